	.target	sm_90a

	.elftype	@"ET_EXEC"


//--------------------- .note.nv.tkinfo           --------------------------
	.section	.note.nv.tkinfo,"",@"SHT_NOTE"
	.sectionflags	@"SHF_NOTE_NV_TKINFO"
	.tkinfo
        /*0018*/ 	.word	0x00000002
        /*0030*/ 	.string	""
        /*0030*/ 	.string	"ptxas"
        /*0030*/ 	.string	"Cuda compilation tools, release 13.0, V13.0.88"
        /*0030*/ 	.string	"Build cuda_13.0.r13.0/compiler.36424714_0"
        /*0030*/ 	.string	"-arch sm_90a -m 64 "



//--------------------- .note.nv.cuinfo           --------------------------
	.section	.note.nv.cuinfo,"",@"SHT_NOTE"
	.sectionflags	@"SHF_NOTE_NV_CUINFO"
        /*0018*/ 	.short	0x0002
        /*001a*/ 	.short	0x005a
        /*001c*/ 	.short	0x0082
	.zero		2


//--------------------- .nv.info                  --------------------------
	.section	.nv.info,"",@"SHT_CUDA_INFO"
	.align	4


	//----- nvinfo : EIATTR_REGCOUNT
	.align		4
        /*0000*/ 	.byte	0x04, 0x2f
        /*0002*/ 	.short	(.L_12 - .L_11)
	.align		4
.L_11:
        /*0004*/ 	.word	index@(_ZN5flash16flash_fwd_kernelI23Flash_fwd_kernel_traitsILi32ELi128ELi128ELi4ELb0ELb0EN7cutlass10bfloat16_tE19Flash_kernel_traitsILi32ELi128ELi128ELi4ES3_EELb0ELb1ELb0ELb1ELb0ELb0ELb1ELb0EEEvNS_16Flash_fwd_paramsE)
        /*0008*/ 	.word	0x000000ff


	//----- nvinfo : EIATTR_FRAME_SIZE
	.align		4
.L_12:
        /*000c*/ 	.byte	0x04, 0x11
        /*000e*/ 	.short	(.L_14 - .L_13)
	.align		4
.L_13:
        /*0010*/ 	.word	index@(_ZN5flash16flash_fwd_kernelI23Flash_fwd_kernel_traitsILi32ELi128ELi128ELi4ELb0ELb0EN7cutlass10bfloat16_tE19Flash_kernel_traitsILi32ELi128ELi128ELi4ES3_EELb0ELb1ELb0ELb1ELb0ELb0ELb1ELb0EEEvNS_16Flash_fwd_paramsE)
        /*0014*/ 	.word	0x00000000


	//----- nvinfo : EIATTR_REGCOUNT
	.align		4
.L_14:
        /*0018*/ 	.byte	0x04, 0x2f
        /*001a*/ 	.short	(.L_16 - .L_15)
	.align		4
.L_15:
        /*001c*/ 	.word	index@(_ZN5flash16flash_fwd_kernelI23Flash_fwd_kernel_traitsILi32ELi128ELi128ELi4ELb0ELb0EN7cutlass10bfloat16_tE19Flash_kernel_traitsILi32ELi128ELi128ELi4ES3_EELb1ELb1ELb0ELb1ELb0ELb0ELb0ELb1EEEvNS_16Flash_fwd_paramsE)
        /*0020*/ 	.word	0x000000ff


	//----- nvinfo : EIATTR_FRAME_SIZE
	.align		4
.L_16:
        /*0024*/ 	.byte	0x04, 0x11
        /*0026*/ 	.short	(.L_18 - .L_17)
	.align		4
.L_17:
        /*0028*/ 	.word	index@($_ZN5flash16flash_fwd_kernelI23Flash_fwd_kernel_traitsILi32ELi128ELi128ELi4ELb0ELb0EN7cutlass10bfloat16_tE19Flash_kernel_traitsILi32ELi128ELi128ELi4ES3_EELb1ELb1ELb0ELb1ELb0ELb0ELb0ELb1EEEvNS_16Flash_fwd_paramsE$_ZN5flash22compute_attn_1rowblockI23Flash_fwd_kernel_traitsILi32ELi128ELi128ELi4ELb0ELb0EN7cutlass10bfloat16_tE19Flash_kernel_traitsILi32ELi128ELi128ELi4ES3_EELb1ELb1ELb0ELb1ELb0ELb0ELb0ELb1ENS_16Flash_fwd_paramsEEEvRKT8_iii)
        /*002c*/ 	.word	0x00000410


	//----- nvinfo : EIATTR_FRAME_SIZE
	.align		4
.L_18:
        /*0030*/ 	.byte	0x04, 0x11
        /*0032*/ 	.short	(.L_20 - .L_19)
	.align		4
.L_19:
        /*0034*/ 	.word	index@(_ZN5flash16flash_fwd_kernelI23Flash_fwd_kernel_traitsILi32ELi128ELi128ELi4ELb0ELb0EN7cutlass10bfloat16_tE19Flash_kernel_traitsILi32ELi128ELi128ELi4ES3_EELb1ELb1ELb0ELb1ELb0ELb0ELb0ELb1EEEvNS_16Flash_fwd_paramsE)
        /*0038*/ 	.word	0x00000410


	//----- nvinfo : EIATTR_REGCOUNT
	.align		4
.L_20:
        /*003c*/ 	.byte	0x04, 0x2f
        /*003e*/ 	.short	(.L_22 - .L_21)
	.align		4
.L_21:
        /*0040*/ 	.word	index@(_ZN5flash16flash_fwd_kernelI23Flash_fwd_kernel_traitsILi32ELi128ELi128ELi4ELb0ELb0EN7cutlass10bfloat16_tE19Flash_kernel_traitsILi32ELi128ELi128ELi4ES3_EELb0ELb1ELb0ELb0ELb0ELb0ELb1ELb0EEEvNS_16Flash_fwd_paramsE)
        /*0044*/ 	.word	0x000000ff


	//----- nvinfo : EIATTR_FRAME_SIZE
	.align		4
.L_22:
        /*0048*/ 	.byte	0x04, 0x11
        /*004a*/ 	.short	(.L_24 - .L_23)
	.align		4
.L_23:
        /*004c*/ 	.word	index@(_ZN5flash16flash_fwd_kernelI23Flash_fwd_kernel_traitsILi32ELi128ELi128ELi4ELb0ELb0EN7cutlass10bfloat16_tE19Flash_kernel_traitsILi32ELi128ELi128ELi4ES3_EELb0ELb1ELb0ELb0ELb0ELb0ELb1ELb0EEEvNS_16Flash_fwd_paramsE)
        /*0050*/ 	.word	0x00000058


	//----- nvinfo : EIATTR_REGCOUNT
	.align		4
.L_24:
        /*0054*/ 	.byte	0x04, 0x2f
        /*0056*/ 	.short	(.L_26 - .L_25)
	.align		4
.L_25:
        /*0058*/ 	.word	index@(_ZN5flash16flash_fwd_kernelI23Flash_fwd_kernel_traitsILi32ELi128ELi128ELi4ELb0ELb0EN7cutlass10bfloat16_tE19Flash_kernel_traitsILi32ELi128ELi128ELi4ES3_EELb1ELb1ELb0ELb0ELb0ELb0ELb0ELb1EEEvNS_16Flash_fwd_paramsE)
        /*005c*/ 	.word	0x000000ff


	//----- nvinfo : EIATTR_FRAME_SIZE
	.align		4
.L_26:
        /*0060*/ 	.byte	0x04, 0x11
        /*0062*/ 	.short	(.L_28 - .L_27)
	.align		4
.L_27:
        /*0064*/ 	.word	index@(_ZN5flash16flash_fwd_kernelI23Flash_fwd_kernel_traitsILi32ELi128ELi128ELi4ELb0ELb0EN7cutlass10bfloat16_tE19Flash_kernel_traitsILi32ELi128ELi128ELi4ES3_EELb1ELb1ELb0ELb0ELb0ELb0ELb0ELb1EEEvNS_16Flash_fwd_paramsE)
        /*0068*/ 	.word	0x00000450


	//----- nvinfo : EIATTR_REGCOUNT
	.align		4
.L_28:
        /*006c*/ 	.byte	0x04, 0x2f
        /*006e*/ 	.short	(.L_30 - .L_29)
	.align		4
.L_29:
        /*0070*/ 	.word	index@(_ZN5flash16flash_fwd_kernelI23Flash_fwd_kernel_traitsILi32ELi128ELi128ELi4ELb0ELb0EN7cutlass10bfloat16_tE19Flash_kernel_traitsILi32ELi128ELi128ELi4ES3_EELb1ELb1ELb0ELb1ELb0ELb0ELb0ELb0EEEvNS_16Flash_fwd_paramsE)
        /*0074*/ 	.word	0x000000ff


	//----- nvinfo : EIATTR_FRAME_SIZE
	.align		4
.L_30:
        /*0078*/ 	.byte	0x04, 0x11
        /*007a*/ 	.short	(.L_32 - .L_31)
	.align		4
.L_31:
        /*007c*/ 	.word	index@(_ZN5flash16flash_fwd_kernelI23Flash_fwd_kernel_traitsILi32ELi128ELi128ELi4ELb0ELb0EN7cutlass10bfloat16_tE19Flash_kernel_traitsILi32ELi128ELi128ELi4ES3_EELb1ELb1ELb0ELb1ELb0ELb0ELb0ELb0EEEvNS_16Flash_fwd_paramsE)
        /*0080*/ 	.word	0x00000090


	//----- nvinfo : EIATTR_REGCOUNT
	.align		4
.L_32:
        /*0084*/ 	.byte	0x04, 0x2f
        /*0086*/ 	.short	(.L_34 - .L_33)
	.align		4
.L_33:
        /*0088*/ 	.word	index@(_ZN5flash16flash_fwd_kernelI23Flash_fwd_kernel_traitsILi32ELi128ELi128ELi4ELb0ELb0EN7cutlass10bfloat16_tE19Flash_kernel_traitsILi32ELi128ELi128ELi4ES3_EELb0ELb1ELb0ELb0ELb0ELb1ELb1ELb0EEEvNS_16Flash_fwd_paramsE)
        /*008c*/ 	.word	0x000000ff


	//----- nvinfo : EIATTR_FRAME_SIZE
	.align		4
.L_34:
        /*0090*/ 	.byte	0x04, 0x11
        /*0092*/ 	.short	(.L_36 - .L_35)
	.align		4
.L_35:
        /*0094*/ 	.word	index@(_ZN5flash16flash_fwd_kernelI23Flash_fwd_kernel_traitsILi32ELi128ELi128ELi4ELb0ELb0EN7cutlass10bfloat16_tE19Flash_kernel_traitsILi32ELi128ELi128ELi4ES3_EELb0ELb1ELb0ELb0ELb0ELb1ELb1ELb0EEEvNS_16Flash_fwd_paramsE)
        /*0098*/ 	.word	0x00000078


	//----- nvinfo : EIATTR_REGCOUNT
	.align		4
.L_36:
        /*009c*/ 	.byte	0x04, 0x2f
        /*009e*/ 	.short	(.L_38 - .L_37)
	.align		4
.L_37:
        /*00a0*/ 	.word	index@(_ZN5flash16flash_fwd_kernelI23Flash_fwd_kernel_traitsILi32ELi128ELi128ELi4ELb0ELb0EN7cutlass10bfloat16_tE19Flash_kernel_traitsILi32ELi128ELi128ELi4ES3_EELb1ELb1ELb0ELb0ELb0ELb1ELb0ELb0EEEvNS_16Flash_fwd_paramsE)
        /*00a4*/ 	.word	0x000000ff


	//----- nvinfo : EIATTR_FRAME_SIZE
	.align		4
.L_38:
        /*00a8*/ 	.byte	0x04, 0x11
        /*00aa*/ 	.short	(.L_40 - .L_39)
	.align		4
.L_39:
        /*00ac*/ 	.word	index@(_ZN5flash16flash_fwd_kernelI23Flash_fwd_kernel_traitsILi32ELi128ELi128ELi4ELb0ELb0EN7cutlass10bfloat16_tE19Flash_kernel_traitsILi32ELi128ELi128ELi4ES3_EELb1ELb1ELb0ELb0ELb0ELb1ELb0ELb0EEEvNS_16Flash_fwd_paramsE)
        /*00b0*/ 	.word	0x000000a8


	//----- nvinfo : EIATTR_REGCOUNT
	.align		4
.L_40:
        /*00b4*/ 	.byte	0x04, 0x2f
        /*00b6*/ 	.short	(.L_42 - .L_41)
	.align		4
.L_41:
        /*00b8*/ 	.word	index@(_ZN5flash16flash_fwd_kernelI23Flash_fwd_kernel_traitsILi32ELi128ELi128ELi4ELb0ELb0EN7cutlass10bfloat16_tE19Flash_kernel_traitsILi32ELi128ELi128ELi4ES3_EELb0ELb1ELb0ELb0ELb1ELb1ELb1ELb0EEEvNS_16Flash_fwd_paramsE)
        /*00bc*/ 	.word	0x000000ff


	//----- nvinfo : EIATTR_FRAME_SIZE
	.align		4
.L_42:
        /*00c0*/ 	.byte	0x04, 0x11
        /*00c2*/ 	.short	(.L_44 - .L_43)
	.align		4
.L_43:
        /*00c4*/ 	.word	index@(_ZN5flash16flash_fwd_kernelI23Flash_fwd_kernel_traitsILi32ELi128ELi128ELi4ELb0ELb0EN7cutlass10bfloat16_tE19Flash_kernel_traitsILi32ELi128ELi128ELi4ES3_EELb0ELb1ELb0ELb0ELb1ELb1ELb1ELb0EEEvNS_16Flash_fwd_paramsE)
        /*00c8*/ 	.word	0x00000048


	//----- nvinfo : EIATTR_REGCOUNT
	.align		4
.L_44:
        /*00cc*/ 	.byte	0x04, 0x2f
        /*00ce*/ 	.short	(.L_46 - .L_45)
	.align		4
.L_45:
        /*00d0*/ 	.word	index@(_ZN5flash16flash_fwd_kernelI23Flash_fwd_kernel_traitsILi32ELi128ELi128ELi4ELb0ELb0EN7cutlass10bfloat16_tE19Flash_kernel_traitsILi32ELi128ELi128ELi4ES3_EELb1ELb1ELb0ELb0ELb1ELb1ELb0ELb0EEEvNS_16Flash_fwd_paramsE)
        /*00d4*/ 	.word	0x000000ff


	//----- nvinfo : EIATTR_FRAME_SIZE
	.align		4
.L_46:
        /*00d8*/ 	.byte	0x04, 0x11
        /*00da*/ 	.short	(.L_48 - .L_47)
	.align		4
.L_47:
        /*00dc*/ 	.word	index@(_ZN5flash16flash_fwd_kernelI23Flash_fwd_kernel_traitsILi32ELi128ELi128ELi4ELb0ELb0EN7cutlass10bfloat16_tE19Flash_kernel_traitsILi32ELi128ELi128ELi4ES3_EELb1ELb1ELb0ELb0ELb1ELb1ELb0ELb0EEEvNS_16Flash_fwd_paramsE)
        /*00e0*/ 	.word	0x00000068


	//----- nvinfo : EIATTR_REGCOUNT
	.align		4
.L_48:
        /*00e4*/ 	.byte	0x04, 0x2f
        /*00e6*/ 	.short	(.L_50 - .L_49)
	.align		4
.L_49:
        /*00e8*/ 	.word	index@(_ZN5flash16flash_fwd_kernelI23Flash_fwd_kernel_traitsILi32ELi128ELi128ELi4ELb0ELb0EN7cutlass10bfloat16_tE19Flash_kernel_traitsILi32ELi128ELi128ELi4ES3_EELb1ELb1ELb0ELb0ELb0ELb0ELb0ELb0EEEvNS_16Flash_fwd_paramsE)
        /*00ec*/ 	.word	0x000000ff


	//----- nvinfo : EIATTR_FRAME_SIZE
	.align		4
.L_50:
        /*00f0*/ 	.byte	0x04, 0x11
        /*00f2*/ 	.short	(.L_52 - .L_51)
	.align		4
.L_51:
        /*00f4*/ 	.word	index@(_ZN5flash16flash_fwd_kernelI23Flash_fwd_kernel_traitsILi32ELi128ELi128ELi4ELb0ELb0EN7cutlass10bfloat16_tE19Flash_kernel_traitsILi32ELi128ELi128ELi4ES3_EELb1ELb1ELb0ELb0ELb0ELb0ELb0ELb0EEEvNS_16Flash_fwd_paramsE)
        /*00f8*/ 	.word	0x000000f0


	//----- nvinfo : EIATTR_REGCOUNT
	.align		4
.L_52:
        /*00fc*/ 	.byte	0x04, 0x2f
        /*00fe*/ 	.short	(.L_54 - .L_53)
	.align		4
.L_53:
        /*0100*/ 	.word	index@(_ZN5flash16flash_fwd_kernelI23Flash_fwd_kernel_traitsILi32ELi128ELi128ELi4ELb0ELb0EN7cutlass10bfloat16_tE19Flash_kernel_traitsILi32ELi128ELi128ELi4ES3_EELb0ELb1ELb0ELb1ELb0ELb0ELb0ELb0EEEvNS_16Flash_fwd_paramsE)
        /*0104*/ 	.word	0x000000ff


	//----- nvinfo : EIATTR_FRAME_SIZE
	.align		4
.L_54:
        /*0108*/ 	.byte	0x04, 0x11
        /*010a*/ 	.short	(.L_56 - .L_55)
	.align		4
.L_55:
        /*010c*/ 	.word	index@(_ZN5flash16flash_fwd_kernelI23Flash_fwd_kernel_traitsILi32ELi128ELi128ELi4ELb0ELb0EN7cutlass10bfloat16_tE19Flash_kernel_traitsILi32ELi128ELi128ELi4ES3_EELb0ELb1ELb0ELb1ELb0ELb0ELb0ELb0EEEvNS_16Flash_fwd_paramsE)
        /*0110*/ 	.word	0x00000010


	//----- nvinfo : EIATTR_REGCOUNT
	.align		4
.L_56:
        /*0114*/ 	.byte	0x04, 0x2f
        /*0116*/ 	.short	(.L_58 - .L_57)
	.align		4
.L_57:
        /*0118*/ 	.word	index@(_ZN5flash16flash_fwd_kernelI23Flash_fwd_kernel_traitsILi32ELi128ELi128ELi4ELb0ELb0EN7cutlass10bfloat16_tE19Flash_kernel_traitsILi32ELi128ELi128ELi4ES3_EELb0ELb1ELb0ELb0ELb0ELb0ELb0ELb0EEEvNS_16Flash_fwd_paramsE)
        /*011c*/ 	.word	0x000000ff


	//----- nvinfo : EIATTR_FRAME_SIZE
	.align		4
.L_58:
        /*0120*/ 	.byte	0x04, 0x11
        /*0122*/ 	.short	(.L_60 - .L_59)
	.align		4
.L_59:
        /*0124*/ 	.word	index@(_ZN5flash16flash_fwd_kernelI23Flash_fwd_kernel_traitsILi32ELi128ELi128ELi4ELb0ELb0EN7cutlass10bfloat16_tE19Flash_kernel_traitsILi32ELi128ELi128ELi4ES3_EELb0ELb1ELb0ELb0ELb0ELb0ELb0ELb0EEEvNS_16Flash_fwd_paramsE)
        /*0128*/ 	.word	0x00000030


	//----- nvinfo : EIATTR_REGCOUNT
	.align		4
.L_60:
        /*012c*/ 	.byte	0x04, 0x2f
        /*012e*/ 	.short	(.L_62 - .L_61)
	.align		4
.L_61:
        /*0130*/ 	.word	index@(_ZN5flash16flash_fwd_kernelI23Flash_fwd_kernel_traitsILi32ELi128ELi128ELi4ELb0ELb0EN7cutlass10bfloat16_tE19Flash_kernel_traitsILi32ELi128ELi128ELi4ES3_EELb0ELb1ELb0ELb0ELb0ELb1ELb0ELb0EEEvNS_16Flash_fwd_paramsE)
        /*0134*/ 	.word	0x000000ff


	//----- nvinfo : EIATTR_FRAME_SIZE
	.align		4
.L_62:
        /*0138*/ 	.byte	0x04, 0x11
        /*013a*/ 	.short	(.L_64 - .L_63)
	.align		4
.L_63:
        /*013c*/ 	.word	index@(_ZN5flash16flash_fwd_kernelI23Flash_fwd_kernel_traitsILi32ELi128ELi128ELi4ELb0ELb0EN7cutlass10bfloat16_tE19Flash_kernel_traitsILi32ELi128ELi128ELi4ES3_EELb0ELb1ELb0ELb0ELb0ELb1ELb0ELb0EEEvNS_16Flash_fwd_paramsE)
        /*0140*/ 	.word	0x00000118


	//----- nvinfo : EIATTR_REGCOUNT
	.align		4
.L_64:
        /*0144*/ 	.byte	0x04, 0x2f
        /*0146*/ 	.short	(.L_66 - .L_65)
	.align		4
.L_65:
        /*0148*/ 	.word	index@(_ZN5flash16flash_fwd_kernelI23Flash_fwd_kernel_traitsILi32ELi128ELi128ELi4ELb0ELb0EN7cutlass10bfloat16_tE19Flash_kernel_traitsILi32ELi128ELi128ELi4ES3_EELb0ELb1ELb0ELb0ELb1ELb1ELb0ELb0EEEvNS_16Flash_fwd_paramsE)
        /*014c*/ 	.word	0x000000ff


	//----- nvinfo : EIATTR_FRAME_SIZE
	.align		4
.L_66:
        /*0150*/ 	.byte	0x04, 0x11
        /*0152*/ 	.short	(.L_68 - .L_67)
	.align		4
.L_67:
        /*0154*/ 	.word	index@(_ZN5flash16flash_fwd_kernelI23Flash_fwd_kernel_traitsILi32ELi128ELi128ELi4ELb0ELb0EN7cutlass10bfloat16_tE19Flash_kernel_traitsILi32ELi128ELi128ELi4ES3_EELb0ELb1ELb0ELb0ELb1ELb1ELb0ELb0EEEvNS_16Flash_fwd_paramsE)
        /*0158*/ 	.word	0x00000020


	//----- nvinfo : EIATTR_MIN_STACK_SIZE
	.align		4
.L_68:
        /*015c*/ 	.byte	0x04, 0x12
        /*015e*/ 	.short	(.L_70 - .L_69)
	.align		4
.L_69:
        /*0160*/ 	.word	index@(_ZN5flash16flash_fwd_kernelI23Flash_fwd_kernel_traitsILi32ELi128ELi128ELi4ELb0ELb0EN7cutlass10bfloat16_tE19Flash_kernel_traitsILi32ELi128ELi128ELi4ES3_EELb0ELb1ELb0ELb0ELb1ELb1ELb0ELb0EEEvNS_16Flash_fwd_paramsE)
        /*0164*/ 	.word	0x00000020


	//----- nvinfo : EIATTR_MIN_STACK_SIZE
	.align		4
.L_70:
        /*0168*/ 	.byte	0x04, 0x12
        /*016a*/ 	.short	(.L_72 - .L_71)
	.align		4
.L_71:
        /*016c*/ 	.word	index@(_ZN5flash16flash_fwd_kernelI23Flash_fwd_kernel_traitsILi32ELi128ELi128ELi4ELb0ELb0EN7cutlass10bfloat16_tE19Flash_kernel_traitsILi32ELi128ELi128ELi4ES3_EELb0ELb1ELb0ELb0ELb0ELb1ELb0ELb0EEEvNS_16Flash_fwd_paramsE)
        /*0170*/ 	.word	0x00000118


	//----- nvinfo : EIATTR_MIN_STACK_SIZE
	.align		4
.L_72:
        /*0174*/ 	.byte	0x04, 0x12
        /*0176*/ 	.short	(.L_74 - .L_73)
	.align		4
.L_73:
        /*0178*/ 	.word	index@(_ZN5flash16flash_fwd_kernelI23Flash_fwd_kernel_traitsILi32ELi128ELi128ELi4ELb0ELb0EN7cutlass10bfloat16_tE19Flash_kernel_traitsILi32ELi128ELi128ELi4ES3_EELb0ELb1ELb0ELb0ELb0ELb0ELb0ELb0EEEvNS_16Flash_fwd_paramsE)
        /*017c*/ 	.word	0x00000030


	//----- nvinfo : EIATTR_MIN_STACK_SIZE
	.align		4
.L_74:
        /*0180*/ 	.byte	0x04, 0x12
        /*0182*/ 	.short	(.L_76 - .L_75)
	.align		4
.L_75:
        /*0184*/ 	.word	index@(_ZN5flash16flash_fwd_kernelI23Flash_fwd_kernel_traitsILi32ELi128ELi128ELi4ELb0ELb0EN7cutlass10bfloat16_tE19Flash_kernel_traitsILi32ELi128ELi128ELi4ES3_EELb0ELb1ELb0ELb1ELb0ELb0ELb0ELb0EEEvNS_16Flash_fwd_paramsE)
        /*0188*/ 	.word	0x00000010


	//----- nvinfo : EIATTR_MIN_STACK_SIZE
	.align		4
.L_76:
        /*018c*/ 	.byte	0x04, 0x12
        /*018e*/ 	.short	(.L_78 - .L_77)
	.align		4
.L_77:
        /*0190*/ 	.word	index@(_ZN5flash16flash_fwd_kernelI23Flash_fwd_kernel_traitsILi32ELi128ELi128ELi4ELb0ELb0EN7cutlass10bfloat16_tE19Flash_kernel_traitsILi32ELi128ELi128ELi4ES3_EELb1ELb1ELb0ELb0ELb0ELb0ELb0ELb0EEEvNS_16Flash_fwd_paramsE)
        /*0194*/ 	.word	0x000000f0


	//----- nvinfo : EIATTR_MIN_STACK_SIZE
	.align		4
.L_78:
        /*0198*/ 	.byte	0x04, 0x12
        /*019a*/ 	.short	(.L_80 - .L_79)
	.align		4
.L_79:
        /*019c*/ 	.word	index@(_ZN5flash16flash_fwd_kernelI23Flash_fwd_kernel_traitsILi32ELi128ELi128ELi4ELb0ELb0EN7cutlass10bfloat16_tE19Flash_kernel_traitsILi32ELi128ELi128ELi4ES3_EELb1ELb1ELb0ELb0ELb1ELb1ELb0ELb0EEEvNS_16Flash_fwd_paramsE)
        /*01a0*/ 	.word	0x00000068


	//----- nvinfo : EIATTR_MIN_STACK_SIZE
	.align		4
.L_80:
        /*01a4*/ 	.byte	0x04, 0x12
        /*01a6*/ 	.short	(.L_82 - .L_81)
	.align		4
.L_81:
        /*01a8*/ 	.word	index@(_ZN5flash16flash_fwd_kernelI23Flash_fwd_kernel_traitsILi32ELi128ELi128ELi4ELb0ELb0EN7cutlass10bfloat16_tE19Flash_kernel_traitsILi32ELi128ELi128ELi4ES3_EELb0ELb1ELb0ELb0ELb1ELb1ELb1ELb0EEEvNS_16Flash_fwd_paramsE)
        /*01ac*/ 	.word	0x00000048


	//----- nvinfo : EIATTR_MIN_STACK_SIZE
	.align		4
.L_82:
        /*01b0*/ 	.byte	0x04, 0x12
        /*01b2*/ 	.short	(.L_84 - .L_83)
	.align		4
.L_83:
        /*01b4*/ 	.word	index@(_ZN5flash16flash_fwd_kernelI23Flash_fwd_kernel_traitsILi32ELi128ELi128ELi4ELb0ELb0EN7cutlass10bfloat16_tE19Flash_kernel_traitsILi32ELi128ELi128ELi4ES3_EELb1ELb1ELb0ELb0ELb0ELb1ELb0ELb0EEEvNS_16Flash_fwd_paramsE)
        /*01b8*/ 	.word	0x000000a8


	//----- nvinfo : EIATTR_MIN_STACK_SIZE
	.align		4
.L_84:
        /*01bc*/ 	.byte	0x04, 0x12
        /*01be*/ 	.short	(.L_86 - .L_85)
	.align		4
.L_85:
        /*01c0*/ 	.word	index@(_ZN5flash16flash_fwd_kernelI23Flash_fwd_kernel_traitsILi32ELi128ELi128ELi4ELb0ELb0EN7cutlass10bfloat16_tE19Flash_kernel_traitsILi32ELi128ELi128ELi4ES3_EELb0ELb1ELb0ELb0ELb0ELb1ELb1ELb0EEEvNS_16Flash_fwd_paramsE)
        /*01c4*/ 	.word	0x00000078


	//----- nvinfo : EIATTR_MIN_STACK_SIZE
	.align		4
.L_86:
        /*01c8*/ 	.byte	0x04, 0x12
        /*01ca*/ 	.short	(.L_88 - .L_87)
	.align		4
.L_87:
        /*01cc*/ 	.word	index@(_ZN5flash16flash_fwd_kernelI23Flash_fwd_kernel_traitsILi32ELi128ELi128ELi4ELb0ELb0EN7cutlass10bfloat16_tE19Flash_kernel_traitsILi32ELi128ELi128ELi4ES3_EELb1ELb1ELb0ELb1ELb0ELb0ELb0ELb0EEEvNS_16Flash_fwd_paramsE)
        /*01d0*/ 	.word	0x00000090


	//----- nvinfo : EIATTR_MIN_STACK_SIZE
	.align		4
.L_88:
        /*01d4*/ 	.byte	0x04, 0x12
        /*01d6*/ 	.short	(.L_90 - .L_89)
	.align		4
.L_89:
        /*01d8*/ 	.word	index@(_ZN5flash16flash_fwd_kernelI23Flash_fwd_kernel_traitsILi32ELi128ELi128ELi4ELb0ELb0EN7cutlass10bfloat16_tE19Flash_kernel_traitsILi32ELi128ELi128ELi4ES3_EELb1ELb1ELb0ELb0ELb0ELb0ELb0ELb1EEEvNS_16Flash_fwd_paramsE)
        /*01dc*/ 	.word	0x00000450


	//----- nvinfo : EIATTR_MIN_STACK_SIZE
	.align		4
.L_90:
        /*01e0*/ 	.byte	0x04, 0x12
        /*01e2*/ 	.short	(.L_92 - .L_91)
	.align		4
.L_91:
        /*01e4*/ 	.word	index@(_ZN5flash16flash_fwd_kernelI23Flash_fwd_kernel_traitsILi32ELi128ELi128ELi4ELb0ELb0EN7cutlass10bfloat16_tE19Flash_kernel_traitsILi32ELi128ELi128ELi4ES3_EELb0ELb1ELb0ELb0ELb0ELb0ELb1ELb0EEEvNS_16Flash_fwd_paramsE)
        /*01e8*/ 	.word	0x00000058


	//----- nvinfo : EIATTR_MIN_STACK_SIZE
	.align		4
.L_92:
        /*01ec*/ 	.byte	0x04, 0x12
        /*01ee*/ 	.short	(.L_94 - .L_93)
	.align		4
.L_93:
        /*01f0*/ 	.word	index@(_ZN5flash16flash_fwd_kernelI23Flash_fwd_kernel_traitsILi32ELi128ELi128ELi4ELb0ELb0EN7cutlass10bfloat16_tE19Flash_kernel_traitsILi32ELi128ELi128ELi4ES3_EELb1ELb1ELb0ELb1ELb0ELb0ELb0ELb1EEEvNS_16Flash_fwd_paramsE)
        /*01f4*/ 	.word	0x00000410


	//----- nvinfo : EIATTR_MIN_STACK_SIZE
	.align		4
.L_94:
        /*01f8*/ 	.byte	0x04, 0x12
        /*01fa*/ 	.short	(.L_96 - .L_95)
	.align		4
.L_95:
        /*01fc*/ 	.word	index@(_ZN5flash16flash_fwd_kernelI23Flash_fwd_kernel_traitsILi32ELi128ELi128ELi4ELb0ELb0EN7cutlass10bfloat16_tE19Flash_kernel_traitsILi32ELi128ELi128ELi4ES3_EELb0ELb1ELb0ELb1ELb0ELb0ELb1ELb0EEEvNS_16Flash_fwd_paramsE)
        /*0200*/ 	.word	0x00000000
.L_96:


//--------------------- .nv.compat                --------------------------
	.section	.nv.compat,"",@"SHT_CUDA_COMPAT_INFO"
	.align	4
        /*0000*/ 	.byte	0x02, 0x09, 0x01, 0x00, 0x02, 0x02, 0x01, 0x00, 0x02, 0x05, 0x05, 0x00, 0x03, 0x07, 0x01, 0x01
        /*0010*/ 	.byte	0x02, 0x03, 0x00, 0x00, 0x02, 0x06, 0x01, 0x00, 0x04, 0x0b, 0x08, 0x00, 0x00, 0x00, 0x00, 0x00
        /*0020*/ 	.byte	0x00, 0x00, 0x00, 0x00


//--------------------- .nv.info._ZN5flash16flash_fwd_kernelI23Flash_fwd_kernel_traitsILi32ELi128ELi128ELi4ELb0ELb0EN7cutlass10bfloat16_tE19Flash_kernel_traitsILi32ELi128ELi128ELi4ES3_EELb0ELb1ELb0ELb0ELb1ELb1ELb0ELb0EEEvNS_16Flash_fwd_paramsE --------------------------
	.section	.nv.info._ZN5flash16flash_fwd_kernelI23Flash_fwd_kernel_traitsILi32ELi128ELi128ELi4ELb0ELb0EN7cutlass10bfloat16_tE19Flash_kernel_traitsILi32ELi128ELi128ELi4ES3_EELb0ELb1ELb0ELb0ELb1ELb1ELb0ELb0EEEvNS_16Flash_fwd_paramsE,"",@"SHT_CUDA_INFO"
	.sectionflags	@""
	.align	4


	//----- nvinfo : EIATTR_CUDA_API_VERSION
	.align		4
        /*0000*/ 	.byte	0x04, 0x37
        /*0002*/ 	.short	(.L_98 - .L_97)
.L_97:
        /*0004*/ 	.word	0x00000082


	//----- nvinfo : EIATTR_KPARAM_INFO
	.align		4
.L_98:
        /*0008*/ 	.byte	0x04, 0x17
        /*000a*/ 	.short	(.L_100 - .L_99)
.L_99:
        /*000c*/ 	.word	0x00000000
        /*0010*/ 	.short	0x0000
        /*0012*/ 	.short	0x0000
        /*0014*/ 	.byte	0x00, 0xf0, 0x41, 0x07


	//----- nvinfo : EIATTR_SPARSE_MMA_MASK
	.align		4
.L_100:
        /*0018*/ 	.byte	0x03, 0x50
        /*001a*/ 	.short	0x0000


	//----- nvinfo : EIATTR_MAXREG_COUNT
	.align		4
        /*001c*/ 	.byte	0x03, 0x1b
        /*001e*/ 	.short	0x00ff


	//----- nvinfo : EIATTR_NUM_BARRIERS
	.align		4
        /*0020*/ 	.byte	0x02, 0x4c
        /*0022*/ 	.byte	0x01
	.zero		1


	//----- nvinfo : EIATTR_ANNOTATIONS
	.align		4
        /*0024*/ 	.byte	0x04, 0x55
        /*0026*/ 	.short	(.L_102 - .L_101)


	//   ....[0]....
.L_101:
        /*0028*/ 	.word	0x00000001
        /*002c*/ 	.byte	0x50, 0x04, 0x00, 0x00, 0x01, 0x00, 0x00, 0x00, 0xa0, 0x05, 0x00, 0x00, 0x01, 0x00, 0x00, 0x00
        /*003c*/ 	.byte	0xb0, 0x0b, 0x00, 0x00, 0x01, 0x00, 0x00, 0x00, 0x90, 0x13, 0x00, 0x00, 0x01, 0x00, 0x00, 0x00
        /*004c*/ 	.byte	0x80, 0x3f, 0x00, 0x00, 0x01, 0x00, 0x00, 0x00, 0xe0, 0x58, 0x00, 0x00, 0x01, 0x00, 0x00, 0x00
        /*005c*/ 	.byte	0x60, 0x9b, 0x00, 0x00, 0x01, 0x00, 0x00, 0x00, 0x70, 0x9b, 0x00, 0x00, 0x01, 0x00, 0x00, 0x00
        /*006c*/ 	.byte	0xe0, 0x9d, 0x00, 0x00, 0x01, 0x00, 0x00, 0x00, 0x10, 0x9e, 0x00, 0x00


	//----- nvinfo : EIATTR_MERCURY_ISA_VERSION
	.align		4
.L_102:
        /*0078*/ 	.byte	0x03, 0x5f
        /*007a*/ 	.short	0x0101


	//----- nvinfo : EIATTR_COOP_GROUP_MASK_REGIDS
	.align		4
        /*007c*/ 	.byte	0x04, 0x29
        /*007e*/ 	.short	(.L_104 - .L_103)


	//   ....[0]....
.L_103:
        /*0080*/ 	.word	0xffffffff


	//   ....[1]....
        /*0084*/ 	.word	0xffffffff


	//   ....[2]....
        /*0088*/ 	.word	0xffffffff


	//   ....[3]....
        /*008c*/ 	.word	0xffffffff


	//   ....[4]....
        /*0090*/ 	.word	0xffffffff


	//   ....[5]....
        /*0094*/ 	.word	0xffffffff


	//   ....[6]....
        /*0098*/ 	.word	0xffffffff


	//   ....[7]....
        /*009c*/ 	.word	0xffffffff


	//   ....[8]....
        /*00a0*/ 	.word	0xffffffff


	//   ....[9]....
        /*00a4*/ 	.word	0xffffffff


	//   ....[10]....
        /*00a8*/ 	.word	0xffffffff


	//   ....[11]....
        /*00ac*/ 	.word	0xffffffff


	//   ....[12]....
        /*00b0*/ 	.word	0xffffffff


	//   ....[13]....
        /*00b4*/ 	.word	0xffffffff


	//   ....[14]....
        /*00b8*/ 	.word	0xffffffff


	//   ....[15]....
        /*00bc*/ 	.word	0xffffffff


	//   ....[16]....
        /*00c0*/ 	.word	0xffffffff


	//   ....[17]....
        /*00c4*/ 	.word	0xffffffff


	//   ....[18]....
        /*00c8*/ 	.word	0xffffffff


	//   ....[19]....
        /*00cc*/ 	.word	0xffffffff


	//   ....[20]....
        /*00d0*/ 	.word	0xffffffff


	//   ....[21]....
        /*00d4*/ 	.word	0xffffffff


	//   ....[22]....
        /*00d8*/ 	.word	0xffffffff


	//   ....[23]....
        /*00dc*/ 	.word	0xffffffff


	//----- nvinfo : EIATTR_COOP_GROUP_INSTR_OFFSETS
	.align		4
.L_104:
        /*00e0*/ 	.byte	0x04, 0x28
        /*00e2*/ 	.short	(.L_106 - .L_105)


	//   ....[0]....
.L_105:
        /*00e4*/ 	.word	0x000020f0


	//   ....[1]....
        /*00e8*/ 	.word	0x000021f0


	//   ....[2]....
        /*00ec*/ 	.word	0x00002a10


	//   ....[3]....
        /*00f0*/ 	.word	0x00002b30


	//   ....[4]....
        /*00f4*/ 	.word	0x000038e0


	//   ....[5]....
        /*00f8*/ 	.word	0x00003a20


	//   ....[6]....
        /*00fc*/ 	.word	0x00003d80


	//   ....[7]....
        /*0100*/ 	.word	0x00003dc0


	//   ....[8]....
        /*0104*/ 	.word	0x00006910


	//   ....[9]....
        /*0108*/ 	.word	0x00006950


	//   ....[10]....
        /*010c*/ 	.word	0x000069c0


	//   ....[11]....
        /*0110*/ 	.word	0x000069d0


	//   ....[12]....
        /*0114*/ 	.word	0x00006a20


	//   ....[13]....
        /*0118*/ 	.word	0x00006a30


	//   ....[14]....
        /*011c*/ 	.word	0x00006a40


	//   ....[15]....
        /*0120*/ 	.word	0x00006a50


	//   ....[16]....
        /*0124*/ 	.word	0x00008fa0


	//   ....[17]....
        /*0128*/ 	.word	0x00008fe0


	//   ....[18]....
        /*012c*/ 	.word	0x00009010


	//   ....[19]....
        /*0130*/ 	.word	0x00009030


	//   ....[20]....
        /*0134*/ 	.word	0x000090a0


	//   ....[21]....
        /*0138*/ 	.word	0x000090d0


	//   ....[22]....
        /*013c*/ 	.word	0x00009100


	//   ....[23]....
        /*0140*/ 	.word	0x00009110


	//----- nvinfo : EIATTR_EXIT_INSTR_OFFSETS
	.align		4
.L_106:
        /*0144*/ 	.byte	0x04, 0x1c
        /*0146*/ 	.short	(.L_108 - .L_107)


	//   ....[0]....
.L_107:
        /*0148*/ 	.word	0x000001b0


	//   ....[1]....
        /*014c*/ 	.word	0x0000a020


	//   ....[2]....
        /*0150*/ 	.word	0x0000a710


	//   ....[3]....
        /*0154*/ 	.word	0x0000a7a0


	//----- nvinfo : EIATTR_CRS_STACK_SIZE
	.align		4
.L_108:
        /*0158*/ 	.byte	0x04, 0x1e
        /*015a*/ 	.short	(.L_110 - .L_109)
.L_109:
        /*015c*/ 	.word	0x00000000


	//----- nvinfo : EIATTR_CBANK_PARAM_SIZE
	.align		4
.L_110:
        /*0160*/ 	.byte	0x03, 0x19
        /*0162*/ 	.short	0x01d0


	//----- nvinfo : EIATTR_PARAM_CBANK
	.align		4
        /*0164*/ 	.byte	0x04, 0x0a
        /*0166*/ 	.short	(.L_112 - .L_111)
	.align		4
.L_111:
        /*0168*/ 	.word	index@(.nv.constant0._ZN5flash16flash_fwd_kernelI23Flash_fwd_kernel_traitsILi32ELi128ELi128ELi4ELb0ELb0EN7cutlass10bfloat16_tE19Flash_kernel_traitsILi32ELi128ELi128ELi4ES3_EELb0ELb1ELb0ELb0ELb1ELb1ELb0ELb0EEEvNS_16Flash_fwd_paramsE)
        /*016c*/ 	.short	0x0210
        /*016e*/ 	.short	0x01d0


	//----- nvinfo : EIATTR_SW_WAR
	.align		4
.L_112:
        /*0170*/ 	.byte	0x04, 0x36
        /*0172*/ 	.short	(.L_114 - .L_113)
.L_113:
        /*0174*/ 	.word	0x00000008
.L_114:


//--------------------- .nv.info._ZN5flash16flash_fwd_kernelI23Flash_fwd_kernel_traitsILi32ELi128ELi128ELi4ELb0ELb0EN7cutlass10bfloat16_tE19Flash_kernel_traitsILi32ELi128ELi128ELi4ES3_EELb0ELb1ELb0ELb0ELb0ELb1ELb0ELb0EEEvNS_16Flash_fwd_paramsE --------------------------
	.section	.nv.info._ZN5flash16flash_fwd_kernelI23Flash_fwd_kernel_traitsILi32ELi128ELi128ELi4ELb0ELb0EN7cutlass10bfloat16_tE19Flash_kernel_traitsILi32ELi128ELi128ELi4ES3_EELb0ELb1ELb0ELb0ELb0ELb1ELb0ELb0EEEvNS_16Flash_fwd_paramsE,"",@"SHT_CUDA_INFO"
	.sectionflags	@""
	.align	4


	//----- nvinfo : EIATTR_CUDA_API_VERSION
	.align		4
        /*0000*/ 	.byte	0x04, 0x37
        /*0002*/ 	.short	(.L_116 - .L_115)
.L_115:
        /*0004*/ 	.word	0x00000082


	//----- nvinfo : EIATTR_KPARAM_INFO
	.align		4
.L_116:
        /*0008*/ 	.byte	0x04, 0x17
        /*000a*/ 	.short	(.L_118 - .L_117)
.L_117:
        /*000c*/ 	.word	0x00000000
        /*0010*/ 	.short	0x0000
        /*0012*/ 	.short	0x0000
        /*0014*/ 	.byte	0x00, 0xf0, 0x41, 0x07


	//----- nvinfo : EIATTR_SPARSE_MMA_MASK
	.align		4
.L_118:
        /*0018*/ 	.byte	0x03, 0x50
        /*001a*/ 	.short	0x0000


	//----- nvinfo : EIATTR_MAXREG_COUNT
	.align		4
        /*001c*/ 	.byte	0x03, 0x1b
        /*001e*/ 	.short	0x00ff


	//----- nvinfo : EIATTR_NUM_BARRIERS
	.align		4
        /*0020*/ 	.byte	0x02, 0x4c
        /*0022*/ 	.byte	0x01
	.zero		1


	//----- nvinfo : EIATTR_ANNOTATIONS
	.align		4
        /*0024*/ 	.byte	0x04, 0x55
        /*0026*/ 	.short	(.L_120 - .L_119)


	//   ....[0]....
.L_119:
        /*0028*/ 	.word	0x00000001
        /*002c*/ 	.byte	0xe0, 0x01, 0x00, 0x00, 0x01, 0x00, 0x00, 0x00, 0x90, 0x06, 0x00, 0x00, 0x01, 0x00, 0x00, 0x00
        /* <DEDUP_REMOVED lines=56> */
        /*03bc*/ 	.byte	0x90, 0x0d, 0x01, 0x00


	//----- nvinfo : EIATTR_MERCURY_ISA_VERSION
	.align		4
.L_120:
        /*03c0*/ 	.byte	0x03, 0x5f
        /*03c2*/ 	.short	0x0101


	//----- nvinfo : EIATTR_COOP_GROUP_MASK_REGIDS
	.align		4
        /*03c4*/ 	.byte	0x04, 0x29
        /*03c6*/ 	.short	(.L_122 - .L_121)


	//   ....[0]....
.L_121:
        /*03c8*/ 	.word	0xffffffff


	//   ....[1]....
        /*03cc*/ 	.word	0xffffffff


	//   ....[2]....
        /*03d0*/ 	.word	0xffffffff


	//   ....[3]....
        /*03d4*/ 	.word	0xffffffff


	//   ....[4]....
        /*03d8*/ 	.word	0xffffffff


	//   ....[5]....
        /*03dc*/ 	.word	0xffffffff


	//   ....[6]....
        /*03e0*/ 	.word	0xffffffff


	//   ....[7]....
        /*03e4*/ 	.word	0xffffffff


	//   ....[8]....
        /*03e8*/ 	.word	0xffffffff


	//   ....[9]....
        /*03ec*/ 	.word	0xffffffff


	//   ....[10]....
        /*03f0*/ 	.word	0xffffffff


	//   ....[11]....
        /*03f4*/ 	.word	0xffffffff


	//   ....[12]....
        /*03f8*/ 	.word	0xffffffff


	//   ....[13]....
        /*03fc*/ 	.word	0xffffffff


	//   ....[14]....
        /*0400*/ 	.word	0xffffffff


	//   ....[15]....
        /*0404*/ 	.word	0xffffffff


	//   ....[16]....
        /*0408*/ 	.word	0xffffffff


	//   ....[17]....
        /*040c*/ 	.word	0xffffffff


	//   ....[18]....
        /*0410*/ 	.word	0xffffffff


	//   ....[19]....
        /*0414*/ 	.word	0xffffffff


	//   ....[20]....
        /*0418*/ 	.word	0xffffffff


	//   ....[21]....
        /*041c*/ 	.word	0xffffffff


	//   ....[22]....
        /*0420*/ 	.word	0xffffffff


	//   ....[23]....
        /*0424*/ 	.word	0xffffffff


	//   ....[24]....
        /*0428*/ 	.word	0xffffffff


	//   ....[25]....
        /*042c*/ 	.word	0xffffffff


	//   ....[26]....
        /*0430*/ 	.word	0xffffffff


	//   ....[27]....
        /*0434*/ 	.word	0xffffffff


	//   ....[28]....
        /*0438*/ 	.word	0xffffffff


	//   ....[29]....
        /*043c*/ 	.word	0xffffffff


	//   ....[30]....
        /*0440*/ 	.word	0xffffffff


	//   ....[31]....
        /*0444*/ 	.word	0xffffffff


	//----- nvinfo : EIATTR_COOP_GROUP_INSTR_OFFSETS
	.align		4
.L_122:
        /*0448*/ 	.byte	0x04, 0x28
        /*044a*/ 	.short	(.L_124 - .L_123)


	//   ....[0]....
.L_123:
        /*044c*/ 	.word	0x00002c60


	//   ....[1]....
        /*0450*/ 	.word	0x00002cf0


	//   ....[2]....
        /*0454*/ 	.word	0x00003650


	//   ....[3]....
        /*0458*/ 	.word	0x000036d0


	//   ....[4]....
        /*045c*/ 	.word	0x000046e0


	//   ....[5]....
        /*0460*/ 	.word	0x000047c0


	//   ....[6]....
        /*0464*/ 	.word	0x00004a30


	//   ....[7]....
        /*0468*/ 	.word	0x00004a80


	//   ....[8]....
        /*046c*/ 	.word	0x00007a90


	//   ....[9]....
        /*0470*/ 	.word	0x00007ba0


	//   ....[10]....
        /*0474*/ 	.word	0x00008760


	//   ....[11]....
        /*0478*/ 	.word	0x00008a40


	//   ....[12]....
        /*047c*/ 	.word	0x00009320


	//   ....[13]....
        /*0480*/ 	.word	0x00009430


	//   ....[14]....
        /*0484*/ 	.word	0x00009c30


	//   ....[15]....
        /*0488*/ 	.word	0x00009cc0


	//   ....[16]....
        /*048c*/ 	.word	0x0000cf20


	//   ....[17]....
        /*0490*/ 	.word	0x0000cf60


	//   ....[18]....
        /*0494*/ 	.word	0x0000cfd0


	//   ....[19]....
        /*0498*/ 	.word	0x0000cfe0


	//   ....[20]....
        /*049c*/ 	.word	0x0000d030


	//   ....[21]....
        /*04a0*/ 	.word	0x0000d040


	//   ....[22]....
        /*04a4*/ 	.word	0x0000d050


	//   ....[23]....
        /*04a8*/ 	.word	0x0000d060


	//   ....[24]....
        /*04ac*/ 	.word	0x0000f5f0


	//   ....[25]....
        /*04b0*/ 	.word	0x0000f600


	//   ....[26]....
        /*04b4*/ 	.word	0x0000f610


	//   ....[27]....
        /*04b8*/ 	.word	0x0000f620


	//   ....[28]....
        /*04bc*/ 	.word	0x0000f660


	//   ....[29]....
        /*04c0*/ 	.word	0x0000f6a0


	//   ....[30]....
        /*04c4*/ 	.word	0x0000f7e0


	//   ....[31]....
        /*04c8*/ 	.word	0x0000f810


	//----- nvinfo : EIATTR_EXIT_INSTR_OFFSETS
	.align		4
.L_124:
        /*04cc*/ 	.byte	0x04, 0x1c
        /*04ce*/ 	.short	(.L_126 - .L_125)


	//   ....[0]....
.L_125:
        /*04d0*/ 	.word	0x00000330


	//   ....[1]....
        /*04d4*/ 	.word	0x000109e0


	//   ....[2]....
        /*04d8*/ 	.word	0x00010ac0


	//   ....[3]....
        /*04dc*/ 	.word	0x00011560


	//   ....[4]....
        /*04e0*/ 	.word	0x000115f0


	//----- nvinfo : EIATTR_CRS_STACK_SIZE
	.align		4
.L_126:
        /*04e4*/ 	.byte	0x04, 0x1e
        /*04e6*/ 	.short	(.L_128 - .L_127)
.L_127:
        /*04e8*/ 	.word	0x00000000


	//----- nvinfo : EIATTR_CBANK_PARAM_SIZE
	.align		4
.L_128:
        /*04ec*/ 	.byte	0x03, 0x19
        /*04ee*/ 	.short	0x01d0


	//----- nvinfo : EIATTR_PARAM_CBANK
	.align		4
        /*04f0*/ 	.byte	0x04, 0x0a
        /*04f2*/ 	.short	(.L_130 - .L_129)
	.align		4
.L_129:
        /*04f4*/ 	.word	index@(.nv.constant0._ZN5flash16flash_fwd_kernelI23Flash_fwd_kernel_traitsILi32ELi128ELi128ELi4ELb0ELb0EN7cutlass10bfloat16_tE19Flash_kernel_traitsILi32ELi128ELi128ELi4ES3_EELb0ELb1ELb0ELb0ELb0ELb1ELb0ELb0EEEvNS_16Flash_fwd_paramsE)
        /*04f8*/ 	.short	0x0210
        /*04fa*/ 	.short	0x01d0


	//----- nvinfo : EIATTR_SW_WAR
	.align		4
.L_130:
        /*04fc*/ 	.byte	0x04, 0x36
        /*04fe*/ 	.short	(.L_132 - .L_131)
.L_131:
        /*0500*/ 	.word	0x00000008
.L_132:


//--------------------- .nv.info._ZN5flash16flash_fwd_kernelI23Flash_fwd_kernel_traitsILi32ELi128ELi128ELi4ELb0ELb0EN7cutlass10bfloat16_tE19Flash_kernel_traitsILi32ELi128ELi128ELi4ES3_EELb0ELb1ELb0ELb0ELb0ELb0ELb0ELb0EEEvNS_16Flash_fwd_paramsE --------------------------
	.section	.nv.info._ZN5flash16flash_fwd_kernelI23Flash_fwd_kernel_traitsILi32ELi128ELi128ELi4ELb0ELb0EN7cutlass10bfloat16_tE19Flash_kernel_traitsILi32ELi128ELi128ELi4ES3_EELb0ELb1ELb0ELb0ELb0ELb0ELb0ELb0EEEvNS_16Flash_fwd_paramsE,"",@"SHT_CUDA_INFO"
	.sectionflags	@""
	.align	4


	//----- nvinfo : EIATTR_CUDA_API_VERSION
	.align		4
        /*0000*/ 	.byte	0x04, 0x37
        /*0002*/ 	.short	(.L_134 - .L_133)
.L_133:
        /*0004*/ 	.word	0x00000082


	//----- nvinfo : EIATTR_KPARAM_INFO
	.align		4
.L_134:
        /*0008*/ 	.byte	0x04, 0x17
        /*000a*/ 	.short	(.L_136 - .L_135)
.L_135:
        /*000c*/ 	.word	0x00000000
        /*0010*/ 	.short	0x0000
        /*0012*/ 	.short	0x0000
        /*0014*/ 	.byte	0x00, 0xf0, 0x41, 0x07


	//----- nvinfo : EIATTR_SPARSE_MMA_MASK
	.align		4
.L_136:
        /*0018*/ 	.byte	0x03, 0x50
        /*001a*/ 	.short	0x0000


	//----- nvinfo : EIATTR_MAXREG_COUNT
	.align		4
        /*001c*/ 	.byte	0x03, 0x1b
        /*001e*/ 	.short	0x00ff


	//----- nvinfo : EIATTR_NUM_BARRIERS
	.align		4
        /*0020*/ 	.byte	0x02, 0x4c
        /*0022*/ 	.byte	0x01
	.zero		1


	//----- nvinfo : EIATTR_ANNOTATIONS
	.align		4
        /*0024*/ 	.byte	0x04, 0x55
        /*0026*/ 	.short	(.L_138 - .L_137)


	//   ....[0]....
.L_137:
        /* <DEDUP_REMOVED lines=11> */


	//----- nvinfo : EIATTR_MERCURY_ISA_VERSION
	.align		4
.L_138:
        /*00c0*/ 	.byte	0x03, 0x5f
        /*00c2*/ 	.short	0x0101


	//----- nvinfo : EIATTR_INT_WARP_WIDE_INSTR_OFFSETS
	.align		4
        /*00c4*/ 	.byte	0x04, 0x31
        /*00c6*/ 	.short	(.L_140 - .L_139)


	//   ....[0]....
.L_139:
        /*00c8*/ 	.word	0x00006db0


	//----- nvinfo : EIATTR_COOP_GROUP_MASK_REGIDS
	.align		4
.L_140:
        /*00cc*/ 	.byte	0x04, 0x29
        /*00ce*/ 	.short	(.L_142 - .L_141)


	//   ....[0]....
.L_141:
        /*00d0*/ 	.word	0xffffffff


	//   ....[1]....
        /*00d4*/ 	.word	0xffffffff


	//   ....[2]....
        /*00d8*/ 	.word	0xffffffff


	//   ....[3]....
        /*00dc*/ 	.word	0xffffffff


	//   ....[4]....
        /*00e0*/ 	.word	0xffffffff


	//   ....[5]....
        /*00e4*/ 	.word	0xffffffff


	//   ....[6]....
        /*00e8*/ 	.word	0xffffffff


	//   ....[7]....
        /*00ec*/ 	.word	0xffffffff


	//   ....[8]....
        /*00f0*/ 	.word	0xffffffff


	//   ....[9]....
        /*00f4*/ 	.word	0xffffffff


	//   ....[10]....
        /*00f8*/ 	.word	0xffffffff


	//   ....[11]....
        /*00fc*/ 	.word	0xffffffff


	//   ....[12]....
        /*0100*/ 	.word	0xffffffff


	//   ....[13]....
        /*0104*/ 	.word	0xffffffff


	//   ....[14]....
        /*0108*/ 	.word	0xffffffff


	//   ....[15]....
        /*010c*/ 	.word	0xffffffff


	//   ....[16]....
        /*0110*/ 	.word	0xffffffff


	//   ....[17]....
        /*0114*/ 	.word	0xffffffff


	//   ....[18]....
        /*0118*/ 	.word	0xffffffff


	//   ....[19]....
        /*011c*/ 	.word	0xffffffff


	//   ....[20]....
        /*0120*/ 	.word	0xffffffff


	//   ....[21]....
        /*0124*/ 	.word	0xffffffff


	//   ....[22]....
        /*0128*/ 	.word	0xffffffff


	//   ....[23]....
        /*012c*/ 	.word	0xffffffff


	//   ....[24]....
        /*0130*/ 	.word	0xffffffff


	//   ....[25]....
        /*0134*/ 	.word	0xffffffff


	//   ....[26]....
        /*0138*/ 	.word	0xffffffff


	//   ....[27]....
        /*013c*/ 	.word	0xffffffff


	//   ....[28]....
        /*0140*/ 	.word	0xffffffff


	//   ....[29]....
        /*0144*/ 	.word	0xffffffff


	//   ....[30]....
        /*0148*/ 	.word	0xffffffff


	//   ....[31]....
        /*014c*/ 	.word	0xffffffff


	//----- nvinfo : EIATTR_COOP_GROUP_INSTR_OFFSETS
	.align		4
.L_142:
        /*0150*/ 	.byte	0x04, 0x28
        /*0152*/ 	.short	(.L_144 - .L_143)


	//   ....[0]....
.L_143:
        /*0154*/ 	.word	0x00004500


	//   ....[1]....
        /*0158*/ 	.word	0x00004530


	//   ....[2]....
        /*015c*/ 	.word	0x00004570


	//   ....[3]....
        /*0160*/ 	.word	0x00004580


	//   ....[4]....
        /*0164*/ 	.word	0x00004fe0


	//   ....[5]....
        /*0168*/ 	.word	0x00005060


	//   ....[6]....
        /*016c*/ 	.word	0x000052e0


	//   ....[7]....
        /*0170*/ 	.word	0x00005330


	//   ....[8]....
        /*0174*/ 	.word	0x00008e30


	//   ....[9]....
        /*0178*/ 	.word	0x00008e50


	//   ....[10]....
        /*017c*/ 	.word	0x00009230


	//   ....[11]....
        /*0180*/ 	.word	0x00009280


	//   ....[12]....
        /*0184*/ 	.word	0x00009a80


	//   ....[13]....
        /*0188*/ 	.word	0x00009b50


	//   ....[14]....
        /*018c*/ 	.word	0x00009e50


	//   ....[15]....
        /*0190*/ 	.word	0x00009ea0


	//   ....[16]....
        /*0194*/ 	.word	0x0000d2a0


	//   ....[17]....
        /*0198*/ 	.word	0x0000d2f0


	//   ....[18]....
        /*019c*/ 	.word	0x0000d350


	//   ....[19]....
        /*01a0*/ 	.word	0x0000d360


	//   ....[20]....
        /*01a4*/ 	.word	0x0000d3b0


	//   ....[21]....
        /*01a8*/ 	.word	0x0000d3c0


	//   ....[22]....
        /*01ac*/ 	.word	0x0000d3d0


	//   ....[23]....
        /*01b0*/ 	.word	0x0000d3e0


	//   ....[24]....
        /*01b4*/ 	.word	0x0000f960


	//   ....[25]....
        /*01b8*/ 	.word	0x0000f980


	//   ....[26]....
        /*01bc*/ 	.word	0x0000f9a0


	//   ....[27]....
        /*01c0*/ 	.word	0x0000f9d0


	//   ....[28]....
        /*01c4*/ 	.word	0x0000fa30


	//   ....[29]....
        /*01c8*/ 	.word	0x0000fa80


	//   ....[30]....
        /*01cc*/ 	.word	0x0000fac0


	//   ....[31]....
        /*01d0*/ 	.word	0x0000fae0


	//----- nvinfo : EIATTR_EXIT_INSTR_OFFSETS
	.align		4
.L_144:
        /*01d4*/ 	.byte	0x04, 0x1c
        /*01d6*/ 	.short	(.L_146 - .L_145)


	//   ....[0]....
.L_145:
        /*01d8*/ 	.word	0x000004c0


	//   ....[1]....
        /*01dc*/ 	.word	0x00010e30


	//   ....[2]....
        /*01e0*/ 	.word	0x00010f10


	//   ....[3]....
        /*01e4*/ 	.word	0x000119d0


	//   ....[4]....
        /*01e8*/ 	.word	0x00011a60


	//----- nvinfo : EIATTR_CRS_STACK_SIZE
	.align		4
.L_146:
        /*01ec*/ 	.byte	0x04, 0x1e
        /*01ee*/ 	.short	(.L_148 - .L_147)
.L_147:
        /*01f0*/ 	.word	0x00000000


	//----- nvinfo : EIATTR_CBANK_PARAM_SIZE
	.align		4
.L_148:
        /*01f4*/ 	.byte	0x03, 0x19
        /*01f6*/ 	.short	0x01d0


	//----- nvinfo : EIATTR_PARAM_CBANK
	.align		4
        /*01f8*/ 	.byte	0x04, 0x0a
        /*01fa*/ 	.short	(.L_150 - .L_149)
	.align		4
.L_149:
        /*01fc*/ 	.word	index@(.nv.constant0._ZN5flash16flash_fwd_kernelI23Flash_fwd_kernel_traitsILi32ELi128ELi128ELi4ELb0ELb0EN7cutlass10bfloat16_tE19Flash_kernel_traitsILi32ELi128ELi128ELi4ES3_EELb0ELb1ELb0ELb0ELb0ELb0ELb0ELb0EEEvNS_16Flash_fwd_paramsE)
        /*0200*/ 	.short	0x0210
        /*0202*/ 	.short	0x01d0


	//----- nvinfo : EIATTR_SW_WAR
	.align		4
.L_150:
        /*0204*/ 	.byte	0x04, 0x36
        /*0206*/ 	.short	(.L_152 - .L_151)
.L_151:
        /*0208*/ 	.word	0x00000008
.L_152:


//--------------------- .nv.info._ZN5flash16flash_fwd_kernelI23Flash_fwd_kernel_traitsILi32ELi128ELi128ELi4ELb0ELb0EN7cutlass10bfloat16_tE19Flash_kernel_traitsILi32ELi128ELi128ELi4ES3_EELb0ELb1ELb0ELb1ELb0ELb0ELb0ELb0EEEvNS_16Flash_fwd_paramsE --------------------------
	.section	.nv.info._ZN5flash16flash_fwd_kernelI23Flash_fwd_kernel_traitsILi32ELi128ELi128ELi4ELb0ELb0EN7cutlass10bfloat16_tE19Flash_kernel_traitsILi32ELi128ELi128ELi4ES3_EELb0ELb1ELb0ELb1ELb0ELb0ELb0ELb0EEEvNS_16Flash_fwd_paramsE,"",@"SHT_CUDA_INFO"
	.sectionflags	@""
	.align	4


	//----- nvinfo : EIATTR_CUDA_API_VERSION
	.align		4
        /*0000*/ 	.byte	0x04, 0x37
        /*0002*/ 	.short	(.L_154 - .L_153)
.L_153:
        /*0004*/ 	.word	0x00000082


	//----- nvinfo : EIATTR_KPARAM_INFO
	.align		4
.L_154:
        /*0008*/ 	.byte	0x04, 0x17
        /*000a*/ 	.short	(.L_156 - .L_155)
.L_155:
        /*000c*/ 	.word	0x00000000
        /*0010*/ 	.short	0x0000
        /*0012*/ 	.short	0x0000
        /*0014*/ 	.byte	0x00, 0xf0, 0x41, 0x07


	//----- nvinfo : EIATTR_SPARSE_MMA_MASK
	.align		4
.L_156:
        /*0018*/ 	.byte	0x03, 0x50
        /*001a*/ 	.short	0x0000


	//----- nvinfo : EIATTR_MAXREG_COUNT
	.align		4
        /*001c*/ 	.byte	0x03, 0x1b
        /*001e*/ 	.short	0x00ff


	//----- nvinfo : EIATTR_NUM_BARRIERS
	.align		4
        /*0020*/ 	.byte	0x02, 0x4c
        /*0022*/ 	.byte	0x01
	.zero		1


	//----- nvinfo : EIATTR_ANNOTATIONS
	.align		4
        /*0024*/ 	.byte	0x04, 0x55
        /*0026*/ 	.short	(.L_158 - .L_157)


	//   ....[0]....
.L_157:
        /*0028*/ 	.word	0x00000001
        /*002c*/ 	.byte	0xe0, 0x84, 0x00, 0x00, 0x01, 0x00, 0x00, 0x00, 0x30, 0x86, 0x00, 0x00, 0x01, 0x00, 0x00, 0x00
        /*003c*/ 	.byte	0xf0, 0x86, 0x00, 0x00, 0x01, 0x00, 0x00, 0x00, 0x20, 0xa1, 0x00, 0x00, 0x01, 0x00, 0x00, 0x00
        /*004c*/ 	.byte	0x30, 0xa1, 0x00, 0x00, 0x01, 0x00, 0x00, 0x00, 0x40, 0xa1, 0x00, 0x00


	//----- nvinfo : EIATTR_MERCURY_ISA_VERSION
	.align		4
.L_158:
        /*0058*/ 	.byte	0x03, 0x5f
        /*005a*/ 	.short	0x0101


	//----- nvinfo : EIATTR_INT_WARP_WIDE_INSTR_OFFSETS
	.align		4
        /*005c*/ 	.byte	0x04, 0x31
        /*005e*/ 	.short	(.L_160 - .L_159)


	//   ....[0]....
.L_159:
        /*0060*/ 	.word	0x00007710


	//----- nvinfo : EIATTR_COOP_GROUP_MASK_REGIDS
	.align		4
.L_160:
        /*0064*/ 	.byte	0x04, 0x29
        /*0066*/ 	.short	(.L_162 - .L_161)


	//   ....[0]....
.L_161:
        /*0068*/ 	.word	0xffffffff


	//   ....[1]....
        /*006c*/ 	.word	0xffffffff


	//   ....[2]....
        /*0070*/ 	.word	0xffffffff


	//   ....[3]....
        /*0074*/ 	.word	0xffffffff


	//   ....[4]....
        /*0078*/ 	.word	0xffffffff


	//   ....[5]....
        /*007c*/ 	.word	0xffffffff


	//   ....[6]....
        /*0080*/ 	.word	0xffffffff


	//   ....[7]....
        /*0084*/ 	.word	0xffffffff


	//   ....[8]....
        /*0088*/ 	.word	0xffffffff


	//   ....[9]....
        /*008c*/ 	.word	0xffffffff


	//   ....[10]....
        /*0090*/ 	.word	0xffffffff


	//   ....[11]....
        /*0094*/ 	.word	0xffffffff


	//   ....[12]....
        /*0098*/ 	.word	0xffffffff


	//   ....[13]....
        /*009c*/ 	.word	0xffffffff


	//   ....[14]....
        /*00a0*/ 	.word	0xffffffff


	//   ....[15]....
        /*00a4*/ 	.word	0xffffffff


	//   ....[16]....
        /*00a8*/ 	.word	0xffffffff


	//   ....[17]....
        /*00ac*/ 	.word	0xffffffff


	//   ....[18]....
        /*00b0*/ 	.word	0xffffffff


	//   ....[19]....
        /*00b4*/ 	.word	0xffffffff


	//   ....[20]....
        /*00b8*/ 	.word	0xffffffff


	//   ....[21]....
        /*00bc*/ 	.word	0xffffffff


	//   ....[22]....
        /*00c0*/ 	.word	0xffffffff


	//   ....[23]....
        /*00c4*/ 	.word	0xffffffff


	//   ....[24]....
        /*00c8*/ 	.word	0xffffffff


	//   ....[25]....
        /*00cc*/ 	.word	0xffffffff


	//   ....[26]....
        /*00d0*/ 	.word	0xffffffff


	//   ....[27]....
        /*00d4*/ 	.word	0xffffffff


	//   ....[28]....
        /*00d8*/ 	.word	0xffffffff


	//   ....[29]....
        /*00dc*/ 	.word	0xffffffff


	//   ....[30]....
        /*00e0*/ 	.word	0xffffffff


	//   ....[31]....
        /*00e4*/ 	.word	0xffffffff


	//----- nvinfo : EIATTR_COOP_GROUP_INSTR_OFFSETS
	.align		4
.L_162:
        /*00e8*/ 	.byte	0x04, 0x28
        /*00ea*/ 	.short	(.L_164 - .L_163)


	//   ....[0]....
.L_163:
        /*00ec*/ 	.word	0x00004f90


	//   ....[1]....
        /*00f0*/ 	.word	0x00005060


	//   ....[2]....
        /*00f4*/ 	.word	0x00005080


	//   ....[3]....
        /*00f8*/ 	.word	0x00005110


	//   ....[4]....
        /*00fc*/ 	.word	0x000059f0


	//   ....[5]....
        /*0100*/ 	.word	0x00005b10


	//   ....[6]....
        /*0104*/ 	.word	0x00005ba0


	//   ....[7]....
        /*0108*/ 	.word	0x00005d40


	//   ....[8]....
        /*010c*/ 	.word	0x0000a490


	//   ....[9]....
        /*0110*/ 	.word	0x0000a4b0


	//   ....[10]....
        /*0114*/ 	.word	0x0000a970


	//   ....[11]....
        /*0118*/ 	.word	0x0000aac0


	//   ....[12]....
        /*011c*/ 	.word	0x0000ac50


	//   ....[13]....
        /*0120*/ 	.word	0x0000ae00


	//   ....[14]....
        /*0124*/ 	.word	0x0000b160


	//   ....[15]....
        /*0128*/ 	.word	0x0000b330


	//   ....[16]....
        /*012c*/ 	.word	0x0000ed20


	//   ....[17]....
        /*0130*/ 	.word	0x0000ed60


	//   ....[18]....
        /*0134*/ 	.word	0x0000ed90


	//   ....[19]....
        /*0138*/ 	.word	0x0000eda0


	//   ....[20]....
        /*013c*/ 	.word	0x0000f4f0


	//   ....[21]....
        /*0140*/ 	.word	0x0000f7e0


	//   ....[22]....
        /*0144*/ 	.word	0x0000fec0


	//   ....[23]....
        /*0148*/ 	.word	0x0000ff60


	//   ....[24]....
        /*014c*/ 	.word	0x00011770


	//   ....[25]....
        /*0150*/ 	.word	0x00011790


	//   ....[26]....
        /*0154*/ 	.word	0x000117b0


	//   ....[27]....
        /*0158*/ 	.word	0x000117e0


	//   ....[28]....
        /*015c*/ 	.word	0x00011850


	//   ....[29]....
        /*0160*/ 	.word	0x00011890


	//   ....[30]....
        /*0164*/ 	.word	0x000119b0


	//   ....[31]....
        /*0168*/ 	.word	0x000119e0


	//----- nvinfo : EIATTR_EXIT_INSTR_OFFSETS
	.align		4
.L_164:
        /*016c*/ 	.byte	0x04, 0x1c
        /*016e*/ 	.short	(.L_166 - .L_165)


	//   ....[0]....
.L_165:
        /*0170*/ 	.word	0x000004c0


	//   ....[1]....
        /*0174*/ 	.word	0x00012b70


	//   ....[2]....
        /*0178*/ 	.word	0x00012c50


	//   ....[3]....
        /*017c*/ 	.word	0x00013720


	//   ....[4]....
        /*0180*/ 	.word	0x000137b0


	//----- nvinfo : EIATTR_CRS_STACK_SIZE
	.align		4
.L_166:
        /*0184*/ 	.byte	0x04, 0x1e
        /*0186*/ 	.short	(.L_168 - .L_167)
.L_167:
        /*0188*/ 	.word	0x00000000


	//----- nvinfo : EIATTR_CBANK_PARAM_SIZE
	.align		4
.L_168:
        /*018c*/ 	.byte	0x03, 0x19
        /*018e*/ 	.short	0x01d0


	//----- nvinfo : EIATTR_PARAM_CBANK
	.align		4
        /*0190*/ 	.byte	0x04, 0x0a
        /*0192*/ 	.short	(.L_170 - .L_169)
	.align		4
.L_169:
        /*0194*/ 	.word	index@(.nv.constant0._ZN5flash16flash_fwd_kernelI23Flash_fwd_kernel_traitsILi32ELi128ELi128ELi4ELb0ELb0EN7cutlass10bfloat16_tE19Flash_kernel_traitsILi32ELi128ELi128ELi4ES3_EELb0ELb1ELb0ELb1ELb0ELb0ELb0ELb0EEEvNS_16Flash_fwd_paramsE)
        /*0198*/ 	.short	0x0210
        /*019a*/ 	.short	0x01d0


	//----- nvinfo : EIATTR_SW_WAR
	.align		4
.L_170:
        /*019c*/ 	.byte	0x04, 0x36
        /*019e*/ 	.short	(.L_172 - .L_171)
.L_171:
        /*01a0*/ 	.word	0x00000008
.L_172:


//--------------------- .nv.info._ZN5flash16flash_fwd_kernelI23Flash_fwd_kernel_traitsILi32ELi128ELi128ELi4ELb0ELb0EN7cutlass10bfloat16_tE19Flash_kernel_traitsILi32ELi128ELi128ELi4ES3_EELb1ELb1ELb0ELb0ELb0ELb0ELb0ELb0EEEvNS_16Flash_fwd_paramsE --------------------------
	.section	.nv.info._ZN5flash16flash_fwd_kernelI23Flash_fwd_kernel_traitsILi32ELi128ELi128ELi4ELb0ELb0EN7cutlass10bfloat16_tE19Flash_kernel_traitsILi32ELi128ELi128ELi4ES3_EELb1ELb1ELb0ELb0ELb0ELb0ELb0ELb0EEEvNS_16Flash_fwd_paramsE,"",@"SHT_CUDA_INFO"
	.sectionflags	@""
	.align	4


	//----- nvinfo : EIATTR_CUDA_API_VERSION
	.align		4
        /*0000*/ 	.byte	0x04, 0x37
        /*0002*/ 	.short	(.L_174 - .L_173)
.L_173:
        /*0004*/ 	.word	0x00000082


	//----- nvinfo : EIATTR_KPARAM_INFO
	.align		4
.L_174:
        /*0008*/ 	.byte	0x04, 0x17
        /*000a*/ 	.short	(.L_176 - .L_175)
.L_175:
        /*000c*/ 	.word	0x00000000
        /*0010*/ 	.short	0x0000
        /*0012*/ 	.short	0x0000
        /*0014*/ 	.byte	0x00, 0xf0, 0x41, 0x07


	//----- nvinfo : EIATTR_SPARSE_MMA_MASK
	.align		4
.L_176:
        /*0018*/ 	.byte	0x03, 0x50
        /*001a*/ 	.short	0x0000


	//----- nvinfo : EIATTR_MAXREG_COUNT
	.align		4
        /*001c*/ 	.byte	0x03, 0x1b
        /*001e*/ 	.short	0x00ff


	//----- nvinfo : EIATTR_NUM_BARRIERS
	.align		4
        /*0020*/ 	.byte	0x02, 0x4c
        /*0022*/ 	.byte	0x01
	.zero		1


	//----- nvinfo : EIATTR_ANNOTATIONS
	.align		4
        /*0024*/ 	.byte	0x04, 0x55
        /*0026*/ 	.short	(.L_178 - .L_177)


	//   ....[0]....
.L_177:
        /* <DEDUP_REMOVED lines=95> */


	//----- nvinfo : EIATTR_MERCURY_ISA_VERSION
	.align		4
.L_178:
        /*0600*/ 	.byte	0x03, 0x5f
        /*0602*/ 	.short	0x0101


	//----- nvinfo : EIATTR_INT_WARP_WIDE_INSTR_OFFSETS
	.align		4
        /*0604*/ 	.byte	0x04, 0x31
        /*0606*/ 	.short	(.L_180 - .L_179)


	//   ....[0]....
.L_179:
        /*0608*/ 	.word	0x0000a0f0


	//----- nvinfo : EIATTR_COOP_GROUP_MASK_REGIDS
	.align		4
.L_180:
        /*060c*/ 	.byte	0x04, 0x29
        /*060e*/ 	.short	(.L_182 - .L_181)


	//   ....[0]....
.L_181:
        /*0610*/ 	.word	0xffffffff


	//   ....[1]....
        /*0614*/ 	.word	0xffffffff


	//   ....[2]....
        /*0618*/ 	.word	0xffffffff


	//   ....[3]....
        /*061c*/ 	.word	0xffffffff


	//   ....[4]....
        /*0620*/ 	.word	0xffffffff


	//   ....[5]....
        /*0624*/ 	.word	0xffffffff


	//   ....[6]....
        /*0628*/ 	.word	0xffffffff


	//   ....[7]....
        /*062c*/ 	.word	0xffffffff


	//   ....[8]....
        /*0630*/ 	.word	0xffffffff


	//   ....[9]....
        /*0634*/ 	.word	0xffffffff


	//   ....[10]....
        /*0638*/ 	.word	0xffffffff


	//   ....[11]....
        /*063c*/ 	.word	0xffffffff


	//   ....[12]....
        /*0640*/ 	.word	0xffffffff


	//   ....[13]....
        /*0644*/ 	.word	0xffffffff


	//   ....[14]....
        /*0648*/ 	.word	0xffffffff


	//   ....[15]....
        /*064c*/ 	.word	0xffffffff


	//   ....[16]....
        /*0650*/ 	.word	0xffffffff


	//   ....[17]....
        /*0654*/ 	.word	0xffffffff


	//   ....[18]....
        /*0658*/ 	.word	0xffffffff


	//   ....[19]....
        /*065c*/ 	.word	0xffffffff


	//   ....[20]....
        /*0660*/ 	.word	0xffffffff


	//   ....[21]....
        /*0664*/ 	.word	0xffffffff


	//   ....[22]....
        /*0668*/ 	.word	0xffffffff


	//   ....[23]....
        /*066c*/ 	.word	0xffffffff


	//   ....[24]....
        /*0670*/ 	.word	0xffffffff


	//   ....[25]....
        /*0674*/ 	.word	0xffffffff


	//   ....[26]....
        /*0678*/ 	.word	0xffffffff


	//   ....[27]....
        /*067c*/ 	.word	0xffffffff


	//   ....[28]....
        /*0680*/ 	.word	0xffffffff


	//   ....[29]....
        /*0684*/ 	.word	0xffffffff


	//   ....[30]....
        /*0688*/ 	.word	0xffffffff


	//   ....[31]....
        /*068c*/ 	.word	0xffffffff


	//----- nvinfo : EIATTR_COOP_GROUP_INSTR_OFFSETS
	.align		4
.L_182:
        /*0690*/ 	.byte	0x04, 0x28
        /*0692*/ 	.short	(.L_184 - .L_183)


	//   ....[0]....
.L_183:
        /*0694*/ 	.word	0x000048d0


	//   ....[1]....
        /*0698*/ 	.word	0x00004a10


	//   ....[2]....
        /*069c*/ 	.word	0x00004a40


	//   ....[3]....
        /*06a0*/ 	.word	0x00004ba0


	//   ....[4]....
        /*06a4*/ 	.word	0x000054e0


	//   ....[5]....
        /*06a8*/ 	.word	0x000055c0


	//   ....[6]....
        /*06ac*/ 	.word	0x00005610


	//   ....[7]....
        /*06b0*/ 	.word	0x000056e0


	//   ....[8]....
        /*06b4*/ 	.word	0x0000cd10


	//   ....[9]....
        /*06b8*/ 	.word	0x0000ce30


	//   ....[10]....
        /*06bc*/ 	.word	0x0000d7a0


	//   ....[11]....
        /*06c0*/ 	.word	0x0000d7b0


	//   ....[12]....
        /*06c4*/ 	.word	0x0000d7d0


	//   ....[13]....
        /*06c8*/ 	.word	0x0000d880


	//   ....[14]....
        /*06cc*/ 	.word	0x0000d8a0


	//   ....[15]....
        /*06d0*/ 	.word	0x0000d8d0


	//   ....[16]....
        /*06d4*/ 	.word	0x00014db0


	//   ....[17]....
        /*06d8*/ 	.word	0x00014e60


	//   ....[18]....
        /*06dc*/ 	.word	0x00014f60


	//   ....[19]....
        /*06e0*/ 	.word	0x00014fa0


	//   ....[20]....
        /*06e4*/ 	.word	0x00014fe0


	//   ....[21]....
        /*06e8*/ 	.word	0x00015020


	//   ....[22]....
        /*06ec*/ 	.word	0x00015100


	//   ....[23]....
        /*06f0*/ 	.word	0x00015130


	//   ....[24]....
        /*06f4*/ 	.word	0x0001a3b0


	//   ....[25]....
        /*06f8*/ 	.word	0x0001a3c0


	//   ....[26]....
        /*06fc*/ 	.word	0x0001a3d0


	//   ....[27]....
        /*0700*/ 	.word	0x0001a3e0


	//   ....[28]....
        /*0704*/ 	.word	0x0001a410


	//   ....[29]....
        /*0708*/ 	.word	0x0001a430


	//   ....[30]....
        /*070c*/ 	.word	0x0001a450


	//   ....[31]....
        /*0710*/ 	.word	0x0001a480


	//----- nvinfo : EIATTR_EXIT_INSTR_OFFSETS
	.align		4
.L_184:
        /*0714*/ 	.byte	0x04, 0x1c
        /*0716*/ 	.short	(.L_186 - .L_185)


	//   ....[0]....
.L_185:
        /*0718*/ 	.word	0x000006d0


	//   ....[1]....
        /*071c*/ 	.word	0x0001b860


	//   ....[2]....
        /*0720*/ 	.word	0x0001b940


	//   ....[3]....
        /*0724*/ 	.word	0x0001c3e0


	//   ....[4]....
        /*0728*/ 	.word	0x0001c470


	//----- nvinfo : EIATTR_CRS_STACK_SIZE
	.align		4
.L_186:
        /*072c*/ 	.byte	0x04, 0x1e
        /*072e*/ 	.short	(.L_188 - .L_187)
.L_187:
        /*0730*/ 	.word	0x00000000


	//----- nvinfo : EIATTR_CBANK_PARAM_SIZE
	.align		4
.L_188:
        /*0734*/ 	.byte	0x03, 0x19
        /*0736*/ 	.short	0x01d0


	//----- nvinfo : EIATTR_PARAM_CBANK
	.align		4
        /*0738*/ 	.byte	0x04, 0x0a
        /*073a*/ 	.short	(.L_190 - .L_189)
	.align		4
.L_189:
        /*073c*/ 	.word	index@(.nv.constant0._ZN5flash16flash_fwd_kernelI23Flash_fwd_kernel_traitsILi32ELi128ELi128ELi4ELb0ELb0EN7cutlass10bfloat16_tE19Flash_kernel_traitsILi32ELi128ELi128ELi4ES3_EELb1ELb1ELb0ELb0ELb0ELb0ELb0ELb0EEEvNS_16Flash_fwd_paramsE)
        /*0740*/ 	.short	0x0210
        /*0742*/ 	.short	0x01d0


	//----- nvinfo : EIATTR_SW_WAR
	.align		4
.L_190:
        /*0744*/ 	.byte	0x04, 0x36
        /*0746*/ 	.short	(.L_192 - .L_191)
.L_191:
        /*0748*/ 	.word	0x00000008
.L_192:


//--------------------- .nv.info._ZN5flash16flash_fwd_kernelI23Flash_fwd_kernel_traitsILi32ELi128ELi128ELi4ELb0ELb0EN7cutlass10bfloat16_tE19Flash_kernel_traitsILi32ELi128ELi128ELi4ES3_EELb1ELb1ELb0ELb0ELb1ELb1ELb0ELb0EEEvNS_16Flash_fwd_paramsE --------------------------
	.section	.nv.info._ZN5flash16flash_fwd_kernelI23Flash_fwd_kernel_traitsILi32ELi128ELi128ELi4ELb0ELb0EN7cutlass10bfloat16_tE19Flash_kernel_traitsILi32ELi128ELi128ELi4ES3_EELb1ELb1ELb0ELb0ELb1ELb1ELb0ELb0EEEvNS_16Flash_fwd_paramsE,"",@"SHT_CUDA_INFO"
	.sectionflags	@""
	.align	4


	//----- nvinfo : EIATTR_CUDA_API_VERSION
	.align		4
        /*0000*/ 	.byte	0x04, 0x37
        /*0002*/ 	.short	(.L_194 - .L_193)
.L_193:
        /*0004*/ 	.word	0x00000082


	//----- nvinfo : EIATTR_KPARAM_INFO
	.align		4
.L_194:
        /*0008*/ 	.byte	0x04, 0x17
        /*000a*/ 	.short	(.L_196 - .L_195)
.L_195:
        /*000c*/ 	.word	0x00000000
        /*0010*/ 	.short	0x0000
        /*0012*/ 	.short	0x0000
        /*0014*/ 	.byte	0x00, 0xf0, 0x41, 0x07


	//----- nvinfo : EIATTR_SPARSE_MMA_MASK
	.align		4
.L_196:
        /*0018*/ 	.byte	0x03, 0x50
        /*001a*/ 	.short	0x0000


	//----- nvinfo : EIATTR_MAXREG_COUNT
	.align		4
        /*001c*/ 	.byte	0x03, 0x1b
        /*001e*/ 	.short	0x00ff


	//----- nvinfo : EIATTR_NUM_BARRIERS
	.align		4
        /*0020*/ 	.byte	0x02, 0x4c
        /*0022*/ 	.byte	0x01
	.zero		1


	//----- nvinfo : EIATTR_ANNOTATIONS
	.align		4
        /*0024*/ 	.byte	0x04, 0x55
        /*0026*/ 	.short	(.L_198 - .L_197)


	//   ....[0]....
.L_197:
        /* <DEDUP_REMOVED lines=36> */
        /*025c*/ 	.byte	0xf0, 0xed, 0x00, 0x00, 0x01, 0x00, 0x00, 0x00, 0x30, 0xee, 0x00, 0x00


	//----- nvinfo : EIATTR_MERCURY_ISA_VERSION
	.align		4
.L_198:
        /*0268*/ 	.byte	0x03, 0x5f
        /*026a*/ 	.short	0x0101


	//----- nvinfo : EIATTR_COOP_GROUP_MASK_REGIDS
	.align		4
        /*026c*/ 	.byte	0x04, 0x29
        /*026e*/ 	.short	(.L_200 - .L_199)


	//   ....[0]....
.L_199:
        /*0270*/ 	.word	0xffffffff


	//   ....[1]....
        /*0274*/ 	.word	0xffffffff


	//   ....[2]....
        /*0278*/ 	.word	0xffffffff


	//   ....[3]....
        /*027c*/ 	.word	0xffffffff


	//   ....[4]....
        /*0280*/ 	.word	0xffffffff


	//   ....[5]....
        /*0284*/ 	.word	0xffffffff


	//   ....[6]....
        /*0288*/ 	.word	0xffffffff


	//   ....[7]....
        /*028c*/ 	.word	0xffffffff


	//   ....[8]....
        /*0290*/ 	.word	0xffffffff


	//   ....[9]....
        /*0294*/ 	.word	0xffffffff


	//   ....[10]....
        /*0298*/ 	.word	0xffffffff


	//   ....[11]....
        /*029c*/ 	.word	0xffffffff


	//   ....[12]....
        /*02a0*/ 	.word	0xffffffff


	//   ....[13]....
        /*02a4*/ 	.word	0xffffffff


	//   ....[14]....
        /*02a8*/ 	.word	0xffffffff


	//   ....[15]....
        /*02ac*/ 	.word	0xffffffff


	//   ....[16]....
        /*02b0*/ 	.word	0xffffffff


	//   ....[17]....
        /*02b4*/ 	.word	0xffffffff


	//   ....[18]....
        /*02b8*/ 	.word	0xffffffff


	//   ....[19]....
        /*02bc*/ 	.word	0xffffffff


	//   ....[20]....
        /*02c0*/ 	.word	0xffffffff


	//   ....[21]....
        /*02c4*/ 	.word	0xffffffff


	//   ....[22]....
        /*02c8*/ 	.word	0xffffffff


	//   ....[23]....
        /*02cc*/ 	.word	0xffffffff


	//----- nvinfo : EIATTR_COOP_GROUP_INSTR_OFFSETS
	.align		4
.L_200:
        /*02d0*/ 	.byte	0x04, 0x28
        /*02d2*/ 	.short	(.L_202 - .L_201)


	//   ....[0]....
.L_201:
        /*02d4*/ 	.word	0x00002d30


	//   ....[1]....
        /*02d8*/ 	.word	0x00002f30


	//   ....[2]....
        /*02dc*/ 	.word	0x000039b0


	//   ....[3]....
        /*02e0*/ 	.word	0x00003a70


	//   ....[4]....
        /*02e4*/ 	.word	0x00003b40


	//   ....[5]....
        /*02e8*/ 	.word	0x00003c70


	//   ....[6]....
        /*02ec*/ 	.word	0x00003f00


	//   ....[7]....
        /*02f0*/ 	.word	0x00003f70


	//   ....[8]....
        /*02f4*/ 	.word	0x00009d60


	//   ....[9]....
        /*02f8*/ 	.word	0x00009ec0


	//   ....[10]....
        /*02fc*/ 	.word	0x00009f00


	//   ....[11]....
        /*0300*/ 	.word	0x0000a020


	//   ....[12]....
        /*0304*/ 	.word	0x0000a140


	//   ....[13]....
        /*0308*/ 	.word	0x0000a180


	//   ....[14]....
        /*030c*/ 	.word	0x0000a1d0


	//   ....[15]....
        /*0310*/ 	.word	0x0000a310


	//   ....[16]....
        /*0314*/ 	.word	0x0000f480


	//   ....[17]....
        /*0318*/ 	.word	0x0000f4c0


	//   ....[18]....
        /*031c*/ 	.word	0x0000f500


	//   ....[19]....
        /*0320*/ 	.word	0x0000f520


	//   ....[20]....
        /*0324*/ 	.word	0x0000f570


	//   ....[21]....
        /*0328*/ 	.word	0x0000f590


	//   ....[22]....
        /*032c*/ 	.word	0x0000f5b0


	//   ....[23]....
        /*0330*/ 	.word	0x0000f5c0


	//----- nvinfo : EIATTR_EXIT_INSTR_OFFSETS
	.align		4
.L_202:
        /*0334*/ 	.byte	0x04, 0x1c
        /*0336*/ 	.short	(.L_204 - .L_203)


	//   ....[0]....
.L_203:
        /*0338*/ 	.word	0x00000370


	//   ....[1]....
        /*033c*/ 	.word	0x00010690


	//   ....[2]....
        /*0340*/ 	.word	0x00010d70


	//   ....[3]....
        /*0344*/ 	.word	0x00010e00


	//----- nvinfo : EIATTR_CRS_STACK_SIZE
	.align		4
.L_204:
        /*0348*/ 	.byte	0x04, 0x1e
        /*034a*/ 	.short	(.L_206 - .L_205)
.L_205:
        /*034c*/ 	.word	0x00000000


	//----- nvinfo : EIATTR_CBANK_PARAM_SIZE
	.align		4
.L_206:
        /*0350*/ 	.byte	0x03, 0x19
        /*0352*/ 	.short	0x01d0


	//----- nvinfo : EIATTR_PARAM_CBANK
	.align		4
        /*0354*/ 	.byte	0x04, 0x0a
        /*0356*/ 	.short	(.L_208 - .L_207)
	.align		4
.L_207:
        /*0358*/ 	.word	index@(.nv.constant0._ZN5flash16flash_fwd_kernelI23Flash_fwd_kernel_traitsILi32ELi128ELi128ELi4ELb0ELb0EN7cutlass10bfloat16_tE19Flash_kernel_traitsILi32ELi128ELi128ELi4ES3_EELb1ELb1ELb0ELb0ELb1ELb1ELb0ELb0EEEvNS_16Flash_fwd_paramsE)
        /*035c*/ 	.short	0x0210
        /*035e*/ 	.short	0x01d0


	//----- nvinfo : EIATTR_SW_WAR
	.align		4
.L_208:
        /*0360*/ 	.byte	0x04, 0x36
        /*0362*/ 	.short	(.L_210 - .L_209)
.L_209:
        /*0364*/ 	.word	0x00000008
.L_210:


//--------------------- .nv.info._ZN5flash16flash_fwd_kernelI23Flash_fwd_kernel_traitsILi32ELi128ELi128ELi4ELb0ELb0EN7cutlass10bfloat16_tE19Flash_kernel_traitsILi32ELi128ELi128ELi4ES3_EELb0ELb1ELb0ELb0ELb1ELb1ELb1ELb0EEEvNS_16Flash_fwd_paramsE --------------------------
	.section	.nv.info._ZN5flash16flash_fwd_kernelI23Flash_fwd_kernel_traitsILi32ELi128ELi128ELi4ELb0ELb0EN7cutlass10bfloat16_tE19Flash_kernel_traitsILi32ELi128ELi128ELi4ES3_EELb0ELb1ELb0ELb0ELb1ELb1ELb1ELb0EEEvNS_16Flash_fwd_paramsE,"",@"SHT_CUDA_INFO"
	.sectionflags	@""
	.align	4


	//----- nvinfo : EIATTR_CUDA_API_VERSION
	.align		4
        /*0000*/ 	.byte	0x04, 0x37
        /*0002*/ 	.short	(.L_212 - .L_211)
.L_211:
        /*0004*/ 	.word	0x00000082


	//----- nvinfo : EIATTR_KPARAM_INFO
	.align		4
.L_212:
        /*0008*/ 	.byte	0x04, 0x17
        /*000a*/ 	.short	(.L_214 - .L_213)
.L_213:
        /*000c*/ 	.word	0x00000000
        /*0010*/ 	.short	0x0000
        /*0012*/ 	.short	0x0000
        /*0014*/ 	.byte	0x00, 0xf0, 0x41, 0x07


	//----- nvinfo : EIATTR_SPARSE_MMA_MASK
	.align		4
.L_214:
        /*0018*/ 	.byte	0x03, 0x50
        /*001a*/ 	.short	0x0000


	//----- nvinfo : EIATTR_MAXREG_COUNT
	.align		4
        /*001c*/ 	.byte	0x03, 0x1b
        /*001e*/ 	.short	0x00ff


	//----- nvinfo : EIATTR_NUM_BARRIERS
	.align		4
        /*0020*/ 	.byte	0x02, 0x4c
        /*0022*/ 	.byte	0x01
	.zero		1


	//----- nvinfo : EIATTR_ANNOTATIONS
	.align		4
        /*0024*/ 	.byte	0x04, 0x55
        /*0026*/ 	.short	(.L_216 - .L_215)


	//   ....[0]....
.L_215:
        /* <DEDUP_REMOVED lines=17> */


	//----- nvinfo : EIATTR_MERCURY_ISA_VERSION
	.align		4
.L_216:
        /*0128*/ 	.byte	0x03, 0x5f
        /*012a*/ 	.short	0x0101


	//----- nvinfo : EIATTR_COOP_GROUP_MASK_REGIDS
	.align		4
        /*012c*/ 	.byte	0x04, 0x29
        /*012e*/ 	.short	(.L_218 - .L_217)


	//   ....[0]....
.L_217:
        /*0130*/ 	.word	0xffffffff


	//   ....[1]....
        /*0134*/ 	.word	0xffffffff


	//   ....[2]....
        /*0138*/ 	.word	0xffffffff


	//   ....[3]....
        /*013c*/ 	.word	0xffffffff


	//   ....[4]....
        /*0140*/ 	.word	0xffffffff


	//   ....[5]....
        /*0144*/ 	.word	0xffffffff


	//   ....[6]....
        /*0148*/ 	.word	0xffffffff


	//   ....[7]....
        /*014c*/ 	.word	0xffffffff


	//   ....[8]....
        /*0150*/ 	.word	0xffffffff


	//   ....[9]....
        /*0154*/ 	.word	0xffffffff


	//   ....[10]....
        /*0158*/ 	.word	0xffffffff


	//   ....[11]....
        /*015c*/ 	.word	0xffffffff


	//   ....[12]....
        /*0160*/ 	.word	0xffffffff


	//   ....[13]....
        /*0164*/ 	.word	0xffffffff


	//   ....[14]....
        /*0168*/ 	.word	0xffffffff


	//   ....[15]....
        /*016c*/ 	.word	0xffffffff


	//   ....[16]....
        /*0170*/ 	.word	0xffffffff


	//   ....[17]....
        /*0174*/ 	.word	0xffffffff


	//   ....[18]....
        /*0178*/ 	.word	0xffffffff


	//   ....[19]....
        /*017c*/ 	.word	0xffffffff


	//   ....[20]....
        /*0180*/ 	.word	0xffffffff


	//   ....[21]....
        /*0184*/ 	.word	0xffffffff


	//   ....[22]....
        /*0188*/ 	.word	0xffffffff


	//   ....[23]....
        /*018c*/ 	.word	0xffffffff


	//----- nvinfo : EIATTR_COOP_GROUP_INSTR_OFFSETS
	.align		4
.L_218:
        /*0190*/ 	.byte	0x04, 0x28
        /*0192*/ 	.short	(.L_220 - .L_219)


	//   ....[0]....
.L_219:
        /*0194*/ 	.word	0x00002ff0


	//   ....[1]....
        /*0198*/ 	.word	0x000030e0


	//   ....[2]....
        /*019c*/ 	.word	0x00003ba0


	//   ....[3]....
        /*01a0*/ 	.word	0x00003c30


	//   ....[4]....
        /*01a4*/ 	.word	0x000049b0


	//   ....[5]....
        /*01a8*/ 	.word	0x00004a30


	//   ....[6]....
        /*01ac*/ 	.word	0x00004c90


	//   ....[7]....
        /*01b0*/ 	.word	0x00004cd0


	//   ....[8]....
        /*01b4*/ 	.word	0x00008870


	//   ....[9]....
        /*01b8*/ 	.word	0x000088c0


	//   ....[10]....
        /*01bc*/ 	.word	0x00008920


	//   ....[11]....
        /*01c0*/ 	.word	0x00008930


	//   ....[12]....
        /*01c4*/ 	.word	0x00008980


	//   ....[13]....
        /*01c8*/ 	.word	0x00008990


	//   ....[14]....
        /*01cc*/ 	.word	0x000089a0


	//   ....[15]....
        /*01d0*/ 	.word	0x000089b0


	//   ....[16]....
        /*01d4*/ 	.word	0x0000b0d0


	//   ....[17]....
        /*01d8*/ 	.word	0x0000b0e0


	//   ....[18]....
        /*01dc*/ 	.word	0x0000b0f0


	//   ....[19]....
        /*01e0*/ 	.word	0x0000b100


	//   ....[20]....
        /*01e4*/ 	.word	0x0000b120


	//   ....[21]....
        /*01e8*/ 	.word	0x0000b150


	//   ....[22]....
        /*01ec*/ 	.word	0x0000b170


	//   ....[23]....
        /*01f0*/ 	.word	0x0000b180


	//----- nvinfo : EIATTR_EXIT_INSTR_OFFSETS
	.align		4
.L_220:
        /*01f4*/ 	.byte	0x04, 0x1c
        /*01f6*/ 	.short	(.L_222 - .L_221)


	//   ....[0]....
.L_221:
        /*01f8*/ 	.word	0x000001b0


	//   ....[1]....
        /*01fc*/ 	.word	0x0000c090


	//   ....[2]....
        /*0200*/ 	.word	0x0000c780


	//   ....[3]....
        /*0204*/ 	.word	0x0000c810


	//----- nvinfo : EIATTR_CRS_STACK_SIZE
	.align		4
.L_222:
        /*0208*/ 	.byte	0x04, 0x1e
        /*020a*/ 	.short	(.L_224 - .L_223)
.L_223:
        /*020c*/ 	.word	0x00000000


	//----- nvinfo : EIATTR_CBANK_PARAM_SIZE
	.align		4
.L_224:
        /*0210*/ 	.byte	0x03, 0x19
        /*0212*/ 	.short	0x01d0


	//----- nvinfo : EIATTR_PARAM_CBANK
	.align		4
        /*0214*/ 	.byte	0x04, 0x0a
        /*0216*/ 	.short	(.L_226 - .L_225)
	.align		4
.L_225:
        /*0218*/ 	.word	index@(.nv.constant0._ZN5flash16flash_fwd_kernelI23Flash_fwd_kernel_traitsILi32ELi128ELi128ELi4ELb0ELb0EN7cutlass10bfloat16_tE19Flash_kernel_traitsILi32ELi128ELi128ELi4ES3_EELb0ELb1ELb0ELb0ELb1ELb1ELb1ELb0EEEvNS_16Flash_fwd_paramsE)
        /*021c*/ 	.short	0x0210
        /*021e*/ 	.short	0x01d0


	//----- nvinfo : EIATTR_SW_WAR
	.align		4
.L_226:
        /*0220*/ 	.byte	0x04, 0x36
        /*0222*/ 	.short	(.L_228 - .L_227)
.L_227:
        /*0224*/ 	.word	0x00000008
.L_228:


//--------------------- .nv.info._ZN5flash16flash_fwd_kernelI23Flash_fwd_kernel_traitsILi32ELi128ELi128ELi4ELb0ELb0EN7cutlass10bfloat16_tE19Flash_kernel_traitsILi32ELi128ELi128ELi4ES3_EELb1ELb1ELb0ELb0ELb0ELb1ELb0ELb0EEEvNS_16Flash_fwd_paramsE --------------------------
	.section	.nv.info._ZN5flash16flash_fwd_kernelI23Flash_fwd_kernel_traitsILi32ELi128ELi128ELi4ELb0ELb0EN7cutlass10bfloat16_tE19Flash_kernel_traitsILi32ELi128ELi128ELi4ES3_EELb1ELb1ELb0ELb0ELb0ELb1ELb0ELb0EEEvNS_16Flash_fwd_paramsE,"",@"SHT_CUDA_INFO"
	.sectionflags	@""
	.align	4


	//----- nvinfo : EIATTR_CUDA_API_VERSION
	.align		4
        /*0000*/ 	.byte	0x04, 0x37
        /*0002*/ 	.short	(.L_230 - .L_229)
.L_229:
        /*0004*/ 	.word	0x00000082


	//----- nvinfo : EIATTR_KPARAM_INFO
	.align		4
.L_230:
        /*0008*/ 	.byte	0x04, 0x17
        /*000a*/ 	.short	(.L_232 - .L_231)
.L_231:
        /*000c*/ 	.word	0x00000000
        /*0010*/ 	.short	0x0000
        /*0012*/ 	.short	0x0000
        /*0014*/ 	.byte	0x00, 0xf0, 0x41, 0x07


	//----- nvinfo : EIATTR_SPARSE_MMA_MASK
	.align		4
.L_232:
        /*0018*/ 	.byte	0x03, 0x50
        /*001a*/ 	.short	0x0000


	//----- nvinfo : EIATTR_MAXREG_COUNT
	.align		4
        /*001c*/ 	.byte	0x03, 0x1b
        /*001e*/ 	.short	0x00ff


	//----- nvinfo : EIATTR_NUM_BARRIERS
	.align		4
        /*0020*/ 	.byte	0x02, 0x4c
        /*0022*/ 	.byte	0x01
	.zero		1


	//----- nvinfo : EIATTR_ANNOTATIONS
	.align		4
        /*0024*/ 	.byte	0x04, 0x55
        /*0026*/ 	.short	(.L_234 - .L_233)


	//   ....[0]....
.L_233:
        /* <DEDUP_REMOVED lines=52> */


	//----- nvinfo : EIATTR_MERCURY_ISA_VERSION
	.align		4
.L_234:
        /*0350*/ 	.byte	0x03, 0x5f
        /*0352*/ 	.short	0x0101


	//----- nvinfo : EIATTR_INT_WARP_WIDE_INSTR_OFFSETS
	.align		4
        /*0354*/ 	.byte	0x04, 0x31
        /*0356*/ 	.short	(.L_236 - .L_235)


	//   ....[0]....
.L_235:
        /*0358*/ 	.word	0x00001470


	//   ....[1]....
        /*035c*/ 	.word	0x00001a30


	//----- nvinfo : EIATTR_COOP_GROUP_MASK_REGIDS
	.align		4
.L_236:
        /*0360*/ 	.byte	0x04, 0x29
        /*0362*/ 	.short	(.L_238 - .L_237)


	//   ....[0]....
.L_237:
        /*0364*/ 	.word	0xffffffff


	//   ....[1]....
        /*0368*/ 	.word	0xffffffff


	//   ....[2]....
        /*036c*/ 	.word	0xffffffff


	//   ....[3]....
        /*0370*/ 	.word	0xffffffff


	//   ....[4]....
        /*0374*/ 	.word	0xffffffff


	//   ....[5]....
        /*0378*/ 	.word	0xffffffff


	//   ....[6]....
        /*037c*/ 	.word	0xffffffff


	//   ....[7]....
        /*0380*/ 	.word	0xffffffff


	//   ....[8]....
        /*0384*/ 	.word	0xffffffff


	//   ....[9]....
        /*0388*/ 	.word	0xffffffff


	//   ....[10]....
        /*038c*/ 	.word	0xffffffff


	//   ....[11]....
        /*0390*/ 	.word	0xffffffff


	//   ....[12]....
        /*0394*/ 	.word	0xffffffff


	//   ....[13]....
        /*0398*/ 	.word	0xffffffff


	//   ....[14]....
        /*039c*/ 	.word	0xffffffff


	//   ....[15]....
        /*03a0*/ 	.word	0xffffffff


	//   ....[16]....
        /*03a4*/ 	.word	0xffffffff


	//   ....[17]....
        /*03a8*/ 	.word	0xffffffff


	//   ....[18]....
        /*03ac*/ 	.word	0xffffffff


	//   ....[19]....
        /*03b0*/ 	.word	0xffffffff


	//   ....[20]....
        /*03b4*/ 	.word	0xffffffff


	//   ....[21]....
        /*03b8*/ 	.word	0xffffffff


	//   ....[22]....
        /*03bc*/ 	.word	0xffffffff


	//   ....[23]....
        /*03c0*/ 	.word	0xffffffff


	//   ....[24]....
        /*03c4*/ 	.word	0xffffffff


	//   ....[25]....
        /*03c8*/ 	.word	0xffffffff


	//   ....[26]....
        /*03cc*/ 	.word	0xffffffff


	//   ....[27]....
        /*03d0*/ 	.word	0xffffffff


	//   ....[28]....
        /*03d4*/ 	.word	0xffffffff


	//   ....[29]....
        /*03d8*/ 	.word	0xffffffff


	//   ....[30]....
        /*03dc*/ 	.word	0xffffffff


	//   ....[31]....
        /*03e0*/ 	.word	0xffffffff


	//----- nvinfo : EIATTR_COOP_GROUP_INSTR_OFFSETS
	.align		4
.L_238:
        /*03e4*/ 	.byte	0x04, 0x28
        /*03e6*/ 	.short	(.L_240 - .L_239)


	//   ....[0]....
.L_239:
        /*03e8*/ 	.word	0x00003ab0


	//   ....[1]....
        /*03ec*/ 	.word	0x00003d10


	//   ....[2]....
        /*03f0*/ 	.word	0x000045b0


	//   ....[3]....
        /*03f4*/ 	.word	0x000047a0


	//   ....[4]....
        /*03f8*/ 	.word	0x000047e0


	//   ....[5]....
        /*03fc*/ 	.word	0x00004980


	//   ....[6]....
        /*0400*/ 	.word	0x00004ba0


	//   ....[7]....
        /*0404*/ 	.word	0x00004c00


	//   ....[8]....
        /*0408*/ 	.word	0x0000b480


	//   ....[9]....
        /*040c*/ 	.word	0x0000b4c0


	//   ....[10]....
        /*0410*/ 	.word	0x0000b650


	//   ....[11]....
        /*0414*/ 	.word	0x0000b680


	//   ....[12]....
        /*0418*/ 	.word	0x0000c180


	//   ....[13]....
        /*041c*/ 	.word	0x0000c290


	//   ....[14]....
        /*0420*/ 	.word	0x0000c2a0


	//   ....[15]....
        /*0424*/ 	.word	0x0000c350


	//   ....[16]....
        /*0428*/ 	.word	0x00012620


	//   ....[17]....
        /*042c*/ 	.word	0x00012660


	//   ....[18]....
        /*0430*/ 	.word	0x000126e0


	//   ....[19]....
        /*0434*/ 	.word	0x00012730


	//   ....[20]....
        /*0438*/ 	.word	0x00012790


	//   ....[21]....
        /*043c*/ 	.word	0x000127d0


	//   ....[22]....
        /*0440*/ 	.word	0x00012870


	//   ....[23]....
        /*0444*/ 	.word	0x000128b0


	//   ....[24]....
        /*0448*/ 	.word	0x00017ac0


	//   ....[25]....
        /*044c*/ 	.word	0x00017ad0


	//   ....[26]....
        /*0450*/ 	.word	0x00017ae0


	//   ....[27]....
        /*0454*/ 	.word	0x00017af0


	//   ....[28]....
        /*0458*/ 	.word	0x00017b20


	//   ....[29]....
        /*045c*/ 	.word	0x00017b40


	//   ....[30]....
        /*0460*/ 	.word	0x00017b60


	//   ....[31]....
        /*0464*/ 	.word	0x00017b70


	//----- nvinfo : EIATTR_EXIT_INSTR_OFFSETS
	.align		4
.L_240:
        /*0468*/ 	.byte	0x04, 0x1c
        /*046a*/ 	.short	(.L_242 - .L_241)


	//   ....[0]....
.L_241:
        /*046c*/ 	.word	0x00000720


	//   ....[1]....
        /*0470*/ 	.word	0x00018ec0


	//   ....[2]....
        /*0474*/ 	.word	0x00018fa0


	//   ....[3]....
        /*0478*/ 	.word	0x000199f0


	//   ....[4]....
        /*047c*/ 	.word	0x00019a80


	//----- nvinfo : EIATTR_CRS_STACK_SIZE
	.align		4
.L_242:
        /*0480*/ 	.byte	0x04, 0x1e
        /*0482*/ 	.short	(.L_244 - .L_243)
.L_243:
        /*0484*/ 	.word	0x00000000


	//----- nvinfo : EIATTR_CBANK_PARAM_SIZE
	.align		4
.L_244:
        /*0488*/ 	.byte	0x03, 0x19
        /*048a*/ 	.short	0x01d0


	//----- nvinfo : EIATTR_PARAM_CBANK
	.align		4
        /*048c*/ 	.byte	0x04, 0x0a
        /*048e*/ 	.short	(.L_246 - .L_245)
	.align		4
.L_245:
        /*0490*/ 	.word	index@(.nv.constant0._ZN5flash16flash_fwd_kernelI23Flash_fwd_kernel_traitsILi32ELi128ELi128ELi4ELb0ELb0EN7cutlass10bfloat16_tE19Flash_kernel_traitsILi32ELi128ELi128ELi4ES3_EELb1ELb1ELb0ELb0ELb0ELb1ELb0ELb0EEEvNS_16Flash_fwd_paramsE)
        /*0494*/ 	.short	0x0210
        /*0496*/ 	.short	0x01d0


	//----- nvinfo : EIATTR_SW_WAR
	.align		4
.L_246:
        /*0498*/ 	.byte	0x04, 0x36
        /*049a*/ 	.short	(.L_248 - .L_247)
.L_247:
        /*049c*/ 	.word	0x00000008
.L_248:


//--------------------- .nv.info._ZN5flash16flash_fwd_kernelI23Flash_fwd_kernel_traitsILi32ELi128ELi128ELi4ELb0ELb0EN7cutlass10bfloat16_tE19Flash_kernel_traitsILi32ELi128ELi128ELi4ES3_EELb0ELb1ELb0ELb0ELb0ELb1ELb1ELb0EEEvNS_16Flash_fwd_paramsE --------------------------
	.section	.nv.info._ZN5flash16flash_fwd_kernelI23Flash_fwd_kernel_traitsILi32ELi128ELi128ELi4ELb0ELb0EN7cutlass10bfloat16_tE19Flash_kernel_traitsILi32ELi128ELi128ELi4ES3_EELb0ELb1ELb0ELb0ELb0ELb1ELb1ELb0EEEvNS_16Flash_fwd_paramsE,"",@"SHT_CUDA_INFO"
	.sectionflags	@""
	.align	4


	//----- nvinfo : EIATTR_CUDA_API_VERSION
	.align		4
        /*0000*/ 	.byte	0x04, 0x37
        /*0002*/ 	.short	(.L_250 - .L_249)
.L_249:
        /*0004*/ 	.word	0x00000082


	//----- nvinfo : EIATTR_KPARAM_INFO
	.align		4
.L_250:
        /*0008*/ 	.byte	0x04, 0x17
        /*000a*/ 	.short	(.L_252 - .L_251)
.L_251:
        /*000c*/ 	.word	0x00000000
        /*0010*/ 	.short	0x0000
        /*0012*/ 	.short	0x0000
        /*0014*/ 	.byte	0x00, 0xf0, 0x41, 0x07


	//----- nvinfo : EIATTR_SPARSE_MMA_MASK
	.align		4
.L_252:
        /*0018*/ 	.byte	0x03, 0x50
        /*001a*/ 	.short	0x0000


	//----- nvinfo : EIATTR_MAXREG_COUNT
	.align		4
        /*001c*/ 	.byte	0x03, 0x1b
        /*001e*/ 	.short	0x00ff


	//----- nvinfo : EIATTR_NUM_BARRIERS
	.align		4
        /*0020*/ 	.byte	0x02, 0x4c
        /*0022*/ 	.byte	0x01
	.zero		1


	//----- nvinfo : EIATTR_ANNOTATIONS
	.align		4
        /*0024*/ 	.byte	0x04, 0x55
        /*0026*/ 	.short	(.L_254 - .L_253)


	//   ....[0]....
.L_253:
        /* <DEDUP_REMOVED lines=36> */


	//----- nvinfo : EIATTR_MERCURY_ISA_VERSION
	.align		4
.L_254:
        /*0250*/ 	.byte	0x03, 0x5f
        /*0252*/ 	.short	0x0101


	//----- nvinfo : EIATTR_COOP_GROUP_MASK_REGIDS
	.align		4
        /*0254*/ 	.byte	0x04, 0x29
        /*0256*/ 	.short	(.L_256 - .L_255)


	//   ....[0]....
.L_255:
        /*0258*/ 	.word	0xffffffff


	//   ....[1]....
        /*025c*/ 	.word	0xffffffff


	//   ....[2]....
        /*0260*/ 	.word	0xffffffff


	//   ....[3]....
        /*0264*/ 	.word	0xffffffff


	//   ....[4]....
        /*0268*/ 	.word	0xffffffff


	//   ....[5]....
        /*026c*/ 	.word	0xffffffff


	//   ....[6]....
        /*0270*/ 	.word	0xffffffff


	//   ....[7]....
        /*0274*/ 	.word	0xffffffff


	//   ....[8]....
        /*0278*/ 	.word	0xffffffff


	//   ....[9]....
        /*027c*/ 	.word	0xffffffff


	//   ....[10]....
        /*0280*/ 	.word	0xffffffff


	//   ....[11]....
        /*0284*/ 	.word	0xffffffff


	//   ....[12]....
        /*0288*/ 	.word	0xffffffff


	//   ....[13]....
        /*028c*/ 	.word	0xffffffff


	//   ....[14]....
        /*0290*/ 	.word	0xffffffff


	//   ....[15]....
        /*0294*/ 	.word	0xffffffff


	//   ....[16]....
        /*0298*/ 	.word	0xffffffff


	//   ....[17]....
        /*029c*/ 	.word	0xffffffff


	//   ....[18]....
        /*02a0*/ 	.word	0xffffffff


	//   ....[19]....
        /*02a4*/ 	.word	0xffffffff


	//   ....[20]....
        /*02a8*/ 	.word	0xffffffff


	//   ....[21]....
        /*02ac*/ 	.word	0xffffffff


	//   ....[22]....
        /*02b0*/ 	.word	0xffffffff


	//   ....[23]....
        /*02b4*/ 	.word	0xffffffff


	//   ....[24]....
        /*02b8*/ 	.word	0xffffffff


	//   ....[25]....
        /*02bc*/ 	.word	0xffffffff


	//   ....[26]....
        /*02c0*/ 	.word	0xffffffff


	//   ....[27]....
        /*02c4*/ 	.word	0xffffffff


	//   ....[28]....
        /*02c8*/ 	.word	0xffffffff


	//   ....[29]....
        /*02cc*/ 	.word	0xffffffff


	//   ....[30]....
        /*02d0*/ 	.word	0xffffffff


	//   ....[31]....
        /*02d4*/ 	.word	0xffffffff


	//----- nvinfo : EIATTR_COOP_GROUP_INSTR_OFFSETS
	.align		4
.L_256:
        /*02d8*/ 	.byte	0x04, 0x28
        /*02da*/ 	.short	(.L_258 - .L_257)


	//   ....[0]....
.L_257:
        /*02dc*/ 	.word	0x00003b00


	//   ....[1]....
        /*02e0*/ 	.word	0x00003bf0


	//   ....[2]....
        /*02e4*/ 	.word	0x000045b0


	//   ....[3]....
        /*02e8*/ 	.word	0x00004610


	//   ....[4]....
        /*02ec*/ 	.word	0x000054a0


	//   ....[5]....
        /*02f0*/ 	.word	0x00005660


	//   ....[6]....
        /*02f4*/ 	.word	0x00005880


	//   ....[7]....
        /*02f8*/ 	.word	0x000058d0


	//   ....[8]....
        /*02fc*/ 	.word	0x00009300


	//   ....[9]....
        /*0300*/ 	.word	0x00009610


	//   ....[10]....
        /*0304*/ 	.word	0x0000a230


	//   ....[11]....
        /*0308*/ 	.word	0x0000a770


	//   ....[12]....
        /*030c*/ 	.word	0x0000ae70


	//   ....[13]....
        /*0310*/ 	.word	0x0000af00


	//   ....[14]....
        /*0314*/ 	.word	0x0000b5c0


	//   ....[15]....
        /*0318*/ 	.word	0x0000b620


	//   ....[16]....
        /*031c*/ 	.word	0x0000f920


	//   ....[17]....
        /*0320*/ 	.word	0x0000f960


	//   ....[18]....
        /*0324*/ 	.word	0x0000f9d0


	//   ....[19]....
        /*0328*/ 	.word	0x0000f9e0


	//   ....[20]....
        /*032c*/ 	.word	0x0000fa30


	//   ....[21]....
        /*0330*/ 	.word	0x0000fa40


	//   ....[22]....
        /*0334*/ 	.word	0x0000fa50


	//   ....[23]....
        /*0338*/ 	.word	0x0000fa60


	//   ....[24]....
        /*033c*/ 	.word	0x00012200


	//   ....[25]....
        /*0340*/ 	.word	0x00012210


	//   ....[26]....
        /*0344*/ 	.word	0x00012220


	//   ....[27]....
        /*0348*/ 	.word	0x00012230


	//   ....[28]....
        /*034c*/ 	.word	0x00012270


	//   ....[29]....
        /*0350*/ 	.word	0x000122a0


	//   ....[30]....
        /*0354*/ 	.word	0x00012340


	//   ....[31]....
        /*0358*/ 	.word	0x00012370


	//----- nvinfo : EIATTR_EXIT_INSTR_OFFSETS
	.align		4
.L_258:
        /*035c*/ 	.byte	0x04, 0x1c
        /*035e*/ 	.short	(.L_260 - .L_259)


	//   ....[0]....
.L_259:
        /*0360*/ 	.word	0x00000330


	//   ....[1]....
        /*0364*/ 	.word	0x00013540


	//   ....[2]....
        /*0368*/ 	.word	0x00013620


	//   ....[3]....
        /*036c*/ 	.word	0x000140c0


	//   ....[4]....
        /*0370*/ 	.word	0x00014150


	//----- nvinfo : EIATTR_CRS_STACK_SIZE
	.align		4
.L_260:
        /*0374*/ 	.byte	0x04, 0x1e
        /*0376*/ 	.short	(.L_262 - .L_261)
.L_261:
        /*0378*/ 	.word	0x00000000


	//----- nvinfo : EIATTR_CBANK_PARAM_SIZE
	.align		4
.L_262:
        /*037c*/ 	.byte	0x03, 0x19
        /*037e*/ 	.short	0x01d0


	//----- nvinfo : EIATTR_PARAM_CBANK
	.align		4
        /*0380*/ 	.byte	0x04, 0x0a
        /*0382*/ 	.short	(.L_264 - .L_263)
	.align		4
.L_263:
        /*0384*/ 	.word	index@(.nv.constant0._ZN5flash16flash_fwd_kernelI23Flash_fwd_kernel_traitsILi32ELi128ELi128ELi4ELb0ELb0EN7cutlass10bfloat16_tE19Flash_kernel_traitsILi32ELi128ELi128ELi4ES3_EELb0ELb1ELb0ELb0ELb0ELb1ELb1ELb0EEEvNS_16Flash_fwd_paramsE)
        /*0388*/ 	.short	0x0210
        /*038a*/ 	.short	0x01d0


	//----- nvinfo : EIATTR_SW_WAR
	.align		4
.L_264:
        /*038c*/ 	.byte	0x04, 0x36
        /*038e*/ 	.short	(.L_266 - .L_265)
.L_265:
        /*0390*/ 	.word	0x00000008
.L_266:


//--------------------- .nv.info._ZN5flash16flash_fwd_kernelI23Flash_fwd_kernel_traitsILi32ELi128ELi128ELi4ELb0ELb0EN7cutlass10bfloat16_tE19Flash_kernel_traitsILi32ELi128ELi128ELi4ES3_EELb1ELb1ELb0ELb1ELb0ELb0ELb0ELb0EEEvNS_16Flash_fwd_paramsE --------------------------
	.section	.nv.info._ZN5flash16flash_fwd_kernelI23Flash_fwd_kernel_traitsILi32ELi128ELi128ELi4ELb0ELb0EN7cutlass10bfloat16_tE19Flash_kernel_traitsILi32ELi128ELi128ELi4ES3_EELb1ELb1ELb0ELb1ELb0ELb0ELb0ELb0EEEvNS_16Flash_fwd_paramsE,"",@"SHT_CUDA_INFO"
	.sectionflags	@""
	.align	4


	//----- nvinfo : EIATTR_CUDA_API_VERSION
	.align		4
        /*0000*/ 	.byte	0x04, 0x37
        /*0002*/ 	.short	(.L_268 - .L_267)
.L_267:
        /*0004*/ 	.word	0x00000082


	//----- nvinfo : EIATTR_KPARAM_INFO
	.align		4
.L_268:
        /*0008*/ 	.byte	0x04, 0x17
        /*000a*/ 	.short	(.L_270 - .L_269)
.L_269:
        /*000c*/ 	.word	0x00000000
        /*0010*/ 	.short	0x0000
        /*0012*/ 	.short	0x0000
        /*0014*/ 	.byte	0x00, 0xf0, 0x41, 0x07


	//----- nvinfo : EIATTR_SPARSE_MMA_MASK
	.align		4
.L_270:
        /*0018*/ 	.byte	0x03, 0x50
        /*001a*/ 	.short	0x0000


	//----- nvinfo : EIATTR_MAXREG_COUNT
	.align		4
        /*001c*/ 	.byte	0x03, 0x1b
        /*001e*/ 	.short	0x00ff


	//----- nvinfo : EIATTR_NUM_BARRIERS
	.align		4
        /*0020*/ 	.byte	0x02, 0x4c
        /*0022*/ 	.byte	0x01
	.zero		1


	//----- nvinfo : EIATTR_ANNOTATIONS
	.align		4
        /*0024*/ 	.byte	0x04, 0x55
        /*0026*/ 	.short	(.L_272 - .L_271)


	//   ....[0]....
.L_271:
        /* <DEDUP_REMOVED lines=41> */


	//----- nvinfo : EIATTR_MERCURY_ISA_VERSION
	.align		4
.L_272:
        /*02a8*/ 	.byte	0x03, 0x5f
        /*02aa*/ 	.short	0x0101


	//----- nvinfo : EIATTR_INT_WARP_WIDE_INSTR_OFFSETS
	.align		4
        /*02ac*/ 	.byte	0x04, 0x31
        /*02ae*/ 	.short	(.L_274 - .L_273)


	//   ....[0]....
.L_273:
        /*02b0*/ 	.word	0x00009e60


	//----- nvinfo : EIATTR_COOP_GROUP_MASK_REGIDS
	.align		4
.L_274:
        /*02b4*/ 	.byte	0x04, 0x29
        /*02b6*/ 	.short	(.L_276 - .L_275)


	//   ....[0]....
.L_275:
        /*02b8*/ 	.word	0xffffffff


	//   ....[1]....
        /*02bc*/ 	.word	0xffffffff


	//   ....[2]....
        /*02c0*/ 	.word	0xffffffff


	//   ....[3]....
        /*02c4*/ 	.word	0xffffffff


	//   ....[4]....
        /*02c8*/ 	.word	0xffffffff


	//   ....[5]....
        /*02cc*/ 	.word	0xffffffff


	//   ....[6]....
        /*02d0*/ 	.word	0xffffffff


	//   ....[7]....
        /*02d4*/ 	.word	0xffffffff


	//   ....[8]....
        /*02d8*/ 	.word	0xffffffff


	//   ....[9]....
        /*02dc*/ 	.word	0xffffffff


	//   ....[10]....
        /*02e0*/ 	.word	0xffffffff


	//   ....[11]....
        /*02e4*/ 	.word	0xffffffff


	//   ....[12]....
        /*02e8*/ 	.word	0xffffffff


	//   ....[13]....
        /*02ec*/ 	.word	0xffffffff


	//   ....[14]....
        /*02f0*/ 	.word	0xffffffff


	//   ....[15]....
        /*02f4*/ 	.word	0xffffffff


	//   ....[16]....
        /*02f8*/ 	.word	0xffffffff


	//   ....[17]....
        /*02fc*/ 	.word	0xffffffff


	//   ....[18]....
        /*0300*/ 	.word	0xffffffff


	//   ....[19]....
        /*0304*/ 	.word	0xffffffff


	//   ....[20]....
        /*0308*/ 	.word	0xffffffff


	//   ....[21]....
        /*030c*/ 	.word	0xffffffff


	//   ....[22]....
        /*0310*/ 	.word	0xffffffff


	//   ....[23]....
        /*0314*/ 	.word	0xffffffff


	//   ....[24]....
        /*0318*/ 	.word	0xffffffff


	//   ....[25]....
        /*031c*/ 	.word	0xffffffff


	//   ....[26]....
        /*0320*/ 	.word	0xffffffff


	//   ....[27]....
        /*0324*/ 	.word	0xffffffff


	//   ....[28]....
        /*0328*/ 	.word	0xffffffff


	//   ....[29]....
        /*032c*/ 	.word	0xffffffff


	//   ....[30]....
        /*0330*/ 	.word	0xffffffff


	//   ....[31]....
        /*0334*/ 	.word	0xffffffff


	//----- nvinfo : EIATTR_COOP_GROUP_INSTR_OFFSETS
	.align		4
.L_276:
        /*0338*/ 	.byte	0x04, 0x28
        /*033a*/ 	.short	(.L_278 - .L_277)


	//   ....[0]....
.L_277:
        /*033c*/ 	.word	0x00005630


	//   ....[1]....
        /*0340*/ 	.word	0x00005790


	//   ....[2]....
        /*0344*/ 	.word	0x000057c0


	//   ....[3]....
        /*0348*/ 	.word	0x000058c0


	//   ....[4]....
        /*034c*/ 	.word	0x00005980


	//   ....[5]....
        /*0350*/ 	.word	0x00005ab0


	//   ....[6]....
        /*0354*/ 	.word	0x00005b50


	//   ....[7]....
        /*0358*/ 	.word	0x00005c90


	//   ....[8]....
        /*035c*/ 	.word	0x0000cdb0


	//   ....[9]....
        /*0360*/ 	.word	0x0000ced0


	//   ....[10]....
        /*0364*/ 	.word	0x0000cf00


	//   ....[11]....
        /*0368*/ 	.word	0x0000d050


	//   ....[12]....
        /*036c*/ 	.word	0x0000d7b0


	//   ....[13]....
        /*0370*/ 	.word	0x0000d830


	//   ....[14]....
        /*0374*/ 	.word	0x0000d9d0


	//   ....[15]....
        /*0378*/ 	.word	0x0000daf0


	//   ....[16]....
        /*037c*/ 	.word	0x00013a90


	//   ....[17]....
        /*0380*/ 	.word	0x00013c50


	//   ....[18]....
        /*0384*/ 	.word	0x000141f0


	//   ....[19]....
        /*0388*/ 	.word	0x000144c0


	//   ....[20]....
        /*038c*/ 	.word	0x00014c00


	//   ....[21]....
        /*0390*/ 	.word	0x00014f20


	//   ....[22]....
        /*0394*/ 	.word	0x00015470


	//   ....[23]....
        /*0398*/ 	.word	0x00015710


	//   ....[24]....
        /*039c*/ 	.word	0x00018b40


	//   ....[25]....
        /*03a0*/ 	.word	0x00018b50


	//   ....[26]....
        /*03a4*/ 	.word	0x00018b60


	//   ....[27]....
        /*03a8*/ 	.word	0x00018b70


	//   ....[28]....
        /*03ac*/ 	.word	0x00018c80


	//   ....[29]....
        /*03b0*/ 	.word	0x00018cb0


	//   ....[30]....
        /*03b4*/ 	.word	0x00018cc0


	//   ....[31]....
        /*03b8*/ 	.word	0x00018cd0


	//----- nvinfo : EIATTR_EXIT_INSTR_OFFSETS
	.align		4
.L_278:
        /*03bc*/ 	.byte	0x04, 0x1c
        /*03be*/ 	.short	(.L_280 - .L_279)


	//   ....[0]....
.L_279:
        /*03c0*/ 	.word	0x000006d0


	//   ....[1]....
        /*03c4*/ 	.word	0x0001a0d0


	//   ....[2]....
        /*03c8*/ 	.word	0x0001a1b0


	//   ....[3]....
        /*03cc*/ 	.word	0x0001ac60


	//   ....[4]....
        /*03d0*/ 	.word	0x0001acf0


	//----- nvinfo : EIATTR_CRS_STACK_SIZE
	.align		4
.L_280:
        /*03d4*/ 	.byte	0x04, 0x1e
        /*03d6*/ 	.short	(.L_282 - .L_281)
.L_281:
        /*03d8*/ 	.word	0x00000000


	//----- nvinfo : EIATTR_CBANK_PARAM_SIZE
	.align		4
.L_282:
        /*03dc*/ 	.byte	0x03, 0x19
        /*03de*/ 	.short	0x01d0


	//----- nvinfo : EIATTR_PARAM_CBANK
	.align		4
        /*03e0*/ 	.byte	0x04, 0x0a
        /*03e2*/ 	.short	(.L_284 - .L_283)
	.align		4
.L_283:
        /*03e4*/ 	.word	index@(.nv.constant0._ZN5flash16flash_fwd_kernelI23Flash_fwd_kernel_traitsILi32ELi128ELi128ELi4ELb0ELb0EN7cutlass10bfloat16_tE19Flash_kernel_traitsILi32ELi128ELi128ELi4ES3_EELb1ELb1ELb0ELb1ELb0ELb0ELb0ELb0EEEvNS_16Flash_fwd_paramsE)
        /*03e8*/ 	.short	0x0210
        /*03ea*/ 	.short	0x01d0


	//----- nvinfo : EIATTR_SW_WAR
	.align		4
.L_284:
        /*03ec*/ 	.byte	0x04, 0x36
        /*03ee*/ 	.short	(.L_286 - .L_285)
.L_285:
        /*03f0*/ 	.word	0x00000008
.L_286:


//--------------------- .nv.info._ZN5flash16flash_fwd_kernelI23Flash_fwd_kernel_traitsILi32ELi128ELi128ELi4ELb0ELb0EN7cutlass10bfloat16_tE19Flash_kernel_traitsILi32ELi128ELi128ELi4ES3_EELb1ELb1ELb0ELb0ELb0ELb0ELb0ELb1EEEvNS_16Flash_fwd_paramsE --------------------------
	.section	.nv.info._ZN5flash16flash_fwd_kernelI23Flash_fwd_kernel_traitsILi32ELi128ELi128ELi4ELb0ELb0EN7cutlass10bfloat16_tE19Flash_kernel_traitsILi32ELi128ELi128ELi4ES3_EELb1ELb1ELb0ELb0ELb0ELb0ELb0ELb1EEEvNS_16Flash_fwd_paramsE,"",@"SHT_CUDA_INFO"
	.sectionflags	@""
	.align	4


	//----- nvinfo : EIATTR_CUDA_API_VERSION
	.align		4
        /*0000*/ 	.byte	0x04, 0x37
        /*0002*/ 	.short	(.L_288 - .L_287)
.L_287:
        /*0004*/ 	.word	0x00000082


	//----- nvinfo : EIATTR_KPARAM_INFO
	.align		4
.L_288:
        /*0008*/ 	.byte	0x04, 0x17
        /*000a*/ 	.short	(.L_290 - .L_289)
.L_289:
        /*000c*/ 	.word	0x00000000
        /*0010*/ 	.short	0x0000
        /*0012*/ 	.short	0x0000
        /*0014*/ 	.byte	0x00, 0xf0, 0x41, 0x07


	//----- nvinfo : EIATTR_SPARSE_MMA_MASK
	.align		4
.L_290:
        /*0018*/ 	.byte	0x03, 0x50
        /*001a*/ 	.short	0x0000


	//----- nvinfo : EIATTR_MAXREG_COUNT
	.align		4
        /*001c*/ 	.byte	0x03, 0x1b
        /*001e*/ 	.short	0x00ff


	//----- nvinfo : EIATTR_NUM_BARRIERS
	.align		4
        /*0020*/ 	.byte	0x02, 0x4c
        /*0022*/ 	.byte	0x01
	.zero		1


	//----- nvinfo : EIATTR_ANNOTATIONS
	.align		4
        /*0024*/ 	.byte	0x04, 0x55
        /*0026*/ 	.short	(.L_292 - .L_291)


	//   ....[0]....
.L_291:
        /* <DEDUP_REMOVED lines=496> */


	//----- nvinfo : EIATTR_MERCURY_ISA_VERSION
	.align		4
.L_292:
        /*1f18*/ 	.byte	0x03, 0x5f
        /*1f1a*/ 	.short	0x0101


	//----- nvinfo : EIATTR_INT_WARP_WIDE_INSTR_OFFSETS
	.align		4
        /*1f1c*/ 	.byte	0x04, 0x31
        /*1f1e*/ 	.short	(.L_294 - .L_293)


	//   ....[0]....
.L_293:
        /*1f20*/ 	.word	0x00010540


	//----- nvinfo : EIATTR_COOP_GROUP_MASK_REGIDS
	.align		4
.L_294:
        /*1f24*/ 	.byte	0x04, 0x29
        /*1f26*/ 	.short	(.L_296 - .L_295)


	//   ....[0]....
.L_295:
        /*1f28*/ 	.word	0xffffffff


	//   ....[1]....
        /*1f2c*/ 	.word	0xffffffff


	//   ....[2]....
        /*1f30*/ 	.word	0xffffffff


	//   ....[3]....
        /*1f34*/ 	.word	0xffffffff


	//   ....[4]....
        /*1f38*/ 	.word	0xffffffff


	//   ....[5]....
        /*1f3c*/ 	.word	0xffffffff


	//   ....[6]....
        /*1f40*/ 	.word	0xffffffff


	//   ....[7]....
        /*1f44*/ 	.word	0xffffffff


	//   ....[8]....
        /*1f48*/ 	.word	0xffffffff


	//   ....[9]....
        /*1f4c*/ 	.word	0xffffffff


	//   ....[10]....
        /*1f50*/ 	.word	0xffffffff


	//   ....[11]....
        /*1f54*/ 	.word	0xffffffff


	//   ....[12]....
        /*1f58*/ 	.word	0xffffffff


	//   ....[13]....
        /*1f5c*/ 	.word	0xffffffff


	//   ....[14]....
        /*1f60*/ 	.word	0xffffffff


	//   ....[15]....
        /*1f64*/ 	.word	0xffffffff


	//   ....[16]....
        /*1f68*/ 	.word	0xffffffff


	//   ....[17]....
        /*1f6c*/ 	.word	0xffffffff


	//   ....[18]....
        /*1f70*/ 	.word	0xffffffff


	//   ....[19]....
        /*1f74*/ 	.word	0xffffffff


	//   ....[20]....
        /*1f78*/ 	.word	0xffffffff


	//   ....[21]....
        /*1f7c*/ 	.word	0xffffffff


	//   ....[22]....
        /*1f80*/ 	.word	0xffffffff


	//   ....[23]....
        /*1f84*/ 	.word	0xffffffff


	//   ....[24]....
        /*1f88*/ 	.word	0xffffffff


	//   ....[25]....
        /*1f8c*/ 	.word	0xffffffff


	//   ....[26]....
        /*1f90*/ 	.word	0xffffffff


	//   ....[27]....
        /*1f94*/ 	.word	0xffffffff


	//   ....[28]....
        /*1f98*/ 	.word	0xffffffff


	//   ....[29]....
        /*1f9c*/ 	.word	0xffffffff


	//   ....[30]....
        /*1fa0*/ 	.word	0xffffffff


	//   ....[31]....
        /*1fa4*/ 	.word	0xffffffff


	//----- nvinfo : EIATTR_COOP_GROUP_INSTR_OFFSETS
	.align		4
.L_296:
        /*1fa8*/ 	.byte	0x04, 0x28
        /*1faa*/ 	.short	(.L_298 - .L_297)


	//   ....[0]....
.L_297:
        /*1fac*/ 	.word	0x00003a80


	//   ....[1]....
        /*1fb0*/ 	.word	0x00003aa0


	//   ....[2]....
        /*1fb4*/ 	.word	0x00004a00


	//   ....[3]....
        /*1fb8*/ 	.word	0x00004bb0


	//   ....[4]....
        /*1fbc*/ 	.word	0x00006790


	//   ....[5]....
        /*1fc0*/ 	.word	0x00006940


	//   ....[6]....
        /*1fc4*/ 	.word	0x000073c0


	//   ....[7]....
        /*1fc8*/ 	.word	0x00007590


	//   ....[8]....
        /*1fcc*/ 	.word	0x00013120


	//   ....[9]....
        /*1fd0*/ 	.word	0x00013160


	//   ....[10]....
        /*1fd4*/ 	.word	0x000131d0


	//   ....[11]....
        /*1fd8*/ 	.word	0x00013270


	//   ....[12]....
        /*1fdc*/ 	.word	0x000141e0


	//   ....[13]....
        /*1fe0*/ 	.word	0x00014300


	//   ....[14]....
        /*1fe4*/ 	.word	0x00014530


	//   ....[15]....
        /*1fe8*/ 	.word	0x00014a20


	//   ....[16]....
        /*1fec*/ 	.word	0x00020a20


	//   ....[17]....
        /*1ff0*/ 	.word	0x00020ad0


	//   ....[18]....
        /*1ff4*/ 	.word	0x00020b30


	//   ....[19]....
        /*1ff8*/ 	.word	0x00020c20


	//   ....[20]....
        /*1ffc*/ 	.word	0x00020cc0


	//   ....[21]....
        /*2000*/ 	.word	0x00020d00


	//   ....[22]....
        /*2004*/ 	.word	0x00020f00


	//   ....[23]....
        /*2008*/ 	.word	0x00020f30


	//   ....[24]....
        /*200c*/ 	.word	0x0002b230


	//   ....[25]....
        /*2010*/ 	.word	0x0002b250


	//   ....[26]....
        /*2014*/ 	.word	0x0002b320


	//   ....[27]....
        /*2018*/ 	.word	0x0002b330


	//   ....[28]....
        /*201c*/ 	.word	0x0002b350


	//   ....[29]....
        /*2020*/ 	.word	0x0002b370


	//   ....[30]....
        /*2024*/ 	.word	0x0002b380


	//   ....[31]....
        /*2028*/ 	.word	0x0002b390


	//----- nvinfo : EIATTR_EXIT_INSTR_OFFSETS
	.align		4
.L_298:
        /*202c*/ 	.byte	0x04, 0x1c
        /*202e*/ 	.short	(.L_300 - .L_299)


	//   ....[0]....
.L_299:
        /*2030*/ 	.word	0x00000680


	//   ....[1]....
        /*2034*/ 	.word	0x0002c690


	//   ....[2]....
        /*2038*/ 	.word	0x0002c770


	//   ....[3]....
        /*203c*/ 	.word	0x0002d250


	//   ....[4]....
        /*2040*/ 	.word	0x0002d2e0


	//----- nvinfo : EIATTR_CRS_STACK_SIZE
	.align		4
.L_300:
        /*2044*/ 	.byte	0x04, 0x1e
        /*2046*/ 	.short	(.L_302 - .L_301)
.L_301:
        /*2048*/ 	.word	0x00000000


	//----- nvinfo : EIATTR_CBANK_PARAM_SIZE
	.align		4
.L_302:
        /*204c*/ 	.byte	0x03, 0x19
        /*204e*/ 	.short	0x01d0


	//----- nvinfo : EIATTR_PARAM_CBANK
	.align		4
        /*2050*/ 	.byte	0x04, 0x0a
        /*2052*/ 	.short	(.L_304 - .L_303)
	.align		4
.L_303:
        /*2054*/ 	.word	index@(.nv.constant0._ZN5flash16flash_fwd_kernelI23Flash_fwd_kernel_traitsILi32ELi128ELi128ELi4ELb0ELb0EN7cutlass10bfloat16_tE19Flash_kernel_traitsILi32ELi128ELi128ELi4ES3_EELb1ELb1ELb0ELb0ELb0ELb0ELb0ELb1EEEvNS_16Flash_fwd_paramsE)
        /*2058*/ 	.short	0x0210
        /*205a*/ 	.short	0x01d0


	//----- nvinfo : EIATTR_SW_WAR
	.align		4
.L_304:
        /*205c*/ 	.byte	0x04, 0x36
        /*205e*/ 	.short	(.L_306 - .L_305)
.L_305:
        /*2060*/ 	.word	0x00000008
.L_306:


//--------------------- .nv.info._ZN5flash16flash_fwd_kernelI23Flash_fwd_kernel_traitsILi32ELi128ELi128ELi4ELb0ELb0EN7cutlass10bfloat16_tE19Flash_kernel_traitsILi32ELi128ELi128ELi4ES3_EELb0ELb1ELb0ELb0ELb0ELb0ELb1ELb0EEEvNS_16Flash_fwd_paramsE --------------------------
	.section	.nv.info._ZN5flash16flash_fwd_kernelI23Flash_fwd_kernel_traitsILi32ELi128ELi128ELi4ELb0ELb0EN7cutlass10bfloat16_tE19Flash_kernel_traitsILi32ELi128ELi128ELi4ES3_EELb0ELb1ELb0ELb0ELb0ELb0ELb1ELb0EEEvNS_16Flash_fwd_paramsE,"",@"SHT_CUDA_INFO"
	.sectionflags	@""
	.align	4


	//----- nvinfo : EIATTR_CUDA_API_VERSION
	.align		4
        /*0000*/ 	.byte	0x04, 0x37
        /*0002*/ 	.short	(.L_308 - .L_307)
.L_307:
        /*0004*/ 	.word	0x00000082


	//----- nvinfo : EIATTR_KPARAM_INFO
	.align		4
.L_308:
        /*0008*/ 	.byte	0x04, 0x17
        /*000a*/ 	.short	(.L_310 - .L_309)
.L_309:
        /*000c*/ 	.word	0x00000000
        /*0010*/ 	.short	0x0000
        /*0012*/ 	.short	0x0000
        /*0014*/ 	.byte	0x00, 0xf0, 0x41, 0x07


	//----- nvinfo : EIATTR_SPARSE_MMA_MASK
	.align		4
.L_310:
        /*0018*/ 	.byte	0x03, 0x50
        /*001a*/ 	.short	0x0000


	//----- nvinfo : EIATTR_MAXREG_COUNT
	.align		4
        /*001c*/ 	.byte	0x03, 0x1b
        /*001e*/ 	.short	0x00ff


	//----- nvinfo : EIATTR_NUM_BARRIERS
	.align		4
        /*0020*/ 	.byte	0x02, 0x4c
        /*0022*/ 	.byte	0x01
	.zero		1


	//----- nvinfo : EIATTR_ANNOTATIONS
	.align		4
        /*0024*/ 	.byte	0x04, 0x55
        /*0026*/ 	.short	(.L_312 - .L_311)


	//   ....[0]....
.L_311:
        /* <DEDUP_REMOVED lines=26> */


	//----- nvinfo : EIATTR_MERCURY_ISA_VERSION
	.align		4
.L_312:
        /*01b0*/ 	.byte	0x03, 0x5f
        /*01b2*/ 	.short	0x0101


	//----- nvinfo : EIATTR_INT_WARP_WIDE_INSTR_OFFSETS
	.align		4
        /*01b4*/ 	.byte	0x04, 0x31
        /*01b6*/ 	.short	(.L_314 - .L_313)


	//   ....[0]....
.L_313:
        /*01b8*/ 	.word	0x00007d00


	//----- nvinfo : EIATTR_COOP_GROUP_MASK_REGIDS
	.align		4
.L_314:
        /*01bc*/ 	.byte	0x04, 0x29
        /*01be*/ 	.short	(.L_316 - .L_315)


	//   ....[0]....
.L_315:
        /*01c0*/ 	.word	0xffffffff


	//   ....[1]....
        /*01c4*/ 	.word	0xffffffff


	//   ....[2]....
        /*01c8*/ 	.word	0xffffffff


	//   ....[3]....
        /*01cc*/ 	.word	0xffffffff


	//   ....[4]....
        /*01d0*/ 	.word	0xffffffff


	//   ....[5]....
        /*01d4*/ 	.word	0xffffffff


	//   ....[6]....
        /*01d8*/ 	.word	0xffffffff


	//   ....[7]....
        /*01dc*/ 	.word	0xffffffff


	//   ....[8]....
        /*01e0*/ 	.word	0xffffffff


	//   ....[9]....
        /*01e4*/ 	.word	0xffffffff


	//   ....[10]....
        /*01e8*/ 	.word	0xffffffff


	//   ....[11]....
        /*01ec*/ 	.word	0xffffffff


	//   ....[12]....
        /*01f0*/ 	.word	0xffffffff


	//   ....[13]....
        /*01f4*/ 	.word	0xffffffff


	//   ....[14]....
        /*01f8*/ 	.word	0xffffffff


	//   ....[15]....
        /*01fc*/ 	.word	0xffffffff


	//   ....[16]....
        /*0200*/ 	.word	0xffffffff


	//   ....[17]....
        /*0204*/ 	.word	0xffffffff


	//   ....[18]....
        /*0208*/ 	.word	0xffffffff


	//   ....[19]....
        /*020c*/ 	.word	0xffffffff


	//   ....[20]....
        /*0210*/ 	.word	0xffffffff


	//   ....[21]....
        /*0214*/ 	.word	0xffffffff


	//   ....[22]....
        /*0218*/ 	.word	0xffffffff


	//   ....[23]....
        /*021c*/ 	.word	0xffffffff


	//   ....[24]....
        /*0220*/ 	.word	0xffffffff


	//   ....[25]....
        /*0224*/ 	.word	0xffffffff


	//   ....[26]....
        /*0228*/ 	.word	0xffffffff


	//   ....[27]....
        /*022c*/ 	.word	0xffffffff


	//   ....[28]....
        /*0230*/ 	.word	0xffffffff


	//   ....[29]....
        /*0234*/ 	.word	0xffffffff


	//   ....[30]....
        /*0238*/ 	.word	0xffffffff


	//   ....[31]....
        /*023c*/ 	.word	0xffffffff


	//----- nvinfo : EIATTR_COOP_GROUP_INSTR_OFFSETS
	.align		4
.L_316:
        /*0240*/ 	.byte	0x04, 0x28
        /*0242*/ 	.short	(.L_318 - .L_317)


	//   ....[0]....
.L_317:
        /*0244*/ 	.word	0x00005530


	//   ....[1]....
        /*0248*/ 	.word	0x00005560


	//   ....[2]....
        /*024c*/ 	.word	0x00005590


	//   ....[3]....
        /*0250*/ 	.word	0x000055a0


	//   ....[4]....
        /*0254*/ 	.word	0x00006010


	//   ....[5]....
        /*0258*/ 	.word	0x00006090


	//   ....[6]....
        /*025c*/ 	.word	0x00006350


	//   ....[7]....
        /*0260*/ 	.word	0x000063b0


	//   ....[8]....
        /*0264*/ 	.word	0x0000adb0


	//   ....[9]....
        /*0268*/ 	.word	0x0000add0


	//   ....[10]....
        /*026c*/ 	.word	0x0000b1c0


	//   ....[11]....
        /*0270*/ 	.word	0x0000b210


	//   ....[12]....
        /*0274*/ 	.word	0x0000ba90


	//   ....[13]....
        /*0278*/ 	.word	0x0000bb50


	//   ....[14]....
        /*027c*/ 	.word	0x0000bd60


	//   ....[15]....
        /*0280*/ 	.word	0x0000bdd0


	//   ....[16]....
        /*0284*/ 	.word	0x000103d0


	//   ....[17]....
        /*0288*/ 	.word	0x00010420


	//   ....[18]....
        /*028c*/ 	.word	0x00010480


	//   ....[19]....
        /*0290*/ 	.word	0x00010490


	//   ....[20]....
        /*0294*/ 	.word	0x000104e0


	//   ....[21]....
        /*0298*/ 	.word	0x000104f0


	//   ....[22]....
        /*029c*/ 	.word	0x00010500


	//   ....[23]....
        /*02a0*/ 	.word	0x00010510


	//   ....[24]....
        /*02a4*/ 	.word	0x00012c70


	//   ....[25]....
        /*02a8*/ 	.word	0x00012c80


	//   ....[26]....
        /*02ac*/ 	.word	0x00012c90


	//   ....[27]....
        /*02b0*/ 	.word	0x00012cb0


	//   ....[28]....
        /*02b4*/ 	.word	0x00012ce0


	//   ....[29]....
        /*02b8*/ 	.word	0x00012d00


	//   ....[30]....
        /*02bc*/ 	.word	0x00012d30


	//   ....[31]....
        /*02c0*/ 	.word	0x00012dd0


	//----- nvinfo : EIATTR_EXIT_INSTR_OFFSETS
	.align		4
.L_318:
        /*02c4*/ 	.byte	0x04, 0x1c
        /*02c6*/ 	.short	(.L_320 - .L_319)


	//   ....[0]....
.L_319:
        /*02c8*/ 	.word	0x000004c0


	//   ....[1]....
        /*02cc*/ 	.word	0x00014080


	//   ....[2]....
        /*02d0*/ 	.word	0x00014160


	//   ....[3]....
        /*02d4*/ 	.word	0x00014c20


	//   ....[4]....
        /*02d8*/ 	.word	0x00014cb0


	//----- nvinfo : EIATTR_CRS_STACK_SIZE
	.align		4
.L_320:
        /*02dc*/ 	.byte	0x04, 0x1e
        /*02de*/ 	.short	(.L_322 - .L_321)
.L_321:
        /*02e0*/ 	.word	0x00000000


	//----- nvinfo : EIATTR_CBANK_PARAM_SIZE
	.align		4
.L_322:
        /*02e4*/ 	.byte	0x03, 0x19
        /*02e6*/ 	.short	0x01d0


	//----- nvinfo : EIATTR_PARAM_CBANK
	.align		4
        /*02e8*/ 	.byte	0x04, 0x0a
        /*02ea*/ 	.short	(.L_324 - .L_323)
	.align		4
.L_323:
        /*02ec*/ 	.word	index@(.nv.constant0._ZN5flash16flash_fwd_kernelI23Flash_fwd_kernel_traitsILi32ELi128ELi128ELi4ELb0ELb0EN7cutlass10bfloat16_tE19Flash_kernel_traitsILi32ELi128ELi128ELi4ES3_EELb0ELb1ELb0ELb0ELb0ELb0ELb1ELb0EEEvNS_16Flash_fwd_paramsE)
        /*02f0*/ 	.short	0x0210
        /*02f2*/ 	.short	0x01d0


	//----- nvinfo : EIATTR_SW_WAR
	.align		4
.L_324:
        /*02f4*/ 	.byte	0x04, 0x36
        /*02f6*/ 	.short	(.L_326 - .L_325)
.L_325:
        /*02f8*/ 	.word	0x00000008
.L_326:


//--------------------- .nv.info._ZN5flash16flash_fwd_kernelI23Flash_fwd_kernel_traitsILi32ELi128ELi128ELi4ELb0ELb0EN7cutlass10bfloat16_tE19Flash_kernel_traitsILi32ELi128ELi128ELi4ES3_EELb1ELb1ELb0ELb1ELb0ELb0ELb0ELb1EEEvNS_16Flash_fwd_paramsE --------------------------
	.section	.nv.info._ZN5flash16flash_fwd_kernelI23Flash_fwd_kernel_traitsILi32ELi128ELi128ELi4ELb0ELb0EN7cutlass10bfloat16_tE19Flash_kernel_traitsILi32ELi128ELi128ELi4ES3_EELb1ELb1ELb0ELb1ELb0ELb0ELb0ELb1EEEvNS_16Flash_fwd_paramsE,"",@"SHT_CUDA_INFO"
	.sectionflags	@""
	.align	4


	//----- nvinfo : EIATTR_CUDA_API_VERSION
	.align		4
        /*0000*/ 	.byte	0x04, 0x37
        /*0002*/ 	.short	(.L_328 - .L_327)
.L_327:
        /*0004*/ 	.word	0x00000082


	//----- nvinfo : EIATTR_KPARAM_INFO
	.align		4
.L_328:
        /*0008*/ 	.byte	0x04, 0x17
        /*000a*/ 	.short	(.L_330 - .L_329)
.L_329:
        /*000c*/ 	.word	0x00000000
        /*0010*/ 	.short	0x0000
        /*0012*/ 	.short	0x0000
        /*0014*/ 	.byte	0x00, 0xf0, 0x41, 0x07


	//----- nvinfo : EIATTR_SPARSE_MMA_MASK
	.align		4
.L_330:
        /*0018*/ 	.byte	0x03, 0x50
        /*001a*/ 	.short	0x0000


	//----- nvinfo : EIATTR_MAXREG_COUNT
	.align		4
        /*001c*/ 	.byte	0x03, 0x1b
        /*001e*/ 	.short	0x00ff


	//----- nvinfo : EIATTR_NUM_BARRIERS
	.align		4
        /*0020*/ 	.byte	0x02, 0x4c
        /*0022*/ 	.byte	0x01
	.zero		1


	//----- nvinfo : EIATTR_ANNOTATIONS
	.align		4
        /*0024*/ 	.byte	0x04, 0x55
        /*0026*/ 	.short	(.L_332 - .L_331)


	//   ....[0]....
.L_331:
        /* <DEDUP_REMOVED lines=440> */


	//----- nvinfo : EIATTR_MERCURY_ISA_VERSION
	.align		4
.L_332:
        /*1b90*/ 	.byte	0x03, 0x5f
        /*1b92*/ 	.short	0x0101


	//----- nvinfo : EIATTR_COOP_GROUP_MASK_REGIDS
	.align		4
        /*1b94*/ 	.byte	0x04, 0x29
        /*1b96*/ 	.short	(.L_334 - .L_333)


	//   ....[0]....
.L_333:
        /*1b98*/ 	.word	0xffffffff


	//   ....[1]....
        /*1b9c*/ 	.word	0xffffffff


	//   ....[2]....
        /*1ba0*/ 	.word	0xffffffff


	//   ....[3]....
        /*1ba4*/ 	.word	0xffffffff


	//   ....[4]....
        /*1ba8*/ 	.word	0xffffffff


	//   ....[5]....
        /*1bac*/ 	.word	0xffffffff


	//   ....[6]....
        /*1bb0*/ 	.word	0xffffffff


	//   ....[7]....
        /*1bb4*/ 	.word	0xffffffff


	//   ....[8]....
        /*1bb8*/ 	.word	0xffffffff


	//   ....[9]....
        /*1bbc*/ 	.word	0xffffffff


	//   ....[10]....
        /*1bc0*/ 	.word	0xffffffff


	//   ....[11]....
        /*1bc4*/ 	.word	0xffffffff


	//   ....[12]....
        /*1bc8*/ 	.word	0xffffffff


	//   ....[13]....
        /*1bcc*/ 	.word	0xffffffff


	//   ....[14]....
        /*1bd0*/ 	.word	0xffffffff


	//   ....[15]....
        /*1bd4*/ 	.word	0xffffffff


	//   ....[16]....
        /*1bd8*/ 	.word	0xffffffff


	//   ....[17]....
        /*1bdc*/ 	.word	0xffffffff


	//   ....[18]....
        /*1be0*/ 	.word	0xffffffff


	//   ....[19]....
        /*1be4*/ 	.word	0xffffffff


	//   ....[20]....
        /*1be8*/ 	.word	0xffffffff


	//   ....[21]....
        /*1bec*/ 	.word	0xffffffff


	//   ....[22]....
        /*1bf0*/ 	.word	0xffffffff


	//   ....[23]....
        /*1bf4*/ 	.word	0xffffffff


	//   ....[24]....
        /*1bf8*/ 	.word	0xffffffff


	//   ....[25]....
        /*1bfc*/ 	.word	0xffffffff


	//   ....[26]....
        /*1c00*/ 	.word	0xffffffff


	//   ....[27]....
        /*1c04*/ 	.word	0xffffffff


	//   ....[28]....
        /*1c08*/ 	.word	0xffffffff


	//   ....[29]....
        /*1c0c*/ 	.word	0xffffffff


	//   ....[30]....
        /*1c10*/ 	.word	0xffffffff


	//   ....[31]....
        /*1c14*/ 	.word	0xffffffff


	//   ....[32]....
        /*1c18*/ 	.word	0x05000004


	//   ....[33]....
        /*1c1c*/ 	.word	0x05000004


	//   ....[34]....
        /*1c20*/ 	.word	0x05000004


	//   ....[35]....
        /*1c24*/ 	.word	0x05000004


	//   ....[36]....
        /*1c28*/ 	.word	0x05000004


	//   ....[37]....
        /*1c2c*/ 	.word	0x05000004


	//   ....[38]....
        /*1c30*/ 	.word	0x05000004


	//   ....[39]....
        /*1c34*/ 	.word	0x05000004


	//----- nvinfo : EIATTR_COOP_GROUP_INSTR_OFFSETS
	.align		4
.L_334:
        /*1c38*/ 	.byte	0x04, 0x28
        /*1c3a*/ 	.short	(.L_336 - .L_335)


	//   ....[0]....
.L_335:
        /*1c3c*/ 	.word	0x00005970


	//   ....[1]....
        /*1c40*/ 	.word	0x000059b0


	//   ....[2]....
        /*1c44*/ 	.word	0x00005a20


	//   ....[3]....
        /*1c48*/ 	.word	0x00005a30


	//   ....[4]....
        /*1c4c*/ 	.word	0x00005a60


	//   ....[5]....
        /*1c50*/ 	.word	0x00005a70


	//   ....[6]....
        /*1c54*/ 	.word	0x00005aa0


	//   ....[7]....
        /*1c58*/ 	.word	0x00005ab0


	//   ....[8]....
        /*1c5c*/ 	.word	0x00013b30


	//   ....[9]....
        /*1c60*/ 	.word	0x00013bb0


	//   ....[10]....
        /*1c64*/ 	.word	0x00014350


	//   ....[11]....
        /*1c68*/ 	.word	0x00014370


	//   ....[12]....
        /*1c6c*/ 	.word	0x000149e0


	//   ....[13]....
        /*1c70*/ 	.word	0x00014a00


	//   ....[14]....
        /*1c74*/ 	.word	0x00014fe0


	//   ....[15]....
        /*1c78*/ 	.word	0x00015000


	//   ....[16]....
        /*1c7c*/ 	.word	0x00021770


	//   ....[17]....
        /*1c80*/ 	.word	0x000218b0


	//   ....[18]....
        /*1c84*/ 	.word	0x000218f0


	//   ....[19]....
        /*1c88*/ 	.word	0x00021a20


	//   ....[20]....
        /*1c8c*/ 	.word	0x00021a50


	//   ....[21]....
        /*1c90*/ 	.word	0x00021a70


	//   ....[22]....
        /*1c94*/ 	.word	0x00021bd0


	//   ....[23]....
        /*1c98*/ 	.word	0x00021cc0


	//   ....[24]....
        /*1c9c*/ 	.word	0x0002bce0


	//   ....[25]....
        /*1ca0*/ 	.word	0x0002bcf0


	//   ....[26]....
        /*1ca4*/ 	.word	0x0002bd00


	//   ....[27]....
        /*1ca8*/ 	.word	0x0002bd10


	//   ....[28]....
        /*1cac*/ 	.word	0x0002bd40


	//   ....[29]....
        /*1cb0*/ 	.word	0x0002bd60


	//   ....[30]....
        /*1cb4*/ 	.word	0x0002bd80


	//   ....[31]....
        /*1cb8*/ 	.word	0x0002bd90


	//   ....[32]....
        /*1cbc*/ 	.word	0x0002e0a0


	//   ....[33]....
        /*1cc0*/ 	.word	0x0002e100


	//   ....[34]....
        /*1cc4*/ 	.word	0x0002e170


	//   ....[35]....
        /*1cc8*/ 	.word	0x0002e1e0


	//   ....[36]....
        /*1ccc*/ 	.word	0x0002e250


	//   ....[37]....
        /*1cd0*/ 	.word	0x0002e2d0


	//   ....[38]....
        /*1cd4*/ 	.word	0x0002e340


	//   ....[39]....
        /*1cd8*/ 	.word	0x0002e3b0


	//----- nvinfo : EIATTR_EXIT_INSTR_OFFSETS
	.align		4
.L_336:
        /*1cdc*/ 	.byte	0x04, 0x1c
        /*1cde*/ 	.short	(.L_338 - .L_337)


	//   ....[0]....
.L_337:
        /*1ce0*/ 	.word	0x00000060


	//----- nvinfo : EIATTR_CRS_STACK_SIZE
	.align		4
.L_338:
        /*1ce4*/ 	.byte	0x04, 0x1e
        /*1ce6*/ 	.short	(.L_340 - .L_339)
.L_339:
        /*1ce8*/ 	.word	0x00000000


	//----- nvinfo : EIATTR_CBANK_PARAM_SIZE
	.align		4
.L_340:
        /*1cec*/ 	.byte	0x03, 0x19
        /*1cee*/ 	.short	0x01d0


	//----- nvinfo : EIATTR_PARAM_CBANK
	.align		4
        /*1cf0*/ 	.byte	0x04, 0x0a
        /*1cf2*/ 	.short	(.L_342 - .L_341)
	.align		4
.L_341:
        /*1cf4*/ 	.word	index@(.nv.constant0._ZN5flash16flash_fwd_kernelI23Flash_fwd_kernel_traitsILi32ELi128ELi128ELi4ELb0ELb0EN7cutlass10bfloat16_tE19Flash_kernel_traitsILi32ELi128ELi128ELi4ES3_EELb1ELb1ELb0ELb1ELb0ELb0ELb0ELb1EEEvNS_16Flash_fwd_paramsE)
        /*1cf8*/ 	.short	0x0210
        /*1cfa*/ 	.short	0x01d0


	//----- nvinfo : EIATTR_SW_WAR
	.align		4
.L_342:
        /*1cfc*/ 	.byte	0x04, 0x36
        /*1cfe*/ 	.short	(.L_344 - .L_343)
.L_343:
        /*1d00*/ 	.word	0x00000008
.L_344:


//--------------------- .nv.info._ZN5flash16flash_fwd_kernelI23Flash_fwd_kernel_traitsILi32ELi128ELi128ELi4ELb0ELb0EN7cutlass10bfloat16_tE19Flash_kernel_traitsILi32ELi128ELi128ELi4ES3_EELb0ELb1ELb0ELb1ELb0ELb0ELb1ELb0EEEvNS_16Flash_fwd_paramsE --------------------------
	.section	.nv.info._ZN5flash16flash_fwd_kernelI23Flash_fwd_kernel_traitsILi32ELi128ELi128ELi4ELb0ELb0EN7cutlass10bfloat16_tE19Flash_kernel_traitsILi32ELi128ELi128ELi4ES3_EELb0ELb1ELb0ELb1ELb0ELb0ELb1ELb0EEEvNS_16Flash_fwd_paramsE,"",@"SHT_CUDA_INFO"
	.sectionflags	@""
	.align	4


	//----- nvinfo : EIATTR_CUDA_API_VERSION
	.align		4
        /*0000*/ 	.byte	0x04, 0x37
        /*0002*/ 	.short	(.L_346 - .L_345)
.L_345:
        /*0004*/ 	.word	0x00000082


	//----- nvinfo : EIATTR_KPARAM_INFO
	.align		4
.L_346:
        /*0008*/ 	.byte	0x04, 0x17
        /*000a*/ 	.short	(.L_348 - .L_347)
.L_347:
        /*000c*/ 	.word	0x00000000
        /*0010*/ 	.short	0x0000
        /*0012*/ 	.short	0x0000
        /*0014*/ 	.byte	0x00, 0xf0, 0x41, 0x07


	//----- nvinfo : EIATTR_SPARSE_MMA_MASK
	.align		4
.L_348:
        /*0018*/ 	.byte	0x03, 0x50
        /*001a*/ 	.short	0x0000


	//----- nvinfo : EIATTR_MAXREG_COUNT
	.align		4
        /*001c*/ 	.byte	0x03, 0x1b
        /*001e*/ 	.short	0x00ff


	//----- nvinfo : EIATTR_NUM_BARRIERS
	.align		4
        /*0020*/ 	.byte	0x02, 0x4c
        /*0022*/ 	.byte	0x01
	.zero		1


	//----- nvinfo : EIATTR_MERCURY_ISA_VERSION
	.align		4
        /*0024*/ 	.byte	0x03, 0x5f
        /*0026*/ 	.short	0x0101


	//----- nvinfo : EIATTR_INT_WARP_WIDE_INSTR_OFFSETS
	.align		4
        /*0028*/ 	.byte	0x04, 0x31
        /*002a*/ 	.short	(.L_350 - .L_349)


	//   ....[0]....
.L_349:
        /*002c*/ 	.word	0x000086e0


	//----- nvinfo : EIATTR_COOP_GROUP_MASK_REGIDS
	.align		4
.L_350:
        /*0030*/ 	.byte	0x04, 0x29
        /*0032*/ 	.short	(.L_352 - .L_351)


	//   ....[0]....
.L_351:
        /*0034*/ 	.word	0xffffffff


	//   ....[1]....
        /*0038*/ 	.word	0xffffffff


	//   ....[2]....
        /*003c*/ 	.word	0xffffffff


	//   ....[3]....
        /*0040*/ 	.word	0xffffffff


	//   ....[4]....
        /*0044*/ 	.word	0xffffffff


	//   ....[5]....
        /*0048*/ 	.word	0xffffffff


	//   ....[6]....
        /*004c*/ 	.word	0xffffffff


	//   ....[7]....
        /*0050*/ 	.word	0xffffffff


	//   ....[8]....
        /*0054*/ 	.word	0xffffffff


	//   ....[9]....
        /*0058*/ 	.word	0xffffffff


	//   ....[10]....
        /*005c*/ 	.word	0xffffffff


	//   ....[11]....
        /*0060*/ 	.word	0xffffffff


	//   ....[12]....
        /*0064*/ 	.word	0xffffffff


	//   ....[13]....
        /*0068*/ 	.word	0xffffffff


	//   ....[14]....
        /*006c*/ 	.word	0xffffffff


	//   ....[15]....
        /*0070*/ 	.word	0xffffffff


	//   ....[16]....
        /*0074*/ 	.word	0xffffffff


	//   ....[17]....
        /*0078*/ 	.word	0xffffffff


	//   ....[18]....
        /*007c*/ 	.word	0xffffffff


	//   ....[19]....
        /*0080*/ 	.word	0xffffffff


	//   ....[20]....
        /*0084*/ 	.word	0xffffffff


	//   ....[21]....
        /*0088*/ 	.word	0xffffffff


	//   ....[22]....
        /*008c*/ 	.word	0xffffffff


	//   ....[23]....
        /*0090*/ 	.word	0xffffffff


	//   ....[24]....
        /*0094*/ 	.word	0xffffffff


	//   ....[25]....
        /*0098*/ 	.word	0xffffffff


	//   ....[26]....
        /*009c*/ 	.word	0xffffffff


	//   ....[27]....
        /*00a0*/ 	.word	0xffffffff


	//   ....[28]....
        /*00a4*/ 	.word	0xffffffff


	//   ....[29]....
        /*00a8*/ 	.word	0xffffffff


	//   ....[30]....
        /*00ac*/ 	.word	0xffffffff


	//   ....[31]....
        /*00b0*/ 	.word	0xffffffff


	//----- nvinfo : EIATTR_COOP_GROUP_INSTR_OFFSETS
	.align		4
.L_352:
        /*00b4*/ 	.byte	0x04, 0x28
        /*00b6*/ 	.short	(.L_354 - .L_353)


	//   ....[0]....
.L_353:
        /*00b8*/ 	.word	0x00005db0


	//   ....[1]....
        /*00bc*/ 	.word	0x00005dd0


	//   ....[2]....
        /*00c0*/ 	.word	0x000063b0


	//   ....[3]....
        /*00c4*/ 	.word	0x00006470


	//   ....[4]....
        /*00c8*/ 	.word	0x00006580


	//   ....[5]....
        /*00cc*/ 	.word	0x00006720


	//   ....[6]....
        /*00d0*/ 	.word	0x00006cd0


	//   ....[7]....
        /*00d4*/ 	.word	0x00006d80


	//   ....[8]....
        /*00d8*/ 	.word	0x0000c2f0


	//   ....[9]....
        /*00dc*/ 	.word	0x0000c310


	//   ....[10]....
        /*00e0*/ 	.word	0x0000c800


	//   ....[11]....
        /*00e4*/ 	.word	0x0000c860


	//   ....[12]....
        /*00e8*/ 	.word	0x0000ce50


	//   ....[13]....
        /*00ec*/ 	.word	0x0000cfb0


	//   ....[14]....
        /*00f0*/ 	.word	0x0000d1e0


	//   ....[15]....
        /*00f4*/ 	.word	0x0000d390


	//   ....[16]....
        /*00f8*/ 	.word	0x00011d80


	//   ....[17]....
        /*00fc*/ 	.word	0x00011da0


	//   ....[18]....
        /*0100*/ 	.word	0x00011e80


	//   ....[19]....
        /*0104*/ 	.word	0x00011ea0


	//   ....[20]....
        /*0108*/ 	.word	0x000126a0


	//   ....[21]....
        /*010c*/ 	.word	0x00012750


	//   ....[22]....
        /*0110*/ 	.word	0x00012d00


	//   ....[23]....
        /*0114*/ 	.word	0x00012d70


	//   ....[24]....
        /*0118*/ 	.word	0x00014700


	//   ....[25]....
        /*011c*/ 	.word	0x00014720


	//   ....[26]....
        /*0120*/ 	.word	0x00014740


	//   ....[27]....
        /*0124*/ 	.word	0x00014770


	//   ....[28]....
        /*0128*/ 	.word	0x000147e0


	//   ....[29]....
        /*012c*/ 	.word	0x00014810


	//   ....[30]....
        /*0130*/ 	.word	0x00014870


	//   ....[31]....
        /*0134*/ 	.word	0x00014950


	//----- nvinfo : EIATTR_EXIT_INSTR_OFFSETS
	.align		4
.L_354:
        /*0138*/ 	.byte	0x04, 0x1c
        /*013a*/ 	.short	(.L_356 - .L_355)


	//   ....[0]....
.L_355:
        /*013c*/ 	.word	0x000004b0


	//   ....[1]....
        /*0140*/ 	.word	0x00015b00


	//   ....[2]....
        /*0144*/ 	.word	0x00015be0


	//   ....[3]....
        /*0148*/ 	.word	0x000166b0


	//   ....[4]....
        /*014c*/ 	.word	0x00016740


	//----- nvinfo : EIATTR_CRS_STACK_SIZE
	.align		4
.L_356:
        /*0150*/ 	.byte	0x04, 0x1e
        /*0152*/ 	.short	(.L_358 - .L_357)
.L_357:
        /*0154*/ 	.word	0x00000000


	//----- nvinfo : EIATTR_CBANK_PARAM_SIZE
	.align		4
.L_358:
        /*0158*/ 	.byte	0x03, 0x19
        /*015a*/ 	.short	0x01d0


	//----- nvinfo : EIATTR_PARAM_CBANK
	.align		4
        /*015c*/ 	.byte	0x04, 0x0a
        /*015e*/ 	.short	(.L_360 - .L_359)
	.align		4
.L_359:
        /*0160*/ 	.word	index@(.nv.constant0._ZN5flash16flash_fwd_kernelI23Flash_fwd_kernel_traitsILi32ELi128ELi128ELi4ELb0ELb0EN7cutlass10bfloat16_tE19Flash_kernel_traitsILi32ELi128ELi128ELi4ES3_EELb0ELb1ELb0ELb1ELb0ELb0ELb1ELb0EEEvNS_16Flash_fwd_paramsE)
        /*0164*/ 	.short	0x0210
        /*0166*/ 	.short	0x01d0


	//----- nvinfo : EIATTR_SW_WAR
	.align		4
.L_360:
        /*0168*/ 	.byte	0x04, 0x36
        /*016a*/ 	.short	(.L_362 - .L_361)
.L_361:
        /*016c*/ 	.word	0x00000008
.L_362:


//--------------------- .nv.callgraph             --------------------------
	.section	.nv.callgraph,"",@"SHT_CUDA_CALLGRAPH"
	.align	4
	.sectionentsize	8
	.align		4
        /*0000*/ 	.word	0x00000000
	.align		4
        /*0004*/ 	.word	0xffffffff
	.align		4
        /*0008*/ 	.word	0x00000000
	.align		4
        /*000c*/ 	.word	0xfffffffe
	.align		4
        /*0010*/ 	.word	0x00000000
	.align		4
        /*0014*/ 	.word	0xfffffffd
	.align		4
        /*0018*/ 	.word	0x00000000
	.align		4
        /*001c*/ 	.word	0xfffffffc


//--------------------- .nv.constant4             --------------------------
	.section	.nv.constant4,"a",@progbits
	.align	8
	.align		8
.nv.constant4:
        /*0000*/ 	.dword	_ZN72_INTERNAL_de59a32d_36_flash_fwd_hdim32_bf16_causal_sm80_cu_9949e2e8_33004cuda3std3__45__cpo5beginE
	.align		8
        /*0008*/ 	.dword	_ZN72_INTERNAL_de59a32d_36_flash_fwd_hdim32_bf16_causal_sm80_cu_9949e2e8_33004cuda3std3__45__cpo3endE
	.align		8
        /*0010*/ 	.dword	_ZN72_INTERNAL_de59a32d_36_flash_fwd_hdim32_bf16_causal_sm80_cu_9949e2e8_33004cuda3std3__45__cpo6cbeginE
	.align		8
        /*0018*/ 	.dword	_ZN72_INTERNAL_de59a32d_36_flash_fwd_hdim32_bf16_causal_sm80_cu_9949e2e8_33004cuda3std3__45__cpo4cendE
	.align		8
        /*0020*/ 	.dword	_ZN72_INTERNAL_de59a32d_36_flash_fwd_hdim32_bf16_causal_sm80_cu_9949e2e8_33004cuda3std3__474_GLOBAL__N__de59a32d_36_flash_fwd_hdim32_bf16_causal_sm80_cu_9949e2e8_33006ignoreE
	.align		8
        /*0028*/ 	.dword	_ZN72_INTERNAL_de59a32d_36_flash_fwd_hdim32_bf16_causal_sm80_cu_9949e2e8_33004cuda3std3__419piecewise_constructE
	.align		8
        /*0030*/ 	.dword	_ZN72_INTERNAL_de59a32d_36_flash_fwd_hdim32_bf16_causal_sm80_cu_9949e2e8_33004cuda3std3__48in_placeE
	.align		8
        /*0038*/ 	.dword	_ZN72_INTERNAL_de59a32d_36_flash_fwd_hdim32_bf16_causal_sm80_cu_9949e2e8_33004cuda3std6ranges3__45__cpo4swapE
	.align		8
        /*0040*/ 	.dword	_ZN72_INTERNAL_de59a32d_36_flash_fwd_hdim32_bf16_causal_sm80_cu_9949e2e8_33004cuda3std6ranges3__45__cpo9iter_moveE
	.align		8
        /*0048*/ 	.dword	_ZN72_INTERNAL_de59a32d_36_flash_fwd_hdim32_bf16_causal_sm80_cu_9949e2e8_33004cute7productE
	.align		8
        /*0050*/ 	.dword	_ZN72_INTERNAL_de59a32d_36_flash_fwd_hdim32_bf16_causal_sm80_cu_9949e2e8_33004cute1_E


//--------------------- .text._ZN5flash16flash_fwd_kernelI23Flash_fwd_kernel_traitsILi32ELi128ELi128ELi4ELb0ELb0EN7cutlass10bfloat16_tE19Flash_kernel_traitsILi32ELi128ELi128ELi4ES3_EELb0ELb1ELb0ELb0ELb1ELb1ELb0ELb0EEEvNS_16Flash_fwd_paramsE --------------------------
	.section	.text._ZN5flash16flash_fwd_kernelI23Flash_fwd_kernel_traitsILi32ELi128ELi128ELi4ELb0ELb0EN7cutlass10bfloat16_tE19Flash_kernel_traitsILi32ELi128ELi128ELi4ES3_EELb0ELb1ELb0ELb0ELb1ELb1ELb0ELb0EEEvNS_16Flash_fwd_paramsE,"ax",@progbits
	.align	128
        .global         _ZN5flash16flash_fwd_kernelI23Flash_fwd_kernel_traitsILi32ELi128ELi128ELi4ELb0ELb0EN7cutlass10bfloat16_tE19Flash_kernel_traitsILi32ELi128ELi128ELi4ES3_EELb0ELb1ELb0ELb0ELb1ELb1ELb0ELb0EEEvNS_16Flash_fwd_paramsE
        .type           _ZN5flash16flash_fwd_kernelI23Flash_fwd_kernel_traitsILi32ELi128ELi128ELi4ELb0ELb0EN7cutlass10bfloat16_tE19Flash_kernel_traitsILi32ELi128ELi128ELi4ES3_EELb0ELb1ELb0ELb0ELb1ELb1ELb0ELb0EEEvNS_16Flash_fwd_paramsE,@function
        .size           _ZN5flash16flash_fwd_kernelI23Flash_fwd_kernel_traitsILi32ELi128ELi128ELi4ELb0ELb0EN7cutlass10bfloat16_tE19Flash_kernel_traitsILi32ELi128ELi128ELi4ES3_EELb0ELb1ELb0ELb0ELb1ELb1ELb0ELb0EEEvNS_16Flash_fwd_paramsE,(.L_x_716 - _ZN5flash16flash_fwd_kernelI23Flash_fwd_kernel_traitsILi32ELi128ELi128ELi4ELb0ELb0EN7cutlass10bfloat16_tE19Flash_kernel_traitsILi32ELi128ELi128ELi4ES3_EELb0ELb1ELb0ELb0ELb1ELb1ELb0ELb0EEEvNS_16Flash_fwd_paramsE)
        .other          _ZN5flash16flash_fwd_kernelI23Flash_fwd_kernel_traitsILi32ELi128ELi128ELi4ELb0ELb0EN7cutlass10bfloat16_tE19Flash_kernel_traitsILi32ELi128ELi128ELi4ES3_EELb0ELb1ELb0ELb0ELb1ELb1ELb0ELb0EEEvNS_16Flash_fwd_paramsE,@"STO_CUDA_ENTRY STV_DEFAULT"
_ZN5flash16flash_fwd_kernelI23Flash_fwd_kernel_traitsILi32ELi128ELi128ELi4ELb0ELb0EN7cutlass10bfloat16_tE19Flash_kernel_traitsILi32ELi128ELi128ELi4ES3_EELb0ELb1ELb0ELb0ELb1ELb1ELb0ELb0EEEvNS_16Flash_fwd_paramsE:
.text._ZN5flash16flash_fwd_kernelI23Flash_fwd_kernel_traitsILi32ELi128ELi128ELi4ELb0ELb0EN7cutlass10bfloat16_tE19Flash_kernel_traitsILi32ELi128ELi128ELi4ES3_EELb0ELb1ELb0ELb0ELb1ELb1ELb0ELb0EEEvNS_16Flash_fwd_paramsE:
[----:B------:R-:W1:Y:S08]  /*0000*/  LDC R1, c[0x0][0x28] ;  /* 0x00000a00ff017b82 */ /* 0x000e700000000800 */
[----:B------:R-:W2:Y:S01]  /*0010*/  LDC.64 R4, c[0x0][0x300] ;  /* 0x0000c000ff047b82 */ /* 0x000ea20000000a00 */
[----:B------:R-:W3:Y:S01]  /*0020*/  S2R R25, SR_CTAID.Y ;  /* 0x0000000000197919 */ /* 0x000ee20000002600 */
[----:B------:R-:W-:Y:S01]  /*0030*/  IMAD.MOV.U32 R8, RZ, RZ, RZ ;  /* 0x000000ffff087224 */ /* 0x000fe200078e00ff */
[----:B------:R-:W-:Y:S01]  /*0040*/  ULDC.64 UR14, c[0x0][0x208] ;  /* 0x00008200000e7ab9 */ /* 0x000fe20000000a00 */
[----:B------:R-:W-:Y:S01]  /*0050*/  ULDC UR18, c[0x0][0x2c4] ;  /* 0x0000b10000127ab9 */ /* 0x000fe20000000800 */
[----:B-1----:R-:W-:-:S03]  /*0060*/  VIADD R1, R1, 0xffffffe0 ;  /* 0xffffffe001017836 */ /* 0x002fc60000000000 */
[----:B------:R-:W1:Y:S01]  /*0070*/  LDC.64 R2, c[0x0][0x308] ;  /* 0x0000c200ff027b82 */ /* 0x000e620000000a00 */
[----:B--2---:R-:W-:-:S04]  /*0080*/  ISETP.NE.U32.AND P0, PT, R4, RZ, PT ;  /* 0x000000ff0400720c */ /* 0x004fc80003f05070 */
[----:B------:R-:W-:Y:S02]  /*0090*/  ISETP.NE.AND.EX P0, PT, R5, RZ, PT, P0 ;  /* 0x000000ff0500720c */ /* 0x000fe40003f05300 */
[----:B-1----:R-:W-:-:S04]  /*00a0*/  ISETP.NE.U32.AND P2, PT, R2, RZ, PT ;  /* 0x000000ff0200720c */ /* 0x002fc80003f45070 */
[----:B------:R-:W-:-:S07]  /*00b0*/  ISETP.NE.AND.EX P2, PT, R3, RZ, PT, P2 ;  /* 0x000000ff0300720c */ /* 0x000fce0003f45320 */
[----:B------:R-:W3:Y:S08]  /*00c0*/  @P0 LDC.64 R2, c[0x0][0x300] ;  /* 0x0000c000ff020b82 */ /* 0x000ef00000000a00 */
[----:B------:R-:W1:Y:S01]  /*00d0*/  @P2 LDC.64 R6, c[0x0][0x308] ;  /* 0x0000c200ff062b82 */ /* 0x000e620000000a00 */
[----:B---3--:R-:W-:-:S05]  /*00e0*/  @P0 IMAD.WIDE R4, R25, 0x4, R2 ;  /* 0x0000000419040825 */ /* 0x008fca00078e0202 */
[----:B------:R2:W3:Y:S01]  /*00f0*/  @P0 LDG.E R8, desc[UR14][R4.64] ;  /* 0x0000000e04080981 */ /* 0x0004e2000c1e1900 */
[----:B-1----:R-:W-:-:S05]  /*0100*/  @P2 IMAD.WIDE R2, R25, 0x4, R6 ;  /* 0x0000000419022825 */ /* 0x002fca00078e0206 */
[----:B------:R-:W3:Y:S01]  /*0110*/  @P2 LDG.E R0, desc[UR14][R2.64] ;  /* 0x0000000e02002981 */ /* 0x000ee2000c1e1900 */
[----:B------:R-:W1:Y:S01]  /*0120*/  S2R R10, SR_CTAID.X ;  /* 0x00000000000a7919 */ /* 0x000e620000002500 */
[----:B--2---:R-:W2:Y:S08]  /*0130*/  @!P2 LDC.64 R4, c[0x0][0x2c8] ;  /* 0x0000b200ff04ab82 */ /* 0x004eb00000000a00 */
[----:B------:R-:W4:Y:S01]  /*0140*/  @!P2 LDC.64 R2, c[0x0][0x318] ;  /* 0x0000c600ff02ab82 */ /* 0x000f220000000a00 */
[----:B-1----:R-:W-:-:S05]  /*0150*/  IMAD.SHL.U32 R83, R10, 0x80, RZ ;  /* 0x000000800a537824 */ /* 0x002fca00078e00ff */
[----:B------:R-:W-:Y:S02]  /*0160*/  ISETP.GE.AND P1, PT, R83, UR18, PT ;  /* 0x0000001253007c0c */ /* 0x000fe4000bf26270 */
[----:B----4-:R-:W-:-:S04]  /*0170*/  @!P2 ISETP.NE.U32.AND P0, PT, R2, RZ, PT ;  /* 0x000000ff0200a20c */ /* 0x010fc80003f05070 */
[----:B------:R-:W-:Y:S01]  /*0180*/  @!P2 ISETP.NE.AND.EX P0, PT, R3, RZ, PT, P0 ;  /* 0x000000ff0300a20c */ /* 0x000fe20003f05300 */
[----:B---3--:R-:W-:-:S03]  /*0190*/  @P2 IMAD.IADD R80, R0, 0x1, -R8 ;  /* 0x0000000100502824 */ /* 0x008fc600078e0a08 */
[----:B--2---:R-:W-:-:S03]  /*01a0*/  @!P2 SEL R0, R5, RZ, P0 ;  /* 0x000000ff0500a207 */ /* 0x004fc60000000000 */
[----:B------:R-:W-:Y:S06]  /*01b0*/  @P1 EXIT ;  /* 0x000000000000194d */ /* 0x000fec0003800000 */
[----:B------:R-:W-:Y:S01]  /*01c0*/  VIADD R2, R83, 0xff ;  /* 0x000000ff53027836 */ /* 0x000fe20000000000 */
[----:B------:R-:W-:Y:S01]  /*01d0*/  @!P2 IADD3 R80, R0, R4, -R8 ;  /* 0x000000040050a210 */ /* 0x000fe20007ffe808 */
[----:B------:R-:W-:Y:S01]  /*01e0*/  ULDC UR17, c[0x0][0x398] ;  /* 0x0000e60000117ab9 */ /* 0x000fe20000000800 */
[----:B------:R-:W1:Y:S02]  /*01f0*/  S2R R26, SR_CTAID.Z ;  /* 0x00000000001a7919 */ /* 0x000e640000002700 */
[C---:B------:R-:W-:Y:S01]  /*0200*/  IADD3 R0, R80.reuse, -UR18, R2 ;  /* 0x8000001250007c10 */ /* 0x040fe2000fffe002 */
[----:B------:R-:W-:Y:S01]  /*0210*/  VIADD R2, R80, 0x7f ;  /* 0x0000007f50027836 */ /* 0x000fe20000000000 */
[----:B------:R-:W2:Y:S03]  /*0220*/  S2R R82, SR_TID.X ;  /* 0x0000000000527919 */ /* 0x000ea60000002100 */
[----:B------:R-:W-:Y:S01]  /*0230*/  VIADD R3, R0, UR17 ;  /* 0x0000001100037c36 */ /* 0x000fe20008000000 */
[----:B------:R-:W-:-:S04]  /*0240*/  SHF.R.S32.HI R0, RZ, 0x1f, R2 ;  /* 0x0000001fff007819 */ /* 0x000fc80000011402 */
[----:B------:R-:W-:Y:S02]  /*0250*/  SHF.R.S32.HI R4, RZ, 0x1f, R3 ;  /* 0x0000001fff047819 */ /* 0x000fe40000011403 */
[----:B------:R-:W-:Y:S02]  /*0260*/  LEA.HI R0, R0, R2, RZ, 0x7 ;  /* 0x0000000200007211 */ /* 0x000fe400078f38ff */
[----:B------:R-:W-:Y:S02]  /*0270*/  LEA.HI R2, R4, R3, RZ, 0x7 ;  /* 0x0000000304027211 */ /* 0x000fe400078f38ff */
[----:B------:R-:W-:Y:S02]  /*0280*/  SHF.R.S32.HI R0, RZ, 0x7, R0 ;  /* 0x00000007ff007819 */ /* 0x000fe40000011400 */
[----:B------:R-:W-:-:S04]  /*0290*/  SHF.R.S32.HI R2, RZ, 0x7, R2 ;  /* 0x00000007ff027819 */ /* 0x000fc80000011402 */
[----:B------:R-:W-:-:S04]  /*02a0*/  VIMNMX R225, R0, R2, PT ;  /* 0x0000000200e17248 */ /* 0x000fc80003fe0100 */
[----:B------:R-:W-:-:S13]  /*02b0*/  ISETP.GE.AND P0, PT, R225, 0x1, PT ;  /* 0x00000001e100780c */ /* 0x000fda0003f06270 */
[----:B-12---:R-:W-:Y:S05]  /*02c0*/  @!P0 BRA `(.L_x_0) ;  /* 0x0000009c00588947 */ /* 0x006fea0003800000 */
[----:B------:R-:W1:Y:S01]  /*02d0*/  LDC R27, c[0x0][0x278] ;  /* 0x00009e00ff1b7b82 */ /* 0x000e620000000800 */
[----:B------:R-:W-:Y:S01]  /*02e0*/  SHF.R.S32.HI R13, RZ, 0x1f, R82 ;  /* 0x0000001fff0d7819 */ /* 0x000fe20000011452 */
[----:B------:R-:W-:Y:S01]  /*02f0*/  ULDC.64 UR6, c[0x0][0x250] ;  /* 0x0000940000067ab9 */ /* 0x000fe20000000a00 */
[----:B------:R-:W-:Y:S01]  /*0300*/  SHF.R.S32.HI R24, RZ, 0x1f, R25 ;  /* 0x0000001fff187819 */ /* 0x000fe20000011419 */
[----:B------:R-:W-:Y:S01]  /*0310*/  ULDC.64 UR8, c[0x0][0x248] ;  /* 0x0000920000087ab9 */ /* 0x000fe20000000a00 */
[CC--:B------:R-:W-:Y:S01]  /*0320*/  LEA.HI R5, R13.reuse, R82.reuse, RZ, 0x2 ;  /* 0x000000520d057211 */ /* 0x0c0fe200078f10ff */
[----:B------:R-:W-:Y:S01]  /*0330*/  ULDC.64 UR4, c[0x0][0x228] ;  /* 0x00008a0000047ab9 */ /* 0x000fe20000000a00 */
[----:B------:R-:W-:Y:S01]  /*0340*/  LEA.HI R22, R13, R82, RZ, 0x3 ;  /* 0x000000520d167211 */ /* 0x000fe200078f18ff */
[----:B------:R-:W2:Y:S01]  /*0350*/  S2UR UR19, SR_CgaCtaId ;  /* 0x00000000001379c3 */ /* 0x000ea20000008800 */
[----:B------:R-:W-:Y:S01]  /*0360*/  SHF.R.S32.HI R2, RZ, 0x2, R5 ;  /* 0x00000002ff027819 */ /* 0x000fe20000011405 */
[----:B------:R-:W-:Y:S01]  /*0370*/  ULDC.64 UR12, c[0x0][0x240] ;  /* 0x00009000000c7ab9 */ /* 0x000fe20000000a00 */
[----:B------:R-:W-:Y:S01]  /*0380*/  SHF.R.S32.HI R6, RZ, 0x3, R22 ;  /* 0x00000003ff067819 */ /* 0x000fe20000011416 */
[----:B------:R-:W-:Y:S01]  /*0390*/  ULDC.64 UR10, c[0x0][0x230] ;  /* 0x00008c00000a7ab9 */ /* 0x000fe20000000a00 */
[--C-:B------:R-:W-:Y:S01]  /*03a0*/  SHF.R.S32.HI R3, RZ, 0x1f, R2.reuse ;  /* 0x0000001fff037819 */ /* 0x100fe20000011402 */
[----:B------:R-:W-:Y:S01]  /*03b0*/  USHF.L.U32 UR16, UR12, 0x6, URZ ;  /* 0x000000060c107899 */ /* 0x000fe2000800063f */
[----:B------:R-:W-:Y:S01]  /*03c0*/  IADD3 R9, P0, R2, R8, RZ ;  /* 0x0000000802097210 */ /* 0x000fe20007f1e0ff */
[----:B------:R-:W-:Y:S01]  /*03d0*/  VIADD R81, R225, 0xffffffff ;  /* 0xffffffffe1517836 */ /* 0x000fe20000000000 */
[----:B------:R-:W-:Y:S01]  /*03e0*/  LEA.HI R227, R13, R82, RZ, 0x5 ;  /* 0x000000520de37211 */ /* 0x000fe200078f28ff */
[----:B------:R-:W-:Y:S01]  /*03f0*/  IMAD.WIDE R28, R10, 0x80, R2 ;  /* 0x000000800a1c7825 */ /* 0x000fe200078e0202 */
[----:B------:R-:W-:Y:S01]  /*0400*/  LEA.HI.X.SX32 R8, R8, R3, 0x1, P0 ;  /* 0x0000000308087211 */ /* 0x000fe200000f0eff */
[----:B------:R-:W-:Y:S01]  /*0410*/  USHF.L.U32 UR20, UR6, 0x6, URZ ;  /* 0x0000000606147899 */ /* 0x000fe2000800063f */
[----:B------:R-:W-:Y:S01]  /*0420*/  LOP3.LUT R10, R22, 0xfffffff8, RZ, 0xc0, !PT ;  /* 0xfffffff8160a7812 */ /* 0x000fe200078ec0ff */
[----:B------:R-:W-:Y:S01]  /*0430*/  USHF.L.U64.HI UR21, UR6, 0x6, UR7 ;  /* 0x0000000606157899 */ /* 0x000fe20008010207 */
[----:B------:R-:W-:Y:S01]  /*0440*/  SHF.R.S32.HI R240, RZ, 0x5, R227 ;  /* 0x00000005fff07819 */ /* 0x000fe200000114e3 */
[----:B------:R3:W-:Y:S01]  /*0450*/  STL.64 [R1+0x10], R28 ;  /* 0x0000101c01007387 */ /* 0x0007e20000100a00 */
[----:B-1----:R-:W-:-:S05]  /*0460*/  IABS R0, R27 ;  /* 0x0000001b00007213 */ /* 0x002fca0000000000 */
[----:B------:R-:W-:-:S04]  /*0470*/  IMAD.MOV.U32 R23, RZ, RZ, R0 ;  /* 0x000000ffff177224 */ /* 0x000fc800078e0000 */
[----:B------:R-:W1:Y:S08]  /*0480*/  I2F.RP R0, R23 ;  /* 0x0000001700007306 */ /* 0x000e700000209400 */
[----:B-1----:R1:W4:Y:S02]  /*0490*/  MUFU.RCP R4, R0 ;  /* 0x0000000000047308 */ /* 0x0023240000001000 */
[----:B-1----:R-:W-:-:S04]  /*04a0*/  LEA.HI R0, R5, R2, RZ, 0x1 ;  /* 0x0000000205007211 */ /* 0x002fc800078f08ff */
[----:B------:R-:W-:-:S05]  /*04b0*/  LOP3.LUT R0, R0, 0x7fffffe, RZ, 0xc0, !PT ;  /* 0x07fffffe00007812 */ /* 0x000fca00078ec0ff */
[----:B------:R-:W-:Y:S01]  /*04c0*/  IMAD.IADD R14, R2, 0x1, -R0 ;  /* 0x00000001020e7824 */ /* 0x000fe200078e0a00 */
[----:B------:R-:W-:Y:S01]  /*04d0*/  LEA.HI R0, R13, R82, RZ, 0x4 ;  /* 0x000000520d007211 */ /* 0x000fe200078f20ff */
[----:B----4-:R-:W-:Y:S01]  /*04e0*/  VIADD R2, R4, 0xffffffe ;  /* 0x0ffffffe04027836 */ /* 0x010fe20000000000 */
[----:B------:R-:W-:Y:S01]  /*04f0*/  LOP3.LUT R4, R5, 0xfffffffc, RZ, 0xc0, !PT ;  /* 0xfffffffc05047812 */ /* 0x000fe200078ec0ff */
[----:B------:R-:W-:Y:S01]  /*0500*/  IMAD R14, R240, 0x8, R14 ;  /* 0x00000008f00e7824 */ /* 0x000fe200078e020e */
[----:B------:R-:W-:Y:S01]  /*0510*/  SHF.R.S32.HI R5, RZ, 0x4, R0 ;  /* 0x00000004ff057819 */ /* 0x000fe20000011400 */
[----:B------:R1:W4:Y:S01]  /*0520*/  F2I.FTZ.U32.TRUNC.NTZ R3, R2 ;  /* 0x0000000200037305 */ /* 0x000322000021f000 */
[----:B------:R-:W-:Y:S01]  /*0530*/  SHF.R.S32.HI R13, RZ, 0x1f, R26 ;  /* 0x0000001fff0d7819 */ /* 0x000fe2000001141a */
[----:B------:R-:W-:Y:S02]  /*0540*/  IMAD.IADD R7, R82, 0x1, -R4 ;  /* 0x0000000152077824 */ /* 0x000fe400078e0a04 */
[----:B------:R-:W-:-:S02]  /*0550*/  IMAD.SHL.U32 R4, R6, 0x40, RZ ;  /* 0x0000004006047824 */ /* 0x000fc400078e00ff */
[----:B------:R-:W-:-:S03]  /*0560*/  IMAD.SHL.U32 R30, R7, 0x8, RZ ;  /* 0x00000008071e7824 */ /* 0x000fc600078e00ff */
[----:B------:R-:W-:Y:S02]  /*0570*/  LOP3.LUT R4, R4, 0xc0, RZ, 0xc0, !PT ;  /* 0x000000c004047812 */ /* 0x000fe400078ec0ff */
[----:B------:R-:W-:Y:S02]  /*0580*/  SHF.R.S32.HI R31, RZ, 0x1f, R30 ;  /* 0x0000001fff1f7819 */ /* 0x000fe4000001141e */
[----:B-1----:R-:W-:-:S03]  /*0590*/  LOP3.LUT R2, R0, 0xfffffff0, RZ, 0xc0, !PT ;  /* 0xfffffff000027812 */ /* 0x002fc600078ec0ff */
[----:B------:R-:W-:Y:S01]  /*05a0*/  STL.64 [R1+0x8], R30 ;  /* 0x0000081e01007387 */ /* 0x000fe20000100a00 */
[----:B------:R-:W-:-:S04]  /*05b0*/  LEA.HI R0, R0, R5, RZ, 0x1 ;  /* 0x0000000500007211 */ /* 0x000fc800078f08ff */
[----:B------:R-:W-:Y:S01]  /*05c0*/  LOP3.LUT R6, R0, 0xfffffffe, RZ, 0xc0, !PT ;  /* 0xfffffffe00067812 */ /* 0x000fe200078ec0ff */
[C---:B------:R-:W-:Y:S02]  /*05d0*/  IMAD.IADD R0, R82.reuse, 0x1, -R2 ;  /* 0x0000000152007824 */ /* 0x040fe400078e0a02 */
[----:B------:R-:W-:Y:S02]  /*05e0*/  IMAD.IADD R2, R82, 0x1, -R10 ;  /* 0x0000000152027824 */ /* 0x000fe400078e0a0a */
[----:B------:R-:W-:Y:S01]  /*05f0*/  IMAD.IADD R19, R5, 0x1, -R6 ;  /* 0x0000000105137824 */ /* 0x000fe200078e0a06 */
[----:B------:R-:W-:Y:S01]  /*0600*/  LOP3.LUT R6, R4, 0x18, R30, 0xf8, !PT ;  /* 0x0000001804067812 */ /* 0x000fe200078ef81e */
[----:B----4-:R-:W-:Y:S01]  /*0610*/  IMAD.MOV R5, RZ, RZ, -R3 ;  /* 0x000000ffff057224 */ /* 0x010fe200078e0a03 */
[----:B------:R-:W-:Y:S02]  /*0620*/  LEA.HI R18, R2, R2, RZ, 0x1 ;  /* 0x0000000202127211 */ /* 0x000fe400078f08ff */
[----:B------:R-:W-:Y:S01]  /*0630*/  SHF.R.U32.HI R4, RZ, 0x3, R4 ;  /* 0x00000003ff047819 */ /* 0x000fe20000011604 */
[----:B------:R-:W-:Y:S01]  /*0640*/  IMAD.MOV.U32 R7, RZ, RZ, R5 ;  /* 0x000000ffff077224 */ /* 0x000fe200078e0005 */
[----:B------:R-:W-:-:S02]  /*0650*/  LOP3.LUT R5, R18, 0x3fffffe, RZ, 0xc0, !PT ;  /* 0x03fffffe12057812 */ /* 0x000fc400078ec0ff */
[----:B------:R-:W-:Y:S02]  /*0660*/  LEA.HI R10, R0, R0, RZ, 0x1 ;  /* 0x00000000000a7211 */ /* 0x000fe400078f08ff */
[----:B------:R-:W-:Y:S01]  /*0670*/  LOP3.LUT R17, R6, R4, RZ, 0x3c, !PT ;  /* 0x0000000406117212 */ /* 0x000fe200078e3cff */
[----:B------:R-:W-:Y:S01]  /*0680*/  IMAD.IADD R20, R2, 0x1, -R5 ;  /* 0x0000000102147824 */ /* 0x000fe200078e0a05 */
[----:B------:R-:W-:Y:S01]  /*0690*/  SHF.R.S32.HI R11, RZ, 0x1f, R0 ;  /* 0x0000001fff0b7819 */ /* 0x000fe20000011400 */
[----:B------:R-:W-:Y:S01]  /*06a0*/  IMAD R4, R7, R23, RZ ;  /* 0x0000001707047224 */ /* 0x000fe200078e02ff */
[----:B------:R-:W-:Y:S01]  /*06b0*/  LOP3.LUT R6, R10, 0x7fffffe, RZ, 0xc0, !PT ;  /* 0x07fffffe0a067812 */ /* 0x000fe200078ec0ff */
[----:B------:R-:W-:Y:S01]  /*06c0*/  IMAD.MOV.U32 R2, RZ, RZ, RZ ;  /* 0x000000ffff027224 */ /* 0x000fe200078e00ff */
[----:B------:R-:W-:Y:S01]  /*06d0*/  LEA.HI R21, R11, R0, RZ, 0x3 ;  /* 0x000000000b157211 */ /* 0x000fe200078f18ff */
[----:B------:R-:W-:Y:S01]  /*06e0*/  IMAD.U32 R17, R14, 0x20, R17 ;  /* 0x000000200e117824 */ /* 0x000fe200078e0011 */
[----:B------:R-:W-:Y:S01]  /*06f0*/  IABS R11, R26 ;  /* 0x0000001a000b7213 */ /* 0x000fe20000000000 */
[----:B------:R-:W-:-:S04]  /*0700*/  IMAD.HI.U32 R3, R3, R4, R2 ;  /* 0x0000000403037227 */ /* 0x000fc800078e0002 */
[----:B------:R-:W-:Y:S02]  /*0710*/  IMAD.IADD R224, R0, 0x1, -R6 ;  /* 0x0000000100e07824 */ /* 0x000fe400078e0a06 */
[----:B------:R-:W-:Y:S02]  /*0720*/  IMAD R0, R8, UR6, RZ ;  /* 0x0000000608007c24 */ /* 0x000fe4000f8e02ff */
[----:B------:R-:W-:-:S04]  /*0730*/  IMAD.HI.U32 R12, R3, R11, RZ ;  /* 0x0000000b030c7227 */ /* 0x000fc800078e00ff */
[----:B------:R-:W-:Y:S02]  /*0740*/  IMAD R16, R9, UR7, R0 ;  /* 0x0000000709107c24 */ /* 0x000fe4000f8e0200 */
[----:B------:R-:W-:Y:S02]  /*0750*/  IMAD.MOV R0, RZ, RZ, -R12 ;  /* 0x000000ffff007224 */ /* 0x000fe400078e0a0c */
[----:B------:R-:W-:Y:S02]  /*0760*/  IMAD R2, R8, UR8, RZ ;  /* 0x0000000808027c24 */ /* 0x000fe4000f8e02ff */
[----:B------:R-:W-:Y:S01]  /*0770*/  IMAD R0, R23, R0, R11 ;  /* 0x0000000017007224 */ /* 0x000fe200078e020b */
[--C-:B------:R-:W-:Y:S01]  /*0780*/  SHF.R.S32.HI R11, RZ, 0x1, R10.reuse ;  /* 0x00000001ff0b7819 */ /* 0x100fe2000001140a */
[----:B------:R-:W-:Y:S01]  /*0790*/  IMAD R4, R24, UR4, RZ ;  /* 0x0000000418047c24 */ /* 0x000fe2000f8e02ff */
[----:B------:R-:W-:Y:S01]  /*07a0*/  SHF.R.S32.HI R10, RZ, 0x1f, R10 ;  /* 0x0000001fff0a7819 */ /* 0x000fe2000001140a */
[----:B------:R-:W-:Y:S01]  /*07b0*/  IMAD R15, R9, UR9, R2 ;  /* 0x00000009090f7c24 */ /* 0x000fe2000f8e0202 */
[----:B------:R-:W-:Y:S01]  /*07c0*/  ISETP.GT.U32.AND P2, PT, R23, R0, PT ;  /* 0x000000001700720c */ /* 0x000fe20003f44070 */
[C---:B------:R-:W-:Y:S01]  /*07d0*/  IMAD R8, R25.reuse, UR5, R4 ;  /* 0x0000000519087c24 */ /* 0x040fe2000f8e0204 */
[----:B------:R-:W-:Y:S01]  /*07e0*/  LEA.HI R10, R10, R11, RZ, 0x2 ;  /* 0x0000000b0a0a7211 */ /* 0x000fe200078f10ff */
[----:B------:R-:W-:Y:S01]  /*07f0*/  IMAD.WIDE.U32 R2, R25, UR4, R30 ;  /* 0x0000000419027c25 */ /* 0x000fe2000f8e001e */
[----:B------:R-:W-:-:S02]  /*0800*/  ULDC.64 UR4, c[0x0][0x258] ;  /* 0x0000960000047ab9 */ /* 0x000fc40000000a00 */
[----:B------:R-:W-:Y:S01]  /*0810*/  LOP3.LUT R10, R10, 0xfffffffc, RZ, 0xc0, !PT ;  /* 0xfffffffc0a0a7812 */ /* 0x000fe200078ec0ff */
[----:B------:R-:W-:Y:S02]  /*0820*/  IMAD.IADD R3, R3, 0x1, R8 ;  /* 0x0000000103037824 */ /* 0x000fe400078e0208 */
[----:B------:R-:W-:Y:S02]  /*0830*/  IMAD R13, R13, UR4, RZ ;  /* 0x000000040d0d7c24 */ /* 0x000fe4000f8e02ff */
[----:B------:R-:W-:-:S04]  /*0840*/  IMAD.WIDE.U32 R4, R9, UR8, R30 ;  /* 0x0000000809047c25 */ /* 0x000fc8000f8e001e */
[----:B------:R-:W-:Y:S02]  /*0850*/  @!P2 IMAD.IADD R0, R0, 0x1, -R23 ;  /* 0x000000010000a824 */ /* 0x000fe400078e0a17 */
[----:B------:R-:W-:-:S03]  /*0860*/  IMAD.WIDE.U32 R6, R9, UR6, R30 ;  /* 0x0000000609067c25 */ /* 0x000fc6000f8e001e */
[----:B------:R-:W-:Y:S01]  /*0870*/  ISETP.GE.U32.AND P3, PT, R0, R23, PT ;  /* 0x000000170000720c */ /* 0x000fe20003f66070 */
[C---:B------:R-:W-:Y:S02]  /*0880*/  IMAD R13, R26.reuse, UR5, R13 ;  /* 0x000000051a0d7c24 */ /* 0x040fe4000f8e020d */
[----:B------:R-:W-:Y:S01]  /*0890*/  IMAD.WIDE.U32 R8, R26, UR4, R2 ;  /* 0x000000041a087c25 */ /* 0x000fe2000f8e0002 */
[----:B------:R-:W-:-:S03]  /*08a0*/  ULDC.64 UR4, c[0x0][0x238] ;  /* 0x00008e0000047ab9 */ /* 0x000fc60000000a00 */
[----:B------:R-:W-:Y:S02]  /*08b0*/  IMAD.IADD R3, R5, 0x1, R15 ;  /* 0x0000000105037824 */ /* 0x000fe400078e020f */
[----:B------:R-:W-:Y:S02]  /*08c0*/  IMAD.MOV.U32 R2, RZ, RZ, R4 ;  /* 0x000000ffff027224 */ /* 0x000fe400078e0004 */
[----:B------:R-:W-:Y:S02]  /*08d0*/  IMAD.IADD R5, R9, 0x1, R13 ;  /* 0x0000000109057824 */ /* 0x000fe400078e020d */
[----:B------:R-:W-:Y:S02]  /*08e0*/  IMAD.MOV.U32 R4, RZ, RZ, R8 ;  /* 0x000000ffff047224 */ /* 0x000fe400078e0008 */
[----:B------:R-:W-:Y:S02]  /*08f0*/  IMAD R0, R29, UR12, RZ ;  /* 0x0000000c1d007c24 */ /* 0x000fe4000f8e02ff */
[----:B------:R-:W-:-:S02]  /*0900*/  IMAD R8, R24, UR10, RZ ;  /* 0x0000000a18087c24 */ /* 0x000fc4000f8e02ff */
[----:B------:R-:W-:Y:S02]  /*0910*/  IMAD.IADD R7, R7, 0x1, R16 ;  /* 0x0000000107077824 */ /* 0x000fe400078e0210 */
[----:B------:R-:W-:Y:S02]  /*0920*/  IMAD.IADD R15, R11, 0x1, -R10 ;  /* 0x000000010b0f7824 */ /* 0x000fe400078e0a0a */
[----:B------:R-:W-:Y:S02]  /*0930*/  IMAD R13, R24, UR4, RZ ;  /* 0x00000004180d7c24 */ /* 0x000fe4000f8e02ff */
[----:B------:R-:W-:-:S04]  /*0940*/  IMAD.WIDE.U32 R10, R25, UR10, R2 ;  /* 0x0000000a190a7c25 */ /* 0x000fc8000f8e0002 */
[C---:B------:R-:W-:Y:S02]  /*0950*/  IMAD R0, R28.reuse, UR13, R0 ;  /* 0x0000000d1c007c24 */ /* 0x040fe4000f8e0200 */
[----:B------:R-:W-:Y:S01]  /*0960*/  IMAD.WIDE.U32 R2, R28, UR12, R4 ;  /* 0x0000000c1c027c25 */ /* 0x000fe2000f8e0004 */
[----:B------:R-:W-:-:S03]  /*0970*/  LOP3.LUT R5, R26, R27, RZ, 0x3c, !PT ;  /* 0x0000001b1a057212 */ /* 0x000fc600078e3cff */
[----:B------:R-:W-:Y:S01]  /*0980*/  IMAD R14, R25, UR11, R8 ;  /* 0x0000000b190e7c24 */ /* 0x000fe2000f8e0208 */
[----:B------:R-:W-:Y:S01]  /*0990*/  ISETP.GE.AND P1, PT, R5, RZ, PT ;  /* 0x000000ff0500720c */ /* 0x000fe20003f26270 */
[C---:B------:R-:W-:Y:S01]  /*09a0*/  IMAD R13, R25.reuse, UR5, R13 ;  /* 0x00000005190d7c24 */ /* 0x040fe2000f8e020d */
[----:B------:R-:W-:Y:S01]  /*09b0*/  ULDC.64 UR10, c[0x0][0x260] ;  /* 0x00009800000a7ab9 */ /* 0x000fe20000000a00 */
[----:B------:R-:W-:Y:S01]  /*09c0*/  IMAD.WIDE.U32 R8, R25, UR4, R6 ;  /* 0x0000000419087c25 */ /* 0x000fe2000f8e0006 */
[----:B------:R-:W-:Y:S02]  /*09d0*/  ULDC.64 UR4, c[0x0][0x210] ;  /* 0x0000840000047ab9 */ /* 0x000fe40000000a00 */
[----:B------:R-:W-:Y:S01]  /*09e0*/  LEA R4, P0, R2, UR4, 0x1 ;  /* 0x0000000402047c11 */ /* 0x000fe2000f8008ff */
[----:B------:R-:W-:Y:S01]  /*09f0*/  IMAD.IADD R0, R3, 0x1, R0 ;  /* 0x0000000103007824 */ /* 0x000fe200078e0200 */
[----:B------:R-:W-:Y:S01]  /*0a00*/  USHF.L.U64.HI UR4, UR12, 0x6, UR13 ;  /* 0x000000060c047899 */ /* 0x000fe2000801020d */
[----:B------:R-:W-:Y:S01]  /*0a10*/  @!P2 VIADD R12, R12, 0x1 ;  /* 0x000000010c0ca836 */ /* 0x000fe20000000000 */
[----:B------:R-:W-:Y:S01]  /*0a20*/  USHF.L.U64.HI UR12, UR8, 0x7, UR9 ;  /* 0x00000007080c7899 */ /* 0x000fe20008010209 */
[----:B------:R-:W-:Y:S01]  /*0a30*/  IMAD.IADD R7, R11, 0x1, R14 ;  /* 0x000000010b077824 */ /* 0x000fe200078e020e */
[----:B------:R-:W-:Y:S01]  /*0a40*/  LEA.HI.X R5, R2, UR5, R0, 0x1, P0 ;  /* 0x0000000502057c11 */ /* 0x000fe200080f0c00 */
[----:B------:R-:W-:Y:S01]  /*0a50*/  UMOV UR5, 0x400 ;  /* 0x0000040000057882 */ /* 0x000fe20000000000 */
[----:B------:R-:W-:Y:S01]  /*0a60*/  ISETP.NE.AND P0, PT, R27, RZ, PT ;  /* 0x000000ff1b00720c */ /* 0x000fe20003f05270 */
[----:B------:R-:W-:Y:S01]  /*0a70*/  @P3 VIADD R12, R12, 0x1 ;  /* 0x000000010c0c3836 */ /* 0x000fe20000000000 */
[----:B--2---:R-:W-:Y:S01]  /*0a80*/  ULEA UR5, UR19, UR5, 0x18 ;  /* 0x0000000513057291 */ /* 0x004fe2000f8ec03f */
[----:B------:R-:W-:Y:S01]  /*0a90*/  IADD3 R2, P2, R4, UR16, RZ ;  /* 0x0000001004027c10 */ /* 0x000fe2000ff5e0ff */
[----:B------:R-:W-:Y:S01]  /*0aa0*/  IMAD.MOV.U32 R6, RZ, RZ, R10 ;  /* 0x000000ffff067224 */ /* 0x000fe200078e000a */
[----:B------:R-:W-:Y:S01]  /*0ab0*/  USHF.L.U32 UR13, UR8, 0x7, URZ ;  /* 0x00000007080d7899 */ /* 0x000fe2000800063f */
[----:B------:R-:W-:Y:S01]  /*0ac0*/  IMAD.MOV.U32 R0, RZ, RZ, R12 ;  /* 0x000000ffff007224 */ /* 0x000fe200078e000c */
[----:B------:R-:W-:Y:S01]  /*0ad0*/  IADD3.X R3, R5, UR4, RZ, P2, !PT ;  /* 0x0000000405037c10 */ /* 0x000fe200097fe4ff */
[----:B------:R-:W-:Y:S01]  /*0ae0*/  IMAD.IADD R9, R9, 0x1, R13 ;  /* 0x0000000109097824 */ /* 0x000fe200078e020d */
[----:B------:R-:W-:Y:S01]  /*0af0*/  LEA R226, R17, UR5, 0x1 ;  /* 0x0000000511e27c11 */ /* 0x000fe2000f8e08ff */
[----:B------:R-:W-:Y:S01]  /*0b00*/  @!P1 IMAD.MOV R0, RZ, RZ, -R0 ;  /* 0x000000ffff009224 */ /* 0x000fe200078e0a00 */
[----:B------:R-:W-:Y:S01]  /*0b10*/  SHF.R.S32.HI R10, RZ, 0x1f, R81 ;  /* 0x0000001fff0a7819 */ /* 0x000fe20000011451 */
[----:B------:R-:W-:Y:S01]  /*0b20*/  USHF.L.U64.HI UR19, UR8, 0x6, UR9 ;  /* 0x0000000608137899 */ /* 0x000fe20008010209 */
[----:B------:R-:W-:Y:S01]  /*0b30*/  @!P0 LOP3.LUT R0, RZ, R27, RZ, 0x33, !PT ;  /* 0x0000001bff008212 */ /* 0x000fe200078e33ff */
[----:B------:R-:W-:Y:S01]  /*0b40*/  @!PT LDS RZ, [RZ] ;  /* 0x00000000fffff984 */ /* 0x000fe20000000800 */
[----:B------:R-:W-:Y:S01]  /*0b50*/  @!PT LDS RZ, [RZ] ;  /* 0x00000000fffff984 */ /* 0x000fe20000000800 */
[----:B------:R-:W-:Y:S01]  /*0b60*/  @!PT LDS RZ, [RZ] ;  /* 0x00000000fffff984 */ /* 0x000fe20000000800 */
[----:B------:R1:W-:Y:S04]  /*0b70*/  LDGSTS.E.BYPASS.LTC128B.128 [R226], desc[UR14][R4.64] ;  /* 0x0000000004e27fae */ /* 0x0003e8000b901d4e */
[----:B------:R2:W-:Y:S01]  /*0b80*/  LDGSTS.E.BYPASS.LTC128B.128 [R226+0x800], desc[UR14][R2.64] ;  /* 0x0080000002e27fae */ /* 0x0005e2000b901d4e */
[----:B---3--:R-:W-:-:S04]  /*0b90*/  IMAD.WIDE.U32 R28, R0, UR10, R6 ;  /* 0x0000000a001c7c25 */ /* 0x008fc8000f8e0006 */
[----:B------:R-:W-:Y:S01]  /*0ba0*/  IMAD R7, R81, UR12, RZ ;  /* 0x0000000c51077c24 */ /* 0x000fe2000f8e02ff */
[----:B------:R-:W-:Y:S01]  /*0bb0*/  STL.64 [R1], R28 ;  /* 0x0000001c01007387 */ /* 0x000fe20000100a00 */
[----:B------:R-:W-:Y:S02]  /*0bc0*/  IMAD.MOV.U32 R248, RZ, RZ, R28 ;  /* 0x000000fffff87224 */ /* 0x000fe400078e001c */
[----:B------:R-:W-:Y:S01]  /*0bd0*/  IMAD R7, R10, UR13, R7 ;  /* 0x0000000d0a077c24 */ /* 0x000fe2000f8e0207 */
[----:B-1----:R-:W-:Y:S02]  /*0be0*/  SHF.R.S32.HI R5, RZ, 0x1f, R0 ;  /* 0x0000001fff057819 */ /* 0x002fe40000011400 */
[----:B--2---:R-:W-:-:S03]  /*0bf0*/  IADD3 R2, P0, R2, UR16, RZ ;  /* 0x0000001002027c10 */ /* 0x004fc6000ff1e0ff */
[----:B------:R-:W-:Y:S01]  /*0c00*/  IMAD R4, R5, UR10, RZ ;  /* 0x0000000a05047c24 */ /* 0x000fe2000f8e02ff */
[----:B------:R-:W-:-:S03]  /*0c10*/  IADD3.X R3, R3, UR4, RZ, P0, !PT ;  /* 0x0000000403037c10 */ /* 0x000fc600087fe4ff */
[C---:B------:R-:W-:Y:S01]  /*0c20*/  IMAD R4, R0.reuse, UR11, R4 ;  /* 0x0000000b00047c24 */ /* 0x040fe2000f8e0204 */
[----:B------:R-:W-:Y:S02]  /*0c30*/  ULDC.64 UR10, c[0x0][0x268] ;  /* 0x00009a00000a7ab9 */ /* 0x000fe40000000a00 */
[----:B------:R-:W-:Y:S01]  /*0c40*/  IMAD R6, R5, UR10, RZ ;  /* 0x0000000a05067c24 */ /* 0x000fe2000f8e02ff */
[----:B------:R1:W-:Y:S01]  /*0c50*/  LDGSTS.E.BYPASS.LTC128B.128 [R226+0x1000], desc[UR14][R2.64] ;  /* 0x0100000002e27fae */ /* 0x0003e2000b901d4e */
[----:B------:R-:W-:Y:S02]  /*0c60*/  IMAD.IADD R249, R29, 0x1, R4 ;  /* 0x000000011df97824 */ /* 0x000fe400078e0204 */
[----:B------:R-:W-:-:S04]  /*0c70*/  IMAD.WIDE.U32 R250, R0, UR10, R8 ;  /* 0x0000000a00fa7c25 */ /* 0x000fc8000f8e0008 */
[----:B------:R-:W-:-:S04]  /*0c80*/  IMAD.WIDE.U32 R4, R81, UR13, R248 ;  /* 0x0000000d51047c25 */ /* 0x000fc8000f8e00f8 */
[----:B------:R-:W-:Y:S01]  /*0c90*/  IMAD R11, R0, UR11, R6 ;  /* 0x0000000b000b7c24 */ /* 0x000fe2000f8e0206 */
[----:B------:R-:W-:Y:S01]  /*0ca0*/  ULDC.64 UR10, c[0x0][0x218] ;  /* 0x00008600000a7ab9 */ /* 0x000fe20000000a00 */
[----:B------:R-:W-:Y:S01]  /*0cb0*/  IMAD R0, R10, UR6, RZ ;  /* 0x000000060a007c24 */ /* 0x000fe2000f8e02ff */
[----:B------:R-:W-:Y:S01]  /*0cc0*/  LEA R6, P0, R4, UR10, 0x1 ;  /* 0x0000000a04067c11 */ /* 0x000fe2000f8008ff */
[----:B------:R-:W-:Y:S02]  /*0cd0*/  IMAD.IADD R7, R5, 0x1, R7 ;  /* 0x0000000105077824 */ /* 0x000fe400078e0207 */
[----:B------:R-:W-:-:S03]  /*0ce0*/  IMAD.WIDE.U32 R8, R81, UR6, RZ ;  /* 0x0000000651087c25 */ /* 0x000fc6000f8e00ff */
[----:B------:R-:W-:Y:S01]  /*0cf0*/  LEA.HI.X R7, R4, UR11, R7, 0x1, P0 ;  /* 0x0000000b04077c11 */ /* 0x000fe200080f0c07 */
[----:B------:R-:W-:Y:S02]  /*0d00*/  IMAD R0, R81, UR7, R0 ;  /* 0x0000000751007c24 */ /* 0x000fe4000f8e0200 */
[----:B------:R-:W-:Y:S01]  /*0d10*/  IMAD.IADD R247, R251, 0x1, R11 ;  /* 0x00000001fbf77824 */ /* 0x000fe200078e020b */
[----:B------:R-:W-:Y:S01]  /*0d20*/  SHF.R.S32.HI R11, RZ, 0x1, R18 ;  /* 0x00000001ff0b7819 */ /* 0x000fe20000011412 */
[----:B------:R-:W-:Y:S01]  /*0d30*/  IMAD.IADD R0, R9, 0x1, R0 ;  /* 0x0000000109007824 */ /* 0x000fe200078e0200 */
[----:B------:R-:W-:Y:S02]  /*0d40*/  LEA R9, P0, R8, R250, 0x7 ;  /* 0x000000fa08097211 */ /* 0x000fe400078038ff */
[----:B-1----:R-:W-:Y:S01]  /*0d50*/  IADD3 R2, P1, R2, UR16, RZ ;  /* 0x0000001002027c10 */ /* 0x002fe2000ff3e0ff */
[----:B------:R-:W-:Y:S01]  /*0d60*/  USHF.L.U32 UR16, UR8, 0x6, URZ ;  /* 0x0000000608107899 */ /* 0x000fe2000800063f */
[----:B------:R-:W-:Y:S01]  /*0d70*/  LEA.HI.X R8, R8, R247, R0, 0x7, P0 ;  /* 0x000000f708087211 */ /* 0x000fe200000f3c00 */
[----:B------:R-:W-:Y:S01]  /*0d80*/  IMAD.SHL.U32 R0, R11, 0x40, RZ ;  /* 0x000000400b007824 */ /* 0x000fe200078e00ff */
[----:B------:R-:W-:Y:S01]  /*0d90*/  IADD3.X R3, R3, UR4, RZ, P1, !PT ;  /* 0x0000000403037c10 */ /* 0x000fe20008ffe4ff */
[----:B------:R-:W-:Y:S01]  /*0da0*/  ULDC.64 UR8, c[0x0][0x220] ;  /* 0x0000880000087ab9 */ /* 0x000fe20000000a00 */
[----:B------:R-:W-:Y:S01]  /*0db0*/  UIADD3 UR4, UR5, 0x2000, URZ ;  /* 0x0000200005047890 */ /* 0x000fe2000fffe03f */
[----:B------:R-:W-:-:S02]  /*0dc0*/  IADD3 R4, P1, R6, UR16, RZ ;  /* 0x0000001006047c10 */ /* 0x000fc4000ff3e0ff */
[----:B------:R1:W-:Y:S01]  /*0dd0*/  LDGSTS.E.BYPASS.LTC128B.128 [R226+0x1800], desc[UR14][R2.64] ;  /* 0x0180000002e27fae */ /* 0x0003e2000b901d4e */
[----:B------:R-:W-:Y:S02]  /*0de0*/  LOP3.LUT R0, R0, 0xc0, RZ, 0xc0, !PT ;  /* 0x000000c000007812 */ /* 0x000fe400078ec0ff */
[----:B------:R-:W-:Y:S01]  /*0df0*/  IADD3.X R5, R7, UR19, RZ, P1, !PT ;  /* 0x0000001307057c10 */ /* 0x000fe20008ffe4ff */
[----:B------:R-:W-:Y:S04]  /*0e00*/  LDGSTS.E.BYPASS.LTC128B.128 [R226+0x2000], desc[UR14][R6.64] ;  /* 0x0200000006e27fae */ /* 0x000fe8000b901d4e */
[----:B------:R2:W-:Y:S01]  /*0e10*/  LDGSTS.E.BYPASS.LTC128B.128 [R226+0x2800], desc[UR14][R4.64] ;  /* 0x0280000004e27fae */ /* 0x0005e2000b901d4e */
[----:B-1----:R-:W-:-:S04]  /*0e20*/  IADD3 R2, P0, R4, UR16, RZ ;  /* 0x0000001004027c10 */ /* 0x002fc8000ff1e0ff */
[----:B------:R-:W-:Y:S02]  /*0e30*/  IADD3.X R3, R5, UR19, RZ, P0, !PT ;  /* 0x0000001305037c10 */ /* 0x000fe400087fe4ff */
[----:B--2---:R-:W-:-:S03]  /*0e40*/  IADD3 R4, P0, R2, UR16, RZ ;  /* 0x0000001002047c10 */ /* 0x004fc6000ff1e0ff */
[----:B------:R1:W-:Y:S01]  /*0e50*/  LDGSTS.E.BYPASS.LTC128B.128 [R226+0x3000], desc[UR14][R2.64] ;  /* 0x0300000002e27fae */ /* 0x0003e2000b901d4e */
[----:B------:R-:W-:-:S05]  /*0e60*/  IADD3.X R5, R3, UR19, RZ, P0, !PT ;  /* 0x0000001303057c10 */ /* 0x000fca00087fe4ff */
[----:B------:R2:W-:Y:S04]  /*0e70*/  LDGSTS.E.BYPASS.LTC128B.128 [R226+0x3800], desc[UR14][R4.64] ;  /* 0x0380000004e27fae */ /* 0x0005e8000b901d4e */
[----:B------:R-:W0:Y:S01]  /*0e80*/  LDGDEPBAR ;  /* 0x00000000000079af */ /* 0x000e220000000000 */
[----:B-1----:R-:W-:Y:S02]  /*0e90*/  LOP3.LUT R3, R0, 0x8, R22, 0xf8, !PT ;  /* 0x0000000800037812 */ /* 0x002fe400078ef816 */
[----:B------:R-:W-:Y:S02]  /*0ea0*/  SHF.R.U32.HI R0, RZ, 0x3, R0 ;  /* 0x00000003ff007819 */ /* 0x000fe40000011600 */
[----:B------:R-:W-:Y:S02]  /*0eb0*/  LEA R2, P0, R9, UR8, 0x1 ;  /* 0x0000000809027c11 */ /* 0x000fe4000f8008ff */
[----:B------:R-:W-:Y:S01]  /*0ec0*/  LOP3.LUT R10, R3, R0, RZ, 0x3c, !PT ;  /* 0x00000000030a7212 */ /* 0x000fe200078e3cff */
[----:B------:R-:W-:Y:S01]  /*0ed0*/  IMAD.SHL.U32 R0, R15, 0x40, RZ ;  /* 0x000000400f007824 */ /* 0x000fe200078e00ff */
[----:B------:R-:W-:Y:S01]  /*0ee0*/  LEA.HI.X R3, R9, UR9, R8, 0x1, P0 ;  /* 0x0000000909037c11 */ /* 0x000fe200080f0c08 */
[----:B------:R-:W-:-:S04]  /*0ef0*/  DEPBAR.LE SB0, 0x0 ;  /* 0x000080000000791a */ /* 0x000fc80000000000 */
[----:B------:R-:W-:Y:S01]  /*0f00*/  BAR.SYNC.DEFER_BLOCKING 0x0 ;  /* 0x0000000000007b1d */ /* 0x000fe20000010000 */
[----:B--2---:R-:W-:Y:S01]  /*0f10*/  IMAD.SHL.U32 R4, R21, 0x20, RZ ;  /* 0x0000002015047824 */ /* 0x004fe200078e00ff */
[----:B------:R-:W-:Y:S01]  /*0f20*/  LOP3.LUT R0, R0, 0xc0, RZ, 0xc0, !PT ;  /* 0x000000c000007812 */ /* 0x000fe200078ec0ff */
[C---:B------:R-:W-:Y:S02]  /*0f30*/  IMAD.SHL.U32 R5, R19.reuse, 0x8, RZ ;  /* 0x0000000813057824 */ /* 0x040fe400078e00ff */
[----:B------:R-:W-:Y:S01]  /*0f40*/  IMAD R8, R19, 0x8, R20 ;  /* 0x0000000813087824 */ /* 0x000fe200078e0214 */
[----:B------:R-:W-:Y:S02]  /*0f50*/  LOP3.LUT R213, R4, 0xffffff00, RZ, 0xc0, !PT ;  /* 0xffffff0004d57812 */ /* 0x000fe400078ec0ff */
[----:B------:R-:W-:Y:S02]  /*0f60*/  LOP3.LUT R7, R0, 0x8, R5, 0xf8, !PT ;  /* 0x0000000800077812 */ /* 0x000fe400078ef805 */
[----:B------:R-:W-:Y:S01]  /*0f70*/  SHF.R.U32.HI R6, RZ, 0x3, R0 ;  /* 0x00000003ff067819 */ /* 0x000fe20000011600 */
[----:B------:R-:W-:Y:S01]  /*0f80*/  IMAD R5, R240, 0x200, R213 ;  /* 0x00000200f0057824 */ /* 0x000fe200078e02d5 */
[----:B------:R-:W-:Y:S01]  /*0f90*/  IADD3 R4, P0, R2, UR20, RZ ;  /* 0x0000001402047c10 */ /* 0x000fe2000ff1e0ff */
[----:B------:R-:W-:Y:S01]  /*0fa0*/  IMAD.U32 R0, R8, 0x20, R10 ;  /* 0x0000002008007824 */ /* 0x000fe200078e000a */
[----:B------:R-:W-:Y:S01]  /*0fb0*/  LOP3.LUT R212, R7, R6, RZ, 0x3c, !PT ;  /* 0x0000000607d47212 */ /* 0x000fe200078e3cff */
[----:B------:R-:W-:Y:S01]  /*0fc0*/  IMAD R9, R224, 0x20, R5 ;  /* 0x00000020e0097824 */ /* 0x000fe200078e0205 */
[----:B------:R-:W-:-:S02]  /*0fd0*/  IADD3 R6, P1, R4, UR20, RZ ;  /* 0x0000001404067c10 */ /* 0x000fc4000ff3e0ff */
[----:B------:R-:W-:Y:S02]  /*0fe0*/  IADD3.X R5, R3, UR21, RZ, P0, !PT ;  /* 0x0000001503057c10 */ /* 0x000fe400087fe4ff */
[----:B------:R-:W-:Y:S02]  /*0ff0*/  IADD3 R8, P0, R6, UR20, RZ ;  /* 0x0000001406087c10 */ /* 0x000fe4000ff1e0ff */
[----:B------:R-:W-:Y:S01]  /*1000*/  IADD3.X R7, R5, UR21, RZ, P1, !PT ;  /* 0x0000001505077c10 */ /* 0x000fe20008ffe4ff */
[----:B------:R-:W-:Y:S01]  /*1010*/  @!PT LDS RZ, [RZ] ;  /* 0x00000000fffff984 */ /* 0x000fe20000000800 */
[----:B------:R-:W-:Y:S01]  /*1020*/  @!PT LDS RZ, [RZ] ;  /* 0x00000000fffff984 */ /* 0x000fe20000000800 */
[----:B------:R-:W-:Y:S01]  /*1030*/  @!PT LDS RZ, [RZ] ;  /* 0x00000000fffff984 */ /* 0x000fe20000000800 */
[----:B------:R1:W-:Y:S01]  /*1040*/  LDGSTS.E.BYPASS.LTC128B.128 [R226+0x4000], desc[UR14][R2.64] ;  /* 0x0400000002e27fae */ /* 0x0003e2000b901d4e */
[----:B------:R-:W-:Y:S02]  /*1050*/  LOP3.LUT P1, RZ, R15, 0x2, RZ, 0xc0, !PT ;  /* 0x000000020fff7812 */ /* 0x000fe4000782c0ff */
[----:B------:R-:W-:Y:S01]  /*1060*/  LEA R214, R0, UR4, 0x1 ;  /* 0x0000000400d67c11 */ /* 0x000fe2000f8e08ff */
[----:B------:R-:W-:Y:S04]  /*1070*/  LDGSTS.E.BYPASS.LTC128B.128 [R226+0x4800], desc[UR14][R4.64] ;  /* 0x0480000004e27fae */ /* 0x000fe8000b901d4e */
[----:B------:R2:W-:Y:S01]  /*1080*/  LDGSTS.E.BYPASS.LTC128B.128 [R226+0x5000], desc[UR14][R6.64] ;  /* 0x0500000006e27fae */ /* 0x0005e2000b901d4e */
[----:B------:R-:W-:-:S02]  /*1090*/  VIADD R217, R214, 0x20 ;  /* 0x00000020d6d97836 */ /* 0x000fc40000000000 */
[----:B-1----:R-:W-:Y:S01]  /*10a0*/  IMAD.IADD R2, R212, 0x1, R9 ;  /* 0x00000001d4027824 */ /* 0x002fe200078e0209 */
[----:B------:R-:W-:Y:S02]  /*10b0*/  IADD3.X R9, R7, UR21, RZ, P0, !PT ;  /* 0x0000001507097c10 */ /* 0x000fe400087fe4ff */
[----:B------:R-:W-:Y:S02]  /*10c0*/  LEA R3, R0, UR5, 0x1 ;  /* 0x0000000500037c11 */ /* 0x000fe4000f8e08ff */
[----:B------:R-:W-:Y:S01]  /*10d0*/  LEA R215, R2, UR5, 0x1 ;  /* 0x0000000502d77c11 */ /* 0x000fe2000f8e08ff */
[----:B------:R1:W-:Y:S01]  /*10e0*/  LDGSTS.E.BYPASS.LTC128B.128 [R226+0x5800], desc[UR14][R8.64] ;  /* 0x0580000008e27fae */ /* 0x0003e2000b901d4e */
[----:B------:R-:W-:Y:S01]  /*10f0*/  LOP3.LUT P0, RZ, R11, 0x2, RZ, 0xc0, !PT ;  /* 0x000000020bff7812 */ /* 0x000fe2000780c0ff */
[----:B------:R-:W-:Y:S02]  /*1100*/  IMAD.MOV.U32 R2, RZ, RZ, 0x20 ;  /* 0x00000020ff027424 */ /* 0x000fe400078e00ff */
[----:B------:R-:W-:Y:S03]  /*1110*/  LDSM.16.M88.4 R16, [R215] ;  /* 0x00000000d710783b */ /* 0x000fe60000000200 */
[----:B------:R-:W-:Y:S01]  /*1120*/  SEL R0, R2, 0xffffffe0, !P1 ;  /* 0xffffffe002007807 */ /* 0x000fe20004800000 */
[----:B------:R-:W3:Y:S01]  /*1130*/  LDSM.16.M88.4 R40, [R3+0x2000] ;  /* 0x002000000328783b */ /* 0x000ee20000000200 */
[----:B------:R-:W-:-:S03]  /*1140*/  LOP3.LUT R2, R227, 0xffffffe0, RZ, 0xc0, !PT ;  /* 0xffffffe0e3027812 */ /* 0x000fc600078ec0ff */
[----:B------:R-:W4:Y:S01]  /*1150*/  LDSM.16.M88.4 R36, [R3+0x2400] ;  /* 0x002400000324783b */ /* 0x000f220000000200 */
[----:B------:R-:W-:Y:S02]  /*1160*/  IMAD.IADD R216, R215, 0x1, R0 ;  /* 0x00000001d7d87824 */ /* 0x000fe400078e0200 */
[----:B------:R-:W-:Y:S01]  /*1170*/  @P0 VIADD R217, R214, 0xffffffe0 ;  /* 0xffffffe0d6d90836 */ /* 0x000fe20000000000 */
[----:B------:R-:W5:Y:S01]  /*1180*/  LDSM.16.M88.4 R32, [R3+0x2800] ;  /* 0x002800000320783b */ /* 0x000f620000000200 */
[----:B------:R-:W-:-:S03]  /*1190*/  IMAD.IADD R2, R82, 0x1, -R2 ;  /* 0x0000000152027824 */ /* 0x000fc600078e0a02 */
[----:B------:R-:W5:Y:S04]  /*11a0*/  LDSM.16.M88.4 R12, [R215+0x1000] ;  /* 0x00100000d70c783b */ /* 0x000f680000000200 */
[----:B------:R-:W5:Y:S04]  /*11b0*/  LDSM.16.M88.4 R28, [R3+0x2c00] ;  /* 0x002c0000031c783b */ /* 0x000f680000000200 */
[----:B------:R-:W5:Y:S04]  /*11c0*/  LDSM.16.M88.4 R24, [R3+0x3000] ;  /* 0x003000000318783b */ /* 0x000f680000000200 */
[----:B------:R-:W5:Y:S04]  /*11d0*/  LDSM.16.M88.4 R20, [R3+0x3400] ;  /* 0x003400000314783b */ /* 0x000f680000000200 */
[----:B------:R-:W5:Y:S04]  /*11e0*/  LDSM.16.M88.4 R44, [R3+0x3800] ;  /* 0x00380000032c783b */ /* 0x000f680000000200 */
[----:B--2---:R-:W-:Y:S04]  /*11f0*/  LDSM.16.M88.4 R4, [R216] ;  /* 0x00000000d804783b */ /* 0x004fe80000000200 */
[----:B------:R-:W2:Y:S04]  /*1200*/  LDSM.16.M88.4 R52, [R217] ;  /* 0x00000000d934783b */ /* 0x000ea80000000200 */
[----:B------:R5:W2:Y:S01]  /*1210*/  LDSM.16.M88.4 R48, [R3+0x3c00] ;  /* 0x003c00000330783b */ /* 0x000aa20000000200 */
[C---:B---3--:R-:W-:Y:S03]  /*1220*/  HMMA.16816.F32.BF16 R176, R16.reuse, R40, RZ ;  /* 0x0000002810b0723c */ /* 0x048fe600000418ff */
[----:B------:R-:W3:Y:S03]  /*1230*/  LDSM.16.M88.4 R56, [R217+0x400] ;  /* 0x00040000d938783b */ /* 0x000ee60000000200 */
[C---:B------:R-:W-:Y:S01]  /*1240*/  HMMA.16816.F32.BF16 R160, R16.reuse, R42, RZ ;  /* 0x0000002a10a0723c */ /* 0x040fe200000418ff */
[----:B------:R-:W-:Y:S04]  /*1250*/  LDSM.16.M88.4 R76, [R217+0x1800] ;  /* 0x00180000d94c783b */ /* 0x000fe80000000200 */
[----:B-1----:R-:W1:Y:S01]  /*1260*/  LDSM.16.M88.4 R8, [R216+0x1000] ;  /* 0x00100000d808783b */ /* 0x002e620000000200 */
[C---:B----4-:R-:W-:Y:S03]  /*1270*/  HMMA.16816.F32.BF16 R172, R16.reuse, R36, RZ ;  /* 0x0000002410ac723c */ /* 0x050fe600000418ff */
[----:B------:R-:W4:Y:S03]  /*1280*/  LDSM.16.M88.4 R72, [R217+0x1400] ;  /* 0x00140000d948783b */ /* 0x000f260000000200 */
[----:B-----5:R-:W-:Y:S01]  /*1290*/  HMMA.16816.F32.BF16 R168, R16, R32, RZ ;  /* 0x0000002010a8723c */ /* 0x020fe200000418ff */
[----:B------:R-:W5:Y:S01]  /*12a0*/  LDSM.16.M88.4 R60, [R217+0x800] ;  /* 0x00080000d93c783b */ /* 0x000f620000000200 */
[----:B------:R-:W-:-:S03]  /*12b0*/  SHF.R.S32.HI R3, RZ, 0x1f, R2 ;  /* 0x0000001fff037819 */ /* 0x000fc60000011402 */
[----:B------:R-:W5:Y:S01]  /*12c0*/  LDSM.16.M88.4 R64, [R217+0xc00] ;  /* 0x000c0000d940783b */ /* 0x000f620000000200 */
[C---:B------:R-:W-:Y:S01]  /*12d0*/  HMMA.16816.F32.BF16 R156, R16.reuse, R38, RZ ;  /* 0x00000026109c723c */ /* 0x040fe200000418ff */
[----:B------:R-:W-:Y:S02]  /*12e0*/  LEA.HI R3, R3, R2, RZ, 0x2 ;  /* 0x0000000203037211 */ /* 0x000fe400078f10ff */
[----:B------:R-:W5:Y:S01]  /*12f0*/  LDSM.16.M88.4 R68, [R217+0x1000] ;  /* 0x00100000d944783b */ /* 0x000f620000000200 */
[----:B------:R-:W-:Y:S02]  /*1300*/  IMAD R2, R240, 0x10, R83 ;  /* 0x00000010f0027824 */ /* 0x000fe400078e0253 */
[----:B------:R-:W-:Y:S01]  /*1310*/  HMMA.16816.F32.BF16 R152, R16, R34, RZ ;  /* 0x000000221098723c */ /* 0x000fe200000418ff */
[----:B------:R-:W5:Y:S01]  /*1320*/  LDSM.16.M88.4 R96, [R217+0x1c00] ;  /* 0x001c0000d960783b */ /* 0x000f620000000200 */
[----:B------:R-:W-:Y:S01]  /*1330*/  SHF.R.S32.HI R200, RZ, 0x2, R3 ;  /* 0x00000002ffc87819 */ /* 0x000fe20000011403 */
[----:B------:R-:W-:-:S02]  /*1340*/  IMAD.SHL.U32 R3, R82, 0x2, RZ ;  /* 0x0000000252037824 */ /* 0x000fc400078e00ff */
[----:B------:R-:W0:Y:S01]  /*1350*/  LDGDEPBAR ;  /* 0x00000000000079af */ /* 0x000e220000000000 */
[C---:B------:R-:W-:Y:S01]  /*1360*/  HMMA.16816.F32.BF16 R112, R12.reuse, R40, RZ ;  /* 0x000000280c70723c */ /* 0x040fe200000418ff */
[----:B------:R-:W-:Y:S02]  /*1370*/  IADD3 R2, R2, 0x1, R200 ;  /* 0x0000000102027810 */ /* 0x000fe40007ffe0c8 */
[----:B------:R-:W-:Y:S01]  /*1380*/  LOP3.LUT R3, R3, 0x6, RZ, 0xc0, !PT ;  /* 0x0000000603037812 */ /* 0x000fe200078ec0ff */
[----:B------:R5:W-:Y:S01]  /*1390*/  STL [R1+0x1c], R200 ;  /* 0x00001cc801007387 */ /* 0x000be20000100800 */
[----:B------:R-:W-:Y:S01]  /*13a0*/  IADD3 R2, R80, -UR18, R2 ;  /* 0x8000001250027c10 */ /* 0x000fe2000fffe002 */
[C---:B------:R-:W-:Y:S06]  /*13b0*/  HMMA.16816.F32.BF16 R108, R12.reuse, R42, RZ ;  /* 0x0000002a0c6c723c */ /* 0x040fec00000418ff */
[C---:B------:R-:W-:Y:S06]  /*13c0*/  HMMA.16816.F32.BF16 R104, R12.reuse, R36, RZ ;  /* 0x000000240c68723c */ /* 0x040fec00000418ff */
[----:B------:R-:W-:Y:S01]  /*13d0*/  HMMA.16816.F32.BF16 R100, R12, R38, RZ ;  /* 0x000000260c64723c */ /* 0x000fe200000418ff */
[----:B------:R-:W-:-:S05]  /*13e0*/  DEPBAR.LE SB0, 0x0 ;  /* 0x000080000000791a */ /* 0x000fca0000000000 */
[C---:B------:R-:W-:Y:S06]  /*13f0*/  HMMA.16816.F32.BF16 R92, R12.reuse, R32, RZ ;  /* 0x000000200c5c723c */ /* 0x040fec00000418ff */
[----:B------:R-:W-:Y:S06]  /*1400*/  HMMA.16816.F32.BF16 R88, R12, R34, RZ ;  /* 0x000000220c58723c */ /* 0x000fec00000418ff */
[C---:B------:R-:W-:Y:S06]  /*1410*/  HMMA.16816.F32.BF16 R164, R16.reuse, R28, RZ ;  /* 0x0000001c10a4723c */ /* 0x040fec00000418ff */
[C---:B------:R-:W-:Y:S06]  /*1420*/  HMMA.16816.F32.BF16 R144, R16.reuse, R24, RZ ;  /* 0x000000181090723c */ /* 0x040fec00000418ff */
[C---:B------:R-:W-:Y:S06]  /*1430*/  HMMA.16816.F32.BF16 R148, R16.reuse, R30, RZ ;  /* 0x0000001e1094723c */ /* 0x040fec00000418ff */
[----:B------:R-:W-:Y:S06]  /*1440*/  HMMA.16816.F32.BF16 R140, R16, R26, RZ ;  /* 0x0000001a108c723c */ /* 0x000fec00000418ff */
[C---:B------:R-:W-:Y:S06]  /*1450*/  HMMA.16816.F32.BF16 R40, R12.reuse, R28, RZ ;  /* 0x0000001c0c28723c */ /* 0x040fec00000418ff */
[C---:B------:R-:W-:Y:S06]  /*1460*/  HMMA.16816.F32.BF16 R84, R12.reuse, R30, RZ ;  /* 0x0000001e0c54723c */ /* 0x040fec00000418ff */
[C---:B------:R-:W-:Y:S06]  /*1470*/  HMMA.16816.F32.BF16 R32, R12.reuse, R24, RZ ;  /* 0x000000180c20723c */ /* 0x040fec00000418ff */
[----:B------:R-:W-:Y:S06]  /*1480*/  HMMA.16816.F32.BF16 R36, R12, R26, RZ ;  /* 0x0000001a0c24723c */ /* 0x000fec00000418ff */
[C---:B------:R-:W-:Y:S06]  /*1490*/  HMMA.16816.F32.BF16 R136, R16.reuse, R20, RZ ;  /* 0x000000141088723c */ /* 0x040fec00000418ff */
[----:B------:R-:W-:Y:S06]  /*14a0*/  HMMA.16816.F32.BF16 R132, R16, R22, RZ ;  /* 0x000000161084723c */ /* 0x000fec00000418ff */
[C---:B------:R-:W-:Y:S06]  /*14b0*/  HMMA.16816.F32.BF16 R24, R12.reuse, R20, RZ ;  /* 0x000000140c18723c */ /* 0x040fec00000418ff */
[C---:B------:R-:W-:Y:S06]  /*14c0*/  HMMA.16816.F32.BF16 R28, R12.reuse, R22, RZ ;  /* 0x000000160c1c723c */ /* 0x040fec00000418ff */
[----:B------:R-:W-:Y:S06]  /*14d0*/  HMMA.16816.F32.BF16 R20, R12, R44, RZ ;  /* 0x0000002c0c14723c */ /* 0x000fec00000418ff */
[----:B--2---:R-:W-:Y:S06]  /*14e0*/  HMMA.16816.F32.BF16 R176, R4, R52, R176 ;  /* 0x0000003404b0723c */ /* 0x004fec00000418b0 */
[C---:B------:R-:W-:Y:S06]  /*14f0*/  HMMA.16816.F32.BF16 R128, R16.reuse, R44, RZ ;  /* 0x0000002c1080723c */ /* 0x040fec00000418ff */
[C---:B------:R-:W-:Y:S06]  /*1500*/  HMMA.16816.F32.BF16 R120, R16.reuse, R48, RZ ;  /* 0x000000301078723c */ /* 0x040fec00000418ff */
[C---:B------:R-:W-:Y:S06]  /*1510*/  HMMA.16816.F32.BF16 R124, R16.reuse, R46, RZ ;  /* 0x0000002e107c723c */ /* 0x040fec00000418ff */
[----:B------:R-:W-:Y:S06]  /*1520*/  HMMA.16816.F32.BF16 R116, R16, R50, RZ ;  /* 0x000000321074723c */ /* 0x000fec00000418ff */
[----:B------:R-:W-:Y:S06]  /*1530*/  HMMA.16816.F32.BF16 R16, R12, R48, RZ ;  /* 0x000000300c10723c */ /* 0x000fec00000418ff */
[----:B------:R-:W-:Y:S06]  /*1540*/  HMMA.16816.F32.BF16 R160, R4, R54, R160 ;  /* 0x0000003604a0723c */ /* 0x000fec00000418a0 */
[C---:B------:R-:W-:Y:S06]  /*1550*/  HMMA.16816.F32.BF16 R44, R12.reuse, R46, RZ ;  /* 0x0000002e0c2c723c */ /* 0x040fec00000418ff */
[----:B------:R-:W-:Y:S06]  /*1560*/  HMMA.16816.F32.BF16 R180, R12, R50, RZ ;  /* 0x000000320cb4723c */ /* 0x000fec00000418ff */
[----:B---3--:R-:W-:Y:S01]  /*1570*/  HMMA.16816.F32.BF16 R172, R4, R56, R172 ;  /* 0x0000003804ac723c */ /* 0x008fe200000418ac */
[----:B------:R-:W-:-:S02]  /*1580*/  VIADD R13, R2, UR17 ;  /* 0x00000011020d7c36 */ /* 0x000fc40008000000 */
[----:B------:R-:W-:-:S03]  /*1590*/  IMAD R2, R81, 0x80, R3 ;  /* 0x0000008051027824 */ /* 0x000fc600078e0203 */
[----:B-1----:R-:W-:Y:S01]  /*15a0*/  HMMA.16816.F32.BF16 R232, R8, R76, R20 ;  /* 0x0000004c08e8723c */ /* 0x002fe20000041814 */
[----:B------:R-:W-:Y:S01]  /*15b0*/  VIMNMX R3, R13, R80, PT ;  /* 0x000000500d037248 */ /* 0x000fe20003fe0100 */
[C---:B------:R-:W-:Y:S02]  /*15c0*/  VIADD R49, R2.reuse, 0x50 ;  /* 0x0000005002317836 */ /* 0x040fe40000000000 */
[C---:B------:R-:W-:Y:S01]  /*15d0*/  VIADD R48, R2.reuse, 0x51 ;  /* 0x0000005102307836 */ /* 0x040fe20000000000 */
[CC--:B------:R-:W-:Y:S01]  /*15e0*/  ISETP.GE.AND P2, PT, R2.reuse, R3.reuse, PT ;  /* 0x000000030200720c */ /* 0x0c0fe20003f46270 */
[----:B------:R-:W-:Y:S01]  /*15f0*/  HMMA.16816.F32.BF16 R156, R4, R58, R156 ;  /* 0x0000003a049c723c */ /* 0x000fe2000004189c */
[C---:B------:R-:W-:Y:S02]  /*1600*/  VIADD R22, R2.reuse, 0x1 ;  /* 0x0000000102167836 */ /* 0x040fe40000000000 */
[----:B------:R-:W-:Y:S01]  /*1610*/  VIADD R21, R2, 0x8 ;  /* 0x0000000802157836 */ /* 0x000fe20000000000 */
[----:B------:R-:W-:Y:S01]  /*1620*/  FSEL R14, R176, -INF , !P2 ;  /* 0xff800000b00e7808 */ /* 0x000fe20005000000 */
[----:B------:R-:W-:Y:S01]  /*1630*/  VIADD R23, R2, 0x10 ;  /* 0x0000001002177836 */ /* 0x000fe20000000000 */
[-C--:B------:R-:W-:Y:S01]  /*1640*/  ISETP.GE.AND P1, PT, R22, R3.reuse, PT ;  /* 0x000000031600720c */ /* 0x080fe20003f26270 */
[----:B----4-:R-:W-:Y:S01]  /*1650*/  HMMA.16816.F32.BF16 R228, R8, R72, R24 ;  /* 0x0000004808e4723c */ /* 0x010fe20000041818 */
[----:B------:R-:W-:Y:S01]  /*1660*/  ISETP.GE.AND P0, PT, R21, R3, PT ;  /* 0x000000031500720c */ /* 0x000fe20003f06270 */
[C---:B------:R-:W-:Y:S01]  /*1670*/  VIADD R51, R2.reuse, 0x58 ;  /* 0x0000005802337836 */ /* 0x040fe20000000000 */
[----:B------:R-:W-:Y:S01]  /*1680*/  FSEL R15, R177, -INF , !P1 ;  /* 0xff800000b10f7808 */ /* 0x000fe20004800000 */
[----:B------:R-:W-:-:S02]  /*1690*/  VIADD R50, R2, 0x59 ;  /* 0x0000005902327836 */ /* 0x000fc40000000000 */
[C---:B-----5:R-:W-:Y:S01]  /*16a0*/  HMMA.16816.F32.BF16 R168, R4.reuse, R60, R168 ;  /* 0x0000003c04a8723c */ /* 0x060fe200000418a8 */
[C---:B------:R-:W-:Y:S02]  /*16b0*/  VIADD R24, R2.reuse, 0x9 ;  /* 0x0000000902187836 */ /* 0x040fe40000000000 */
[C---:B------:R-:W-:Y:S02]  /*16c0*/  VIADD R27, R2.reuse, 0x28 ;  /* 0x00000028021b7836 */ /* 0x040fe40000000000 */
[----:B------:R-:W-:Y:S01]  /*16d0*/  VIADD R26, R2, 0x29 ;  /* 0x00000029021a7836 */ /* 0x000fe20000000000 */
[----:B------:R-:W-:Y:S01]  /*16e0*/  HMMA.16816.F32.BF16 R164, R4, R64, R164 ;  /* 0x0000004004a4723c */ /* 0x000fe200000418a4 */
[----:B------:R-:W-:Y:S01]  /*16f0*/  ISETP.GE.AND P1, PT, R24, R3, PT ;  /* 0x000000031800720c */ /* 0x000fe20003f26270 */
[----:B------:R-:W-:-:S04]  /*1700*/  VIADD R25, R2, 0x30 ;  /* 0x0000003002197836 */ /* 0x000fc80000000000 */
[C---:B------:R-:W-:Y:S06]  /*1710*/  HMMA.16816.F32.BF16 R144, R4.reuse, R68, R144 ;  /* 0x000000440490723c */ /* 0x040fec0000041890 */
        /* <DEDUP_REMOVED lines=8> */
[----:B------:R-:W-:Y:S06]  /*17a0*/  HMMA.16816.F32.BF16 R116, R4, R98, R116 ;  /* 0x000000620474723c */ /* 0x000fec0000041874 */
[----:B------:R-:W-:Y:S01]  /*17b0*/  HMMA.16816.F32.BF16 R236, R8, R96, R16 ;  /* 0x0000006008ec723c */ /* 0x000fe20000041810 */
[----:B------:R-:W-:-:S05]  /*17c0*/  FMNMX.FTZ R4, R14, R15, !PT ;  /* 0x0000000f0e047209 */ /* 0x000fca0007810000 */
[C---:B------:R-:W-:Y:S01]  /*17d0*/  HMMA.16816.F32.BF16 R200, R8.reuse, R74, R28 ;  /* 0x0000004a08c8723c */ /* 0x040fe2000004181c */
[----:B------:R-:W-:Y:S02]  /*17e0*/  FSEL R16, R160, -INF , !P0 ;  /* 0xff800000a0107808 */ /* 0x000fe40004000000 */
[-C--:B------:R-:W-:Y:S02]  /*17f0*/  ISETP.GE.AND P0, PT, R23, R3.reuse, PT ;  /* 0x000000031700720c */ /* 0x080fe40003f06270 */
[----:B------:R-:W-:Y:S01]  /*1800*/  FSEL R17, R161, -INF , !P1 ;  /* 0xff800000a1117808 */ /* 0x000fe20004800000 */
[C---:B------:R-:W-:Y:S01]  /*1810*/  HMMA.16816.F32.BF16 R220, R8.reuse, R68, R32 ;  /* 0x0000004408dc723c */ /* 0x040fe20000041820 */
[----:B------:R-:W-:Y:S01]  /*1820*/  VIADD R29, R2, 0x11 ;  /* 0x00000011021d7836 */ /* 0x000fe20000000000 */
[----:B------:R-:W-:Y:S01]  /*1830*/  FMNMX.FTZ R4, R16, R4, !PT ;  /* 0x0000000410047209 */ /* 0x000fe20007810000 */
[----:B------:R-:W-:Y:S01]  /*1840*/  VIADD R31, R2, 0x20 ;  /* 0x00000020021f7836 */ /* 0x000fe20000000000 */
[----:B------:R-:W-:Y:S01]  /*1850*/  FSEL R19, R172, -INF , !P0 ;  /* 0xff800000ac137808 */ /* 0x000fe20004000000 */
[C---:B------:R-:W-:Y:S01]  /*1860*/  VIADD R28, R2.reuse, 0x21 ;  /* 0x00000021021c7836 */ /* 0x040fe20000000000 */
[-C--:B------:R-:W-:Y:S01]  /*1870*/  ISETP.GE.AND P1, PT, R29, R3.reuse, PT ;  /* 0x000000031d00720c */ /* 0x080fe20003f26270 */
[C---:B------:R-:W-:Y:S01]  /*1880*/  VIADD R33, R2.reuse, 0x18 ;  /* 0x0000001802217836 */ /* 0x040fe20000000000 */
[----:B------:R-:W-:Y:S01]  /*1890*/  FMNMX.FTZ R4, R17, R4, !PT ;  /* 0x0000000411047209 */ /* 0x000fe20007810000 */
[C---:B------:R-:W-:Y:S01]  /*18a0*/  VIADD R32, R2.reuse, 0x19 ;  /* 0x0000001902207836 */ /* 0x040fe20000000000 */
[----:B------:R-:W-:Y:S01]  /*18b0*/  FSEL R18, R173, -INF , !P1 ;  /* 0xff800000ad127808 */ /* 0x000fe20004800000 */
[C---:B------:R-:W-:Y:S01]  /*18c0*/  HMMA.16816.F32.BF16 R196, R8.reuse, R70, R36 ;  /* 0x0000004608c4723c */ /* 0x040fe20000041824 */
[-C--:B------:R-:W-:Y:S01]  /*18d0*/  ISETP.GE.AND P0, PT, R33, R3.reuse, PT ;  /* 0x000000032100720c */ /* 0x080fe20003f06270 */
[C---:B------:R-:W-:Y:S01]  /*18e0*/  VIADD R30, R2.reuse, 0x31 ;  /* 0x00000031021e7836 */ /* 0x040fe20000000000 */
[----:B------:R-:W-:Y:S01]  /*18f0*/  FMNMX.FTZ R4, R19, R4, !PT ;  /* 0x0000000413047209 */ /* 0x000fe20007810000 */
[----:B------:R-:W-:Y:S01]  /*1900*/  VIADD R34, R2, 0x38 ;  /* 0x0000003802227836 */ /* 0x000fe20000000000 */
[-C--:B------:R-:W-:Y:S01]  /*1910*/  ISETP.GE.AND P1, PT, R32, R3.reuse, PT ;  /* 0x000000032000720c */ /* 0x080fe20003f26270 */
[C---:B------:R-:W-:Y:S01]  /*1920*/  HMMA.16816.F32.BF16 R204, R8.reuse, R64, R40 ;  /* 0x0000004008cc723c */ /* 0x040fe20000041828 */
[----:B------:R-:W-:Y:S01]  /*1930*/  FSEL R20, R156, -INF , !P0 ;  /* 0xff8000009c147808 */ /* 0x000fe20004000000 */
[----:B------:R-:W-:Y:S01]  /*1940*/  VIADD R35, R2, 0x39 ;  /* 0x0000003902237836 */ /* 0x000fe20000000000 */
[----:B------:R-:W-:Y:S01]  /*1950*/  FMNMX.FTZ R4, R18, R4, !PT ;  /* 0x0000000412047209 */ /* 0x000fe20007810000 */
[C---:B------:R-:W-:Y:S01]  /*1960*/  VIADD R36, R2.reuse, 0x40 ;  /* 0x0000004002247836 */ /* 0x040fe20000000000 */
[-C--:B------:R-:W-:Y:S01]  /*1970*/  ISETP.GE.AND P0, PT, R31, R3.reuse, PT ;  /* 0x000000031f00720c */ /* 0x080fe20003f06270 */
[C---:B------:R-:W-:Y:S01]  /*1980*/  HMMA.16816.F32.BF16 R208, R8.reuse, R78, R44 ;  /* 0x0000004e08d0723c */ /* 0x040fe2000004182c */
[----:B------:R-:W-:Y:S01]  /*1990*/  FSEL R37, R157, -INF , !P1 ;  /* 0xff8000009d257808 */ /* 0x000fe20004800000 */
[----:B------:R-:W-:Y:S01]  /*19a0*/  VIADD R38, R2, 0x41 ;  /* 0x0000004102267836 */ /* 0x000fe20000000000 */
[----:B------:R-:W-:Y:S01]  /*19b0*/  FMNMX.FTZ R4, R20, R4, !PT ;  /* 0x0000000414047209 */ /* 0x000fe20007810000 */
[----:B------:R-:W-:Y:S01]  /*19c0*/  VIADD R64, R2, 0x79 ;  /* 0x0000007902407836 */ /* 0x000fe20000000000 */
[-C--:B------:R-:W-:Y:S01]  /*19d0*/  ISETP.GE.AND P1, PT, R28, R3.reuse, PT ;  /* 0x000000031c00720c */ /* 0x080fe20003f26270 */
[C---:B------:R-:W-:Y:S01]  /*19e0*/  HMMA.16816.F32.BF16 R100, R8.reuse, R58, R100 ;  /* 0x0000003a0864723c */ /* 0x040fe20000041864 */
[----:B------:R-:W-:Y:S01]  /*19f0*/  FSEL R39, R168, -INF , !P0 ;  /* 0xff800000a8277808 */ /* 0x000fe20004000000 */
[C---:B------:R-:W-:Y:S01]  /*1a00*/  VIADD R45, R2.reuse, 0x48 ;  /* 0x00000048022d7836 */ /* 0x040fe20000000000 */
[----:B------:R-:W-:Y:S01]  /*1a10*/  FMNMX.FTZ R4, R37, R4, !PT ;  /* 0x0000000425047209 */ /* 0x000fe20007810000 */
[----:B------:R-:W-:Y:S01]  /*1a20*/  VIADD R47, R2, 0x49 ;  /* 0x00000049022f7836 */ /* 0x000fe20000000000 */
[----:B------:R-:W-:Y:S01]  /*1a30*/  ISETP.GE.AND P0, PT, R27, R3, PT ;  /* 0x000000031b00720c */ /* 0x000fe20003f06270 */
[----:B------:R-:W-:Y:S01]  /*1a40*/  HMMA.16816.F32.BF16 R92, R8, R60, R92 ;  /* 0x0000003c085c723c */ /* 0x000fe2000004185c */
[----:B------:R-:W-:-:S02]  /*1a50*/  FSEL R40, R169, -INF , !P1 ;  /* 0xff800000a9287808 */ /* 0x000fc40004800000 */
[----:B------:R-:W-:Y:S02]  /*1a60*/  FMNMX.FTZ R4, R39, R4, !PT ;  /* 0x0000000427047209 */ /* 0x000fe40007810000 */
[-C--:B------:R-:W-:Y:S01]  /*1a70*/  ISETP.GE.AND P1, PT, R26, R3.reuse, PT ;  /* 0x000000031a00720c */ /* 0x080fe20003f26270 */
[C---:B------:R-:W-:Y:S01]  /*1a80*/  HMMA.16816.F32.BF16 R188, R8.reuse, R56, R104 ;  /* 0x0000003808bc723c */ /* 0x040fe20000041868 */
[----:B------:R-:W-:Y:S02]  /*1a90*/  FSEL R41, R152, -INF , !P0 ;  /* 0xff80000098297808 */ /* 0x000fe40004000000 */
[----:B------:R-:W-:Y:S02]  /*1aa0*/  FMNMX.FTZ R4, R40, R4, !PT ;  /* 0x0000000428047209 */ /* 0x000fe40007810000 */
[-C--:B------:R-:W-:Y:S01]  /*1ab0*/  ISETP.GE.AND P0, PT, R25, R3.reuse, PT ;  /* 0x000000031900720c */ /* 0x080fe20003f06270 */
[C---:B------:R-:W-:Y:S01]  /*1ac0*/  HMMA.16816.F32.BF16 R104, R8.reuse, R62, R88 ;  /* 0x0000003e0868723c */ /* 0x040fe20000041858 */
[----:B------:R-:W-:Y:S01]  /*1ad0*/  FSEL R42, R153, -INF , !P1 ;  /* 0xff800000992a7808 */ /* 0x000fe20004800000 */
        /* <DEDUP_REMOVED lines=8> */
[----:B------:R-:W-:Y:S01]  /*1b60*/  BAR.SYNC.DEFER_BLOCKING 0x0 ;  /* 0x0000000000007b1d */ /* 0x000fe20000010000 */
[----:B------:R-:W-:Y:S01]  /*1b70*/  ISETP.GE.AND P0, PT, R34, R3, PT ;  /* 0x000000032200720c */ /* 0x000fe20003f06270 */
[----:B------:R-:W-:Y:S01]  /*1b80*/  HMMA.16816.F32.BF16 R112, R8, R52, R112 ;  /* 0x000000340870723c */ /* 0x000fe20000041870 */
[----:B------:R-:W-:-:S02]  /*1b90*/  FSEL R44, R165, -INF , !P1 ;  /* 0xff800000a52c7808 */ /* 0x000fc40004800000 */
[----:B------:R-:W-:Y:S02]  /*1ba0*/  FMNMX.FTZ R4, R43, R4, !PT ;  /* 0x000000042b047209 */ /* 0x000fe40007810000 */
[-C--:B------:R-:W-:Y:S01]  /*1bb0*/  ISETP.GE.AND P1, PT, R35, R3.reuse, PT ;  /* 0x000000032300720c */ /* 0x080fe20003f26270 */
[C---:B------:R-:W-:Y:S01]  /*1bc0*/  HMMA.16816.F32.BF16 R108, R8.reuse, R54, R108 ;  /* 0x00000036086c723c */ /* 0x040fe2000004186c */
[----:B------:R-:W-:Y:S01]  /*1bd0*/  FSEL R46, R148, -INF , !P0 ;  /* 0xff800000942e7808 */ /* 0x000fe20004000000 */
[----:B------:R-:W-:Y:S01]  /*1be0*/  VIADD R53, R2, 0x60 ;  /* 0x0000006002357836 */ /* 0x000fe20000000000 */
[----:B------:R-:W-:Y:S01]  /*1bf0*/  FMNMX.FTZ R4, R44, R4, !PT ;  /* 0x000000042c047209 */ /* 0x000fe20007810000 */
[----:B------:R-:W-:Y:S01]  /*1c00*/  VIADD R52, R2, 0x61 ;  /* 0x0000006102347836 */ /* 0x000fe20000000000 */
[-C--:B------:R-:W-:Y:S01]  /*1c10*/  ISETP.GE.AND P0, PT, R36, R3.reuse, PT ;  /* 0x000000032400720c */ /* 0x080fe20003f06270 */
[----:B------:R-:W-:Y:S01]  /*1c20*/  HMMA.16816.F32.BF16 R180, R8, R98, R180 ;  /* 0x0000006208b4723c */ /* 0x000fe200000418b4 */
[----:B------:R-:W-:Y:S01]  /*1c30*/  FSEL R58, R149, -INF , !P1 ;  /* 0xff800000953a7808 */ /* 0x000fe20004800000 */
[----:B------:R-:W-:Y:S01]  /*1c40*/  VIADD R54, R2, 0x68 ;  /* 0x0000006802367836 */ /* 0x000fe20000000000 */
[----:B------:R-:W-:Y:S01]  /*1c50*/  FMNMX.FTZ R4, R46, R4, !PT ;  /* 0x000000042e047209 */ /* 0x000fe20007810000 */
[----:B------:R-:W-:Y:S01]  /*1c60*/  VIADD R55, R2, 0x71 ;  /* 0x0000007102377836 */ /* 0x000fe20000000000 */
[----:B------:R-:W-:-:S02]  /*1c70*/  ISETP.GE.AND P1, PT, R38, R3, PT ;  /* 0x000000032600720c */ /* 0x000fc40003f26270 */
[----:B------:R-:W-:Y:S02]  /*1c80*/  FSEL R59, R144, -INF , !P0 ;  /* 0xff800000903b7808 */ /* 0x000fe40004000000 */
[----:B------:R-:W-:Y:S02]  /*1c90*/  FMNMX.FTZ R4, R58, R4, !PT ;  /* 0x000000043a047209 */ /* 0x000fe40007810000 */
[-C--:B------:R-:W-:Y:S02]  /*1ca0*/  ISETP.GE.AND P0, PT, R45, R3.reuse, PT ;  /* 0x000000032d00720c */ /* 0x080fe40003f06270 */
[----:B------:R-:W-:Y:S02]  /*1cb0*/  FSEL R60, R145, -INF , !P1 ;  /* 0xff800000913c7808 */ /* 0x000fe40004800000 */
[----:B------:R-:W-:Y:S02]  /*1cc0*/  FMNMX.FTZ R4, R59, R4, !PT ;  /* 0x000000043b047209 */ /* 0x000fe40007810000 */
        /* <DEDUP_REMOVED lines=21> */
[----:B------:R-:W-:Y:S02]  /*1e20*/  ISETP.GE.AND P0, PT, R54, R3, PT ;  /* 0x000000033600720c */ /* 0x000fe40003f06270 */
[----:B------:R-:W-:Y:S02]  /*1e30*/  FSEL R67, R129, -INF , !P1 ;  /* 0xff80000081437808 */ /* 0x000fe40004800000 */
[----:B------:R-:W-:Y:S02]  /*1e40*/  FMNMX.FTZ R4, R68, R4, !PT ;  /* 0x0000000444047209 */ /* 0x000fe40007810000 */
[----:B------:R-:W-:-:S02]  /*1e50*/  FSEL R73, R124, -INF , !P0 ;  /* 0xff8000007c497808 */ /* 0x000fc40004000000 */
[-C--:B------:R-:W-:Y:S02]  /*1e60*/  ISETP.GE.AND P0, PT, R56, R3.reuse, PT ;  /* 0x000000033800720c */ /* 0x080fe40003f06270 */
[----:B------:R-:W-:Y:S02]  /*1e70*/  ISETP.GE.AND P1, PT, R57, R3, PT ;  /* 0x000000033900720c */ /* 0x000fe40003f26270 */
[----:B------:R-:W-:Y:S02]  /*1e80*/  FMNMX.FTZ R4, R67, R4, !PT ;  /* 0x0000000443047209 */ /* 0x000fe40007810000 */
[----:B------:R-:W-:Y:S02]  /*1e90*/  FSEL R76, R120, -INF , !P0 ;  /* 0xff800000784c7808 */ /* 0x000fe40004000000 */
[----:B------:R-:W-:Y:S02]  /*1ea0*/  FSEL R74, R125, -INF , !P1 ;  /* 0xff8000007d4a7808 */ /* 0x000fe40004800000 */
[----:B------:R-:W-:-:S02]  /*1eb0*/  FMNMX.FTZ R4, R73, R4, !PT ;  /* 0x0000000449047209 */ /* 0x000fc40007810000 */
[-C--:B------:R-:W-:Y:S02]  /*1ec0*/  ISETP.GE.AND P0, PT, R62, R3.reuse, PT ;  /* 0x000000033e00720c */ /* 0x080fe40003f06270 */
[----:B------:R-:W-:Y:S02]  /*1ed0*/  ISETP.GE.AND P1, PT, R55, R3, PT ;  /* 0x000000033700720c */ /* 0x000fe40003f26270 */
[----:B------:R-:W-:Y:S02]  /*1ee0*/  FMNMX.FTZ R4, R74, R4, !PT ;  /* 0x000000044a047209 */ /* 0x000fe40007810000 */
[----:B------:R-:W-:Y:S02]  /*1ef0*/  FSEL R77, R116, -INF , !P0 ;  /* 0xff800000744d7808 */ /* 0x000fe40004000000 */
[----:B------:R-:W-:Y:S02]  /*1f00*/  ISETP.NE.AND P0, PT, R225, 0x1, PT ;  /* 0x00000001e100780c */ /* 0x000fe40003f05270 */
[----:B------:R-:W-:-:S02]  /*1f10*/  FSEL R78, R121, -INF , !P1 ;  /* 0xff800000794e7808 */ /* 0x000fc40004800000 */
[----:B------:R-:W-:Y:S02]  /*1f20*/  FMNMX.FTZ R4, R76, R4, !PT ;  /* 0x000000044c047209 */ /* 0x000fe40007810000 */
[----:B------:R-:W-:Y:S02]  /*1f30*/  ISETP.GE.AND P1, PT, R64, R3, PT ;  /* 0x000000034000720c */ /* 0x000fe40003f26270 */
[----:B------:R-:W-:Y:S02]  /*1f40*/  FMNMX.FTZ R3, R78, R4, !PT ;  /* 0x000000044e037209 */ /* 0x000fe40007810000 */
[----:B------:R-:W-:Y:S02]  /*1f50*/  FSEL R72, R117, -INF , !P1 ;  /* 0xff80000075487808 */ /* 0x000fe40004800000 */
[----:B------:R-:W-:-:S04]  /*1f60*/  FMNMX.FTZ R3, R77, R3, !PT ;  /* 0x000000034d037209 */ /* 0x000fc80007810000 */
[----:B------:R-:W-:Y:S01]  /*1f70*/  FMNMX.FTZ R12, R72, R3, !PT ;  /* 0x00000003480c7209 */ /* 0x000fe20007810000 */
[----:B------:R-:W-:Y:S06]  /*1f80*/  @!P0 BRA `(.L_x_1) ;  /* 0x0000000000588947 */ /* 0x000fec0003800000 */
[----:B------:R-:W-:-:S04]  /*1f90*/  VIADD R3, R225, 0xfffffffe ;  /* 0xfffffffee1037836 */ /* 0x000fc80000000000 */
[C---:B------:R-:W-:Y:S01]  /*1fa0*/  IMAD R6, R3.reuse, UR12, RZ ;  /* 0x0000000c03067c24 */ /* 0x040fe2000f8e02ff */
[----:B------:R-:W-:Y:S01]  /*1fb0*/  SHF.R.S32.HI R7, RZ, 0x1f, R3 ;  /* 0x0000001fff077819 */ /* 0x000fe20000011403 */
[----:B------:R-:W-:-:S04]  /*1fc0*/  IMAD.WIDE.U32 R4, R3, UR13, R248 ;  /* 0x0000000d03047c25 */ /* 0x000fc8000f8e00f8 */
[----:B------:R-:W-:Y:S01]  /*1fd0*/  IMAD R3, R7, UR13, R6 ;  /* 0x0000000d07037c24 */ /* 0x000fe2000f8e0206 */
[----:B------:R-:W-:-:S03]  /*1fe0*/  LEA R8, P2, R4, UR10, 0x1 ;  /* 0x0000000a04087c11 */ /* 0x000fc6000f8408ff */
[----:B------:R-:W-:Y:S01]  /*1ff0*/  IMAD.IADD R3, R5, 0x1, R3 ;  /* 0x0000000105037824 */ /* 0x000fe200078e0203 */
[----:B------:R-:W-:-:S04]  /*2000*/  IADD3 R6, P1, R8, UR16, RZ ;  /* 0x0000001008067c10 */ /* 0x000fc8000ff3e0ff */
[----:B------:R-:W-:Y:S02]  /*2010*/  LEA.HI.X R9, R4, UR11, R3, 0x1, P2 ;  /* 0x0000000b04097c11 */ /* 0x000fe400090f0c03 */
[----:B------:R-:W-:Y:S02]  /*2020*/  IADD3 R4, P2, R6, UR16, RZ ;  /* 0x0000001006047c10 */ /* 0x000fe4000ff5e0ff */
[----:B------:R-:W-:Y:S01]  /*2030*/  IADD3.X R7, R9, UR19, RZ, P1, !PT ;  /* 0x0000001309077c10 */ /* 0x000fe20008ffe4ff */
[----:B------:R-:W-:Y:S01]  /*2040*/  @!PT LDS RZ, [RZ] ;  /* 0x00000000fffff984 */ /* 0x000fe20000000800 */
[----:B------:R-:W-:Y:S01]  /*2050*/  @!PT LDS RZ, [RZ] ;  /* 0x00000000fffff984 */ /* 0x000fe20000000800 */
[----:B------:R-:W-:Y:S01]  /*2060*/  @!PT LDS RZ, [RZ] ;  /* 0x00000000fffff984 */ /* 0x000fe20000000800 */
[----:B------:R1:W-:Y:S01]  /*2070*/  LDGSTS.E.BYPASS.LTC128B.128 [R226+0x2000], desc[UR14][R8.64] ;  /* 0x0200000008e27fae */ /* 0x0003e2000b901d4e */
[----:B------:R-:W-:Y:S02]  /*2080*/  IADD3 R10, P1, R4, UR16, RZ ;  /* 0x00000010040a7c10 */ /* 0x000fe4000ff3e0ff */
[----:B------:R-:W-:Y:S01]  /*2090*/  IADD3.X R5, R7, UR19, RZ, P2, !PT ;  /* 0x0000001307057c10 */ /* 0x000fe200097fe4ff */
[----:B------:R1:W-:Y:S03]  /*20a0*/  LDGSTS.E.BYPASS.LTC128B.128 [R226+0x2800], desc[UR14][R6.64] ;  /* 0x0280000006e27fae */ /* 0x0003e6000b901d4e */
[----:B------:R-:W-:Y:S01]  /*20b0*/  IADD3.X R11, R5, UR19, RZ, P1, !PT ;  /* 0x00000013050b7c10 */ /* 0x000fe20008ffe4ff */
[----:B------:R1:W-:Y:S04]  /*20c0*/  LDGSTS.E.BYPASS.LTC128B.128 [R226+0x3000], desc[UR14][R4.64] ;  /* 0x0300000004e27fae */ /* 0x0003e8000b901d4e */
[----:B------:R1:W-:Y:S04]  /*20d0*/  LDGSTS.E.BYPASS.LTC128B.128 [R226+0x3800], desc[UR14][R10.64] ;  /* 0x038000000ae27fae */ /* 0x0003e8000b901d4e */
[----:B------:R-:W0:Y:S02]  /*20e0*/  LDGDEPBAR ;  /* 0x00000000000079af */ /* 0x000e240000000000 */
.L_x_1:
[----:B------:R-:W2:Y:S01]  /*20f0*/  SHFL.BFLY PT, R3, R12, 0x2, 0x1f ;  /* 0x0c401f000c037f89 */ /* 0x000ea200000e0000 */
[----:B------:R-:W-:Y:S01]  /*2100*/  ULDC UR4, c[0x0][0x2ec] ;  /* 0x0000bb0000047ab9 */ /* 0x000fe20000000800 */
[C-C-:B-1----:R-:W-:Y:S02]  /*2110*/  VIADDMNMX R6, R13.reuse, 0x8, R80.reuse, PT ;  /* 0x000000080d067846 */ /* 0x142fe40003800150 */
[----:B------:R-:W-:Y:S02]  /*2120*/  VIADDMNMX R7, R13, 0x40, R80, PT ;  /* 0x000000400d077846 */ /* 0x000fe40003800150 */
[-C--:B------:R-:W-:Y:S02]  /*2130*/  ISETP.GE.AND P3, PT, R2, R6.reuse, PT ;  /* 0x000000060200720c */ /* 0x080fe40003f66270 */
[----:B------:R-:W-:Y:S02]  /*2140*/  ISETP.GE.AND P2, PT, R22, R6, PT ;  /* 0x000000061600720c */ /* 0x000fe40003f46270 */
[----:B------:R-:W-:-:S02]  /*2150*/  FSEL R11, R178, -INF , !P3 ;  /* 0xff800000b20b7808 */ /* 0x000fc40005800000 */
[----:B------:R-:W-:Y:S02]  /*2160*/  FSEL R10, R179, -INF , !P2 ;  /* 0xff800000b30a7808 */ /* 0x000fe40005000000 */
[----:B------:R-:W-:Y:S02]  /*2170*/  ISETP.GE.AND P2, PT, R24, R6, PT ;  /* 0x000000061800720c */ /* 0x000fe40003f46270 */
[----:B------:R-:W-:Y:S02]  /*2180*/  FMNMX.FTZ R5, R11, R10, !PT ;  /* 0x0000000a0b057209 */ /* 0x000fe40007810000 */
[----:B------:R-:W-:Y:S02]  /*2190*/  VIADDMNMX R8, R13, 0x48, R80, PT ;  /* 0x000000480d087846 */ /* 0x000fe40003800150 */
[----:B------:R-:W-:Y:S02]  /*21a0*/  ISETP.GE.AND P4, PT, R2, R7, PT ;  /* 0x000000070200720c */ /* 0x000fe40003f86270 */
[----:B------:R-:W-:-:S02]  /*21b0*/  ISETP.GE.AND P3, PT, R21, R8, PT ;  /* 0x000000081500720c */ /* 0x000fc40003f66270 */
[----:B--2---:R-:W-:Y:S02]  /*21c0*/  FMNMX.FTZ R3, R12, R3, !PT ;  /* 0x000000030c037209 */ /* 0x004fe40007810000 */
[-C--:B------:R-:W-:Y:S02]  /*21d0*/  ISETP.GE.AND P5, PT, R22, R7.reuse, PT ;  /* 0x000000071600720c */ /* 0x080fe40003fa6270 */
[----:B------:R-:W-:Y:S01]  /*21e0*/  ISETP.GE.AND P6, PT, R21, R7, PT ;  /* 0x000000071500720c */ /* 0x000fe20003fc6270 */
[----:B------:R-:W1:Y:S02]  /*21f0*/  SHFL.BFLY PT, R4, R3, 0x1, 0x1f ;  /* 0x0c201f0003047f89 */ /* 0x000e6400000e0000 */
[----:B-1----:R-:W-:-:S04]  /*2200*/  FMNMX.FTZ R139, R3, R4, !PT ;  /* 0x00000004038b7209 */ /* 0x002fc80007810000 */
[C---:B------:R-:W-:Y:S01]  /*2210*/  FSETP.NEU.FTZ.AND P1, PT, R139.reuse, -INF , PT ;  /* 0xff8000008b00780b */ /* 0x040fe20003f3d000 */
[----:B------:R-:W-:-:S05]  /*2220*/  FMUL.FTZ R3, R139, UR4 ;  /* 0x000000048b037c20 */ /* 0x000fca0008410000 */
[----:B------:R-:W-:Y:S02]  /*2230*/  FSEL R3, R3, RZ, P1 ;  /* 0x000000ff03037208 */ /* 0x000fe40000800000 */
[----:B------:R-:W-:-:S03]  /*2240*/  ISETP.GE.AND P1, PT, R21, R6, PT ;  /* 0x000000061500720c */ /* 0x000fc60003f26270 */
[--C-:B------:R-:W-:Y:S01]  /*2250*/  FFMA.FTZ R4, R14, UR4, -R3.reuse ;  /* 0x000000040e047c23 */ /* 0x100fe20008010803 */
[----:B------:R-:W-:Y:S02]  /*2260*/  FSEL R14, R163, -INF , !P2 ;  /* 0xff800000a30e7808 */ /* 0x000fe40005000000 */
[-C--:B------:R-:W-:Y:S01]  /*2270*/  ISETP.GE.AND P2, PT, R23, R6.reuse, PT ;  /* 0x000000061700720c */ /* 0x080fe20003f46270 */
[----:B------:R1:W-:Y:S03]  /*2280*/  MUFU.EX2 R242, R4 ;  /* 0x0000000400f27308 */ /* 0x0003e60000000800 */
[----:B------:R-:W-:Y:S02]  /*2290*/  FSEL R9, R174, -INF , !P2 ;  /* 0xff800000ae097808 */ /* 0x000fe40005000000 */
[----:B------:R-:W-:Y:S01]  /*22a0*/  ISETP.GE.AND P2, PT, R33, R6, PT ;  /* 0x000000062100720c */ /* 0x000fe20003f46270 */
[----:B-1----:R-:W-:Y:S01]  /*22b0*/  FFMA.FTZ R4, R15, UR4, -R3 ;  /* 0x000000040f047c23 */ /* 0x002fe20008010803 */
[----:B------:R-:W-:-:S02]  /*22c0*/  FSEL R15, R162, -INF , !P1 ;  /* 0xff800000a20f7808 */ /* 0x000fc40004800000 */
[-C--:B------:R-:W-:Y:S01]  /*22d0*/  ISETP.GE.AND P1, PT, R29, R6.reuse, PT ;  /* 0x000000061d00720c */ /* 0x080fe20003f26270 */
[----:B------:R1:W-:Y:S03]  /*22e0*/  MUFU.EX2 R241, R4 ;  /* 0x0000000400f17308 */ /* 0x0003e60000000800 */
[----:B------:R-:W-:Y:S02]  /*22f0*/  FSEL R12, R175, -INF , !P1 ;  /* 0xff800000af0c7808 */ /* 0x000fe40004800000 */
[-C--:B------:R-:W-:Y:S01]  /*2300*/  ISETP.GE.AND P1, PT, R32, R6.reuse, PT ;  /* 0x000000062000720c */ /* 0x080fe20003f26270 */
[--C-:B-1----:R-:W-:Y:S01]  /*2310*/  FFMA.FTZ R4, R16, UR4, -R3.reuse ;  /* 0x0000000410047c23 */ /* 0x102fe20008010803 */
[----:B------:R-:W-:Y:S02]  /*2320*/  FSEL R16, R158, -INF , !P2 ;  /* 0xff8000009e107808 */ /* 0x000fe40005000000 */
[----:B------:R-:W-:Y:S01]  /*2330*/  ISETP.GE.AND P2, PT, R31, R6, PT ;  /* 0x000000061f00720c */ /* 0x000fe20003f46270 */
[----:B------:R1:W-:Y:S02]  /*2340*/  MUFU.EX2 R243, R4 ;  /* 0x0000000400f37308 */ /* 0x0003e40000000800 */
[----:B-1----:R-:W-:Y:S01]  /*2350*/  FFMA.FTZ R4, R17, UR4, -R3 ;  /* 0x0000000411047c23 */ /* 0x002fe20008010803 */
[----:B------:R-:W-:-:S02]  /*2360*/  FSEL R17, R159, -INF , !P1 ;  /* 0xff8000009f117808 */ /* 0x000fc40004800000 */
[----:B------:R-:W-:-:S03]  /*2370*/  ISETP.GE.AND P1, PT, R28, R6, PT ;  /* 0x000000061c00720c */ /* 0x000fc60003f26270 */
[----:B------:R1:W-:Y:S02]  /*2380*/  MUFU.EX2 R252, R4 ;  /* 0x0000000400fc7308 */ /* 0x0003e40000000800 */
[----:B-1----:R-:W-:Y:S01]  /*2390*/  FFMA.FTZ R4, R19, UR4, -R3 ;  /* 0x0000000413047c23 */ /* 0x002fe20008010803 */
[----:B------:R-:W-:Y:S02]  /*23a0*/  FSEL R19, R171, -INF , !P1 ;  /* 0xff800000ab137808 */ /* 0x000fe40004800000 */
[----:B------:R-:W-:-:S03]  /*23b0*/  ISETP.GE.AND P1, PT, R26, R6, PT ;  /* 0x000000061a00720c */ /* 0x000fc60003f26270 */
[----:B------:R1:W-:Y:S02]  /*23c0*/  MUFU.EX2 R116, R4 ;  /* 0x0000000400747308 */ /* 0x0003e40000000800 */
[----:B-1----:R-:W-:Y:S01]  /*23d0*/  FFMA.FTZ R4, R18, UR4, -R3 ;  /* 0x0000000412047c23 */ /* 0x002fe20008010803 */
[----:B------:R-:W-:Y:S02]  /*23e0*/  FSEL R18, R170, -INF , !P2 ;  /* 0xff800000aa127808 */ /* 0x000fe40005000000 */
[----:B------:R-:W-:-:S03]  /*23f0*/  ISETP.GE.AND P2, PT, R27, R6, PT ;  /* 0x000000061b00720c */ /* 0x000fc60003f46270 */
[----:B------:R1:W-:Y:S02]  /*2400*/  MUFU.EX2 R117, R4 ;  /* 0x0000000400757308 */ /* 0x0003e40000000800 */
[----:B-1----:R-:W-:Y:S01]  /*2410*/  FMNMX.FTZ R4, R15, R5, !PT ;  /* 0x000000050f047209 */ /* 0x002fe20007810000 */
[----:B------:R-:W-:Y:S01]  /*2420*/  FFMA.FTZ R5, R20, UR4, -R3 ;  /* 0x0000000414057c23 */ /* 0x000fe20008010803 */
[----:B------:R-:W-:Y:S02]  /*2430*/  FSEL R20, R154, -INF , !P2 ;  /* 0xff8000009a147808 */ /* 0x000fe40005000000 */
[----:B------:R-:W-:Y:S02]  /*2440*/  FMNMX.FTZ R4, R14, R4, !PT ;  /* 0x000000040e047209 */ /* 0x000fe40007810000 */
[----:B------:R1:W-:Y:S01]  /*2450*/  MUFU.EX2 R120, R5 ;  /* 0x0000000500787308 */ /* 0x0003e20000000800 */
[----:B------:R-:W-:Y:S02]  /*2460*/  ISETP.GE.AND P2, PT, R25, R6, PT ;  /* 0x000000061900720c */ /* 0x000fe40003f46270 */
[----:B------:R-:W-:-:S04]  /*2470*/  FMNMX.FTZ R4, R9, R4, !PT ;  /* 0x0000000409047209 */ /* 0x000fc80007810000 */
[----:B------:R-:W-:-:S04]  /*2480*/  FMNMX.FTZ R4, R12, R4, !PT ;  /* 0x000000040c047209 */ /* 0x000fc80007810000 */
[----:B------:R-:W-:-:S04]  /*2490*/  FMNMX.FTZ R4, R16, R4, !PT ;  /* 0x0000000410047209 */ /* 0x000fc80007810000 */
[----:B------:R-:W-:Y:S01]  /*24a0*/  FMNMX.FTZ R4, R17, R4, !PT ;  /* 0x0000000411047209 */ /* 0x000fe20007810000 */
[----:B-1----:R-:W-:Y:S01]  /*24b0*/  FFMA.FTZ R5, R37, UR4, -R3 ;  /* 0x0000000425057c23 */ /* 0x002fe20008010803 */
[----:B------:R-:W-:Y:S02]  /*24c0*/  FSEL R37, R155, -INF , !P1 ;  /* 0xff8000009b257808 */ /* 0x000fe40004800000 */
[----:B------:R-:W-:Y:S01]  /*24d0*/  FMNMX.FTZ R4, R18, R4, !PT ;  /* 0x0000000412047209 */ /* 0x000fe20007810000 */
[----:B------:R1:W-:Y:S01]  /*24e0*/  MUFU.EX2 R124, R5 ;  /* 0x00000005007c7308 */ /* 0x0003e20000000800 */
[----:B------:R-:W-:Y:S02]  /*24f0*/  ISETP.GE.AND P1, PT, R30, R6, PT ;  /* 0x000000061e00720c */ /* 0x000fe40003f26270 */
[----:B------:R-:W-:-:S04]  /*2500*/  FMNMX.FTZ R4, R19, R4, !PT ;  /* 0x0000000413047209 */ /* 0x000fc80007810000 */
[----:B------:R-:W-:-:S04]  /*2510*/  FMNMX.FTZ R4, R20, R4, !PT ;  /* 0x0000000414047209 */ /* 0x000fc80007810000 */
[----:B------:R-:W-:Y:S01]  /*2520*/  FMNMX.FTZ R4, R37, R4, !PT ;  /* 0x0000000425047209 */ /* 0x000fe20007810000 */
[--C-:B-1----:R-:W-:Y:S01]  /*2530*/  FFMA.FTZ R5, R39, UR4, -R3.reuse ;  /* 0x0000000427057c23 */ /* 0x102fe20008010803 */
[----:B------:R-:W-:Y:S02]  /*2540*/  FSEL R39, R166, -INF , !P2 ;  /* 0xff800000a6277808 */ /* 0x000fe40005000000 */
[----:B------:R-:W-:Y:S01]  /*2550*/  ISETP.GE.AND P2, PT, R34, R6, PT ;  /* 0x000000062200720c */ /* 0x000fe20003f46270 */
[----:B------:R1:W-:Y:S01]  /*2560*/  MUFU.EX2 R125, R5 ;  /* 0x00000005007d7308 */ /* 0x0003e20000000800 */
[----:B------:R-:W-:Y:S01]  /*2570*/  FMNMX.FTZ R4, R39, R4, !PT ;  /* 0x0000000427047209 */ /* 0x000fe20007810000 */
[----:B-1----:R-:W-:Y:S01]  /*2580*/  FFMA.FTZ R5, R40, UR4, -R3 ;  /* 0x0000000428057c23 */ /* 0x002fe20008010803 */
[----:B------:R-:W-:Y:S02]  /*2590*/  FSEL R40, R167, -INF , !P1 ;  /* 0xff800000a7287808 */ /* 0x000fe40004800000 */
[----:B------:R-:W-:-:S03]  /*25a0*/  ISETP.GE.AND P1, PT, R35, R6, PT ;  /* 0x000000062300720c */ /* 0x000fc60003f26270 */
[----:B------:R1:W-:Y:S01]  /*25b0*/  MUFU.EX2 R128, R5 ;  /* 0x0000000500807308 */ /* 0x0003e20000000800 */
[----:B------:R-:W-:Y:S01]  /*25c0*/  FMNMX.FTZ R4, R40, R4, !PT ;  /* 0x0000000428047209 */ /* 0x000fe20007810000 */
[----:B-1----:R-:W-:Y:S01]  /*25d0*/  FFMA.FTZ R5, R41, UR4, -R3 ;  /* 0x0000000429057c23 */ /* 0x002fe20008010803 */
[----:B------:R-:W-:Y:S02]  /*25e0*/  FSEL R41, R150, -INF , !P2 ;  /* 0xff80000096297808 */ /* 0x000fe40005000000 */
[----:B------:R-:W-:-:S03]  /*25f0*/  ISETP.GE.AND P2, PT, R36, R6, PT ;  /* 0x000000062400720c */ /* 0x000fc60003f46270 */
[----:B------:R1:W-:Y:S01]  /*2600*/  MUFU.EX2 R129, R5 ;  /* 0x0000000500817308 */ /* 0x0003e20000000800 */
[----:B------:R-:W-:Y:S02]  /*2610*/  FMNMX.FTZ R4, R41, R4, !PT ;  /* 0x0000000429047209 */ /* 0x000fe40007810000 */
[----:B------:R-:W-:Y:S02]  /*2620*/  FSEL R71, R146, -INF , !P2 ;  /* 0xff80000092477808 */ /* 0x000fe40005000000 */
[----:B------:R-:W-:-:S04]  /*2630*/  ISETP.GE.AND P2, PT, R45, R6, PT ;  /* 0x000000062d00720c */ /* 0x000fc80003f46270 */
[----:B------:R-:W-:Y:S02]  /*2640*/  FSEL R79, R142, -INF , !P2 ;  /* 0xff8000008e4f7808 */ /* 0x000fe40005000000 */
[----:B------:R-:W-:-:S04]  /*2650*/  ISETP.GE.AND P2, PT, R49, R6, PT ;  /* 0x000000063100720c */ /* 0x000fc80003f46270 */
[----:B------:R-:W-:Y:S01]  /*2660*/  FSEL R82, R186, -INF , !P2 ;  /* 0xff800000ba527808 */ /* 0x000fe20005000000 */
[----:B-1----:R-:W-:Y:S01]  /*2670*/  FFMA.FTZ R5, R42, UR4, -R3 ;  /* 0x000000042a057c23 */ /* 0x002fe20008010803 */
[----:B------:R-:W-:Y:S02]  /*2680*/  FSEL R42, R151, -INF , !P1 ;  /* 0xff800000972a7808 */ /* 0x000fe40004800000 */
[----:B------:R-:W-:Y:S01]  /*2690*/  ISETP.GE.AND P1, PT, R38, R6, PT ;  /* 0x000000062600720c */ /* 0x000fe20003f26270 */
[----:B------:R1:W-:Y:S01]  /*26a0*/  MUFU.EX2 R132, R5 ;  /* 0x0000000500847308 */ /* 0x0003e20000000800 */
[----:B------:R-:W-:Y:S02]  /*26b0*/  FMNMX.FTZ R4, R42, R4, !PT ;  /* 0x000000042a047209 */ /* 0x000fe40007810000 */
[----:B------:R-:W-:Y:S02]  /*26c0*/  FSEL R75, R147, -INF , !P1 ;  /* 0xff800000934b7808 */ /* 0x000fe40004800000 */
[----:B------:R-:W-:-:S02]  /*26d0*/  FMNMX.FTZ R4, R71, R4, !PT ;  /* 0x0000000447047209 */ /* 0x000fc40007810000 */
[----:B------:R-:W-:Y:S02]  /*26e0*/  ISETP.GE.AND P1, PT, R47, R6, PT ;  /* 0x000000062f00720c */ /* 0x000fe40003f26270 */
[----:B------:R-:W-:Y:S02]  /*26f0*/  FMNMX.FTZ R4, R75, R4, !PT ;  /* 0x000000044b047209 */ /* 0x000fe40007810000 */
[----:B------:R-:W-:Y:S02]  /*2700*/  FSEL R81, R143, -INF , !P1 ;  /* 0xff8000008f517808 */ /* 0x000fe40004800000 */
[----:B------:R-:W-:Y:S02]  /*2710*/  FMNMX.FTZ R4, R79, R4, !PT ;  /* 0x000000044f047209 */ /* 0x000fe40007810000 */
[----:B------:R-:W-:Y:S02]  /*2720*/  ISETP.GE.AND P1, PT, R48, R6, PT ;  /* 0x000000063000720c */ /* 0x000fe40003f26270 */
[----:B------:R-:W-:Y:S01]  /*2730*/  FMNMX.FTZ R4, R81, R4, !PT ;  /* 0x0000000451047209 */ /* 0x000fe20007810000 */
[----:B-1----:R-:W-:Y:S01]  /*2740*/  FFMA.FTZ R5, R43, UR4, -R3 ;  /* 0x000000042b057c23 */ /* 0x002fe20008010803 */
[----:B------:R-:W-:-:S02]  /*2750*/  FSEL R83, R187, -INF , !P1 ;  /* 0xff800000bb537808 */ /* 0x000fc40004800000 */
[----:B------:R-:W-:Y:S01]  /*2760*/  ISETP.GE.AND P2, PT, R51, R6, PT ;  /* 0x000000063300720c */ /* 0x000fe20003f46270 */
[----:B------:R1:W-:Y:S01]  /*2770*/  MUFU.EX2 R133, R5 ;  /* 0x0000000500857308 */ /* 0x0003e20000000800 */
[----:B------:R-:W-:Y:S02]  /*2780*/  FMNMX.FTZ R4, R82, R4, !PT ;  /* 0x0000000452047209 */ /* 0x000fe40007810000 */
[----:B------:R-:W-:Y:S02]  /*2790*/  ISETP.GE.AND P1, PT, R50, R6, PT ;  /* 0x000000063200720c */ /* 0x000fe40003f26270 */
[----:B------:R-:W-:Y:S02]  /*27a0*/  FSEL R84, R134, -INF , !P2 ;  /* 0xff80000086547808 */ /* 0x000fe40005000000 */
[----:B------:R-:W-:Y:S02]  /*27b0*/  FMNMX.FTZ R4, R83, R4, !PT ;  /* 0x0000000453047209 */ /* 0x000fe40007810000 */
[----:B------:R-:W-:-:S02]  /*27c0*/  FSEL R85, R135, -INF , !P1 ;  /* 0xff80000087557808 */ /* 0x000fc40004800000 */
[----:B------:R-:W-:Y:S02]  /*27d0*/  ISETP.GE.AND P2, PT, R53, R6, PT ;  /* 0x000000063500720c */ /* 0x000fe40003f46270 */
[----:B------:R-:W-:Y:S02]  /*27e0*/  FMNMX.FTZ R4, R84, R4, !PT ;  /* 0x0000000454047209 */ /* 0x000fe40007810000 */
[----:B------:R-:W-:Y:S02]  /*27f0*/  ISETP.GE.AND P1, PT, R52, R6, PT ;  /* 0x000000063400720c */ /* 0x000fe40003f26270 */
[----:B------:R-:W-:Y:S01]  /*2800*/  FSEL R86, R130, -INF , !P2 ;  /* 0xff80000082567808 */ /* 0x000fe20005000000 */
[----:B-1----:R-:W-:Y:S01]  /*2810*/  FFMA.FTZ R5, R44, UR4, -R3 ;  /* 0x000000042c057c23 */ /* 0x002fe20008010803 */
[----:B------:R-:W-:Y:S02]  /*2820*/  FMNMX.FTZ R4, R85, R4, !PT ;  /* 0x0000000455047209 */ /* 0x000fe40007810000 */
[----:B------:R-:W-:Y:S01]  /*2830*/  FSEL R87, R131, -INF , !P1 ;  /* 0xff80000083577808 */ /* 0x000fe20004800000 */
[----:B------:R1:W-:Y:S01]  /*2840*/  MUFU.EX2 R136, R5 ;  /* 0x0000000500887308 */ /* 0x0003e20000000800 */
[----:B------:R-:W-:-:S02]  /*2850*/  ISETP.GE.AND P2, PT, R54, R6, PT ;  /* 0x000000063600720c */ /* 0x000fc40003f46270 */
[----:B------:R-:W-:Y:S02]  /*2860*/  FMNMX.FTZ R4, R86, R4, !PT ;  /* 0x0000000456047209 */ /* 0x000fe40007810000 */
[----:B------:R-:W-:Y:S02]  /*2870*/  ISETP.GE.AND P1, PT, R57, R6, PT ;  /* 0x000000063900720c */ /* 0x000fe40003f26270 */
[----:B------:R-:W-:Y:S02]  /*2880*/  FSEL R88, R126, -INF , !P2 ;  /* 0xff8000007e587808 */ /* 0x000fe40005000000 */
[----:B------:R-:W-:Y:S02]  /*2890*/  FMNMX.FTZ R4, R87, R4, !PT ;  /* 0x0000000457047209 */ /* 0x000fe40007810000 */
[----:B------:R-:W-:Y:S02]  /*28a0*/  FSEL R89, R127, -INF , !P1 ;  /* 0xff8000007f597808 */ /* 0x000fe40004800000 */
[----:B------:R-:W-:-:S02]  /*28b0*/  ISETP.GE.AND P2, PT, R56, R6, PT ;  /* 0x000000063800720c */ /* 0x000fc40003f46270 */
[----:B------:R-:W-:Y:S02]  /*28c0*/  FMNMX.FTZ R4, R88, R4, !PT ;  /* 0x0000000458047209 */ /* 0x000fe40007810000 */
[----:B------:R-:W-:Y:S01]  /*28d0*/  ISETP.GE.AND P1, PT, R55, R6, PT ;  /* 0x000000063700720c */ /* 0x000fe20003f26270 */
[----:B-1----:R-:W-:Y:S01]  /*28e0*/  FFMA.FTZ R5, R46, UR4, -R3 ;  /* 0x000000042e057c23 */ /* 0x002fe20008010803 */
[----:B------:R-:W-:Y:S02]  /*28f0*/  FSEL R90, R122, -INF , !P2 ;  /* 0xff8000007a5a7808 */ /* 0x000fe40005000000 */
[----:B------:R-:W-:Y:S01]  /*2900*/  FMNMX.FTZ R4, R89, R4, !PT ;  /* 0x0000000459047209 */ /* 0x000fe20007810000 */
[----:B------:R1:W-:Y:S01]  /*2910*/  MUFU.EX2 R137, R5 ;  /* 0x0000000500897308 */ /* 0x0003e20000000800 */
[----:B------:R-:W-:Y:S02]  /*2920*/  FSEL R164, R123, -INF , !P1 ;  /* 0xff8000007ba47808 */ /* 0x000fe40004800000 */
[----:B------:R-:W-:-:S02]  /*2930*/  ISETP.GE.AND P2, PT, R62, R6, PT ;  /* 0x000000063e00720c */ /* 0x000fc40003f46270 */
[----:B------:R-:W-:Y:S02]  /*2940*/  FMNMX.FTZ R4, R90, R4, !PT ;  /* 0x000000045a047209 */ /* 0x000fe40007810000 */
[----:B------:R-:W-:Y:S02]  /*2950*/  ISETP.GE.AND P1, PT, R64, R6, PT ;  /* 0x000000064000720c */ /* 0x000fe40003f26270 */
[----:B------:R-:W-:Y:S02]  /*2960*/  FSEL R165, R118, -INF , !P2 ;  /* 0xff80000076a57808 */ /* 0x000fe40005000000 */
[----:B------:R-:W-:Y:S02]  /*2970*/  FMNMX.FTZ R4, R164, R4, !PT ;  /* 0x00000004a4047209 */ /* 0x000fe40007810000 */
[----:B------:R-:W-:Y:S02]  /*2980*/  FSEL R166, R119, -INF , !P1 ;  /* 0xff80000077a67808 */ /* 0x000fe40004800000 */
[----:B------:R-:W-:Y:S01]  /*2990*/  FMNMX.FTZ R4, R165, R4, !PT ;  /* 0x00000004a5047209 */ /* 0x000fe20007810000 */
[--C-:B-1----:R-:W-:Y:S01]  /*29a0*/  FFMA.FTZ R5, R58, UR4, -R3.reuse ;  /* 0x000000043a057c23 */ /* 0x102fe20008010803 */
[----:B------:R-:W-:Y:S01]  /*29b0*/  ISETP.GE.AND P2, PT, R2, R8, PT ;  /* 0x000000080200720c */ /* 0x000fe20003f46270 */
[----:B------:R-:W-:Y:S01]  /*29c0*/  FFMA.FTZ R2, R76, UR4, -R3 ;  /* 0x000000044c027c23 */ /* 0x000fe20008010803 */
[----:B------:R-:W-:Y:S01]  /*29d0*/  FMNMX.FTZ R4, R166, R4, !PT ;  /* 0x00000004a6047209 */ /* 0x000fe20007810000 */
[----:B------:R1:W-:Y:S01]  /*29e0*/  MUFU.EX2 R140, R5 ;  /* 0x00000005008c7308 */ /* 0x0003e20000000800 */
[----:B------:R-:W-:-:S02]  /*29f0*/  FSEL R46, R112, -INF , !P4 ;  /* 0xff800000702e7808 */ /* 0x000fc40006000000 */
[----:B------:R-:W-:Y:S01]  /*2a00*/  FSEL R58, R113, -INF , !P5 ;  /* 0xff800000713a7808 */ /* 0x000fe20006800000 */
[----:B------:R-:W2:Y:S01]  /*2a10*/  SHFL.BFLY PT, R6, R4, 0x2, 0x1f ;  /* 0x0c401f0004067f89 */ /* 0x000ea200000e0000 */
[-C--:B------:R-:W-:Y:S02]  /*2a20*/  ISETP.GE.AND P1, PT, R22, R8.reuse, PT ;  /* 0x000000081600720c */ /* 0x080fe40003f26270 */
[-C--:B------:R-:W-:Y:S01]  /*2a30*/  ISETP.GE.AND P4, PT, R24, R7.reuse, PT ;  /* 0x000000071800720c */ /* 0x080fe20003f86270 */
[----:B------:R3:W-:Y:S01]  /*2a40*/  MUFU.EX2 R169, R2 ;  /* 0x0000000200a97308 */ /* 0x0007e20000000800 */
[----:B------:R-:W-:Y:S02]  /*2a50*/  FSEL R43, R108, -INF , !P6 ;  /* 0xff8000006c2b7808 */ /* 0x000fe40007000000 */
[----:B------:R-:W-:Y:S02]  /*2a60*/  ISETP.GE.AND P6, PT, R29, R7, PT ;  /* 0x000000071d00720c */ /* 0x000fe40003fc6270 */
[----:B------:R-:W-:Y:S01]  /*2a70*/  ISETP.GE.AND P5, PT, R23, R8, PT ;  /* 0x000000081700720c */ /* 0x000fe20003fa6270 */
[----:B-1----:R-:W-:Y:S01]  /*2a80*/  FFMA.FTZ R5, R59, UR4, -R3 ;  /* 0x000000043b057c23 */ /* 0x002fe20008010803 */
[----:B------:R-:W-:-:S02]  /*2a90*/  FSEL R59, R114, -INF , !P2 ;  /* 0xff800000723b7808 */ /* 0x000fc40005000000 */
[----:B------:R-:W-:Y:S01]  /*2aa0*/  ISETP.GE.AND P2, PT, R24, R8, PT ;  /* 0x000000081800720c */ /* 0x000fe20003f46270 */
[----:B------:R1:W-:Y:S01]  /*2ab0*/  MUFU.EX2 R141, R5 ;  /* 0x00000005008d7308 */ /* 0x0003e20000000800 */
[----:B------:R-:W-:Y:S02]  /*2ac0*/  FSEL R24, R109, -INF , !P4 ;  /* 0xff8000006d187808 */ /* 0x000fe40006000000 */
[----:B------:R-:W-:Y:S01]  /*2ad0*/  ISETP.GE.AND P4, PT, R33, R7, PT ;  /* 0x000000072100720c */ /* 0x000fe20003f86270 */
[----:B---3--:R-:W-:Y:S01]  /*2ae0*/  FFMA.FTZ R2, R78, UR4, -R3 ;  /* 0x000000044e027c23 */ /* 0x008fe20008010803 */
[----:B--2---:R-:W-:-:S03]  /*2af0*/  FMNMX.FTZ R4, R4, R6, !PT ;  /* 0x0000000604047209 */ /* 0x004fc60007810000 */
[----:B------:R2:W-:Y:S01]  /*2b00*/  MUFU.EX2 R97, R2 ;  /* 0x0000000200617308 */ /* 0x0005e20000000800 */
[----:B------:R-:W-:Y:S02]  /*2b10*/  FSEL R21, R100, -INF , !P4 ;  /* 0xff80000064157808 */ /* 0x000fe40006000000 */
[----:B------:R-:W-:Y:S01]  /*2b20*/  ISETP.GE.AND P4, PT, R28, R7, PT ;  /* 0x000000071c00720c */ /* 0x000fe20003f86270 */
[----:B------:R-:W3:Y:S01]  /*2b30*/  SHFL.BFLY PT, R6, R4, 0x1, 0x1f ;  /* 0x0c201f0004067f89 */ /* 0x000ee200000e0000 */
[----:B-1----:R-:W-:Y:S01]  /*2b40*/  FFMA.FTZ R5, R60, UR4, -R3 ;  /* 0x000000043c057c23 */ /* 0x002fe20008010803 */
[----:B------:R-:W-:-:S03]  /*2b50*/  FSEL R60, R110, -INF , !P3 ;  /* 0xff8000006e3c7808 */ /* 0x000fc60005800000 */
[----:B------:R1:W-:Y:S01]  /*2b60*/  MUFU.EX2 R144, R5 ;  /* 0x0000000500907308 */ /* 0x0003e20000000800 */
[----:B--2---:R-:W-:-:S07]  /*2b70*/  FFMA.FTZ R2, R77, UR4, -R3 ;  /* 0x000000044d027c23 */ /* 0x004fce0008010803 */
[----:B------:R2:W-:Y:S01]  /*2b80*/  MUFU.EX2 R98, R2 ;  /* 0x0000000200627308 */ /* 0x0005e20000000800 */
[----:B---3--:R-:W-:Y:S01]  /*2b90*/  FMNMX.FTZ R138, R4, R6, !PT ;  /* 0x00000006048a7209 */ /* 0x008fe20007810000 */
[----:B-1----:R-:W-:Y:S01]  /*2ba0*/  FFMA.FTZ R5, R61, UR4, -R3 ;  /* 0x000000043d057c23 */ /* 0x002fe20008010803 */
[----:B------:R-:W-:Y:S02]  /*2bb0*/  FSEL R61, R115, -INF , !P1 ;  /* 0xff800000733d7808 */ /* 0x000fe40004800000 */
[----:B------:R-:W-:-:S03]  /*2bc0*/  FSETP.NEU.FTZ.AND P3, PT, R138, -INF , PT ;  /* 0xff8000008a00780b */ /* 0x000fc60003f7d000 */
[----:B------:R1:W-:Y:S01]  /*2bd0*/  MUFU.EX2 R145, R5 ;  /* 0x0000000500917308 */ /* 0x0003e20000000800 */
[-C--:B------:R-:W-:Y:S02]  /*2be0*/  ISETP.GE.AND P1, PT, R23, R7.reuse, PT ;  /* 0x000000071700720c */ /* 0x080fe40003f26270 */
[----:B------:R-:W-:Y:S01]  /*2bf0*/  FSEL R23, R189, -INF , !P6 ;  /* 0xff800000bd177808 */ /* 0x000fe20007000000 */
[----:B--2---:R-:W-:Y:S01]  /*2c00*/  FMUL.FTZ R2, R138, UR4 ;  /* 0x000000048a027c20 */ /* 0x004fe20008410000 */
[----:B------:R-:W-:Y:S02]  /*2c10*/  FSEL R44, R188, -INF , !P1 ;  /* 0xff800000bc2c7808 */ /* 0x000fe40004800000 */
[----:B------:R-:W-:Y:S02]  /*2c20*/  ISETP.GE.AND P1, PT, R29, R8, PT ;  /* 0x000000081d00720c */ /* 0x000fe40003f26270 */
[----:B------:R-:W-:Y:S02]  /*2c30*/  FSEL R29, R111, -INF , !P2 ;  /* 0xff8000006f1d7808 */ /* 0x000fe40005000000 */
[----:B------:R-:W-:-:S02]  /*2c40*/  ISETP.GE.AND P2, PT, R31, R7, PT ;  /* 0x000000071f00720c */ /* 0x000fc40003f46270 */
[-C--:B------:R-:W-:Y:S02]  /*2c50*/  ISETP.GE.AND P6, PT, R32, R8.reuse, PT ;  /* 0x000000082000720c */ /* 0x080fe40003fc6270 */
[----:B------:R-:W-:Y:S01]  /*2c60*/  FSEL R22, R92, -INF , !P2 ;  /* 0xff8000005c167808 */ /* 0x000fe20005000000 */
[----:B-1----:R-:W-:Y:S01]  /*2c70*/  FFMA.FTZ R5, R63, UR4, -R3 ;  /* 0x000000043f057c23 */ /* 0x002fe20008010803 */
[----:B------:R-:W-:Y:S02]  /*2c80*/  ISETP.GE.AND P2, PT, R27, R8, PT ;  /* 0x000000081b00720c */ /* 0x000fe40003f46270 */
[----:B------:R-:W-:Y:S01]  /*2c90*/  FMNMX.FTZ R4, R59, R61, !PT ;  /* 0x0000003d3b047209 */ /* 0x000fe20007810000 */
[----:B------:R1:W-:Y:S03]  /*2ca0*/  MUFU.EX2 R245, R5 ;  /* 0x0000000500f57308 */ /* 0x0003e60000000800 */
[----:B------:R-:W-:-:S04]  /*2cb0*/  FMNMX.FTZ R4, R60, R4, !PT ;  /* 0x000000043c047209 */ /* 0x000fc80007810000 */
[----:B------:R-:W-:Y:S01]  /*2cc0*/  FMNMX.FTZ R4, R29, R4, !PT ;  /* 0x000000041d047209 */ /* 0x000fe20007810000 */
[----:B-1----:R-:W-:-:S04]  /*2cd0*/  FFMA.FTZ R5, R65, UR4, -R3 ;  /* 0x0000000441057c23 */ /* 0x002fc80008010803 */
[----:B------:R1:W-:Y:S02]  /*2ce0*/  MUFU.EX2 R244, R5 ;  /* 0x0000000500f47308 */ /* 0x0003e40000000800 */
[----:B-1----:R-:W-:Y:S01]  /*2cf0*/  FFMA.FTZ R5, R66, UR4, -R3 ;  /* 0x0000000442057c23 */ /* 0x002fe20008010803 */
[----:B------:R-:W-:Y:S02]  /*2d00*/  FSEL R66, R103, -INF , !P6 ;  /* 0xff80000067427808 */ /* 0x000fe40007000000 */
[----:B------:R-:W-:-:S03]  /*2d10*/  ISETP.GE.AND P6, PT, R25, R7, PT ;  /* 0x000000071900720c */ /* 0x000fc60003fc6270 */
[----:B------:R1:W2:Y:S02]  /*2d20*/  MUFU.EX2 R148, R5 ;  /* 0x0000000500947308 */ /* 0x0002a40000000800 */
[----:B-1----:R-:W-:-:S06]  /*2d30*/  FFMA.FTZ R5, R70, UR4, -R3 ;  /* 0x0000000446057c23 */ /* 0x002fcc0008010803 */
[----:B------:R1:W-:Y:S02]  /*2d40*/  MUFU.EX2 R121, R5 ;  /* 0x0000000500797308 */ /* 0x0003e40000000800 */
        /* <DEDUP_REMOVED lines=8> */
[--C-:B-1----:R-:W-:Y:S01]  /*2dd0*/  FFMA.FTZ R5, R74, UR4, -R3.reuse ;  /* 0x000000044a057c23 */ /* 0x102fe20008010803 */
[----:B------:R-:W-:-:S05]  /*2de0*/  FFMA.FTZ R3, R72, UR4, -R3 ;  /* 0x0000000448037c23 */ /* 0x000fca0008010803 */
[----:B------:R1:W3:Y:S08]  /*2df0*/  MUFU.EX2 R168, R5 ;  /* 0x0000000500a87308 */ /* 0x0002f00000000800 */
[----:B------:R4:W-:Y:S01]  /*2e00*/  MUFU.EX2 R246, R3 ;  /* 0x0000000300f67308 */ /* 0x0009e20000000800 */
[----:B-1----:R-:W-:Y:S02]  /*2e10*/  FSEL R5, R2, RZ, P3 ;  /* 0x000000ff02057208 */ /* 0x002fe40001800000 */
[----:B------:R-:W-:-:S02]  /*2e20*/  ISETP.GE.AND P3, PT, R33, R8, PT ;  /* 0x000000082100720c */ /* 0x000fc40003f66270 */
[----:B------:R-:W-:Y:S01]  /*2e30*/  FSEL R33, R190, -INF , !P5 ;  /* 0xff800000be217808 */ /* 0x000fe20006800000 */
[----:B------:R-:W-:Y:S01]  /*2e40*/  FFMA.FTZ R2, R11, UR4, -R5 ;  /* 0x000000040b027c23 */ /* 0x000fe20008010805 */
[----:B------:R-:W-:Y:S02]  /*2e50*/  ISETP.GE.AND P5, PT, R32, R7, PT ;  /* 0x000000072000720c */ /* 0x000fe40003fa6270 */
[----:B----4-:R-:W-:Y:S01]  /*2e60*/  FMNMX.FTZ R3, R46, R58, !PT ;  /* 0x0000003a2e037209 */ /* 0x010fe20007810000 */
[----:B------:R1:W-:Y:S01]  /*2e70*/  MUFU.EX2 R159, R2 ;  /* 0x00000002009f7308 */ /* 0x0003e20000000800 */
[----:B------:R-:W-:Y:S02]  /*2e80*/  FSEL R32, R191, -INF , !P1 ;  /* 0xff800000bf207808 */ /* 0x000fe40004800000 */
[----:B------:R-:W-:Y:S02]  /*2e90*/  FMNMX.FTZ R3, R43, R3, !PT ;  /* 0x000000032b037209 */ /* 0x000fe40007810000 */
[----:B------:R-:W-:-:S02]  /*2ea0*/  ISETP.GE.AND P1, PT, R31, R8, PT ;  /* 0x000000081f00720c */ /* 0x000fc40003f26270 */
[----:B------:R-:W-:Y:S02]  /*2eb0*/  FMNMX.FTZ R3, R24, R3, !PT ;  /* 0x0000000318037209 */ /* 0x000fe40007810000 */
[----:B------:R-:W-:Y:S02]  /*2ec0*/  FSEL R78, R94, -INF , !P1 ;  /* 0xff8000005e4e7808 */ /* 0x000fe40004800000 */
[----:B------:R-:W-:Y:S02]  /*2ed0*/  ISETP.GE.AND P1, PT, R26, R7, PT ;  /* 0x000000071a00720c */ /* 0x000fe40003f26270 */
[----:B------:R-:W-:Y:S02]  /*2ee0*/  FSEL R65, R102, -INF , !P3 ;  /* 0xff80000066417808 */ /* 0x000fe40005800000 */
[----:B------:R-:W-:Y:S01]  /*2ef0*/  FSEL R11, R105, -INF , !P1 ;  /* 0xff800000690b7808 */ /* 0x000fe20004800000 */
[----:B-1----:R-:W-:Y:S01]  /*2f00*/  FFMA.FTZ R2, R10, UR4, -R5 ;  /* 0x000000040a027c23 */ /* 0x002fe20008010805 */
[----:B------:R-:W-:-:S02]  /*2f10*/  ISETP.GE.AND P3, PT, R28, R8, PT ;  /* 0x000000081c00720c */ /* 0x000fc40003f66270 */
[----:B------:R-:W-:Y:S01]  /*2f20*/  FSEL R10, R204, -INF , !P6 ;  /* 0xff800000cc0a7808 */ /* 0x000fe20007000000 */
[----:B------:R1:W-:Y:S01]  /*2f30*/  MUFU.EX2 R158, R2 ;  /* 0x00000002009e7308 */ /* 0x0003e20000000800 */
[----:B------:R-:W-:Y:S02]  /*2f40*/  FSEL R91, R95, -INF , !P3 ;  /* 0xff8000005f5b7808 */ /* 0x000fe40005800000 */
[----:B------:R-:W-:Y:S02]  /*2f50*/  ISETP.GE.AND P3, PT, R25, R8, PT ;  /* 0x000000081900720c */ /* 0x000fe40003f66270 */
[-C--:B------:R-:W-:Y:S02]  /*2f60*/  ISETP.GE.AND P1, PT, R34, R7.reuse, PT ;  /* 0x000000072200720c */ /* 0x080fe40003f26270 */
[----:B------:R-:W-:Y:S02]  /*2f70*/  FSEL R96, R206, -INF , !P3 ;  /* 0xff800000ce607808 */ /* 0x000fe40005800000 */
[----:B------:R-:W-:-:S02]  /*2f80*/  ISETP.GE.AND P3, PT, R35, R7, PT ;  /* 0x000000072300720c */ /* 0x000fc40003f66270 */
[----:B------:R-:W-:Y:S02]  /*2f90*/  FMNMX.FTZ R4, R33, R4, !PT ;  /* 0x0000000421047209 */ /* 0x000fe40007810000 */
[----:B------:R-:W-:Y:S02]  /*2fa0*/  FSEL R63, R193, -INF , !P3 ;  /* 0xff800000c13f7808 */ /* 0x000fe40005800000 */
[----:B------:R-:W-:Y:S01]  /*2fb0*/  ISETP.GE.AND P6, PT, R34, R8, PT ;  /* 0x000000082200720c */ /* 0x000fe20003fc6270 */
[----:B-1----:R-:W-:Y:S01]  /*2fc0*/  FFMA.FTZ R2, R15, UR4, -R5 ;  /* 0x000000040f027c23 */ /* 0x002fe20008010805 */
[----:B------:R-:W-:Y:S02]  /*2fd0*/  FSEL R15, R101, -INF , !P5 ;  /* 0xff800000650f7808 */ /* 0x000fe40006800000 */
[----:B------:R-:W-:Y:S01]  /*2fe0*/  ISETP.GE.AND P5, PT, R27, R7, PT ;  /* 0x000000071b00720c */ /* 0x000fe20003fa6270 */
[----:B------:R1:W-:Y:S01]  /*2ff0*/  MUFU.EX2 R156, R2 ;  /* 0x00000002009c7308 */ /* 0x0003e20000000800 */
[----:B------:R-:W-:Y:S01]  /*3000*/  FSEL R76, R194, -INF , !P6 ;  /* 0xff800000c24c7808 */ /* 0x000fe20007000000 */
[----:B--2---:R-:W-:Y:S01]  /*3010*/  IMAD.MOV.U32 R194, RZ, RZ, R148 ;  /* 0x000000ffffc27224 */ /* 0x004fe200078e0094 */
[----:B------:R-:W-:-:S02]  /*3020*/  FSEL R13, R104, -INF , !P5 ;  /* 0xff800000680d7808 */ /* 0x000fc40006800000 */
[----:B------:R-:W-:Y:S02]  /*3030*/  ISETP.GE.AND P5, PT, R30, R7, PT ;  /* 0x000000071e00720c */ /* 0x000fe40003fa6270 */
[-C--:B------:R-:W-:Y:S02]  /*3040*/  ISETP.GE.AND P3, PT, R38, R8.reuse, PT ;  /* 0x000000082600720c */ /* 0x080fe40003f66270 */
[-C--:B------:R-:W-:Y:S01]  /*3050*/  ISETP.GE.AND P6, PT, R49, R8.reuse, PT ;  /* 0x000000083100720c */ /* 0x080fe20003fc6270 */
[----:B-1----:R-:W-:Y:S01]  /*3060*/  FFMA.FTZ R2, R14, UR4, -R5 ;  /* 0x000000040e027c23 */ /* 0x002fe20008010805 */
[----:B------:R-:W-:Y:S02]  /*3070*/  FSEL R14, R93, -INF , !P4 ;  /* 0xff8000005d0e7808 */ /* 0x000fe40006000000 */
[----:B------:R-:W-:Y:S01]  /*3080*/  FSEL R93, R106, -INF , !P2 ;  /* 0xff8000006a5d7808 */ /* 0x000fe20005000000 */
[----:B------:R1:W-:Y:S01]  /*3090*/  MUFU.EX2 R157, R2 ;  /* 0x00000002009d7308 */ /* 0x0003e20000000800 */
[----:B------:R-:W-:-:S02]  /*30a0*/  ISETP.GE.AND P2, PT, R30, R8, PT ;  /* 0x000000081e00720c */ /* 0x000fc40003f46270 */
[----:B------:R-:W-:Y:S02]  /*30b0*/  ISETP.GE.AND P4, PT, R26, R8, PT ;  /* 0x000000081a00720c */ /* 0x000fe40003f86270 */
[----:B------:R-:W-:Y:S02]  /*30c0*/  FSEL R95, R207, -INF , !P2 ;  /* 0xff800000cf5f7808 */ /* 0x000fe40005000000 */
[-C--:B------:R-:W-:Y:S02]  /*30d0*/  ISETP.GE.AND P2, PT, R36, R7.reuse, PT ;  /* 0x000000072400720c */ /* 0x080fe40003f46270 */
[----:B------:R-:W-:Y:S02]  /*30e0*/  FSEL R92, R107, -INF , !P4 ;  /* 0xff8000006b5c7808 */ /* 0x000fe40006000000 */
[----:B------:R-:W-:Y:S01]  /*30f0*/  FSEL R72, R220, -INF , !P2 ;  /* 0xff800000dc487808 */ /* 0x000fe20005000000 */
[----:B------:R-:W-:Y:S01]  /*3100*/  IMAD.MOV.U32 R220, RZ, RZ, R98 ;  /* 0x000000ffffdc7224 */ /* 0x000fe200078e0062 */
[----:B------:R-:W-:-:S02]  /*3110*/  ISETP.GE.AND P2, PT, R45, R7, PT ;  /* 0x000000072d00720c */ /* 0x000fc40003f46270 */
[-C--:B------:R-:W-:Y:S01]  /*3120*/  ISETP.GE.AND P4, PT, R36, R8.reuse, PT ;  /* 0x000000082400720c */ /* 0x080fe20003f86270 */
[----:B-1----:R-:W-:Y:S01]  /*3130*/  FFMA.FTZ R2, R9, UR4, -R5 ;  /* 0x0000000409027c23 */ /* 0x002fe20008010805 */
[----:B------:R-:W-:Y:S02]  /*3140*/  FSEL R9, R205, -INF , !P5 ;  /* 0xff800000cd097808 */ /* 0x000fe40006800000 */
[----:B------:R-:W-:Y:S01]  /*3150*/  FSEL R74, R196, -INF , !P2 ;  /* 0xff800000c44a7808 */ /* 0x000fe20005000000 */
[----:B------:R1:W-:Y:S01]  /*3160*/  MUFU.EX2 R163, R2 ;  /* 0x0000000200a37308 */ /* 0x0003e20000000800 */
[----:B------:R-:W-:Y:S02]  /*3170*/  ISETP.GE.AND P2, PT, R49, R7, PT ;  /* 0x000000073100720c */ /* 0x000fe40003f46270 */
[----:B------:R-:W-:Y:S02]  /*3180*/  ISETP.GE.AND P5, PT, R35, R8, PT ;  /* 0x000000082300720c */ /* 0x000fe40003fa6270 */
[----:B------:R-:W-:-:S02]  /*3190*/  FSEL R94, R228, -INF , !P2 ;  /* 0xff800000e45e7808 */ /* 0x000fc40005000000 */
[-C--:B------:R-:W-:Y:S02]  /*31a0*/  ISETP.GE.AND P2, PT, R51, R7.reuse, PT ;  /* 0x000000073300720c */ /* 0x080fe40003f46270 */
[----:B------:R-:W-:Y:S01]  /*31b0*/  FSEL R77, R195, -INF , !P5 ;  /* 0xff800000c34d7808 */ /* 0x000fe20006800000 */
[----:B------:R-:W-:Y:S01]  /*31c0*/  IMAD.MOV.U32 R195, RZ, RZ, R145 ;  /* 0x000000ffffc37224 */ /* 0x000fe200078e0091 */
[----:B------:R-:W-:Y:S02]  /*31d0*/  FSEL R98, R200, -INF , !P2 ;  /* 0xff800000c8627808 */ /* 0x000fe40005000000 */
[----:B------:R-:W-:Y:S02]  /*31e0*/  ISETP.GE.AND P2, PT, R53, R7, PT ;  /* 0x000000073500720c */ /* 0x000fe40003f46270 */
[----:B------:R-:W-:Y:S01]  /*31f0*/  ISETP.GE.AND P5, PT, R48, R8, PT ;  /* 0x000000083000720c */ /* 0x000fe20003fa6270 */
[----:B-1----:R-:W-:Y:S01]  /*3200*/  FFMA.FTZ R2, R12, UR4, -R5 ;  /* 0x000000040c027c23 */ /* 0x002fe20008010805 */
[----:B------:R-:W-:-:S02]  /*3210*/  FSEL R12, R192, -INF , !P1 ;  /* 0xff800000c00c7808 */ /* 0x000fc40004800000 */
[-C--:B------:R-:W-:Y:S01]  /*3220*/  ISETP.GE.AND P1, PT, R38, R7.reuse, PT ;  /* 0x000000072600720c */ /* 0x080fe20003f26270 */
[----:B------:R1:W-:Y:S01]  /*3230*/  MUFU.EX2 R219, R2 ;  /* 0x0000000200db7308 */ /* 0x0003e20000000800 */
[----:B------:R-:W-:Y:S01]  /*3240*/  FSEL R101, R232, -INF , !P2 ;  /* 0xff800000e8657808 */ /* 0x000fe20005000000 */
[----:B---3--:R-:W-:Y:S01]  /*3250*/  IMAD.MOV.U32 R232, RZ, RZ, R168 ;  /* 0x000000ffffe87224 */ /* 0x008fe200078e00a8 */
[----:B------:R-:W-:Y:S01]  /*3260*/  FSEL R73, R221, -INF , !P1 ;  /* 0xff800000dd497808 */ /* 0x000fe20004800000 */
[----:B------:R-:W-:Y:S01]  /*3270*/  IMAD.MOV.U32 R221, RZ, RZ, R97 ;  /* 0x000000ffffdd7224 */ /* 0x000fe200078e0061 */
[-C--:B------:R-:W-:Y:S02]  /*3280*/  ISETP.GE.AND P1, PT, R47, R7.reuse, PT ;  /* 0x000000072f00720c */ /* 0x080fe40003f26270 */
[----:B------:R-:W-:Y:S02]  /*3290*/  ISETP.GE.AND P2, PT, R54, R7, PT ;  /* 0x000000073600720c */ /* 0x000fe40003f46270 */
[----:B------:R-:W-:-:S02]  /*32a0*/  FSEL R80, R197, -INF , !P1 ;  /* 0xff800000c5507808 */ /* 0x000fc40004800000 */
[----:B------:R-:W-:Y:S02]  /*32b0*/  ISETP.GE.AND P1, PT, R48, R7, PT ;  /* 0x000000073000720c */ /* 0x000fe40003f26270 */
[----:B------:R-:W-:Y:S01]  /*32c0*/  FSEL R103, R208, -INF , !P2 ;  /* 0xff800000d0677808 */ /* 0x000fe20005000000 */
[----:B------:R-:W-:Y:S01]  /*32d0*/  IMAD.MOV.U32 R208, RZ, RZ, R153 ;  /* 0x000000ffffd07224 */ /* 0x000fe200078e0099 */
[----:B------:R-:W-:Y:S02]  /*32e0*/  FSEL R97, R229, -INF , !P1 ;  /* 0xff800000e5617808 */ /* 0x000fe40004800000 */
[----:B-1----:R-:W-:Y:S01]  /*32f0*/  FMNMX.FTZ R2, R44, R3, !PT ;  /* 0x000000032c027209 */ /* 0x002fe20007810000 */
[----:B------:R-:W-:Y:S01]  /*3300*/  FFMA.FTZ R3, R16, UR4, -R5 ;  /* 0x0000000410037c23 */ /* 0x000fe20008010805 */
[----:B------:R-:W-:Y:S02]  /*3310*/  ISETP.GE.AND P1, PT, R50, R7, PT ;  /* 0x000000073200720c */ /* 0x000fe40003f26270 */
[----:B------:R-:W-:Y:S01]  /*3320*/  FMNMX.FTZ R2, R23, R2, !PT ;  /* 0x0000000217027209 */ /* 0x000fe20007810000 */
[----:B------:R1:W-:Y:S01]  /*3330*/  MUFU.EX2 R162, R3 ;  /* 0x0000000300a27308 */ /* 0x0003e20000000800 */
[----:B------:R-:W-:Y:S01]  /*3340*/  FSEL R99, R201, -INF , !P1 ;  /* 0xff800000c9637808 */ /* 0x000fe20004800000 */
[----:B------:R-:W-:Y:S01]  /*3350*/  IMAD.MOV.U32 R201, RZ, RZ, R169 ;  /* 0x000000ffffc97224 */ /* 0x000fe200078e00a9 */
[----:B------:R-:W-:-:S02]  /*3360*/  FMNMX.FTZ R2, R21, R2, !PT ;  /* 0x0000000215027209 */ /* 0x000fc40007810000 */
[-C--:B------:R-:W-:Y:S02]  /*3370*/  ISETP.GE.AND P1, PT, R52, R7.reuse, PT ;  /* 0x000000073400720c */ /* 0x080fe40003f26270 */
[----:B------:R-:W-:Y:S02]  /*3380*/  FMNMX.FTZ R2, R15, R2, !PT ;  /* 0x000000020f027209 */ /* 0x000fe40007810000 */
[----:B------:R-:W-:Y:S01]  /*3390*/  FSEL R102, R233, -INF , !P1 ;  /* 0xff800000e9667808 */ /* 0x000fe20004800000 */
[----:B------:R-:W-:Y:S01]  /*33a0*/  IMAD.MOV.U32 R233, RZ, RZ, R160 ;  /* 0x000000ffffe97224 */ /* 0x000fe200078e00a0 */
[----:B------:R-:W-:Y:S02]  /*33b0*/  FMNMX.FTZ R2, R22, R2, !PT ;  /* 0x0000000216027209 */ /* 0x000fe40007810000 */
[-C--:B------:R-:W-:Y:S02]  /*33c0*/  ISETP.GE.AND P1, PT, R57, R7.reuse, PT ;  /* 0x000000073900720c */ /* 0x080fe40003f26270 */
[----:B------:R-:W-:Y:S01]  /*33d0*/  FMNMX.FTZ R2, R14, R2, !PT ;  /* 0x000000020e027209 */ /* 0x000fe20007810000 */
[----:B-1----:R-:W-:Y:S01]  /*33e0*/  FFMA.FTZ R3, R17, UR4, -R5 ;  /* 0x0000000411037c23 */ /* 0x002fe20008010805 */
[----:B------:R-:W-:-:S02]  /*33f0*/  ISETP.GE.AND P2, PT, R56, R7, PT ;  /* 0x000000073800720c */ /* 0x000fc40003f46270 */
[----:B------:R-:W-:Y:S01]  /*3400*/  FMNMX.FTZ R2, R13, R2, !PT ;  /* 0x000000020d027209 */ /* 0x000fe20007810000 */
[----:B------:R1:W-:Y:S01]  /*3410*/  MUFU.EX2 R161, R3 ;  /* 0x0000000300a17308 */ /* 0x0003e20000000800 */
[----:B------:R-:W-:Y:S01]  /*3420*/  FSEL R107, R209, -INF , !P1 ;  /* 0xff800000d16b7808 */ /* 0x000fe20004800000 */
[----:B------:R-:W-:Y:S01]  /*3430*/  IMAD.MOV.U32 R209, RZ, RZ, R152 ;  /* 0x000000ffffd17224 */ /* 0x000fe200078e0098 */
[----:B------:R-:W-:Y:S02]  /*3440*/  FMNMX.FTZ R2, R11, R2, !PT ;  /* 0x000000020b027209 */ /* 0x000fe40007810000 */
[----:B------:R-:W-:Y:S02]  /*3450*/  ISETP.GE.AND P1, PT, R55, R7, PT ;  /* 0x000000073700720c */ /* 0x000fe40003f26270 */
[----:B------:R-:W-:Y:S02]  /*3460*/  FMNMX.FTZ R2, R10, R2, !PT ;  /* 0x000000020a027209 */ /* 0x000fe40007810000 */
[----:B------:R-:W-:Y:S01]  /*3470*/  FSEL R106, R236, -INF , !P2 ;  /* 0xff800000ec6a7808 */ /* 0x000fe20005000000 */
[----:B------:R-:W-:Y:S01]  /*3480*/  IMAD.MOV.U32 R236, RZ, RZ, R149 ;  /* 0x000000ffffec7224 */ /* 0x000fe200078e0095 */
[----:B------:R-:W-:-:S02]  /*3490*/  FMNMX.FTZ R2, R9, R2, !PT ;  /* 0x0000000209027209 */ /* 0x000fc40007810000 */
[----:B------:R-:W-:Y:S02]  /*34a0*/  ISETP.GE.AND P2, PT, R62, R7, PT ;  /* 0x000000073e00720c */ /* 0x000fe40003f46270 */
[----:B------:R-:W-:Y:S01]  /*34b0*/  FMNMX.FTZ R2, R12, R2, !PT ;  /* 0x000000020c027209 */ /* 0x000fe20007810000 */
[----:B-1----:R-:W-:Y:S01]  /*34c0*/  FFMA.FTZ R3, R18, UR4, -R5 ;  /* 0x0000000412037c23 */ /* 0x002fe20008010805 */
[----:B------:R-:W-:Y:S01]  /*34d0*/  FSEL R109, R237, -INF , !P1 ;  /* 0xff800000ed6d7808 */ /* 0x000fe20004800000 */
[----:B------:R-:W-:Y:S01]  /*34e0*/  IMAD.MOV.U32 R237, RZ, RZ, R121 ;  /* 0x000000ffffed7224 */ /* 0x000fe200078e0079 */
[----:B------:R-:W-:Y:S01]  /*34f0*/  FMNMX.FTZ R2, R63, R2, !PT ;  /* 0x000000023f027209 */ /* 0x000fe20007810000 */
[----:B------:R1:W-:Y:S01]  /*3500*/  MUFU.EX2 R207, R3 ;  /* 0x0000000300cf7308 */ /* 0x0003e20000000800 */
        /* <DEDUP_REMOVED lines=9> */
[----:B------:R-:W-:-:S02]  /*35a0*/  ISETP.GE.AND P1, PT, R47, R8, PT ;  /* 0x000000082f00720c */ /* 0x000fc40003f26270 */
[----:B------:R-:W-:Y:S01]  /*35b0*/  FMNMX.FTZ R2, R94, R2, !PT ;  /* 0x000000025e027209 */ /* 0x000fe20007810000 */
[----:B------:R1:W-:Y:S03]  /*35c0*/  MUFU.EX2 R218, R3 ;  /* 0x0000000300da7308 */ /* 0x0003e60000000800 */
[----:B------:R-:W-:-:S04]  /*35d0*/  FMNMX.FTZ R2, R97, R2, !PT ;  /* 0x0000000261027209 */ /* 0x000fc80007810000 */
[----:B------:R-:W-:-:S04]  /*35e0*/  FMNMX.FTZ R2, R98, R2, !PT ;  /* 0x0000000262027209 */ /* 0x000fc80007810000 */
[----:B------:R-:W-:Y:S01]  /*35f0*/  FMNMX.FTZ R2, R99, R2, !PT ;  /* 0x0000000263027209 */ /* 0x000fe20007810000 */
[----:B-1----:R-:W-:-:S04]  /*3600*/  FFMA.FTZ R3, R20, UR4, -R5 ;  /* 0x0000000414037c23 */ /* 0x002fc80008010805 */
        /* <DEDUP_REMOVED lines=11> */
[----:B-1----:R-:W-:Y:S01]  /*36c0*/  FMNMX.FTZ R3, R101, R2, !PT ;  /* 0x0000000265037209 */ /* 0x002fe20007810000 */
[----:B------:R-:W-:-:S03]  /*36d0*/  FFMA.FTZ R2, R71, UR4, -R5 ;  /* 0x0000000447027c23 */ /* 0x000fc60008010805 */
[----:B------:R-:W-:Y:S02]  /*36e0*/  FMNMX.FTZ R3, R102, R3, !PT ;  /* 0x0000000366037209 */ /* 0x000fe40007810000 */
[----:B------:R1:W-:Y:S02]  /*36f0*/  MUFU.EX2 R193, R2 ;  /* 0x0000000200c17308 */ /* 0x0003e40000000800 */
[----:B------:R-:W-:-:S04]  /*3700*/  FMNMX.FTZ R3, R103, R3, !PT ;  /* 0x0000000367037209 */ /* 0x000fc80007810000 */
[----:B------:R-:W-:-:S04]  /*3710*/  FMNMX.FTZ R3, R107, R3, !PT ;  /* 0x000000036b037209 */ /* 0x000fc80007810000 */
[----:B------:R-:W-:-:S04]  /*3720*/  FMNMX.FTZ R3, R106, R3, !PT ;  /* 0x000000036a037209 */ /* 0x000fc80007810000 */
[----:B------:R-:W-:Y:S02]  /*3730*/  FMNMX.FTZ R3, R109, R3, !PT ;  /* 0x000000036d037209 */ /* 0x000fe40007810000 */
[----:B-1----:R-:W-:Y:S01]  /*3740*/  FMNMX.FTZ R2, R32, R4, !PT ;  /* 0x0000000420027209 */ /* 0x002fe20007810000 */
[----:B------:R-:W-:-:S03]  /*3750*/  FFMA.FTZ R4, R75, UR4, -R5 ;  /* 0x000000044b047c23 */ /* 0x000fc60008010805 */
[----:B------:R-:W-:Y:S01]  /*3760*/  FMNMX.FTZ R2, R65, R2, !PT ;  /* 0x0000000241027209 */ /* 0x000fe20007810000 */
[----:B------:R1:W-:Y:S03]  /*3770*/  MUFU.EX2 R192, R4 ;  /* 0x0000000400c07308 */ /* 0x0003e60000000800 */
[----:B------:R-:W-:-:S04]  /*3780*/  FMNMX.FTZ R2, R66, R2, !PT ;  /* 0x0000000242027209 */ /* 0x000fc80007810000 */
[----:B------:R-:W-:-:S04]  /*3790*/  FMNMX.FTZ R2, R78, R2, !PT ;  /* 0x000000024e027209 */ /* 0x000fc80007810000 */
[----:B------:R-:W-:-:S04]  /*37a0*/  FMNMX.FTZ R2, R91, R2, !PT ;  /* 0x000000025b027209 */ /* 0x000fc80007810000 */
[----:B------:R-:W-:Y:S01]  /*37b0*/  FMNMX.FTZ R2, R93, R2, !PT ;  /* 0x000000025d027209 */ /* 0x000fe20007810000 */
[----:B-1----:R-:W-:Y:S01]  /*37c0*/  FFMA.FTZ R4, R79, UR4, -R5 ;  /* 0x000000044f047c23 */ /* 0x002fe20008010805 */
[----:B------:R-:W-:Y:S01]  /*37d0*/  FSEL R79, R222, -INF , !P4 ;  /* 0xff800000de4f7808 */ /* 0x000fe20006000000 */
[----:B------:R-:W-:Y:S01]  /*37e0*/  IMAD.MOV.U32 R222, RZ, RZ, R144 ;  /* 0x000000ffffde7224 */ /* 0x000fe200078e0090 */
[----:B------:R-:W-:Y:S01]  /*37f0*/  FMNMX.FTZ R2, R92, R2, !PT ;  /* 0x000000025c027209 */ /* 0x000fe20007810000 */
[----:B------:R1:W-:Y:S01]  /*3800*/  MUFU.EX2 R191, R4 ;  /* 0x0000000400bf7308 */ /* 0x0003e20000000800 */
[----:B------:R-:W-:Y:S02]  /*3810*/  ISETP.GE.AND P4, PT, R51, R8, PT ;  /* 0x000000083300720c */ /* 0x000fe40003f86270 */
[----:B------:R-:W-:-:S04]  /*3820*/  FMNMX.FTZ R2, R96, R2, !PT ;  /* 0x0000000260027209 */ /* 0x000fc80007810000 */
[----:B------:R-:W-:-:S04]  /*3830*/  FMNMX.FTZ R2, R95, R2, !PT ;  /* 0x000000025f027209 */ /* 0x000fc80007810000 */
[----:B------:R-:W-:-:S04]  /*3840*/  FMNMX.FTZ R2, R76, R2, !PT ;  /* 0x000000024c027209 */ /* 0x000fc80007810000 */
[----:B------:R-:W-:Y:S02]  /*3850*/  FMNMX.FTZ R2, R77, R2, !PT ;  /* 0x000000024d027209 */ /* 0x000fe40007810000 */
[----:B-1----:R-:W-:Y:S01]  /*3860*/  FMNMX.FTZ R4, R119, R3, !PT ;  /* 0x0000000377047209 */ /* 0x002fe20007810000 */
[----:B------:R-:W-:Y:S01]  /*3870*/  FFMA.FTZ R3, R81, UR4, -R5 ;  /* 0x0000000451037c23 */ /* 0x000fe20008010805 */
[----:B------:R-:W-:Y:S01]  /*3880*/  FSEL R81, R223, -INF , !P3 ;  /* 0xff800000df517808 */ /* 0x000fe20005800000 */
[----:B------:R-:W-:Y:S01]  /*3890*/  IMAD.MOV.U32 R223, RZ, RZ, R141 ;  /* 0x000000ffffdf7224 */ /* 0x000fe200078e008d */
[----:B------:R-:W-:Y:S01]  /*38a0*/  FMNMX.FTZ R4, R121, R4, !PT ;  /* 0x0000000479047209 */ /* 0x000fe20007810000 */
[----:B------:R1:W-:Y:S01]  /*38b0*/  MUFU.EX2 R190, R3 ;  /* 0x0000000300be7308 */ /* 0x0003e20000000800 */
[----:B------:R-:W-:Y:S02]  /*38c0*/  FMNMX.FTZ R2, R79, R2, !PT ;  /* 0x000000024f027209 */ /* 0x000fe40007810000 */
[----:B------:R-:W-:Y:S01]  /*38d0*/  ISETP.GE.AND P3, PT, R50, R8, PT ;  /* 0x000000083200720c */ /* 0x000fe20003f66270 */
[----:B------:R-:W2:Y:S01]  /*38e0*/  SHFL.BFLY PT, R6, R4, 0x2, 0x1f ;  /* 0x0c401f0004067f89 */ /* 0x000ea200000e0000 */
[----:B------:R-:W-:-:S02]  /*38f0*/  FMNMX.FTZ R2, R81, R2, !PT ;  /* 0x0000000251027209 */ /* 0x000fc40007810000 */
[----:B------:R-:W-:Y:S01]  /*3900*/  FSEL R100, R203, -INF , !P3 ;  /* 0xff800000cb647808 */ /* 0x000fe20005800000 */
[----:B------:R-:W-:Y:S01]  /*3910*/  IMAD.MOV.U32 R203, RZ, RZ, R132 ;  /* 0x000000ffffcb7224 */ /* 0x000fe200078e0084 */
[----:B------:R-:W-:-:S04]  /*3920*/  ISETP.GE.AND P3, PT, R55, R8, PT ;  /* 0x000000083700720c */ /* 0x000fc80003f66270 */
[----:B------:R-:W-:Y:S01]  /*3930*/  FSEL R110, R239, -INF , !P3 ;  /* 0xff800000ef6e7808 */ /* 0x000fe20005800000 */
[----:B------:R-:W-:Y:S02]  /*3940*/  IMAD.MOV.U32 R239, RZ, RZ, R117 ;  /* 0x000000ffffef7224 */ /* 0x000fe400078e0075 */
[--C-:B-1----:R-:W-:Y:S01]  /*3950*/  FFMA.FTZ R3, R82, UR4, -R5.reuse ;  /* 0x0000000452037c23 */ /* 0x102fe20008010805 */
[----:B------:R-:W-:Y:S01]  /*3960*/  FSEL R82, R198, -INF , !P2 ;  /* 0xff800000c6527808 */ /* 0x000fe20005000000 */
[----:B------:R-:W-:Y:S01]  /*3970*/  IMAD.MOV.U32 R198, RZ, RZ, R140 ;  /* 0x000000ffffc67224 */ /* 0x000fe200078e008c */
[----:B------:R-:W-:Y:S01]  /*3980*/  ISETP.GE.AND P2, PT, R53, R8, PT ;  /* 0x000000083500720c */ /* 0x000fe20003f46270 */
[----:B------:R1:W-:Y:S01]  /*3990*/  MUFU.EX2 R189, R3 ;  /* 0x0000000300bd7308 */ /* 0x0003e20000000800 */
[----:B------:R-:W-:Y:S02]  /*39a0*/  FMNMX.FTZ R2, R82, R2, !PT ;  /* 0x0000000252027209 */ /* 0x000fe40007810000 */
[----:B--2---:R-:W-:Y:S01]  /*39b0*/  FMNMX.FTZ R4, R4, R6, !PT ;  /* 0x0000000604047209 */ /* 0x004fe20007810000 */
[----:B-1----:R-:W-:Y:S01]  /*39c0*/  FFMA.FTZ R3, R83, UR4, -R5 ;  /* 0x0000000453037c23 */ /* 0x002fe20008010805 */
[----:B------:R-:W-:Y:S01]  /*39d0*/  FSEL R83, R199, -INF , !P1 ;  /* 0xff800000c7537808 */ /* 0x000fe20004800000 */
[----:B------:R-:W-:Y:S01]  /*39e0*/  IMAD.MOV.U32 R199, RZ, RZ, R137 ;  /* 0x000000ffffc77224 */ /* 0x000fe200078e0089 */
[----:B------:R-:W-:Y:S01]  /*39f0*/  ISETP.GE.AND P1, PT, R52, R8, PT ;  /* 0x000000083400720c */ /* 0x000fe20003f26270 */
[----:B------:R1:W-:Y:S01]  /*3a00*/  MUFU.EX2 R188, R3 ;  /* 0x0000000300bc7308 */ /* 0x0003e20000000800 */
[----:B------:R-:W-:Y:S01]  /*3a10*/  FMNMX.FTZ R2, R83, R2, !PT ;  /* 0x0000000253027209 */ /* 0x000fe20007810000 */
[----:B------:R-:W2:Y:S01]  /*3a20*/  SHFL.BFLY PT, R137, R4, 0x1, 0x1f ;  /* 0x0c201f0004897f89 */ /* 0x000ea200000e0000 */
[----:B------:R-:W-:Y:S01]  /*3a30*/  FSEL R104, R235, -INF , !P1 ;  /* 0xff800000eb687808 */ /* 0x000fe20004800000 */
[----:B------:R-:W-:Y:S01]  /*3a40*/  IMAD.MOV.U32 R235, RZ, RZ, R128 ;  /* 0x000000ffffeb7224 */ /* 0x000fe200078e0080 */
[----:B------:R-:W-:-:S04]  /*3a50*/  ISETP.GE.AND P1, PT, R64, R8, PT ;  /* 0x000000084000720c */ /* 0x000fc80003f26270 */
[----:B------:R-:W-:Y:S01]  /*3a60*/  FSEL R111, R183, -INF , !P1 ;  /* 0xff800000b76f7808 */ /* 0x000fe20004800000 */
[----:B-1----:R-:W-:Y:S01]  /*3a70*/  FFMA.FTZ R3, R84, UR4, -R5 ;  /* 0x0000000454037c23 */ /* 0x002fe20008010805 */
[----:B------:R-:W-:Y:S02]  /*3a80*/  FSEL R84, R230, -INF , !P6 ;  /* 0xff800000e6547808 */ /* 0x000fe40007000000 */
[----:B------:R-:W-:Y:S01]  /*3a90*/  ISETP.GE.AND P6, PT, R54, R8, PT ;  /* 0x000000083600720c */ /* 0x000fe20003fc6270 */
[----:B------:R1:W-:Y:S01]  /*3aa0*/  MUFU.EX2 R187, R3 ;  /* 0x0000000300bb7308 */ /* 0x0003e20000000800 */
[----:B------:R-:W-:Y:S02]  /*3ab0*/  FMNMX.FTZ R2, R84, R2, !PT ;  /* 0x0000000254027209 */ /* 0x000fe40007810000 */
[----:B--2---:R-:W-:-:S04]  /*3ac0*/  FMNMX.FTZ R137, R4, R137, !PT ;  /* 0x0000008904897209 */ /* 0x004fc80007810000 */
[C---:B------:R-:W-:Y:S01]  /*3ad0*/  FSETP.NEU.FTZ.AND P3, PT, R137.reuse, -INF , PT ;  /* 0xff8000008900780b */ /* 0x040fe20003f7d000 */
[----:B------:R-:W-:-:S05]  /*3ae0*/  FMUL.FTZ R4, R137, UR4 ;  /* 0x0000000489047c20 */ /* 0x000fca0008410000 */
[----:B------:R-:W-:Y:S01]  /*3af0*/  FSEL R4, R4, RZ, P3 ;  /* 0x000000ff04047208 */ /* 0x000fe20001800000 */
[----:B-1----:R-:W-:Y:S01]  /*3b00*/  FFMA.FTZ R3, R85, UR4, -R5 ;  /* 0x0000000455037c23 */ /* 0x002fe20008010805 */
[----:B------:R-:W-:Y:S01]  /*3b10*/  FSEL R85, R231, -INF , !P5 ;  /* 0xff800000e7557808 */ /* 0x000fe20006800000 */
[----:B------:R-:W-:Y:S01]  /*3b20*/  IMAD.MOV.U32 R231, RZ, RZ, R136 ;  /* 0x000000ffffe77224 */ /* 0x000fe200078e0088 */
[----:B------:R-:W-:Y:S01]  /*3b30*/  ISETP.GE.AND P5, PT, R57, R8, PT ;  /* 0x000000083900720c */ /* 0x000fe20003fa6270 */
[----:B------:R1:W-:Y:S01]  /*3b40*/  MUFU.EX2 R186, R3 ;  /* 0x0000000300ba7308 */ /* 0x0003e20000000800 */
[----:B------:R-:W-:Y:S01]  /*3b50*/  FMNMX.FTZ R2, R85, R2, !PT ;  /* 0x0000000255027209 */ /* 0x000fe20007810000 */
[----:B------:R-:W-:Y:S01]  /*3b60*/  FFMA.FTZ R6, R21, UR4, -R4 ;  /* 0x0000000415067c23 */ /* 0x000fe20008010804 */
[----:B------:R-:W-:Y:S01]  /*3b70*/  FSEL R105, R211, -INF , !P5 ;  /* 0xff800000d3697808 */ /* 0x000fe20006800000 */
[----:B------:R-:W-:-:S04]  /*3b80*/  IMAD.MOV.U32 R211, RZ, RZ, R124 ;  /* 0x000000ffffd37224 */ /* 0x000fc800078e007c */
[----:B------:R-:W-:Y:S01]  /*3b90*/  MUFU.EX2 R136, R6 ;  /* 0x0000000600887308 */ /* 0x000fe20000000800 */
[----:B-1----:R-:W-:Y:S01]  /*3ba0*/  FFMA.FTZ R3, R86, UR4, -R5 ;  /* 0x0000000456037c23 */ /* 0x002fe20008010805 */
[----:B------:R-:W-:Y:S01]  /*3bb0*/  FSEL R86, R202, -INF , !P4 ;  /* 0xff800000ca567808 */ /* 0x000fe20006000000 */
[----:B------:R-:W-:Y:S01]  /*3bc0*/  IMAD.MOV.U32 R202, RZ, RZ, R133 ;  /* 0x000000ffffca7224 */ /* 0x000fe200078e0085 */
[----:B------:R-:W-:-:S04]  /*3bd0*/  ISETP.GE.AND P4, PT, R56, R8, PT ;  /* 0x000000083800720c */ /* 0x000fc80003f86270 */
[----:B------:R1:W-:Y:S01]  /*3be0*/  MUFU.EX2 R185, R3 ;  /* 0x0000000300b97308 */ /* 0x0003e20000000800 */
[----:B------:R-:W-:Y:S02]  /*3bf0*/  FMNMX.FTZ R2, R86, R2, !PT ;  /* 0x0000000256027209 */ /* 0x000fe40007810000 */
[----:B------:R-:W-:Y:S01]  /*3c00*/  FSEL R108, R238, -INF , !P4 ;  /* 0xff800000ee6c7808 */ /* 0x000fe20006000000 */
[----:B------:R-:W-:Y:S01]  /*3c10*/  IMAD.MOV.U32 R238, RZ, RZ, R120 ;  /* 0x000000ffffee7224 */ /* 0x000fe200078e0078 */
[----:B------:R-:W-:Y:S01]  /*3c20*/  FMNMX.FTZ R2, R100, R2, !PT ;  /* 0x0000000264027209 */ /* 0x000fe20007810000 */
[----:B-1----:R-:W-:Y:S01]  /*3c30*/  FFMA.FTZ R3, R87, UR4, -R5 ;  /* 0x0000000457037c23 */ /* 0x002fe20008010805 */
[----:B------:R-:W-:Y:S01]  /*3c40*/  FSEL R87, R234, -INF , !P2 ;  /* 0xff800000ea577808 */ /* 0x000fe20005000000 */
[----:B------:R-:W-:Y:S01]  /*3c50*/  IMAD.MOV.U32 R234, RZ, RZ, R129 ;  /* 0x000000ffffea7224 */ /* 0x000fe200078e0081 */
[----:B------:R-:W-:Y:S01]  /*3c60*/  ISETP.GE.AND P2, PT, R62, R8, PT ;  /* 0x000000083e00720c */ /* 0x000fe20003f46270 */
[----:B------:R1:W-:Y:S01]  /*3c70*/  MUFU.EX2 R184, R3 ;  /* 0x0000000300b87308 */ /* 0x0003e20000000800 */
[----:B------:R-:W-:-:S02]  /*3c80*/  FMNMX.FTZ R2, R87, R2, !PT ;  /* 0x0000000257027209 */ /* 0x000fc40007810000 */
[----:B------:R-:W-:Y:S01]  /*3c90*/  FSEL R112, R182, -INF , !P2 ;  /* 0xff800000b6707808 */ /* 0x000fe20005000000 */
[----:B------:R-:W-:Y:S01]  /*3ca0*/  IMAD.MOV.U32 R182, RZ, RZ, R116 ;  /* 0x000000ffffb67224 */ /* 0x000fe200078e0074 */
[----:B------:R-:W-:Y:S01]  /*3cb0*/  FMNMX.FTZ R2, R104, R2, !PT ;  /* 0x0000000268027209 */ /* 0x000fe20007810000 */
[----:B-1----:R-:W-:Y:S01]  /*3cc0*/  FFMA.FTZ R3, R88, UR4, -R5 ;  /* 0x0000000458037c23 */ /* 0x002fe20008010805 */
[----:B------:R-:W-:Y:S01]  /*3cd0*/  FSEL R88, R210, -INF , !P6 ;  /* 0xff800000d2587808 */ /* 0x000fe20007000000 */
[----:B------:R-:W-:Y:S02]  /*3ce0*/  IMAD.MOV.U32 R210, RZ, RZ, R125 ;  /* 0x000000ffffd27224 */ /* 0x000fe400078e007d */
[----:B------:R1:W-:Y:S01]  /*3cf0*/  MUFU.EX2 R181, R3 ;  /* 0x0000000300b57308 */ /* 0x0003e20000000800 */
[----:B------:R-:W-:-:S04]  /*3d00*/  FMNMX.FTZ R2, R88, R2, !PT ;  /* 0x0000000258027209 */ /* 0x000fc80007810000 */
[----:B------:R-:W-:-:S04]  /*3d10*/  FMNMX.FTZ R2, R105, R2, !PT ;  /* 0x0000000269027209 */ /* 0x000fc80007810000 */
[----:B------:R-:W-:-:S04]  /*3d20*/  FMNMX.FTZ R2, R108, R2, !PT ;  /* 0x000000026c027209 */ /* 0x000fc80007810000 */
[----:B------:R-:W-:-:S04]  /*3d30*/  FMNMX.FTZ R2, R110, R2, !PT ;  /* 0x000000026e027209 */ /* 0x000fc80007810000 */
[----:B------:R-:W-:Y:S01]  /*3d40*/  FMNMX.FTZ R2, R112, R2, !PT ;  /* 0x0000000270027209 */ /* 0x000fe20007810000 */
[----:B-1----:R-:W-:-:S03]  /*3d50*/  FFMA.FTZ R3, R89, UR4, -R5 ;  /* 0x0000000459037c23 */ /* 0x002fc60008010805 */
[----:B------:R-:W-:Y:S01]  /*3d60*/  FMNMX.FTZ R2, R111, R2, !PT ;  /* 0x000000026f027209 */ /* 0x000fe20007810000 */
[----:B------:R1:W-:Y:S04]  /*3d70*/  MUFU.EX2 R180, R3 ;  /* 0x0000000300b47308 */ /* 0x0003e80000000800 */
[----:B------:R-:W2:Y:S01]  /*3d80*/  SHFL.BFLY PT, R7, R2, 0x2, 0x1f ;  /* 0x0c401f0002077f89 */ /* 0x000ea200000e0000 */
[----:B-1----:R-:W-:-:S04]  /*3d90*/  FFMA.FTZ R3, R90, UR4, -R5 ;  /* 0x000000045a037c23 */ /* 0x002fc80008010805 */
[----:B------:R1:W-:Y:S01]  /*3da0*/  MUFU.EX2 R179, R3 ;  /* 0x0000000300b37308 */ /* 0x0003e20000000800 */
[----:B--2---:R-:W-:-:S05]  /*3db0*/  FMNMX.FTZ R2, R2, R7, !PT ;  /* 0x0000000702027209 */ /* 0x004fca0007810000 */
[----:B------:R-:W2:Y:S01]  /*3dc0*/  SHFL.BFLY PT, R6, R2, 0x1, 0x1f ;  /* 0x0c201f0002067f89 */ /* 0x000ea200000e0000 */
[----:B-1----:R-:W-:-:S04]  /*3dd0*/  FFMA.FTZ R3, R46, UR4, -R4 ;  /* 0x000000042e037c23 */ /* 0x002fc80008010804 */
[----:B------:R1:W-:Y:S01]  /*3de0*/  MUFU.EX2 R128, R3 ;  /* 0x0000000300807308 */ /* 0x0003e20000000800 */
[----:B--2---:R-:W-:Y:S01]  /*3df0*/  FMNMX.FTZ R20, R2, R6, !PT ;  /* 0x0000000602147209 */ /* 0x004fe20007810000 */
[--C-:B------:R-:W-:Y:S01]  /*3e00*/  FFMA.FTZ R2, R10, UR4, -R4.reuse ;  /* 0x000000040a027c23 */ /* 0x100fe20008010804 */
[----:B-1----:R-:W-:Y:S01]  /*3e10*/  FFMA.FTZ R3, R58, UR4, -R4 ;  /* 0x000000043a037c23 */ /* 0x002fe20008010804 */
[----:B------:R-:W-:Y:S01]  /*3e20*/  IMAD R6, R224, 0x20, R213 ;  /* 0x00000020e0067824 */ /* 0x000fe200078e02d5 */
[----:B------:R-:W-:-:S03]  /*3e30*/  FSETP.NEU.FTZ.AND P1, PT, R20, -INF , PT ;  /* 0xff8000001400780b */ /* 0x000fc60003f3d000 */
[----:B------:R1:W-:Y:S01]  /*3e40*/  MUFU.EX2 R176, R2 ;  /* 0x0000000200b07308 */ /* 0x0003e20000000800 */
[----:B------:R-:W-:-:S07]  /*3e50*/  VIADD R224, R217, 0x400 ;  /* 0x00000400d9e07836 */ /* 0x000fce0000000000 */
[----:B------:R2:W3:Y:S01]  /*3e60*/  MUFU.EX2 R127, R3 ;  /* 0x00000003007f7308 */ /* 0x0004e20000000800 */
[----:B-1----:R-:W-:-:S07]  /*3e70*/  FFMA.FTZ R2, R9, UR4, -R4 ;  /* 0x0000000409027c23 */ /* 0x002fce0008010804 */
[----:B------:R1:W-:Y:S01]  /*3e80*/  MUFU.EX2 R178, R2 ;  /* 0x0000000200b27308 */ /* 0x0003e20000000800 */
[----:B--2---:R-:W-:Y:S01]  /*3e90*/  FFMA.FTZ R3, R43, UR4, -R4 ;  /* 0x000000042b037c23 */ /* 0x004fe20008010804 */
[----:B---3--:R-:W-:-:S06]  /*3ea0*/  F2FP.BF16.F32.PACK_AB R8, R127, R128 ;  /* 0x000000807f08723e */ /* 0x008fcc00000010ff */
[----:B------:R2:W-:Y:S01]  /*3eb0*/  MUFU.EX2 R129, R3 ;  /* 0x0000000300817308 */ /* 0x0005e20000000800 */
[----:B-1----:R-:W-:-:S05]  /*3ec0*/  IMAD.IADD R2, R212, 0x1, R6 ;  /* 0x00000001d4027824 */ /* 0x002fca00078e0206 */
[----:B------:R-:W-:Y:S02]  /*3ed0*/  LEA R212, R2, UR5, 0x1 ;  /* 0x0000000502d47c11 */ /* 0x000fe4000f8e08ff */
[----:B------:R-:W-:Y:S01]  /*3ee0*/  SHF.R.S32.HI R2, RZ, 0x1f, R227 ;  /* 0x0000001fff027819 */ /* 0x000fe200000114e3 */
[----:B--2---:R-:W-:Y:S02]  /*3ef0*/  FFMA.FTZ R3, R24, UR4, -R4 ;  /* 0x0000000418037c23 */ /* 0x004fe40008010804 */
[----:B------:R-:W-:Y:S01]  /*3f00*/  IMAD.IADD R213, R0, 0x1, R212 ;  /* 0x0000000100d57824 */ /* 0x000fe200078e02d4 */
[----:B------:R-:W-:Y:S01]  /*3f10*/  LDSM.16.MT88.4 R16, [R212+0x4000] ;  /* 0x00400000d410783b */ /* 0x000fe20000004200 */
[----:B------:R1:W2:Y:S01]  /*3f20*/  MUFU.EX2 R130, R3 ;  /* 0x0000000300827308 */ /* 0x0002a20000000800 */
[----:B------:R-:W-:Y:S02]  /*3f30*/  LEA.HI R2, R2, R240, RZ, 0x2 ;  /* 0x000000f002027211 */ /* 0x000fe400078f10ff */
[----:B------:R-:W3:Y:S02]  /*3f40*/  LDSM.16.MT88.4 R24, [R213+0x4000] ;  /* 0x00400000d518783b */ /* 0x000ee40000004200 */
[----:B------:R-:W-:-:S02]  /*3f50*/  LOP3.LUT R2, R2, 0xfffffffc, RZ, 0xc0, !PT ;  /* 0xfffffffc02027812 */ /* 0x000fc400078ec0ff */
[----:B------:R-:W-:Y:S03]  /*3f60*/  LDSM.16.MT88.4 R148, [R212+0x5c00] ;  /* 0x005c0000d494783b */ /* 0x000fe60000004200 */
[----:B------:R-:W-:-:S05]  /*3f70*/  IMAD.IADD R2, R240, 0x1, -R2 ;  /* 0x00000001f0027824 */ /* 0x000fca00078e0a02 */
[----:B------:R4:W-:Y:S01]  /*3f80*/  STL [R1+0x18], R2 ;  /* 0x0000180201007387 */ /* 0x0009e20000100800 */
[----:B-1----:R-:W-:Y:S01]  /*3f90*/  FFMA.FTZ R3, R44, UR4, -R4 ;  /* 0x000000042c037c23 */ /* 0x002fe20008010804 */
[----:B--2---:R-:W-:-:S03]  /*3fa0*/  F2FP.BF16.F32.PACK_AB R10, R130, R129 ;  /* 0x00000081820a723e */ /* 0x004fc600000010ff */
[----:B------:R1:W-:Y:S02]  /*3fb0*/  MUFU.EX2 R131, R3 ;  /* 0x0000000300837308 */ /* 0x0003e40000000800 */
[----:B-1----:R-:W-:Y:S01]  /*3fc0*/  FFMA.FTZ R3, R23, UR4, -R4 ;  /* 0x0000000417037c23 */ /* 0x002fe20008010804 */
[----:B----4-:R-:W-:-:S05]  /*3fd0*/  FADD.FTZ R2, R128, R127 ;  /* 0x0000007f80027221 */ /* 0x010fca0000010000 */
[----:B------:R1:W-:Y:S02]  /*3fe0*/  MUFU.EX2 R134, R3 ;  /* 0x0000000300867308 */ /* 0x0003e40000000800 */
[----:B-1----:R-:W-:Y:S01]  /*3ff0*/  FFMA.FTZ R3, R15, UR4, -R4 ;  /* 0x000000040f037c23 */ /* 0x002fe20008010804 */
[----:B------:R-:W-:-:S05]  /*4000*/  F2FP.BF16.F32.PACK_AB R15, R157, R156 ;  /* 0x0000009c9d0f723e */ /* 0x000fca00000010ff */
[----:B------:R1:W-:Y:S02]  /*4010*/  MUFU.EX2 R160, R3 ;  /* 0x0000000300a07308 */ /* 0x0003e40000000800 */
[----:B-1----:R-:W-:-:S06]  /*4020*/  FFMA.FTZ R3, R22, UR4, -R4 ;  /* 0x0000000416037c23 */ /* 0x002fcc0008010804 */
[----:B------:R1:W-:Y:S02]  /*4030*/  MUFU.EX2 R172, R3 ;  /* 0x0000000300ac7308 */ /* 0x0003e40000000800 */
[----:B-1----:R-:W-:Y:S01]  /*4040*/  FFMA.FTZ R3, R14, UR4, -R4 ;  /* 0x000000040e037c23 */ /* 0x002fe20008010804 */
[----:B------:R-:W-:-:S05]  /*4050*/  F2FP.BF16.F32.PACK_AB R14, R252, R243 ;  /* 0x000000f3fc0e723e */ /* 0x000fca00000010ff */
[----:B------:R1:W-:Y:S02]  /*4060*/  MUFU.EX2 R174, R3 ;  /* 0x0000000300ae7308 */ /* 0x0003e40000000800 */
[----:B-1----:R-:W-:Y:S01]  /*4070*/  FFMA.FTZ R3, R13, UR4, -R4 ;  /* 0x000000040d037c23 */ /* 0x002fe20008010804 */
[----:B------:R-:W-:-:S05]  /*4080*/  F2FP.BF16.F32.PACK_AB R13, R158, R159 ;  /* 0x0000009f9e0d723e */ /* 0x000fca00000010ff */
[----:B------:R1:W-:Y:S02]  /*4090*/  MUFU.EX2 R175, R3 ;  /* 0x0000000300af7308 */ /* 0x0003e40000000800 */
[----:B-1----:R-:W-:-:S06]  /*40a0*/  FFMA.FTZ R3, R11, UR4, -R4 ;  /* 0x000000040b037c23 */ /* 0x002fcc0008010804 */
[----:B------:R1:W-:Y:S02]  /*40b0*/  MUFU.EX2 R177, R3 ;  /* 0x0000000300b17308 */ /* 0x0003e40000000800 */
[----:B-1----:R-:W-:-:S05]  /*40c0*/  FMUL.FTZ R3, R20, UR4 ;  /* 0x0000000414037c20 */ /* 0x002fca0008410000 */
[----:B------:R-:W-:-:S05]  /*40d0*/  FSEL R3, R3, RZ, P1 ;  /* 0x000000ff03037208 */ /* 0x000fca0000800000 */
[--C-:B------:R-:W-:Y:S01]  /*40e0*/  FFMA.FTZ R6, R59, UR4, -R3.reuse ;  /* 0x000000043b067c23 */ /* 0x100fe20008010803 */
[----:B------:R-:W-:-:S03]  /*40f0*/  FFMA.FTZ R0, R61, UR4, -R3 ;  /* 0x000000043d007c23 */ /* 0x000fc60008010803 */
[----:B------:R-:W-:Y:S08]  /*4100*/  MUFU.EX2 R7, R6 ;  /* 0x0000000600077308 */ /* 0x000ff00000000800 */
[----:B------:R1:W2:Y:S02]  /*4110*/  MUFU.EX2 R6, R0 ;  /* 0x0000000000067308 */ /* 0x0002a40000000800 */
[----:B-1----:R-:W-:Y:S01]  /*4120*/  FFMA.FTZ R0, R60, UR4, -R3 ;  /* 0x000000043c007c23 */ /* 0x002fe20008010803 */
[----:B--2---:R-:W-:-:S05]  /*4130*/  F2FP.BF16.F32.PACK_AB R9, R6, R7 ;  /* 0x000000070609723e */ /* 0x004fca00000010ff */
[----:B------:R1:W-:Y:S02]  /*4140*/  MUFU.EX2 R114, R0 ;  /* 0x0000000000727308 */ /* 0x0003e40000000800 */
[----:B-1----:R-:W-:Y:S02]  /*4150*/  FFMA.FTZ R0, R29, UR4, -R3 ;  /* 0x000000041d007c23 */ /* 0x002fe40008010803 */
[----:B------:R-:W-:Y:S04]  /*4160*/  LDSM.16.MT88.4 R28, [R212+0x4400] ;  /* 0x00440000d41c783b */ /* 0x000fe80000004200 */
[----:B------:R1:W2:Y:S02]  /*4170*/  MUFU.EX2 R116, R0 ;  /* 0x0000000000747308 */ /* 0x0002a40000000800 */
[----:B-1----:R-:W-:Y:S01]  /*4180*/  FFMA.FTZ R0, R12, UR4, -R4 ;  /* 0x000000040c007c23 */ /* 0x002fe20008010804 */
[----:B--2---:R-:W-:-:S02]  /*4190*/  F2FP.BF16.F32.PACK_AB R11, R116, R114 ;  /* 0x00000072740b723e */ /* 0x004fc400000010ff */
[----:B------:R-:W-:-:S03]  /*41a0*/  F2FP.BF16.F32.PACK_AB R12, R241, R242 ;  /* 0x000000f2f10c723e */ /* 0x000fc600000010ff */
[----:B------:R1:W-:Y:S02]  /*41b0*/  MUFU.EX2 R173, R0 ;  /* 0x0000000000ad7308 */ /* 0x0003e40000000800 */
[C---:B---3--:R-:W-:Y:S06]  /*41c0*/  HMMA.16816.F32.BF16 R40, R8.reuse, R24, RZ ;  /* 0x000000180828723c */ /* 0x048fec00000418ff */
[----:B------:R-:W-:Y:S06]  /*41d0*/  HMMA.16816.F32.BF16 R48, R8, R26, RZ ;  /* 0x0000001a0830723c */ /* 0x000fec00000418ff */
[----:B------:R-:W-:Y:S01]  /*41e0*/  HMMA.16816.F32.BF16 R56, R12, R24, RZ ;  /* 0x000000180c38723c */ /* 0x000fe200000418ff */
[----:B-1----:R-:W-:-:S04]  /*41f0*/  FFMA.FTZ R0, R33, UR4, -R3 ;  /* 0x0000000421007c23 */ /* 0x002fc80008010803 */
[----:B------:R1:W-:Y:S01]  /*4200*/  MUFU.EX2 R122, R0 ;  /* 0x00000000007a7308 */ /* 0x0003e20000000800 */
[-C--:B------:R-:W-:Y:S06]  /*4210*/  HMMA.16816.F32.BF16 R68, R12, R16.reuse, RZ ;  /* 0x000000100c44723c */ /* 0x080fec00000418ff */
[C---:B------:R-:W-:Y:S06]  /*4220*/  HMMA.16816.F32.BF16 R36, R8.reuse, R16, RZ ;  /* 0x000000100824723c */ /* 0x040fec00000418ff */
[----:B------:R-:W-:Y:S01]  /*4230*/  HMMA.16816.F32.BF16 R44, R8, R18, RZ ;  /* 0x00000012082c723c */ /* 0x000fe200000418ff */
[----:B-1----:R-:W-:-:S02]  /*4240*/  FFMA.FTZ R0, R32, UR4, -R3 ;  /* 0x0000000420007c23 */ /* 0x002fc40008010803 */
[----:B------:R-:W1:Y:S04]  /*4250*/  LDSM.16.MT88.4 R32, [R213+0x4400] ;  /* 0x00440000d520783b */ /* 0x000e680000004200 */
[----:B------:R-:W-:Y:S01]  /*4260*/  F2FP.BF16.F32.PACK_AB R8, R134, R131 ;  /* 0x000000838608723e */ /* 0x000fe200000010ff */
[----:B------:R2:W3:Y:S01]  /*4270*/  MUFU.EX2 R123, R0 ;  /* 0x00000000007b7308 */ /* 0x0004e20000000800 */
[----:B------:R-:W-:Y:S01]  /*4280*/  F2FP.BF16.F32.PACK_AB R10, R160, R136 ;  /* 0x00000088a00a723e */ /* 0x000fe200000010ff */
[----:B--2---:R-:W-:Y:S01]  /*4290*/  FFMA.FTZ R0, R65, UR4, -R3 ;  /* 0x0000000441007c23 */ /* 0x004fe20008010803 */
[----:B---3--:R-:W-:-:S05]  /*42a0*/  F2FP.BF16.F32.PACK_AB R9, R123, R122 ;  /* 0x0000007a7b09723e */ /* 0x008fca00000010ff */
[----:B------:R2:W-:Y:S02]  /*42b0*/  MUFU.EX2 R125, R0 ;  /* 0x00000000007d7308 */ /* 0x0005e40000000800 */
[----:B--2---:R-:W-:Y:S02]  /*42c0*/  FFMA.FTZ R0, R66, UR4, -R3 ;  /* 0x0000000442007c23 */ /* 0x004fe40008010803 */
[C---:B------:R-:W-:Y:S01]  /*42d0*/  HMMA.16816.F32.BF16 R64, R12.reuse, R18, RZ ;  /* 0x000000120c40723c */ /* 0x040fe200000418ff */
[----:B------:R-:W2:Y:S03]  /*42e0*/  LDSM.16.MT88.4 R16, [R213+0x4800] ;  /* 0x00480000d510783b */ /* 0x000ea60000004200 */
[----:B------:R3:W4:Y:S02]  /*42f0*/  MUFU.EX2 R126, R0 ;  /* 0x00000000007e7308 */ /* 0x0007240000000800 */
[----:B---3--:R-:W-:Y:S01]  /*4300*/  FFMA.FTZ R0, R63, UR4, -R4 ;  /* 0x000000043f007c23 */ /* 0x008fe20008010804 */
[----:B----4-:R-:W-:Y:S01]  /*4310*/  F2FP.BF16.F32.PACK_AB R11, R126, R125 ;  /* 0x0000007d7e0b723e */ /* 0x010fe200000010ff */
[----:B------:R-:W-:Y:S01]  /*4320*/  HMMA.16816.F32.BF16 R60, R12, R26, RZ ;  /* 0x0000001a0c3c723c */ /* 0x000fe200000418ff */
[----:B------:R-:W3:Y:S03]  /*4330*/  LDSM.16.MT88.4 R24, [R212+0x4800] ;  /* 0x00480000d418783b */ /* 0x000ee60000004200 */
[----:B------:R4:W-:Y:S02]  /*4340*/  MUFU.EX2 R135, R0 ;  /* 0x0000000000877308 */ /* 0x0009e40000000800 */
[----:B-1----:R-:W-:Y:S01]  /*4350*/  HMMA.16816.F32.BF16 R52, R8, R32, R40 ;  /* 0x000000200834723c */ /* 0x002fe20000041828 */
[----:B------:R-:W-:-:S02]  /*4360*/  F2FP.BF16.F32.PACK_AB R12, R239, R182 ;  /* 0x000000b6ef0c723e */ /* 0x000fc400000010ff */
[----:B------:R-:W-:Y:S02]  /*4370*/  F2FP.BF16.F32.PACK_AB R13, R219, R163 ;  /* 0x000000a3db0d723e */ /* 0x000fe400000010ff */
[----:B------:R-:W-:Y:S01]  /*4380*/  F2FP.BF16.F32.PACK_AB R14, R211, R238 ;  /* 0x000000eed30e723e */ /* 0x000fe200000010ff */
[----:B------:R-:W-:Y:S01]  /*4390*/  HMMA.16816.F32.BF16 R40, R8, R34, R48 ;  /* 0x000000220828723c */ /* 0x000fe20000041830 */
[----:B------:R-:W-:-:S05]  /*43a0*/  F2FP.BF16.F32.PACK_AB R15, R161, R162 ;  /* 0x000000a2a10f723e */ /* 0x000fca00000010ff */
[----:B------:R-:W-:Y:S01]  /*43b0*/  HMMA.16816.F32.BF16 R140, R8, R28, R36 ;  /* 0x0000001c088c723c */ /* 0x000fe20000041824 */
[----:B----4-:R-:W-:-:S04]  /*43c0*/  FFMA.FTZ R0, R72, UR4, -R4 ;  /* 0x0000000448007c23 */ /* 0x010fc80008010804 */
[----:B------:R1:W-:Y:S01]  /*43d0*/  MUFU.EX2 R133, R0 ;  /* 0x0000000000857308 */ /* 0x0003e20000000800 */
[----:B------:R-:W-:Y:S06]  /*43e0*/  HMMA.16816.F32.BF16 R68, R12, R28, R68 ;  /* 0x0000001c0c44723c */ /* 0x000fec0000041844 */
[-C--:B------:R-:W-:Y:S06]  /*43f0*/  HMMA.16816.F32.BF16 R36, R8, R30.reuse, R44 ;  /* 0x0000001e0824723c */ /* 0x080fec000004182c */
[----:B------:R-:W-:Y:S01]  /*4400*/  HMMA.16816.F32.BF16 R44, R12, R30, R64 ;  /* 0x0000001e0c2c723c */ /* 0x000fe20000041840 */
[----:B------:R-:W-:Y:S01]  /*4410*/  LDSM.16.MT88.4 R28, [R213+0x4c00] ;  /* 0x004c0000d51c783b */ /* 0x000fe20000004200 */
[----:B------:R-:W-:Y:S01]  /*4420*/  F2FP.BF16.F32.PACK_AB R8, R174, R172 ;  /* 0x000000acae08723e */ /* 0x000fe200000010ff */
[----:B-1----:R-:W-:Y:S01]  /*4430*/  FFMA.FTZ R0, R73, UR4, -R4 ;  /* 0x0000000449007c23 */ /* 0x002fe20008010804 */
[----:B------:R-:W-:-:S02]  /*4440*/  F2FP.BF16.F32.PACK_AB R10, R177, R175 ;  /* 0x000000afb10a723e */ /* 0x000fc400000010ff */
[----:B------:R-:W-:Y:S01]  /*4450*/  HMMA.16816.F32.BF16 R48, R12, R34, R60 ;  /* 0x000000220c30723c */ /* 0x000fe2000004183c */
[----:B------:R1:W-:Y:S02]  /*4460*/  MUFU.EX2 R132, R0 ;  /* 0x0000000000847308 */ /* 0x0003e40000000800 */
[----:B-1----:R-:W-:-:S06]  /*4470*/  FFMA.FTZ R0, R78, UR4, -R3 ;  /* 0x000000044e007c23 */ /* 0x002fcc0008010803 */
[----:B------:R1:W-:Y:S02]  /*4480*/  MUFU.EX2 R117, R0 ;  /* 0x0000000000757308 */ /* 0x0003e40000000800 */
[----:B-1----:R-:W-:-:S06]  /*4490*/  FFMA.FTZ R0, R91, UR4, -R3 ;  /* 0x000000045b007c23 */ /* 0x002fcc0008010803 */
[----:B------:R1:W4:Y:S02]  /*44a0*/  MUFU.EX2 R118, R0 ;  /* 0x0000000000767308 */ /* 0x0003240000000800 */
[----:B-1----:R-:W-:Y:S01]  /*44b0*/  FFMA.FTZ R0, R93, UR4, -R3 ;  /* 0x000000045d007c23 */ /* 0x002fe20008010803 */
[----:B----4-:R-:W-:-:S05]  /*44c0*/  F2FP.BF16.F32.PACK_AB R9, R118, R117 ;  /* 0x000000757609723e */ /* 0x010fca00000010ff */
[----:B------:R1:W-:Y:S02]  /*44d0*/  MUFU.EX2 R113, R0 ;  /* 0x0000000000717308 */ /* 0x0003e40000000800 */
[----:B-1----:R-:W-:-:S06]  /*44e0*/  FFMA.FTZ R0, R92, UR4, -R3 ;  /* 0x000000045c007c23 */ /* 0x002fcc0008010803 */
[----:B------:R1:W4:Y:S02]  /*44f0*/  MUFU.EX2 R115, R0 ;  /* 0x0000000000737308 */ /* 0x0003240000000800 */
[----:B-1----:R-:W-:Y:S01]  /*4500*/  FFMA.FTZ R0, R74, UR4, -R4 ;  /* 0x000000044a007c23 */ /* 0x002fe20008010804 */
[----:B----4-:R-:W-:Y:S01]  /*4510*/  F2FP.BF16.F32.PACK_AB R11, R115, R113 ;  /* 0x00000071730b723e */ /* 0x010fe200000010ff */
[----:B------:R-:W-:Y:S01]  /*4520*/  HMMA.16816.F32.BF16 R72, R12, R32, R56 ;  /* 0x000000200c48723c */ /* 0x000fe20000041838 */
[----:B------:R-:W1:Y:S03]  /*4530*/  LDSM.16.MT88.4 R32, [R212+0x4c00] ;  /* 0x004c0000d420783b */ /* 0x000e660000004200 */
[----:B------:R4:W-:Y:S02]  /*4540*/  MUFU.EX2 R124, R0 ;  /* 0x00000000007c7308 */ /* 0x0009e40000000800 */
[----:B--2---:R-:W-:Y:S01]  /*4550*/  HMMA.16816.F32.BF16 R56, R8, R18, R40 ;  /* 0x000000120838723c */ /* 0x004fe20000041828 */
[----:B------:R-:W-:-:S02]  /*4560*/  F2FP.BF16.F32.PACK_AB R12, R235, R210 ;  /* 0x000000d2eb0c723e */ /* 0x000fc400000010ff */
[----:B------:R-:W-:Y:S02]  /*4570*/  F2FP.BF16.F32.PACK_AB R13, R218, R207 ;  /* 0x000000cfda0d723e */ /* 0x000fe400000010ff */
[----:B------:R-:W-:Y:S01]  /*4580*/  F2FP.BF16.F32.PACK_AB R14, R203, R234 ;  /* 0x000000eacb0e723e */ /* 0x000fe200000010ff */
[----:B------:R-:W-:Y:S01]  /*4590*/  HMMA.16816.F32.BF16 R60, R8, R16, R52 ;  /* 0x00000010083c723c */ /* 0x000fe20000041834 */
[----:B------:R-:W-:-:S05]  /*45a0*/  F2FP.BF16.F32.PACK_AB R15, R205, R206 ;  /* 0x000000cecd0f723e */ /* 0x000fca00000010ff */
[----:B---3--:R-:W-:Y:S01]  /*45b0*/  HMMA.16816.F32.BF16 R152, R8, R26, R36 ;  /* 0x0000001a0898723c */ /* 0x008fe20000041824 */
[----:B----4-:R-:W-:-:S04]  /*45c0*/  FFMA.FTZ R0, R80, UR4, -R4 ;  /* 0x0000000450007c23 */ /* 0x010fc80008010804 */
[----:B------:R2:W-:Y:S01]  /*45d0*/  MUFU.EX2 R120, R0 ;  /* 0x0000000000787308 */ /* 0x0005e20000000800 */
[C---:B------:R-:W-:Y:S06]  /*45e0*/  HMMA.16816.F32.BF16 R40, R12.reuse, R16, R72 ;  /* 0x000000100c28723c */ /* 0x040fec0000041848 */
[-C--:B------:R-:W-:Y:S06]  /*45f0*/  HMMA.16816.F32.BF16 R64, R12, R24.reuse, R68 ;  /* 0x000000180c40723c */ /* 0x080fec0000041844 */
[----:B------:R-:W-:Y:S01]  /*4600*/  HMMA.16816.F32.BF16 R140, R8, R24, R140 ;  /* 0x00000018088c723c */ /* 0x000fe2000004188c */
[----:B--2---:R-:W-:-:S05]  /*4610*/  FFMA.FTZ R0, R94, UR4, -R4 ;  /* 0x000000045e007c23 */ /* 0x004fca0008010804 */
[C---:B------:R-:W-:Y:S01]  /*4620*/  HMMA.16816.F32.BF16 R52, R12.reuse, R26, R44 ;  /* 0x0000001a0c34723c */ /* 0x040fe2000004182c */
[----:B------:R-:W2:Y:S01]  /*4630*/  LDSM.16.MT88.4 R24, [R212+0x5000] ;  /* 0x00500000d418783b */ /* 0x000ea20000004200 */
[----:B------:R3:W-:Y:S01]  /*4640*/  MUFU.EX2 R94, R0 ;  /* 0x00000000005e7308 */ /* 0x0007e20000000800 */
[----:B------:R-:W-:Y:S02]  /*4650*/  F2FP.BF16.F32.PACK_AB R8, R178, R176 ;  /* 0x000000b0b208723e */ /* 0x000fe400000010ff */
[----:B------:R-:W-:Y:S01]  /*4660*/  F2FP.BF16.F32.PACK_AB R10, R135, R173 ;  /* 0x000000ad870a723e */ /* 0x000fe200000010ff */
[----:B------:R-:W-:Y:S01]  /*4670*/  HMMA.16816.F32.BF16 R36, R12, R18, R48 ;  /* 0x000000120c24723c */ /* 0x000fe20000041830 */
[----:B------:R-:W4:Y:S06]  /*4680*/  LDSM.16.MT88.4 R16, [R213+0x5000] ;  /* 0x00500000d510783b */ /* 0x000f2c0000004200 */
[----:B------:R-:W-:-:S02]  /*4690*/  F2FP.BF16.F32.PACK_AB R12, R231, R202 ;  /* 0x000000cae70c723e */ /* 0x000fc400000010ff */
[----:B------:R-:W-:Y:S02]  /*46a0*/  F2FP.BF16.F32.PACK_AB R13, R200, R204 ;  /* 0x000000ccc80d723e */ /* 0x000fe400000010ff */
[----:B------:R-:W-:Y:S01]  /*46b0*/  F2FP.BF16.F32.PACK_AB R14, R198, R199 ;  /* 0x000000c7c60e723e */ /* 0x000fe200000010ff */
[----:B---3--:R-:W-:Y:S01]  /*46c0*/  FFMA.FTZ R0, R96, UR4, -R3 ;  /* 0x0000000460007c23 */ /* 0x008fe20008010803 */
[----:B------:R-:W-:-:S03]  /*46d0*/  F2FP.BF16.F32.PACK_AB R15, R196, R197 ;  /* 0x000000c5c40f723e */ /* 0x000fc600000010ff */
[----:B------:R3:W-:Y:S04]  /*46e0*/  MUFU.EX2 R92, R0 ;  /* 0x00000000005c7308 */ /* 0x0007e80000000800 */
[C---:B-1----:R-:W-:Y:S06]  /*46f0*/  HMMA.16816.F32.BF16 R64, R12.reuse, R32, R64 ;  /* 0x000000200c40723c */ /* 0x042fec0000041840 */
[C---:B------:R-:W-:Y:S06]  /*4700*/  HMMA.16816.F32.BF16 R48, R12.reuse, R28, R40 ;  /* 0x0000001c0c30723c */ /* 0x040fec0000041828 */
[----:B------:R-:W-:Y:S01]  /*4710*/  HMMA.16816.F32.BF16 R36, R12, R30, R36 ;  /* 0x0000001e0c24723c */ /* 0x000fe20000041824 */
[----:B---3--:R-:W-:-:S04]  /*4720*/  FFMA.FTZ R0, R95, UR4, -R3 ;  /* 0x000000045f007c23 */ /* 0x008fc80008010803 */
[----:B------:R1:W3:Y:S01]  /*4730*/  MUFU.EX2 R91, R0 ;  /* 0x00000000005b7308 */ /* 0x0002e20000000800 */
[----:B------:R-:W-:Y:S07]  /*4740*/  HMMA.16816.F32.BF16 R52, R12, R34, R52 ;  /* 0x000000220c34723c */ /* 0x000fee0000041834 */
[----:B------:R-:W-:Y:S02]  /*4750*/  F2FP.BF16.F32.PACK_AB R12, R222, R223 ;  /* 0x000000dfde0c723e */ /* 0x000fe400000010ff */
[----:B------:R-:W-:-:S02]  /*4760*/  F2FP.BF16.F32.PACK_AB R13, R192, R193 ;  /* 0x000000c1c00d723e */ /* 0x000fc400000010ff */
[----:B------:R-:W-:Y:S02]  /*4770*/  F2FP.BF16.F32.PACK_AB R14, R245, R195 ;  /* 0x000000c3f50e723e */ /* 0x000fe400000010ff */
[----:B------:R-:W-:Y:S01]  /*4780*/  F2FP.BF16.F32.PACK_AB R15, R190, R191 ;  /* 0x000000bfbe0f723e */ /* 0x000fe200000010ff */
[----:B-1----:R-:W-:Y:S01]  /*4790*/  FFMA.FTZ R0, R76, UR4, -R3 ;  /* 0x000000044c007c23 */ /* 0x002fe20008010803 */
[----:B---3--:R-:W-:-:S03]  /*47a0*/  F2FP.BF16.F32.PACK_AB R9, R91, R92 ;  /* 0x0000005c5b09723e */ /* 0x008fc600000010ff */
[----:B------:R1:W-:Y:S02]  /*47b0*/  MUFU.EX2 R80, R0 ;  /* 0x0000000000507308 */ /* 0x0003e40000000800 */
[C---:B--2---:R-:W-:Y:S06]  /*47c0*/  HMMA.16816.F32.BF16 R144, R12.reuse, R24, R64 ;  /* 0x000000180c90723c */ /* 0x044fec0000041840 */
[----:B----4-:R-:W-:Y:S01]  /*47d0*/  HMMA.16816.F32.BF16 R36, R12, R18, R36 ;  /* 0x000000120c24723c */ /* 0x010fe20000041824 */
[----:B-1----:R-:W-:-:S04]  /*47e0*/  FFMA.FTZ R0, R77, UR4, -R3 ;  /* 0x000000044d007c23 */ /* 0x002fc80008010803 */
[----:B------:R1:W2:Y:S02]  /*47f0*/  MUFU.EX2 R89, R0 ;  /* 0x0000000000597308 */ /* 0x0002a40000000800 */
[----:B-1----:R-:W-:Y:S01]  /*4800*/  FFMA.FTZ R0, R97, UR4, -R4 ;  /* 0x0000000461007c23 */ /* 0x002fe20008010804 */
[----:B--2---:R-:W-:-:S05]  /*4810*/  F2FP.BF16.F32.PACK_AB R11, R89, R80 ;  /* 0x00000050590b723e */ /* 0x004fca00000010ff */
[----:B------:R1:W-:Y:S02]  /*4820*/  MUFU.EX2 R93, R0 ;  /* 0x00000000005d7308 */ /* 0x0003e40000000800 */
[C---:B------:R-:W-:Y:S06]  /*4830*/  HMMA.16816.F32.BF16 R44, R8.reuse, R28, R60 ;  /* 0x0000001c082c723c */ /* 0x040fec000004183c */
[C---:B------:R-:W-:Y:S01]  /*4840*/  HMMA.16816.F32.BF16 R56, R8.reuse, R30, R56 ;  /* 0x0000001e0838723c */ /* 0x040fe20000041838 */
[----:B------:R-:W-:Y:S05]  /*4850*/  LDSM.16.MT88.4 R28, [R213+0x5400] ;  /* 0x00540000d51c783b */ /* 0x000fea0000004200 */
[----:B------:R-:W-:Y:S01]  /*4860*/  HMMA.16816.F32.BF16 R140, R8, R32, R140 ;  /* 0x00000020088c723c */ /* 0x000fe2000004188c */
[----:B-1----:R-:W-:-:S04]  /*4870*/  FFMA.FTZ R0, R98, UR4, -R4 ;  /* 0x0000000462007c23 */ /* 0x002fc80008010804 */
[----:B------:R1:W-:Y:S01]  /*4880*/  MUFU.EX2 R90, R0 ;  /* 0x00000000005a7308 */ /* 0x0003e20000000800 */
[----:B------:R-:W-:Y:S01]  /*4890*/  HMMA.16816.F32.BF16 R152, R8, R34, R152 ;  /* 0x000000220898723c */ /* 0x000fe20000041898 */
[----:B------:R-:W2:Y:S06]  /*48a0*/  LDSM.16.MT88.4 R32, [R212+0x5400] ;  /* 0x00540000d420783b */ /* 0x000eac0000004200 */
[----:B------:R-:W-:Y:S02]  /*48b0*/  F2FP.BF16.F32.PACK_AB R8, R132, R133 ;  /* 0x000000858408723e */ /* 0x000fe400000010ff */
[----:B------:R-:W-:Y:S01]  /*48c0*/  F2FP.BF16.F32.PACK_AB R10, R120, R124 ;  /* 0x0000007c780a723e */ /* 0x000fe200000010ff */
[----:B-1----:R-:W-:-:S04]  /*48d0*/  FFMA.FTZ R0, R99, UR4, -R4 ;  /* 0x0000000463007c23 */ /* 0x002fc80008010804 */
[----:B------:R1:W-:Y:S02]  /*48e0*/  MUFU.EX2 R78, R0 ;  /* 0x00000000004e7308 */ /* 0x0003e40000000800 */
[----:B-1----:R-:W-:-:S06]  /*48f0*/  FFMA.FTZ R0, R79, UR4, -R3 ;  /* 0x000000044f007c23 */ /* 0x002fcc0008010803 */
[----:B------:R1:W-:Y:S02]  /*4900*/  MUFU.EX2 R76, R0 ;  /* 0x00000000004c7308 */ /* 0x0003e40000000800 */
[----:B-1----:R-:W-:-:S06]  /*4910*/  FFMA.FTZ R0, R81, UR4, -R3 ;  /* 0x0000000451007c23 */ /* 0x002fcc0008010803 */
[----:B------:R1:W3:Y:S02]  /*4920*/  MUFU.EX2 R75, R0 ;  /* 0x00000000004b7308 */ /* 0x0002e40000000800 */
[----:B-1----:R-:W-:Y:S01]  /*4930*/  FFMA.FTZ R0, R82, UR4, -R3 ;  /* 0x0000000452007c23 */ /* 0x002fe20008010803 */
[----:B---3--:R-:W-:-:S05]  /*4940*/  F2FP.BF16.F32.PACK_AB R9, R75, R76 ;  /* 0x0000004c4b09723e */ /* 0x008fca00000010ff */
[----:B------:R1:W-:Y:S02]  /*4950*/  MUFU.EX2 R72, R0 ;  /* 0x0000000000487308 */ /* 0x0003e40000000800 */
[----:B-1----:R-:W-:-:S06]  /*4960*/  FFMA.FTZ R0, R83, UR4, -R3 ;  /* 0x0000000453007c23 */ /* 0x002fcc0008010803 */
[----:B------:R1:W3:Y:S02]  /*4970*/  MUFU.EX2 R73, R0 ;  /* 0x0000000000497308 */ /* 0x0002e40000000800 */
[----:B-1----:R-:W-:Y:S01]  /*4980*/  FFMA.FTZ R0, R101, UR4, -R4 ;  /* 0x0000000465007c23 */ /* 0x002fe20008010804 */
[----:B---3--:R-:W-:-:S05]  /*4990*/  F2FP.BF16.F32.PACK_AB R11, R73, R72 ;  /* 0x00000048490b723e */ /* 0x008fca00000010ff */
[----:B------:R1:W-:Y:S02]  /*49a0*/  MUFU.EX2 R77, R0 ;  /* 0x00000000004d7308 */ /* 0x0003e40000000800 */
[C---:B------:R-:W-:Y:S06]  /*49b0*/  HMMA.16816.F32.BF16 R40, R8.reuse, R16, R44 ;  /* 0x000000100828723c */ /* 0x040fec000004182c */
[C---:B------:R-:W-:Y:S06]  /*49c0*/  HMMA.16816.F32.BF16 R44, R8.reuse, R18, R56 ;  /* 0x00000012082c723c */ /* 0x040fec0000041838 */
[----:B------:R-:W-:Y:S01]  /*49d0*/  HMMA.16816.F32.BF16 R140, R8, R24, R140 ;  /* 0x00000018088c723c */ /* 0x000fe2000004188c */
[----:B-1----:R-:W-:-:S04]  /*49e0*/  FFMA.FTZ R0, R102, UR4, -R4 ;  /* 0x0000000466007c23 */ /* 0x002fc80008010804 */
[----:B------:R1:W-:Y:S01]  /*49f0*/  MUFU.EX2 R74, R0 ;  /* 0x00000000004a7308 */ /* 0x0003e20000000800 */
[-C--:B------:R-:W-:Y:S06]  /*4a00*/  HMMA.16816.F32.BF16 R152, R8, R26.reuse, R152 ;  /* 0x0000001a0898723c */ /* 0x080fec0000041898 */
[----:B------:R-:W-:Y:S01]  /*4a10*/  HMMA.16816.F32.BF16 R56, R12, R26, R52 ;  /* 0x0000001a0c38723c */ /* 0x000fe20000041834 */
[----:B------:R-:W-:Y:S01]  /*4a20*/  LDSM.16.MT88.4 R24, [R213+0x5800] ;  /* 0x00580000d518783b */ /* 0x000fe20000004200 */
[----:B------:R-:W-:Y:S02]  /*4a30*/  F2FP.BF16.F32.PACK_AB R8, R93, R94 ;  /* 0x0000005e5d08723e */ /* 0x000fe400000010ff */
[----:B------:R-:W-:-:S02]  /*4a40*/  F2FP.BF16.F32.PACK_AB R10, R78, R90 ;  /* 0x0000005a4e0a723e */ /* 0x000fc400000010ff */
[----:B------:R-:W-:Y:S01]  /*4a50*/  HMMA.16816.F32.BF16 R52, R12, R16, R48 ;  /* 0x000000100c34723c */ /* 0x000fe20000041830 */
[----:B------:R-:W3:Y:S01]  /*4a60*/  LDSM.16.MT88.4 R16, [R212+0x5800] ;  /* 0x00580000d410783b */ /* 0x000ee20000004200 */
[----:B-1----:R-:W-:-:S05]  /*4a70*/  FFMA.FTZ R0, R103, UR4, -R4 ;  /* 0x0000000467007c23 */ /* 0x002fca0008010804 */
[----:B------:R-:W-:Y:S01]  /*4a80*/  F2FP.BF16.F32.PACK_AB R12, R194, R244 ;  /* 0x000000f4c20c723e */ /* 0x000fe200000010ff */
[----:B------:R1:W-:Y:S01]  /*4a90*/  MUFU.EX2 R71, R0 ;  /* 0x0000000000477308 */ /* 0x0003e20000000800 */
[----:B------:R-:W-:Y:S02]  /*4aa0*/  F2FP.BF16.F32.PACK_AB R13, R188, R189 ;  /* 0x000000bdbc0d723e */ /* 0x000fe400000010ff */
[----:B------:R-:W-:Y:S02]  /*4ab0*/  F2FP.BF16.F32.PACK_AB R14, R236, R237 ;  /* 0x000000edec0e723e */ /* 0x000fe400000010ff */
[----:B------:R-:W-:-:S07]  /*4ac0*/  F2FP.BF16.F32.PACK_AB R15, R186, R187 ;  /* 0x000000bbba0f723e */ /* 0x000fce00000010ff */
[----:B--2---:R-:W-:Y:S01]  /*4ad0*/  HMMA.16816.F32.BF16 R144, R12, R32, R144 ;  /* 0x000000200c90723c */ /* 0x004fe20000041890 */
[----:B-1----:R-:W-:-:S05]  /*4ae0*/  FFMA.FTZ R0, R84, UR4, -R3 ;  /* 0x0000000454007c23 */ /* 0x002fca0008010803 */
[----:B------:R-:W-:Y:S01]  /*4af0*/  HMMA.16816.F32.BF16 R56, R12, R34, R56 ;  /* 0x000000220c38723c */ /* 0x000fe20000041838 */
[----:B------:R1:W-:Y:S02]  /*4b00*/  MUFU.EX2 R70, R0 ;  /* 0x0000000000467308 */ /* 0x0003e40000000800 */
[----:B-1----:R-:W-:-:S06]  /*4b10*/  FFMA.FTZ R0, R85, UR4, -R3 ;  /* 0x0000000455007c23 */ /* 0x002fcc0008010803 */
[----:B------:R1:W2:Y:S02]  /*4b20*/  MUFU.EX2 R69, R0 ;  /* 0x0000000000457308 */ /* 0x0002a40000000800 */
[----:B-1----:R-:W-:Y:S01]  /*4b30*/  FFMA.FTZ R0, R86, UR4, -R3 ;  /* 0x0000000456007c23 */ /* 0x002fe20008010803 */
[----:B--2---:R-:W-:-:S05]  /*4b40*/  F2FP.BF16.F32.PACK_AB R9, R69, R70 ;  /* 0x000000464509723e */ /* 0x004fca00000010ff */
[----:B------:R1:W-:Y:S02]  /*4b50*/  MUFU.EX2 R63, R0 ;  /* 0x00000000003f7308 */ /* 0x0003e40000000800 */
[----:B-1----:R-:W-:-:S06]  /*4b60*/  FFMA.FTZ R0, R100, UR4, -R3 ;  /* 0x0000000464007c23 */ /* 0x002fcc0008010803 */
[----:B------:R1:W2:Y:S02]  /*4b70*/  MUFU.EX2 R68, R0 ;  /* 0x0000000000447308 */ /* 0x0002a40000000800 */
[----:B-1----:R-:W-:Y:S01]  /*4b80*/  FFMA.FTZ R0, R107, UR4, -R4 ;  /* 0x000000046b007c23 */ /* 0x002fe20008010804 */
[----:B--2---:R-:W-:-:S05]  /*4b90*/  F2FP.BF16.F32.PACK_AB R11, R68, R63 ;  /* 0x0000003f440b723e */ /* 0x004fca00000010ff */
[----:B------:R1:W2:Y:S02]  /*4ba0*/  MUFU.EX2 R65, R0 ;  /* 0x0000000000417308 */ /* 0x0002a40000000800 */
[C---:B------:R-:W-:Y:S06]  /*4bb0*/  HMMA.16816.F32.BF16 R48, R8.reuse, R28, R40 ;  /* 0x0000001c0830723c */ /* 0x040fec0000041828 */
[C---:B------:R-:W-:Y:S06]  /*4bc0*/  HMMA.16816.F32.BF16 R40, R8.reuse, R30, R44 ;  /* 0x0000001e0828723c */ /* 0x040fec000004182c */
[----:B------:R-:W-:Y:S01]  /*4bd0*/  HMMA.16816.F32.BF16 R140, R8, R32, R140 ;  /* 0x00000020088c723c */ /* 0x000fe2000004188c */
[----:B-1----:R-:W-:-:S04]  /*4be0*/  FFMA.FTZ R0, R106, UR4, -R4 ;  /* 0x000000046a007c23 */ /* 0x002fc80008010804 */
[----:B------:R1:W-:Y:S01]  /*4bf0*/  MUFU.EX2 R64, R0 ;  /* 0x0000000000407308 */ /* 0x0003e20000000800 */
[----:B------:R-:W-:Y:S06]  /*4c00*/  HMMA.16816.F32.BF16 R152, R8, R34, R152 ;  /* 0x000000220898723c */ /* 0x000fec0000041898 */
[----:B------:R-:W-:Y:S01]  /*4c10*/  HMMA.16816.F32.BF16 R32, R12, R28, R52 ;  /* 0x0000001c0c20723c */ /* 0x000fe20000041834 */
[----:B------:R-:W-:Y:S02]  /*4c20*/  F2FP.BF16.F32.PACK_AB R8, R74, R77 ;  /* 0x0000004d4a08723e */ /* 0x000fe400000010ff */
[----:B--2---:R-:W-:-:S03]  /*4c30*/  F2FP.BF16.F32.PACK_AB R10, R65, R71 ;  /* 0x00000047410a723e */ /* 0x004fc600000010ff */
[----:B------:R-:W-:Y:S01]  /*4c40*/  HMMA.16816.F32.BF16 R12, R12, R30, R36 ;  /* 0x0000001e0c0c723c */ /* 0x000fe20000041824 */
[----:B------:R-:W2:Y:S01]  /*4c50*/  LDSM.16.MT88.4 R28, [R213+0x5c00] ;  /* 0x005c0000d51c783b */ /* 0x000ea20000004200 */
[----:B-1----:R-:W-:-:S04]  /*4c60*/  FFMA.FTZ R0, R109, UR4, -R4 ;  /* 0x000000046d007c23 */ /* 0x002fc80008010804 */
[----:B------:R1:W4:Y:S02]  /*4c70*/  MUFU.EX2 R62, R0 ;  /* 0x00000000003e7308 */ /* 0x0003240000000800 */
[----:B-1----:R-:W-:Y:S01]  /*4c80*/  FFMA.FTZ R0, R87, UR4, -R3 ;  /* 0x0000000457007c23 */ /* 0x002fe20008010803 */
[----:B----4-:R-:W-:-:S05]  /*4c90*/  F2FP.BF16.F32.PACK_AB R168, R62, R64 ;  /* 0x000000403ea8723e */ /* 0x010fca00000010ff */
        /* <DEDUP_REMOVED lines=11> */
[C---:B---3--:R-:W-:Y:S06]  /*4d50*/  HMMA.16816.F32.BF16 R140, R8.reuse, R16, R140 ;  /* 0x00000010088c723c */ /* 0x048fec000004188c */
[C---:B------:R-:W-:Y:S06]  /*4d60*/  HMMA.16816.F32.BF16 R152, R8.reuse, R18, R152 ;  /* 0x000000120898723c */ /* 0x040fec0000041898 */
[----:B------:R-:W-:Y:S01]  /*4d70*/  HMMA.16816.F32.BF16 R48, R8, R24, R48 ;  /* 0x000000180830723c */ /* 0x000fe20000041830 */
[----:B-1----:R-:W-:Y:S01]  /*4d80*/  FFMA.FTZ R0, R121, UR4, -R4 ;  /* 0x0000000479007c23 */ /* 0x002fe20008010804 */
[----:B------:R-:W-:-:S03]  /*4d90*/  FADD.FTZ R4, R7, R6 ;  /* 0x0000000607047221 */ /* 0x000fc60000010000 */
        /* <DEDUP_REMOVED lines=9> */
[C---:B------:R-:W-:Y:S06]  /*4e30*/  HMMA.16816.F32.BF16 R144, R8.reuse, R16, R144 ;  /* 0x000000100890723c */ /* 0x040fec0000041890 */
[C---:B------:R-:W-:Y:S06]  /*4e40*/  HMMA.16816.F32.BF16 R56, R8.reuse, R18, R56 ;  /* 0x000000120838723c */ /* 0x040fec0000041838 */
[----:B------:R-:W-:Y:S01]  /*4e50*/  HMMA.16816.F32.BF16 R32, R8, R24, R32 ;  /* 0x000000180820723c */ /* 0x000fe20000041820 */
[----:B-1----:R-:W-:-:S05]  /*4e60*/  FFMA.FTZ R0, R110, UR4, -R3 ;  /* 0x000000046e007c23 */ /* 0x002fca0008010803 */
[----:B------:R-:W-:Y:S01]  /*4e70*/  HMMA.16816.F32.BF16 R12, R8, R26, R12 ;  /* 0x0000001a080c723c */ /* 0x000fe2000004180c */
[----:B------:R1:W3:Y:S02]  /*4e80*/  MUFU.EX2 R22, R0 ;  /* 0x0000000000167308 */ /* 0x0002e40000000800 */
[--C-:B-1----:R-:W-:Y:S01]  /*4e90*/  FFMA.FTZ R0, R112, UR4, -R3.reuse ;  /* 0x0000000470007c23 */ /* 0x102fe20008010803 */
[----:B------:R-:W-:Y:S01]  /*4ea0*/  FFMA.FTZ R3, R111, UR4, -R3 ;  /* 0x000000046f037c23 */ /* 0x000fe20008010803 */
[----:B---3--:R-:W-:-:S04]  /*4eb0*/  F2FP.BF16.F32.PACK_AB R169, R22, R23 ;  /* 0x0000001716a9723e */ /* 0x008fc800000010ff */
[----:B------:R1:W-:Y:S08]  /*4ec0*/  MUFU.EX2 R21, R0 ;  /* 0x0000000000157308 */ /* 0x0003f00000000800 */
[----:B------:R3:W4:Y:S01]  /*4ed0*/  MUFU.EX2 R230, R3 ;  /* 0x0000000300e67308 */ /* 0x0007220000000800 */
[----:B-1----:R-:W-:Y:S01]  /*4ee0*/  FFMA.FTZ R0, R164, UR4, -R5 ;  /* 0x00000004a4007c23 */ /* 0x002fe20008010805 */
[----:B------:R-:W-:-:S06]  /*4ef0*/  F2FP.BF16.F32.PACK_AB R164, R221, R201 ;  /* 0x000000c9dda4723e */ /* 0x000fcc00000010ff */
[----:B------:R1:W5:Y:S01]  /*4f00*/  MUFU.EX2 R17, R0 ;  /* 0x0000000000117308 */ /* 0x0003620000000800 */
[----:B---3--:R-:W-:Y:S01]  /*4f10*/  FADD.FTZ R3, R242, R241 ;  /* 0x000000f1f2037221 */ /* 0x008fe20000010000 */
[----:B----4-:R-:W-:-:S07]  /*4f20*/  F2FP.BF16.F32.PACK_AB R171, R230, R21 ;  /* 0x00000015e6ab723e */ /* 0x010fce00000010ff */
[----:B------:R-:W-:Y:S01]  /*4f30*/  HMMA.16816.F32.BF16 R140, R168, R148, R140 ;  /* 0x00000094a88c723c */ /* 0x000fe2000004188c */
[----:B-1----:R-:W-:Y:S01]  /*4f40*/  FFMA.FTZ R0, R165, UR4, -R5 ;  /* 0x00000004a5007c23 */ /* 0x002fe20008010805 */
[----:B-----5:R-:W-:-:S04]  /*4f50*/  F2FP.BF16.F32.PACK_AB R165, R17, R179 ;  /* 0x000000b311a5723e */ /* 0x020fc800000010ff */
[----:B------:R-:W-:Y:S01]  /*4f60*/  HMMA.16816.F32.BF16 R152, R168, R150, R152 ;  /* 0x00000096a898723c */ /* 0x000fe20000041898 */
[----:B------:R1:W-:Y:S02]  /*4f70*/  MUFU.EX2 R16, R0 ;  /* 0x0000000000107308 */ /* 0x0003e40000000800 */
[----:B-1----:R-:W-:Y:S01]  /*4f80*/  FFMA.FTZ R0, R166, UR4, -R5 ;  /* 0x00000004a6007c23 */ /* 0x002fe20008010805 */
[----:B------:R-:W-:Y:S01]  /*4f90*/  FADD.FTZ R5, R243, R3 ;  /* 0x00000003f3057221 */ /* 0x000fe20000010000 */
[----:B------:R-:W-:-:S04]  /*4fa0*/  F2FP.BF16.F32.PACK_AB R166, R246, R220 ;  /* 0x000000dcf6a6723e */ /* 0x000fc800000010ff */
[----:B------:R1:W3:Y:S01]  /*4fb0*/  MUFU.EX2 R229, R0 ;  /* 0x0000000000e57308 */ /* 0x0002e20000000800 */
[----:B------:R-:W-:Y:S01]  /*4fc0*/  FADD.FTZ R5, R252, R5 ;  /* 0x00000005fc057221 */ /* 0x000fe20000010000 */
[----:B-1----:R-:W-:Y:S01]  /*4fd0*/  FADD.FTZ R0, R159, R158 ;  /* 0x0000009e9f007221 */ /* 0x002fe20000010000 */
[----:B---3--:R-:W-:-:S03]  /*4fe0*/  F2FP.BF16.F32.PACK_AB R167, R229, R16 ;  /* 0x00000010e5a7723e */ /* 0x008fc600000010ff */
[----:B------:R-:W-:Y:S01]  /*4ff0*/  FADD.FTZ R3, R156, R0 ;  /* 0x000000009c037221 */ /* 0x000fe20000010000 */
[----:B------:R-:W-:Y:S01]  /*5000*/  FADD.FTZ R0, R129, R2 ;  /* 0x0000000281007221 */ /* 0x000fe20000010000 */
[----:B------:R-:W-:Y:S02]  /*5010*/  FADD.FTZ R2, R114, R4 ;  /* 0x0000000472027221 */ /* 0x000fe40000010000 */
[----:B------:R-:W-:Y:S01]  /*5020*/  FADD.FTZ R4, R157, R3 ;  /* 0x000000039d047221 */ /* 0x000fe20000010000 */
        /* <DEDUP_REMOVED lines=106> */
[----:B------:R-:W-:Y:S01]  /*56d0*/  HMMA.16816.F32.BF16 R144, R164, R148, R144 ;  /* 0x00000094a490723c */ /* 0x000fe20000041890 */
[----:B------:R-:W-:Y:S01]  /*56e0*/  FADD.FTZ R4, R220, R4 ;  /* 0x00000004dc047221 */ /* 0x000fe20000010000 */
[----:B------:R-:W-:Y:S01]  /*56f0*/  FADD.FTZ R3, R16, R3 ;  /* 0x0000000310037221 */ /* 0x000fe20000010000 */
[----:B------:R-:W-:Y:S01]  /*5700*/  FADD.FTZ R2, R46, R2 ;  /* 0x000000022e027221 */ /* 0x000fe20000010000 */
[----:B------:R-:W-:Y:S01]  /*5710*/  FADD.FTZ R0, R21, R0 ;  /* 0x0000000015007221 */ /* 0x000fe20000010000 */
[----:B------:R-:W-:Y:S01]  /*5720*/  FADD.FTZ R227, R246, R4 ;  /* 0x00000004f6e37221 */ /* 0x000fe20000010000 */
[----:B--2---:R-:W-:Y:S01]  /*5730*/  HMMA.16816.F32.BF16 R156, R168, R28, R48 ;  /* 0x0000001ca89c723c */ /* 0x004fe20000041830 */
[----:B------:R-:W-:Y:S01]  /*5740*/  FADD.FTZ R229, R229, R3 ;  /* 0x00000003e5e57221 */ /* 0x000fe20000010000 */
[----:B------:R-:W-:Y:S01]  /*5750*/  FADD.FTZ R228, R228, R2 ;  /* 0x00000002e4e47221 */ /* 0x000fe20000010000 */
[----:B------:R-:W-:Y:S01]  /*5760*/  FADD.FTZ R230, R230, R0 ;  /* 0x00000000e6e67221 */ /* 0x000fe20000010000 */
[----:B------:R-:W-:-:S02]  /*5770*/  VIADD R223, R217, 0x800 ;  /* 0x00000800d9df7836 */ /* 0x000fc40000000000 */
[C---:B------:R-:W-:Y:S01]  /*5780*/  HMMA.16816.F32.BF16 R148, R164.reuse, R150, R56 ;  /* 0x00000096a494723c */ /* 0x040fe20000041838 */
[C---:B------:R-:W-:Y:S02]  /*5790*/  VIADD R222, R217.reuse, 0xc00 ;  /* 0x00000c00d9de7836 */ /* 0x040fe40000000000 */
[C---:B------:R-:W-:Y:S02]  /*57a0*/  VIADD R221, R217.reuse, 0x1000 ;  /* 0x00001000d9dd7836 */ /* 0x040fe40000000000 */
[C---:B------:R-:W-:Y:S01]  /*57b0*/  VIADD R220, R217.reuse, 0x1400 ;  /* 0x00001400d9dc7836 */ /* 0x040fe20000000000 */
[----:B------:R-:W-:Y:S01]  /*57c0*/  HMMA.16816.F32.BF16 R160, R164, R28, R32 ;  /* 0x0000001ca4a0723c */ /* 0x000fe20000041820 */
[C---:B------:R-:W-:Y:S02]  /*57d0*/  VIADD R219, R217.reuse, 0x1800 ;  /* 0x00001800d9db7836 */ /* 0x040fe40000000000 */
[----:B------:R-:W-:-:S03]  /*57e0*/  VIADD R218, R217, 0x1c00 ;  /* 0x00001c00d9da7836 */ /* 0x000fc60000000000 */
[-C--:B------:R-:W-:Y:S06]  /*57f0*/  HMMA.16816.F32.BF16 R168, R168, R30.reuse, R40 ;  /* 0x0000001ea8a8723c */ /* 0x080fec0000041828 */
[----:B------:R-:W-:Y:S01]  /*5800*/  HMMA.16816.F32.BF16 R164, R164, R30, R12 ;  /* 0x0000001ea4a4723c */ /* 0x000fe2000004180c */
[----:B------:R-:W-:-:S08]  /*5810*/  NOP ;  /* 0x0000000000007918 */ /* 0x000fd00000000000 */
[----:B------:R-:W-:-:S15]  /*5820*/  @!P0 BRA `(.L_x_2) ;  /* 0x0000003400dc8947 */ /* 0x000fde0003800000 */
[----:B------:R-:W-:Y:S01]  /*5830*/  IADD3 R225, R225, -0x2, RZ ;  /* 0xfffffffee1e17810 */ /* 0x000fe20007ffe0ff */
[----:B------:R-:W-:Y:S01]  /*5840*/  IMAD.MOV.U32 R3, RZ, RZ, R139 ;  /* 0x000000ffff037224 */ /* 0x000fe200078e008b */
[----:B------:R-:W-:Y:S01]  /*5850*/  MOV R133, R138 ;  /* 0x0000008a00857202 */ /* 0x000fe20000000f00 */
[----:B------:R-:W-:Y:S01]  /*5860*/  IMAD.MOV.U32 R134, RZ, RZ, R137 ;  /* 0x000000ffff867224 */ /* 0x000fe200078e0089 */
[----:B------:R-:W-:Y:S01]  /*5870*/  MOV R135, R20 ;  /* 0x0000001400877202 */ /* 0x000fe20000000f00 */
[----:B------:R-:W-:Y:S01]  /*5880*/  ULDC UR4, c[0x0][0x2ec] ;  /* 0x0000bb0000047ab9 */ /* 0x000fe20000000800 */
[----:B------:R-:W-:Y:S01]  /*5890*/  ULDC.64 UR10, c[0x0][0x220] ;  /* 0x00008800000a7ab9 */ /* 0x000fe20000000a00 */
[----:B------:R-:W-:Y:S01]  /*58a0*/  ULDC.64 UR12, c[0x0][0x250] ;  /* 0x00009400000c7ab9 */ /* 0x000fe20000000a00 */
[----:B------:R-:W-:Y:S01]  /*58b0*/  ULDC.64 UR6, c[0x0][0x218] ;  /* 0x0000860000067ab9 */ /* 0x000fe20000000a00 */
[----:B------:R-:W-:Y:S01]  /*58c0*/  ULDC.64 UR8, c[0x0][0x248] ;  /* 0x0000920000087ab9 */ /* 0x000fe20000000a00 */
[----:B------:R-:W-:Y:S05]  /*58d0*/  BRA `(.L_x_3) ;  /* 0x0000000000687947 */ /* 0x000fea0003800000 */
.L_x_5:
[----:B------:R-:W2:Y:S01]  /*58e0*/  LDL.64 R232, [R1] ;  /* 0x0000000001e87983 */ /* 0x000ea20000100a00 */
[----:B------:R-:W-:Y:S04]  /*58f0*/  VIADD R0, R225, 0xffffffff ;  /* 0xffffffffe1007836 */ /* 0x000fe80000000000 */
[----:B------:R-:W-:Y:S01]  /*5900*/  IMAD.WIDE.U32 R136, R0, UR8, RZ ;  /* 0x0000000800887c25 */ /* 0x000fe2000f8e00ff */
[----:B------:R-:W-:Y:S05]  /*5910*/  SHF.R.S32.HI R2, RZ, 0x1f, R0 ;  /* 0x0000001fff027819 */ /* 0x000fea0000011400 */
[----:B------:R-:W-:Y:S04]  /*5920*/  IMAD R2, R2, UR8, RZ ;  /* 0x0000000802027c24 */ /* 0x000fe8000f8e02ff */
[----:B------:R-:W-:Y:S04]  /*5930*/  IMAD R2, R0, UR9, R2 ;  /* 0x0000000900027c24 */ /* 0x000fe8000f8e0202 */
[----:B------:R-:W-:Y:S01]  /*5940*/  IMAD.IADD R2, R137, 0x1, R2 ;  /* 0x0000000189027824 */ /* 0x000fe200078e0202 */
[----:B--2---:R-:W-:Y:S04]  /*5950*/  LEA R0, P1, R136, R232, 0x7 ;  /* 0x000000e888007211 */ /* 0x004fe800078238ff */
[----:B------:R-:W-:Y:S02]  /*5960*/  LEA R172, P2, R0, UR6, 0x1 ;  /* 0x0000000600ac7c11 */ /* 0x000fe4000f8408ff */
[----:B------:R-:W-:Y:S02]  /*5970*/  LEA.HI.X R2, R136, R249, R2, 0x7, P1 ;  /* 0x000000f988027211 */ /* 0x000fe400008f3c02 */
[----:B------:R-:W-:Y:S02]  /*5980*/  IADD3 R138, P1, R172, UR16, RZ ;  /* 0x00000010ac8a7c10 */ /* 0x000fe4000ff3e0ff */
        /* <DEDUP_REMOVED lines=13> */
[----:B------:R-:W0:Y:S01]  /*5a60*/  LDGDEPBAR ;  /* 0x00000000000079af */ /* 0x000e220000000000 */
[----:B------:R-:W-:Y:S05]  /*5a70*/  BRA `(.L_x_4) ;  /* 0x0000000c00a47947 */ /* 0x000fea0003800000 */
.L_x_3:
[----:B------:R-:W-:Y:S01]  /*5a80*/  SHF.R.S32.HI R0, RZ, 0x1f, R225 ;  /* 0x0000001fff007819 */ /* 0x000fe200000114e1 */
[----:B------:R-:W-:Y:S04]  /*5a90*/  DEPBAR.LE SB0, 0x0 ;  /* 0x000080000000791a */ /* 0x000fe80000000000 */
[----:B------:R-:W-:Y:S01]  /*5aa0*/  BAR.SYNC.DEFER_BLOCKING 0x0 ;  /* 0x0000000000007b1d */ /* 0x000fe20000010000 */
[----:B------:R-:W-:Y:S02]  /*5ab0*/  IMAD R0, R0, UR12, RZ ;  /* 0x0000000c00007c24 */ /* 0x000fe4000f8e02ff */
[C---:B------:R-:W-:Y:S04]  /*5ac0*/  IMAD.WIDE.U32 R4, R225.reuse, UR12, RZ ;  /* 0x0000000ce1047c25 */ /* 0x040fe8000f8e00ff */
[----:B------:R-:W-:Y:S01]  /*5ad0*/  IMAD R2, R225, UR13, R0 ;  /* 0x0000000de1027c24 */ /* 0x000fe2000f8e0200 */
[----:B------:R-:W-:Y:S03]  /*5ae0*/  LEA R0, P0, R4, R250, 0x7 ;  /* 0x000000fa04007211 */ /* 0x000fe600078038ff */
[----:B------:R-:W-:Y:S01]  /*5af0*/  IMAD.IADD R2, R5, 0x1, R2 ;  /* 0x0000000105027824 */ /* 0x000fe200078e0202 */
[----:B------:R-:W-:Y:S04]  /*5b00*/  LEA R8, P1, R0, UR10, 0x1 ;  /* 0x0000000a00087c11 */ /* 0x000fe8000f8208ff */
        /* <DEDUP_REMOVED lines=8> */
[----:B------:R-:W-:Y:S01]  /*5b90*/  LDGSTS.E.BYPASS.LTC128B.128 [R226+0x4000], desc[UR14][R8.64] ;  /* 0x0400000008e27fae */ /* 0x000fe2000b901d4e */
[----:B------:R-:W-:Y:S02]  /*5ba0*/  IADD3 R10, P0, R4, UR20, RZ ;  /* 0x00000014040a7c10 */ /* 0x000fe4000ff1e0ff */
[----:B------:R-:W-:Y:S04]  /*5bb0*/  IADD3.X R5, R7, UR21, RZ, P1, !PT ;  /* 0x0000001507057c10 */ /* 0x000fe80008ffe4ff */
[----:B------:R-:W-:Y:S01]  /*5bc0*/  IADD3.X R11, R5, UR21, RZ, P0, !PT ;  /* 0x00000015050b7c10 */ /* 0x000fe200087fe4ff */
[----:B------:R-:W-:Y:S01]  /*5bd0*/  LDGSTS.E.BYPASS.LTC128B.128 [R226+0x4800], desc[UR14][R6.64] ;  /* 0x0480000006e27fae */ /* 0x000fe2000b901d4e */
[----:B------:R-:W-:Y:S07]  /*5be0*/  ISETP.GT.AND P0, PT, R225, RZ, PT ;  /* 0x000000ffe100720c */ /* 0x000fee0003f04270 */
[----:B------:R1:W-:Y:S08]  /*5bf0*/  LDGSTS.E.BYPASS.LTC128B.128 [R226+0x5000], desc[UR14][R4.64] ;  /* 0x0500000004e27fae */ /* 0x0003f0000b901d4e */
[----:B------:R2:W-:Y:S08]  /*5c00*/  LDGSTS.E.BYPASS.LTC128B.128 [R226+0x5800], desc[UR14][R10.64] ;  /* 0x058000000ae27fae */ /* 0x0005f0000b901d4e */
[----:B------:R-:W-:Y:S08]  /*5c10*/  LDSM.16.M88.4 R128, [R215] ;  /* 0x00000000d780783b */ /* 0x000ff00000000200 */
[----:B------:R-:W1:Y:S08]  /*5c20*/  LDSM.16.M88.4 R16, [R214] ;  /* 0x00000000d610783b */ /* 0x000e700000000200 */
[----:B------:R-:W2:Y:S08]  /*5c30*/  LDSM.16.M88.4 R124, [R215+0x1000] ;  /* 0x00100000d77c783b */ /* 0x000eb00000000200 */
[----:B------:R-:W3:Y:S08]  /*5c40*/  LDSM.16.M88.4 R32, [R214+0x400] ;  /* 0x00040000d620783b */ /* 0x000ef00000000200 */
[----:B------:R-:W0:Y:S08]  /*5c50*/  LDGDEPBAR ;  /* 0x00000000000079af */ /* 0x000e300000000000 */
[----:B------:R-:W4:Y:S08]  /*5c60*/  LDSM.16.M88.4 R48, [R214+0x800] ;  /* 0x00080000d630783b */ /* 0x000f300000000200 */
[----:B------:R-:W5:Y:S01]  /*5c70*/  LDSM.16.M88.4 R64, [R214+0xc00] ;  /* 0x000c0000d640783b */ /* 0x000f620000000200 */
[-C--:B-1----:R-:W-:Y:S07]  /*5c80*/  HMMA.16816.F32.BF16 R4, R128, R16.reuse, RZ ;  /* 0x000000108004723c */ /* 0x082fee00000418ff */
[----:B------:R-:W1:Y:S01]  /*5c90*/  LDSM.16.M88.4 R80, [R214+0x1000] ;  /* 0x00100000d650783b */ /* 0x000e620000000200 */
[C---:B--2---:R-:W-:Y:S07]  /*5ca0*/  HMMA.16816.F32.BF16 R8, R124.reuse, R16, RZ ;  /* 0x000000107c08723c */ /* 0x044fee00000418ff */
[----:B------:R-:W2:Y:S01]  /*5cb0*/  LDSM.16.M88.4 R96, [R214+0x1400] ;  /* 0x00140000d660783b */ /* 0x000ea20000000200 */
[-C--:B------:R-:W-:Y:S06]  /*5cc0*/  HMMA.16816.F32.BF16 R12, R124, R18.reuse, RZ ;  /* 0x000000127c0c723c */ /* 0x080fec00000418ff */
[C---:B------:R-:W-:Y:S01]  /*5cd0*/  HMMA.16816.F32.BF16 R16, R128.reuse, R18, RZ ;  /* 0x000000128010723c */ /* 0x040fe200000418ff */
[----:B------:R-:W2:Y:S05]  /*5ce0*/  LDSM.16.M88.4 R112, [R214+0x1800] ;  /* 0x00180000d670783b */ /* 0x000eaa0000000200 */
[-C--:B---3--:R-:W-:Y:S03]  /*5cf0*/  HMMA.16816.F32.BF16 R20, R128, R32.reuse, RZ ;  /* 0x000000208014723c */ /* 0x088fe600000418ff */
[----:B------:R-:W3:Y:S03]  /*5d00*/  LDSM.16.M88.4 R136, [R214+0x1c00] ;  /* 0x001c0000d688783b */ /* 0x000ee60000000200 */
[C---:B------:R-:W-:Y:S05]  /*5d10*/  HMMA.16816.F32.BF16 R24, R124.reuse, R32, RZ ;  /* 0x000000207c18723c */ /* 0x040fea00000418ff */
[----:B------:R-:W-:Y:S01]  /*5d20*/  LDSM.16.M88.4 R172, [R216] ;  /* 0x00000000d8ac783b */ /* 0x000fe20000000200 */
[-C--:B------:R-:W-:Y:S06]  /*5d30*/  HMMA.16816.F32.BF16 R28, R124, R34.reuse, RZ ;  /* 0x000000227c1c723c */ /* 0x080fec00000418ff */
[C---:B------:R-:W-:Y:S01]  /*5d40*/  HMMA.16816.F32.BF16 R32, R128.reuse, R34, RZ ;  /* 0x000000228020723c */ /* 0x040fe200000418ff */
[----:B------:R-:W3:Y:S05]  /*5d50*/  LDSM.16.M88.4 R176, [R217] ;  /* 0x00000000d9b0783b */ /* 0x000eea0000000200 */
[-C--:B----4-:R-:W-:Y:S03]  /*5d60*/  HMMA.16816.F32.BF16 R36, R128, R48.reuse, RZ ;  /* 0x000000308024723c */ /* 0x090fe600000418ff */
[----:B------:R-:W4:Y:S03]  /*5d70*/  LDSM.16.M88.4 R180, [R216+0x1000] ;  /* 0x00100000d8b4783b */ /* 0x000f260000000200 */
[C---:B------:R-:W-:Y:S05]  /*5d80*/  HMMA.16816.F32.BF16 R40, R124.reuse, R48, RZ ;  /* 0x000000307c28723c */ /* 0x040fea00000418ff */
[----:B------:R-:W4:Y:S01]  /*5d90*/  LDSM.16.M88.4 R184, [R224] ;  /* 0x00000000e0b8783b */ /* 0x000f220000000200 */
[-C--:B------:R-:W-:Y:S06]  /*5da0*/  HMMA.16816.F32.BF16 R44, R124, R50.reuse, RZ ;  /* 0x000000327c2c723c */ /* 0x080fec00000418ff */
[C---:B------:R-:W-:Y:S01]  /*5db0*/  HMMA.16816.F32.BF16 R48, R128.reuse, R50, RZ ;  /* 0x000000328030723c */ /* 0x040fe200000418ff */
[----:B------:R-:W4:Y:S05]  /*5dc0*/  LDSM.16.M88.4 R188, [R223] ;  /* 0x00000000dfbc783b */ /* 0x000f2a0000000200 */
[-C--:B-----5:R-:W-:Y:S03]  /*5dd0*/  HMMA.16816.F32.BF16 R52, R128, R64.reuse, RZ ;  /* 0x000000408034723c */ /* 0x0a0fe600000418ff */
[----:B------:R-:W5:Y:S03]  /*5de0*/  LDSM.16.M88.4 R192, [R222] ;  /* 0x00000000dec0783b */ /* 0x000f660000000200 */
[C---:B------:R-:W-:Y:S05]  /*5df0*/  HMMA.16816.F32.BF16 R56, R124.reuse, R64, RZ ;  /* 0x000000407c38723c */ /* 0x040fea00000418ff */
[----:B------:R-:W5:Y:S01]  /*5e00*/  LDSM.16.M88.4 R196, [R221] ;  /* 0x00000000ddc4783b */ /* 0x000f620000000200 */
[-C--:B------:R-:W-:Y:S06]  /*5e10*/  HMMA.16816.F32.BF16 R60, R124, R66.reuse, RZ ;  /* 0x000000427c3c723c */ /* 0x080fec00000418ff */
[C---:B------:R-:W-:Y:S01]  /*5e20*/  HMMA.16816.F32.BF16 R64, R128.reuse, R66, RZ ;  /* 0x000000428040723c */ /* 0x040fe200000418ff */
[----:B------:R-:W5:Y:S05]  /*5e30*/  LDSM.16.M88.4 R200, [R220] ;  /* 0x00000000dcc8783b */ /* 0x000f6a0000000200 */
[-C--:B-1----:R-:W-:Y:S03]  /*5e40*/  HMMA.16816.F32.BF16 R68, R128, R80.reuse, RZ ;  /* 0x000000508044723c */ /* 0x082fe600000418ff */
[----:B------:R-:W1:Y:S03]  /*5e50*/  LDSM.16.M88.4 R204, [R219] ;  /* 0x00000000dbcc783b */ /* 0x000e660000000200 */
[C---:B------:R-:W-:Y:S05]  /*5e60*/  HMMA.16816.F32.BF16 R72, R124.reuse, R80, RZ ;  /* 0x000000507c48723c */ /* 0x040fea00000418ff */
[----:B------:R-:W1:Y:S01]  /*5e70*/  LDSM.16.M88.4 R208, [R218] ;  /* 0x00000000dad0783b */ /* 0x000e620000000200 */
[-C--:B------:R-:W-:Y:S01]  /*5e80*/  HMMA.16816.F32.BF16 R76, R124, R82.reuse, RZ ;  /* 0x000000527c4c723c */ /* 0x080fe200000418ff */
[----:B------:R-:W-:Y:S05]  /*5e90*/  DEPBAR.LE SB0, 0x0 ;  /* 0x000080000000791a */ /* 0x000fea0000000000 */
[C---:B------:R-:W-:Y:S01]  /*5ea0*/  HMMA.16816.F32.BF16 R80, R128.reuse, R82, RZ ;  /* 0x000000528050723c */ /* 0x040fe200000418ff */
[----:B------:R-:W-:Y:S05]  /*5eb0*/  BAR.SYNC.DEFER_BLOCKING 0x0 ;  /* 0x0000000000007b1d */ /* 0x000fea0000010000 */
[-C--:B--2---:R-:W-:Y:S06]  /*5ec0*/  HMMA.16816.F32.BF16 R84, R128, R96.reuse, RZ ;  /* 0x000000608054723c */ /* 0x084fec00000418ff */
[C---:B------:R-:W-:Y:S06]  /*5ed0*/  HMMA.16816.F32.BF16 R88, R124.reuse, R96, RZ ;  /* 0x000000607c58723c */ /* 0x040fec00000418ff */
[-C--:B------:R-:W-:Y:S06]  /*5ee0*/  HMMA.16816.F32.BF16 R92, R124, R98.reuse, RZ ;  /* 0x000000627c5c723c */ /* 0x080fec00000418ff */
[C---:B------:R-:W-:Y:S06]  /*5ef0*/  HMMA.16816.F32.BF16 R96, R128.reuse, R98, RZ ;  /* 0x000000628060723c */ /* 0x040fec00000418ff */
[-C--:B------:R-:W-:Y:S06]  /*5f00*/  HMMA.16816.F32.BF16 R100, R128, R112.reuse, RZ ;  /* 0x000000708064723c */ /* 0x080fec00000418ff */
[C---:B------:R-:W-:Y:S06]  /*5f10*/  HMMA.16816.F32.BF16 R104, R124.reuse, R112, RZ ;  /* 0x000000707c68723c */ /* 0x040fec00000418ff */
[-C--:B------:R-:W-:Y:S06]  /*5f20*/  HMMA.16816.F32.BF16 R108, R124, R114.reuse, RZ ;  /* 0x000000727c6c723c */ /* 0x080fec00000418ff */
[C---:B------:R-:W-:Y:S06]  /*5f30*/  HMMA.16816.F32.BF16 R112, R128.reuse, R114, RZ ;  /* 0x000000728070723c */ /* 0x040fec00000418ff */
[-C--:B---3--:R-:W-:Y:S06]  /*5f40*/  HMMA.16816.F32.BF16 R116, R128, R136.reuse, RZ ;  /* 0x000000888074723c */ /* 0x088fec00000418ff */
[C---:B------:R-:W-:Y:S06]  /*5f50*/  HMMA.16816.F32.BF16 R120, R124.reuse, R136, RZ ;  /* 0x000000887c78723c */ /* 0x040fec00000418ff */
[-C--:B------:R-:W-:Y:S06]  /*5f60*/  HMMA.16816.F32.BF16 R124, R124, R138.reuse, RZ ;  /* 0x0000008a7c7c723c */ /* 0x080fec00000418ff */
[----:B------:R-:W-:Y:S06]  /*5f70*/  HMMA.16816.F32.BF16 R128, R128, R138, RZ ;  /* 0x0000008a8080723c */ /* 0x000fec00000418ff */
[-C--:B------:R-:W-:Y:S06]  /*5f80*/  HMMA.16816.F32.BF16 R4, R172, R176.reuse, R4 ;  /* 0x000000b0ac04723c */ /* 0x080fec0000041804 */
[C---:B----4-:R-:W-:Y:S06]  /*5f90*/  HMMA.16816.F32.BF16 R8, R180.reuse, R176, R8 ;  /* 0x000000b0b408723c */ /* 0x050fec0000041808 */
[-C--:B------:R-:W-:Y:S06]  /*5fa0*/  HMMA.16816.F32.BF16 R12, R180, R178.reuse, R12 ;  /* 0x000000b2b40c723c */ /* 0x080fec000004180c */
[C---:B------:R-:W-:Y:S06]  /*5fb0*/  HMMA.16816.F32.BF16 R16, R172.reuse, R178, R16 ;  /* 0x000000b2ac10723c */ /* 0x040fec0000041810 */
[----:B------:R-:W-:Y:S01]  /*5fc0*/  FMNMX.FTZ R0, R4, R3, !PT ;  /* 0x0000000304007209 */ /* 0x000fe20007810000 */
[-C--:B------:R-:W-:Y:S04]  /*5fd0*/  HMMA.16816.F32.BF16 R20, R172, R184.reuse, R20 ;  /* 0x000000b8ac14723c */ /* 0x080fe80000041814 */
[----:B------:R-:W-:Y:S02]  /*5fe0*/  FMNMX.FTZ R2, R6, R133, !PT ;  /* 0x0000008506027209 */ /* 0x000fe40007810000 */
[----:B------:R-:W-:Y:S01]  /*5ff0*/  FMNMX.FTZ R132, R5, R0, !PT ;  /* 0x0000000005847209 */ /* 0x000fe20007810000 */
[C---:B------:R-:W-:Y:S04]  /*6000*/  HMMA.16816.F32.BF16 R24, R180.reuse, R184, R24 ;  /* 0x000000b8b418723c */ /* 0x040fe80000041818 */
[----:B------:R-:W-:Y:S02]  /*6010*/  FMNMX.FTZ R0, R7, R2, !PT ;  /* 0x0000000207007209 */ /* 0x000fe40007810000 */
[-C--:B------:R-:W-:Y:S05]  /*6020*/  HMMA.16816.F32.BF16 R28, R180, R186.reuse, R28 ;  /* 0x000000bab41c723c */ /* 0x080fea000004181c */
[----:B------:R-:W-:Y:S01]  /*6030*/  FMNMX.FTZ R2, R16, R132, !PT ;  /* 0x0000008410027209 */ /* 0x000fe20007810000 */
[C---:B------:R-:W-:Y:S05]  /*6040*/  HMMA.16816.F32.BF16 R32, R172.reuse, R186, R32 ;  /* 0x000000baac20723c */ /* 0x040fea0000041820 */
[----:B------:R-:W-:Y:S01]  /*6050*/  FMNMX.FTZ R132, R8, R134, !PT ;  /* 0x0000008608847209 */ /* 0x000fe20007810000 */
        /* <DEDUP_REMOVED lines=8> */
[-C--:B-----5:R-:W-:Y:S05]  /*60e0*/  HMMA.16816.F32.BF16 R52, R172, R192.reuse, R52 ;  /* 0x000000c0ac34723c */ /* 0x0a0fea0000041834 */
        /* <DEDUP_REMOVED lines=23> */
[-C--:B-1----:R-:W-:Y:S05]  /*6260*/  HMMA.16816.F32.BF16 R100, R172, R204.reuse, R100 ;  /* 0x000000ccac64723c */ /* 0x082fea0000041864 */
        /* <DEDUP_REMOVED lines=13> */
[----:B------:R-:W-:Y:S05]  /*6340*/  HMMA.16816.F32.BF16 R128, R172, R210, R128 ;  /* 0x000000d2ac80723c */ /* 0x000fea0000041880 */
[----:B------:R-:W-:Y:S02]  /*6350*/  FMNMX.FTZ R2, R28, R2, !PT ;  /* 0x000000021c027209 */ /* 0x000fe40007810000 */
[----:B------:R-:W-:Y:S04]  /*6360*/  FMNMX.FTZ R132, R38, R132, !PT ;  /* 0x0000008426847209 */ /* 0x000fe80007810000 */
[----:B------:R-:W-:Y:S02]  /*6370*/  FMNMX.FTZ R176, R37, R176, !PT ;  /* 0x000000b025b07209 */ /* 0x000fe40007810000 */
        /* <DEDUP_REMOVED lines=87> */
[----:B------:R-:W-:Y:S01]  /*68f0*/  FMNMX.FTZ R176, R129, R176, !PT ;  /* 0x000000b081b07209 */ /* 0x000fe20007810000 */
[----:B------:R-:W-:Y:S06]  /*6900*/  @P0 BRA `(.L_x_5) ;  /* 0xffffffec00f40947 */ /* 0x000fec000383ffff */
.L_x_4:
[----:B-1----:R-:W-:Y:S01]  /*6910*/  SHFL.BFLY PT, R139, R176, 0x2, 0x1f ;  /* 0x0c401f00b08b7f89 */ /* 0x002fe200000e0000 */
[----:B------:R-:W-:Y:S02]  /*6920*/  FMNMX.FTZ R136, R131, R177, !PT ;  /* 0x000000b183887209 */ /* 0x000fe40007810000 */
[----:B------:R-:W-:Y:S02]  /*6930*/  FMNMX.FTZ R0, R122, R178, !PT ;  /* 0x000000b27a007209 */ /* 0x000fe40007810000 */
[----:B------:R-:W-:Y:S03]  /*6940*/  FMNMX.FTZ R2, R121, R132, !PT ;  /* 0x0000008479027209 */ /* 0x000fe60007810000 */
[----:B------:R-:W-:Y:S01]  /*6950*/  SHFL.BFLY PT, R172, R136, 0x2, 0x1f ;  /* 0x0c401f0088ac7f89 */ /* 0x000fe200000e0000 */
[----:B------:R-:W-:Y:S02]  /*6960*/  FMNMX.FTZ R0, R123, R0, !PT ;  /* 0x000000007b007209 */ /* 0x000fe40007810000 */
[----:B------:R-:W-:Y:S02]  /*6970*/  FMNMX.FTZ R2, R124, R2, !PT ;  /* 0x000000027c027209 */ /* 0x000fe40007810000 */
[----:B------:R-:W-:Y:S02]  /*6980*/  FMNMX.FTZ R0, R126, R0, !PT ;  /* 0x000000007e007209 */ /* 0x000fe40007810000 */
[----:B------:R-:W-:Y:S02]  /*6990*/  FMNMX.FTZ R132, R125, R2, !PT ;  /* 0x000000027d847209 */ /* 0x000fe40007810000 */
[----:B------:R-:W-:Y:S02]  /*69a0*/  FMNMX.FTZ R0, R127, R0, !PT ;  /* 0x000000007f007209 */ /* 0x000fe40007810000 */
[----:B------:R-:W-:Y:S01]  /*69b0*/  IADD3 R225, R225, -0x1, RZ ;  /* 0xffffffffe1e17810 */ /* 0x000fe20007ffe0ff */
[----:B------:R-:W-:Y:S08]  /*69c0*/  SHFL.BFLY PT, R137, R132, 0x2, 0x1f ;  /* 0x0c401f0084897f89 */ /* 0x000ff000000e0000 */
[----:B------:R-:W1:Y:S02]  /*69d0*/  SHFL.BFLY PT, R2, R0, 0x2, 0x1f ;  /* 0x0c401f0000027f89 */ /* 0x000e6400000e0000 */
[----:B-1----:R-:W-:Y:S02]  /*69e0*/  FMNMX.FTZ R2, R0, R2, !PT ;  /* 0x0000000200027209 */ /* 0x002fe40007810000 */
[----:B------:R-:W-:Y:S02]  /*69f0*/  FMNMX.FTZ R136, R136, R172, !PT ;  /* 0x000000ac88887209 */ /* 0x000fe40007810000 */
[----:B------:R-:W-:Y:S02]  /*6a00*/  FMNMX.FTZ R139, R176, R139, !PT ;  /* 0x0000008bb08b7209 */ /* 0x000fe40007810000 */
[----:B------:R-:W-:Y:S01]  /*6a10*/  FMNMX.FTZ R137, R132, R137, !PT ;  /* 0x0000008984897209 */ /* 0x000fe20007810000 */
[----:B------:R-:W-:Y:S08]  /*6a20*/  SHFL.BFLY PT, R172, R136, 0x1, 0x1f ;  /* 0x0c201f0088ac7f89 */ /* 0x000ff000000e0000 */
[----:B------:R-:W1:Y:S08]  /*6a30*/  SHFL.BFLY PT, R138, R139, 0x1, 0x1f ;  /* 0x0c201f008b8a7f89 */ /* 0x000e7000000e0000 */
[----:B------:R-:W2:Y:S08]  /*6a40*/  SHFL.BFLY PT, R173, R137, 0x1, 0x1f ;  /* 0x0c201f0089ad7f89 */ /* 0x000eb000000e0000 */
[----:B------:R-:W3:Y:S01]  /*6a50*/  SHFL.BFLY PT, R132, R2, 0x1, 0x1f ;  /* 0x0c201f0002847f89 */ /* 0x000ee200000e0000 */
[----:B-1----:R-:W-:Y:S02]  /*6a60*/  FMNMX.FTZ R139, R139, R138, !PT ;  /* 0x0000008a8b8b7209 */ /* 0x002fe40007810000 */
[----:B------:R-:W-:Y:S02]  /*6a70*/  FMNMX.FTZ R138, R136, R172, !PT ;  /* 0x000000ac888a7209 */ /* 0x000fe40007810000 */
[C---:B------:R-:W-:Y:S01]  /*6a80*/  FSETP.NEU.FTZ.AND P1, PT, R139.reuse, -INF , PT ;  /* 0xff8000008b00780b */ /* 0x040fe20003f3d000 */
[----:B------:R-:W-:Y:S01]  /*6a90*/  FADD.FTZ R0, -R139, R3 ;  /* 0x000000038b007221 */ /* 0x000fe20000010100 */
[----:B--2---:R-:W-:Y:S03]  /*6aa0*/  FMNMX.FTZ R137, R137, R173, !PT ;  /* 0x000000ad89897209 */ /* 0x004fe60007810000 */
[----:B------:R-:W-:Y:S01]  /*6ab0*/  FMUL.FTZ R3, R0, UR4 ;  /* 0x0000000400037c20 */ /* 0x000fe20008410000 */
[----:B------:R-:W-:Y:S03]  /*6ac0*/  FADD.FTZ R0, -R138, R133 ;  /* 0x000000858a007221 */ /* 0x000fe60000010100 */
[----:B------:R1:W2:Y:S02]  /*6ad0*/  MUFU.EX2 R136, R3 ;  /* 0x0000000300887308 */ /* 0x0002a40000000800 */
[----:B-1----:R-:W-:Y:S01]  /*6ae0*/  FMUL.FTZ R3, R0, UR4 ;  /* 0x0000000400037c20 */ /* 0x002fe20008410000 */
[----:B------:R-:W-:Y:S01]  /*6af0*/  FADD.FTZ R0, -R137, R134 ;  /* 0x0000008689007221 */ /* 0x000fe20000010100 */
[----:B------:R-:W-:Y:S06]  /*6b00*/  FMUL.FTZ R134, R138, UR4 ;  /* 0x000000048a867c20 */ /* 0x000fec0008410000 */
[----:B------:R3:W1:Y:S02]  /*6b10*/  MUFU.EX2 R133, R3 ;  /* 0x0000000300857308 */ /* 0x0006640000000800 */
[----:B---3--:R-:W-:Y:S01]  /*6b20*/  FMNMX.FTZ R3, R2, R132, !PT ;  /* 0x0000008402037209 */ /* 0x008fe20007810000 */
[----:B------:R-:W-:Y:S01]  /*6b30*/  FMUL.FTZ R132, R139, UR4 ;  /* 0x000000048b847c20 */ /* 0x000fe20008410000 */
[----:B------:R-:W-:Y:S03]  /*6b40*/  FMUL.FTZ R2, R0, UR4 ;  /* 0x0000000400027c20 */ /* 0x000fe60008410000 */
[C---:B------:R-:W-:Y:S01]  /*6b50*/  FMUL.FTZ R172, R3.reuse, UR4 ;  /* 0x0000000403ac7c20 */ /* 0x040fe20008410000 */
[----:B------:R-:W-:Y:S01]  /*6b60*/  FSEL R132, R132, RZ, P1 ;  /* 0x000000ff84847208 */ /* 0x000fe20000800000 */
[----:B------:R-:W-:Y:S01]  /*6b70*/  FADD.FTZ R0, -R3, R135 ;  /* 0x0000008703007221 */ /* 0x000fe20000010100 */
[----:B------:R-:W-:Y:S01]  /*6b80*/  MUFU.EX2 R2, R2 ;  /* 0x0000000200027308 */ /* 0x000fe20000000800 */
[----:B------:R-:W-:Y:S01]  /*6b90*/  FSETP.NEU.FTZ.AND P1, PT, R138, -INF , PT ;  /* 0xff8000008a00780b */ /* 0x000fe20003f3d000 */
[----:B------:R-:W-:Y:S01]  /*6ba0*/  FMUL.FTZ R135, R137, UR4 ;  /* 0x0000000489877c20 */ /* 0x000fe20008410000 */
[--C-:B------:R-:W-:Y:S01]  /*6bb0*/  FFMA.FTZ R20, R20, UR4, -R132.reuse ;  /* 0x0000000414147c23 */ /* 0x100fe20008010884 */
[--C-:B------:R-:W-:Y:S01]  /*6bc0*/  FFMA.FTZ R21, R21, UR4, -R132.reuse ;  /* 0x0000000415157c23 */ /* 0x100fe20008010884 */
[--C-:B------:R-:W-:Y:S01]  /*6bd0*/  FFMA.FTZ R48, R48, UR4, -R132.reuse ;  /* 0x0000000430307c23 */ /* 0x100fe20008010884 */
[--C-:B------:R-:W-:Y:S01]  /*6be0*/  FFMA.FTZ R49, R49, UR4, -R132.reuse ;  /* 0x0000000431317c23 */ /* 0x100fe20008010884 */
[--C-:B------:R-:W-:Y:S03]  /*6bf0*/  FFMA.FTZ R52, R52, UR4, -R132.reuse ;  /* 0x0000000434347c23 */ /* 0x100fe60008010884 */
[----:B------:R-:W-:Y:S01]  /*6c00*/  MUFU.EX2 R190, R20 ;  /* 0x0000001400be7308 */ /* 0x000fe20000000800 */
[--C-:B------:R-:W-:Y:S01]  /*6c10*/  FFMA.FTZ R53, R53, UR4, -R132.reuse ;  /* 0x0000000435357c23 */ /* 0x100fe20008010884 */
[----:B------:R-:W-:Y:S01]  /*6c20*/  FSEL R134, R134, RZ, P1 ;  /* 0x000000ff86867208 */ /* 0x000fe20000800000 */
[--C-:B------:R-:W-:Y:S01]  /*6c30*/  FFMA.FTZ R16, R16, UR4, -R132.reuse ;  /* 0x0000000410107c23 */ /* 0x100fe20008010884 */
[--C-:B------:R-:W-:Y:S01]  /*6c40*/  FFMA.FTZ R17, R17, UR4, -R132.reuse ;  /* 0x0000000411117c23 */ /* 0x100fe20008010884 */
[----:B------:R-:W-:Y:S01]  /*6c50*/  FSETP.NEU.FTZ.AND P1, PT, R137, -INF , PT ;  /* 0xff8000008900780b */ /* 0x000fe20003f3d000 */
[----:B------:R-:W-:Y:S01]  /*6c60*/  FFMA.FTZ R36, R36, UR4, -R132 ;  /* 0x0000000424247c23 */ /* 0x000fe20008010884 */
[--C-:B------:R-:W-:Y:S03]  /*6c70*/  FFMA.FTZ R22, R22, UR4, -R134.reuse ;  /* 0x0000000416167c23 */ /* 0x100fe60008010886 */
[----:B------:R-:W-:Y:S01]  /*6c80*/  MUFU.EX2 R197, R21 ;  /* 0x0000001500c57308 */ /* 0x000fe20000000800 */
[--C-:B------:R-:W-:Y:S01]  /*6c90*/  FFMA.FTZ R23, R23, UR4, -R134.reuse ;  /* 0x0000000417177c23 */ /* 0x100fe20008010886 */
[--C-:B------:R-:W-:Y:S01]  /*6ca0*/  FFMA.FTZ R50, R50, UR4, -R134.reuse ;  /* 0x0000000432327c23 */ /* 0x100fe20008010886 */
[--C-:B------:R-:W-:Y:S01]  /*6cb0*/  FFMA.FTZ R51, R51, UR4, -R134.reuse ;  /* 0x0000000433337c23 */ /* 0x100fe20008010886 */
[--C-:B------:R-:W-:Y:S01]  /*6cc0*/  FFMA.FTZ R54, R54, UR4, -R134.reuse ;  /* 0x0000000436367c23 */ /* 0x100fe20008010886 */
[--C-:B------:R-:W-:Y:S01]  /*6cd0*/  FFMA.FTZ R55, R55, UR4, -R134.reuse ;  /* 0x0000000437377c23 */ /* 0x100fe20008010886 */
[----:B------:R-:W-:Y:S01]  /*6ce0*/  FSEL R135, R135, RZ, P1 ;  /* 0x000000ff87877208 */ /* 0x000fe20000800000 */
[--C-:B------:R-:W-:Y:S03]  /*6cf0*/  FFMA.FTZ R18, R18, UR4, -R134.reuse ;  /* 0x0000000412127c23 */ /* 0x100fe60008010886 */
[----:B------:R-:W-:Y:S01]  /*6d00*/  MUFU.EX2 R189, R22 ;  /* 0x0000001600bd7308 */ /* 0x000fe20000000800 */
[----:B------:R-:W-:Y:S01]  /*6d10*/  FFMA.FTZ R19, R19, UR4, -R134 ;  /* 0x0000000413137c23 */ /* 0x000fe20008010886 */
[----:B------:R-:W-:Y:S01]  /*6d20*/  FSETP.NEU.FTZ.AND P1, PT, R3, -INF , PT ;  /* 0xff8000000300780b */ /* 0x000fe20003f3d000 */
[--C-:B------:R-:W-:Y:S01]  /*6d30*/  FFMA.FTZ R44, R44, UR4, -R135.reuse ;  /* 0x000000042c2c7c23 */ /* 0x100fe20008010887 */
[--C-:B------:R-:W-:Y:S01]  /*6d40*/  FFMA.FTZ R45, R45, UR4, -R135.reuse ;  /* 0x000000042d2d7c23 */ /* 0x100fe20008010887 */
[----:B------:R-:W-:Y:S01]  /*6d50*/  FFMA.FTZ R37, R37, UR4, -R132 ;  /* 0x0000000425257c23 */ /* 0x000fe20008010884 */
[----:B------:R-:W-:Y:S01]  /*6d60*/  FSEL R172, R172, RZ, P1 ;  /* 0x000000ffacac7208 */ /* 0x000fe20000800000 */
[--C-:B------:R-:W-:Y:S03]  /*6d70*/  FFMA.FTZ R38, R38, UR4, -R134.reuse ;  /* 0x0000000426267c23 */ /* 0x100fe60008010886 */
[----:B------:R3:W-:Y:S01]  /*6d80*/  MUFU.EX2 R194, R23 ;  /* 0x0000001700c27308 */ /* 0x0007e20000000800 */
[----:B------:R-:W-:Y:S01]  /*6d90*/  FFMA.FTZ R39, R39, UR4, -R134 ;  /* 0x0000000427277c23 */ /* 0x000fe20008010886 */
[--C-:B------:R-:W-:Y:S01]  /*6da0*/  FFMA.FTZ R40, R40, UR4, -R135.reuse ;  /* 0x0000000428287c23 */ /* 0x100fe20008010887 */
[--C-:B------:R-:W-:Y:S01]  /*6db0*/  FFMA.FTZ R46, R46, UR4, -R172.reuse ;  /* 0x000000042e2e7c23 */ /* 0x100fe200080108ac */
[--C-:B------:R-:W-:Y:S01]  /*6dc0*/  FFMA.FTZ R47, R47, UR4, -R172.reuse ;  /* 0x000000042f2f7c23 */ /* 0x100fe200080108ac */
[--C-:B------:R-:W-:Y:S01]  /*6dd0*/  FFMA.FTZ R41, R41, UR4, -R135.reuse ;  /* 0x0000000429297c23 */ /* 0x100fe20008010887 */
[--C-:B------:R-:W-:Y:S01]  /*6de0*/  FFMA.FTZ R42, R42, UR4, -R172.reuse ;  /* 0x000000042a2a7c23 */ /* 0x100fe200080108ac */
[--C-:B------:R-:W-:Y:S03]  /*6df0*/  FFMA.FTZ R43, R43, UR4, -R172.reuse ;  /* 0x000000042b2b7c23 */ /* 0x100fe600080108ac */
[----:B------:R-:W-:Y:S01]  /*6e00*/  MUFU.EX2 R208, R44 ;  /* 0x0000002c00d07308 */ /* 0x000fe20000000800 */
[--C-:B------:R-:W-:Y:S01]  /*6e10*/  FFMA.FTZ R24, R24, UR4, -R135.reuse ;  /* 0x0000000418187c23 */ /* 0x100fe20008010887 */
[--C-:B------:R-:W-:Y:S01]  /*6e20*/  FFMA.FTZ R25, R25, UR4, -R135.reuse ;  /* 0x0000000419197c23 */ /* 0x100fe20008010887 */
[--C-:B------:R-:W-:Y:S01]  /*6e30*/  FFMA.FTZ R26, R26, UR4, -R172.reuse ;  /* 0x000000041a1a7c23 */ /* 0x100fe200080108ac */
[--C-:B------:R-:W-:Y:S01]  /*6e40*/  FFMA.FTZ R27, R27, UR4, -R172.reuse ;  /* 0x000000041b1b7c23 */ /* 0x100fe200080108ac */
[--C-:B------:R-:W-:Y:S01]  /*6e50*/  FFMA.FTZ R28, R28, UR4, -R135.reuse ;  /* 0x000000041c1c7c23 */ /* 0x100fe20008010887 */
[--C-:B------:R-:W-:Y:S01]  /*6e60*/  FFMA.FTZ R29, R29, UR4, -R135.reuse ;  /* 0x000000041d1d7c23 */ /* 0x100fe20008010887 */
[--C-:B------:R-:W-:Y:S03]  /*6e70*/  FFMA.FTZ R30, R30, UR4, -R172.reuse ;  /* 0x000000041e1e7c23 */ /* 0x100fe600080108ac */
[----:B------:R-:W-:Y:S01]  /*6e80*/  MUFU.EX2 R233, R45 ;  /* 0x0000002d00e97308 */ /* 0x000fe20000000800 */
[----:B---3--:R-:W3:Y:S01]  /*6e90*/  LDSM.16.MT88.4 R20, [R212+0x4000] ;  /* 0x00400000d414783b */ /* 0x008ee20000004200 */
[----:B------:R-:W-:Y:S01]  /*6ea0*/  FFMA.FTZ R31, R31, UR4, -R172 ;  /* 0x000000041f1f7c23 */ /* 0x000fe200080108ac */
[--C-:B------:R-:W-:Y:S01]  /*6eb0*/  FFMA.FTZ R32, R32, UR4, -R132.reuse ;  /* 0x0000000420207c23 */ /* 0x100fe20008010884 */
[----:B------:R-:W-:Y:S01]  /*6ec0*/  FFMA.FTZ R33, R33, UR4, -R132 ;  /* 0x0000000421217c23 */ /* 0x000fe20008010884 */
[--C-:B------:R-:W-:Y:S01]  /*6ed0*/  FFMA.FTZ R34, R34, UR4, -R134.reuse ;  /* 0x0000000422227c23 */ /* 0x100fe20008010886 */
[--C-:B------:R-:W-:Y:S01]  /*6ee0*/  FFMA.FTZ R35, R35, UR4, -R134.reuse ;  /* 0x0000000423237c23 */ /* 0x100fe20008010886 */
[--C-:B------:R-:W-:Y:S03]  /*6ef0*/  FFMA.FTZ R71, R71, UR4, -R134.reuse ;  /* 0x0000000447477c23 */ /* 0x100fe60008010886 */
[----:B------:R-:W-:Y:S01]  /*6f00*/  MUFU.EX2 R211, R46 ;  /* 0x0000002e00d37308 */ /* 0x000fe20000000800 */
[----:B------:R-:W-:Y:S01]  /*6f10*/  FFMA.FTZ R82, R82, UR4, -R134 ;  /* 0x0000000452527c23 */ /* 0x000fe20008010886 */
[--C-:B------:R-:W-:Y:S01]  /*6f20*/  FFMA.FTZ R73, R73, UR4, -R135.reuse ;  /* 0x0000000449497c23 */ /* 0x100fe20008010887 */
[--C-:B------:R-:W-:Y:S01]  /*6f30*/  FFMA.FTZ R76, R76, UR4, -R135.reuse ;  /* 0x000000044c4c7c23 */ /* 0x100fe20008010887 */
[--C-:B------:R-:W-:Y:S01]  /*6f40*/  FFMA.FTZ R4, R4, UR4, -R132.reuse ;  /* 0x0000000404047c23 */ /* 0x100fe20008010884 */
[----:B------:R-:W-:Y:S01]  /*6f50*/  FFMA.FTZ R5, R5, UR4, -R132 ;  /* 0x0000000405057c23 */ /* 0x000fe20008010884 */
[--C-:B------:R-:W-:Y:S01]  /*6f60*/  FFMA.FTZ R6, R6, UR4, -R134.reuse ;  /* 0x0000000406067c23 */ /* 0x100fe20008010886 */
[----:B------:R-:W-:Y:S03]  /*6f70*/  FFMA.FTZ R7, R7, UR4, -R134 ;  /* 0x0000000407077c23 */ /* 0x000fe60008010886 */
[----:B------:R4:W-:Y:S01]  /*6f80*/  MUFU.EX2 R235, R47 ;  /* 0x0000002f00eb7308 */ /* 0x0009e20000000800 */
[----:B------:R-:W-:Y:S01]  /*6f90*/  FMUL.FTZ R0, R0, UR4 ;  /* 0x0000000400007c20 */ /* 0x000fe20008410000 */
[--C-:B------:R-:W-:Y:S01]  /*6fa0*/  FFMA.FTZ R8, R8, UR4, -R135.reuse ;  /* 0x0000000408087c23 */ /* 0x100fe20008010887 */
[--C-:B------:R-:W-:Y:S01]  /*6fb0*/  FFMA.FTZ R9, R9, UR4, -R135.reuse ;  /* 0x0000000409097c23 */ /* 0x100fe20008010887 */
[--C-:B------:R-:W-:Y:S01]  /*6fc0*/  FFMA.FTZ R10, R10, UR4, -R172.reuse ;  /* 0x000000040a0a7c23 */ /* 0x100fe200080108ac */
[--C-:B------:R-:W-:Y:S01]  /*6fd0*/  FFMA.FTZ R11, R11, UR4, -R172.reuse ;  /* 0x000000040b0b7c23 */ /* 0x100fe200080108ac */
[--C-:B------:R-:W-:Y:S01]  /*6fe0*/  FFMA.FTZ R12, R12, UR4, -R135.reuse ;  /* 0x000000040c0c7c23 */ /* 0x100fe20008010887 */
[--C-:B------:R-:W-:Y:S03]  /*6ff0*/  FFMA.FTZ R13, R13, UR4, -R135.reuse ;  /* 0x000000040d0d7c23 */ /* 0x100fe60008010887 */
[----:B------:R2:W-:Y:S01]  /*7000*/  MUFU.EX2 R177, R4 ;  /* 0x0000000400b17308 */ /* 0x0005e20000000800 */
[--C-:B------:R-:W-:Y:S01]  /*7010*/  FFMA.FTZ R14, R14, UR4, -R172.reuse ;  /* 0x000000040e0e7c23 */ /* 0x100fe200080108ac */
[----:B------:R-:W-:Y:S01]  /*7020*/  FFMA.FTZ R15, R15, UR4, -R172 ;  /* 0x000000040f0f7c23 */ /* 0x000fe200080108ac */
[----:B------:R-:W-:Y:S01]  /*7030*/  FFMA.FTZ R67, R67, UR4, -R134 ;  /* 0x0000000443437c23 */ /* 0x000fe20008010886 */
[--C-:B------:R-:W-:Y:S01]  /*7040*/  FFMA.FTZ R64, R64, UR4, -R132.reuse ;  /* 0x0000000440407c23 */ /* 0x100fe20008010884 */
[----:B------:R-:W-:Y:S01]  /*7050*/  FFMA.FTZ R65, R65, UR4, -R132 ;  /* 0x0000000441417c23 */ /* 0x000fe20008010884 */
[----:B------:R-:W-:Y:S01]  /*7060*/  FFMA.FTZ R66, R66, UR4, -R134 ;  /* 0x0000000442427c23 */ /* 0x000fe20008010886 */
[--C-:B------:R-:W-:Y:S03]  /*7070*/  FFMA.FTZ R59, R59, UR4, -R172.reuse ;  /* 0x000000043b3b7c23 */ /* 0x100fe600080108ac */
[----:B------:R5:W3:Y:S01]  /*7080*/  MUFU.EX2 R179, R5 ;  /* 0x0000000500b37308 */ /* 0x000ae20000000800 */
[----:B----4-:R-:W4:Y:S01]  /*7090*/  LDSM.16.MT88.4 R44, [R213+0x4000] ;  /* 0x00400000d52c783b */ /* 0x010f220000004200 */
[--C-:B------:R-:W-:Y:S01]  /*70a0*/  FFMA.FTZ R60, R60, UR4, -R135.reuse ;  /* 0x000000043c3c7c23 */ /* 0x100fe20008010887 */
[--C-:B------:R-:W-:Y:S01]  /*70b0*/  FFMA.FTZ R61, R61, UR4, -R135.reuse ;  /* 0x000000043d3d7c23 */ /* 0x100fe20008010887 */
[--C-:B------:R-:W-:Y:S01]  /*70c0*/  FFMA.FTZ R62, R62, UR4, -R172.reuse ;  /* 0x000000043e3e7c23 */ /* 0x100fe200080108ac */
[--C-:B------:R-:W-:Y:S01]  /*70d0*/  FFMA.FTZ R63, R63, UR4, -R172.reuse ;  /* 0x000000043f3f7c23 */ /* 0x100fe200080108ac */
[--C-:B------:R-:W-:Y:S01]  /*70e0*/  FFMA.FTZ R56, R56, UR4, -R135.reuse ;  /* 0x0000000438387c23 */ /* 0x100fe20008010887 */
[--C-:B------:R-:W-:Y:S03]  /*70f0*/  FFMA.FTZ R57, R57, UR4, -R135.reuse ;  /* 0x0000000439397c23 */ /* 0x100fe60008010887 */
[----:B------:R1:W-:Y:S01]  /*7100*/  MUFU.EX2 R175, R6 ;  /* 0x0000000600af7308 */ /* 0x0003e20000000800 */
[----:B--2---:R-:W-:Y:S01]  /*7110*/  FMUL.FTZ R4, R136, R144 ;  /* 0x0000009088047220 */ /* 0x004fe20000410000 */
[----:B------:R-:W-:Y:S01]  /*7120*/  FFMA.FTZ R58, R58, UR4, -R172 ;  /* 0x000000043a3a7c23 */ /* 0x000fe200080108ac */
[--C-:B------:R-:W-:Y:S01]  /*7130*/  FFMA.FTZ R68, R68, UR4, -R132.reuse ;  /* 0x0000000444447c23 */ /* 0x100fe20008010884 */
[----:B------:R-:W-:Y:S01]  /*7140*/  FFMA.FTZ R69, R69, UR4, -R132 ;  /* 0x0000000445457c23 */ /* 0x000fe20008010884 */
[----:B------:R-:W-:Y:S01]  /*7150*/  FFMA.FTZ R70, R70, UR4, -R134 ;  /* 0x0000000446467c23 */ /* 0x000fe20008010886 */
[--C-:B------:R-:W-:Y:S01]  /*7160*/  FFMA.FTZ R80, R80, UR4, -R132.reuse ;  /* 0x0000000450507c23 */ /* 0x100fe20008010884 */
[----:B------:R-:W-:Y:S03]  /*7170*/  FFMA.FTZ R81, R81, UR4, -R132 ;  /* 0x0000000451517c23 */ /* 0x000fe60008010884 */
[----:B------:R2:W4:Y:S01]  /*7180*/  MUFU.EX2 R178, R7 ;  /* 0x0000000700b27308 */ /* 0x0005220000000800 */
[----:B-----5:R-:W-:Y:S01]  /*7190*/  FMUL.FTZ R5, R136, R145 ;  /* 0x0000009188057220 */ /* 0x020fe20000410000 */
[----:B------:R-:W-:Y:S01]  /*71a0*/  FFMA.FTZ R83, R83, UR4, -R134 ;  /* 0x0000000453537c23 */ /* 0x000fe20008010886 */
[--C-:B------:R-:W-:Y:S01]  /*71b0*/  FFMA.FTZ R72, R72, UR4, -R135.reuse ;  /* 0x0000000448487c23 */ /* 0x100fe20008010887 */
[--C-:B------:R-:W-:Y:S01]  /*71c0*/  FFMA.FTZ R74, R74, UR4, -R172.reuse ;  /* 0x000000044a4a7c23 */ /* 0x100fe200080108ac */
[--C-:B------:R-:W-:Y:S01]  /*71d0*/  FFMA.FTZ R75, R75, UR4, -R172.reuse ;  /* 0x000000044b4b7c23 */ /* 0x100fe200080108ac */
[--C-:B------:R-:W-:Y:S01]  /*71e0*/  FFMA.FTZ R77, R77, UR4, -R135.reuse ;  /* 0x000000044d4d7c23 */ /* 0x100fe20008010887 */
[--C-:B------:R-:W-:Y:S03]  /*71f0*/  FFMA.FTZ R78, R78, UR4, -R172.reuse ;  /* 0x000000044e4e7c23 */ /* 0x100fe600080108ac */
[----:B------:R5:W-:Y:S01]  /*7200*/  MUFU.EX2 R195, R16 ;  /* 0x0000001000c37308 */ /* 0x000be20000000800 */
[----:B-1----:R-:W-:Y:S01]  /*7210*/  FMUL.FTZ R6, R133, R146 ;  /* 0x0000009285067220 */ /* 0x002fe20000410000 */
[----:B------:R-:W-:Y:S01]  /*7220*/  FFMA.FTZ R79, R79, UR4, -R172 ;  /* 0x000000044f4f7c23 */ /* 0x000fe200080108ac */
[--C-:B------:R-:W-:Y:S01]  /*7230*/  FFMA.FTZ R84, R84, UR4, -R132.reuse ;  /* 0x0000000454547c23 */ /* 0x100fe20008010884 */
[----:B------:R-:W-:Y:S01]  /*7240*/  FFMA.FTZ R85, R85, UR4, -R132 ;  /* 0x0000000455557c23 */ /* 0x000fe20008010884 */
[--C-:B------:R-:W-:Y:S01]  /*7250*/  FFMA.FTZ R86, R86, UR4, -R134.reuse ;  /* 0x0000000456567c23 */ /* 0x100fe20008010886 */
[----:B------:R-:W-:Y:S01]  /*7260*/  FFMA.FTZ R87, R87, UR4, -R134 ;  /* 0x0000000457577c23 */ /* 0x000fe20008010886 */
[--C-:B------:R-:W-:Y:S03]  /*7270*/  FFMA.FTZ R96, R96, UR4, -R132.reuse ;  /* 0x0000000460607c23 */ /* 0x100fe60008010884 */
[----:B------:R1:W4:Y:S01]  /*7280*/  MUFU.EX2 R203, R17 ;  /* 0x0000001100cb7308 */ /* 0x0003220000000800 */
[----:B--2---:R-:W-:Y:S01]  /*7290*/  FMUL.FTZ R7, R133, R147 ;  /* 0x0000009385077220 */ /* 0x004fe20000410000 */
[----:B------:R-:W-:Y:S01]  /*72a0*/  FFMA.FTZ R97, R97, UR4, -R132 ;  /* 0x0000000461617c23 */ /* 0x000fe20008010884 */
[--C-:B------:R-:W-:Y:S01]  /*72b0*/  FFMA.FTZ R98, R98, UR4, -R134.reuse ;  /* 0x0000000462627c23 */ /* 0x100fe20008010886 */
[----:B------:R-:W-:Y:S01]  /*72c0*/  FFMA.FTZ R99, R99, UR4, -R134 ;  /* 0x0000000463637c23 */ /* 0x000fe20008010886 */
[--C-:B------:R-:W-:Y:S01]  /*72d0*/  FFMA.FTZ R88, R88, UR4, -R135.reuse ;  /* 0x0000000458587c23 */ /* 0x100fe20008010887 */
[--C-:B------:R-:W-:Y:S01]  /*72e0*/  FFMA.FTZ R89, R89, UR4, -R135.reuse ;  /* 0x0000000459597c23 */ /* 0x100fe20008010887 */
[--C-:B------:R-:W-:Y:S03]  /*72f0*/  FFMA.FTZ R90, R90, UR4, -R172.reuse ;  /* 0x000000045a5a7c23 */ /* 0x100fe600080108ac */
[----:B------:R2:W-:Y:S01]  /*7300*/  MUFU.EX2 R192, R18 ;  /* 0x0000001200c07308 */ /* 0x0005e20000000800 */
[----:B-----5:R-:W-:Y:S01]  /*7310*/  FMUL.FTZ R16, R136, R148 ;  /* 0x0000009488107220 */ /* 0x020fe20000410000 */
[--C-:B------:R-:W-:Y:S01]  /*7320*/  FFMA.FTZ R91, R91, UR4, -R172.reuse ;  /* 0x000000045b5b7c23 */ /* 0x100fe200080108ac */
[--C-:B------:R-:W-:Y:S01]  /*7330*/  FFMA.FTZ R92, R92, UR4, -R135.reuse ;  /* 0x000000045c5c7c23 */ /* 0x100fe20008010887 */
[--C-:B------:R-:W-:Y:S01]  /*7340*/  FFMA.FTZ R93, R93, UR4, -R135.reuse ;  /* 0x000000045d5d7c23 */ /* 0x100fe20008010887 */
[--C-:B------:R-:W-:Y:S01]  /*7350*/  FFMA.FTZ R94, R94, UR4, -R172.reuse ;  /* 0x000000045e5e7c23 */ /* 0x100fe200080108ac */
[----:B------:R-:W-:Y:S01]  /*7360*/  FFMA.FTZ R95, R95, UR4, -R172 ;  /* 0x000000045f5f7c23 */ /* 0x000fe200080108ac */
[--C-:B------:R-:W-:Y:S03]  /*7370*/  FFMA.FTZ R100, R100, UR4, -R132.reuse ;  /* 0x0000000464647c23 */ /* 0x100fe60008010884 */
[----:B------:R5:W4:Y:S01]  /*7380*/  MUFU.EX2 R201, R19 ;  /* 0x0000001300c97308 */ /* 0x000b220000000800 */
[----:B-1----:R-:W-:Y:S01]  /*7390*/  FMUL.FTZ R17, R136, R149 ;  /* 0x0000009588117220 */ /* 0x002fe20000410000 */
[----:B------:R-:W-:Y:S01]  /*73a0*/  FFMA.FTZ R101, R101, UR4, -R132 ;  /* 0x0000000465657c23 */ /* 0x000fe20008010884 */
[--C-:B------:R-:W-:Y:S01]  /*73b0*/  FFMA.FTZ R102, R102, UR4, -R134.reuse ;  /* 0x0000000466667c23 */ /* 0x100fe20008010886 */
[----:B------:R-:W-:Y:S01]  /*73c0*/  FFMA.FTZ R103, R103, UR4, -R134 ;  /* 0x0000000467677c23 */ /* 0x000fe20008010886 */
[--C-:B------:R-:W-:Y:S01]  /*73d0*/  FFMA.FTZ R112, R112, UR4, -R132.reuse ;  /* 0x0000000470707c23 */ /* 0x100fe20008010884 */
[----:B------:R-:W-:Y:S01]  /*73e0*/  FFMA.FTZ R113, R113, UR4, -R132 ;  /* 0x0000000471717c23 */ /* 0x000fe20008010884 */
[--C-:B------:R-:W-:Y:S03]  /*73f0*/  FFMA.FTZ R114, R114, UR4, -R134.reuse ;  /* 0x0000000472727c23 */ /* 0x100fe60008010886 */
[----:B------:R3:W-:Y:S01]  /*7400*/  MUFU.EX2 R209, R36 ;  /* 0x0000002400d17308 */ /* 0x0007e20000000800 */
[----:B--2---:R-:W-:Y:S01]  /*7410*/  FMUL.FTZ R18, R133, R150 ;  /* 0x0000009685127220 */ /* 0x004fe20000410000 */
[----:B------:R-:W-:Y:S01]  /*7420*/  FFMA.FTZ R115, R115, UR4, -R134 ;  /* 0x0000000473737c23 */ /* 0x000fe20008010886 */
[--C-:B------:R-:W-:Y:S01]  /*7430*/  FFMA.FTZ R104, R104, UR4, -R135.reuse ;  /* 0x0000000468687c23 */ /* 0x100fe20008010887 */
[--C-:B------:R-:W-:Y:S01]  /*7440*/  FFMA.FTZ R105, R105, UR4, -R135.reuse ;  /* 0x0000000469697c23 */ /* 0x100fe20008010887 */
[--C-:B------:R-:W-:Y:S01]  /*7450*/  FFMA.FTZ R106, R106, UR4, -R172.reuse ;  /* 0x000000046a6a7c23 */ /* 0x100fe200080108ac */
[--C-:B------:R-:W-:Y:S01]  /*7460*/  FFMA.FTZ R107, R107, UR4, -R172.reuse ;  /* 0x000000046b6b7c23 */ /* 0x100fe200080108ac */
[--C-:B------:R-:W-:Y:S03]  /*7470*/  FFMA.FTZ R108, R108, UR4, -R135.reuse ;  /* 0x000000046c6c7c23 */ /* 0x100fe60008010887 */
[----:B------:R4:W-:Y:S01]  /*7480*/  MUFU.EX2 R238, R37 ;  /* 0x0000002500ee7308 */ /* 0x0009e20000000800 */
[----:B-----5:R-:W-:Y:S01]  /*7490*/  FMUL.FTZ R19, R133, R151 ;  /* 0x0000009785137220 */ /* 0x020fe20000410000 */
[--C-:B------:R-:W-:Y:S01]  /*74a0*/  FFMA.FTZ R109, R109, UR4, -R135.reuse ;  /* 0x000000046d6d7c23 */ /* 0x100fe20008010887 */
[----:B------:R-:W-:Y:S01]  /*74b0*/  LDSM.16.MT88.4 R148, [R212+0x5c00] ;  /* 0x005c0000d494783b */ /* 0x000fe20000004200 */
[--C-:B------:R-:W-:Y:S01]  /*74c0*/  FFMA.FTZ R110, R110, UR4, -R172.reuse ;  /* 0x000000046e6e7c23 */ /* 0x100fe200080108ac */
[----:B------:R-:W-:Y:S01]  /*74d0*/  FFMA.FTZ R111, R111, UR4, -R172 ;  /* 0x000000046f6f7c23 */ /* 0x000fe200080108ac */
[--C-:B------:R-:W-:Y:S01]  /*74e0*/  FFMA.FTZ R116, R116, UR4, -R132.reuse ;  /* 0x0000000474747c23 */ /* 0x100fe20008010884 */
[--C-:B------:R-:W-:Y:S03]  /*74f0*/  FFMA.FTZ R117, R117, UR4, -R132.reuse ;  /* 0x0000000475757c23 */ /* 0x100fe60008010884 */
[----:B------:R1:W-:Y:S01]  /*7500*/  MUFU.EX2 R206, R38 ;  /* 0x0000002600ce7308 */ /* 0x0003e20000000800 */
[----:B---3--:R-:W-:Y:S01]  /*7510*/  F2FP.BF16.F32.PACK_AB R36, R179, R177 ;  /* 0x000000b1b324723e */ /* 0x008fe200000010ff */
[----:B------:R-:W-:Y:S01]  /*7520*/  FFMA.FTZ R128, R128, UR4, -R132 ;  /* 0x0000000480807c23 */ /* 0x000fe20008010884 */
[--C-:B------:R-:W-:Y:S01]  /*7530*/  FFMA.FTZ R118, R118, UR4, -R134.reuse ;  /* 0x0000000476767c23 */ /* 0x100fe20008010886 */
[--C-:B------:R-:W-:Y:S01]  /*7540*/  FFMA.FTZ R119, R119, UR4, -R134.reuse ;  /* 0x0000000477777c23 */ /* 0x100fe20008010886 */
[----:B------:R-:W-:Y:S01]  /*7550*/  FFMA.FTZ R130, R130, UR4, -R134 ;  /* 0x0000000482827c23 */ /* 0x000fe20008010886 */
[----:B------:R-:W-:Y:S01]  /*7560*/  FFMA.FTZ R132, R129, UR4, -R132 ;  /* 0x0000000481847c23 */ /* 0x000fe20008010884 */
[----:B------:R-:W-:Y:S03]  /*7570*/  FFMA.FTZ R134, R131, UR4, -R134 ;  /* 0x0000000483867c23 */ /* 0x000fe60008010886 */
[----:B------:R2:W-:Y:S01]  /*7580*/  MUFU.EX2 R236, R39 ;  /* 0x0000002700ec7308 */ /* 0x0005e20000000800 */
[----:B----4-:R-:W-:Y:S01]  /*7590*/  F2FP.BF16.F32.PACK_AB R37, R178, R175 ;  /* 0x000000afb225723e */ /* 0x010fe200000010ff */
[--C-:B------:R-:W-:Y:S01]  /*75a0*/  FFMA.FTZ R120, R120, UR4, -R135.reuse ;  /* 0x0000000478787c23 */ /* 0x100fe20008010887 */
[--C-:B------:R-:W-:Y:S01]  /*75b0*/  FFMA.FTZ R121, R121, UR4, -R135.reuse ;  /* 0x0000000479797c23 */ /* 0x100fe20008010887 */
[--C-:B------:R-:W-:Y:S01]  /*75c0*/  FFMA.FTZ R124, R124, UR4, -R135.reuse ;  /* 0x000000047c7c7c23 */ /* 0x100fe20008010887 */
[--C-:B------:R-:W-:Y:S01]  /*75d0*/  FFMA.FTZ R122, R122, UR4, -R172.reuse ;  /* 0x000000047a7a7c23 */ /* 0x100fe200080108ac */
[--C-:B------:R-:W-:Y:S01]  /*75e0*/  FFMA.FTZ R123, R123, UR4, -R172.reuse ;  /* 0x000000047b7b7c23 */ /* 0x100fe200080108ac */
[--C-:B------:R-:W-:Y:S03]  /*75f0*/  FFMA.FTZ R126, R126, UR4, -R172.reuse ;  /* 0x000000047e7e7c23 */ /* 0x100fe600080108ac */
[----:B------:R-:W3:Y:S01]  /*7600*/  MUFU.EX2 R0, R0 ;  /* 0x0000000000007308 */ /* 0x000ee20000000800 */
[----:B-1----:R-:W-:Y:S01]  /*7610*/  F2FP.BF16.F32.PACK_AB R38, R203, R195 ;  /* 0x000000c3cb26723e */ /* 0x002fe200000010ff */
[----:B------:R-:W-:Y:S01]  /*7620*/  FFMA.FTZ R135, R125, UR4, -R135 ;  /* 0x000000047d877c23 */ /* 0x000fe20008010887 */
[----:B------:R-:W-:Y:S07]  /*7630*/  FFMA.FTZ R172, R127, UR4, -R172 ;  /* 0x000000047fac7c23 */ /* 0x000fee00080108ac */
[----:B------:R1:W-:Y:S01]  /*7640*/  MUFU.EX2 R174, R8 ;  /* 0x0000000800ae7308 */ /* 0x0003e20000000800 */
[----:B--2---:R-:W-:Y:S09]  /*7650*/  F2FP.BF16.F32.PACK_AB R39, R201, R192 ;  /* 0x000000c0c927723e */ /* 0x004ff200000010ff */
[----:B------:R2:W4:Y:S01]  /*7660*/  MUFU.EX2 R176, R9 ;  /* 0x0000000900b07308 */ /* 0x0005220000000800 */
[-C--:B------:R-:W-:Y:S09]  /*7670*/  HMMA.16816.F32.BF16 R4, R36, R20.reuse, R4 ;  /* 0x000000142404723c */ /* 0x080ff20000041804 */
[----:B------:R3:W-:Y:S02]  /*7680*/  MUFU.EX2 R173, R10 ;  /* 0x0000000a00ad7308 */ /* 0x0007e40000000800 */
[C---:B-1----:R-:W-:Y:S08]  /*7690*/  FMUL.FTZ R8, R2.reuse, R140 ;  /* 0x0000008c02087220 */ /* 0x042ff00000410000 */
[----:B------:R1:W5:Y:S01]  /*76a0*/  MUFU.EX2 R181, R11 ;  /* 0x0000000b00b57308 */ /* 0x0003620000000800 */
[----:B--2---:R-:W-:Y:S09]  /*76b0*/  FMUL.FTZ R9, R2, R141 ;  /* 0x0000008d02097220 */ /* 0x004ff20000410000 */
[----:B------:R2:W-:Y:S01]  /*76c0*/  MUFU.EX2 R183, R12 ;  /* 0x0000000c00b77308 */ /* 0x0005e20000000800 */
[C---:B---3--:R-:W-:Y:S09]  /*76d0*/  FMUL.FTZ R10, R0.reuse, R142 ;  /* 0x0000008e000a7220 */ /* 0x048ff20000410000 */
[----:B------:R3:W5:Y:S01]  /*76e0*/  MUFU.EX2 R193, R13 ;  /* 0x0000000d00c17308 */ /* 0x0007620000000800 */
[----:B-1----:R-:W-:Y:S09]  /*76f0*/  FMUL.FTZ R11, R0, R143 ;  /* 0x0000008f000b7220 */ /* 0x002ff20000410000 */
[----:B------:R1:W-:Y:S01]  /*7700*/  MUFU.EX2 R184, R14 ;  /* 0x0000000e00b87308 */ /* 0x0003e20000000800 */
[C---:B--2---:R-:W-:Y:S09]  /*7710*/  FMUL.FTZ R12, R2.reuse, R152 ;  /* 0x00000098020c7220 */ /* 0x044ff20000410000 */
[----:B------:R2:W5:Y:S01]  /*7720*/  MUFU.EX2 R191, R15 ;  /* 0x0000000f00bf7308 */ /* 0x0005620000000800 */
[----:B---3--:R-:W-:Y:S09]  /*7730*/  FMUL.FTZ R13, R2, R153 ;  /* 0x00000099020d7220 */ /* 0x008ff20000410000 */
[----:B------:R4:W-:Y:S01]  /*7740*/  MUFU.EX2 R199, R40 ;  /* 0x0000002800c77308 */ /* 0x0009e20000000800 */
[C---:B-1----:R-:W-:Y:S09]  /*7750*/  FMUL.FTZ R14, R0.reuse, R154 ;  /* 0x0000009a000e7220 */ /* 0x042ff20000410000 */
[----:B------:R5:W-:Y:S01]  /*7760*/  MUFU.EX2 R231, R41 ;  /* 0x0000002900e77308 */ /* 0x000be20000000800 */
[----:B--2---:R-:W-:Y:S09]  /*7770*/  FMUL.FTZ R15, R0, R155 ;  /* 0x0000009b000f7220 */ /* 0x004ff20000410000 */
[----:B------:R1:W-:Y:S01]  /*7780*/  MUFU.EX2 R202, R42 ;  /* 0x0000002a00ca7308 */ /* 0x0003e20000000800 */
[----:B----4-:R-:W-:Y:S09]  /*7790*/  F2FP.BF16.F32.PACK_AB R40, R176, R174 ;  /* 0x000000aeb028723e */ /* 0x010ff200000010ff */
[----:B------:R2:W-:Y:S01]  /*77a0*/  MUFU.EX2 R207, R43 ;  /* 0x0000002b00cf7308 */ /* 0x0005e20000000800 */
[----:B-----5:R-:W-:Y:S09]  /*77b0*/  F2FP.BF16.F32.PACK_AB R41, R181, R173 ;  /* 0x000000adb529723e */ /* 0x020ff200000010ff */
[----:B------:R-:W-:Y:S01]  /*77c0*/  MUFU.EX2 R239, R48 ;  /* 0x0000003000ef7308 */ /* 0x000fe20000000800 */
[----:B-1----:R-:W-:Y:S09]  /*77d0*/  F2FP.BF16.F32.PACK_AB R42, R193, R183 ;  /* 0x000000b7c12a723e */ /* 0x002ff200000010ff */
[----:B------:R-:W-:Y:S01]  /*77e0*/  MUFU.EX2 R243, R49 ;  /* 0x0000003100f37308 */ /* 0x000fe20000000800 */
[----:B--2---:R-:W-:Y:S09]  /*77f0*/  F2FP.BF16.F32.PACK_AB R43, R191, R184 ;  /* 0x000000b8bf2b723e */ /* 0x004ff200000010ff */
[----:B------:R-:W-:Y:S01]  /*7800*/  MUFU.EX2 R237, R50 ;  /* 0x0000003200ed7308 */ /* 0x000fe20000000800 */
[C---:B------:R-:W-:Y:S06]  /*7810*/  HMMA.16816.F32.BF16 R8, R40.reuse, R20, R8 ;  /* 0x000000142808723c */ /* 0x040fec0000041808 */
[-C--:B------:R-:W-:Y:S03]  /*7820*/  HMMA.16816.F32.BF16 R12, R40, R22.reuse, R12 ;  /* 0x00000016280c723c */ /* 0x080fe6000004180c */
[----:B------:R1:W-:Y:S02]  /*7830*/  MUFU.EX2 R241, R51 ;  /* 0x0000003300f17308 */ /* 0x0003e40000000800 */
[C---:B------:R-:W-:Y:S01]  /*7840*/  FMUL.FTZ R20, R136.reuse, R160 ;  /* 0x000000a088147220 */ /* 0x040fe20000410000 */
[C---:B------:R-:W-:Y:S07]  /*7850*/  HMMA.16816.F32.BF16 R16, R36.reuse, R22, R16 ;  /* 0x000000162410723c */ /* 0x040fee0000041810 */
[----:B------:R2:W-:Y:S01]  /*7860*/  MUFU.EX2 R180, R24 ;  /* 0x0000001800b47308 */ /* 0x0005e20000000800 */
[----:B------:R-:W-:Y:S03]  /*7870*/  FMUL.FTZ R21, R136, R161 ;  /* 0x000000a188157220 */ /* 0x000fe60000410000 */
[C---:B------:R-:W-:Y:S01]  /*7880*/  FMUL.FTZ R22, R133.reuse, R162 ;  /* 0x000000a285167220 */ /* 0x040fe20000410000 */
[----:B------:R-:W-:Y:S05]  /*7890*/  FMUL.FTZ R23, R133, R163 ;  /* 0x000000a385177220 */ /* 0x000fea0000410000 */
[----:B------:R3:W-:Y:S01]  /*78a0*/  MUFU.EX2 R185, R25 ;  /* 0x0000001900b97308 */ /* 0x0007e20000000800 */
[----:B-1----:R-:W1:Y:S01]  /*78b0*/  LDSM.16.MT88.4 R48, [R212+0x4400] ;  /* 0x00440000d430783b */ /* 0x002e620000004200 */
[-C--:B------:R-:W-:Y:S08]  /*78c0*/  HMMA.16816.F32.BF16 R20, R36, R44.reuse, R20 ;  /* 0x0000002c2414723c */ /* 0x080ff00000041814 */
[----:B------:R4:W-:Y:S03]  /*78d0*/  MUFU.EX2 R182, R26 ;  /* 0x0000001a00b67308 */ /* 0x0009e60000000800 */
[C---:B--2---:R-:W-:Y:S07]  /*78e0*/  FMUL.FTZ R24, R2.reuse, R156 ;  /* 0x0000009c02187220 */ /* 0x044fee0000410000 */
[----:B------:R2:W-:Y:S01]  /*78f0*/  MUFU.EX2 R186, R27 ;  /* 0x0000001b00ba7308 */ /* 0x0005e20000000800 */
[----:B---3--:R-:W-:Y:S09]  /*7900*/  FMUL.FTZ R25, R2, R157 ;  /* 0x0000009d02197220 */ /* 0x008ff20000410000 */
[----:B------:R3:W-:Y:S01]  /*7910*/  MUFU.EX2 R187, R28 ;  /* 0x0000001c00bb7308 */ /* 0x0007e20000000800 */
[C---:B----4-:R-:W-:Y:S09]  /*7920*/  FMUL.FTZ R26, R0.reuse, R158 ;  /* 0x0000009e001a7220 */ /* 0x050ff20000410000 */
[----:B------:R4:W-:Y:S01]  /*7930*/  MUFU.EX2 R200, R29 ;  /* 0x0000001d00c87308 */ /* 0x0009e20000000800 */
[----:B--2---:R-:W-:Y:S09]  /*7940*/  FMUL.FTZ R27, R0, R159 ;  /* 0x0000009f001b7220 */ /* 0x004ff20000410000 */
[----:B------:R2:W-:Y:S01]  /*7950*/  MUFU.EX2 R188, R30 ;  /* 0x0000001e00bc7308 */ /* 0x0005e20000000800 */
[C---:B------:R-:W-:Y:S04]  /*7960*/  HMMA.16816.F32.BF16 R24, R40.reuse, R44, R24 ;  /* 0x0000002c2818723c */ /* 0x040fe80000041818 */
[C---:B---3--:R-:W-:Y:S05]  /*7970*/  FMUL.FTZ R28, R2.reuse, R168 ;  /* 0x000000a8021c7220 */ /* 0x048fea0000410000 */
[----:B------:R3:W-:Y:S02]  /*7980*/  MUFU.EX2 R210, R31 ;  /* 0x0000001f00d27308 */ /* 0x0007e40000000800 */
[C---:B----4-:R-:W-:Y:S01]  /*7990*/  FMUL.FTZ R29, R2.reuse, R169 ;  /* 0x000000a9021d7220 */ /* 0x050fe20000410000 */
[----:B------:R-:W-:Y:S07]  /*79a0*/  FFMA.FTZ R2, R2, R228, R174 ;  /* 0x000000e402027223 */ /* 0x000fee00000100ae */
[----:B------:R-:W-:Y:S01]  /*79b0*/  MUFU.EX2 R234, R52 ;  /* 0x0000003400ea7308 */ /* 0x000fe20000000800 */
[----:B--2---:R-:W-:Y:S01]  /*79c0*/  FMUL.FTZ R30, R0, R170 ;  /* 0x000000aa001e7220 */ /* 0x004fe20000410000 */
[----:B------:R-:W-:Y:S08]  /*79d0*/  FADD.FTZ R2, R176, R2 ;  /* 0x00000002b0027221 */ /* 0x000ff00000010000 */
[----:B------:R-:W-:Y:S01]  /*79e0*/  MUFU.EX2 R242, R53 ;  /* 0x0000003500f27308 */ /* 0x000fe20000000800 */
[C---:B---3--:R-:W-:Y:S01]  /*79f0*/  FMUL.FTZ R31, R0.reuse, R171 ;  /* 0x000000ab001f7220 */ /* 0x048fe20000410000 */
[----:B------:R-:W-:Y:S04]  /*7a00*/  FFMA.FTZ R0, R0, R230, R173 ;  /* 0x000000e600007223 */ /* 0x000fe800000100ad */
[----:B------:R-:W-:Y:S04]  /*7a10*/  FADD.FTZ R0, R181, R0 ;  /* 0x00000000b5007221 */ /* 0x000fe80000010000 */
[----:B------:R-:W-:Y:S01]  /*7a20*/  MUFU.EX2 R232, R54 ;  /* 0x0000003600e87308 */ /* 0x000fe20000000800 */
[-C--:B------:R-:W-:Y:S09]  /*7a30*/  HMMA.16816.F32.BF16 R28, R40, R46.reuse, R28 ;  /* 0x0000002e281c723c */ /* 0x080ff2000004181c */
[----:B------:R2:W-:Y:S02]  /*7a40*/  MUFU.EX2 R240, R55 ;  /* 0x0000003700f07308 */ /* 0x0005e40000000800 */
[----:B------:R-:W-:Y:S02]  /*7a50*/  F2FP.BF16.F32.PACK_AB R40, R197, R190 ;  /* 0x000000bec528723e */ /* 0x000fe400000010ff */
[----:B------:R-:W-:Y:S06]  /*7a60*/  F2FP.BF16.F32.PACK_AB R41, R194, R189 ;  /* 0x000000bdc229723e */ /* 0x000fec00000010ff */
[----:B------:R3:W-:Y:S10]  /*7a70*/  MUFU.EX2 R198, R32 ;  /* 0x0000002000c67308 */ /* 0x0007f40000000800 */
[----:B------:R4:W5:Y:S01]  /*7a80*/  MUFU.EX2 R205, R33 ;  /* 0x0000002100cd7308 */ /* 0x0009620000000800 */
[----:B--2---:R-:W2:Y:S09]  /*7a90*/  LDSM.16.MT88.4 R52, [R213+0x4400] ;  /* 0x00440000d534783b */ /* 0x004eb20000004200 */
[----:B------:R1:W-:Y:S01]  /*7aa0*/  MUFU.EX2 R196, R34 ;  /* 0x0000002200c47308 */ /* 0x0003e20000000800 */
[C---:B---3--:R-:W-:Y:S09]  /*7ab0*/  FMUL.FTZ R32, R136.reuse, R164 ;  /* 0x000000a488207220 */ /* 0x048ff20000410000 */
[----:B------:R3:W3:Y:S01]  /*7ac0*/  MUFU.EX2 R204, R35 ;  /* 0x0000002300cc7308 */ /* 0x0006e20000000800 */
[C---:B----4-:R-:W-:Y:S01]  /*7ad0*/  FMUL.FTZ R33, R136.reuse, R165 ;  /* 0x000000a588217220 */ /* 0x050fe20000410000 */
[----:B-----5:R-:W-:Y:S01]  /*7ae0*/  F2FP.BF16.F32.PACK_AB R42, R205, R198 ;  /* 0x000000c6cd2a723e */ /* 0x020fe200000010ff */
[----:B------:R-:W-:Y:S07]  /*7af0*/  FFMA.FTZ R136, R136, R227, R177 ;  /* 0x000000e388887223 */ /* 0x000fee00000100b1 */
[----:B------:R-:W-:Y:S01]  /*7b00*/  MUFU.EX2 R245, R64 ;  /* 0x0000004000f57308 */ /* 0x000fe20000000800 */
[C---:B-1----:R-:W-:Y:S09]  /*7b10*/  FMUL.FTZ R34, R133.reuse, R166 ;  /* 0x000000a685227220 */ /* 0x042ff20000410000 */
[----:B------:R-:W-:Y:S01]  /*7b20*/  MUFU.EX2 R246, R65 ;  /* 0x0000004100f67308 */ /* 0x000fe20000000800 */
[C---:B---3--:R-:W-:Y:S01]  /*7b30*/  FMUL.FTZ R35, R133.reuse, R167 ;  /* 0x000000a785237220 */ /* 0x048fe20000410000 */
[----:B------:R-:W-:Y:S01]  /*7b40*/  F2FP.BF16.F32.PACK_AB R43, R204, R196 ;  /* 0x000000c4cc2b723e */ /* 0x000fe200000010ff */
[----:B------:R-:W-:Y:S07]  /*7b50*/  FFMA.FTZ R133, R133, R229, R175 ;  /* 0x000000e585857223 */ /* 0x000fee00000100af */
[----:B------:R-:W-:Y:S01]  /*7b60*/  MUFU.EX2 R244, R66 ;  /* 0x0000004200f47308 */ /* 0x000fe20000000800 */
[----:B------:R-:W-:Y:S01]  /*7b70*/  HMMA.16816.F32.BF16 R32, R36, R46, R32 ;  /* 0x0000002e2420723c */ /* 0x000fe20000041820 */
[----:B------:R-:W1:Y:S05]  /*7b80*/  LDSM.16.MT88.4 R44, [R212+0x4800] ;  /* 0x00480000d42c783b */ /* 0x000e6a0000004200 */
[-C--:B------:R-:W-:Y:S03]  /*7b90*/  HMMA.16816.F32.BF16 R4, R40, R48.reuse, R4 ;  /* 0x000000302804723c */ /* 0x080fe60000041804 */
[----:B------:R-:W-:Y:S02]  /*7ba0*/  MUFU.EX2 R67, R67 ;  /* 0x0000004300437308 */ /* 0x000fe40000000800 */
[----:B------:R-:W-:Y:S02]  /*7bb0*/  F2FP.BF16.F32.PACK_AB R36, R185, R180 ;  /* 0x000000b4b924723e */ /* 0x000fe400000010ff */
[----:B------:R-:W-:Y:S06]  /*7bc0*/  F2FP.BF16.F32.PACK_AB R37, R186, R182 ;  /* 0x000000b6ba25723e */ /* 0x000fec00000010ff */
[----:B------:R3:W-:Y:S01]  /*7bd0*/  MUFU.EX2 R64, R56 ;  /* 0x0000003800407308 */ /* 0x0007e20000000800 */
[----:B------:R-:W-:Y:S02]  /*7be0*/  F2FP.BF16.F32.PACK_AB R38, R200, R187 ;  /* 0x000000bbc826723e */ /* 0x000fe400000010ff */
[----:B------:R-:W-:Y:S07]  /*7bf0*/  F2FP.BF16.F32.PACK_AB R39, R210, R188 ;  /* 0x000000bcd227723e */ /* 0x000fee00000010ff */
[----:B------:R4:W5:Y:S01]  /*7c00*/  MUFU.EX2 R66, R57 ;  /* 0x0000003900427308 */ /* 0x0009620000000800 */
[C---:B------:R-:W-:Y:S09]  /*7c10*/  HMMA.16816.F32.BF16 R8, R36.reuse, R48, R8 ;  /* 0x000000302408723c */ /* 0x040ff20000041808 */
[----:B------:R1:W-:Y:S01]  /*7c20*/  MUFU.EX2 R65, R58 ;  /* 0x0000003a00417308 */ /* 0x0003e20000000800 */
[-C--:B------:R-:W-:Y:S03]  /*7c30*/  HMMA.16816.F32.BF16 R12, R36, R50.reuse, R12 ;  /* 0x00000032240c723c */ /* 0x080fe6000004180c */
[----:B---3--:R-:W-:Y:S03]  /*7c40*/  FADD.FTZ R56, R179, R136 ;  /* 0x00000088b3387221 */ /* 0x008fe60000010000 */
[C---:B------:R-:W-:Y:S03]  /*7c50*/  HMMA.16816.F32.BF16 R16, R40.reuse, R50, R16 ;  /* 0x000000322810723c */ /* 0x040fe60000041810 */
[----:B------:R-:W3:Y:S01]  /*7c60*/  MUFU.EX2 R59, R59 ;  /* 0x0000003b003b7308 */ /* 0x000ee20000000800 */
[----:B------:R-:W5:Y:S01]  /*7c70*/  LDSM.16.MT88.4 R48, [R213+0x4800] ;  /* 0x00480000d530783b */ /* 0x000f620000004200 */
[----:B----4-:R-:W-:Y:S01]  /*7c80*/  FADD.FTZ R57, R178, R133 ;  /* 0x00000085b2397221 */ /* 0x010fe20000010000 */
[-C--:B--2---:R-:W-:Y:S07]  /*7c90*/  HMMA.16816.F32.BF16 R20, R40, R52.reuse, R20 ;  /* 0x000000342814723c */ /* 0x084fee0000041814 */
[----:B------:R-:W-:Y:S01]  /*7ca0*/  MUFU.EX2 R60, R60 ;  /* 0x0000003c003c7308 */ /* 0x000fe20000000800 */
[----:B------:R-:W-:Y:S01]  /*7cb0*/  FADD.FTZ R57, R192, R57 ;  /* 0x00000039c0397221 */ /* 0x000fe20000010000 */
[C---:B------:R-:W-:Y:S08]  /*7cc0*/  HMMA.16816.F32.BF16 R24, R36.reuse, R52, R24 ;  /* 0x000000342418723c */ /* 0x040ff00000041818 */
[----:B------:R-:W2:Y:S01]  /*7cd0*/  MUFU.EX2 R61, R61 ;  /* 0x0000003d003d7308 */ /* 0x000ea20000000800 */
[-C--:B------:R-:W-:Y:S03]  /*7ce0*/  HMMA.16816.F32.BF16 R28, R36, R54.reuse, R28 ;  /* 0x00000036241c723c */ /* 0x080fe6000004181c */
[----:B------:R-:W-:Y:S03]  /*7cf0*/  FADD.FTZ R56, R195, R56 ;  /* 0x00000038c3387221 */ /* 0x000fe60000010000 */
[----:B------:R-:W-:Y:S03]  /*7d00*/  HMMA.16816.F32.BF16 R32, R40, R54, R32 ;  /* 0x000000362820723c */ /* 0x000fe60000041820 */
[----:B------:R-:W-:Y:S01]  /*7d10*/  MUFU.EX2 R62, R62 ;  /* 0x0000003e003e7308 */ /* 0x000fe20000000800 */
[----:B------:R-:W-:Y:S01]  /*7d20*/  LDSM.16.MT88.4 R52, [R212+0x5000] ;  /* 0x00500000d434783b */ /* 0x000fe20000004200 */
[----:B------:R-:W-:Y:S01]  /*7d30*/  F2FP.BF16.F32.PACK_AB R36, R238, R209 ;  /* 0x000000d1ee24723e */ /* 0x000fe200000010ff */
[----:B-1----:R-:W-:Y:S01]  /*7d40*/  FADD.FTZ R58, R183, R2 ;  /* 0x00000002b73a7221 */ /* 0x002fe20000010000 */
[----:B------:R-:W-:Y:S01]  /*7d50*/  F2FP.BF16.F32.PACK_AB R37, R236, R206 ;  /* 0x000000ceec25723e */ /* 0x000fe200000010ff */
[----:B------:R-:W-:Y:S05]  /*7d60*/  FADD.FTZ R2, R184, R0 ;  /* 0x00000000b8027221 */ /* 0x000fea0000010000 */
[----:B------:R-:W1:Y:S01]  /*7d70*/  MUFU.EX2 R63, R63 ;  /* 0x0000003f003f7308 */ /* 0x000e620000000800 */
[----:B------:R-:W-:Y:S01]  /*7d80*/  F2FP.BF16.F32.PACK_AB R38, R243, R239 ;  /* 0x000000eff326723e */ /* 0x000fe200000010ff */
[----:B------:R-:W-:Y:S01]  /*7d90*/  FADD.FTZ R0, R193, R58 ;  /* 0x0000003ac1007221 */ /* 0x000fe20000010000 */
[----:B------:R-:W-:Y:S01]  /*7da0*/  F2FP.BF16.F32.PACK_AB R39, R241, R237 ;  /* 0x000000edf127723e */ /* 0x000fe200000010ff */
[----:B------:R-:W-:Y:S01]  /*7db0*/  FADD.FTZ R2, R191, R2 ;  /* 0x00000002bf027221 */ /* 0x000fe20000010000 */
[----:B------:R-:W-:Y:S05]  /*7dc0*/  F2FP.BF16.F32.PACK_AB R40, R231, R199 ;  /* 0x000000c7e728723e */ /* 0x000fea00000010ff */
[----:B------:R-:W-:Y:S01]  /*7dd0*/  MUFU.EX2 R68, R68 ;  /* 0x0000004400447308 */ /* 0x000fe20000000800 */
[----:B------:R-:W-:Y:S01]  /*7de0*/  F2FP.BF16.F32.PACK_AB R41, R207, R202 ;  /* 0x000000cacf29723e */ /* 0x000fe200000010ff */
[-C--:B------:R-:W-:Y:S08]  /*7df0*/  HMMA.16816.F32.BF16 R4, R36, R44.reuse, R4 ;  /* 0x0000002c2404723c */ /* 0x080ff00000041804 */
[----:B------:R-:W4:Y:S03]  /*7e00*/  MUFU.EX2 R69, R69 ;  /* 0x0000004500457308 */ /* 0x000f260000000800 */
[----:B------:R-:W-:Y:S02]  /*7e10*/  F2FP.BF16.F32.PACK_AB R42, R233, R208 ;  /* 0x000000d0e92a723e */ /* 0x000fe400000010ff */
[----:B------:R-:W-:Y:S02]  /*7e20*/  F2FP.BF16.F32.PACK_AB R43, R235, R211 ;  /* 0x000000d3eb2b723e */ /* 0x000fe400000010ff */
[----:B------:R-:W-:Y:S03]  /*7e30*/  MOV R133, R138 ;  /* 0x0000008a00857202 */ /* 0x000fe60000000f00 */
[----:B------:R-:W-:Y:S02]  /*7e40*/  MUFU.EX2 R70, R70 ;  /* 0x0000004600467308 */ /* 0x000fe40000000800 */
[C---:B------:R-:W-:Y:S08]  /*7e50*/  HMMA.16816.F32.BF16 R8, R40.reuse, R44, R8 ;  /* 0x0000002c2808723c */ /* 0x040ff00000041808 */
[----:B------:R-:W4:Y:S01]  /*7e60*/  MUFU.EX2 R71, R71 ;  /* 0x0000004700477308 */ /* 0x000f220000000800 */
[-C--:B------:R-:W-:Y:S06]  /*7e70*/  HMMA.16816.F32.BF16 R12, R40, R46.reuse, R12 ;  /* 0x0000002e280c723c */ /* 0x080fec000004180c */
[C---:B------:R-:W-:Y:S03]  /*7e80*/  HMMA.16816.F32.BF16 R16, R36.reuse, R46, R16 ;  /* 0x0000002e2410723c */ /* 0x040fe60000041810 */
[----:B------:R-:W-:Y:S01]  /*7e90*/  MUFU.EX2 R80, R80 ;  /* 0x0000005000507308 */ /* 0x000fe20000000800 */
[----:B------:R-:W1:Y:S02]  /*7ea0*/  LDSM.16.MT88.4 R44, [R212+0x4c00] ;  /* 0x004c0000d42c783b */ /* 0x000e640000004200 */
[-C--:B-----5:R-:W-:Y:S07]  /*7eb0*/  HMMA.16816.F32.BF16 R20, R36, R48.reuse, R20 ;  /* 0x000000302414723c */ /* 0x0a0fee0000041814 */
[----:B------:R-:W5:Y:S01]  /*7ec0*/  MUFU.EX2 R81, R81 ;  /* 0x0000005100517308 */ /* 0x000f620000000800 */
[C---:B------:R-:W-:Y:S09]  /*7ed0*/  HMMA.16816.F32.BF16 R24, R40.reuse, R48, R24 ;  /* 0x000000302818723c */ /* 0x040ff20000041818 */
[----:B------:R-:W-:Y:S01]  /*7ee0*/  MUFU.EX2 R82, R82 ;  /* 0x0000005200527308 */ /* 0x000fe20000000800 */
[-C--:B------:R-:W-:Y:S06]  /*7ef0*/  HMMA.16816.F32.BF16 R28, R40, R50.reuse, R28 ;  /* 0x00000032281c723c */ /* 0x080fec000004181c */
[----:B------:R-:W-:Y:S03]  /*7f00*/  HMMA.16816.F32.BF16 R32, R36, R50, R32 ;  /* 0x000000322420723c */ /* 0x000fe60000041820 */
[----:B------:R-:W5:Y:S01]  /*7f10*/  MUFU.EX2 R83, R83 ;  /* 0x0000005300537308 */ /* 0x000f620000000800 */
[----:B------:R-:W4:Y:S01]  /*7f20*/  LDSM.16.MT88.4 R48, [R213+0x4c00] ;  /* 0x004c0000d530783b */ /* 0x000f220000004200 */
[----:B------:R-:W-:Y:S02]  /*7f30*/  F2FP.BF16.F32.PACK_AB R40, R66, R64 ;  /* 0x000000404228723e */ /* 0x000fe400000010ff */
[----:B------:R-:W-:Y:S06]  /*7f40*/  F2FP.BF16.F32.PACK_AB R36, R242, R234 ;  /* 0x000000eaf224723e */ /* 0x000fec00000010ff */
[----:B------:R-:W-:Y:S01]  /*7f50*/  MUFU.EX2 R72, R72 ;  /* 0x0000004800487308 */ /* 0x000fe20000000800 */
[----:B------:R-:W-:Y:S02]  /*7f60*/  F2FP.BF16.F32.PACK_AB R37, R240, R232 ;  /* 0x000000e8f025723e */ /* 0x000fe400000010ff */
[----:B------:R-:W-:Y:S02]  /*7f70*/  F2FP.BF16.F32.PACK_AB R38, R246, R245 ;  /* 0x000000f5f626723e */ /* 0x000fe400000010ff */
[----:B------:R-:W-:Y:S05]  /*7f80*/  F2FP.BF16.F32.PACK_AB R39, R67, R244 ;  /* 0x000000f44327723e */ /* 0x000fea00000010ff */
[----:B------:R-:W5:Y:S01]  /*7f90*/  MUFU.EX2 R73, R73 ;  /* 0x0000004900497308 */ /* 0x000f620000000800 */
[----:B---3--:R-:W-:Y:S02]  /*7fa0*/  F2FP.BF16.F32.PACK_AB R41, R59, R65 ;  /* 0x000000413b29723e */ /* 0x008fe400000010ff */
[----:B--2---:R-:W-:Y:S01]  /*7fb0*/  F2FP.BF16.F32.PACK_AB R42, R61, R60 ;  /* 0x0000003c3d2a723e */ /* 0x004fe200000010ff */
[-C--:B-1----:R-:W-:Y:S06]  /*7fc0*/  HMMA.16816.F32.BF16 R4, R36, R44.reuse, R4 ;  /* 0x0000002c2404723c */ /* 0x082fec0000041804 */
[----:B------:R-:W-:Y:S01]  /*7fd0*/  MUFU.EX2 R74, R74 ;  /* 0x0000004a004a7308 */ /* 0x000fe20000000800 */
[----:B------:R-:W-:Y:S09]  /*7fe0*/  F2FP.BF16.F32.PACK_AB R43, R63, R62 ;  /* 0x0000003e3f2b723e */ /* 0x000ff200000010ff */
[----:B------:R-:W1:Y:S01]  /*7ff0*/  MUFU.EX2 R75, R75 ;  /* 0x0000004b004b7308 */ /* 0x000e620000000800 */
[C---:B------:R-:W-:Y:S06]  /*8000*/  HMMA.16816.F32.BF16 R8, R40.reuse, R44, R8 ;  /* 0x0000002c2808723c */ /* 0x040fec0000041808 */
[-C--:B------:R-:W-:Y:S03]  /*8010*/  HMMA.16816.F32.BF16 R12, R40, R46.reuse, R12 ;  /* 0x0000002e280c723c */ /* 0x080fe6000004180c */
[----:B------:R-:W-:Y:S03]  /*8020*/  MUFU.EX2 R76, R76 ;  /* 0x0000004c004c7308 */ /* 0x000fe60000000800 */
[C---:B------:R-:W-:Y:S01]  /*8030*/  HMMA.16816.F32.BF16 R16, R36.reuse, R46, R16 ;  /* 0x0000002e2410723c */ /* 0x040fe20000041810 */
[----:B------:R-:W2:Y:S06]  /*8040*/  LDSM.16.MT88.4 R44, [R213+0x5000] ;  /* 0x00500000d52c783b */ /* 0x000eac0000004200 */
[----:B------:R-:W3:Y:S01]  /*8050*/  MUFU.EX2 R77, R77 ;  /* 0x0000004d004d7308 */ /* 0x000ee20000000800 */
[-C--:B----4-:R-:W-:Y:S09]  /*8060*/  HMMA.16816.F32.BF16 R20, R36, R48.reuse, R20 ;  /* 0x000000302414723c */ /* 0x090ff20000041814 */
[----:B------:R-:W-:Y:S01]  /*8070*/  MUFU.EX2 R78, R78 ;  /* 0x0000004e004e7308 */ /* 0x000fe20000000800 */
[C---:B------:R-:W-:Y:S06]  /*8080*/  HMMA.16816.F32.BF16 R24, R40.reuse, R48, R24 ;  /* 0x000000302818723c */ /* 0x040fec0000041818 */
[-C--:B------:R-:W-:Y:S03]  /*8090*/  HMMA.16816.F32.BF16 R28, R40, R50.reuse, R28 ;  /* 0x00000032281c723c */ /* 0x080fe6000004181c */
[----:B------:R-:W4:Y:S03]  /*80a0*/  MUFU.EX2 R79, R79 ;  /* 0x0000004f004f7308 */ /* 0x000f260000000800 */
[----:B------:R-:W-:Y:S01]  /*80b0*/  HMMA.16816.F32.BF16 R32, R36, R50, R32 ;  /* 0x000000322420723c */ /* 0x000fe20000041820 */
[----:B------:R-:W2:Y:S06]  /*80c0*/  LDSM.16.MT88.4 R48, [R212+0x5400] ;  /* 0x00540000d430783b */ /* 0x000eac0000004200 */
[----:B------:R-:W-:Y:S01]  /*80d0*/  MUFU.EX2 R84, R84 ;  /* 0x0000005400547308 */ /* 0x000fe20000000800 */
[----:B------:R-:W-:Y:S03]  /*80e0*/  F2FP.BF16.F32.PACK_AB R40, R69, R68 ;  /* 0x000000444528723e */ /* 0x000fe600000010ff */
[----:B------:R-:W-:Y:S06]  /*80f0*/  F2FP.BF16.F32.PACK_AB R41, R71, R70 ;  /* 0x000000464729723e */ /* 0x000fec00000010ff */
[----:B------:R-:W2:Y:S01]  /*8100*/  MUFU.EX2 R85, R85 ;  /* 0x0000005500557308 */ /* 0x000ea20000000800 */
[----:B-----5:R-:W-:Y:S02]  /*8110*/  F2FP.BF16.F32.PACK_AB R42, R81, R80 ;  /* 0x00000050512a723e */ /* 0x020fe400000010ff */
[----:B------:R-:W-:Y:S02]  /*8120*/  F2FP.BF16.F32.PACK_AB R43, R83, R82 ;  /* 0x00000052532b723e */ /* 0x000fe400000010ff */
[----:B------:R-:W-:Y:S02]  /*8130*/  F2FP.BF16.F32.PACK_AB R36, R73, R72 ;  /* 0x000000484924723e */ /* 0x000fe400000010ff */
[----:B-1----:R-:W-:Y:S03]  /*8140*/  F2FP.BF16.F32.PACK_AB R37, R75, R74 ;  /* 0x0000004a4b25723e */ /* 0x002fe600000010ff */
[----:B------:R-:W-:Y:S01]  /*8150*/  MUFU.EX2 R86, R86 ;  /* 0x0000005600567308 */ /* 0x000fe20000000800 */
[----:B---3--:R-:W-:Y:S01]  /*8160*/  F2FP.BF16.F32.PACK_AB R38, R77, R76 ;  /* 0x0000004c4d26723e */ /* 0x008fe200000010ff */
[-C--:B------:R-:W-:Y:S05]  /*8170*/  HMMA.16816.F32.BF16 R4, R40, R52.reuse, R4 ;  /* 0x000000342804723c */ /* 0x080fea0000041804 */
[----:B----4-:R-:W-:Y:S03]  /*8180*/  F2FP.BF16.F32.PACK_AB R39, R79, R78 ;  /* 0x0000004e4f27723e */ /* 0x010fe600000010ff */
[----:B------:R-:W1:Y:S04]  /*8190*/  MUFU.EX2 R87, R87 ;  /* 0x0000005700577308 */ /* 0x000e680000000800 */
[C---:B------:R-:W-:Y:S06]  /*81a0*/  HMMA.16816.F32.BF16 R8, R36.reuse, R52, R8 ;  /* 0x000000342408723c */ /* 0x040fec0000041808 */
[----:B------:R-:W-:Y:S01]  /*81b0*/  MUFU.EX2 R96, R96 ;  /* 0x0000006000607308 */ /* 0x000fe20000000800 */
[-C--:B------:R-:W-:Y:S09]  /*81c0*/  HMMA.16816.F32.BF16 R12, R36, R54.reuse, R12 ;  /* 0x00000036240c723c */ /* 0x080ff2000004180c */
[----:B------:R-:W3:Y:S02]  /*81d0*/  MUFU.EX2 R97, R97 ;  /* 0x0000006100617308 */ /* 0x000ee40000000800 */
[----:B------:R-:W-:Y:S01]  /*81e0*/  FADD.FTZ R52, R201, R57 ;  /* 0x00000039c9347221 */ /* 0x000fe20000010000 */
[C---:B------:R-:W-:Y:S04]  /*81f0*/  HMMA.16816.F32.BF16 R16, R40.reuse, R54, R16 ;  /* 0x000000362810723c */ /* 0x040fe80000041810 */
[----:B------:R-:W-:Y:S03]  /*8200*/  FADD.FTZ R52, R189, R52 ;  /* 0x00000034bd347221 */ /* 0x000fe60000010000 */
[----:B------:R-:W-:Y:S01]  /*8210*/  MUFU.EX2 R98, R98 ;  /* 0x0000006200627308 */ /* 0x000fe20000000800 */
[-C--:B--2---:R-:W-:Y:S03]  /*8220*/  HMMA.16816.F32.BF16 R20, R40, R44.reuse, R20 ;  /* 0x0000002c2814723c */ /* 0x084fe60000041814 */
[----:B------:R-:W-:Y:S01]  /*8230*/  FADD.FTZ R52, R194, R52 ;  /* 0x00000034c2347221 */ /* 0x000fe20000010000 */
[----:B------:R-:W-:Y:S02]  /*8240*/  FADD.FTZ R53, R203, R56 ;  /* 0x00000038cb357221 */ /* 0x000fe40000010000 */
[C---:B------:R-:W-:Y:S03]  /*8250*/  HMMA.16816.F32.BF16 R24, R36.reuse, R44, R24 ;  /* 0x0000002c2418723c */ /* 0x040fe60000041818 */
[----:B------:R-:W2:Y:S02]  /*8260*/  MUFU.EX2 R99, R99 ;  /* 0x0000006300637308 */ /* 0x000ea40000000800 */
[----:B------:R-:W-:Y:S01]  /*8270*/  FADD.FTZ R53, R190, R53 ;  /* 0x00000035be357221 */ /* 0x000fe20000010000 */
[-C--:B------:R-:W-:Y:S07]  /*8280*/  HMMA.16816.F32.BF16 R28, R36, R46.reuse, R28 ;  /* 0x0000002e241c723c */ /* 0x080fee000004181c */
[----:B------:R-:W-:Y:S01]  /*8290*/  MUFU.EX2 R88, R88 ;  /* 0x0000005800587308 */ /* 0x000fe20000000800 */
[----:B------:R-:W-:Y:S01]  /*82a0*/  FADD.FTZ R53, R197, R53 ;  /* 0x00000035c5357221 */ /* 0x000fe20000010000 */
[----:B------:R-:W-:Y:S08]  /*82b0*/  HMMA.16816.F32.BF16 R32, R40, R46, R32 ;  /* 0x0000002e2820723c */ /* 0x000ff00000041820 */
[----:B------:R-:W4:Y:S03]  /*82c0*/  MUFU.EX2 R89, R89 ;  /* 0x0000005900597308 */ /* 0x000f260000000800 */
[----:B------:R-:W-:Y:S01]  /*82d0*/  FADD.FTZ R57, R198, R53 ;  /* 0x00000035c6397221 */ /* 0x000fe20000010000 */
[----:B------:R-:W-:Y:S01]  /*82e0*/  FADD.FTZ R56, R180, R0 ;  /* 0x00000000b4387221 */ /* 0x000fe20000010000 */
[----:B------:R-:W-:Y:S02]  /*82f0*/  F2FP.BF16.F32.PACK_AB R36, R85, R84 ;  /* 0x000000545524723e */ /* 0x000fe400000010ff */
[----:B------:R-:W-:Y:S01]  /*8300*/  FADD.FTZ R44, R205, R57 ;  /* 0x00000039cd2c7221 */ /* 0x000fe20000010000 */
[----:B-1----:R-:W-:Y:S02]  /*8310*/  F2FP.BF16.F32.PACK_AB R37, R87, R86 ;  /* 0x000000565725723e */ /* 0x002fe400000010ff */
[----:B------:R-:W-:Y:S01]  /*8320*/  MUFU.EX2 R90, R90 ;  /* 0x0000005a005a7308 */ /* 0x000fe20000000800 */
[----:B---3--:R-:W-:Y:S01]  /*8330*/  F2FP.BF16.F32.PACK_AB R38, R97, R96 ;  /* 0x000000606126723e */ /* 0x008fe200000010ff */
[----:B------:R-:W-:Y:S01]  /*8340*/  FADD.FTZ R0, R182, R2 ;  /* 0x00000002b6007221 */ /* 0x000fe20000010000 */
[----:B------:R-:W-:Y:S01]  /*8350*/  FADD.FTZ R2, R185, R56 ;  /* 0x00000038b9027221 */ /* 0x000fe20000010000 */
[----:B------:R-:W-:Y:S01]  /*8360*/  FADD.FTZ R56, R196, R52 ;  /* 0x00000034c4387221 */ /* 0x000fe20000010000 */
[----:B--2---:R-:W-:Y:S01]  /*8370*/  F2FP.BF16.F32.PACK_AB R39, R99, R98 ;  /* 0x000000626327723e */ /* 0x004fe200000010ff */
[----:B------:R-:W1:Y:S01]  /*8380*/  LDSM.16.MT88.4 R52, [R213+0x5400] ;  /* 0x00540000d534783b */ /* 0x000e620000004200 */
[----:B------:R-:W-:Y:S03]  /*8390*/  FADD.FTZ R0, R186, R0 ;  /* 0x00000000ba007221 */ /* 0x000fe60000010000 */
[----:B------:R-:W2:Y:S01]  /*83a0*/  MUFU.EX2 R91, R91 ;  /* 0x0000005b005b7308 */ /* 0x000ea20000000800 */
[----:B----4-:R-:W-:Y:S01]  /*83b0*/  F2FP.BF16.F32.PACK_AB R40, R89, R88 ;  /* 0x000000585928723e */ /* 0x010fe200000010ff */
[----:B------:R-:W-:Y:S01]  /*83c0*/  FADD.FTZ R57, R204, R56 ;  /* 0x00000038cc397221 */ /* 0x000fe20000010000 */
[----:B------:R-:W-:Y:S01]  /*83d0*/  FADD.FTZ R56, R209, R44 ;  /* 0x0000002cd1387221 */ /* 0x000fe20000010000 */
[-C--:B------:R-:W-:Y:S01]  /*83e0*/  HMMA.16816.F32.BF16 R4, R36, R48.reuse, R4 ;  /* 0x000000302404723c */ /* 0x080fe20000041804 */
[----:B------:R-:W3:Y:S05]  /*83f0*/  LDSM.16.MT88.4 R44, [R212+0x5800] ;  /* 0x00580000d42c783b */ /* 0x000eea0000004200 */
[----:B------:R-:W-:Y:S01]  /*8400*/  MUFU.EX2 R92, R92 ;  /* 0x0000005c005c7308 */ /* 0x000fe20000000800 */
[----:B------:R-:W-:Y:S01]  /*8410*/  FADD.FTZ R57, R206, R57 ;  /* 0x00000039ce397221 */ /* 0x000fe20000010000 */
[----:B------:R-:W-:Y:S03]  /*8420*/  FADD.FTZ R0, R188, R0 ;  /* 0x00000000bc007221 */ /* 0x000fe60000010000 */
[----:B------:R-:W-:Y:S01]  /*8430*/  FADD.FTZ R2, R187, R2 ;  /* 0x00000002bb027221 */ /* 0x000fe20000010000 */
[----:B------:R-:W-:Y:S04]  /*8440*/  FADD.FTZ R0, R210, R0 ;  /* 0x00000000d2007221 */ /* 0x000fe80000010000 */
[----:B------:R-:W4:Y:S01]  /*8450*/  MUFU.EX2 R93, R93 ;  /* 0x0000005d005d7308 */ /* 0x000f220000000800 */
[----:B--2---:R-:W-:Y:S01]  /*8460*/  F2FP.BF16.F32.PACK_AB R41, R91, R90 ;  /* 0x0000005a5b29723e */ /* 0x004fe200000010ff */
[----:B------:R-:W-:Y:S04]  /*8470*/  FADD.FTZ R2, R200, R2 ;  /* 0x00000002c8027221 */ /* 0x000fe80000010000 */
[----:B------:R-:W-:Y:S01]  /*8480*/  FADD.FTZ R58, R199, R2 ;  /* 0x00000002c73a7221 */ /* 0x000fe20000010000 */
[----:B------:R-:W-:Y:S03]  /*8490*/  FADD.FTZ R2, R202, R0 ;  /* 0x00000000ca027221 */ /* 0x000fe60000010000 */
[----:B------:R-:W-:Y:S01]  /*84a0*/  MUFU.EX2 R94, R94 ;  /* 0x0000005e005e7308 */ /* 0x000fe20000000800 */
[----:B------:R-:W-:Y:S01]  /*84b0*/  FADD.FTZ R0, R231, R58 ;  /* 0x0000003ae7007221 */ /* 0x000fe20000010000 */
[----:B------:R-:W-:Y:S08]  /*84c0*/  FADD.FTZ R2, R207, R2 ;  /* 0x00000002cf027221 */ /* 0x000ff00000010000 */
[----:B------:R-:W2:Y:S01]  /*84d0*/  MUFU.EX2 R95, R95 ;  /* 0x0000005f005f7308 */ /* 0x000ea20000000800 */
[----:B----4-:R-:W-:Y:S09]  /*84e0*/  F2FP.BF16.F32.PACK_AB R42, R93, R92 ;  /* 0x0000005c5d2a723e */ /* 0x010ff200000010ff */
[----:B------:R-:W-:Y:S10]  /*84f0*/  MUFU.EX2 R100, R100 ;  /* 0x0000006400647308 */ /* 0x000ff40000000800 */
[----:B------:R-:W4:Y:S01]  /*8500*/  MUFU.EX2 R101, R101 ;  /* 0x0000006500657308 */ /* 0x000f220000000800 */
[----:B--2---:R-:W-:Y:S09]  /*8510*/  F2FP.BF16.F32.PACK_AB R43, R95, R94 ;  /* 0x0000005e5f2b723e */ /* 0x004ff200000010ff */
[----:B------:R-:W-:Y:S01]  /*8520*/  MUFU.EX2 R102, R102 ;  /* 0x0000006600667308 */ /* 0x000fe20000000800 */
[C---:B------:R-:W-:Y:S06]  /*8530*/  HMMA.16816.F32.BF16 R8, R40.reuse, R48, R8 ;  /* 0x000000302808723c */ /* 0x040fec0000041808 */
[-C--:B------:R-:W-:Y:S03]  /*8540*/  HMMA.16816.F32.BF16 R12, R40, R50.reuse, R12 ;  /* 0x00000032280c723c */ /* 0x080fe6000004180c */
[----:B------:R-:W2:Y:S02]  /*8550*/  MUFU.EX2 R103, R103 ;  /* 0x0000006700677308 */ /* 0x000ea40000000800 */
[----:B------:R-:W-:Y:S01]  /*8560*/  FADD.FTZ R48, R236, R57 ;  /* 0x00000039ec307221 */ /* 0x000fe20000010000 */
[C---:B------:R-:W-:Y:S07]  /*8570*/  HMMA.16816.F32.BF16 R16, R36.reuse, R50, R16 ;  /* 0x000000322410723c */ /* 0x040fee0000041810 */
[----:B------:R-:W-:Y:S01]  /*8580*/  MUFU.EX2 R112, R112 ;  /* 0x0000007000707308 */ /* 0x000fe20000000800 */
[----:B------:R-:W-:Y:S03]  /*8590*/  FADD.FTZ R48, R237, R48 ;  /* 0x00000030ed307221 */ /* 0x000fe60000010000 */
[----:B------:R-:W-:Y:S01]  /*85a0*/  FADD.FTZ R49, R238, R56 ;  /* 0x00000038ee317221 */ /* 0x000fe20000010000 */
[----:B------:R-:W-:Y:S01]  /*85b0*/  FADD.FTZ R56, R208, R0 ;  /* 0x00000000d0387221 */ /* 0x000fe20000010000 */
[-C--:B-1----:R-:W-:Y:S04]  /*85c0*/  HMMA.16816.F32.BF16 R20, R36, R52.reuse, R20 ;  /* 0x000000342414723c */ /* 0x082fe80000041814 */
[----:B------:R-:W1:Y:S01]  /*85d0*/  MUFU.EX2 R113, R113 ;  /* 0x0000007100717308 */ /* 0x000e620000000800 */
[----:B------:R-:W-:Y:S01]  /*85e0*/  FADD.FTZ R48, R241, R48 ;  /* 0x00000030f1307221 */ /* 0x000fe20000010000 */
[----:B------:R-:W-:Y:S01]  /*85f0*/  FADD.FTZ R49, R239, R49 ;  /* 0x00000031ef317221 */ /* 0x000fe20000010000 */
[----:B------:R-:W-:Y:S01]  /*8600*/  FADD.FTZ R0, R211, R2 ;  /* 0x00000002d3007221 */ /* 0x000fe20000010000 */
[----:B------:R-:W-:Y:S03]  /*8610*/  FADD.FTZ R2, R233, R56 ;  /* 0x00000038e9027221 */ /* 0x000fe60000010000 */
[----:B------:R-:W-:Y:S01]  /*8620*/  FADD.FTZ R56, R232, R48 ;  /* 0x00000030e8387221 */ /* 0x000fe20000010000 */
[C---:B------:R-:W-:Y:S02]  /*8630*/  HMMA.16816.F32.BF16 R24, R40.reuse, R52, R24 ;  /* 0x000000342818723c */ /* 0x040fe40000041818 */
[----:B------:R-:W-:Y:S02]  /*8640*/  MUFU.EX2 R114, R114 ;  /* 0x0000007200727308 */ /* 0x000fe40000000800 */
[----:B------:R-:W-:Y:S01]  /*8650*/  FADD.FTZ R49, R243, R49 ;  /* 0x00000031f3317221 */ /* 0x000fe20000010000 */
[----:B------:R-:W-:Y:S01]  /*8660*/  FADD.FTZ R2, R64, R2 ;  /* 0x0000000240027221 */ /* 0x000fe20000010000 */
[-C--:B------:R-:W-:Y:S06]  /*8670*/  HMMA.16816.F32.BF16 R28, R40, R54.reuse, R28 ;  /* 0x00000036281c723c */ /* 0x080fec000004181c */
[----:B------:R-:W5:Y:S01]  /*8680*/  MUFU.EX2 R115, R115 ;  /* 0x0000007300737308 */ /* 0x000f620000000800 */
[----:B------:R-:W-:Y:S01]  /*8690*/  FADD.FTZ R57, R234, R49 ;  /* 0x00000031ea397221 */ /* 0x000fe20000010000 */
[----:B------:R-:W-:Y:S01]  /*86a0*/  HMMA.16816.F32.BF16 R32, R36, R54, R32 ;  /* 0x000000362420723c */ /* 0x000fe20000041820 */
[----:B------:R-:W3:Y:S03]  /*86b0*/  LDSM.16.MT88.4 R48, [R213+0x5800] ;  /* 0x00580000d530783b */ /* 0x000ee60000004200 */
[----:B----4-:R-:W-:Y:S04]  /*86c0*/  F2FP.BF16.F32.PACK_AB R40, R101, R100 ;  /* 0x000000646528723e */ /* 0x010fe800000010ff */
[----:B------:R-:W-:Y:S03]  /*86d0*/  MUFU.EX2 R104, R104 ;  /* 0x0000006800687308 */ /* 0x000fe60000000800 */
[----:B--2---:R-:W-:Y:S01]  /*86e0*/  F2FP.BF16.F32.PACK_AB R41, R103, R102 ;  /* 0x000000666729723e */ /* 0x004fe200000010ff */
[----:B------:R-:W-:Y:S01]  /*86f0*/  FADD.FTZ R52, R240, R56 ;  /* 0x00000038f0347221 */ /* 0x000fe20000010000 */
[----:B-1----:R-:W-:Y:S03]  /*8700*/  F2FP.BF16.F32.PACK_AB R42, R113, R112 ;  /* 0x00000070712a723e */ /* 0x002fe600000010ff */
[----:B------:R-:W-:Y:S01]  /*8710*/  FADD.FTZ R52, R244, R52 ;  /* 0x00000034f4347221 */ /* 0x000fe20000010000 */
[----:B------:R-:W-:Y:S01]  /*8720*/  FADD.FTZ R53, R66, R2 ;  /* 0x0000000242357221 */ /* 0x000fe20000010000 */
[----:B------:R-:W1:Y:S01]  /*8730*/  MUFU.EX2 R105, R105 ;  /* 0x0000006900697308 */ /* 0x000e620000000800 */
[----:B-----5:R-:W-:Y:S01]  /*8740*/  F2FP.BF16.F32.PACK_AB R43, R115, R114 ;  /* 0x00000072732b723e */ /* 0x020fe200000010ff */
[----:B------:R-:W-:Y:S01]  /*8750*/  FADD.FTZ R57, R242, R57 ;  /* 0x00000039f2397221 */ /* 0x000fe20000010000 */
[----:B------:R-:W-:Y:S01]  /*8760*/  FADD.FTZ R53, R60, R53 ;  /* 0x000000353c357221 */ /* 0x000fe20000010000 */
[----:B------:R-:W-:Y:S02]  /*8770*/  FADD.FTZ R0, R235, R0 ;  /* 0x00000000eb007221 */ /* 0x000fe40000010000 */
[----:B------:R-:W-:Y:S04]  /*8780*/  FADD.FTZ R2, R245, R57 ;  /* 0x00000039f5027221 */ /* 0x000fe80000010000 */
[----:B------:R-:W-:Y:S01]  /*8790*/  MUFU.EX2 R106, R106 ;  /* 0x0000006a006a7308 */ /* 0x000fe20000000800 */
[-C--:B---3--:R-:W-:Y:S05]  /*87a0*/  HMMA.16816.F32.BF16 R4, R40, R44.reuse, R4 ;  /* 0x0000002c2804723c */ /* 0x088fea0000041804 */
[----:B------:R-:W-:Y:S04]  /*87b0*/  FADD.FTZ R0, R65, R0 ;  /* 0x0000000041007221 */ /* 0x000fe80000010000 */
[----:B------:R-:W2:Y:S02]  /*87c0*/  MUFU.EX2 R107, R107 ;  /* 0x0000006b006b7308 */ /* 0x000ea40000000800 */
[----:B-1----:R-:W-:Y:S01]  /*87d0*/  F2FP.BF16.F32.PACK_AB R36, R105, R104 ;  /* 0x000000686924723e */ /* 0x002fe200000010ff */
[----:B------:R-:W-:Y:S07]  /*87e0*/  FADD.FTZ R0, R59, R0 ;  /* 0x000000003b007221 */ /* 0x000fee0000010000 */
[----:B------:R-:W-:Y:S01]  /*87f0*/  MUFU.EX2 R108, R108 ;  /* 0x0000006c006c7308 */ /* 0x000fe20000000800 */
[----:B------:R-:W-:Y:S01]  /*8800*/  FADD.FTZ R54, R62, R0 ;  /* 0x000000003e367221 */ /* 0x000fe20000010000 */
[----:B------:R-:W-:Y:S08]  /*8810*/  FADD.FTZ R0, R61, R53 ;  /* 0x000000353d007221 */ /* 0x000ff00000010000 */
[----:B------:R-:W1:Y:S01]  /*8820*/  MUFU.EX2 R109, R109 ;  /* 0x0000006d006d7308 */ /* 0x000e620000000800 */
[----:B--2---:R-:W-:Y:S09]  /*8830*/  F2FP.BF16.F32.PACK_AB R37, R107, R106 ;  /* 0x0000006a6b25723e */ /* 0x004ff200000010ff */
[----:B------:R-:W-:Y:S10]  /*8840*/  MUFU.EX2 R110, R110 ;  /* 0x0000006e006e7308 */ /* 0x000ff40000000800 */
[----:B------:R-:W2:Y:S01]  /*8850*/  MUFU.EX2 R111, R111 ;  /* 0x0000006f006f7308 */ /* 0x000ea20000000800 */
[----:B-1----:R-:W-:Y:S09]  /*8860*/  F2FP.BF16.F32.PACK_AB R38, R109, R108 ;  /* 0x0000006c6d26723e */ /* 0x002ff200000010ff */
[----:B------:R-:W-:Y:S10]  /*8870*/  MUFU.EX2 R116, R116 ;  /* 0x0000007400747308 */ /* 0x000ff40000000800 */
[----:B------:R-:W1:Y:S01]  /*8880*/  MUFU.EX2 R117, R117 ;  /* 0x0000007500757308 */ /* 0x000e620000000800 */
        /* <DEDUP_REMOVED lines=10> */
[-C--:B------:R-:W-:Y:S05]  /*8930*/  HMMA.16816.F32.BF16 R20, R40, R48.reuse, R20 ;  /* 0x000000302814723c */ /* 0x080fea0000041814 */
[----:B------:R-:W3:Y:S01]  /*8940*/  MUFU.EX2 R132, R132 ;  /* 0x0000008400847308 */ /* 0x000ee20000000800 */
[----:B------:R-:W-:Y:S01]  /*8950*/  FADD.FTZ R53, R68, R44 ;  /* 0x0000002c44357221 */ /* 0x000fe20000010000 */
[----:B------:R-:W-:Y:S01]  /*8960*/  FADD.FTZ R52, R70, R2 ;  /* 0x0000000246347221 */ /* 0x000fe20000010000 */
[----:B------:R-:W-:Y:S03]  /*8970*/  FADD.FTZ R44, R72, R0 ;  /* 0x00000000482c7221 */ /* 0x000fe60000010000 */
[----:B------:R-:W-:Y:S01]  /*8980*/  FADD.FTZ R0, R74, R45 ;  /* 0x0000002d4a007221 */ /* 0x000fe20000010000 */
[C---:B------:R-:W-:Y:S03]  /*8990*/  HMMA.16816.F32.BF16 R24, R36.reuse, R48, R24 ;  /* 0x000000302418723c */ /* 0x040fe60000041818 */
[----:B------:R-:W-:Y:S01]  /*89a0*/  MUFU.EX2 R130, R130 ;  /* 0x0000008200827308 */ /* 0x000fe20000000800 */
[----:B------:R-:W-:Y:S01]  /*89b0*/  FADD.FTZ R45, R71, R52 ;  /* 0x00000034472d7221 */ /* 0x000fe20000010000 */
[----:B------:R-:W-:Y:S01]  /*89c0*/  FADD.FTZ R44, R73, R44 ;  /* 0x0000002c492c7221 */ /* 0x000fe20000010000 */
[----:B------:R-:W-:Y:S01]  /*89d0*/  FADD.FTZ R2, R69, R53 ;  /* 0x0000003545027221 */ /* 0x000fe20000010000 */
[----:B-1----:R-:W-:Y:S01]  /*89e0*/  F2FP.BF16.F32.PACK_AB R164, R117, R116 ;  /* 0x0000007475a4723e */ /* 0x002fe200000010ff */
[----:B------:R-:W-:Y:S01]  /*89f0*/  FADD.FTZ R53, R82, R45 ;  /* 0x0000002d52357221 */ /* 0x000fe20000010000 */
[-C--:B------:R-:W-:Y:S04]  /*8a00*/  HMMA.16816.F32.BF16 R28, R36, R50.reuse, R28 ;  /* 0x00000032241c723c */ /* 0x080fe8000004181c */
[----:B------:R-:W1:Y:S01]  /*8a10*/  MUFU.EX2 R134, R134 ;  /* 0x0000008600867308 */ /* 0x000e620000000800 */
[----:B------:R-:W-:Y:S01]  /*8a20*/  FADD.FTZ R52, R76, R44 ;  /* 0x0000002c4c347221 */ /* 0x000fe20000010000 */
[----:B------:R-:W-:Y:S01]  /*8a30*/  FADD.FTZ R0, R75, R0 ;  /* 0x000000004b007221 */ /* 0x000fe20000010000 */
[----:B------:R-:W4:Y:S01]  /*8a40*/  LDSM.16.MT88.4 R44, [R213+0x5c00] ;  /* 0x005c0000d52c783b */ /* 0x000f220000004200 */
[----:B--2---:R-:W-:Y:S01]  /*8a50*/  F2FP.BF16.F32.PACK_AB R165, R119, R118 ;  /* 0x0000007677a5723e */ /* 0x004fe200000010ff */
[----:B------:R-:W-:Y:S05]  /*8a60*/  HMMA.16816.F32.BF16 R32, R40, R50, R32 ;  /* 0x000000322820723c */ /* 0x000fea0000041820 */
[----:B------:R-:W-:Y:S01]  /*8a70*/  MUFU.EX2 R120, R120 ;  /* 0x0000007800787308 */ /* 0x000fe20000000800 */
[----:B---3--:R-:W-:Y:S01]  /*8a80*/  F2FP.BF16.F32.PACK_AB R166, R132, R128 ;  /* 0x0000008084a6723e */ /* 0x008fe200000010ff */
[----:B------:R-:W-:Y:S01]  /*8a90*/  FADD.FTZ R2, R80, R2 ;  /* 0x0000000250027221 */ /* 0x000fe20000010000 */
[----:B------:R-:W-:Y:S03]  /*8aa0*/  FADD.FTZ R0, R78, R0 ;  /* 0x000000004e007221 */ /* 0x000fe60000010000 */
[----:B------:R-:W-:Y:S01]  /*8ab0*/  FADD.FTZ R53, R83, R53 ;  /* 0x0000003553357221 */ /* 0x000fe20000010000 */
[----:B------:R-:W-:Y:S03]  /*8ac0*/  FADD.FTZ R52, R77, R52 ;  /* 0x000000344d347221 */ /* 0x000fe60000010000 */
[----:B------:R-:W2:Y:S01]  /*8ad0*/  MUFU.EX2 R121, R121 ;  /* 0x0000007900797308 */ /* 0x000ea20000000800 */
[----:B-1----:R-:W-:Y:S01]  /*8ae0*/  F2FP.BF16.F32.PACK_AB R167, R134, R130 ;  /* 0x0000008286a7723e */ /* 0x002fe200000010ff */
[----:B------:R-:W-:Y:S01]  /*8af0*/  FADD.FTZ R2, R81, R2 ;  /* 0x0000000251027221 */ /* 0x000fe20000010000 */
[----:B------:R-:W-:Y:S01]  /*8b00*/  FADD.FTZ R48, R79, R0 ;  /* 0x000000004f307221 */ /* 0x000fe20000010000 */
[----:B------:R-:W-:Y:S01]  /*8b10*/  FADD.FTZ R36, R86, R53 ;  /* 0x0000003556247221 */ /* 0x000fe20000010000 */
[----:B------:R-:W-:Y:S01]  /*8b20*/  FADD.FTZ R0, R88, R52 ;  /* 0x0000003458007221 */ /* 0x000fe20000010000 */
[----:B------:R-:W-:Y:S01]  /*8b30*/  FADD.FTZ R37, R84, R2 ;  /* 0x0000000254257221 */ /* 0x000fe20000010000 */
[----:B------:R-:W-:Y:S03]  /*8b40*/  FADD.FTZ R2, R90, R48 ;  /* 0x000000305a027221 */ /* 0x000fe60000010000 */
[----:B------:R-:W-:Y:S01]  /*8b50*/  MUFU.EX2 R122, R122 ;  /* 0x0000007a007a7308 */ /* 0x000fe20000000800 */
[-C--:B------:R-:W-:Y:S09]  /*8b60*/  HMMA.16816.F32.BF16 R144, R164, R148.reuse, R4 ;  /* 0x00000094a490723c */ /* 0x080ff20000041804 */
[----:B------:R-:W1:Y:S02]  /*8b70*/  MUFU.EX2 R123, R123 ;  /* 0x0000007b007b7308 */ /* 0x000e640000000800 */
[----:B--2---:R-:W-:Y:S01]  /*8b80*/  F2FP.BF16.F32.PACK_AB R168, R121, R120 ;  /* 0x0000007879a8723e */ /* 0x004fe200000010ff */
[----:B------:R-:W-:Y:S01]  /*8b90*/  FADD.FTZ R4, R85, R37 ;  /* 0x0000002555047221 */ /* 0x000fe20000010000 */
[----:B------:R-:W-:Y:S01]  /*8ba0*/  FADD.FTZ R6, R87, R36 ;  /* 0x0000002457067221 */ /* 0x000fe20000010000 */
[----:B------:R-:W-:Y:S01]  /*8bb0*/  FADD.FTZ R5, R89, R0 ;  /* 0x0000000059057221 */ /* 0x000fe20000010000 */
[----:B------:R-:W-:Y:S04]  /*8bc0*/  FADD.FTZ R0, R91, R2 ;  /* 0x000000025b007221 */ /* 0x000fe80000010000 */
[----:B------:R-:W-:Y:S01]  /*8bd0*/  MUFU.EX2 R124, R124 ;  /* 0x0000007c007c7308 */ /* 0x000fe20000000800 */
[----:B------:R-:W-:Y:S01]  /*8be0*/  FADD.FTZ R4, R96, R4 ;  /* 0x0000000460047221 */ /* 0x000fe20000010000 */
[----:B------:R-:W-:Y:S01]  /*8bf0*/  FADD.FTZ R6, R98, R6 ;  /* 0x0000000662067221 */ /* 0x000fe20000010000 */
[----:B------:R-:W-:Y:S01]  /*8c00*/  FADD.FTZ R5, R92, R5 ;  /* 0x000000055c057221 */ /* 0x000fe20000010000 */
[----:B------:R-:W-:Y:S01]  /*8c10*/  FADD.FTZ R2, R94, R0 ;  /* 0x000000005e027221 */ /* 0x000fe20000010000 */
[----:B------:R-:W-:Y:S01]  /*8c20*/  FADD.FTZ R0, R97, R4 ;  /* 0x0000000461007221 */ /* 0x000fe20000010000 */
        /* <DEDUP_REMOVED lines=18> */
[----:B------:R-:W1:Y:S01]  /*8d50*/  MUFU.EX2 R172, R172 ;  /* 0x000000ac00ac7308 */ /* 0x000e620000000800 */
[----:B--2---:R-:W-:Y:S01]  /*8d60*/  F2FP.BF16.F32.PACK_AB R170, R135, R124 ;  /* 0x0000007c87aa723e */ /* 0x004fe200000010ff */
        /* <DEDUP_REMOVED lines=15> */
[----:B-1----:R-:W-:Y:S01]  /*8e60*/  F2FP.BF16.F32.PACK_AB R171, R172, R54 ;  /* 0x00000036acab723e */ /* 0x002fe200000010ff */
[----:B------:R-:W-:Y:S01]  /*8e70*/  FADD.FTZ R0, R54, R4 ;  /* 0x0000000436007221 */ /* 0x000fe20000010000 */
[----:B------:R-:W-:Y:S01]  /*8e80*/  FADD.FTZ R229, R134, R5 ;  /* 0x0000000586e57221 */ /* 0x000fe20000010000 */
[----:B------:R-:W-:Y:S01]  /*8e90*/  FADD.FTZ R228, R135, R2 ;  /* 0x0000000287e47221 */ /* 0x000fe20000010000 */
[----:B------:R-:W-:Y:S01]  /*8ea0*/  MOV R135, R3 ;  /* 0x0000000300877202 */ /* 0x000fe20000000f00 */
[----:B------:R-:W-:Y:S01]  /*8eb0*/  FADD.FTZ R227, R132, R6 ;  /* 0x0000000684e37221 */ /* 0x000fe20000010000 */
[----:B------:R-:W-:Y:S01]  /*8ec0*/  FADD.FTZ R230, R172, R0 ;  /* 0x00000000ace67221 */ /* 0x000fe20000010000 */
[C---:B------:R-:W-:Y:S04]  /*8ed0*/  HMMA.16816.F32.BF16 R140, R168.reuse, R148, R8 ;  /* 0x00000094a88c723c */ /* 0x040fe80000041808 */
[----:B------:R-:W-:Y:S02]  /*8ee0*/  MOV R134, R137 ;  /* 0x0000008900867202 */ /* 0x000fe40000000f00 */
[-C--:B------:R-:W-:Y:S06]  /*8ef0*/  HMMA.16816.F32.BF16 R152, R168, R150.reuse, R12 ;  /* 0x00000096a898723c */ /* 0x080fec000004180c */
[C---:B------:R-:W-:Y:S06]  /*8f00*/  HMMA.16816.F32.BF16 R148, R164.reuse, R150, R16 ;  /* 0x00000096a494723c */ /* 0x040fec0000041810 */
[-C--:B----4-:R-:W-:Y:S06]  /*8f10*/  HMMA.16816.F32.BF16 R160, R164, R44.reuse, R20 ;  /* 0x0000002ca4a0723c */ /* 0x090fec0000041814 */
[C---:B------:R-:W-:Y:S05]  /*8f20*/  HMMA.16816.F32.BF16 R156, R168.reuse, R44, R24 ;  /* 0x0000002ca89c723c */ /* 0x040fea0000041818 */
[----:B------:R-:W-:Y:S01]  /*8f30*/  MOV R20, R3 ;  /* 0x0000000300147202 */ /* 0x000fe20000000f00 */
[-C--:B------:R-:W-:Y:S05]  /*8f40*/  HMMA.16816.F32.BF16 R168, R168, R46.reuse, R28 ;  /* 0x0000002ea8a8723c */ /* 0x080fea000004181c */
[----:B------:R-:W-:Y:S01]  /*8f50*/  MOV R3, R139 ;  /* 0x0000008b00037202 */ /* 0x000fe20000000f00 */
[----:B------:R-:W-:Y:S01]  /*8f60*/  HMMA.16816.F32.BF16 R164, R164, R46, R32 ;  /* 0x0000002ea4a4723c */ /* 0x000fe20000041820 */
[----:B------:R-:W-:Y:S11]  /*8f70*/  @!UPT UIADD3 URZ, URZ, URZ, URZ ;  /* 0x0000003f3f3ff290 */ /* 0x000ff6000fffe03f */
[----:B------:R-:W-:Y:S01]  /*8f80*/  @!UPT UIADD3 URZ, URZ, URZ, URZ ;  /* 0x0000003f3f3ff290 */ /* 0x000fe2000fffe03f */
[----:B------:R-:W-:Y:S11]  /*8f90*/  @P0 BRA `(.L_x_3) ;  /* 0xffffffc800b80947 */ /* 0x000ff6000383ffff */
.L_x_2:
[----:B------:R-:W1:Y:S01]  /*8fa0*/  SHFL.BFLY PT, R2, R227, 0x2, 0x1f ;  /* 0x0c401f00e3027f89 */ /* 0x000e6200000e0000 */
[----:B------:R-:W2:Y:S01]  /*8fb0*/  S2UR UR4, SR_CgaCtaId ;  /* 0x00000000000479c3 */ /* 0x000ea20000008800 */
[----:B------:R-:W-:Y:S01]  /*8fc0*/  UMOV UR5, 0x400 ;  /* 0x0000040000057882 */ /* 0x000fe20000000000 */
[----:B------:R-:W-:Y:S01]  /*8fd0*/  UMOV UR16, URZ ;  /* 0x0000003f00107c82 */ /* 0x000fe20008000000 */
[----:B------:R-:W3:Y:S01]  /*8fe0*/  SHFL.BFLY PT, R0, R229, 0x2, 0x1f ;  /* 0x0c401f00e5007f89 */ /* 0x000ee200000e0000 */
[----:B------:R-:W-:Y:S01]  /*8ff0*/  UMOV UR17, URZ ;  /* 0x0000003f00117c82 */ /* 0x000fe20008000000 */
[----:B------:R-:W-:Y:S02]  /*9000*/  BSSY B0, `(.L_x_6) ;  /* 0x00000dd000007945 */ /* 0x000fe40003800000 */
[----:B------:R-:W4:Y:S01]  /*9010*/  SHFL.BFLY PT, R3, R230, 0x2, 0x1f ;  /* 0x0c401f00e6037f89 */ /* 0x000f2200000e0000 */
[----:B------:R-:W5:Y:S03]  /*9020*/  S2UR UR11, SR_CTAID.Y ;  /* 0x00000000000b79c3 */ /* 0x000f660000002600 */
[----:B------:R-:W5:Y:S01]  /*9030*/  SHFL.BFLY PT, R4, R228, 0x2, 0x1f ;  /* 0x0c401f00e4047f89 */ /* 0x000f6200000e0000 */
[----:B------:R-:W5:Y:S04]  /*9040*/  S2R R9, SR_TID.X ;  /* 0x0000000000097919 */ /* 0x000f680000002100 */
[----:B------:R-:W5:Y:S01]  /*9050*/  S2UR UR10, SR_CTAID.X ;  /* 0x00000000000a79c3 */ /* 0x000f620000002500 */
[----:B-1----:R-:W-:Y:S01]  /*9060*/  FADD.FTZ R2, R2, R227 ;  /* 0x000000e302027221 */ /* 0x002fe20000010000 */
[----:B--2---:R-:W-:-:S06]  /*9070*/  ULEA UR4, UR4, UR5, 0x18 ;  /* 0x0000000504047291 */ /* 0x004fcc000f8ec03f */
[----:B------:R-:W1:Y:S01]  /*9080*/  LDC.64 R28, c[0x0][0x2a0] ;  /* 0x0000a800ff1c7b82 */ /* 0x000e620000000a00 */
[----:B---3--:R-:W-:Y:S01]  /*9090*/  FADD.FTZ R0, R0, R229 ;  /* 0x000000e500007221 */ /* 0x008fe20000010000 */
[----:B------:R-:W2:Y:S01]  /*90a0*/  SHFL.BFLY PT, R8, R2, 0x1, 0x1f ;  /* 0x0c201f0002087f89 */ /* 0x000ea200000e0000 */
[----:B------:R-:W-:Y:S01]  /*90b0*/  ULDC.U8 UR5, c[0x0][0x3d8] ;  /* 0x0000f60000057ab9 */ /* 0x000fe20000000000 */
[----:B----4-:R-:W-:Y:S02]  /*90c0*/  FADD.FTZ R3, R3, R230 ;  /* 0x000000e603037221 */ /* 0x010fe40000010000 */
[----:B------:R-:W3:Y:S01]  /*90d0*/  SHFL.BFLY PT, R7, R0, 0x1, 0x1f ;  /* 0x0c201f0000077f89 */ /* 0x000ee200000e0000 */
[----:B------:R-:W-:Y:S01]  /*90e0*/  UISETP.NE.AND UP1, UPT, UR5, URZ, UPT ;  /* 0x0000003f0500728c */ /* 0x000fe2000bf25270 */
[----:B-----5:R-:W-:Y:S02]  /*90f0*/  FADD.FTZ R4, R4, R228 ;  /* 0x000000e404047221 */ /* 0x020fe40000010000 */
[----:B------:R-:W4:Y:S04]  /*9100*/  SHFL.BFLY PT, R6, R3, 0x1, 0x1f ;  /* 0x0c201f0003067f89 */ /* 0x000f2800000e0000 */
[----:B------:R-:W5:Y:S01]  /*9110*/  SHFL.BFLY PT, R5, R4, 0x1, 0x1f ;  /* 0x0c201f0004057f89 */ /* 0x000f6200000e0000 */
[----:B--2---:R-:W-:Y:S01]  /*9120*/  FADD.FTZ R22, R2, R8 ;  /* 0x0000000802167221 */ /* 0x004fe20000010000 */
[----:B------:R-:W-:Y:S01]  /*9130*/  MOV R2, 0x3f800000 ;  /* 0x3f80000000027802 */ /* 0x000fe20000000f00 */
[----:B---3--:R-:W-:-:S03]  /*9140*/  FADD.FTZ R21, R0, R7 ;  /* 0x0000000700157221 */ /* 0x008fc60000010000 */
[----:B------:R-:W-:Y:S02]  /*9150*/  FSETP.NE.FTZ.AND P5, PT, R22, RZ, PT ;  /* 0x000000ff1600720b */ /* 0x000fe40003fb5000 */
[----:B------:R-:W-:Y:S01]  /*9160*/  SHF.R.S32.HI R7, RZ, 0x1f, R9 ;  /* 0x0000001fff077819 */ /* 0x000fe20000011409 */
[----:B----4-:R-:W-:Y:S01]  /*9170*/  FADD.FTZ R23, R3, R6 ;  /* 0x0000000603177221 */ /* 0x010fe20000010000 */
[----:B------:R-:W-:Y:S02]  /*9180*/  FSETP.NE.FTZ.AND P4, PT, R21, RZ, PT ;  /* 0x000000ff1500720b */ /* 0x000fe40003f95000 */
[----:B------:R-:W-:Y:S01]  /*9190*/  MOV R3, 0x3f800000 ;  /* 0x3f80000000037802 */ /* 0x000fe20000000f00 */
[----:B-----5:R-:W-:Y:S01]  /*91a0*/  FADD.FTZ R19, R4, R5 ;  /* 0x0000000504137221 */ /* 0x020fe20000010000 */
[CC--:B------:R-:W-:Y:S02]  /*91b0*/  LEA.HI R5, R7.reuse, R9.reuse, RZ, 0x2 ;  /* 0x0000000907057211 */ /* 0x0c0fe400078f10ff */
[----:B------:R-:W-:-:S02]  /*91c0*/  LEA.HI R7, R7, R9, RZ, 0x5 ;  /* 0x0000000907077211 */ /* 0x000fc400078f28ff */
[----:B------:R-:W-:Y:S01]  /*91d0*/  LOP3.LUT R6, R5, 0xfffffffc, RZ, 0xc0, !PT ;  /* 0xfffffffc05067812 */ /* 0x000fe200078ec0ff */
[----:B------:R-:W2:Y:S01]  /*91e0*/  @P5 MUFU.RCP R2, R22 ;  /* 0x0000001600025308 */ /* 0x000ea20000001000 */
[----:B------:R-:W-:Y:S02]  /*91f0*/  LOP3.LUT R0, R7, 0xffffffe0, RZ, 0xc0, !PT ;  /* 0xffffffe007007812 */ /* 0x000fe400078ec0ff */
[----:B------:R-:W-:Y:S01]  /*9200*/  FSETP.NE.FTZ.AND P3, PT, R19, RZ, PT ;  /* 0x000000ff1300720b */ /* 0x000fe20003f75000 */
[----:B------:R-:W-:Y:S01]  /*9210*/  IMAD.IADD R6, R9, 0x1, -R6 ;  /* 0x0000000109067824 */ /* 0x000fe200078e0a06 */
[----:B------:R-:W-:Y:S02]  /*9220*/  SHF.R.S32.HI R7, RZ, 0x5, R7 ;  /* 0x00000005ff077819 */ /* 0x000fe40000011407 */
[----:B------:R-:W-:Y:S01]  /*9230*/  FSETP.NE.FTZ.AND P2, PT, R23, RZ, PT ;  /* 0x000000ff1700720b */ /* 0x000fe20003f55000 */
[----:B------:R-:W3:Y:S01]  /*9240*/  @P4 MUFU.RCP R3, R21 ;  /* 0x0000001500034308 */ /* 0x000ee20000001000 */
[----:B------:R-:W-:Y:S01]  /*9250*/  IADD3 R4, -R0, R9, RZ ;  /* 0x0000000900047210 */ /* 0x000fe20007ffe1ff */
[----:B------:R-:W-:Y:S01]  /*9260*/  IMAD R24, R7, 0x100, R6 ;  /* 0x0000010007187824 */ /* 0x000fe200078e0206 */
[----:B------:R-:W-:-:S02]  /*9270*/  MOV R0, 0x3f800000 ;  /* 0x3f80000000007802 */ /* 0x000fc40000000f00 */
[----:B------:R-:W-:Y:S01]  /*9280*/  LOP3.LUT P6, RZ, R4, 0x3, RZ, 0xc0, !PT ;  /* 0x0000000304ff7812 */ /* 0x000fe200078cc0ff */
[----:B------:R-:W-:Y:S02]  /*9290*/  IMAD.MOV.U32 R4, RZ, RZ, 0x3f800000 ;  /* 0x3f800000ff047424 */ /* 0x000fe400078e00ff */
[C---:B--2---:R-:W-:Y:S01]  /*92a0*/  FMUL.FTZ R144, R2.reuse, R144 ;  /* 0x0000009002907220 */ /* 0x044fe20000410000 */
[C---:B------:R-:W-:Y:S01]  /*92b0*/  FMUL.FTZ R18, R2.reuse, R145 ;  /* 0x0000009102127220 */ /* 0x040fe20000410000 */
[C---:B------:R-:W-:Y:S01]  /*92c0*/  FMUL.FTZ R148, R2.reuse, R148 ;  /* 0x0000009402947220 */ /* 0x040fe20000410000 */
[C---:B------:R-:W-:Y:S01]  /*92d0*/  FMUL.FTZ R15, R2.reuse, R149 ;  /* 0x00000095020f7220 */ /* 0x040fe20000410000 */
[C---:B------:R-:W-:Y:S01]  /*92e0*/  FMUL.FTZ R160, R2.reuse, R160 ;  /* 0x000000a002a07220 */ /* 0x040fe20000410000 */
[C---:B------:R-:W-:Y:S01]  /*92f0*/  FMUL.FTZ R11, R2.reuse, R161 ;  /* 0x000000a1020b7220 */ /* 0x040fe20000410000 */
[C---:B------:R-:W-:Y:S01]  /*9300*/  FMUL.FTZ R164, R2.reuse, R164 ;  /* 0x000000a402a47220 */ /* 0x040fe20000410000 */
[----:B------:R-:W-:Y:S01]  /*9310*/  FMUL.FTZ R7, R2, R165 ;  /* 0x000000a502077220 */ /* 0x000fe20000410000 */
[----:B------:R-:W-:Y:S01]  /*9320*/  SHF.R.S32.HI R2, RZ, 0x2, R5 ;  /* 0x00000002ff027819 */ /* 0x000fe20000011405 */
[C---:B---3--:R-:W-:Y:S01]  /*9330*/  FMUL.FTZ R146, R3.reuse, R146 ;  /* 0x0000009203927220 */ /* 0x048fe20000410000 */
        /* <DEDUP_REMOVED lines=8> */
[----:B------:R-:W2:Y:S01]  /*93c0*/  @P3 MUFU.RCP R0, R19 ;  /* 0x0000001300003308 */ /* 0x000ea20000001000 */
[----:B------:R-:W-:-:S02]  /*93d0*/  F2FP.BF16.F32.PACK_AB R18, R18, R144 ;  /* 0x000000901212723e */ /* 0x000fc400000010ff */
[----:B------:R-:W-:Y:S02]  /*93e0*/  LEA.HI R3, R3, R2, RZ, 0x3 ;  /* 0x0000000203037211 */ /* 0x000fe400078f18ff */
[----:B------:R-:W-:Y:S02]  /*93f0*/  F2FP.BF16.F32.PACK_AB R17, R17, R146 ;  /* 0x000000921111723e */ /* 0x000fe400000010ff */
[----:B------:R-:W-:Y:S01]  /*9400*/  LOP3.LUT R3, R3, 0xfffffff8, RZ, 0xc0, !PT ;  /* 0xfffffff803037812 */ /* 0x000fe200078ec0ff */
[----:B------:R-:W3:Y:S01]  /*9410*/  @P2 MUFU.RCP R4, R23 ;  /* 0x0000001700042308 */ /* 0x000ee20000001000 */
[----:B------:R-:W-:Y:S02]  /*9420*/  F2FP.BF16.F32.PACK_AB R15, R15, R148 ;  /* 0x000000940f0f723e */ /* 0x000fe400000010ff */
[----:B------:R-:W-:Y:S02]  /*9430*/  IADD3 R3, R2, -R3, RZ ;  /* 0x8000000302037210 */ /* 0x000fe40007ffe0ff */
[----:B------:R-:W-:-:S02]  /*9440*/  F2FP.BF16.F32.PACK_AB R14, R14, R150 ;  /* 0x000000960e0e723e */ /* 0x000fc400000010ff */
[C---:B------:R-:W-:Y:S01]  /*9450*/  LEA.HI R2, R3.reuse, R3, RZ, 0x1 ;  /* 0x0000000303027211 */ /* 0x040fe200078f08ff */
        /* <DEDUP_REMOVED lines=9> */
[----:B---3--:R-:W-:Y:S01]  /*94f0*/  FMUL.FTZ R143, R4, R143 ;  /* 0x0000008f048f7220 */ /* 0x008fe20000410000 */
[----:B------:R-:W-:Y:S01]  /*9500*/  LOP3.LUT R2, R2, 0x3fffffe, RZ, 0xc0, !PT ;  /* 0x03fffffe02027812 */ /* 0x000fe200078ec0ff */
[C---:B------:R-:W-:Y:S01]  /*9510*/  FMUL.FTZ R142, R4.reuse, R142 ;  /* 0x0000008e048e7220 */ /* 0x040fe20000410000 */
[C---:B------:R-:W-:Y:S01]  /*9520*/  FMUL.FTZ R155, R4.reuse, R155 ;  /* 0x0000009b049b7220 */ /* 0x040fe20000410000 */
[C---:B------:R-:W-:Y:S01]  /*9530*/  FMUL.FTZ R154, R4.reuse, R154 ;  /* 0x0000009a049a7220 */ /* 0x040fe20000410000 */
[C---:B------:R-:W-:Y:S01]  /*9540*/  FMUL.FTZ R159, R4.reuse, R159 ;  /* 0x0000009f049f7220 */ /* 0x040fe20000410000 */
[C---:B------:R-:W-:Y:S01]  /*9550*/  FMUL.FTZ R9, R4.reuse, R158 ;  /* 0x0000009e04097220 */ /* 0x040fe20000410000 */
[C---:B------:R-:W-:Y:S01]  /*9560*/  FMUL.FTZ R171, R4.reuse, R171 ;  /* 0x000000ab04ab7220 */ /* 0x040fe20000410000 */
[----:B------:R-:W-:Y:S01]  /*9570*/  FMUL.FTZ R8, R4, R170 ;  /* 0x000000aa04087220 */ /* 0x000fe20000410000 */
[C---:B------:R-:W-:Y:S01]  /*9580*/  SHF.L.U32 R4, R0.reuse, 0x6, RZ ;  /* 0x0000000600047819 */ /* 0x040fe200000006ff */
[----:B------:R-:W-:Y:S01]  /*9590*/  IMAD.IADD R2, R3, 0x1, -R2 ;  /* 0x0000000103027824 */ /* 0x000fe200078e0a02 */
[----:B------:R-:W-:-:S02]  /*95a0*/  LOP3.LUT P0, RZ, R0, 0x2, RZ, 0xc0, !PT ;  /* 0x0000000200ff7812 */ /* 0x000fc4000780c0ff */
[----:B------:R-:W-:Y:S02]  /*95b0*/  LOP3.LUT R3, R4, 0xc0, RZ, 0xc0, !PT ;  /* 0x000000c004037812 */ /* 0x000fe400078ec0ff */
[----:B------:R-:W-:Y:S02]  /*95c0*/  LEA R2, R2, R24, 0x4 ;  /* 0x0000001802027211 */ /* 0x000fe400078e20ff */
[----:B------:R-:W-:Y:S02]  /*95d0*/  LEA.HI R3, R3, R3, RZ, 0x1d ;  /* 0x0000000303037211 */ /* 0x000fe400078fe8ff */
[----:B------:R-:W-:Y:S02]  /*95e0*/  LOP3.LUT R4, R0, 0x1, RZ, 0xc0, !PT ;  /* 0x0000000100047812 */ /* 0x000fe400078ec0ff */
[----:B------:R-:W-:Y:S01]  /*95f0*/  F2FP.BF16.F32.PACK_AB R16, R16, R140 ;  /* 0x0000008c1010723e */ /* 0x000fe200000010ff */
[----:B------:R-:W-:Y:S01]  /*9600*/  IMAD.U32 R2, R2, 0x2, R3 ;  /* 0x0000000202027824 */ /* 0x000fe200078e0003 */
[----:B------:R-:W-:-:S02]  /*9610*/  ISETP.NE.U32.AND P1, PT, R4, 0x1, PT ;  /* 0x000000010400780c */ /* 0x000fc40003f25070 */
[----:B------:R-:W-:Y:S02]  /*9620*/  MOV R4, 0xfffffff0 ;  /* 0xfffffff000047802 */ /* 0x000fe40000000f00 */
[----:B------:R-:W-:Y:S01]  /*9630*/  LEA R0, R2, UR4, 0x1 ;  /* 0x0000000402007c11 */ /* 0x000fe2000f8e08ff */
[----:B------:R-:W-:Y:S01]  /*9640*/  ULDC.U8 UR4, c[0x0][0x3d9] ;  /* 0x0000f64000047ab9 */ /* 0x000fe20000000000 */
[----:B------:R-:W-:Y:S01]  /*9650*/  SEL R4, R4, 0x10, !P1 ;  /* 0x0000001004047807 */ /* 0x000fe20004800000 */
[----:B------:R-:W-:Y:S01]  /*9660*/  UISETP.NE.AND UP0, UPT, UR4, URZ, UPT ;  /* 0x0000003f0400728c */ /* 0x000fe2000bf05270 */
[----:B------:R-:W-:Y:S01]  /*9670*/  F2FP.BF16.F32.PACK_AB R142, R143, R142 ;  /* 0x0000008e8f8e723e */ /* 0x000fe200000010ff */
[----:B------:R-:W-:Y:S01]  /*9680*/  STS [R0], R18 ;  /* 0x0000001200007388 */ /* 0x000fe20000000800 */
[C---:B------:R-:W-:Y:S01]  /*9690*/  IADD3 R3, R0.reuse, R4, RZ ;  /* 0x0000000400037210 */ /* 0x040fe20007ffe0ff */
[----:B------:R-:W-:Y:S01]  /*96a0*/  UISETP.NE.OR UP2, UPT, UR4, URZ, !UP1 ;  /* 0x0000003f0400728c */ /* 0x000fe2000cf45670 */
[C---:B------:R-:W-:Y:S01]  /*96b0*/  IADD3 R2, R0.reuse, 0x20, RZ ;  /* 0x0000002000027810 */ /* 0x040fe20007ffe0ff */
[----:B------:R-:W-:Y:S01]  /*96c0*/  @P0 VIADD R2, R0, 0xffffffe0 ;  /* 0xffffffe000020836 */ /* 0x000fe20000000000 */
[----:B------:R-:W-:Y:S01]  /*96d0*/  STS [R0+0x200], R17 ;  /* 0x0002001100007388 */ /* 0x000fe20000000800 */
[----:B------:R-:W-:-:S02]  /*96e0*/  F2FP.BF16.F32.PACK_AB R13, R13, R152 ;  /* 0x000000980d0d723e */ /* 0x000fc400000010ff */
[----:B------:R-:W-:Y:S01]  /*96f0*/  F2FP.BF16.F32.PACK_AB R154, R155, R154 ;  /* 0x0000009a9b9a723e */ /* 0x000fe200000010ff */
[----:B------:R-:W-:Y:S01]  /*9700*/  @UP0 ULDC.64 UR8, c[0x0][0x2c0] ;  /* 0x0000b00000080ab9 */ /* 0x000fe20000000a00 */
[----:B------:R2:W-:Y:S01]  /*9710*/  STS [R3], R15 ;  /* 0x0000000f03007388 */ /* 0x0005e20000000800 */
[----:B------:R-:W-:Y:S01]  /*9720*/  @UP0 UIMAD UR13, UR9, UR8, URZ ;  /* 0x00000008090d02a4 */ /* 0x000fe2000f8e023f */
[----:B------:R-:W-:Y:S01]  /*9730*/  F2FP.BF16.F32.PACK_AB R11, R11, R160 ;  /* 0x000000a00b0b723e */ /* 0x000fe200000010ff */
[----:B------:R-:W3:Y:S01]  /*9740*/  S2UR UR8, SR_CTAID.Z ;  /* 0x00000000000879c3 */ /* 0x000ee20000002700 */
[----:B------:R4:W-:Y:S01]  /*9750*/  STS [R3+0x200], R14 ;  /* 0x0002000e03007388 */ /* 0x0009e20000000800 */
[----:B------:R-:W-:Y:S01]  /*9760*/  F2FP.BF16.F32.PACK_AB R12, R12, R162 ;  /* 0x000000a20c0c723e */ /* 0x000fe200000010ff */
[----:B------:R-:W-:Y:S01]  /*9770*/  @!UP0 ULDC UR6, c[0x0][0x2e4] ;  /* 0x0000b90000068ab9 */ /* 0x000fe20000000800 */
[----:B------:R-:W-:Y:S01]  /*9780*/  F2FP.BF16.F32.PACK_AB R7, R7, R164 ;  /* 0x000000a40707723e */ /* 0x000fe200000010ff */
[----:B------:R-:W-:Y:S01]  /*9790*/  STS [R0+0x1000], R16 ;  /* 0x0010001000007388 */ /* 0x000fe20000000800 */
[----:B------:R-:W-:Y:S01]  /*97a0*/  F2FP.BF16.F32.PACK_AB R6, R6, R166 ;  /* 0x000000a60606723e */ /* 0x000fe200000010ff */
[----:B------:R-:W-:Y:S01]  /*97b0*/  @!UP0 ULDC UR9, c[0x0][0x2c4] ;  /* 0x0000b10000098ab9 */ /* 0x000fe20000000800 */
[----:B------:R-:W-:Y:S01]  /*97c0*/  F2FP.BF16.F32.PACK_AB R10, R10, R156 ;  /* 0x0000009c0a0a723e */ /* 0x000fe200000010ff */
[----:B------:R5:W-:Y:S01]  /*97d0*/  STS [R0+0x1200], R142 ;  /* 0x0012008e00007388 */ /* 0x000be20000000800 */
[----:B------:R-:W-:Y:S01]  /*97e0*/  F2FP.BF16.F32.PACK_AB R9, R159, R9 ;  /* 0x000000099f09723e */ /* 0x000fe200000010ff */
[----:B------:R-:W-:Y:S01]  /*97f0*/  @!UP0 USEL UR13, UR9, UR6, !UP1 ;  /* 0x00000006090d8287 */ /* 0x000fe2000c800000 */
[----:B------:R-:W-:Y:S01]  /*9800*/  F2FP.BF16.F32.PACK_AB R8, R171, R8 ;  /* 0x00000008ab08723e */ /* 0x000fe200000010ff */
[----:B------:R1:W-:Y:S01]  /*9810*/  STS [R3+0x1000], R13 ;  /* 0x0010000d03007388 */ /* 0x0003e20000000800 */
[----:B------:R-:W-:Y:S01]  /*9820*/  F2FP.BF16.F32.PACK_AB R5, R5, R168 ;  /* 0x000000a80505723e */ /* 0x000fe200000010ff */
[----:B------:R-:W-:Y:S01]  /*9830*/  @!UP0 ULDC UR5, c[0x0][0x270] ;  /* 0x00009c0000058ab9 */ /* 0x000fe20000000800 */
[----:B------:R-:W-:Y:S01]  /*9840*/  @UP0 UMOV UR7, 0x1 ;  /* 0x0000000100070882 */ /* 0x000fe20000000000 */
[----:B------:R1:W-:Y:S01]  /*9850*/  STS [R3+0x1200], R154 ;  /* 0x0012009a03007388 */ /* 0x0003e20000000800 */
[----:B------:R-:W-:Y:S01]  /*9860*/  @!UP0 UIMAD UR7, UR13, UR5, URZ ;  /* 0x000000050d0782a4 */ /* 0x000fe2000f8e023f */
[----:B------:R-:W-:-:S02]  /*9870*/  @UP0 ULDC UR12, c[0x0][0x2c0] ;  /* 0x0000b000000c0ab9 */ /* 0x000fc40000000800 */
[----:B------:R-:W-:Y:S01]  /*9880*/  STS [R2], R11 ;  /* 0x0000000b02007388 */ /* 0x000fe20000000800 */
[----:B------:R-:W-:Y:S01]  /*9890*/  UIMAD UR7, UR11, UR7, URZ ;  /* 0x000000070b0772a4 */ /* 0x000fe2000f8e023f */
[----:B--2---:R-:W-:Y:S01]  /*98a0*/  MOV R15, 0x7f800000 ;  /* 0x7f800000000f7802 */ /* 0x004fe20000000f00 */
[----:B------:R-:W-:Y:S01]  /*98b0*/  @!UP2 ULDC UR4, c[0x0][0x2c4] ;  /* 0x0000b1000004aab9 */ /* 0x000fe20000000800 */
[----:B------:R2:W-:Y:S01]  /*98c0*/  STS [R2+0x200], R12 ;  /* 0x0002000c02007388 */ /* 0x0005e20000000800 */
[----:B------:R-:W-:Y:S01]  /*98d0*/  @!UP0 UMOV UR12, 0x1 ;  /* 0x00000001000c8882 */ /* 0x000fe20000000000 */
[----:B------:R-:W-:Y:S01]  /*98e0*/  @!UP2 UIMAD UR4, UR11, UR4, URZ ;  /* 0x000000040b04a2a4 */ /* 0x000fe2000f8e023f */
[----:B----4-:R-:W-:Y:S01]  /*98f0*/  IMAD.MOV.U32 R14, RZ, RZ, 0x7f800000 ;  /* 0x7f800000ff0e7424 */ /* 0x010fe200078e00ff */
[----:B------:R-:W-:Y:S02]  /*9900*/  UIMAD UR6, UR10, UR12, URZ ;  /* 0x0000000c0a0672a4 */ /* 0x000fe4000f8e023f */
[----:B------:R-:W-:-:S02]  /*9910*/  USEL UR7, UR7, URZ, UP2 ;  /* 0x0000003f07077287 */ /* 0x000fc40009000000 */
[----:B------:R-:W-:Y:S01]  /*9920*/  USHF.L.U32 UR6, UR6, 0x7, URZ ;  /* 0x0000000706067899 */ /* 0x000fe2000800063f */
[----:B-----5:R-:W-:Y:S01]  /*9930*/  IADD3 R0, R4, R2, RZ ;  /* 0x0000000204007210 */ /* 0x020fe20007ffe0ff */
[----:B---3--:R-:W-:Y:S01]  /*9940*/  UIMAD UR7, UR8, UR13, UR7 ;  /* 0x0000000d080772a4 */ /* 0x008fe2000f8e0207 */
[----:B------:R-:W-:Y:S01]  /*9950*/  @P2 MUFU.LG2 R4, R23 ;  /* 0x0000001700042308 */ /* 0x000fe20000000c00 */
[----:B------:R-:W-:Y:S01]  /*9960*/  @!UP2 UMOV UR16, UR4 ;  /* 0x000000040010ac82 */ /* 0x000fe20008000000 */
[----:B------:R-:W-:Y:S01]  /*9970*/  @!UP2 USHF.R.S32.HI UR17, URZ, 0x1f, UR4 ;  /* 0x0000001f3f11a899 */ /* 0x000fe20008011404 */
[----:B------:R3:W-:Y:S01]  /*9980*/  STS [R0], R7 ;  /* 0x0000000700007388 */ /* 0x0007e20000000800 */
[----:B------:R-:W-:Y:S01]  /*9990*/  USHF.R.S32.HI UR13, URZ, 0x1f, UR6 ;  /* 0x0000001f3f0d7899 */ /* 0x000fe20008011406 */
[----:B-1----:R-:W-:Y:S01]  /*99a0*/  MOV R13, 0x7f800000 ;  /* 0x7f800000000d7802 */ /* 0x002fe20000000f00 */
[----:B------:R-:W1:Y:S01]  /*99b0*/  @P5 LDC R3, c[0x0][0x2e8] ;  /* 0x0000ba00ff035b82 */ /* 0x000e620000000800 */
[----:B------:R4:W-:Y:S01]  /*99c0*/  STS [R0+0x200], R6 ;  /* 0x0002000600007388 */ /* 0x0009e20000000800 */
[----:B------:R-:W-:-:S02]  /*99d0*/  USHF.R.S32.HI UR5, URZ, 0x1f, UR7 ;  /* 0x0000001f3f057899 */ /* 0x000fc40008011407 */
[----:B------:R-:W-:Y:S01]  /*99e0*/  UIADD3 UR16, UP1, UP0, UR6, UR16, UR7 ;  /* 0x0000001006107290 */ /* 0x000fe2000f83e007 */
[----:B------:R-:W-:Y:S03]  /*99f0*/  STS [R2+0x1000], R10 ;  /* 0x0010000a02007388 */ /* 0x000fe60000000800 */
[----:B------:R-:W-:Y:S01]  /*9a00*/  UIADD3.X UR13, UR13, UR17, UR5, UP1, UP0 ;  /* 0x000000110d0d7290 */ /* 0x000fe20008fe0405 */
[----:B------:R5:W-:Y:S01]  /*9a10*/  STS [R2+0x1200], R9 ;  /* 0x0012000902007388 */ /* 0x000be20000000800 */
[----:B--2---:R-:W-:-:S03]  /*9a20*/  MOV R12, 0x7f800000 ;  /* 0x7f800000000c7802 */ /* 0x004fc60000000f00 */
[----:B------:R2:W-:Y:S04]  /*9a30*/  STS [R0+0x1200], R8 ;  /* 0x0012000800007388 */ /* 0x0005e80000000800 */
[----:B------:R1:W-:Y:S01]  /*9a40*/  STS [R0+0x1000], R5 ;  /* 0x0010000500007388 */ /* 0x0003e20000000800 */
[----:B---3--:R-:W3:Y:S08]  /*9a50*/  @P3 LDC R7, c[0x0][0x2e8] ;  /* 0x0000ba00ff073b82 */ /* 0x008ef00000000800 */
[----:B----4-:R-:W4:Y:S01]  /*9a60*/  @P2 LDC R6, c[0x0][0x2e8] ;  /* 0x0000ba00ff062b82 */ /* 0x010f220000000800 */
[----:B-----5:R5:W5:Y:S07]  /*9a70*/  @P5 MUFU.LG2 R2, R22 ;  /* 0x0000001600025308 */ /* 0x020b6e0000000c00 */
[----:B--2---:R-:W2:Y:S01]  /*9a80*/  @P4 LDC R8, c[0x0][0x2e8] ;  /* 0x0000ba00ff084b82 */ /* 0x004ea20000000800 */
[----:B------:R-:W5:Y:S08]  /*9a90*/  @P4 MUFU.LG2 R9, R21 ;  /* 0x0000001500094308 */ /* 0x000f700000000c00 */
[----:B-1----:R-:W1:Y:S01]  /*9aa0*/  @P3 MUFU.LG2 R5, R19 ;  /* 0x0000001300053308 */ /* 0x002e620000000c00 */
[----:B-----5:R-:W3:Y:S01]  /*9ab0*/  LDC.64 R22, c[0x0][0x290] ;  /* 0x0000a400ff167b82 */ /* 0x020ee20000000a00 */
[----:B------:R-:W-:-:S04]  /*9ac0*/  @P5 FMUL.FTZ R0, R2, 0.69314718246459960938 ;  /* 0x3f31721802005820 */ /* 0x000fc80000410000 */
[----:B------:R-:W-:Y:S01]  /*9ad0*/  @P5 FFMA.FTZ R15, R139, R3, R0 ;  /* 0x000000038b0f5223 */ /* 0x000fe20000010000 */
[----:B------:R-:W-:Y:S01]  /*9ae0*/  @P2 FMUL.FTZ R0, R4, 0.69314718246459960938 ;  /* 0x3f31721804002820 */ /* 0x000fe20000410000 */
[----:B------:R-:W-:-:S03]  /*9af0*/  @P4 FMUL.FTZ R3, R9, 0.69314718246459960938 ;  /* 0x3f31721809034820 */ /* 0x000fc60000410000 */
[----:B----4-:R-:W-:Y:S01]  /*9b00*/  @P2 FFMA.FTZ R13, R20, R6, R0 ;  /* 0x00000006140d2223 */ /* 0x010fe20000010000 */
[----:B--2---:R-:W-:Y:S01]  /*9b10*/  @P4 FFMA.FTZ R14, R138, R8, R3 ;  /* 0x000000088a0e4223 */ /* 0x004fe20000010003 */
[----:B-1----:R-:W-:-:S04]  /*9b20*/  @P3 FMUL.FTZ R2, R5, 0.69314718246459960938 ;  /* 0x3f31721805023820 */ /* 0x002fc80000410000 */
[----:B---3--:R-:W-:Y:S01]  /*9b30*/  @P3 FFMA.FTZ R12, R137, R7, R2 ;  /* 0x00000007890c3223 */ /* 0x008fe20000010002 */
[----:B------:R-:W-:Y:S06]  /*9b40*/  BAR.SYNC.DEFER_BLOCKING 0x0 ;  /* 0x0000000000007b1d */ /* 0x000fec0000010000 */
[----:B------:R-:W-:Y:S05]  /*9b50*/  @P6 BRA `(.L_x_7) ;  /* 0x00000000009c6947 */ /* 0x000fea0003800000 */
[----:B------:R-:W2:Y:S04]  /*9b60*/  LDL.LU R26, [R1+0x1c] ;  /* 0x00001c00011a7983 */ /* 0x000ea80000300800 */
[----:B------:R-:W2:Y:S01]  /*9b70*/  LDL.LU R25, [R1+0x18] ;  /* 0x0000180001197983 */ /* 0x000ea20000300800 */
[----:B------:R-:W-:Y:S01]  /*9b80*/  UIMAD UR4, UR10, -0x80, UR9 ;  /* 0xffffff800a0478a4 */ /* 0x000fe2000f8e0209 */
[----:B--2---:R-:W-:-:S04]  /*9b90*/  IMAD R0, R25, 0x10, R26 ;  /* 0x0000001019007824 */ /* 0x004fc800078e021a */
[C---:B------:R-:W-:Y:S01]  /*9ba0*/  VIADD R2, R0.reuse, 0x8 ;  /* 0x0000000800027836 */ /* 0x040fe20000000000 */
[C---:B------:R-:W-:Y:S01]  /*9bb0*/  ISETP.GE.AND P6, PT, R0.reuse, UR4, PT ;  /* 0x0000000400007c0c */ /* 0x040fe2000bfc6270 */
[C---:B------:R-:W-:Y:S02]  /*9bc0*/  VIADD R5, R0.reuse, 0x40 ;  /* 0x0000004000057836 */ /* 0x040fe40000000000 */
[----:B------:R-:W-:Y:S01]  /*9bd0*/  VIADD R4, R0, 0x48 ;  /* 0x0000004800047836 */ /* 0x000fe20000000000 */
[----:B------:R-:W-:Y:S02]  /*9be0*/  ISETP.GE.AND P5, PT, R2, UR4, PT ;  /* 0x0000000402007c0c */ /* 0x000fe4000bfa6270 */
[----:B------:R-:W-:Y:S02]  /*9bf0*/  ISETP.GE.AND P4, PT, R5, UR4, PT ;  /* 0x0000000405007c0c */ /* 0x000fe4000bf86270 */
[----:B------:R-:W-:-:S05]  /*9c00*/  ISETP.GE.AND P3, PT, R4, UR4, PT ;  /* 0x0000000404007c0c */ /* 0x000fca000bf66270 */
[----:B------:R-:W1:Y:S01]  /*9c10*/  @!P6 LDC.64 R10, c[0x0][0x2b0] ;  /* 0x0000ac00ff0aeb82 */ /* 0x000e620000000a00 */
[----:B------:R-:W-:-:S03]  /*9c20*/  @!P6 IMAD R3, R0, UR12, RZ ;  /* 0x0000000c0003ec24 */ /* 0x000fc6000f8e02ff */
[----:B------:R-:W-:Y:S02]  /*9c30*/  @!P5 IMAD R2, R2, UR12, RZ ;  /* 0x0000000c0202dc24 */ /* 0x000fe4000f8e02ff */
[----:B------:R-:W-:Y:S01]  /*9c40*/  @!P6 IADD3 R0, P0, R3, UR16, RZ ;  /* 0x000000100300ec10 */ /* 0x000fe2000ff1e0ff */
[----:B------:R-:W-:Y:S01]  /*9c50*/  @!P4 IMAD R5, R5, UR12, RZ ;  /* 0x0000000c0505cc24 */ /* 0x000fe2000f8e02ff */
[----:B------:R-:W2:Y:S02]  /*9c60*/  @!P5 LDC.64 R8, c[0x0][0x2b0] ;  /* 0x0000ac00ff08db82 */ /* 0x000ea40000000a00 */
[----:B------:R-:W-:Y:S01]  /*9c70*/  @!P6 LEA.HI.X.SX32 R6, R3, UR13, 0x1, P0 ;  /* 0x0000000d0306ec11 */ /* 0x000fe200080f0eff */
[----:B------:R-:W-:Y:S01]  /*9c80*/  @!P3 IMAD R3, R4, UR12, RZ ;  /* 0x0000000c0403bc24 */ /* 0x000fe2000f8e02ff */
[----:B------:R-:W-:-:S04]  /*9c90*/  @!P5 IADD3 R7, P0, R2, UR16, RZ ;  /* 0x000000100207dc10 */ /* 0x000fc8000ff1e0ff */
[----:B------:R-:W3:Y:S01]  /*9ca0*/  @!P4 LDC.64 R16, c[0x0][0x2b0] ;  /* 0x0000ac00ff10cb82 */ /* 0x000ee20000000a00 */
[----:B------:R-:W-:-:S07]  /*9cb0*/  @!P5 LEA.HI.X.SX32 R2, R2, UR13, 0x1, P0 ;  /* 0x0000000d0202dc11 */ /* 0x000fce00080f0eff */
[----:B------:R-:W4:Y:S01]  /*9cc0*/  @!P3 LDC.64 R18, c[0x0][0x2b0] ;  /* 0x0000ac00ff12bb82 */ /* 0x000f220000000a00 */
[----:B-1----:R-:W-:-:S04]  /*9cd0*/  @!P6 LEA R10, P1, R0, R10, 0x2 ;  /* 0x0000000a000ae211 */ /* 0x002fc800078210ff */
[----:B------:R-:W-:Y:S02]  /*9ce0*/  @!P6 LEA.HI.X R11, R0, R11, R6, 0x2, P1 ;  /* 0x0000000b000be211 */ /* 0x000fe400008f1406 */
[----:B------:R-:W-:Y:S02]  /*9cf0*/  @!P4 IADD3 R0, P1, R5, UR16, RZ ;  /* 0x000000100500cc10 */ /* 0x000fe4000ff3e0ff */
[----:B--2---:R-:W-:Y:S01]  /*9d00*/  @!P5 LEA R6, P2, R7, R8, 0x2 ;  /* 0x000000080706d211 */ /* 0x004fe200078410ff */
[----:B------:R1:W-:Y:S01]  /*9d10*/  @!P6 STG.E desc[UR14][R10.64], R15 ;  /* 0x0000000f0a00e986 */ /* 0x0003e2000c10190e */
[----:B------:R-:W-:Y:S02]  /*9d20*/  @!P3 IADD3 R8, P0, R3, UR16, RZ ;  /* 0x000000100308bc10 */ /* 0x000fe4000ff1e0ff */
[----:B------:R-:W-:Y:S02]  /*9d30*/  @!P4 LEA.HI.X.SX32 R5, R5, UR13, 0x1, P1 ;  /* 0x0000000d0505cc11 */ /* 0x000fe400088f0eff */
[----:B------:R-:W-:-:S02]  /*9d40*/  @!P5 LEA.HI.X R7, R7, R9, R2, 0x2, P2 ;  /* 0x000000090707d211 */ /* 0x000fc400010f1402 */
[----:B------:R-:W-:Y:S02]  /*9d50*/  @!P3 LEA.HI.X.SX32 R3, R3, UR13, 0x1, P0 ;  /* 0x0000000d0303bc11 */ /* 0x000fe400080f0eff */
[C---:B---3--:R-:W-:Y:S01]  /*9d60*/  @!P4 LEA R4, P1, R0.reuse, R16, 0x2 ;  /* 0x000000100004c211 */ /* 0x048fe200078210ff */
[----:B------:R1:W-:Y:S03]  /*9d70*/  @!P5 STG.E desc[UR14][R6.64], R14 ;  /* 0x0000000e0600d986 */ /* 0x0003e6000c10190e */
[----:B------:R-:W-:Y:S02]  /*9d80*/  @!P4 LEA.HI.X R5, R0, R17, R5, 0x2, P1 ;  /* 0x000000110005c211 */ /* 0x000fe400008f1405 */
[----:B----4-:R-:W-:-:S03]  /*9d90*/  @!P3 LEA R2, P0, R8, R18, 0x2 ;  /* 0x000000120802b211 */ /* 0x010fc600078010ff */
[----:B------:R1:W-:Y:S01]  /*9da0*/  @!P4 STG.E desc[UR14][R4.64], R12 ;  /* 0x0000000c0400c986 */ /* 0x0003e2000c10190e */
[----:B------:R-:W-:-:S05]  /*9db0*/  @!P3 LEA.HI.X R3, R8, R19, R3, 0x2, P0 ;  /* 0x000000130803b211 */ /* 0x000fca00000f1403 */
[----:B------:R1:W-:Y:S04]  /*9dc0*/  @!P3 STG.E desc[UR14][R2.64], R13 ;  /* 0x0000000d0200b986 */ /* 0x0003e8000c10190e */
.L_x_7:
[----:B------:R-:W-:Y:S05]  /*9dd0*/  BSYNC B0 ;  /* 0x0000000000007941 */ /* 0x000fea0003800000 */
.L_x_6:
[----:B-1----:R-:W2:Y:S01]  /*9de0*/  LDL.LU.64 R2, [R1+0x8] ;  /* 0x0000080001027983 */ /* 0x002ea20000300a00 */
[----:B------:R-:W-:Y:S01]  /*9df0*/  USHF.R.S32.HI UR4, URZ, 0x1f, UR11 ;  /* 0x0000001f3f047899 */ /* 0x000fe2000801140b */
[----:B------:R-:W-:Y:S02]  /*9e00*/  ULDC.64 UR6, c[0x0][0x298] ;  /* 0x0000a60000067ab9 */ /* 0x000fe40000000a00 */
[----:B------:R-:W3:Y:S01]  /*9e10*/  LDL.LU.64 R6, [R1+0x10] ;  /* 0x0000100001067983 */ /* 0x000ee20000300a00 */
[----:B------:R-:W-:Y:S02]  /*9e20*/  USHF.L.U32 UR17, UR6, 0x6, URZ ;  /* 0x0000000606117899 */ /* 0x000fe4000800063f */
[----:B------:R-:W-:Y:S01]  /*9e30*/  IMAD R0, R22, UR4, RZ ;  /* 0x0000000416007c24 */ /* 0x000fe2000f8e02ff */
[----:B------:R-:W-:Y:S01]  /*9e40*/  USHF.R.S32.HI UR4, URZ, 0x1f, UR8 ;  /* 0x0000001f3f047899 */ /* 0x000fe20008011408 */
[----:B------:R-:W1:Y:S02]  /*9e50*/  LDS.128 R24, [R226] ;  /* 0x00000000e2187984 */ /* 0x000e640000000c00 */
[----:B------:R-:W-:-:S02]  /*9e60*/  IMAD R0, R23, UR11, R0 ;  /* 0x0000000b17007c24 */ /* 0x000fc4000f8e0200 */
[----:B------:R-:W-:Y:S01]  /*9e70*/  LDS.128 R16, [R226+0x1000] ;  /* 0x00100000e2107984 */ /* 0x000fe20000000c00 */
[----:B------:R-:W-:Y:S01]  /*9e80*/  IMAD R4, R28, UR4, RZ ;  /* 0x000000041c047c24 */ /* 0x000fe2000f8e02ff */
[----:B------:R-:W-:Y:S02]  /*9e90*/  ULDC.64 UR4, c[0x0][0x280] ;  /* 0x0000a00000047ab9 */ /* 0x000fe40000000a00 */
[----:B------:R-:W-:Y:S01]  /*9ea0*/  LDS.128 R12, [R226+0x1800] ;  /* 0x00180000e20c7984 */ /* 0x000fe20000000c00 */
[----:B------:R-:W-:Y:S02]  /*9eb0*/  IMAD R4, R29, UR8, R4 ;  /* 0x000000081d047c24 */ /* 0x000fe4000f8e0204 */
[----:B--2---:R-:W-:Y:S02]  /*9ec0*/  IMAD.WIDE.U32 R2, R22, UR11, R2 ;  /* 0x0000000b16027c25 */ /* 0x004fe4000f8e0002 */
[----:B------:R-:W2:Y:S03]  /*9ed0*/  LDS.128 R20, [R226+0x800] ;  /* 0x00080000e2147984 */ /* 0x000ea60000000c00 */
[----:B------:R-:W-:Y:S01]  /*9ee0*/  IADD3 R3, R3, R0, RZ ;  /* 0x0000000003037210 */ /* 0x000fe20007ffe0ff */
[----:B---3--:R-:W-:-:S02]  /*9ef0*/  IMAD R0, R7, UR6, RZ ;  /* 0x0000000607007c24 */ /* 0x008fc4000f8e02ff */
[----:B------:R-:W-:-:S04]  /*9f00*/  IMAD.WIDE.U32 R2, R28, UR8, R2 ;  /* 0x000000081c027c25 */ /* 0x000fc8000f8e0002 */
[----:B------:R-:W-:Y:S01]  /*9f10*/  IMAD R0, R6, UR7, R0 ;  /* 0x0000000706007c24 */ /* 0x000fe2000f8e0200 */
[----:B------:R-:W-:-:S03]  /*9f20*/  IADD3 R3, R3, R4, RZ ;  /* 0x0000000403037210 */ /* 0x000fc60007ffe0ff */
[----:B------:R-:W-:Y:S01]  /*9f30*/  IMAD.WIDE.U32 R2, R6, UR6, R2 ;  /* 0x0000000606027c25 */ /* 0x000fe2000f8e0002 */
[----:B------:R-:W-:-:S04]  /*9f40*/  USHF.L.U64.HI UR6, UR6, 0x6, UR7 ;  /* 0x0000000606067899 */ /* 0x000fc80008010207 */
[----:B------:R-:W-:Y:S02]  /*9f50*/  IADD3 R0, R3, R0, RZ ;  /* 0x0000000003007210 */ /* 0x000fe40007ffe0ff */
[----:B------:R-:W-:-:S04]  /*9f60*/  LEA R6, P0, R2, UR4, 0x1 ;  /* 0x0000000402067c11 */ /* 0x000fc8000f8008ff */
[----:B------:R-:W-:Y:S02]  /*9f70*/  LEA.HI.X R7, R2, UR5, R0, 0x1, P0 ;  /* 0x0000000502077c11 */ /* 0x000fe400080f0c00 */
[----:B------:R-:W-:-:S03]  /*9f80*/  IADD3 R4, P0, R6, UR17, RZ ;  /* 0x0000001106047c10 */ /* 0x000fc6000ff1e0ff */
[----:B-1----:R-:W-:Y:S01]  /*9f90*/  STG.E.128 desc[UR14][R6.64], R24 ;  /* 0x0000001806007986 */ /* 0x002fe2000c101d0e */
[----:B------:R-:W-:Y:S02]  /*9fa0*/  IADD3.X R5, R7, UR6, RZ, P0, !PT ;  /* 0x0000000607057c10 */ /* 0x000fe400087fe4ff */
[----:B------:R-:W-:-:S03]  /*9fb0*/  IADD3 R2, P0, R4, UR17, RZ ;  /* 0x0000001104027c10 */ /* 0x000fc6000ff1e0ff */
[----:B--2---:R-:W-:Y:S01]  /*9fc0*/  STG.E.128 desc[UR14][R4.64], R20 ;  /* 0x0000001404007986 */ /* 0x004fe2000c101d0e */
[----:B------:R-:W-:Y:S02]  /*9fd0*/  IADD3.X R3, R5, UR6, RZ, P0, !PT ;  /* 0x0000000605037c10 */ /* 0x000fe400087fe4ff */
[----:B------:R-:W-:-:S03]  /*9fe0*/  IADD3 R8, P0, R2, UR17, RZ ;  /* 0x0000001102087c10 */ /* 0x000fc6000ff1e0ff */
[----:B------:R-:W-:Y:S01]  /*9ff0*/  STG.E.128 desc[UR14][R2.64], R16 ;  /* 0x0000001002007986 */ /* 0x000fe2000c101d0e */
[----:B------:R-:W-:-:S05]  /*a000*/  IADD3.X R9, R3, UR6, RZ, P0, !PT ;  /* 0x0000000603097c10 */ /* 0x000fca00087fe4ff */
[----:B------:R-:W-:Y:S01]  /*a010*/  STG.E.128 desc[UR14][R8.64], R12 ;  /* 0x0000000c08007986 */ /* 0x000fe2000c101d0e */
[----:B------:R-:W-:Y:S05]  /*a020*/  EXIT ;  /* 0x000000000000794d */ /* 0x000fea0003800000 */
.L_x_0:
[----:B------:R-:W-:Y:S01]  /*a030*/  SHF.R.S32.HI R6, RZ, 0x1f, R82 ;  /* 0x0000001fff067819 */ /* 0x000fe20000011452 */
[----:B------:R-:W-:Y:S01]  /*a040*/  ULDC.64 UR4, c[0x0][0x290] ;  /* 0x0000a40000047ab9 */ /* 0x000fe20000000a00 */
[----:B------:R-:W-:Y:S01]  /*a050*/  SHF.R.S32.HI R0, RZ, 0x1f, R25 ;  /* 0x0000001fff007819 */ /* 0x000fe20000011419 */
[----:B------:R-:W-:Y:S01]  /*a060*/  ULDC.U8 UR8, c[0x0][0x3d9] ;  /* 0x0000f64000087ab9 */ /* 0x000fe20000000000 */
[----:B------:R-:W-:Y:S01]  /*a070*/  LEA.HI R6, R6, R82, RZ, 0x2 ;  /* 0x0000005206067211 */ /* 0x000fe200078f10ff */
[----:B------:R-:W-:Y:S01]  /*a080*/  UISETP.NE.AND UP1, UPT, UR8, URZ, UPT ;  /* 0x0000003f0800728c */ /* 0x000fe2000bf25270 */
[----:B------:R-:W-:Y:S01]  /*a090*/  SHF.R.S32.HI R4, RZ, 0x1f, R26 ;  /* 0x0000001fff047819 */ /* 0x000fe2000001141a */
[----:B------:R-:W-:Y:S01]  /*a0a0*/  IMAD R0, R0, UR4, RZ ;  /* 0x0000000400007c24 */ /* 0x000fe2000f8e02ff */
[----:B------:R-:W-:Y:S01]  /*a0b0*/  LOP3.LUT R2, R6, 0x1ffffffc, RZ, 0xc0, !PT ;  /* 0x1ffffffc06027812 */ /* 0x000fe200078ec0ff */
[----:B------:R-:W-:Y:S01]  /*a0c0*/  ULDC.U8 UR10, c[0x0][0x3d8] ;  /* 0x0000f600000a7ab9 */ /* 0x000fe20000000000 */
[----:B------:R-:W-:Y:S01]  /*a0d0*/  SHF.R.S32.HI R6, RZ, 0x2, R6 ;  /* 0x00000002ff067819 */ /* 0x000fe20000011406 */
[C---:B------:R-:W-:Y:S01]  /*a0e0*/  IMAD R0, R25.reuse, UR5, R0 ;  /* 0x0000000519007c24 */ /* 0x040fe2000f8e0200 */
[----:B------:R-:W-:Y:S01]  /*a0f0*/  ULDC.64 UR6, c[0x0][0x298] ;  /* 0x0000a60000067ab9 */ /* 0x000fe20000000a00 */
[----:B------:R-:W-:Y:S01]  /*a100*/  IMAD.IADD R2, R82, 0x1, -R2 ;  /* 0x0000000152027824 */ /* 0x000fe200078e0a02 */
[----:B------:R-:W-:Y:S01]  /*a110*/  SHF.R.S32.HI R7, RZ, 0x1f, R6 ;  /* 0x0000001fff077819 */ /* 0x000fe20000011406 */
[----:B------:R-:W-:Y:S01]  /*a120*/  VIADD R14, R6, 0x20 ;  /* 0x00000020060e7836 */ /* 0x000fe20000000000 */
[----:B------:R-:W-:Y:S01]  /*a130*/  @!UP1 UISETP.NE.AND UP0, UPT, UR10, URZ, UPT ;  /* 0x0000003f0a00928c */ /* 0x000fe2000bf05270 */
[----:B------:R-:W-:Y:S01]  /*a140*/  IMAD.SHL.U32 R2, R2, 0x8, RZ ;  /* 0x0000000802027824 */ /* 0x000fe200078e00ff */
[----:B------:R-:W-:Y:S01]  /*a150*/  @UP1 ULDC UR9, c[0x0][0x2c0] ;  /* 0x0000b00000091ab9 */ /* 0x000fe20000000800 */
[----:B------:R-:W-:Y:S01]  /*a160*/  ISETP.NE.AND P1, PT, RZ, UR10, PT ;  /* 0x0000000aff007c0c */ /* 0x000fe2000bf25270 */
[----:B------:R-:W-:Y:S01]  /*a170*/  @UP1 UIMAD UR9, UR18, UR9, URZ ;  /* 0x00000009120912a4 */ /* 0x000fe2000f8e023f */
[C---:B------:R-:W-:Y:S01]  /*a180*/  VIADD R15, R6.reuse, 0x40 ;  /* 0x00000040060f7836 */ /* 0x040fe20000000000 */
[--C-:B------:R-:W-:Y:S01]  /*a190*/  SHF.R.S32.HI R3, RZ, 0x1f, R2.reuse ;  /* 0x0000001fff037819 */ /* 0x100fe20000011402 */
[----:B------:R-:W-:Y:S01]  /*a1a0*/  VIADD R16, R6, 0x60 ;  /* 0x0000006006107836 */ /* 0x000fe20000000000 */
[----:B------:R-:W-:Y:S01]  /*a1b0*/  ISETP.EQ.AND P1, PT, RZ, UR8, P1 ;  /* 0x00000008ff007c0c */ /* 0x000fe20008f22270 */
[----:B------:R-:W-:Y:S01]  /*a1c0*/  BSSY B0, `(.L_x_8) ;  /* 0x000003e000007945 */ /* 0x000fe20003800000 */
[----:B------:R-:W-:Y:S01]  /*a1d0*/  LOP3.LUT P3, RZ, R82, 0x3, RZ, 0xc0, !PT ;  /* 0x0000000352ff7812 */ /* 0x000fe2000786c0ff */
[----:B------:R-:W-:Y:S01]  /*a1e0*/  IMAD.WIDE.U32 R2, R25, UR4, R2 ;  /* 0x0000000419027c25 */ /* 0x000fe2000f8e0002 */
[----:B------:R-:W-:-:S03]  /*a1f0*/  ULDC.64 UR4, c[0x0][0x2a0] ;  /* 0x0000a80000047ab9 */ /* 0x000fc60000000a00 */
[----:B------:R-:W-:Y:S02]  /*a200*/  IMAD.IADD R3, R0, 0x1, R3 ;  /* 0x0000000100037824 */ /* 0x000fe400078e0203 */
[----:B------:R-:W-:Y:S02]  /*a210*/  IMAD R0, R4, UR4, RZ ;  /* 0x0000000404007c24 */ /* 0x000fe4000f8e02ff */
[C---:B------:R-:W-:Y:S01]  /*a220*/  IMAD.WIDE.U32 R2, R26.reuse, UR4, R2 ;  /* 0x000000041a027c25 */ /* 0x040fe2000f8e0002 */
[----:B------:R-:W-:Y:S02]  /*a230*/  @!UP1 ULDC UR4, c[0x0][0x2e4] ;  /* 0x0000b90000049ab9 */ /* 0x000fe40000000800 */
[----:B------:R-:W-:Y:S01]  /*a240*/  @!UP1 USEL UR9, UR18, UR4, !UP0 ;  /* 0x0000000412099287 */ /* 0x000fe2000c000000 */
[----:B------:R-:W-:Y:S01]  /*a250*/  IMAD R0, R26, UR5, R0 ;  /* 0x000000051a007c24 */ /* 0x000fe2000f8e0200 */
[----:B------:R-:W-:Y:S01]  /*a260*/  @UP1 UMOV UR5, 0x1 ;  /* 0x0000000100051882 */ /* 0x000fe20000000000 */
[----:B------:R-:W-:Y:S01]  /*a270*/  IMAD.WIDE R4, R10, 0x80, R6 ;  /* 0x000000800a047825 */ /* 0x000fe200078e0206 */
[----:B------:R-:W-:Y:S01]  /*a280*/  @!UP1 ULDC UR4, c[0x0][0x270] ;  /* 0x00009c0000049ab9 */ /* 0x000fe20000000800 */
[----:B------:R-:W-:Y:S01]  /*a290*/  IADD3 R10, -R83, UR18, RZ ;  /* 0x00000012530a7c10 */ /* 0x000fe2000fffe1ff */
[----:B------:R-:W-:Y:S01]  /*a2a0*/  @!UP1 UIMAD UR5, UR9, UR4, URZ ;  /* 0x00000004090592a4 */ /* 0x000fe2000f8e023f */
[----:B------:R-:W-:-:S02]  /*a2b0*/  IMAD.IADD R3, R0, 0x1, R3 ;  /* 0x0000000100037824 */ /* 0x000fc400078e0203 */
[----:B------:R-:W-:Y:S01]  /*a2c0*/  IMAD R0, R5, UR6, RZ ;  /* 0x0000000605007c24 */ /* 0x000fe2000f8e02ff */
[-C--:B------:R-:W-:Y:S01]  /*a2d0*/  ISETP.GE.OR P6, PT, R6, R10.reuse, P3 ;  /* 0x0000000a0600720c */ /* 0x080fe20001fc6670 */
[----:B------:R-:W-:Y:S01]  /*a2e0*/  IMAD.WIDE.U32 R2, R4, UR6, R2 ;  /* 0x0000000604027c25 */ /* 0x000fe2000f8e0002 */
[-C--:B------:R-:W-:Y:S02]  /*a2f0*/  ISETP.GE.OR P5, PT, R14, R10.reuse, P3 ;  /* 0x0000000a0e00720c */ /* 0x080fe40001fa6670 */
[----:B------:R-:W-:Y:S01]  /*a300*/  ISETP.GE.OR P4, PT, R15, R10, P3 ;  /* 0x0000000a0f00720c */ /* 0x000fe20001f86670 */
[----:B------:R-:W-:Y:S01]  /*a310*/  IMAD R0, R4, UR7, R0 ;  /* 0x0000000704007c24 */ /* 0x000fe2000f8e0200 */
[----:B------:R-:W-:Y:S01]  /*a320*/  USHF.L.U64.HI UR7, UR6, 0x6, UR7 ;  /* 0x0000000606077899 */ /* 0x000fe20008010207 */
[C---:B------:R-:W-:Y:S01]  /*a330*/  IMAD R5, R25.reuse, UR5, RZ ;  /* 0x0000000519057c24 */ /* 0x040fe2000f8e02ff */
[----:B------:R-:W-:Y:S01]  /*a340*/  ULDC.64 UR4, c[0x0][0x280] ;  /* 0x0000a00000047ab9 */ /* 0x000fe20000000a00 */
[----:B------:R-:W-:Y:S01]  /*a350*/  IMAD.IADD R0, R0, 0x1, R3 ;  /* 0x0000000100007824 */ /* 0x000fe200078e0203 */
[C---:B------:R-:W-:Y:S01]  /*a360*/  LEA R8, P0, R2.reuse, UR4, 0x1 ;  /* 0x0000000402087c11 */ /* 0x040fe2000f8008ff */
[----:B------:R-:W-:Y:S01]  /*a370*/  IMAD R4, R25, UR18, RZ ;  /* 0x0000001219047c24 */ /* 0x000fe2000f8e02ff */
[----:B------:R-:W-:Y:S01]  /*a380*/  SEL R5, R5, RZ, !P1 ;  /* 0x000000ff05057207 */ /* 0x000fe20004800000 */
[----:B------:R-:W-:Y:S01]  /*a390*/  USHF.L.U32 UR4, UR6, 0x6, URZ ;  /* 0x0000000606047899 */ /* 0x000fe2000800063f */
[----:B------:R-:W-:-:S02]  /*a3a0*/  LEA.HI.X R9, R2, UR5, R0, 0x1, P0 ;  /* 0x0000000502097c11 */ /* 0x000fc400080f0c00 */
[----:B------:R-:W-:Y:S01]  /*a3b0*/  SHF.R.S32.HI R0, RZ, 0x1f, R4 ;  /* 0x0000001fff007819 */ /* 0x000fe20000011404 */
[----:B------:R-:W-:Y:S01]  /*a3c0*/  @UP1 ULDC UR6, c[0x0][0x2c0] ;  /* 0x0000b00000061ab9 */ /* 0x000fe20000000800 */
[----:B------:R-:W-:Y:S01]  /*a3d0*/  @!UP1 UMOV UR6, 0x1 ;  /* 0x0000000100069882 */ /* 0x000fe20000000000 */
[----:B------:R-:W-:Y:S01]  /*a3e0*/  IMAD R3, R26, UR9, R5 ;  /* 0x000000091a037c24 */ /* 0x000fe2000f8e0205 */
[----:B------:R-:W-:Y:S01]  /*a3f0*/  SEL R11, R0, RZ, P1 ;  /* 0x000000ff000b7207 */ /* 0x000fe20000800000 */
[----:B------:R-:W-:Y:S01]  /*a400*/  IMAD R0, R83, UR6, RZ ;  /* 0x0000000653007c24 */ /* 0x000fe2000f8e02ff */
[----:B------:R-:W-:Y:S01]  /*a410*/  SEL R2, R4, RZ, P1 ;  /* 0x000000ff04027207 */ /* 0x000fe20000800000 */
[----:B------:R1:W-:Y:S01]  /*a420*/  STG.E.128 desc[UR14][R8.64], RZ ;  /* 0x000000ff08007986 */ /* 0x0003e2000c101d0e */
[----:B------:R-:W-:Y:S02]  /*a430*/  IADD3 R4, P0, R8, UR4, RZ ;  /* 0x0000000408047c10 */ /* 0x000fe4000ff1e0ff */
[----:B------:R-:W-:-:S02]  /*a440*/  IADD3 R13, P2, P1, R0, R2, R3 ;  /* 0x00000002000d7210 */ /* 0x000fc4000795e003 */
[----:B------:R-:W-:Y:S02]  /*a450*/  IADD3.X R5, R9, UR7, RZ, P0, !PT ;  /* 0x0000000709057c10 */ /* 0x000fe400087fe4ff */
[----:B------:R-:W-:Y:S02]  /*a460*/  IADD3 R2, P0, R4, UR4, RZ ;  /* 0x0000000404027c10 */ /* 0x000fe4000ff1e0ff */
[----:B------:R-:W-:Y:S01]  /*a470*/  SHF.R.S32.HI R12, RZ, 0x1f, R0 ;  /* 0x0000001fff0c7819 */ /* 0x000fe20000011400 */
[----:B------:R1:W-:Y:S01]  /*a480*/  STG.E.128 desc[UR14][R4.64], RZ ;  /* 0x000000ff04007986 */ /* 0x0003e2000c101d0e */
[----:B------:R-:W-:Y:S02]  /*a490*/  SHF.R.S32.HI R0, RZ, 0x1f, R3 ;  /* 0x0000001fff007819 */ /* 0x000fe40000011403 */
[----:B------:R-:W-:Y:S02]  /*a4a0*/  ISETP.GE.OR P3, PT, R16, R10, P3 ;  /* 0x0000000a1000720c */ /* 0x000fe40001f66670 */
[----:B------:R-:W-:-:S02]  /*a4b0*/  IADD3.X R3, R5, UR7, RZ, P0, !PT ;  /* 0x0000000705037c10 */ /* 0x000fc400087fe4ff */
[----:B------:R-:W-:Y:S02]  /*a4c0*/  IADD3 R10, P0, R2, UR4, RZ ;  /* 0x00000004020a7c10 */ /* 0x000fe4000ff1e0ff */
[----:B------:R-:W-:Y:S01]  /*a4d0*/  IADD3.X R12, R12, R11, R0, P2, P1 ;  /* 0x0000000b0c0c7210 */ /* 0x000fe200017e2400 */
[----:B------:R1:W-:Y:S01]  /*a4e0*/  STG.E.128 desc[UR14][R2.64], RZ ;  /* 0x000000ff02007986 */ /* 0x0003e2000c101d0e */
[----:B------:R-:W-:-:S05]  /*a4f0*/  IADD3.X R11, R3, UR7, RZ, P0, !PT ;  /* 0x00000007030b7c10 */ /* 0x000fca00087fe4ff */
[----:B------:R1:W-:Y:S01]  /*a500*/  STG.E.128 desc[UR14][R10.64], RZ ;  /* 0x000000ff0a007986 */ /* 0x0003e2000c101d0e */
[----:B------:R-:W-:Y:S05]  /*a510*/  @P6 BRA `(.L_x_9) ;  /* 0x0000000000206947 */ /* 0x000fea0003800000 */
[----:B------:R-:W-:Y:S01]  /*a520*/  IMAD R0, R6, UR6, RZ ;  /* 0x0000000606007c24 */ /* 0x000fe2000f8e02ff */
[----:B------:R-:W-:-:S04]  /*a530*/  ULDC.64 UR4, c[0x0][0x2b0] ;  /* 0x0000ac0000047ab9 */ /* 0x000fc80000000a00 */
[----:B-1----:R-:W-:-:S04]  /*a540*/  IADD3 R3, P0, R0, R13, RZ ;  /* 0x0000000d00037210 */ /* 0x002fc80007f1e0ff */
[----:B------:R-:W-:Y:S02]  /*a550*/  LEA.HI.X.SX32 R0, R0, R12, 0x1, P0 ;  /* 0x0000000c00007211 */ /* 0x000fe400000f0eff */
[----:B------:R-:W-:-:S04]  /*a560*/  LEA R2, P0, R3, UR4, 0x2 ;  /* 0x0000000403027c11 */ /* 0x000fc8000f8010ff */
[----:B------:R-:W-:Y:S01]  /*a570*/  LEA.HI.X R3, R3, UR5, R0, 0x2, P0 ;  /* 0x0000000503037c11 */ /* 0x000fe200080f1400 */
[----:B------:R-:W-:-:S05]  /*a580*/  IMAD.MOV.U32 R0, RZ, RZ, 0x7f800000 ;  /* 0x7f800000ff007424 */ /* 0x000fca00078e00ff */
[----:B------:R2:W-:Y:S03]  /*a590*/  STG.E desc[UR14][R2.64], R0 ;  /* 0x0000000002007986 */ /* 0x0005e6000c10190e */
.L_x_9:
[----:B------:R-:W-:Y:S05]  /*a5a0*/  BSYNC B0 ;  /* 0x0000000000007941 */ /* 0x000fea0003800000 */
.L_x_8:
[----:B------:R-:W-:Y:S04]  /*a5b0*/  BSSY B0, `(.L_x_10) ;  /* 0x000000a000007945 */ /* 0x000fe80003800000 */
[----:B------:R-:W-:Y:S05]  /*a5c0*/  @P5 BRA `(.L_x_11) ;  /* 0x0000000000205947 */ /* 0x000fea0003800000 */
[----:B--2---:R-:W-:Y:S01]  /*a5d0*/  IMAD R0, R14, UR6, RZ ;  /* 0x000000060e007c24 */ /* 0x004fe2000f8e02ff */
[----:B------:R-:W-:-:S04]  /*a5e0*/  ULDC.64 UR4, c[0x0][0x2b0] ;  /* 0x0000ac0000047ab9 */ /* 0x000fc80000000a00 */
[----:B-1----:R-:W-:-:S04]  /*a5f0*/  IADD3 R3, P0, R0, R13, RZ ;  /* 0x0000000d00037210 */ /* 0x002fc80007f1e0ff */
[----:B------:R-:W-:Y:S02]  /*a600*/  LEA.HI.X.SX32 R0, R0, R12, 0x1, P0 ;  /* 0x0000000c00007211 */ /* 0x000fe400000f0eff */
[----:B------:R-:W-:-:S04]  /*a610*/  LEA R2, P0, R3, UR4, 0x2 ;  /* 0x0000000403027c11 */ /* 0x000fc8000f8010ff */
[----:B------:R-:W-:Y:S01]  /*a620*/  LEA.HI.X R3, R3, UR5, R0, 0x2, P0 ;  /* 0x0000000503037c11 */ /* 0x000fe200080f1400 */
[----:B------:R-:W-:-:S05]  /*a630*/  IMAD.MOV.U32 R0, RZ, RZ, 0x7f800000 ;  /* 0x7f800000ff007424 */ /* 0x000fca00078e00ff */
[----:B------:R3:W-:Y:S03]  /*a640*/  STG.E desc[UR14][R2.64], R0 ;  /* 0x0000000002007986 */ /* 0x0007e6000c10190e */
.L_x_11:
[----:B------:R-:W-:Y:S05]  /*a650*/  BSYNC B0 ;  /* 0x0000000000007941 */ /* 0x000fea0003800000 */
.L_x_10:
[----:B------:R-:W-:Y:S04]  /*a660*/  BSSY B0, `(.L_x_12) ;  /* 0x000000a000007945 */ /* 0x000fe80003800000 */
[----:B------:R-:W-:Y:S05]  /*a670*/  @P4 BRA `(.L_x_13) ;  /* 0x0000000000204947 */ /* 0x000fea0003800000 */
[----:B--23--:R-:W-:Y:S01]  /*a680*/  IMAD R0, R15, UR6, RZ ;  /* 0x000000060f007c24 */ /* 0x00cfe2000f8e02ff */
[----:B------:R-:W-:-:S04]  /*a690*/  ULDC.64 UR4, c[0x0][0x2b0] ;  /* 0x0000ac0000047ab9 */ /* 0x000fc80000000a00 */
[----:B-1----:R-:W-:-:S04]  /*a6a0*/  IADD3 R3, P0, R0, R13, RZ ;  /* 0x0000000d00037210 */ /* 0x002fc80007f1e0ff */
[----:B------:R-:W-:Y:S02]  /*a6b0*/  LEA.HI.X.SX32 R0, R0, R12, 0x1, P0 ;  /* 0x0000000c00007211 */ /* 0x000fe400000f0eff */
[----:B------:R-:W-:-:S04]  /*a6c0*/  LEA R2, P0, R3, UR4, 0x2 ;  /* 0x0000000403027c11 */ /* 0x000fc8000f8010ff */
[----:B------:R-:W-:Y:S01]  /*a6d0*/  LEA.HI.X R3, R3, UR5, R0, 0x2, P0 ;  /* 0x0000000503037c11 */ /* 0x000fe200080f1400 */
[----:B------:R-:W-:-:S05]  /*a6e0*/  IMAD.MOV.U32 R0, RZ, RZ, 0x7f800000 ;  /* 0x7f800000ff007424 */ /* 0x000fca00078e00ff */
[----:B------:R4:W-:Y:S03]  /*a6f0*/  STG.E desc[UR14][R2.64], R0 ;  /* 0x0000000002007986 */ /* 0x0009e6000c10190e */
.L_x_13:
[----:B------:R-:W-:Y:S05]  /*a700*/  BSYNC B0 ;  /* 0x0000000000007941 */ /* 0x000fea0003800000 */
.L_x_12:
[----:B------:R-:W-:Y:S05]  /*a710*/  @P3 EXIT ;  /* 0x000000000000394d */ /* 0x000fea0003800000 */
[----:B--234-:R-:W-:Y:S01]  /*a720*/  IMAD R0, R16, UR6, RZ ;  /* 0x0000000610007c24 */ /* 0x01cfe2000f8e02ff */
[----:B------:R-:W-:-:S04]  /*a730*/  ULDC.64 UR4, c[0x0][0x2b0] ;  /* 0x0000ac0000047ab9 */ /* 0x000fc80000000a00 */
[----:B-1----:R-:W-:-:S04]  /*a740*/  IADD3 R3, P0, R0, R13, RZ ;  /* 0x0000000d00037210 */ /* 0x002fc80007f1e0ff */
[----:B------:R-:W-:Y:S02]  /*a750*/  LEA.HI.X.SX32 R0, R0, R12, 0x1, P0 ;  /* 0x0000000c00007211 */ /* 0x000fe400000f0eff */
[----:B------:R-:W-:-:S04]  /*a760*/  LEA R2, P0, R3, UR4, 0x2 ;  /* 0x0000000403027c11 */ /* 0x000fc8000f8010ff */
[----:B------:R-:W-:Y:S01]  /*a770*/  LEA.HI.X R3, R3, UR5, R0, 0x2, P0 ;  /* 0x0000000503037c11 */ /* 0x000fe200080f1400 */
[----:B------:R-:W-:-:S05]  /*a780*/  IMAD.MOV.U32 R0, RZ, RZ, 0x7f800000 ;  /* 0x7f800000ff007424 */ /* 0x000fca00078e00ff */
[----:B------:R-:W-:Y:S01]  /*a790*/  STG.E desc[UR14][R2.64], R0 ;  /* 0x0000000002007986 */ /* 0x000fe2000c10190e */
[----:B------:R-:W-:Y:S05]  /*a7a0*/  EXIT ;  /* 0x000000000000794d */ /* 0x000fea0003800000 */
.L_x_14:
[----:B------:R-:W-:-:S00]  /*a7b0*/  BRA `(.L_x_14) ;  /* 0xfffffffc00fc7947 */ /* 0x000fc0000383ffff */
[----:B------:R-:W-:-:S00]  /*a7c0*/  NOP ;  /* 0x0000000000007918 */ /* 0x000fc00000000000 */
        /* <DEDUP_REMOVED lines=11> */
.L_x_716:


//--------------------- .text._ZN5flash16flash_fwd_kernelI23Flash_fwd_kernel_traitsILi32ELi128ELi128ELi4ELb0ELb0EN7cutlass10bfloat16_tE19Flash_kernel_traitsILi32ELi128ELi128ELi4ES3_EELb0ELb1ELb0ELb0ELb0ELb1ELb0ELb0EEEvNS_16Flash_fwd_paramsE --------------------------
	.section	.text._ZN5flash16flash_fwd_kernelI23Flash_fwd_kernel_traitsILi32ELi128ELi128ELi4ELb0ELb0EN7cutlass10bfloat16_tE19Flash_kernel_traitsILi32ELi128ELi128ELi4ES3_EELb0ELb1ELb0ELb0ELb0ELb1ELb0ELb0EEEvNS_16Flash_fwd_paramsE,"ax",@progbits
	.align	128
        .global         _ZN5flash16flash_fwd_kernelI23Flash_fwd_kernel_traitsILi32ELi128ELi128ELi4ELb0ELb0EN7cutlass10bfloat16_tE19Flash_kernel_traitsILi32ELi128ELi128ELi4ES3_EELb0ELb1ELb0ELb0ELb0ELb1ELb0ELb0EEEvNS_16Flash_fwd_paramsE
        .type           _ZN5flash16flash_fwd_kernelI23Flash_fwd_kernel_traitsILi32ELi128ELi128ELi4ELb0ELb0EN7cutlass10bfloat16_tE19Flash_kernel_traitsILi32ELi128ELi128ELi4ES3_EELb0ELb1ELb0ELb0ELb0ELb1ELb0ELb0EEEvNS_16Flash_fwd_paramsE,@function
        .size           _ZN5flash16flash_fwd_kernelI23Flash_fwd_kernel_traitsILi32ELi128ELi128ELi4ELb0ELb0EN7cutlass10bfloat16_tE19Flash_kernel_traitsILi32ELi128ELi128ELi4ES3_EELb0ELb1ELb0ELb0ELb0ELb1ELb0ELb0EEEvNS_16Flash_fwd_paramsE,(.L_x_717 - _ZN5flash16flash_fwd_kernelI23Flash_fwd_kernel_traitsILi32ELi128ELi128ELi4ELb0ELb0EN7cutlass10bfloat16_tE19Flash_kernel_traitsILi32ELi128ELi128ELi4ES3_EELb0ELb1ELb0ELb0ELb0ELb1ELb0ELb0EEEvNS_16Flash_fwd_paramsE)
        .other          _ZN5flash16flash_fwd_kernelI23Flash_fwd_kernel_traitsILi32ELi128ELi128ELi4ELb0ELb0EN7cutlass10bfloat16_tE19Flash_kernel_traitsILi32ELi128ELi128ELi4ES3_EELb0ELb1ELb0ELb0ELb0ELb1ELb0ELb0EEEvNS_16Flash_fwd_paramsE,@"STO_CUDA_ENTRY STV_DEFAULT"
_ZN5flash16flash_fwd_kernelI23Flash_fwd_kernel_traitsILi32ELi128ELi128ELi4ELb0ELb0EN7cutlass10bfloat16_tE19Flash_kernel_traitsILi32ELi128ELi128ELi4ES3_EELb0ELb1ELb0ELb0ELb0ELb1ELb0ELb0EEEvNS_16Flash_fwd_paramsE:
.text._ZN5flash16flash_fwd_kernelI23Flash_fwd_kernel_traitsILi32ELi128ELi128ELi4ELb0ELb0EN7cutlass10bfloat16_tE19Flash_kernel_traitsILi32ELi128ELi128ELi4ES3_EELb0ELb1ELb0ELb0ELb0ELb1ELb0ELb0EEEvNS_16Flash_fwd_paramsE:
[----:B------:R-:W1:Y:S08]  /*0000*/  LDC R1, c[0x0][0x28] ;  /* 0x00000a00ff017b82 */ /* 0x000e700000000800 */
[----:B------:R-:W2:Y:S01]  /*0010*/  LDC.64 R2, c[0x0][0x300] ;  /* 0x0000c000ff027b82 */ /* 0x000ea20000000a00 */
[----:B------:R-:W3:Y:S01]  /*0020*/  S2R R22, SR_CTAID.Y ;  /* 0x0000000000167919 */ /* 0x000ee20000002600 */
[----:B------:R-:W-:Y:S01]  /*0030*/  IMAD.MOV.U32 R16, RZ, RZ, -0x1 ;  /* 0xffffffffff107424 */ /* 0x000fe200078e00ff */
[----:B------:R-:W-:Y:S01]  /*0040*/  ULDC.64 UR12, c[0x0][0x208] ;  /* 0x00008200000c7ab9 */ /* 0x000fe20000000a00 */
[----:B-1----:R-:W-:-:S04]  /*0050*/  VIADD R1, R1, 0xfffffee8 ;  /* 0xfffffee801017836 */ /* 0x002fc80000000000 */
[----:B------:R-:W1:Y:S08]  /*0060*/  LDC.64 R4, c[0x0][0x2f0] ;  /* 0x0000bc00ff047b82 */ /* 0x000e700000000a00 */
[----:B------:R-:W3:Y:S01]  /*0070*/  LDC.64 R6, c[0x0][0x2f0] ;  /* 0x0000bc00ff067b82 */ /* 0x000ee20000000a00 */
[----:B--2---:R-:W-:-:S07]  /*0080*/  ISETP.NE.U32.AND P0, PT, R2, RZ, PT ;  /* 0x000000ff0200720c */ /* 0x004fce0003f05070 */
[----:B------:R-:W2:Y:S01]  /*0090*/  LDC.U8 R8, c[0x0][0x3c2] ;  /* 0x0000f080ff087b82 */ /* 0x000ea20000000000 */
[----:B------:R-:W-:Y:S02]  /*00a0*/  ISETP.NE.AND.EX P1, PT, R3, RZ, PT, P0 ;  /* 0x000000ff0300720c */ /* 0x000fe40003f25300 */
[----:B-1----:R-:W-:-:S05]  /*00b0*/  ISETP.NE.U32.AND P2, PT, R4, RZ, PT ;  /* 0x000000ff0400720c */ /* 0x002fca0003f45070 */
[----:B------:R-:W1:Y:S01]  /*00c0*/  LDC.64 R2, c[0x0][0x2f8] ;  /* 0x0000be00ff027b82 */ /* 0x000e620000000a00 */
[----:B------:R-:W-:Y:S01]  /*00d0*/  ISETP.NE.AND.EX P0, PT, R5, RZ, PT, P2 ;  /* 0x000000ff0500720c */ /* 0x000fe20003f05320 */
[----:B---3--:R-:W-:-:S06]  /*00e0*/  IMAD.WIDE R4, R22, 0x4, R6 ;  /* 0x0000000416047825 */ /* 0x008fcc00078e0206 */
[----:B------:R-:W3:Y:S08]  /*00f0*/  LDC.64 R10, c[0x0][0x2f8] ;  /* 0x0000be00ff0a7b82 */ /* 0x000ef00000000a00 */
[----:B------:R-:W4:Y:S01]  /*0100*/  @P1 LDC.64 R6, c[0x0][0x300] ;  /* 0x0000c000ff061b82 */ /* 0x000f220000000a00 */
[----:B------:R-:W3:Y:S04]  /*0110*/  @P0 LDG.E R16, desc[UR12][R4.64] ;  /* 0x0000000c04100981 */ /* 0x000ee8000c1e1900 */
[----:B------:R4:W3:Y:S01]  /*0120*/  @P0 LDG.E R0, desc[UR12][R4.64+0x4] ;  /* 0x0000040c04000981 */ /* 0x0008e2000c1e1900 */
[----:B--2---:R-:W-:Y:S01]  /*0130*/  ISETP.NE.AND P3, PT, R8, RZ, PT ;  /* 0x000000ff0800720c */ /* 0x004fe20003f65270 */
[----:B------:R-:W-:Y:S01]  /*0140*/  IMAD.MOV.U32 R8, RZ, RZ, RZ ;  /* 0x000000ffff087224 */ /* 0x000fe200078e00ff */
[----:B-1----:R-:W-:Y:S01]  /*0150*/  ISETP.EQ.U32.AND P2, PT, R2, RZ, PT ;  /* 0x000000ff0200720c */ /* 0x002fe20003f42070 */
[----:B------:R-:W-:-:S03]  /*0160*/  IMAD.MOV.U32 R9, RZ, RZ, -0x1 ;  /* 0xffffffffff097424 */ /* 0x000fc600078e00ff */
[----:B------:R-:W-:Y:S01]  /*0170*/  ISETP.EQ.OR.EX P2, PT, R3, RZ, !P3, P2 ;  /* 0x000000ff0300720c */ /* 0x000fe20005f42720 */
[----:B----4-:R-:W-:-:S04]  /*0180*/  @P1 IMAD.WIDE R4, R22, 0x4, R6 ;  /* 0x0000000416041825 */ /* 0x010fc800078e0206 */
[----:B---3--:R-:W-:Y:S01]  /*0190*/  IMAD.WIDE R6, R22, 0x4, R10 ;  /* 0x0000000416067825 */ /* 0x008fe200078e020a */
[----:B------:R1:W5:Y:S07]  /*01a0*/  @P1 LDG.E R8, desc[UR12][R4.64] ;  /* 0x0000000c04081981 */ /* 0x00036e000c1e1900 */
[----:B------:R1:W5:Y:S01]  /*01b0*/  @!P2 LDG.E R9, desc[UR12][R6.64] ;  /* 0x0000000c0609a981 */ /* 0x000362000c1e1900 */
[----:B------:R-:W2:Y:S01]  /*01c0*/  S2R R24, SR_CTAID.X ;  /* 0x0000000000187919 */ /* 0x000ea20000002500 */
[----:B------:R-:W3:Y:S02]  /*01d0*/  S2R R25, SR_CTAID.Z ;  /* 0x0000000000197919 */ /* 0x000ee40000002700 */
[----:B------:R1:W-:Y:S01]  /*01e0*/  STL [R1+0x20], R16 ;  /* 0x0000201001007387 */ /* 0x0003e20000100800 */
[----:B------:R-:W-:-:S06]  /*01f0*/  @P0 IMAD.IADD R105, R0, 0x1, -R16 ;  /* 0x0000000100690824 */ /* 0x000fcc00078e0a10 */
[----:B------:R-:W4:Y:S01]  /*0200*/  @!P0 LDC R105, c[0x0][0x2c4] ;  /* 0x0000b100ff698b82 */ /* 0x000f220000000800 */
[----:B------:R-:W-:-:S04]  /*0210*/  ISETP.NE.U32.AND P0, PT, R2, RZ, PT ;  /* 0x000000ff0200720c */ /* 0x000fc80003f05070 */
[----:B------:R-:W-:-:S13]  /*0220*/  ISETP.NE.AND.EX P0, PT, R3, RZ, PT, P0 ;  /* 0x000000ff0300720c */ /* 0x000fda0003f05300 */
[----:B-123--:R-:W-:Y:S05]  /*0230*/  @!P0 BRA `(.L_x_15) ;  /* 0x0000000000108947 */ /* 0x00efea0003800000 */
[----:B------:R-:W2:Y:S02]  /*0240*/  @P3 LDG.E R0, desc[UR12][R6.64+0x4] ;  /* 0x0000040c06003981 */ /* 0x000ea4000c1e1900 */
[----:B--2--5:R-:W-:-:S06]  /*0250*/  @P3 IADD3 R4, R0, -R9, RZ ;  /* 0x8000000900043210 */ /* 0x024fcc0007ffe0ff */
[----:B------:R2:W5:Y:S01]  /*0260*/  @!P3 LDG.E R4, desc[UR12][R6.64] ;  /* 0x0000000c0604b981 */ /* 0x000562000c1e1900 */
[----:B------:R-:W-:Y:S05]  /*0270*/  BRA `(.L_x_16) ;  /* 0x0000000000047947 */ /* 0x000fea0003800000 */
.L_x_15:
[----:B------:R-:W1:Y:S02]  /*0280*/  LDC R4, c[0x0][0x2c8] ;  /* 0x0000b200ff047b82 */ /* 0x000e640000000800 */
.L_x_16:
[----:B------:R-:W3:Y:S02]  /*0290*/  LDC.64 R2, c[0x0][0x308] ;  /* 0x0000c200ff027b82 */ /* 0x000ee40000000a00 */
[----:B---3--:R-:W-:-:S04]  /*02a0*/  ISETP.NE.U32.AND P0, PT, R2, RZ, PT ;  /* 0x000000ff0200720c */ /* 0x008fc80003f05070 */
[----:B------:R-:W-:-:S13]  /*02b0*/  ISETP.NE.AND.EX P0, PT, R3, RZ, PT, P0 ;  /* 0x000000ff0300720c */ /* 0x000fda0003f05300 */
[----:B------:R-:W3:Y:S01]  /*02c0*/  @P0 LDC.64 R2, c[0x0][0x308] ;  /* 0x0000c200ff020b82 */ /* 0x000ee20000000a00 */
[----:B------:R-:W-:-:S07]  /*02d0*/  IMAD.SHL.U32 R189, R24, 0x80, RZ ;  /* 0x0000008018bd7824 */ /* 0x000fce00078e00ff */
[----:B------:R-:W1:Y:S01]  /*02e0*/  @!P0 LDC R5, c[0x0][0x2cc] ;  /* 0x0000b300ff058b82 */ /* 0x000e620000000800 */
[----:B----4-:R-:W-:Y:S01]  /*02f0*/  ISETP.GT.AND P1, PT, R105, R189, PT ;  /* 0x000000bd6900720c */ /* 0x010fe20003f24270 */
[----:B---3--:R-:W-:-:S05]  /*0300*/  @P0 IMAD.WIDE R2, R22, 0x4, R2 ;  /* 0x0000000416020825 */ /* 0x008fca00078e0202 */
[----:B------:R3:W5:Y:S01]  /*0310*/  @P0 LDG.E R0, desc[UR12][R2.64] ;  /* 0x0000000c02000981 */ /* 0x000762000c1e1900 */
[----:B------:R-:W4:Y:S06]  /*0320*/  @!P0 LDC.64 R2, c[0x0][0x318] ;  /* 0x0000c600ff028b82 */ /* 0x000f2c0000000a00 */
[----:B-1-3--:R-:W-:Y:S05]  /*0330*/  @!P1 EXIT ;  /* 0x000000000000994d */ /* 0x00afea0003800000 */
[----:B------:R-:W1:Y:S01]  /*0340*/  LDC R191, c[0x0][0x398] ;  /* 0x0000e600ffbf7b82 */ /* 0x000e620000000800 */
[----:B----4-:R-:W-:Y:S01]  /*0350*/  @!P0 ISETP.NE.U32.AND P1, PT, R2, RZ, PT ;  /* 0x000000ff0200820c */ /* 0x010fe20003f25070 */
[----:B-----5:R-:W-:Y:S01]  /*0360*/  @P0 IMAD.IADD R104, R0, 0x1, -R8 ;  /* 0x0000000100680824 */ /* 0x020fe200078e0a08 */
[----:B------:R-:W3:Y:S02]  /*0370*/  S2R R183, SR_TID.X ;  /* 0x0000000000b77919 */ /* 0x000ee40000002100 */
[----:B------:R-:W-:-:S04]  /*0380*/  @!P0 ISETP.NE.AND.EX P1, PT, R3, RZ, PT, P1 ;  /* 0x000000ff0300820c */ /* 0x000fc80003f25310 */
[----:B------:R-:W-:-:S04]  /*0390*/  @!P0 SEL R0, R5, RZ, P1 ;  /* 0x000000ff05008207 */ /* 0x000fc80000800000 */
[----:B------:R-:W-:Y:S02]  /*03a0*/  @!P0 IADD3 R104, R0, R4, -R8 ;  /* 0x0000000400688210 */ /* 0x000fe40007ffe808 */
[----:B------:R-:W-:-:S03]  /*03b0*/  IADD3 R0, -R105, 0xff, R189 ;  /* 0x000000ff69007810 */ /* 0x000fc60007ffe1bd */
[----:B------:R-:W-:-:S05]  /*03c0*/  VIADD R2, R104, 0x7f ;  /* 0x0000007f68027836 */ /* 0x000fca0000000000 */
[----:B------:R-:W-:Y:S02]  /*03d0*/  SHF.R.S32.HI R3, RZ, 0x1f, R2 ;  /* 0x0000001fff037819 */ /* 0x000fe40000011402 */
[----:B-1----:R-:W-:Y:S02]  /*03e0*/  IADD3 R0, R0, R191, R104 ;  /* 0x000000bf00007210 */ /* 0x002fe40007ffe068 */
[----:B------:R-:W-:Y:S02]  /*03f0*/  LEA.HI R2, R3, R2, RZ, 0x7 ;  /* 0x0000000203027211 */ /* 0x000fe400078f38ff */
[----:B------:R-:W-:Y:S02]  /*0400*/  SHF.R.S32.HI R4, RZ, 0x1f, R0 ;  /* 0x0000001fff047819 */ /* 0x000fe40000011400 */
[----:B------:R-:W-:Y:S02]  /*0410*/  SHF.R.S32.HI R2, RZ, 0x7, R2 ;  /* 0x00000007ff027819 */ /* 0x000fe40000011402 */
[----:B------:R-:W-:-:S04]  /*0420*/  LEA.HI R0, R4, R0, RZ, 0x7 ;  /* 0x0000000004007211 */ /* 0x000fc800078f38ff */
[----:B------:R-:W-:-:S04]  /*0430*/  SHF.R.S32.HI R0, RZ, 0x7, R0 ;  /* 0x00000007ff007819 */ /* 0x000fc80000011400 */
[----:B------:R-:W-:-:S04]  /*0440*/  VIMNMX R225, R2, R0, PT ;  /* 0x0000000002e17248 */ /* 0x000fc80003fe0100 */
[----:B------:R-:W-:-:S13]  /*0450*/  ISETP.GE.AND P0, PT, R225, 0x1, PT ;  /* 0x00000001e100780c */ /* 0x000fda0003f06270 */
[----:B---3--:R-:W-:Y:S05]  /*0460*/  @!P0 BRA `(.L_x_17) ;  /* 0x0000010400988947 */ /* 0x008fea0003800000 */
[----:B------:R-:W1:Y:S01]  /*0470*/  LDC R23, c[0x0][0x278] ;  /* 0x00009e00ff177b82 */ /* 0x000e620000000800 */
[----:B------:R-:W-:Y:S01]  /*0480*/  SHF.R.S32.HI R36, RZ, 0x1f, R183 ;  /* 0x0000001fff247819 */ /* 0x000fe200000114b7 */
[----:B------:R-:W-:Y:S01]  /*0490*/  VIADD R180, R225, 0xffffffff ;  /* 0xffffffffe1b47836 */ /* 0x000fe20000000000 */
[----:B------:R-:W-:Y:S02]  /*04a0*/  ISETP.NE.AND P1, PT, R16, -0x1, PT ;  /* 0xffffffff1000780c */ /* 0x000fe40003f25270 */
[----:B------:R-:W-:Y:S01]  /*04b0*/  LEA.HI R21, R36, R183, RZ, 0x2 ;  /* 0x000000b724157211 */ /* 0x000fe200078f10ff */
[----:B------:R-:W-:Y:S01]  /*04c0*/  IMAD R19, R180, -0x80, R104 ;  /* 0xffffff80b4137824 */ /* 0x000fe200078e0268 */
[----:B------:R-:W-:Y:S02]  /*04d0*/  IABS R3, R25 ;  /* 0x0000001900037213 */ /* 0x000fe40000000000 */
[----:B------:R-:W-:Y:S02]  /*04e0*/  SHF.R.S32.HI R2, RZ, 0x2, R21 ;  /* 0x00000002ff027819 */ /* 0x000fe40000011415 */
[----:B------:R-:W-:-:S02]  /*04f0*/  ISETP.NE.AND P0, PT, R9, -0x1, PT ;  /* 0xffffffff0900780c */ /* 0x000fc40003f05270 */
[----:B------:R-:W-:-:S03]  /*0500*/  ISETP.GE.AND P5, PT, R2, R19, PT ;  /* 0x000000130200720c */ /* 0x000fc60003fa6270 */
[----:B------:R-:W3:Y:S01]  /*0510*/  @!P1 LDC.64 R10, c[0x0][0x228] ;  /* 0x00008a00ff0a9b82 */ /* 0x000ee20000000a00 */
[----:B-1----:R-:W-:-:S07]  /*0520*/  IABS R18, R23 ;  /* 0x0000001700127213 */ /* 0x002fce0000000000 */
[----:B------:R-:W1:Y:S02]  /*0530*/  @P1 LDC.64 R14, c[0x0][0x240] ;  /* 0x00009000ff0e1b82 */ /* 0x000e640000000a00 */
[----:B------:R-:W4:Y:S01]  /*0540*/  @!P5 S2R R13, SR_CgaCtaId ;  /* 0x00000000000dd919 */ /* 0x000f220000008800 */
[----:B--2---:R-:W-:Y:S01]  /*0550*/  @!P5 MOV R6, 0x400 ;  /* 0x000004000006d802 */ /* 0x004fe20000000f00 */
[----:B------:R-:W2:Y:S04]  /*0560*/  I2F.RP R4, R18 ;  /* 0x0000001200047306 */ /* 0x000ea80000209400 */
[----:B------:R-:W5:Y:S08]  /*0570*/  @P0 LDC.64 R194, c[0x0][0x250] ;  /* 0x00009400ffc20b82 */ /* 0x000f700000000a00 */
[----:B------:R-:W5:Y:S01]  /*0580*/  @P0 LDC.64 R192, c[0x0][0x248] ;  /* 0x00009200ffc00b82 */ /* 0x000f620000000a00 */
[----:B--2---:R-:W2:Y:S01]  /*0590*/  MUFU.RCP R4, R4 ;  /* 0x0000000400047308 */ /* 0x004ea20000001000 */
[----:B----4-:R-:W-:Y:S01]  /*05a0*/  @!P5 LEA R34, R13, R6, 0x18 ;  /* 0x000000060d22d211 */ /* 0x010fe200078ec0ff */
[----:B------:R-:W-:-:S02]  /*05b0*/  @P0 IMAD.IADD R6, R8, 0x1, R9 ;  /* 0x0000000108060824 */ /* 0x000fc400078e0209 */
[----:B--2---:R-:W-:-:S04]  /*05c0*/  VIADD R4, R4, 0xffffffe ;  /* 0x0ffffffe04047836 */ /* 0x004fc80000000000 */
[----:B------:R-:W2:Y:S02]  /*05d0*/  F2I.FTZ.U32.TRUNC.NTZ R5, R4 ;  /* 0x0000000400057305 */ /* 0x000ea4000021f000 */
[----:B--2---:R-:W-:Y:S01]  /*05e0*/  IADD3 R0, RZ, -R5, RZ ;  /* 0x80000005ff007210 */ /* 0x004fe20007ffe0ff */
[----:B------:R-:W-:-:S04]  /*05f0*/  IMAD.MOV.U32 R4, RZ, RZ, RZ ;  /* 0x000000ffff047224 */ /* 0x000fc800078e00ff */
[----:B------:R-:W-:-:S04]  /*0600*/  IMAD R0, R0, R18, RZ ;  /* 0x0000001200007224 */ /* 0x000fc800078e02ff */
[----:B------:R-:W-:Y:S01]  /*0610*/  IMAD.HI.U32 R4, R5, R0, R4 ;  /* 0x0000000005047227 */ /* 0x000fe200078e0004 */
[----:B------:R-:W-:Y:S02]  /*0620*/  MOV R5, R3 ;  /* 0x0000000300057202 */ /* 0x000fe40000000f00 */
[----:B------:R-:W-:-:S03]  /*0630*/  SHF.R.S32.HI R3, RZ, 0x1f, R2 ;  /* 0x0000001fff037819 */ /* 0x000fc60000011402 */
[----:B------:R-:W-:Y:S01]  /*0640*/  IMAD.HI.U32 R12, R4, R5, RZ ;  /* 0x00000005040c7227 */ /* 0x000fe200078e00ff */
[----:B------:R-:W-:-:S03]  /*0650*/  @!P1 SHF.R.S32.HI R4, RZ, 0x1f, R22 ;  /* 0x0000001fff049819 */ /* 0x000fc60000011416 */
[----:B------:R-:W-:Y:S02]  /*0660*/  IMAD.MOV R0, RZ, RZ, -R12 ;  /* 0x000000ffff007224 */ /* 0x000fe400078e0a0c */
[----:B------:R-:W-:-:S04]  /*0670*/  IMAD.WIDE R40, R24, 0x80, R2 ;  /* 0x0000008018287825 */ /* 0x000fc800078e0202 */
[----:B------:R-:W-:Y:S01]  /*0680*/  IMAD R0, R18, R0, R5 ;  /* 0x0000000012007224 */ /* 0x000fe200078e0205 */
[----:B------:R2:W-:Y:S01]  /*0690*/  STL.64 [R1+0x18], R40 ;  /* 0x0000182801007387 */ /* 0x0005e20000100a00 */
[----:B---3--:R-:W-:Y:S02]  /*06a0*/  @!P1 IMAD R7, R4, R10, RZ ;  /* 0x0000000a04079224 */ /* 0x008fe400078e02ff */
[----:B-1----:R-:W-:Y:S01]  /*06b0*/  @P1 IMAD.WIDE.U32 R4, R16, R14, RZ ;  /* 0x0000000e10041225 */ /* 0x002fe200078e00ff */
[----:B------:R-:W-:-:S03]  /*06c0*/  ISETP.GT.U32.AND P2, PT, R18, R0, PT ;  /* 0x000000001200720c */ /* 0x000fc60003f44070 */
[----:B------:R-:W-:Y:S01]  /*06d0*/  @P1 IMAD R17, R16, R15, R5 ;  /* 0x0000000f10111224 */ /* 0x000fe200078e0205 */
[----:B------:R-:W-:Y:S01]  /*06e0*/  @P1 MOV R16, R4 ;  /* 0x0000000400101202 */ /* 0x000fe20000000f00 */
[C---:B------:R-:W-:Y:S01]  /*06f0*/  @!P1 IMAD R7, R22.reuse, R11, R7 ;  /* 0x0000000b16079224 */ /* 0x040fe200078e0207 */
[----:B------:R-:W-:Y:S01]  /*0700*/  LOP3.LUT R5, R25, R23, RZ, 0x3c, !PT ;  /* 0x0000001719057212 */ /* 0x000fe200078e3cff */
[----:B------:R-:W-:-:S03]  /*0710*/  @!P1 IMAD.WIDE.U32 R10, R22, R10, RZ ;  /* 0x0000000a160a9225 */ /* 0x000fc600078e00ff */
[----:B------:R-:W-:Y:S01]  /*0720*/  ISETP.GE.AND P3, PT, R5, RZ, PT ;  /* 0x000000ff0500720c */ /* 0x000fe20003f66270 */
[----:B------:R-:W-:Y:S01]  /*0730*/  @P0 IMAD.IADD R4, R8, 0x1, R9 ;  /* 0x0000000108040824 */ /* 0x000fe200078e0209 */
[----:B------:R-:W-:Y:S01]  /*0740*/  @!P1 IADD3 R17, R11, R7, RZ ;  /* 0x000000070b119210 */ /* 0x000fe20007ffe0ff */
[----:B------:R-:W-:Y:S01]  /*0750*/  @!P1 IMAD.MOV.U32 R16, RZ, RZ, R10 ;  /* 0x000000ffff109224 */ /* 0x000fe200078e000a */
[----:B------:R-:W-:Y:S01]  /*0760*/  @!P2 IADD3 R0, R0, -R18, RZ ;  /* 0x800000120000a210 */ /* 0x000fe20007ffe0ff */
[C---:B-----5:R-:W-:Y:S01]  /*0770*/  @P0 IMAD R9, R4.reuse, R195, RZ ;  /* 0x000000c304090224 */ /* 0x060fe200078e02ff */
[----:B------:R-:W-:Y:S01]  /*0780*/  LOP3.LUT R10, R21, 0xfffffffc, RZ, 0xc0, !PT ;  /* 0xfffffffc150a7812 */ /* 0x000fe200078ec0ff */
[----:B------:R-:W-:Y:S01]  /*0790*/  @P0 IMAD.WIDE.U32 R4, R4, R194, RZ ;  /* 0x000000c204040225 */ /* 0x000fe200078e00ff */
[----:B------:R-:W-:-:S03]  /*07a0*/  ISETP.GE.U32.AND P4, PT, R0, R18, PT ;  /* 0x000000120000720c */ /* 0x000fc60003f86070 */
[C---:B------:R-:W-:Y:S01]  /*07b0*/  @P0 IMAD R0, R6.reuse, R193, RZ ;  /* 0x000000c106000224 */ /* 0x040fe200078e02ff */
[----:B------:R-:W-:Y:S01]  /*07c0*/  @P0 IADD3 R20, R5, R9, RZ ;  /* 0x0000000905140210 */ /* 0x000fe20007ffe0ff */
[----:B------:R-:W-:-:S04]  /*07d0*/  @P0 IMAD.WIDE.U32 R6, R6, R192, RZ ;  /* 0x000000c006060225 */ /* 0x000fc800078e00ff */
[----:B------:R-:W-:Y:S01]  /*07e0*/  @P0 IMAD.MOV.U32 R15, RZ, RZ, R4 ;  /* 0x000000ffff0f0224 */ /* 0x000fe200078e0004 */
[----:B------:R-:W-:Y:S01]  /*07f0*/  @P0 IADD3 R13, R7, R0, RZ ;  /* 0x00000000070d0210 */ /* 0x000fe20007ffe0ff */
[----:B------:R-:W-:Y:S01]  /*0800*/  @P0 IMAD.MOV.U32 R9, RZ, RZ, R6 ;  /* 0x000000ffff090224 */ /* 0x000fe200078e0006 */
[----:B--2---:R-:W-:Y:S06]  /*0810*/  @P0 BRA `(.L_x_18) ;  /* 0x0000000000340947 */ /* 0x004fec0003800000 */
[----:B------:R-:W1:Y:S01]  /*0820*/  LDC.64 R192, c[0x0][0x248] ;  /* 0x00009200ffc07b82 */ /* 0x000e620000000a00 */
[----:B------:R-:W-:Y:S02]  /*0830*/  SHF.R.S32.HI R0, RZ, 0x1f, R8 ;  /* 0x0000001fff007819 */ /* 0x000fe40000011408 */
[----:B------:R-:W-:-:S05]  /*0840*/  SHF.R.S32.HI R9, RZ, 0x1f, R22 ;  /* 0x0000001fff097819 */ /* 0x000fca0000011416 */
[----:B------:R-:W2:Y:S01]  /*0850*/  LDC.64 R6, c[0x0][0x230] ;  /* 0x00008c00ff067b82 */ /* 0x000ea20000000a00 */
[-C--:B-1----:R-:W-:Y:S02]  /*0860*/  IMAD R0, R0, R192.reuse, RZ ;  /* 0x000000c000007224 */ /* 0x082fe400078e02ff */
[----:B------:R-:W-:-:S04]  /*0870*/  IMAD.WIDE.U32 R4, R8, R192, RZ ;  /* 0x000000c008047225 */ /* 0x000fc800078e00ff */
[----:B------:R-:W-:Y:S02]  /*0880*/  IMAD R0, R8, R193, R0 ;  /* 0x000000c108007224 */ /* 0x000fe400078e0200 */
[----:B--2---:R-:W-:-:S03]  /*0890*/  IMAD R9, R9, R6, RZ ;  /* 0x0000000609097224 */ /* 0x004fc600078e02ff */
[----:B------:R-:W-:Y:S01]  /*08a0*/  IADD3 R5, R5, R0, RZ ;  /* 0x0000000005057210 */ /* 0x000fe20007ffe0ff */
[C---:B------:R-:W-:Y:S02]  /*08b0*/  IMAD R7, R22.reuse, R7, R9 ;  /* 0x0000000716077224 */ /* 0x040fe400078e0209 */
[----:B------:R-:W-:-:S05]  /*08c0*/  IMAD.WIDE.U32 R4, R22, R6, R4 ;  /* 0x0000000616047225 */ /* 0x000fca00078e0004 */
[----:B------:R-:W-:Y:S02]  /*08d0*/  IADD3 R13, R5, R7, RZ ;  /* 0x00000007050d7210 */ /* 0x000fe40007ffe0ff */
[----:B------:R-:W-:Y:S02]  /*08e0*/  MOV R9, R4 ;  /* 0x0000000400097202 */ /* 0x000fe40000000f00 */
.L_x_18:
[----:B------:R-:W-:Y:S05]  /*08f0*/  @P0 BRA `(.L_x_19) ;  /* 0x0000000000340947 */ /* 0x000fea0003800000 */
        /* <DEDUP_REMOVED lines=12> */
[----:B------:R-:W-:-:S07]  /*09c0*/  MOV R15, R4 ;  /* 0x00000004000f7202 */ /* 0x000fce0000000f00 */
.L_x_19:
[----:B------:R-:W-:Y:S01]  /*09d0*/  IMAD.IADD R0, R183, 0x1, -R10 ;  /* 0x00000001b7007824 */ /* 0x000fe200078e0a0a */
[----:B------:R-:W-:Y:S01]  /*09e0*/  SHF.R.S32.HI R4, RZ, 0x1f, R25 ;  /* 0x0000001fff047819 */ /* 0x000fe20000011419 */
[----:B------:R-:W-:Y:S01]  /*09f0*/  IMAD.IADD R22, R105, 0x1, -R189 ;  /* 0x0000000169167824 */ /* 0x000fe200078e0abd */
[----:B------:R-:W-:Y:S01]  /*0a00*/  ULDC.64 UR4, c[0x0][0x258] ;  /* 0x0000960000047ab9 */ /* 0x000fe20000000a00 */
[----:B------:R-:W-:Y:S01]  /*0a10*/  IMAD.SHL.U32 R28, R0, 0x8, RZ ;  /* 0x00000008001c7824 */ /* 0x000fe200078e00ff */
[-C--:B------:R-:W-:Y:S01]  /*0a20*/  LEA.HI R35, R36, R183.reuse, RZ, 0x3 ;  /* 0x000000b724237211 */ /* 0x080fe200078f18ff */
[----:B------:R-:W-:Y:S01]  /*0a30*/  VIADD R39, R2, 0x20 ;  /* 0x0000002002277836 */ /* 0x000fe20000000000 */
[----:B------:R-:W-:Y:S01]  /*0a40*/  ISETP.NE.AND P6, PT, R23, RZ, PT ;  /* 0x000000ff1700720c */ /* 0x000fe20003fc5270 */
[----:B------:R-:W-:Y:S01]  /*0a50*/  IMAD R0, R4, UR4, RZ ;  /* 0x0000000404007c24 */ /* 0x000fe2000f8e02ff */
[----:B------:R-:W-:Y:S01]  /*0a60*/  SHF.R.S32.HI R29, RZ, 0x1f, R28 ;  /* 0x0000001fff1d7819 */ /* 0x000fe2000001141c */
[----:B------:R-:W-:Y:S01]  /*0a70*/  @!P2 VIADD R12, R12, 0x1 ;  /* 0x000000010c0ca836 */ /* 0x000fe20000000000 */
[----:B------:R-:W-:Y:S01]  /*0a80*/  ISETP.GE.AND P1, PT, R39, R22, PT ;  /* 0x000000162700720c */ /* 0x000fe20003f26270 */
[----:B------:R-:W-:Y:S01]  /*0a90*/  IMAD R14, R25, UR5, R0 ;  /* 0x00000005190e7c24 */ /* 0x000fe2000f8e0200 */
[----:B------:R-:W-:Y:S01]  /*0aa0*/  IADD3 R4, P0, R28, R16, RZ ;  /* 0x000000101c047210 */ /* 0x000fe20007f1e0ff */
[----:B------:R-:W-:Y:S01]  /*0ab0*/  IMAD R0, R3, R192, RZ ;  /* 0x000000c003007224 */ /* 0x000fe200078e02ff */
[C---:B------:R-:W-:Y:S01]  /*0ac0*/  ISETP.GE.AND P2, PT, R2.reuse, R22, PT ;  /* 0x000000160200720c */ /* 0x040fe20003f46270 */
[----:B------:R-:W-:Y:S01]  /*0ad0*/  IMAD.WIDE.U32 R6, R2, R192, R28 ;  /* 0x000000c002067225 */ /* 0x000fe200078e001c */
[----:B------:R-:W-:Y:S01]  /*0ae0*/  SHF.R.S32.HI R33, RZ, 0x3, R35 ;  /* 0x00000003ff217819 */ /* 0x000fe20000011423 */
[----:B------:R-:W-:Y:S01]  /*0af0*/  STL [R1+0x24], R22 ;  /* 0x0000241601007387 */ /* 0x000fe20000100800 */
[----:B------:R-:W-:Y:S01]  /*0b00*/  LEA.HI R188, R36, R183, RZ, 0x5 ;  /* 0x000000b724bc7211 */ /* 0x000fe200078f28ff */
[----:B------:R-:W-:Y:S01]  /*0b10*/  IMAD.X R5, R29, 0x1, R17, P0 ;  /* 0x000000011d057824 */ /* 0x000fe200000e0611 */
[----:B------:R-:W-:Y:S01]  /*0b20*/  IADD3 R24, P0, R9, R6, RZ ;  /* 0x0000000609187210 */ /* 0x000fe20007f1e0ff */
[C---:B------:R-:W-:Y:S01]  /*0b30*/  IMAD R0, R2.reuse, R193, R0 ;  /* 0x000000c102007224 */ /* 0x040fe200078e0200 */
[----:B------:R-:W-:Y:S01]  /*0b40*/  STL [R1+0x10c], R39 ;  /* 0x00010c2701007387 */ /* 0x000fe20000100800 */
[----:B------:R-:W-:Y:S01]  /*0b50*/  IMAD.WIDE.U32 R4, R25, UR4, R4 ;  /* 0x0000000419047c25 */ /* 0x000fe2000f8e0004 */
[----:B------:R-:W1:Y:S01]  /*0b60*/  @!P1 LDC.64 R10, c[0x0][0x240] ;  /* 0x00009000ff0a9b82 */ /* 0x000e620000000a00 */
[----:B------:R-:W-:Y:S01]  /*0b70*/  SHF.R.S32.HI R181, RZ, 0x5, R188 ;  /* 0x00000005ffb57819 */ /* 0x000fe200000114bc */
[----:B------:R-:W2:Y:S01]  /*0b80*/  @!P1 S2R R27, SR_CgaCtaId ;  /* 0x00000000001b9919 */ /* 0x000ea20000008800 */
[----:B------:R-:W-:Y:S01]  /*0b90*/  IADD3.X R25, R13, R7, R0, P0, !PT ;  /* 0x000000070d197210 */ /* 0x000fe200007fe400 */
[----:B------:R-:W-:Y:S01]  /*0ba0*/  VIADD R38, R2, 0x40 ;  /* 0x0000004002267836 */ /* 0x000fe20000000000 */
[----:B------:R-:W-:Y:S01]  /*0bb0*/  LEA.HI R0, R21, R2, RZ, 0x1 ;  /* 0x0000000215007211 */ /* 0x000fe200078f08ff */
[----:B------:R-:W-:Y:S01]  /*0bc0*/  @P4 VIADD R12, R12, 0x1 ;  /* 0x000000010c0c4836 */ /* 0x000fe20000000000 */
[----:B------:R-:W-:Y:S01]  /*0bd0*/  ISETP.GE.AND P0, PT, R2, R19, PT ;  /* 0x000000130200720c */ /* 0x000fe20003f06270 */
[----:B------:R-:W3:Y:S01]  /*0be0*/  @!P1 LDC.64 R16, c[0x0][0x210] ;  /* 0x00008400ff109b82 */ /* 0x000ee20000000a00 */
[----:B------:R-:W-:Y:S01]  /*0bf0*/  LOP3.LUT R0, R0, 0x7fffffe, RZ, 0xc0, !PT ;  /* 0x07fffffe00007812 */ /* 0x000fe200078ec0ff */
[----:B------:R-:W-:Y:S01]  /*0c00*/  IMAD.MOV.U32 R18, RZ, RZ, R12 ;  /* 0x000000ffff127224 */ /* 0x000fe200078e000c */
[----:B------:R-:W-:Y:S01]  /*0c10*/  P2R R32, PR, RZ, 0x1 ;  /* 0x00000001ff207803 */ /* 0x000fe20000000000 */
[-C--:B------:R-:W-:Y:S01]  /*0c20*/  IMAD.WIDE.U32 R6, R2, R194.reuse, R28 ;  /* 0x000000c202067225 */ /* 0x080fe200078e001c */
[----:B------:R-:W-:Y:S01]  /*0c30*/  @!P1 IADD3 R8, P0, R40, 0x20, RZ ;  /* 0x0000002028089810 */ /* 0x000fe20007f1e0ff */
[----:B------:R4:W-:Y:S01]  /*0c40*/  STL.64 [R1+0xf0], R28 ;  /* 0x0000f01c01007387 */ /* 0x0009e20000100a00 */
[----:B------:R-:W-:Y:S01]  /*0c50*/  UMOV UR5, 0x400 ;  /* 0x0000040000057882 */ /* 0x000fe20000000000 */
[----:B------:R-:W-:Y:S01]  /*0c60*/  IMAD.IADD R26, R2, 0x1, -R0 ;  /* 0x00000001021a7824 */ /* 0x000fe200078e0a00 */
[----:B------:R-:W5:Y:S01]  /*0c70*/  @!P2 LDC.64 R12, c[0x0][0x240] ;  /* 0x00009000ff0cab82 */ /* 0x000f620000000a00 */
[----:B------:R-:W-:Y:S01]  /*0c80*/  IMAD R0, R3, R194, RZ ;  /* 0x000000c203007224 */ /* 0x000fe200078e02ff */
[----:B------:R-:W-:Y:S01]  /*0c90*/  IADD3 R30, P4, R15, R6, RZ ;  /* 0x000000060f1e7210 */ /* 0x000fe20007f9e0ff */
[----:B------:R-:W-:Y:S01]  /*0ca0*/  @!P1 IMAD.X R3, RZ, RZ, R41, P0 ;  /* 0x000000ffff039224 */ /* 0x000fe200000e0629 */
[----:B------:R-:W-:Y:S01]  /*0cb0*/  ISETP.GE.AND P0, PT, R38, R22, PT ;  /* 0x000000162600720c */ /* 0x000fe20003f06270 */
[C---:B------:R-:W-:Y:S01]  /*0cc0*/  IMAD R0, R2.reuse, R195, R0 ;  /* 0x000000c302007224 */ /* 0x040fe200078e0200 */
[----:B------:R-:W-:Y:S01]  /*0cd0*/  ULDC.64 UR6, c[0x0][0x260] ;  /* 0x0000980000067ab9 */ /* 0x000fe20000000a00 */
[----:B------:R-:W-:Y:S01]  /*0ce0*/  VIADD R37, R2, 0x60 ;  /* 0x0000006002257836 */ /* 0x000fe20000000000 */
[----:B------:R-:W4:Y:S01]  /*0cf0*/  S2UR UR4, SR_CgaCtaId ;  /* 0x00000000000479c3 */ /* 0x000f220000008800 */
[----:B------:R-:W-:Y:S01]  /*0d00*/  IMAD.SHL.U32 R2, R33, 0x40, RZ ;  /* 0x0000004021027824 */ /* 0x000fe200078e00ff */
[----:B------:R-:W-:Y:S01]  /*0d10*/  IADD3.X R31, R20, R7, R0, P4, !PT ;  /* 0x00000007141f7210 */ /* 0x000fe200027fe400 */
[-C--:B-1----:R-:W-:Y:S01]  /*0d20*/  @!P1 IMAD R9, R3, R10.reuse, RZ ;  /* 0x0000000a03099224 */ /* 0x082fe200078e02ff */
[----:B------:R-:W-:Y:S01]  /*0d30*/  SHF.L.U64.HI R106, R192, 0x7, R193 ;  /* 0x00000007c06a7819 */ /* 0x000fe200000102c1 */
[----:B------:R-:W-:Y:S01]  /*0d40*/  IMAD.IADD R3, R5, 0x1, R14 ;  /* 0x0000000105037824 */ /* 0x000fe200078e020e */
[----:B------:R-:W-:Y:S01]  /*0d50*/  LOP3.LUT R0, R2, 0xc0, RZ, 0xc0, !PT ;  /* 0x000000c002007812 */ /* 0x000fe200078ec0ff */
[----:B------:R-:W-:Y:S01]  /*0d60*/  @!P1 IMAD.MOV.U32 R2, RZ, RZ, R4 ;  /* 0x000000ffff029224 */ /* 0x000fe200078e0004 */
[----:B------:R-:W1:Y:S01]  /*0d70*/  @!P2 LDC.64 R20, c[0x0][0x210] ;  /* 0x00008400ff14ab82 */ /* 0x000e620000000a00 */
[C---:B------:R-:W-:Y:S01]  /*0d80*/  @!P1 IMAD R9, R8.reuse, R11, R9 ;  /* 0x0000000b08099224 */ /* 0x040fe200078e0209 */
[----:B------:R-:W-:Y:S01]  /*0d90*/  @!P1 MOV R11, 0x400 ;  /* 0x00000400000b9802 */ /* 0x000fe20000000f00 */
[----:B------:R-:W-:Y:S01]  /*0da0*/  @!P1 IMAD.WIDE.U32 R6, R8, R10, R2 ;  /* 0x0000000a08069225 */ /* 0x000fe200078e0002 */
[----:B------:R-:W-:Y:S01]  /*0db0*/  LOP3.LUT R8, R0, 0x18, R28, 0xf8, !PT ;  /* 0x0000001800087812 */ /* 0x000fe200078ef81c */
[----:B------:R-:W-:Y:S01]  /*0dc0*/  STL [R1+0x108], R38 ;  /* 0x0001082601007387 */ /* 0x000fe20000100800 */
[----:B------:R-:W-:Y:S01]  /*0dd0*/  SHF.R.U32.HI R5, RZ, 0x3, R0 ;  /* 0x00000003ff057819 */ /* 0x000fe20000011600 */
[----:B------:R-:W-:Y:S01]  /*0de0*/  @!P1 IMAD.IADD R2, R7, 0x1, R9 ;  /* 0x0000000107029824 */ /* 0x000fe200078e0209 */
[----:B------:R-:W1:Y:S01]  /*0df0*/  @!P0 LDC.64 R14, c[0x0][0x240] ;  /* 0x00009000ff0e8b82 */ /* 0x000e620000000a00 */
[----:B---3--:R-:W-:Y:S01]  /*0e00*/  @!P1 LEA R10, P4, R6, R16, 0x1 ;  /* 0x00000010060a9211 */ /* 0x008fe200078808ff */
[----:B------:R-:W-:Y:S01]  /*0e10*/  @!P3 IMAD.MOV R18, RZ, RZ, -R18 ;  /* 0x000000ffff12b224 */ /* 0x000fe200078e0a12 */
[----:B--2---:R-:W-:Y:S01]  /*0e20*/  @!P1 LEA R27, R27, R11, 0x18 ;  /* 0x0000000b1b1b9211 */ /* 0x004fe200078ec0ff */
[----:B-----5:R-:W-:Y:S01]  /*0e30*/  @!P2 IMAD R0, R41, R12, RZ ;  /* 0x0000000c2900a224 */ /* 0x020fe200078e02ff */
[----:B------:R-:W-:Y:S01]  /*0e40*/  @!P6 LOP3.LUT R18, RZ, R23, RZ, 0x33, !PT ;  /* 0x00000017ff12e212 */ /* 0x000fe200078e33ff */
[----:B----4-:R-:W2:Y:S01]  /*0e50*/  @!P0 S2R R28, SR_CgaCtaId ;  /* 0x00000000001c8919 */ /* 0x010ea20000008800 */
[----:B------:R-:W-:Y:S01]  /*0e60*/  ISETP.GE.AND P3, PT, R37, R22, PT ;  /* 0x000000162500720c */ /* 0x000fe20003f66270 */
[----:B------:R-:W-:Y:S01]  /*0e70*/  @!P2 IMAD R0, R40, R13, R0 ;  /* 0x0000000d2800a224 */ /* 0x000fe200078e0200 */
[----:B------:R-:W-:Y:S01]  /*0e80*/  @!P1 LEA.HI.X R11, R6, R17, R2, 0x1, P4 ;  /* 0x00000011060b9211 */ /* 0x000fe200020f0c02 */
[----:B------:R-:W3:Y:S01]  /*0e90*/  @!P0 LDC.64 R22, c[0x0][0x210] ;  /* 0x00008400ff168b82 */ /* 0x000ee20000000a00 */
[----:B------:R-:W-:Y:S01]  /*0ea0*/  LOP3.LUT R9, R8, R5, RZ, 0x3c, !PT ;  /* 0x0000000508097212 */ /* 0x000fe200078e3cff */
[----:B------:R-:W-:Y:S01]  /*0eb0*/  @!P2 IMAD.MOV.U32 R2, RZ, RZ, R4 ;  /* 0x000000ffff02a224 */ /* 0x000fe200078e0004 */
[C---:B------:R-:W-:Y:S01]  /*0ec0*/  @!P0 IADD3 R5, P4, R40.reuse, 0x40, RZ ;  /* 0x0000004028058810 */ /* 0x040fe20007f9e0ff */
[----:B------:R-:W-:Y:S01]  /*0ed0*/  ULEA UR4, UR4, UR5, 0x18 ;  /* 0x0000000504047291 */ /* 0x000fe2000f8ec03f */
[----:B------:R-:W-:Y:S01]  /*0ee0*/  @!P0 MOV R13, 0x400 ;  /* 0x00000400000d8802 */ /* 0x000fe20000000f00 */
[----:B------:R-:W-:Y:S01]  /*0ef0*/  @!P2 IMAD.WIDE.U32 R6, R40, R12, R2 ;  /* 0x0000000c2806a225 */ /* 0x000fe200078e0002 */
[----:B------:R-:W-:Y:S01]  /*0f00*/  SHF.L.U64.HI R252, R194, 0x7, R195 ;  /* 0x00000007c2fc7819 */ /* 0x000fe200000102c3 */
[----:B------:R-:W-:Y:S02]  /*0f10*/  STL [R1+0xe8], R37 ;  /* 0x0000e82501007387 */ /* 0x000fe40000100800 */
[----:B------:R-:W-:Y:S01]  /*0f20*/  @!P0 IMAD.X R2, RZ, RZ, R41, P4 ;  /* 0x000000ffff028224 */ /* 0x000fe200020e0629 */
[----:B-1----:R-:W-:Y:S01]  /*0f30*/  @!P2 LEA R8, P4, R6, R20, 0x1 ;  /* 0x000000140608a211 */ /* 0x002fe200078808ff */
[----:B------:R-:W-:Y:S01]  /*0f40*/  IMAD R12, R181, 0x8, R26 ;  /* 0x00000008b50c7824 */ /* 0x000fe200078e021a */
[----:B------:R-:W1:Y:S01]  /*0f50*/  @!P3 LDC.64 R16, c[0x0][0x240] ;  /* 0x00009000ff10bb82 */ /* 0x000e620000000a00 */
[----:B------:R-:W-:Y:S01]  /*0f60*/  @!P2 IMAD.IADD R0, R7, 0x1, R0 ;  /* 0x000000010700a824 */ /* 0x000fe200078e0200 */
[----:B------:R-:W4:Y:S01]  /*0f70*/  @!P3 S2R R29, SR_CgaCtaId ;  /* 0x00000000001db919 */ /* 0x000f220000008800 */
[----:B------:R-:W-:Y:S01]  /*0f80*/  @!P0 IMAD R2, R2, R14, RZ ;  /* 0x0000000e02028224 */ /* 0x000fe200078e02ff */
[----:B------:R-:W-:Y:S01]  /*0f90*/  SHF.R.S32.HI R26, RZ, 0x1f, R18 ;  /* 0x0000001fff1a7819 */ /* 0x000fe20000011412 */
[----:B------:R-:W-:Y:S01]  /*0fa0*/  IMAD.U32 R12, R12, 0x20, R9 ;  /* 0x000000200c0c7824 */ /* 0x000fe200078e0009 */
[----:B------:R-:W-:Y:S01]  /*0fb0*/  @!P2 LEA.HI.X R9, R6, R21, R0, 0x1, P4 ;  /* 0x000000150609a211 */ /* 0x000fe200020f0c00 */
[----:B------:R-:W-:Y:S01]  /*0fc0*/  @!P0 IMAD R0, R5, R15, R2 ;  /* 0x0000000f05008224 */ /* 0x000fe200078e0202 */
[----:B------:R-:W-:Y:S01]  /*0fd0*/  @!P3 MOV R15, 0x400 ;  /* 0x00000400000fb802 */ /* 0x000fe20000000f00 */
[----:B------:R-:W-:Y:S01]  /*0fe0*/  @!P0 IMAD.MOV.U32 R2, RZ, RZ, R4 ;  /* 0x000000ffff028224 */ /* 0x000fe200078e0004 */
[----:B------:R-:W-:Y:S01]  /*0ff0*/  LEA R226, R12, UR4, 0x1 ;  /* 0x000000040ce27c11 */ /* 0x000fe2000f8e08ff */
[----:B------:R-:W-:-:S02]  /*1000*/  IMAD.SHL.U32 R107, R192, 0x80, RZ ;  /* 0x00000080c06b7824 */ /* 0x000fc400078e00ff */
[----:B------:R-:W-:Y:S02]  /*1010*/  @!P0 IMAD.WIDE.U32 R6, R5, R14, R2 ;  /* 0x0000000e05068225 */ /* 0x000fe400078e0002 */
[----:B------:R-:W-:Y:S01]  /*1020*/  @!PT LDS RZ, [RZ] ;  /* 0x00000000fffff984 */ /* 0x000fe20000000800 */
[----:B------:R-:W-:Y:S01]  /*1030*/  @!PT LDS RZ, [RZ] ;  /* 0x00000000fffff984 */ /* 0x000fe20000000800 */
[----:B------:R-:W-:Y:S01]  /*1040*/  @!PT LDS RZ, [RZ] ;  /* 0x00000000fffff984 */ /* 0x000fe20000000800 */
[----:B------:R5:W-:Y:S01]  /*1050*/  @!P2 LDGSTS.E.BYPASS.LTC128B.128 [R226], desc[UR12][R8.64] ;  /* 0x0000000008e2afae */ /* 0x000be2000b901d4c */
[----:B--2---:R-:W-:Y:S01]  /*1060*/  @!P0 LEA R13, R28, R13, 0x18 ;  /* 0x0000000d1c0d8211 */ /* 0x004fe200078ec0ff */
[----:B------:R-:W-:Y:S01]  /*1070*/  @!P0 IMAD.IADD R0, R7, 0x1, R0 ;  /* 0x0000000107008824 */ /* 0x000fe200078e0200 */
[----:B---3--:R-:W-:Y:S01]  /*1080*/  @!P0 LEA R2, P4, R6, R22, 0x1 ;  /* 0x0000001606028211 */ /* 0x008fe200078808ff */
[----:B------:R-:W-:Y:S02]  /*1090*/  @!P1 IMAD R7, R12, 0x2, R27 ;  /* 0x000000020c079824 */ /* 0x000fe400078e021b */
[----:B------:R-:W-:Y:S01]  /*10a0*/  @!P3 IMAD.MOV.U32 R5, RZ, RZ, R3 ;  /* 0x000000ffff05b224 */ /* 0x000fe200078e0003 */
[----:B------:R-:W-:Y:S01]  /*10b0*/  @!P0 LEA.HI.X R3, R6, R23, R0, 0x1, P4 ;  /* 0x0000001706038211 */ /* 0x000fe200020f0c00 */
[----:B------:R-:W-:Y:S01]  /*10c0*/  @!P0 IMAD R0, R12, 0x2, R13 ;  /* 0x000000020c008824 */ /* 0x000fe200078e020d */
[----:B------:R2:W-:Y:S01]  /*10d0*/  @!P1 LDGSTS.E.BYPASS.LTC128B.128 [R7+0x800], desc[UR12][R10.64] ;  /* 0x008000000a079fae */ /* 0x0005e2000b901d4c */
[-C--:B------:R-:W-:Y:S01]  /*10e0*/  ISETP.GE.AND P4, PT, R39, R19.reuse, PT ;  /* 0x000000132700720c */ /* 0x080fe20003f86270 */
[----:B------:R-:W-:Y:S01]  /*10f0*/  IMAD.SHL.U32 R251, R194, 0x80, RZ ;  /* 0x00000080c2fb7824 */ /* 0x000fe200078e00ff */
[----:B------:R-:W-:Y:S01]  /*1100*/  ISETP.GE.AND P1, PT, R38, R19, PT ;  /* 0x000000132600720c */ /* 0x000fe20003f26270 */
[----:B------:R3:W-:Y:S01]  /*1110*/  @!P0 LDGSTS.E.BYPASS.LTC128B.128 [R0+0x1000], desc[UR12][R2.64] ;  /* 0x0100000002008fae */ /* 0x0007e2000b901d4c */
[----:B------:R-:W-:-:S02]  /*1120*/  SHF.R.S32.HI R23, RZ, 0x1f, R180 ;  /* 0x0000001fff177819 */ /* 0x000fc400000114b4 */
[----:B------:R-:W-:Y:S02]  /*1130*/  ISETP.GE.AND P0, PT, R37, R19, PT ;  /* 0x000000132500720c */ /* 0x000fe40003f06270 */
[----:B----4-:R-:W-:Y:S01]  /*1140*/  @!P3 LEA R20, R29, R15, 0x18 ;  /* 0x0000000f1d14b211 */ /* 0x010fe200078ec0ff */
[----:B------:R-:W-:Y:S01]  /*1150*/  IMAD.WIDE.U32 R28, R18, UR6, R24 ;  /* 0x00000006121c7c25 */ /* 0x000fe2000f8e0018 */
[----:B------:R-:W4:Y:S03]  /*1160*/  @!P5 LDC.64 R14, c[0x0][0x218] ;  /* 0x00008600ff0edb82 */ /* 0x000f260000000a00 */
[----:B------:R-:W4:Y:S01]  /*1170*/  @!P4 S2R R21, SR_CgaCtaId ;  /* 0x000000000015c919 */ /* 0x000f220000008800 */
[----:B------:R-:W-:Y:S01]  /*1180*/  IMAD.MOV.U32 R218, RZ, RZ, R28 ;  /* 0x000000ffffda7224 */ /* 0x000fe200078e001c */
[----:B-----5:R-:W-:Y:S01]  /*1190*/  @!P3 IADD3 R8, P2, R40, 0x60, RZ ;  /* 0x000000602808b810 */ /* 0x020fe20007f5e0ff */
[----:B------:R5:W-:Y:S04]  /*11a0*/  STL.64 [R1+0x10], R28 ;  /* 0x0000101c01007387 */ /* 0x000be80000100a00 */
[----:B------:R-:W-:-:S02]  /*11b0*/  @!P3 IMAD.X R6, RZ, RZ, R41, P2 ;  /* 0x000000ffff06b224 */ /* 0x000fc400010e0629 */
[-C--:B-1----:R-:W-:Y:S01]  /*11c0*/  @!P3 IMAD.WIDE.U32 R4, R8, R16.reuse, R4 ;  /* 0x000000100804b225 */ /* 0x082fe200078e0004 */
[----:B--2---:R-:W1:Y:S03]  /*11d0*/  @!P3 LDC.64 R10, c[0x0][0x210] ;  /* 0x00008400ff0abb82 */ /* 0x004e660000000a00 */
[----:B------:R-:W-:Y:S02]  /*11e0*/  @!P3 IMAD R6, R6, R16, RZ ;  /* 0x000000100606b224 */ /* 0x000fe400078e02ff */
[----:B---3--:R-:W-:Y:S01]  /*11f0*/  IMAD R0, R26, UR6, RZ ;  /* 0x000000061a007c24 */ /* 0x008fe2000f8e02ff */
[----:B------:R-:W2:Y:S01]  /*1200*/  @!P0 S2R R16, SR_CgaCtaId ;  /* 0x0000000000108919 */ /* 0x000ea20000008800 */
[----:B------:R-:W-:Y:S02]  /*1210*/  @!P3 IMAD R6, R8, R17, R6 ;  /* 0x000000110806b224 */ /* 0x000fe400078e0206 */
[----:B------:R-:W3:Y:S01]  /*1220*/  @!P4 LDC.64 R8, c[0x0][0x218] ;  /* 0x00008600ff08cb82 */ /* 0x000ee20000000a00 */
[----:B------:R-:W-:Y:S01]  /*1230*/  IMAD R0, R18, UR7, R0 ;  /* 0x0000000712007c24 */ /* 0x000fe2000f8e0200 */
[----:B------:R-:W2:Y:S01]  /*1240*/  @!P1 S2R R17, SR_CgaCtaId ;  /* 0x0000000000119919 */ /* 0x000ea20000008800 */
[----:B------:R-:W-:Y:S01]  /*1250*/  IMAD R2, R106, R180, RZ ;  /* 0x000000b46a027224 */ /* 0x000fe200078e02ff */
[----:B------:R-:W-:Y:S01]  /*1260*/  ULDC.64 UR6, c[0x0][0x268] ;  /* 0x00009a0000067ab9 */ /* 0x000fe20000000a00 */
[----:B------:R-:W-:-:S02]  /*1270*/  IMAD.IADD R219, R29, 0x1, R0 ;  /* 0x000000011ddb7824 */ /* 0x000fc400078e0200 */
[----:B------:R-:W-:Y:S02]  /*1280*/  @!P3 IMAD.IADD R5, R5, 0x1, R6 ;  /* 0x000000010505b824 */ /* 0x000fe400078e0206 */
[-C--:B------:R-:W-:Y:S01]  /*1290*/  IMAD R0, R23, R107.reuse, R2 ;  /* 0x0000006b17007224 */ /* 0x080fe200078e0202 */
[----:B------:R-:W-:Y:S01]  /*12a0*/  STL.64 [R1+0x8], R218 ;  /* 0x000008da01007387 */ /* 0x000fe20000100a00 */
[----:B------:R-:W-:-:S04]  /*12b0*/  IMAD.WIDE.U32 R2, R180, R107, R218 ;  /* 0x0000006bb4027225 */ /* 0x000fc800078e00da */
[----:B------:R-:W-:Y:S01]  /*12c0*/  IMAD.IADD R3, R3, 0x1, R0 ;  /* 0x0000000103037824 */ /* 0x000fe200078e0200 */
[----:B-1----:R-:W-:Y:S01]  /*12d0*/  @!P3 LEA R6, P2, R4, R10, 0x1 ;  /* 0x0000000a0406b211 */ /* 0x002fe200078408ff */
[----:B-----5:R-:W-:-:S03]  /*12e0*/  IMAD.WIDE.U32 R28, R18, UR6, R30 ;  /* 0x00000006121c7c25 */ /* 0x020fc6000f8e001e */
[----:B------:R-:W-:Y:S01]  /*12f0*/  @!P3 LEA.HI.X R7, R4, R11, R5, 0x1, P2 ;  /* 0x0000000b0407b211 */ /* 0x000fe200010f0c05 */
[----:B------:R-:W-:Y:S01]  /*1300*/  @!P3 IMAD R5, R12, 0x2, R20 ;  /* 0x000000020c05b824 */ /* 0x000fe200078e0214 */
[----:B------:R-:W-:Y:S01]  /*1310*/  LEA.HI R11, R36, R183, RZ, 0x4 ;  /* 0x000000b7240b7211 */ /* 0x000fe200078f20ff */
[----:B------:R-:W-:Y:S01]  /*1320*/  IMAD.MOV.U32 R24, RZ, RZ, R28 ;  /* 0x000000ffff187224 */ /* 0x000fe200078e001c */
[----:B------:R-:W-:Y:S01]  /*1330*/  @!P4 LEA R0, P2, R192, R2, 0x5 ;  /* 0x00000002c000c211 */ /* 0x000fe200078428ff */
[----:B------:R-:W-:Y:S01]  /*1340*/  STL.64 [R1+0x100], R28 ;  /* 0x0001001c01007387 */ /* 0x000fe20000100a00 */
[----:B------:R-:W-:Y:S02]  /*1350*/  SHF.R.S32.HI R10, RZ, 0x4, R11 ;  /* 0x00000004ff0a7819 */ /* 0x000fe4000001140b */
[----:B----4-:R-:W-:Y:S01]  /*1360*/  @!P5 LEA R4, P6, R2, R14, 0x1 ;  /* 0x0000000e0204d211 */ /* 0x010fe200078c08ff */
[----:B------:R1:W-:Y:S01]  /*1370*/  @!P3 LDGSTS.E.BYPASS.LTC128B.128 [R5+0x1800], desc[UR12][R6.64] ;  /* 0x018000000605bfae */ /* 0x0003e2000b901d4c */
[----:B------:R-:W-:-:S02]  /*1380*/  LEA.HI R13, R11, R10, RZ, 0x1 ;  /* 0x0000000a0b0d7211 */ /* 0x000fc400078f08ff */
[----:B------:R-:W-:Y:S02]  /*1390*/  ISETP.GE.AND P3, PT, R38, R19, PT ;  /* 0x000000132600720c */ /* 0x000fe40003f66270 */
[----:B-1----:R-:W-:Y:S01]  /*13a0*/  @!P4 LEA.HI.X R7, R192, R3, R193, 0x5, P2 ;  /* 0x00000003c007c211 */ /* 0x002fe200010f2cc1 */
[----:B------:R-:W-:Y:S01]  /*13b0*/  @!P5 IMAD R6, R12, 0x2, R34 ;  /* 0x000000020c06d824 */ /* 0x000fe200078e0222 */
[----:B---3--:R-:W-:Y:S02]  /*13c0*/  @!P4 LEA R8, P2, R0, R8, 0x1 ;  /* 0x000000080008c211 */ /* 0x008fe400078408ff */
[----:B------:R-:W-:Y:S02]  /*13d0*/  @!P5 LEA.HI.X R5, R2, R15, R3, 0x1, P6 ;  /* 0x0000000f0205d211 */ /* 0x000fe400030f0c03 */
[----:B------:R-:W-:Y:S02]  /*13e0*/  @!P4 LEA.HI.X R9, R0, R9, R7, 0x1, P2 ;  /* 0x000000090009c211 */ /* 0x000fe400010f0c07 */
[----:B------:R-:W-:Y:S01]  /*13f0*/  LOP3.LUT R0, R13, 0xfffffffe, RZ, 0xc0, !PT ;  /* 0xfffffffe0d007812 */ /* 0x000fe200078ec0ff */
[----:B------:R1:W-:Y:S01]  /*1400*/  @!P5 LDGSTS.E.BYPASS.LTC128B.128 [R6+0x2000], desc[UR12][R4.64] ;  /* 0x020000000406dfae */ /* 0x0003e2000b901d4c */
[----:B------:R-:W-:-:S02]  /*1410*/  @!P0 MOV R13, 0x400 ;  /* 0x00000400000d8802 */ /* 0x000fc40000000f00 */
[-C--:B------:R-:W-:Y:S01]  /*1420*/  ISETP.GE.AND P5, PT, R39, R19.reuse, PT ;  /* 0x000000132700720c */ /* 0x080fe20003fa6270 */
[----:B------:R-:W-:Y:S01]  /*1430*/  IMAD.IADD R22, R10, 0x1, -R0 ;  /* 0x000000010a167824 */ /* 0x000fe200078e0a00 */
[----:B------:R-:W-:Y:S02]  /*1440*/  LOP3.LUT R0, R11, 0xfffffff0, RZ, 0xc0, !PT ;  /* 0xfffffff00b007812 */ /* 0x000fe400078ec0ff */
[----:B------:R-:W-:Y:S02]  /*1450*/  @!P4 MOV R11, 0x400 ;  /* 0x00000400000bc802 */ /* 0x000fe40000000f00 */
[----:B------:R-:W-:Y:S01]  /*1460*/  ISETP.GE.AND P2, PT, R37, R19, PT ;  /* 0x000000132500720c */ /* 0x000fe20003f46270 */
[----:B------:R-:W-:Y:S01]  /*1470*/  IMAD.IADD R0, R183, 0x1, -R0 ;  /* 0x00000001b7007824 */ /* 0x000fe200078e0a00 */
[----:B------:R-:W-:Y:S02]  /*1480*/  @!P4 LEA R11, R21, R11, 0x18 ;  /* 0x0000000b150bc211 */ /* 0x000fe400078ec0ff */
[----:B--2---:R-:W-:Y:S01]  /*1490*/  @!P0 LEA R19, R16, R13, 0x18 ;  /* 0x0000000d10138211 */ /* 0x004fe200078ec0ff */
[----:B------:R-:W2:Y:S01]  /*14a0*/  @!P0 LDC.64 R20, c[0x0][0x218] ;  /* 0x00008600ff148b82 */ /* 0x000ea20000000a00 */
[----:B------:R-:W-:-:S02]  /*14b0*/  SHF.R.S32.HI R15, RZ, 0x1f, R0 ;  /* 0x0000001fff0f7819 */ /* 0x000fc40000011400 */
[----:B------:R-:W-:Y:S02]  /*14c0*/  ISETP.NE.AND P6, PT, R32, RZ, PT ;  /* 0x000000ff2000720c */ /* 0x000fe40003fc5270 */
[----:B------:R-:W-:Y:S02]  /*14d0*/  LEA.HI R15, R15, R0, RZ, 0x3 ;  /* 0x000000000f0f7211 */ /* 0x000fe400078f18ff */
[----:B-1----:R-:W-:Y:S02]  /*14e0*/  @!P1 MOV R4, 0x400 ;  /* 0x0000040000049802 */ /* 0x002fe40000000f00 */
[----:B------:R-:W-:Y:S02]  /*14f0*/  LOP3.LUT R6, R35, 0xfffffff8, RZ, 0xc0, !PT ;  /* 0xfffffff823067812 */ /* 0x000fe400078ec0ff */
[----:B------:R-:W-:Y:S02]  /*1500*/  @!P1 LEA R14, R17, R4, 0x18 ;  /* 0x00000004110e9211 */ /* 0x000fe400078ec0ff */
[----:B------:R-:W-:Y:S01]  /*1510*/  LEA.HI R4, R0, R0, RZ, 0x1 ;  /* 0x0000000000047211 */ /* 0x000fe200078f08ff */
[----:B------:R-:W-:Y:S01]  /*1520*/  IMAD.IADD R6, R183, 0x1, -R6 ;  /* 0x00000001b7067824 */ /* 0x000fe200078e0a06 */
[----:B------:R-:W1:Y:S01]  /*1530*/  @!P1 LDC.64 R16, c[0x0][0x218] ;  /* 0x00008600ff109b82 */ /* 0x000e620000000a00 */
[----:B------:R-:W-:Y:S01]  /*1540*/  @!P1 IMAD R14, R12, 0x2, R14 ;  /* 0x000000020c0e9824 */ /* 0x000fe200078e020e */
[----:B------:R-:W-:-:S02]  /*1550*/  LOP3.LUT R10, R4, 0x7fffffe, RZ, 0xc0, !PT ;  /* 0x07fffffe040a7812 */ /* 0x000fc400078ec0ff */
[----:B------:R-:W-:-:S03]  /*1560*/  LEA.HI R5, R6, R6, RZ, 0x1 ;  /* 0x0000000606057211 */ /* 0x000fc600078f08ff */
[----:B------:R-:W-:Y:S01]  /*1570*/  IMAD.IADD R214, R0, 0x1, -R10 ;  /* 0x0000000100d67824 */ /* 0x000fe200078e0a0a */
[----:B------:R-:W-:Y:S01]  /*1580*/  SHF.R.S32.HI R53, RZ, 0x1, R5 ;  /* 0x00000001ff357819 */ /* 0x000fe20000011405 */
[C---:B------:R-:W-:Y:S01]  /*1590*/  @!P4 IMAD R0, R12.reuse, 0x2, R11 ;  /* 0x000000020c00c824 */ /* 0x040fe200078e020b */
[--C-:B------:R-:W-:Y:S01]  /*15a0*/  SHF.R.S32.HI R10, RZ, 0x1, R4.reuse ;  /* 0x00000001ff0a7819 */ /* 0x100fe20000011404 */
[----:B------:R-:W-:Y:S01]  /*15b0*/  @!P0 IMAD R12, R12, 0x2, R19 ;  /* 0x000000020c0c8824 */ /* 0x000fe200078e0213 */
[----:B------:R-:W-:Y:S02]  /*15c0*/  SHF.R.S32.HI R4, RZ, 0x1f, R4 ;  /* 0x0000001fff047819 */ /* 0x000fe40000011404 */
[----:B------:R-:W-:Y:S01]  /*15d0*/  LOP3.LUT R7, R5, 0x7fffffe, RZ, 0xc0, !PT ;  /* 0x07fffffe05077812 */ /* 0x000fe200078ec0ff */
[----:B------:R3:W-:Y:S01]  /*15e0*/  @!P4 LDGSTS.E.BYPASS.LTC128B.128 [R0+0x2800], desc[UR12][R8.64] ;  /* 0x028000000800cfae */ /* 0x0007e2000b901d4c */
[----:B------:R-:W-:-:S03]  /*15f0*/  LEA.HI R4, R4, R10, RZ, 0x2 ;  /* 0x0000000a04047211 */ /* 0x000fc600078f10ff */
[----:B------:R-:W-:Y:S02]  /*1600*/  IMAD.IADD R13, R6, 0x1, -R7 ;  /* 0x00000001060d7824 */ /* 0x000fe400078e0a07 */
[----:B------:R-:W-:Y:S02]  /*1610*/  IMAD.SHL.U32 R7, R33, 0x8, RZ ;  /* 0x0000000821077824 */ /* 0x000fe400078e00ff */
[----:B---3--:R-:W-:Y:S01]  /*1620*/  IMAD.SHL.U32 R0, R53, 0x40, RZ ;  /* 0x0000004035007824 */ /* 0x008fe200078e00ff */
[----:B------:R-:W-:Y:S01]  /*1630*/  LOP3.LUT R9, R4, 0xfffffffc, RZ, 0xc0, !PT ;  /* 0xfffffffc04097812 */ /* 0x000fe200078ec0ff */
[----:B------:R-:W-:-:S03]  /*1640*/  IMAD.WIDE.U32 R4, R192, 0x40, RZ ;  /* 0x00000040c0047825 */ /* 0x000fc600078e00ff */
[----:B------:R-:W-:Y:S01]  /*1650*/  LOP3.LUT R0, R0, 0xc0, RZ, 0xc0, !PT ;  /* 0x000000c000007812 */ /* 0x000fe200078ec0ff */
[----:B------:R-:W-:Y:S01]  /*1660*/  IMAD.IADD R52, R10, 0x1, -R9 ;  /* 0x000000010a347824 */ /* 0x000fe200078e0a09 */
[----:B------:R-:W-:Y:S01]  /*1670*/  @!P1 IADD3 R8, P4, R2, R4, RZ ;  /* 0x0000000402089210 */ /* 0x000fe20007f9e0ff */
[C---:B------:R-:W-:Y:S01]  /*1680*/  @!P0 IMAD R4, R193.reuse, 0x60, RZ ;  /* 0x00000060c1048824 */ /* 0x040fe200078e02ff */
[----:B------:R-:W-:Y:S02]  /*1690*/  LOP3.LUT R7, R0, 0x8, R7, 0xf8, !PT ;  /* 0x0000000800077812 */ /* 0x000fe400078ef807 */
[----:B------:R-:W-:Y:S01]  /*16a0*/  SHF.R.U32.HI R6, RZ, 0x3, R0 ;  /* 0x00000003ff067819 */ /* 0x000fe20000011600 */
[----:B------:R-:W-:-:S03]  /*16b0*/  IMAD.SHL.U32 R0, R193, 0x40, RZ ;  /* 0x00000040c1007824 */ /* 0x000fc600078e00ff */
[----:B------:R-:W-:Y:S02]  /*16c0*/  LOP3.LUT R7, R7, R6, RZ, 0x3c, !PT ;  /* 0x0000000607077212 */ /* 0x000fe400078e3cff */
[----:B------:R-:W-:Y:S01]  /*16d0*/  @!P1 IADD3.X R5, R3, R5, R0, P4, !PT ;  /* 0x0000000503059210 */ /* 0x000fe200027fe400 */
[----:B------:R-:W-:Y:S01]  /*16e0*/  IMAD R0, R22, 0x8, R13 ;  /* 0x0000000816007824 */ /* 0x000fe200078e020d */
[----:B-1----:R-:W-:Y:S01]  /*16f0*/  @!P1 LEA R6, P4, R8, R16, 0x1 ;  /* 0x0000001008069211 */ /* 0x002fe200078808ff */
[----:B------:R-:W-:-:S04]  /*1700*/  @!P0 IMAD.WIDE.U32 R2, R192, 0x60, R2 ;  /* 0x00000060c0028825 */ /* 0x000fc800078e0002 */
[----:B------:R-:W-:Y:S01]  /*1710*/  IMAD.U32 R0, R0, 0x20, R7 ;  /* 0x0000002000007824 */ /* 0x000fe200078e0007 */
[----:B------:R-:W-:Y:S01]  /*1720*/  @!P1 LEA.HI.X R7, R8, R17, R5, 0x1, P4 ;  /* 0x0000001108079211 */ /* 0x000fe200020f0c05 */
[----:B------:R-:W-:Y:S01]  /*1730*/  IMAD R5, R252, R180, RZ ;  /* 0x000000b4fc057224 */ /* 0x000fe200078e02ff */
[----:B------:R-:W1:Y:S01]  /*1740*/  @!P6 LDC.64 R16, c[0x0][0x220] ;  /* 0x00008800ff10eb82 */ /* 0x000e620000000a00 */
[----:B------:R-:W-:Y:S01]  /*1750*/  @!P0 IMAD.IADD R8, R3, 0x1, R4 ;  /* 0x0000000103088824 */ /* 0x000fe200078e0204 */
[----:B--2---:R-:W-:Y:S01]  /*1760*/  @!P0 LEA R4, P4, R2, R20, 0x1 ;  /* 0x0000001402048211 */ /* 0x004fe200078808ff */
[----:B------:R-:W-:Y:S01]  /*1770*/  IMAD R9, R23, R251, R5 ;  /* 0x000000fb17097224 */ /* 0x000fe200078e0205 */
[----:B------:R2:W-:Y:S01]  /*1780*/  @!P1 LDGSTS.E.BYPASS.LTC128B.128 [R14+0x3000], desc[UR12][R6.64] ;  /* 0x03000000060e9fae */ /* 0x0005e2000b901d4c */
[----:B------:R-:W-:Y:S01]  /*1790*/  IMAD R3, R26, UR6, RZ ;  /* 0x000000061a037c24 */ /* 0x000fe2000f8e02ff */
[----:B------:R-:W-:Y:S01]  /*17a0*/  @!P0 LEA.HI.X R5, R2, R21, R8, 0x1, P4 ;  /* 0x0000001502058211 */ /* 0x000fe200020f0c08 */
[----:B------:R-:W-:Y:S01]  /*17b0*/  IMAD.SHL.U32 R2, R52, 0x40, RZ ;  /* 0x0000004034027824 */ /* 0x000fe200078e00ff */
[----:B------:R-:W3:Y:S01]  /*17c0*/  @!P5 LDC.64 R20, c[0x0][0x220] ;  /* 0x00008800ff14db82 */ /* 0x000ee20000000a00 */
[----:B------:R-:W-:Y:S01]  /*17d0*/  IMAD R3, R18, UR7, R3 ;  /* 0x0000000712037c24 */ /* 0x000fe2000f8e0203 */
[----:B------:R-:W-:Y:S01]  /*17e0*/  LEA R212, R0, UR4, 0x1 ;  /* 0x0000000400d47c11 */ /* 0x000fe2000f8e08ff */
[----:B------:R4:W-:Y:S01]  /*17f0*/  @!P0 LDGSTS.E.BYPASS.LTC128B.128 [R12+0x3800], desc[UR12][R4.64] ;  /* 0x03800000040c8fae */ /* 0x0009e2000b901d4c */
[----:B------:R-:W-:Y:S01]  /*1800*/  IMAD.SHL.U32 R8, R195, 0x40, RZ ;  /* 0x00000040c3087824 */ /* 0x000fe200078e00ff */
[----:B------:R-:W-:Y:S01]  /*1810*/  ISETP.GE.AND P4, PT, R225, 0x2, PT ;  /* 0x00000002e100780c */ /* 0x000fe20003f86270 */
[----:B------:R-:W-:Y:S01]  /*1820*/  IMAD.IADD R25, R29, 0x1, R3 ;  /* 0x000000011d197824 */ /* 0x000fe200078e0203 */
[----:B------:R-:W0:Y:S01]  /*1830*/  LDGDEPBAR ;  /* 0x00000000000079af */ /* 0x000e220000000000 */
[----:B------:R-:W5:Y:S01]  /*1840*/  @!P3 LDC.64 R18, c[0x0][0x220] ;  /* 0x00008800ff12bb82 */ /* 0x000f620000000a00 */
[----:B------:R-:W-:-:S02]  /*1850*/  IMAD.MOV.U32 R0, RZ, RZ, 0x10 ;  /* 0x00000010ff007424 */ /* 0x000fc400078e00ff */
[----:B------:R-:W-:Y:S01]  /*1860*/  STL.64 [R1+0xf8], R24 ;  /* 0x0000f81801007387 */ /* 0x000fe20000100a00 */
[----:B------:R-:W-:Y:S01]  /*1870*/  VIADD R217, R212, 0x2020 ;  /* 0x00002020d4d97836 */ /* 0x000fe20000000000 */
[----:B--2---:R-:W-:Y:S01]  /*1880*/  LOP3.LUT R6, R2, 0xc0, RZ, 0xc0, !PT ;  /* 0x000000c002067812 */ /* 0x004fe200078ec0ff */
[----:B------:R-:W-:-:S04]  /*1890*/  IMAD.WIDE.U32 R2, R180, R251, R24 ;  /* 0x000000fbb4027225 */ /* 0x000fc800078e0018 */
[----:B------:R-:W-:Y:S02]  /*18a0*/  IMAD.SHL.U32 R7, R22, 0x8, RZ ;  /* 0x0000000816077824 */ /* 0x000fe400078e00ff */
[----:B----4-:R-:W-:Y:S01]  /*18b0*/  IMAD.WIDE.U32 R4, R194, 0x40, RZ ;  /* 0x00000040c2047825 */ /* 0x010fe200078e00ff */
[----:B------:R-:W-:-:S04]  /*18c0*/  DEPBAR.LE SB0, 0x0 ;  /* 0x000080000000791a */ /* 0x000fc80000000000 */
[----:B------:R-:W-:Y:S01]  /*18d0*/  BAR.SYNC.DEFER_BLOCKING 0x0 ;  /* 0x0000000000007b1d */ /* 0x000fe20000010000 */
[----:B------:R-:W-:Y:S01]  /*18e0*/  @!P3 IADD3 R10, P0, R2, R4, RZ ;  /* 0x00000004020ab210 */ /* 0x000fe20007f1e0ff */
[----:B------:R-:W-:Y:S01]  /*18f0*/  IMAD.SHL.U32 R4, R15, 0x20, RZ ;  /* 0x000000200f047824 */ /* 0x000fe200078e00ff */
[----:B------:R-:W-:Y:S01]  /*1900*/  LOP3.LUT R7, R6, 0x8, R7, 0xf8, !PT ;  /* 0x0000000806077812 */ /* 0x000fe200078ef807 */
[----:B------:R-:W-:Y:S01]  /*1910*/  IMAD.IADD R3, R3, 0x1, R9 ;  /* 0x0000000103037824 */ /* 0x000fe200078e0209 */
[----:B------:R-:W-:-:S03]  /*1920*/  SHF.R.U32.HI R6, RZ, 0x3, R6 ;  /* 0x00000003ff067819 */ /* 0x000fc60000011606 */
[----:B------:R-:W2:Y:S01]  /*1930*/  @!P2 LDC.64 R14, c[0x0][0x220] ;  /* 0x00008800ff0eab82 */ /* 0x000ea20000000a00 */
[----:B------:R-:W-:Y:S01]  /*1940*/  LOP3.LUT R182, R4, 0xffffff00, RZ, 0xc0, !PT ;  /* 0xffffff0004b67812 */ /* 0x000fe200078ec0ff */
[----:B------:R-:W-:Y:S01]  /*1950*/  @!P2 IMAD R12, R195, 0x60, RZ ;  /* 0x00000060c30ca824 */ /* 0x000fe200078e02ff */
[----:B------:R-:W-:Y:S02]  /*1960*/  LOP3.LUT R213, R7, R6, RZ, 0x3c, !PT ;  /* 0x0000000607d57212 */ /* 0x000fe400078e3cff */
[----:B-1----:R-:W-:Y:S01]  /*1970*/  @!P6 LEA R6, P1, R2, R16, 0x1 ;  /* 0x000000100206e211 */ /* 0x002fe200078208ff */
[----:B------:R-:W-:Y:S01]  /*1980*/  IMAD R11, R181, 0x200, R182 ;  /* 0x00000200b50b7824 */ /* 0x000fe200078e02b6 */
[----:B------:R-:W-:Y:S02]  /*1990*/  @!P3 IADD3.X R13, R3, R5, R8, P0, !PT ;  /* 0x00000005030db210 */ /* 0x000fe400007fe408 */
[----:B------:R-:W-:Y:S02]  /*19a0*/  @!P5 LEA R5, P0, R194, R2, 0x5 ;  /* 0x00000002c205d211 */ /* 0x000fe400078028ff */
[----:B------:R-:W-:-:S02]  /*19b0*/  @!P6 LEA.HI.X R7, R2, R17, R3, 0x1, P1 ;  /* 0x000000110207e211 */ /* 0x000fc400008f0c03 */
[C---:B------:R-:W-:Y:S01]  /*19c0*/  @!P5 LEA.HI.X R9, R194.reuse, R3, R195, 0x5, P0 ;  /* 0x00000003c209d211 */ /* 0x040fe200000f2cc3 */
[----:B------:R-:W-:Y:S01]  /*19d0*/  @!P2 IMAD.WIDE.U32 R2, R194, 0x60, R2 ;  /* 0x00000060c202a825 */ /* 0x000fe200078e0002 */
[C---:B---3--:R-:W-:Y:S02]  /*19e0*/  @!P5 LEA R4, P1, R5.reuse, R20, 0x1 ;  /* 0x000000140504d211 */ /* 0x048fe400078208ff */
[C---:B-----5:R-:W-:Y:S01]  /*19f0*/  @!P3 LEA R8, P0, R10.reuse, R18, 0x1 ;  /* 0x000000120a08b211 */ /* 0x060fe200078008ff */
[----:B------:R-:W-:Y:S01]  /*1a00*/  @P6 STS [R226+0x4000], RZ ;  /* 0x004000ffe2006388 */ /* 0x000fe20000000800 */
[----:B------:R-:W-:Y:S01]  /*1a10*/  @!P5 LEA.HI.X R5, R5, R21, R9, 0x1, P1 ;  /* 0x000000150505d211 */ /* 0x000fe200008f0c09 */
[----:B------:R-:W-:Y:S01]  /*1a20*/  @!P2 IMAD.IADD R3, R3, 0x1, R12 ;  /* 0x000000010303a824 */ /* 0x000fe200078e020c */
[----:B------:R-:W-:Y:S01]  /*1a30*/  @!P3 LEA.HI.X R9, R10, R19, R13, 0x1, P0 ;  /* 0x000000130a09b211 */ /* 0x000fe200000f0c0d */
[----:B------:R-:W-:Y:S01]  /*1a40*/  @P6 STS [R226+0x4004], RZ ;  /* 0x004004ffe2006388 */ /* 0x000fe20000000800 */
[----:B------:R-:W-:Y:S01]  /*1a50*/  IMAD R10, R214, 0x20, R11 ;  /* 0x00000020d60a7824 */ /* 0x000fe200078e020b */
[----:B------:R-:W-:-:S02]  /*1a60*/  LOP3.LUT P1, RZ, R52, 0x2, RZ, 0xc0, !PT ;  /* 0x0000000234ff7812 */ /* 0x000fc4000782c0ff */
[----:B------:R-:W-:Y:S02]  /*1a70*/  @P6 STS.64 [R226+0x4008], RZ ;  /* 0x004008ffe2006388 */ /* 0x000fe40000000a00 */
[----:B------:R-:W-:Y:S02]  /*1a80*/  SEL R0, R0, 0xfffffff0, !P1 ;  /* 0xfffffff000007807 */ /* 0x000fe40004800000 */
[----:B------:R-:W-:Y:S01]  /*1a90*/  @!PT LDS RZ, [RZ] ;  /* 0x00000000fffff984 */ /* 0x000fe20000000800 */
[----:B------:R-:W-:Y:S01]  /*1aa0*/  @!PT LDS RZ, [RZ] ;  /* 0x00000000fffff984 */ /* 0x000fe20000000800 */
[----:B------:R-:W-:Y:S01]  /*1ab0*/  @!PT LDS RZ, [RZ] ;  /* 0x00000000fffff984 */ /* 0x000fe20000000800 */
[----:B------:R2:W-:Y:S04]  /*1ac0*/  @!P6 LDGSTS.E.BYPASS.LTC128B.128 [R226+0x4000], desc[UR12][R6.64] ;  /* 0x0400000006e2efae */ /* 0x0005e8000b901d4c */
[----:B------:R-:W-:Y:S04]  /*1ad0*/  @P5 STS.128 [R226+0x4800], RZ ;  /* 0x004800ffe2005388 */ /* 0x000fe80000000c00 */
[----:B------:R-:W-:Y:S01]  /*1ae0*/  @!PT LDS RZ, [RZ] ;  /* 0x00000000fffff984 */ /* 0x000fe20000000800 */
[----:B------:R-:W-:Y:S01]  /*1af0*/  @!PT LDS RZ, [RZ] ;  /* 0x00000000fffff984 */ /* 0x000fe20000000800 */
[----:B------:R-:W-:Y:S01]  /*1b00*/  @!PT LDS RZ, [RZ] ;  /* 0x00000000fffff984 */ /* 0x000fe20000000800 */
[----:B------:R-:W-:Y:S04]  /*1b10*/  @!P5 LDGSTS.E.BYPASS.LTC128B.128 [R226+0x4800], desc[UR12][R4.64] ;  /* 0x0480000004e2dfae */ /* 0x000fe8000b901d4c */
[----:B------:R-:W-:Y:S04]  /*1b20*/  @P3 STS.128 [R226+0x5000], RZ ;  /* 0x005000ffe2003388 */ /* 0x000fe80000000c00 */
[----:B------:R-:W-:Y:S01]  /*1b30*/  @!PT LDS RZ, [RZ] ;  /* 0x00000000fffff984 */ /* 0x000fe20000000800 */
[----:B------:R-:W-:Y:S01]  /*1b40*/  @!PT LDS RZ, [RZ] ;  /* 0x00000000fffff984 */ /* 0x000fe20000000800 */
[----:B------:R-:W-:Y:S01]  /*1b50*/  @!PT LDS RZ, [RZ] ;  /* 0x00000000fffff984 */ /* 0x000fe20000000800 */
[----:B------:R1:W-:Y:S04]  /*1b60*/  @!P3 LDGSTS.E.BYPASS.LTC128B.128 [R226+0x5000], desc[UR12][R8.64] ;  /* 0x0500000008e2bfae */ /* 0x0003e8000b901d4c */
[----:B------:R-:W-:Y:S01]  /*1b70*/  @P2 STS.128 [R226+0x5800], RZ ;  /* 0x005800ffe2002388 */ /* 0x000fe20000000c00 */
[----:B--2---:R-:W-:-:S04]  /*1b80*/  @!P2 LEA R6, P0, R2, R14, 0x1 ;  /* 0x0000000e0206a211 */ /* 0x004fc800078008ff */
[----:B------:R-:W-:Y:S01]  /*1b90*/  @!P2 LEA.HI.X R7, R2, R15, R3, 0x1, P0 ;  /* 0x0000000f0207a211 */ /* 0x000fe200000f0c03 */
[----:B------:R-:W-:Y:S01]  /*1ba0*/  IMAD.IADD R2, R213, 0x1, R10 ;  /* 0x00000001d5027824 */ /* 0x000fe200078e020a */
[----:B------:R-:W-:-:S03]  /*1bb0*/  LOP3.LUT P0, RZ, R53, 0x2, RZ, 0xc0, !PT ;  /* 0x0000000235ff7812 */ /* 0x000fc6000780c0ff */
[----:B------:R-:W-:Y:S01]  /*1bc0*/  @!PT LDS RZ, [RZ] ;  /* 0x00000000fffff984 */ /* 0x000fe20000000800 */
[----:B------:R-:W-:Y:S01]  /*1bd0*/  @!PT LDS RZ, [RZ] ;  /* 0x00000000fffff984 */ /* 0x000fe20000000800 */
[----:B------:R-:W-:Y:S01]  /*1be0*/  @!PT LDS RZ, [RZ] ;  /* 0x00000000fffff984 */ /* 0x000fe20000000800 */
[----:B------:R2:W-:Y:S01]  /*1bf0*/  @!P2 LDGSTS.E.BYPASS.LTC128B.128 [R226+0x5800], desc[UR12][R6.64] ;  /* 0x0580000006e2afae */ /* 0x0005e2000b901d4c */
[----:B------:R-:W-:Y:S01]  /*1c00*/  LEA R215, R2, UR4, 0x1 ;  /* 0x0000000402d77c11 */ /* 0x000fe2000f8e08ff */
[----:B------:R-:W-:Y:S02]  /*1c10*/  VIADD R2, R212, 0x2000 ;  /* 0x00002000d4027836 */ /* 0x000fe40000000000 */
[----:B------:R-:W-:Y:S02]  /*1c20*/  LDSM.16.M88.4 R40, [R212+0x2000] ;  /* 0x00200000d428783b */ /* 0x000fe40000000200 */
[----:B------:R-:W-:Y:S02]  /*1c30*/  IMAD R216, R0, 0x2, R215 ;  /* 0x0000000200d87824 */ /* 0x000fe400078e02d7 */
[----:B------:R-:W3:Y:S02]  /*1c40*/  LDSM.16.M88.4 R12, [R215] ;  /* 0x00000000d70c783b */ /* 0x000ee40000000200 */
[----:B------:R-:W-:Y:S01]  /*1c50*/  @P0 VIADD R217, R2, 0xffffffe0 ;  /* 0xffffffe002d90836 */ /* 0x000fe20000000000 */
[----:B------:R-:W-:Y:S01]  /*1c60*/  LOP3.LUT R2, R188, 0xffffffe0, RZ, 0xc0, !PT ;  /* 0xffffffe0bc027812 */ /* 0x000fe200078ec0ff */
[----:B-1----:R-:W1:Y:S04]  /*1c70*/  LDSM.16.M88.4 R8, [R215+0x1000] ;  /* 0x00100000d708783b */ /* 0x002e680000000200 */
[----:B------:R-:W4:Y:S01]  /*1c80*/  LDSM.16.M88.4 R36, [R212+0x2400] ;  /* 0x00240000d424783b */ /* 0x000f220000000200 */
[----:B------:R-:W-:-:S03]  /*1c90*/  IMAD.IADD R2, R183, 0x1, -R2 ;  /* 0x00000001b7027824 */ /* 0x000fc600078e0a02 */
[----:B------:R-:W5:Y:S02]  /*1ca0*/  LDSM.16.M88.4 R28, [R212+0x2c00] ;  /* 0x002c0000d41c783b */ /* 0x000f640000000200 */
[----:B------:R-:W-:Y:S02]  /*1cb0*/  SHF.R.S32.HI R3, RZ, 0x1f, R2 ;  /* 0x0000001fff037819 */ /* 0x000fe40000011402 */
[----:B------:R-:W5:Y:S02]  /*1cc0*/  LDSM.16.M88.4 R32, [R212+0x2800] ;  /* 0x00280000d420783b */ /* 0x000f640000000200 */
[----:B------:R-:W-:Y:S01]  /*1cd0*/  LEA.HI R2, R3, R2, RZ, 0x2 ;  /* 0x0000000203027211 */ /* 0x000fe200078f10ff */
[----:B------:R-:W-:Y:S01]  /*1ce0*/  IMAD R3, R181, 0x10, R189 ;  /* 0x00000010b5037824 */ /* 0x000fe200078e02bd */
[----:B------:R-:W5:Y:S04]  /*1cf0*/  LDSM.16.M88.4 R24, [R212+0x3000] ;  /* 0x00300000d418783b */ /* 0x000f680000000200 */
[----:B------:R-:W5:Y:S04]  /*1d00*/  LDSM.16.M88.4 R20, [R212+0x3400] ;  /* 0x00340000d414783b */ /* 0x000f680000000200 */
[----:B------:R-:W-:Y:S04]  /*1d10*/  LDSM.16.M88.4 R44, [R212+0x3800] ;  /* 0x00380000d42c783b */ /* 0x000fe80000000200 */
[----:B------:R-:W5:Y:S04]  /*1d20*/  LDSM.16.M88.4 R48, [R212+0x3c00] ;  /* 0x003c0000d430783b */ /* 0x000f680000000200 */
[----:B--2---:R-:W-:Y:S04]  /*1d30*/  LDSM.16.M88.4 R4, [R216] ;  /* 0x00000000d804783b */ /* 0x004fe80000000200 */
[----:B------:R-:W-:Y:S01]  /*1d40*/  LDSM.16.M88.4 R76, [R217+0x1800] ;  /* 0x00180000d94c783b */ /* 0x000fe20000000200 */
[C---:B---3--:R-:W-:Y:S03]  /*1d50*/  HMMA.16816.F32.BF16 R176, R12.reuse, R40, RZ ;  /* 0x000000280cb0723c */ /* 0x048fe600000418ff */
[----:B------:R-:W2:Y:S03]  /*1d60*/  LDSM.16.M88.4 R92, [R217+0x1c00] ;  /* 0x001c0000d95c783b */ /* 0x000ea60000000200 */
[----:B------:R-:W-:Y:S01]  /*1d70*/  HMMA.16816.F32.BF16 R152, R12, R42, RZ ;  /* 0x0000002a0c98723c */ /* 0x000fe200000418ff */
[----:B------:R-:W3:Y:S04]  /*1d80*/  LDSM.16.M88.4 R16, [R216+0x1000] ;  /* 0x00100000d810783b */ /* 0x000ee80000000200 */
[----:B------:R-:W3:Y:S01]  /*1d90*/  LDSM.16.M88.4 R52, [R217] ;  /* 0x00000000d934783b */ /* 0x000ee20000000200 */
[C---:B-1----:R-:W-:Y:S03]  /*1da0*/  HMMA.16816.F32.BF16 R112, R8.reuse, R40, RZ ;  /* 0x000000280870723c */ /* 0x042fe600000418ff */
[----:B------:R-:W1:Y:S03]  /*1db0*/  LDSM.16.M88.4 R56, [R217+0x400] ;  /* 0x00040000d938783b */ /* 0x000e660000000200 */
[----:B------:R-:W-:Y:S01]  /*1dc0*/  HMMA.16816.F32.BF16 R108, R8, R42, RZ ;  /* 0x0000002a086c723c */ /* 0x000fe200000418ff */
[----:B------:R-:W1:Y:S04]  /*1dd0*/  LDSM.16.M88.4 R60, [R217+0x800] ;  /* 0x00080000d93c783b */ /* 0x000e680000000200 */
[----:B------:R-:W1:Y:S01]  /*1de0*/  LDSM.16.M88.4 R64, [R217+0xc00] ;  /* 0x000c0000d940783b */ /* 0x000e620000000200 */
[C---:B----4-:R-:W-:Y:S03]  /*1df0*/  HMMA.16816.F32.BF16 R172, R12.reuse, R36, RZ ;  /* 0x000000240cac723c */ /* 0x050fe600000418ff */
[----:B------:R-:W4:Y:S03]  /*1e00*/  LDSM.16.M88.4 R68, [R217+0x1000] ;  /* 0x00100000d944783b */ /* 0x000f260000000200 */
[C---:B-----5:R-:W-:Y:S01]  /*1e10*/  HMMA.16816.F32.BF16 R164, R12.reuse, R28, RZ ;  /* 0x0000001c0ca4723c */ /* 0x060fe200000418ff */
[----:B------:R-:W5:Y:S04]  /*1e20*/  LDSM.16.M88.4 R72, [R217+0x1400] ;  /* 0x00140000d948783b */ /* 0x000f680000000200 */
[----:B------:R-:W0:Y:S01]  /*1e30*/  LDGDEPBAR ;  /* 0x00000000000079af */ /* 0x000e220000000000 */
[C---:B------:R-:W-:Y:S06]  /*1e40*/  HMMA.16816.F32.BF16 R148, R12.reuse, R38, RZ ;  /* 0x000000260c94723c */ /* 0x040fec00000418ff */
[----:B------:R-:W-:Y:S06]  /*1e50*/  HMMA.16816.F32.BF16 R140, R12, R30, RZ ;  /* 0x0000001e0c8c723c */ /* 0x000fec00000418ff */
        /* <DEDUP_REMOVED lines=16> */
[----:B------:R-:W-:Y:S06]  /*1f60*/  HMMA.16816.F32.BF16 R32, R8, R22, RZ ;  /* 0x000000160820723c */ /* 0x000fec00000418ff */
[----:B------:R-:W-:Y:S06]  /*1f70*/  HMMA.16816.F32.BF16 R120, R12, R48, RZ ;  /* 0x000000300c78723c */ /* 0x000fec00000418ff */
[-C--:B------:R-:W-:Y:S06]  /*1f80*/  HMMA.16816.F32.BF16 R20, R8, R44.reuse, RZ ;  /* 0x0000002c0814723c */ /* 0x080fec00000418ff */
[C---:B------:R-:W-:Y:S06]  /*1f90*/  HMMA.16816.F32.BF16 R128, R12.reuse, R44, RZ ;  /* 0x0000002c0c80723c */ /* 0x040fec00000418ff */
[C---:B------:R-:W-:Y:S06]  /*1fa0*/  HMMA.16816.F32.BF16 R124, R12.reuse, R46, RZ ;  /* 0x0000002e0c7c723c */ /* 0x040fec00000418ff */
[----:B------:R-:W-:Y:S06]  /*1fb0*/  HMMA.16816.F32.BF16 R116, R12, R50, RZ ;  /* 0x000000320c74723c */ /* 0x000fec00000418ff */
[----:B------:R-:W-:Y:S06]  /*1fc0*/  HMMA.16816.F32.BF16 R12, R8, R48, RZ ;  /* 0x00000030080c723c */ /* 0x000fec00000418ff */
[----:B--2---:R-:W-:Y:S06]  /*1fd0*/  HMMA.16816.F32.BF16 R184, R4, R92, R120 ;  /* 0x0000005c04b8723c */ /* 0x004fec0000041878 */
[----:B---3--:R-:W-:Y:S06]  /*1fe0*/  HMMA.16816.F32.BF16 R20, R16, R76, R20 ;  /* 0x0000004c1014723c */ /* 0x008fec0000041814 */
[C---:B------:R-:W-:Y:S06]  /*1ff0*/  HMMA.16816.F32.BF16 R176, R4.reuse, R52, R176 ;  /* 0x0000003404b0723c */ /* 0x040fec00000418b0 */
[C---:B-1----:R-:W-:Y:S06]  /*2000*/  HMMA.16816.F32.BF16 R172, R4.reuse, R56, R172 ;  /* 0x0000003804ac723c */ /* 0x042fec00000418ac */
[C---:B------:R-:W-:Y:S05]  /*2010*/  HMMA.16816.F32.BF16 R168, R4.reuse, R60, R168 ;  /* 0x0000003c04a8723c */ /* 0x040fea00000418a8 */
[----:B------:R-:W-:Y:S01]  /*2020*/  STL.64 [R1+0x28], R20 ;  /* 0x0000281401007387 */ /* 0x000fe20000100a00 */
[C---:B------:R-:W-:Y:S03]  /*2030*/  HMMA.16816.F32.BF16 R164, R4.reuse, R64, R164 ;  /* 0x0000004004a4723c */ /* 0x040fe600000418a4 */
[----:B------:R-:W-:Y:S03]  /*2040*/  STL.64 [R1+0x30], R22 ;  /* 0x0000301601007387 */ /* 0x000fe60000100a00 */
[C---:B----4-:R-:W-:Y:S06]  /*2050*/  HMMA.16816.F32.BF16 R160, R4.reuse, R68, R160 ;  /* 0x0000004404a0723c */ /* 0x050fec00000418a0 */
[C---:B-----5:R-:W-:Y:S06]  /*2060*/  HMMA.16816.F32.BF16 R156, R4.reuse, R72, R156 ;  /* 0x00000048049c723c */ /* 0x060fec000004189c */
        /* <DEDUP_REMOVED lines=9> */
[C---:B------:R-:W-:Y:S06]  /*2100*/  HMMA.16816.F32.BF16 R4, R16.reuse, R92, R12 ;  /* 0x0000005c1004723c */ /* 0x040fec000004180c */
[C---:B------:R-:W-:Y:S06]  /*2110*/  HMMA.16816.F32.BF16 R240, R16.reuse, R68, R28 ;  /* 0x0000004410f0723c */ /* 0x040fec000004181c */
[----:B------:R-:W-:Y:S06]  /*2120*/  HMMA.16816.F32.BF16 R244, R16, R72, R24 ;  /* 0x0000004810f4723c */ /* 0x000fec0000041818 */
[----:B------:R-:W-:Y:S05]  /*2130*/  HMMA.16816.F32.BF16 R44, R8, R46, RZ ;  /* 0x0000002e082c723c */ /* 0x000fea00000418ff */
[----:B------:R1:W-:Y:S01]  /*2140*/  STL.64 [R1+0x38], R4 ;  /* 0x0000380401007387 */ /* 0x0003e20000100a00 */
[C---:B------:R-:W-:Y:S03]  /*2150*/  HMMA.16816.F32.BF16 R208, R16.reuse, R70, R36 ;  /* 0x0000004610d0723c */ /* 0x040fe60000041824 */
[----:B------:R2:W-:Y:S03]  /*2160*/  STL.64 [R1+0x40], R6 ;  /* 0x0000400601007387 */ /* 0x0005e60000100a00 */
[C---:B------:R-:W-:Y:S06]  /*2170*/  HMMA.16816.F32.BF16 R220, R16.reuse, R74, R32 ;  /* 0x0000004a10dc723c */ /* 0x040fec0000041820 */
[C---:B------:R-:W-:Y:S06]  /*2180*/  HMMA.16816.F32.BF16 R228, R16.reuse, R64, R40 ;  /* 0x0000004010e4723c */ /* 0x040fec0000041828 */
[----:B------:R-:W-:Y:S06]  /*2190*/  HMMA.16816.F32.BF16 R232, R16, R78, R44 ;  /* 0x0000004e10e8723c */ /* 0x000fec000004182c */
[----:B------:R-:W-:Y:S01]  /*21a0*/  HMMA.16816.F32.BF16 R8, R8, R50, RZ ;  /* 0x000000320808723c */ /* 0x000fe200000418ff */
[----:B-1----:R-:W-:Y:S01]  /*21b0*/  SHF.R.S32.HI R5, RZ, 0x2, R2 ;  /* 0x00000002ff057819 */ /* 0x002fe20000011402 */
[----:B------:R-:W-:-:S03]  /*21c0*/  IMAD.SHL.U32 R4, R183, 0x2, RZ ;  /* 0x00000002b7047824 */ /* 0x000fc600078e00ff */
[----:B------:R-:W-:Y:S01]  /*21d0*/  IADD3 R2, R3, 0x1, R5 ;  /* 0x0000000103027810 */ /* 0x000fe20007ffe005 */
[----:B------:R-:W-:Y:S01]  /*21e0*/  HMMA.16816.F32.BF16 R200, R16, R60, R88 ;  /* 0x0000003c10c8723c */ /* 0x000fe20000041858 */
[----:B------:R-:W-:Y:S01]  /*21f0*/  LOP3.LUT R4, R4, 0x6, RZ, 0xc0, !PT ;  /* 0x0000000604047812 */ /* 0x000fe200078ec0ff */
[----:B------:R1:W-:Y:S01]  /*2200*/  STL [R1+0x110], R5 ;  /* 0x0001100501007387 */ /* 0x0003e20000100800 */
[----:B------:R-:W-:-:S03]  /*2210*/  IADD3 R3, R104, R2, -R105 ;  /* 0x0000000268037210 */ /* 0x000fc60007ffe869 */
[----:B------:R-:W-:Y:S01]  /*2220*/  IMAD R2, R180, 0x80, R4 ;  /* 0x00000080b4027824 */ /* 0x000fe200078e0204 */
[C---:B------:R-:W-:Y:S01]  /*2230*/  HMMA.16816.F32.BF16 R236, R16.reuse, R52, R112 ;  /* 0x0000003410ec723c */ /* 0x040fe20000041870 */
[----:B------:R-:W-:Y:S02]  /*2240*/  IMAD.IADD R28, R3, 0x1, R191 ;  /* 0x00000001031c7824 */ /* 0x000fe400078e02bf */
[C---:B------:R-:W-:Y:S02]  /*2250*/  VIADD R25, R2.reuse, 0x1 ;  /* 0x0000000102197836 */ /* 0x040fe40000000000 */
[----:B------:R-:W-:Y:S01]  /*2260*/  VIADD R27, R2, 0x8 ;  /* 0x00000008021b7836 */ /* 0x000fe20000000000 */
[----:B--2---:R-:W-:Y:S01]  /*2270*/  VIMNMX R6, R28, R104, PT ;  /* 0x000000681c067248 */ /* 0x004fe20003fe0100 */
[C---:B------:R-:W-:Y:S01]  /*2280*/  VIADD R26, R2.reuse, 0x9 ;  /* 0x00000009021a7836 */ /* 0x040fe20000000000 */
[C---:B------:R-:W-:Y:S01]  /*2290*/  HMMA.16816.F32.BF16 R204, R16.reuse, R66, R80 ;  /* 0x0000004210cc723c */ /* 0x040fe20000041850 */
[C---:B------:R-:W-:Y:S01]  /*22a0*/  VIADD R30, R2.reuse, 0x10 ;  /* 0x00000010021e7836 */ /* 0x040fe20000000000 */
[-C--:B------:R-:W-:Y:S01]  /*22b0*/  ISETP.GE.AND P0, PT, R25, R6.reuse, PT ;  /* 0x000000061900720c */ /* 0x080fe20003f06270 */
[C---:B------:R-:W-:Y:S01]  /*22c0*/  VIADD R29, R2.reuse, 0x11 ;  /* 0x00000011021d7836 */ /* 0x040fe20000000000 */
[CC--:B------:R-:W-:Y:S01]  /*22d0*/  ISETP.GE.AND P1, PT, R2.reuse, R6.reuse, PT ;  /* 0x000000060200720c */ /* 0x0c0fe20003f26270 */
[C---:B------:R-:W-:Y:S01]  /*22e0*/  VIADD R38, R2.reuse, 0x18 ;  /* 0x0000001802267836 */ /* 0x040fe20000000000 */
[-C--:B------:R-:W-:Y:S01]  /*22f0*/  ISETP.GE.AND P2, PT, R27, R6.reuse, PT ;  /* 0x000000061b00720c */ /* 0x080fe20003f46270 */
[C---:B------:R-:W-:Y:S01]  /*2300*/  VIADD R37, R2.reuse, 0x19 ;  /* 0x0000001902257836 */ /* 0x040fe20000000000 */
[----:B------:R-:W-:Y:S01]  /*2310*/  FSEL R20, R177, -INF , !P0 ;  /* 0xff800000b1147808 */ /* 0x000fe20004000000 */
[----:B------:R-:W-:Y:S01]  /*2320*/  VIADD R36, R2, 0x20 ;  /* 0x0000002002247836 */ /* 0x000fe20000000000 */
[----:B------:R-:W-:Y:S01]  /*2330*/  FSEL R15, R176, -INF , !P1 ;  /* 0xff800000b00f7808 */ /* 0x000fe20004800000 */
[----:B------:R-:W-:Y:S01]  /*2340*/  VIADD R35, R2, 0x21 ;  /* 0x0000002102237836 */ /* 0x000fe20000000000 */
[----:B------:R-:W-:Y:S01]  /*2350*/  ISETP.GE.AND P0, PT, R26, R6, PT ;  /* 0x000000061a00720c */ /* 0x000fe20003f06270 */
[----:B------:R-:W-:Y:S01]  /*2360*/  VIADD R33, R2, 0x28 ;  /* 0x0000002802217836 */ /* 0x000fe20000000000 */
[----:B------:R-:W-:Y:S01]  /*2370*/  FSEL R21, R152, -INF , !P2 ;  /* 0xff80000098157808 */ /* 0x000fe20005000000 */
[C---:B------:R-:W-:Y:S01]  /*2380*/  VIADD R32, R2.reuse, 0x29 ;  /* 0x0000002902207836 */ /* 0x040fe20000000000 */
[----:B------:R-:W-:Y:S01]  /*2390*/  FMNMX.FTZ R3, R15, R20, !PT ;  /* 0x000000140f037209 */ /* 0x000fe20007810000 */
[----:B------:R-:W-:Y:S01]  /*23a0*/  VIADD R31, R2, 0x30 ;  /* 0x00000030021f7836 */ /* 0x000fe20000000000 */
[-C--:B------:R-:W-:Y:S01]  /*23b0*/  ISETP.GE.AND P1, PT, R30, R6.reuse, PT ;  /* 0x000000061e00720c */ /* 0x080fe20003f26270 */
[C---:B------:R-:W-:Y:S01]  /*23c0*/  VIADD R34, R2.reuse, 0x31 ;  /* 0x0000003102227836 */ /* 0x040fe20000000000 */
[----:B------:R-:W-:Y:S01]  /*23d0*/  FSEL R22, R153, -INF , !P0 ;  /* 0xff80000099167808 */ /* 0x000fe20004000000 */
[C---:B------:R-:W-:Y:S01]  /*23e0*/  VIADD R40, R2.reuse, 0x38 ;  /* 0x0000003802287836 */ /* 0x040fe20000000000 */
[----:B------:R-:W-:Y:S01]  /*23f0*/  FMNMX.FTZ R3, R21, R3, !PT ;  /* 0x0000000315037209 */ /* 0x000fe20007810000 */
[C---:B------:R-:W-:Y:S01]  /*2400*/  VIADD R41, R2.reuse, 0x39 ;  /* 0x0000003902297836 */ /* 0x040fe20000000000 */
[-C--:B------:R-:W-:Y:S01]  /*2410*/  ISETP.GE.AND P0, PT, R29, R6.reuse, PT ;  /* 0x000000061d00720c */ /* 0x080fe20003f06270 */
[----:B------:R-:W-:Y:S01]  /*2420*/  VIADD R42, R2, 0x40 ;  /* 0x00000040022a7836 */ /* 0x000fe20000000000 */
[----:B------:R-:W-:Y:S01]  /*2430*/  FSEL R24, R172, -INF , !P1 ;  /* 0xff800000ac187808 */ /* 0x000fe20004800000 */
[----:B------:R-:W-:Y:S01]  /*2440*/  VIADD R44, R2, 0x41 ;  /* 0x00000041022c7836 */ /* 0x000fe20000000000 */
[----:B------:R-:W-:Y:S01]  /*2450*/  FMNMX.FTZ R3, R22, R3, !PT ;  /* 0x0000000316037209 */ /* 0x000fe20007810000 */
[----:B------:R-:W-:Y:S01]  /*2460*/  VIADD R52, R2, 0x48 ;  /* 0x0000004802347836 */ /* 0x000fe20000000000 */
[-C--:B------:R-:W-:Y:S01]  /*2470*/  ISETP.GE.AND P1, PT, R38, R6.reuse, PT ;  /* 0x000000062600720c */ /* 0x080fe20003f26270 */
[----:B------:R-:W-:Y:S01]  /*2480*/  VIADD R53, R2, 0x49 ;  /* 0x0000004902357836 */ /* 0x000fe20000000000 */
[----:B------:R-:W-:Y:S01]  /*2490*/  FSEL R23, R173, -INF , !P0 ;  /* 0xff800000ad177808 */ /* 0x000fe20004000000 */
[C---:B------:R-:W-:Y:S01]  /*24a0*/  HMMA.16816.F32.BF16 R108, R16.reuse, R54, R108 ;  /* 0x00000036106c723c */ /* 0x040fe2000004186c */
[----:B------:R-:W-:Y:S01]  /*24b0*/  FMNMX.FTZ R3, R24, R3, !PT ;  /* 0x0000000318037209 */ /* 0x000fe20007810000 */
[C---:B------:R-:W-:Y:S01]  /*24c0*/  VIADD R61, R2.reuse, 0x68 ;  /* 0x00000068023d7836 */ /* 0x040fe20000000000 */
[-C--:B------:R-:W-:Y:S01]  /*24d0*/  ISETP.GE.AND P0, PT, R37, R6.reuse, PT ;  /* 0x000000062500720c */ /* 0x080fe20003f06270 */
[----:B------:R-:W-:Y:S01]  /*24e0*/  VIADD R65, R2, 0x69 ;  /* 0x0000006902417836 */ /* 0x000fe20000000000 */
[----:B------:R-:W-:Y:S01]  /*24f0*/  FSEL R39, R148, -INF , !P1 ;  /* 0xff80000094277808 */ /* 0x000fe20004800000 */
[C---:B------:R-:W-:Y:S01]  /*2500*/  HMMA.16816.F32.BF16 R196, R16.reuse, R56, R100 ;  /* 0x0000003810c4723c */ /* 0x040fe20000041864 */
[----:B------:R-:W-:Y:S01]  /*2510*/  FMNMX.FTZ R3, R23, R3, !PT ;  /* 0x0000000317037209 */ /* 0x000fe20007810000 */
[----:B------:R-:W-:Y:S01]  /*2520*/  VIADD R55, R2, 0x50 ;  /* 0x0000005002377836 */ /* 0x000fe20000000000 */
[-C--:B------:R-:W-:Y:S01]  /*2530*/  ISETP.GE.AND P1, PT, R36, R6.reuse, PT ;  /* 0x000000062400720c */ /* 0x080fe20003f26270 */
[C---:B------:R-:W-:Y:S01]  /*2540*/  VIADD R54, R2.reuse, 0x51 ;  /* 0x0000005102367836 */ /* 0x040fe20000000000 */
[----:B------:R-:W-:Y:S01]  /*2550*/  FSEL R43, R149, -INF , !P0 ;  /* 0xff800000952b7808 */ /* 0x000fe20004000000 */
[C---:B------:R-:W-:Y:S01]  /*2560*/  HMMA.16816.F32.BF16 R96, R16.reuse, R58, R96 ;  /* 0x0000003a1060723c */ /* 0x040fe20000041860 */
[----:B------:R-:W-:Y:S01]  /*2570*/  FMNMX.FTZ R3, R39, R3, !PT ;  /* 0x0000000327037209 */ /* 0x000fe20007810000 */
[C---:B------:R-:W-:Y:S01]  /*2580*/  VIADD R57, R2.reuse, 0x58 ;  /* 0x0000005802397836 */ /* 0x040fe20000000000 */
[-C--:B------:R-:W-:Y:S01]  /*2590*/  ISETP.GE.AND P0, PT, R35, R6.reuse, PT ;  /* 0x000000062300720c */ /* 0x080fe20003f06270 */
[----:B------:R-:W-:Y:S01]  /*25a0*/  VIADD R56, R2, 0x59 ;  /* 0x0000005902387836 */ /* 0x000fe20000000000 */
[----:B------:R-:W-:Y:S01]  /*25b0*/  FSEL R45, R168, -INF , !P1 ;  /* 0xff800000a82d7808 */ /* 0x000fe20004800000 */
[C---:B------:R-:W-:Y:S01]  /*25c0*/  VIADD R64, R2.reuse, 0x70 ;  /* 0x0000007002407836 */ /* 0x040fe20000000000 */
[----:B------:R-:W-:Y:S01]  /*25d0*/  FMNMX.FTZ R3, R43, R3, !PT ;  /* 0x000000032b037209 */ /* 0x000fe20007810000 */
[C---:B------:R-:W-:Y:S01]  /*25e0*/  VIADD R59, R2.reuse, 0x60 ;  /* 0x00000060023b7836 */ /* 0x040fe20000000000 */
[-C--:B------:R-:W-:Y:S01]  /*25f0*/  ISETP.GE.AND P1, PT, R33, R6.reuse, PT ;  /* 0x000000062100720c */ /* 0x080fe20003f26270 */
[C---:B------:R-:W-:Y:S01]  /*2600*/  VIADD R58, R2.reuse, 0x61 ;  /* 0x00000061023a7836 */ /* 0x040fe20000000000 */
[----:B------:R-:W-:Y:S01]  /*2610*/  FSEL R46, R169, -INF , !P0 ;  /* 0xff800000a92e7808 */ /* 0x000fe20004000000 */
[----:B------:R-:W-:Y:S01]  /*2620*/  HMMA.16816.F32.BF16 R100, R16, R62, R84 ;  /* 0x0000003e1064723c */ /* 0x000fe20000041854 */
[----:B------:R-:W-:Y:S01]  /*2630*/  FMNMX.FTZ R3, R45, R3, !PT ;  /* 0x000000032d037209 */ /* 0x000fe20007810000 */
[----:B------:R-:W-:Y:S01]  /*2640*/  VIADD R66, R2, 0x79 ;  /* 0x0000007902427836 */ /* 0x000fe20000000000 */
[----:B------:R-:W-:Y:S01]  /*2650*/  BAR.SYNC.DEFER_BLOCKING 0x0 ;  /* 0x0000000000007b1d */ /* 0x000fe20000010000 */
[----:B------:R-:W-:-:S02]  /*2660*/  ISETP.GE.AND P0, PT, R32, R6, PT ;  /* 0x000000062000720c */ /* 0x000fc40003f06270 */
[----:B------:R-:W-:Y:S01]  /*2670*/  FSEL R47, R144, -INF , !P1 ;  /* 0xff800000902f7808 */ /* 0x000fe20004800000 */
[----:B------:R-:W-:Y:S01]  /*2680*/  VIADD R63, R2, 0x71 ;  /* 0x00000071023f7836 */ /* 0x000fe20000000000 */
[----:B------:R-:W-:Y:S01]  /*2690*/  FMNMX.FTZ R3, R46, R3, !PT ;  /* 0x000000032e037209 */ /* 0x000fe20007810000 */
[----:B------:R-:W-:Y:S01]  /*26a0*/  VIADD R62, R2, 0x78 ;  /* 0x00000078023e7836 */ /* 0x000fe20000000000 */
[-C--:B------:R-:W-:Y:S01]  /*26b0*/  ISETP.GE.AND P1, PT, R31, R6.reuse, PT ;  /* 0x000000061f00720c */ /* 0x080fe20003f26270 */
[----:B------:R-:W-:Y:S01]  /*26c0*/  HMMA.16816.F32.BF16 R188, R16, R94, R8 ;  /* 0x0000005e10bc723c */ /* 0x000fe20000041808 */
        /* <DEDUP_REMOVED lines=59> */
[----:B------:R-:W-:Y:S02]  /*2a80*/  FSEL R73, R117, -INF , !P0 ;  /* 0xff80000075497808 */ /* 0x000fe40004000000 */
[----:B------:R-:W-:Y:S02]  /*2a90*/  FMNMX.FTZ R3, R83, R3, !PT ;  /* 0x0000000353037209 */ /* 0x000fe40007810000 */
[----:B------:R-:W-:Y:S02]  /*2aa0*/  P2R R112, PR, RZ, 0x10 ;  /* 0x00000010ff707803 */ /* 0x000fe40000000000 */
[----:B------:R-:W-:Y:S01]  /*2ab0*/  FMNMX.FTZ R14, R73, R3, !PT ;  /* 0x00000003490e7209 */ /* 0x000fe20007810000 */
[----:B-1----:R-:W-:Y:S06]  /*2ac0*/  @!P4 BRA `(.L_x_20) ;  /* 0x000000000064c947 */ /* 0x002fec0003800000 */
[----:B------:R-:W-:Y:S01]  /*2ad0*/  VIADD R3, R225, 0xfffffffe ;  /* 0xfffffffee1037836 */ /* 0x000fe20000000000 */
[----:B------:R-:W-:-:S03]  /*2ae0*/  ULDC.64 UR6, c[0x0][0x218] ;  /* 0x0000860000067ab9 */ /* 0x000fc60000000a00 */
[----:B------:R-:W-:Y:S01]  /*2af0*/  IMAD R7, R106, R3, RZ ;  /* 0x000000036a077224 */ /* 0x000fe200078e02ff */
[----:B------:R-:W-:Y:S01]  /*2b00*/  SHF.R.S32.HI R8, RZ, 0x1f, R3 ;  /* 0x0000001fff087819 */ /* 0x000fe20000011403 */
[----:B------:R-:W-:-:S04]  /*2b10*/  IMAD.WIDE.U32 R4, R3, R107, R218 ;  /* 0x0000006b03047225 */ /* 0x000fc800078e00da */
[----:B------:R-:W-:Y:S01]  /*2b20*/  IMAD R3, R8, R107, R7 ;  /* 0x0000006b08037224 */ /* 0x000fe200078e0207 */
[----:B------:R-:W-:Y:S01]  /*2b30*/  LEA R10, P0, R4, UR6, 0x1 ;  /* 0x00000006040a7c11 */ /* 0x000fe2000f8008ff */
[C---:B------:R-:W-:Y:S02]  /*2b40*/  IMAD.SHL.U32 R7, R192.reuse, 0x40, RZ ;  /* 0x00000040c0077824 */ /* 0x040fe400078e00ff */
[----:B------:R-:W-:Y:S01]  /*2b50*/  IMAD.IADD R5, R5, 0x1, R3 ;  /* 0x0000000105057824 */ /* 0x000fe200078e0203 */
[----:B------:R-:W-:Y:S02]  /*2b60*/  SHF.L.U64.HI R3, R192, 0x6, R193 ;  /* 0x00000006c0037819 */ /* 0x000fe400000102c1 */
[----:B------:R-:W-:Y:S02]  /*2b70*/  IADD3 R8, P2, R7, R10, RZ ;  /* 0x0000000a07087210 */ /* 0x000fe40007f5e0ff */
[----:B------:R-:W-:Y:S02]  /*2b80*/  LEA.HI.X R11, R4, UR7, R5, 0x1, P0 ;  /* 0x00000007040b7c11 */ /* 0x000fe400080f0c05 */
[----:B------:R-:W-:-:S02]  /*2b90*/  IADD3 R4, P1, R8, R7, RZ ;  /* 0x0000000708047210 */ /* 0x000fc40007f3e0ff */
[----:B------:R-:W-:Y:S01]  /*2ba0*/  IADD3.X R9, R3, R11, RZ, P2, !PT ;  /* 0x0000000b03097210 */ /* 0x000fe200017fe4ff */
[----:B------:R-:W-:Y:S01]  /*2bb0*/  @!PT LDS RZ, [RZ] ;  /* 0x00000000fffff984 */ /* 0x000fe20000000800 */
[----:B------:R-:W-:Y:S01]  /*2bc0*/  @!PT LDS RZ, [RZ] ;  /* 0x00000000fffff984 */ /* 0x000fe20000000800 */
[----:B------:R-:W-:Y:S01]  /*2bd0*/  @!PT LDS RZ, [RZ] ;  /* 0x00000000fffff984 */ /* 0x000fe20000000800 */
[----:B------:R1:W-:Y:S01]  /*2be0*/  LDGSTS.E.BYPASS.LTC128B.128 [R226+0x2000], desc[UR12][R10.64] ;  /* 0x020000000ae27fae */ /* 0x0003e2000b901d4c */
[----:B------:R-:W-:-:S03]  /*2bf0*/  IADD3 R12, P0, R4, R7, RZ ;  /* 0x00000007040c7210 */ /* 0x000fc60007f1e0ff */
[----:B------:R-:W-:Y:S01]  /*2c00*/  IMAD.X R5, R9, 0x1, R3, P1 ;  /* 0x0000000109057824 */ /* 0x000fe200008e0603 */
[----:B------:R1:W-:Y:S04]  /*2c10*/  LDGSTS.E.BYPASS.LTC128B.128 [R226+0x2800], desc[UR12][R8.64] ;  /* 0x0280000008e27fae */ /* 0x0003e8000b901d4c */
[----:B------:R-:W-:Y:S01]  /*2c20*/  IADD3.X R13, R5, R3, RZ, P0, !PT ;  /* 0x00000003050d7210 */ /* 0x000fe200007fe4ff */
[----:B------:R1:W-:Y:S04]  /*2c30*/  LDGSTS.E.BYPASS.LTC128B.128 [R226+0x3000], desc[UR12][R4.64] ;  /* 0x0300000004e27fae */ /* 0x0003e8000b901d4c */
[----:B------:R1:W-:Y:S04]  /*2c40*/  LDGSTS.E.BYPASS.LTC128B.128 [R226+0x3800], desc[UR12][R12.64] ;  /* 0x038000000ce27fae */ /* 0x0003e8000b901d4c */
[----:B------:R-:W0:Y:S02]  /*2c50*/  LDGDEPBAR ;  /* 0x00000000000079af */ /* 0x000e240000000000 */
.L_x_20:
[----:B------:R-:W2:Y:S01]  /*2c60*/  SHFL.BFLY PT, R3, R14, 0x2, 0x1f ;  /* 0x0c401f000e037f89 */ /* 0x000ea200000e0000 */
[----:B------:R-:W-:-:S03]  /*2c70*/  ULDC UR6, c[0x0][0x2ec] ;  /* 0x0000bb0000067ab9 */ /* 0x000fc60000000800 */
[----:B------:R-:W3:Y:S04]  /*2c80*/  LDL.LU R106, [R1+0x40] ;  /* 0x00004000016a7983 */ /* 0x000ee80000300800 */
[----:B------:R-:W4:Y:S04]  /*2c90*/  LDL.LU R129, [R1+0x38] ;  /* 0x0000380001817983 */ /* 0x000f280000300800 */
[----:B------:R-:W5:Y:S04]  /*2ca0*/  LDL.LU R94, [R1+0x30] ;  /* 0x00003000015e7983 */ /* 0x000f680000300800 */
[----:B------:R-:W4:Y:S04]  /*2cb0*/  LDL.LU R115, [R1+0x44] ;  /* 0x0000440001737983 */ /* 0x000f280000300800 */
[----:B------:R-:W4:Y:S01]  /*2cc0*/  LDL.LU R107, [R1+0x3c] ;  /* 0x00003c00016b7983 */ /* 0x000f220000300800 */
[----:B--2---:R-:W-:-:S03]  /*2cd0*/  FMNMX.FTZ R3, R14, R3, !PT ;  /* 0x000000030e037209 */ /* 0x004fc60007810000 */
[----:B------:R-:W2:Y:S04]  /*2ce0*/  LDL.LU R113, [R1+0x2c] ;  /* 0x00002c0001717983 */ /* 0x000ea80000300800 */
[----:B-1----:R-:W1:Y:S04]  /*2cf0*/  SHFL.BFLY PT, R4, R3, 0x1, 0x1f ;  /* 0x0c201f0003047f89 */ /* 0x002e6800000e0000 */
[----:B------:R-:W5:Y:S04]  /*2d00*/  LDL.LU R105, [R1+0x34] ;  /* 0x0000340001697983 */ /* 0x000f680000300800 */
[----:B------:R-:W4:Y:S01]  /*2d10*/  LDL.LU R136, [R1+0x28] ;  /* 0x0000280001887983 */ /* 0x000f220000300800 */
[----:B------:R-:W-:-:S02]  /*2d20*/  VIADDMNMX R7, R28, 0x8, R104, PT ;  /* 0x000000081c077846 */ /* 0x000fc40003800168 */
[----:B------:R-:W-:Y:S02]  /*2d30*/  VIADDMNMX R9, R28, 0x48, R104, PT ;  /* 0x000000481c097846 */ /* 0x000fe40003800168 */
[-C--:B------:R-:W-:Y:S02]  /*2d40*/  ISETP.GE.AND P1, PT, R2, R7.reuse, PT ;  /* 0x000000070200720c */ /* 0x080fe40003f26270 */
[-C--:B------:R-:W-:Y:S02]  /*2d50*/  ISETP.GE.AND P2, PT, R27, R7.reuse, PT ;  /* 0x000000071b00720c */ /* 0x080fe40003f46270 */
[----:B------:R-:W-:Y:S02]  /*2d60*/  FSEL R12, R178, -INF , !P1 ;  /* 0xff800000b20c7808 */ /* 0x000fe40004800000 */
[----:B------:R-:W-:Y:S02]  /*2d70*/  FSEL R16, R154, -INF , !P2 ;  /* 0xff8000009a107808 */ /* 0x000fe40005000000 */
[----:B------:R-:W-:-:S02]  /*2d80*/  ISETP.GE.AND P1, PT, R30, R7, PT ;  /* 0x000000071e00720c */ /* 0x000fc40003f26270 */
[----:B------:R-:W-:Y:S02]  /*2d90*/  ISETP.GE.AND P2, PT, R25, R9, PT ;  /* 0x000000091900720c */ /* 0x000fe40003f46270 */
[----:B-1----:R-:W-:Y:S02]  /*2da0*/  FMNMX.FTZ R138, R3, R4, !PT ;  /* 0x00000004038a7209 */ /* 0x002fe40007810000 */
[----:B------:R-:W-:Y:S02]  /*2db0*/  FSEL R13, R174, -INF , !P1 ;  /* 0xff800000ae0d7808 */ /* 0x000fe40004800000 */
[C---:B------:R-:W-:Y:S01]  /*2dc0*/  FSETP.NEU.FTZ.AND P0, PT, R138.reuse, -INF , PT ;  /* 0xff8000008a00780b */ /* 0x040fe20003f1d000 */
[----:B------:R-:W-:Y:S01]  /*2dd0*/  FMUL.FTZ R3, R138, UR6 ;  /* 0x000000068a037c20 */ /* 0x000fe20008410000 */
[----:B------:R-:W-:Y:S02]  /*2de0*/  ISETP.GE.AND P1, PT, R38, R7, PT ;  /* 0x000000072600720c */ /* 0x000fe40003f26270 */
[----:B------:R-:W-:-:S02]  /*2df0*/  ISETP.GE.AND P3, PT, R27, R9, PT ;  /* 0x000000091b00720c */ /* 0x000fc40003f66270 */
[----:B------:R-:W-:Y:S02]  /*2e00*/  FSEL R3, R3, RZ, P0 ;  /* 0x000000ff03037208 */ /* 0x000fe40000000000 */
[-C--:B------:R-:W-:Y:S02]  /*2e10*/  ISETP.GE.AND P0, PT, R25, R7.reuse, PT ;  /* 0x000000071900720c */ /* 0x080fe40003f06270 */
[----:B------:R-:W-:Y:S01]  /*2e20*/  FSEL R18, R150, -INF , !P1 ;  /* 0xff80000096127808 */ /* 0x000fe20004800000 */
[----:B------:R-:W-:Y:S01]  /*2e30*/  FFMA.FTZ R4, R15, UR6, -R3 ;  /* 0x000000060f047c23 */ /* 0x000fe20008010803 */
[----:B------:R-:W-:Y:S02]  /*2e40*/  FSEL R17, R179, -INF , !P0 ;  /* 0xff800000b3117808 */ /* 0x000fe40004000000 */
[----:B------:R-:W-:Y:S01]  /*2e50*/  ISETP.GE.AND P0, PT, R26, R7, PT ;  /* 0x000000071a00720c */ /* 0x000fe20003f06270 */
[----:B------:R1:W1:Y:S01]  /*2e60*/  MUFU.EX2 R114, R4 ;  /* 0x0000000400727308 */ /* 0x0002620000000800 */
[----:B------:R-:W-:-:S02]  /*2e70*/  FMNMX.FTZ R5, R12, R17, !PT ;  /* 0x000000110c057209 */ /* 0x000fc40007810000 */
[----:B------:R-:W-:Y:S02]  /*2e80*/  FSEL R15, R155, -INF , !P0 ;  /* 0xff8000009b0f7808 */ /* 0x000fe40004000000 */
[-C--:B------:R-:W-:Y:S02]  /*2e90*/  ISETP.GE.AND P0, PT, R29, R7.reuse, PT ;  /* 0x000000071d00720c */ /* 0x080fe40003f06270 */
[-C--:B------:R-:W-:Y:S02]  /*2ea0*/  ISETP.GE.AND P1, PT, R36, R7.reuse, PT ;  /* 0x000000072400720c */ /* 0x080fe40003f26270 */
[----:B------:R-:W-:Y:S02]  /*2eb0*/  FSEL R14, R175, -INF , !P0 ;  /* 0xff800000af0e7808 */ /* 0x000fe40004000000 */
[----:B------:R-:W-:Y:S02]  /*2ec0*/  ISETP.GE.AND P0, PT, R37, R7, PT ;  /* 0x000000072500720c */ /* 0x000fe40003f06270 */
[----:B------:R-:W-:-:S02]  /*2ed0*/  P2R R11, PR, RZ, 0x4 ;  /* 0x00000004ff0b7803 */ /* 0x000fc40000000000 */
[----:B------:R-:W-:Y:S01]  /*2ee0*/  FSEL R19, R151, -INF , !P0 ;  /* 0xff80000097137808 */ /* 0x000fe20004000000 */
[--C-:B-1----:R-:W-:Y:S01]  /*2ef0*/  FFMA.FTZ R4, R20, UR6, -R3.reuse ;  /* 0x0000000614047c23 */ /* 0x102fe20008010803 */
[-C--:B------:R-:W-:Y:S02]  /*2f00*/  ISETP.GE.AND P0, PT, R35, R7.reuse, PT ;  /* 0x000000072300720c */ /* 0x080fe40003f06270 */
[----:B------:R-:W-:Y:S01]  /*2f10*/  FSEL R20, R170, -INF , !P1 ;  /* 0xff800000aa147808 */ /* 0x000fe20004800000 */
[----:B------:R1:W-:Y:S01]  /*2f20*/  MUFU.EX2 R248, R4 ;  /* 0x0000000400f87308 */ /* 0x0003e20000000800 */
[----:B------:R-:W-:Y:S02]  /*2f30*/  ISETP.GE.AND P1, PT, R33, R7, PT ;  /* 0x000000072100720c */ /* 0x000fe40003f26270 */
[-C--:B------:R-:W-:Y:S02]  /*2f40*/  ISETP.GE.AND P2, PT, R26, R9.reuse, PT ;  /* 0x000000091a00720c */ /* 0x080fe40003f46270 */
[----:B------:R-:W-:Y:S01]  /*2f50*/  ISETP.GE.AND P6, PT, R41, R9, PT ;  /* 0x000000092900720c */ /* 0x000fe20003fc6270 */
[--C-:B-1----:R-:W-:Y:S01]  /*2f60*/  FFMA.FTZ R4, R21, UR6, -R3.reuse ;  /* 0x0000000615047c23 */ /* 0x102fe20008010803 */
[----:B------:R-:W-:Y:S01]  /*2f70*/  FSEL R21, R171, -INF , !P0 ;  /* 0xff800000ab157808 */ /* 0x000fe20004000000 */
[----:B------:R-:W-:Y:S01]  /*2f80*/  IMAD.MOV.U32 R171, RZ, RZ, R114 ;  /* 0x000000ffffab7224 */ /* 0x000fe200078e0072 */
        /* <DEDUP_REMOVED lines=38> */
[----:B------:R-:W-:Y:S02]  /*31f0*/  FMNMX.FTZ R4, R43, R4, !PT ;  /* 0x000000042b047209 */ /* 0x000fe40007810000 */
[----:B------:R-:W-:-:S02]  /*3200*/  FSEL R81, R163, -INF , !P0 ;  /* 0xff800000a3517808 */ /* 0x000fc40004000000 */
[----:B------:R-:W-:Y:S02]  /*3210*/  FMNMX.FTZ R4, R45, R4, !PT ;  /* 0x000000042d047209 */ /* 0x000fe40007810000 */
[----:B------:R-:W-:-:S04]  /*3220*/  ISETP.GE.AND P0, PT, R53, R7, PT ;  /* 0x000000073500720c */ /* 0x000fc80003f06270 */
[----:B------:R-:W-:Y:S02]  /*3230*/  FSEL R85, R123, -INF , !P0 ;  /* 0xff8000007b557808 */ /* 0x000fe40004000000 */
[-C--:B------:R-:W-:Y:S01]  /*3240*/  ISETP.GE.AND P0, PT, R54, R7.reuse, PT ;  /* 0x000000073600720c */ /* 0x080fe20003f06270 */
[----:B-1----:R-:W-:Y:S01]  /*3250*/  FFMA.FTZ R5, R46, UR6, -R3 ;  /* 0x000000062e057c23 */ /* 0x002fe20008010803 */
[----:B------:R-:W-:Y:S02]  /*3260*/  FSEL R46, R162, -INF , !P1 ;  /* 0xff800000a22e7808 */ /* 0x000fe40004800000 */
[----:B------:R-:W-:Y:S01]  /*3270*/  ISETP.GE.AND P1, PT, R52, R7, PT ;  /* 0x000000073400720c */ /* 0x000fe20003f26270 */
[----:B------:R1:W-:Y:S01]  /*3280*/  MUFU.EX2 R125, R5 ;  /* 0x00000005007d7308 */ /* 0x0003e20000000800 */
[----:B------:R-:W-:Y:S02]  /*3290*/  FMNMX.FTZ R4, R46, R4, !PT ;  /* 0x000000042e047209 */ /* 0x000fe40007810000 */
[----:B------:R-:W-:-:S02]  /*32a0*/  FSEL R84, R122, -INF , !P1 ;  /* 0xff8000007a547808 */ /* 0x000fc40004800000 */
[----:B------:R-:W-:Y:S02]  /*32b0*/  FMNMX.FTZ R4, R81, R4, !PT ;  /* 0x0000000451047209 */ /* 0x000fe40007810000 */
[-C--:B------:R-:W-:Y:S02]  /*32c0*/  ISETP.GE.AND P1, PT, R55, R7.reuse, PT ;  /* 0x000000073700720c */ /* 0x080fe40003f26270 */
[----:B------:R-:W-:Y:S02]  /*32d0*/  FMNMX.FTZ R4, R84, R4, !PT ;  /* 0x0000000454047209 */ /* 0x000fe40007810000 */
[----:B------:R-:W-:Y:S02]  /*32e0*/  FSEL R86, R158, -INF , !P1 ;  /* 0xff8000009e567808 */ /* 0x000fe40004800000 */
[----:B------:R-:W-:Y:S02]  /*32f0*/  FMNMX.FTZ R4, R85, R4, !PT ;  /* 0x0000000455047209 */ /* 0x000fe40007810000 */
[----:B------:R-:W-:Y:S01]  /*3300*/  ISETP.GE.AND P1, PT, R57, R7, PT ;  /* 0x000000073900720c */ /* 0x000fe20003f26270 */
[----:B-1----:R-:W-:Y:S01]  /*3310*/  FFMA.FTZ R5, R47, UR6, -R3 ;  /* 0x000000062f057c23 */ /* 0x002fe20008010803 */
[----:B------:R-:W-:-:S02]  /*3320*/  FMNMX.FTZ R4, R86, R4, !PT ;  /* 0x0000000456047209 */ /* 0x000fc40007810000 */
[----:B------:R-:W-:Y:S01]  /*3330*/  FSEL R87, R134, -INF , !P1 ;  /* 0xff80000086577808 */ /* 0x000fe20004800000 */
[----:B------:R1:W-:Y:S01]  /*3340*/  MUFU.EX2 R128, R5 ;  /* 0x0000000500807308 */ /* 0x0003e20000000800 */
[----:B------:R-:W-:-:S04]  /*3350*/  ISETP.GE.AND P1, PT, R59, R7, PT ;  /* 0x000000073b00720c */ /* 0x000fc80003f26270 */
[----:B------:R-:W-:Y:S02]  /*3360*/  FSEL R88, R130, -INF , !P1 ;  /* 0xff80000082587808 */ /* 0x000fe40004800000 */
[----:B------:R-:W-:-:S04]  /*3370*/  ISETP.GE.AND P1, PT, R61, R7, PT ;  /* 0x000000073d00720c */ /* 0x000fc80003f26270 */
[----:B------:R-:W-:Y:S02]  /*3380*/  FSEL R89, R126, -INF , !P1 ;  /* 0xff8000007e597808 */ /* 0x000fe40004800000 */
[----:B------:R-:W-:Y:S01]  /*3390*/  ISETP.GE.AND P1, PT, R64, R7, PT ;  /* 0x000000074000720c */ /* 0x000fe20003f26270 */
[----:B-1----:R-:W-:-:S03]  /*33a0*/  FFMA.FTZ R5, R48, UR6, -R3 ;  /* 0x0000000630057c23 */ /* 0x002fc60008010803 */
[----:B------:R-:W-:Y:S02]  /*33b0*/  FSEL R90, R186, -INF , !P1 ;  /* 0xff800000ba5a7808 */ /* 0x000fe40004800000 */
[----:B------:R-:W-:Y:S01]  /*33c0*/  ISETP.GE.AND P1, PT, R62, R7, PT ;  /* 0x000000073e00720c */ /* 0x000fe20003f26270 */
[----:B------:R1:W-:Y:S01]  /*33d0*/  MUFU.EX2 R132, R5 ;  /* 0x0000000500847308 */ /* 0x0003e20000000800 */
[----:B---3--:R-:W-:Y:S02]  /*33e0*/  IMAD.MOV.U32 R249, RZ, RZ, R106 ;  /* 0x000000fffff97224 */ /* 0x008fe400078e006a */
[----:B------:R-:W-:Y:S01]  /*33f0*/  FSEL R170, R118, -INF , !P1 ;  /* 0xff80000076aa7808 */ /* 0x000fe20004800000 */
[----:B-1----:R-:W-:-:S04]  /*3400*/  FFMA.FTZ R5, R49, UR6, -R3 ;  /* 0x0000000631057c23 */ /* 0x002fc80008010803 */
[----:B------:R1:W-:Y:S01]  /*3410*/  MUFU.EX2 R133, R5 ;  /* 0x0000000500857308 */ /* 0x0003e20000000800 */
[----:B-----5:R-:W-:Y:S02]  /*3420*/  IMAD.MOV.U32 R106, RZ, RZ, R105 ;  /* 0x000000ffff6a7224 */ /* 0x020fe400078e0069 */
[----:B------:R-:W-:Y:S02]  /*3430*/  IMAD.MOV.U32 R105, RZ, RZ, R94 ;  /* 0x000000ffff697224 */ /* 0x000fe400078e005e */
[----:B-1----:R-:W-:-:S04]  /*3440*/  FFMA.FTZ R5, R50, UR6, -R3 ;  /* 0x0000000632057c23 */ /* 0x002fc80008010803 */
[----:B------:R1:W-:Y:S02]  /*3450*/  MUFU.EX2 R139, R5 ;  /* 0x00000005008b7308 */ /* 0x0003e40000000800 */
[----:B-1----:R-:W-:Y:S01]  /*3460*/  FFMA.FTZ R5, R51, UR6, -R3 ;  /* 0x0000000633057c23 */ /* 0x002fe20008010803 */
[----:B------:R-:W-:Y:S02]  /*3470*/  FSEL R51, R159, -INF , !P0 ;  /* 0xff8000009f337808 */ /* 0x000fe40004000000 */
[----:B------:R-:W-:-:S03]  /*3480*/  ISETP.GE.AND P0, PT, R56, R7, PT ;  /* 0x000000073800720c */ /* 0x000fc60003f06270 */
[----:B------:R1:W-:Y:S01]  /*3490*/  MUFU.EX2 R144, R5 ;  /* 0x0000000500907308 */ /* 0x0003e20000000800 */
[----:B------:R-:W-:-:S04]  /*34a0*/  FMNMX.FTZ R4, R51, R4, !PT ;  /* 0x0000000433047209 */ /* 0x000fc80007810000 */
[----:B------:R-:W-:Y:S01]  /*34b0*/  FMNMX.FTZ R4, R87, R4, !PT ;  /* 0x0000000457047209 */ /* 0x000fe20007810000 */
[----:B-1----:R-:W-:Y:S01]  /*34c0*/  FFMA.FTZ R5, R60, UR6, -R3 ;  /* 0x000000063c057c23 */ /* 0x002fe20008010803 */
[----:B------:R-:W-:Y:S02]  /*34d0*/  FSEL R60, R135, -INF , !P0 ;  /* 0xff800000873c7808 */ /* 0x000fe40004000000 */
[----:B------:R-:W-:Y:S01]  /*34e0*/  ISETP.GE.AND P0, PT, R58, R7, PT ;  /* 0x000000073a00720c */ /* 0x000fe20003f06270 */
        /* <DEDUP_REMOVED lines=19> */
[----:B------:R-:W-:-:S04]  /*3620*/  FMNMX.FTZ R4, R170, R4, !PT ;  /* 0x00000004aa047209 */ /* 0x000fc80007810000 */
[----:B------:R-:W-:Y:S01]  /*3630*/  FMNMX.FTZ R4, R169, R4, !PT ;  /* 0x00000004a9047209 */ /* 0x000fe20007810000 */
[----:B-1----:R-:W-:-:S04]  /*3640*/  FFMA.FTZ R5, R69, UR6, -R3 ;  /* 0x0000000645057c23 */ /* 0x002fc80008010803 */
[----:B------:R-:W1:Y:S01]  /*3650*/  SHFL.BFLY PT, R8, R4, 0x2, 0x1f ;  /* 0x0c401f0004087f89 */ /* 0x000e6200000e0000 */
[----:B------:R3:W-:Y:S02]  /*3660*/  MUFU.EX2 R152, R5 ;  /* 0x0000000500987308 */ /* 0x0007e40000000800 */
[----:B---3--:R-:W-:Y:S01]  /*3670*/  FFMA.FTZ R5, R70, UR6, -R3 ;  /* 0x0000000646057c23 */ /* 0x008fe20008010803 */
[----:B------:R-:W-:Y:S02]  /*3680*/  FSEL R70, R111, -INF , !P2 ;  /* 0xff8000006f467808 */ /* 0x000fe40005000000 */
[----:B------:R-:W-:-:S03]  /*3690*/  ISETP.GE.AND P2, PT, R38, R9, PT ;  /* 0x000000092600720c */ /* 0x000fc60003f46270 */
[----:B------:R3:W-:Y:S01]  /*36a0*/  MUFU.EX2 R153, R5 ;  /* 0x0000000500997308 */ /* 0x0007e20000000800 */
[----:B-1----:R-:W-:Y:S02]  /*36b0*/  FMNMX.FTZ R4, R4, R8, !PT ;  /* 0x0000000804047209 */ /* 0x002fe40007810000 */
[----:B------:R-:W-:-:S03]  /*36c0*/  VIADDMNMX R8, R28, 0x40, R104, PT ;  /* 0x000000401c087846 */ /* 0x000fc60003800168 */
[----:B------:R-:W1:Y:S01]  /*36d0*/  SHFL.BFLY PT, R10, R4, 0x1, 0x1f ;  /* 0x0c201f00040a7f89 */ /* 0x000e6200000e0000 */
[-C--:B------:R-:W-:Y:S02]  /*36e0*/  ISETP.GE.AND P0, PT, R25, R8.reuse, PT ;  /* 0x000000081900720c */ /* 0x080fe40003f06270 */
[-C--:B------:R-:W-:Y:S02]  /*36f0*/  ISETP.GE.AND P1, PT, R27, R8.reuse, PT ;  /* 0x000000081b00720c */ /* 0x080fe40003f26270 */
[----:B------:R-:W-:Y:S02]  /*3700*/  FSEL R48, R237, -INF , !P0 ;  /* 0xff800000ed307808 */ /* 0x000fe40004000000 */
[-C--:B------:R-:W-:Y:S02]  /*3710*/  ISETP.GE.AND P0, PT, R30, R8.reuse, PT ;  /* 0x000000081e00720c */ /* 0x080fe40003f06270 */
[----:B------:R-:W-:Y:S01]  /*3720*/  ISETP.GE.AND P5, PT, R26, R8, PT ;  /* 0x000000081a00720c */ /* 0x000fe20003fa6270 */
[----:B---3--:R-:W-:Y:S01]  /*3730*/  FFMA.FTZ R5, R71, UR6, -R3 ;  /* 0x0000000647057c23 */ /* 0x008fe20008010803 */
[----:B------:R-:W-:-:S02]  /*3740*/  FSEL R47, R196, -INF , !P0 ;  /* 0xff800000c42f7808 */ /* 0x000fc40004000000 */
[----:B------:R-:W-:Y:S01]  /*3750*/  FSEL R50, R108, -INF , !P1 ;  /* 0xff8000006c327808 */ /* 0x000fe20004800000 */
[----:B------:R3:W-:Y:S01]  /*3760*/  MUFU.EX2 R156, R5 ;  /* 0x00000005009c7308 */ /* 0x0007e20000000800 */
[----:B------:R-:W-:Y:S02]  /*3770*/  FSEL R49, R109, -INF , !P5 ;  /* 0xff8000006d317808 */ /* 0x000fe40006800000 */
[----:B------:R-:W-:Y:S02]  /*3780*/  ISETP.GE.AND P4, PT, R29, R8, PT ;  /* 0x000000081d00720c */ /* 0x000fe40003f86270 */
[-C--:B------:R-:W-:Y:S02]  /*3790*/  ISETP.GE.AND P1, PT, R30, R9.reuse, PT ;  /* 0x000000091e00720c */ /* 0x080fe40003f26270 */
[----:B------:R-:W-:Y:S02]  /*37a0*/  FSEL R30, R197, -INF , !P4 ;  /* 0xff800000c51e7808 */ /* 0x000fe40006000000 */
[----:B------:R-:W-:-:S02]  /*37b0*/  ISETP.GE.AND P5, PT, R29, R9, PT ;  /* 0x000000091d00720c */ /* 0x000fc40003fa6270 */
[----:B-1----:R-:W-:Y:S01]  /*37c0*/  FMNMX.FTZ R137, R4, R10, !PT ;  /* 0x0000000a04897209 */ /* 0x002fe20007810000 */
[--C-:B------:R-:W-:Y:S01]  /*37d0*/  FFMA.FTZ R4, R73, UR6, -R3.reuse ;  /* 0x0000000649047c23 */ /* 0x100fe20008010803 */
[----:B------:R-:W-:Y:S02]  /*37e0*/  FSEL R69, R198, -INF , !P1 ;  /* 0xff800000c6457808 */ /* 0x000fe40004800000 */
[----:B------:R-:W-:Y:S01]  /*37f0*/  FSETP.NEU.FTZ.AND P0, PT, R137, -INF , PT ;  /* 0xff8000008900780b */ /* 0x000fe20003f1d000 */
[----:B------:R-:W-:Y:S01]  /*3800*/  MUFU.EX2 R237, R4 ;  /* 0x0000000400ed7308 */ /* 0x000fe20000000800 */
[----:B---3--:R-:W-:Y:S01]  /*3810*/  FFMA.FTZ R5, R72, UR6, -R3 ;  /* 0x0000000648057c23 */ /* 0x008fe20008010803 */
[----:B------:R-:W-:Y:S02]  /*3820*/  FSEL R72, R110, -INF , !P3 ;  /* 0xff8000006e487808 */ /* 0x000fe40005800000 */
[-C--:B------:R-:W-:Y:S02]  /*3830*/  ISETP.GE.AND P3, PT, R38, R8.reuse, PT ;  /* 0x000000082600720c */ /* 0x080fe40003f66270 */
[----:B------:R-:W-:-:S02]  /*3840*/  ISETP.GE.AND P1, PT, R37, R8, PT ;  /* 0x000000082500720c */ /* 0x000fc40003f26270 */
[----:B------:R1:W-:Y:S01]  /*3850*/  MUFU.EX2 R157, R5 ;  /* 0x00000005009d7308 */ /* 0x0003e20000000800 */
[----:B------:R-:W-:Y:S02]  /*3860*/  FSEL R29, R96, -INF , !P3 ;  /* 0xff800000601d7808 */ /* 0x000fe40005800000 */
[----:B------:R-:W-:Y:S02]  /*3870*/  FSEL R28, R97, -INF , !P1 ;  /* 0xff800000611c7808 */ /* 0x000fe40004800000 */
[----:B------:R-:W-:Y:S02]  /*3880*/  ISETP.GE.AND P4, PT, R35, R8, PT ;  /* 0x000000082300720c */ /* 0x000fe40003f86270 */
[-C--:B------:R-:W-:Y:S02]  /*3890*/  ISETP.GE.AND P3, PT, R36, R9.reuse, PT ;  /* 0x000000092400720c */ /* 0x080fe40003f66270 */
[----:B------:R-:W-:Y:S02]  /*38a0*/  FSEL R26, R201, -INF , !P4 ;  /* 0xff800000c91a7808 */ /* 0x000fe40006000000 */
[----:B------:R-:W-:-:S02]  /*38b0*/  ISETP.GE.AND P1, PT, R33, R9, PT ;  /* 0x000000092100720c */ /* 0x000fc40003f26270 */
[----:B------:R-:W-:Y:S02]  /*38c0*/  FSEL R73, R98, -INF , !P2 ;  /* 0xff80000062497808 */ /* 0x000fe40005000000 */
[-C--:B------:R-:W-:Y:S01]  /*38d0*/  ISETP.GE.AND P2, PT, R35, R9.reuse, PT ;  /* 0x000000092300720c */ /* 0x080fe20003f46270 */
[----:B-1----:R-:W-:Y:S01]  /*38e0*/  FFMA.FTZ R5, R77, UR6, -R3 ;  /* 0x000000064d057c23 */ /* 0x002fe20008010803 */
[----:B------:R-:W-:Y:S02]  /*38f0*/  FSEL R91, R102, -INF , !P1 ;  /* 0xff800000665b7808 */ /* 0x000fe40004800000 */
[----:B------:R-:W-:Y:S01]  /*3900*/  ISETP.GE.AND P1, PT, R34, R8, PT ;  /* 0x000000082200720c */ /* 0x000fe20003f26270 */
[----:B------:R1:W-:Y:S01]  /*3910*/  MUFU.EX2 R160, R5 ;  /* 0x0000000500a07308 */ /* 0x0003e20000000800 */
[----:B------:R-:W-:-:S04]  /*3920*/  ISETP.GE.AND P4, PT, R32, R9, PT ;  /* 0x000000092000720c */ /* 0x000fc80003f86270 */
[----:B------:R-:W-:Y:S02]  /*3930*/  FSEL R93, R103, -INF , !P4 ;  /* 0xff800000675d7808 */ /* 0x000fe40006000000 */
[----:B------:R-:W-:Y:S01]  /*3940*/  ISETP.NE.AND P4, PT, R11, RZ, PT ;  /* 0x000000ff0b00720c */ /* 0x000fe20003f85270 */
        /* <DEDUP_REMOVED lines=8> */
[----:B-1----:R-:W-:Y:S01]  /*39d0*/  FFMA.FTZ R5, R79, UR6, -R3 ;  /* 0x000000064f057c23 */ /* 0x002fe20008010803 */
[----:B------:R-:W-:Y:S02]  /*39e0*/  FSEL R79, R202, -INF , !P3 ;  /* 0xff800000ca4f7808 */ /* 0x000fe40005800000 */
[----:B------:R-:W-:-:S03]  /*39f0*/  ISETP.GE.AND P3, PT, R32, R8, PT ;  /* 0x000000082000720c */ /* 0x000fc60003f66270 */
[----:B------:R1:W-:Y:S02]  /*3a00*/  MUFU.EX2 R177, R5 ;  /* 0x0000000500b17308 */ /* 0x0003e40000000800 */
[----:B-1----:R-:W-:-:S06]  /*3a10*/  FFMA.FTZ R5, R80, UR6, -R3 ;  /* 0x0000000650057c23 */ /* 0x002fcc0008010803 */
[----:B------:R1:W-:Y:S02]  /*3a20*/  MUFU.EX2 R181, R5 ;  /* 0x0000000500b57308 */ /* 0x0003e40000000800 */
[----:B-1----:R-:W-:-:S06]  /*3a30*/  FFMA.FTZ R5, R82, UR6, -R3 ;  /* 0x0000000652057c23 */ /* 0x002fcc0008010803 */
[----:B------:R1:W-:Y:S02]  /*3a40*/  MUFU.EX2 R183, R5 ;  /* 0x0000000500b77308 */ /* 0x0003e40000000800 */
[----:B-1----:R-:W-:Y:S01]  /*3a50*/  FFMA.FTZ R5, R83, UR6, -R3 ;  /* 0x0000000653057c23 */ /* 0x002fe20008010803 */
[----:B------:R-:W-:Y:S01]  /*3a60*/  FMUL.FTZ R3, R137, UR6 ;  /* 0x0000000689037c20 */ /* 0x000fe20008410000 */
[----:B------:R-:W-:-:S04]  /*3a70*/  FSEL R83, R203, -INF , !P2 ;  /* 0xff800000cb537808 */ /* 0x000fc80005000000 */
[----:B------:R1:W3:Y:S01]  /*3a80*/  MUFU.EX2 R184, R5 ;  /* 0x0000000500b87308 */ /* 0x0002e20000000800 */
[----:B------:R-:W-:-:S04]  /*3a90*/  ISETP.GE.AND P2, PT, R31, R9, PT ;  /* 0x000000091f00720c */ /* 0x000fc80003f46270 */
[----:B------:R-:W-:Y:S02]  /*3aa0*/  FSEL R96, R230, -INF , !P2 ;  /* 0xff800000e6607808 */ /* 0x000fe40005000000 */
[----:B------:R-:W-:-:S04]  /*3ab0*/  ISETP.GE.AND P2, PT, R41, R8, PT ;  /* 0x000000082900720c */ /* 0x000fc80003f46270 */
[----:B------:R-:W-:Y:S02]  /*3ac0*/  FSEL R71, R205, -INF , !P2 ;  /* 0xff800000cd477808 */ /* 0x000fe40005000000 */
[-C--:B------:R-:W-:Y:S02]  /*3ad0*/  ISETP.GE.AND P2, PT, R53, R9.reuse, PT ;  /* 0x000000093500720c */ /* 0x080fe40003f46270 */
[----:B-1----:R-:W-:Y:S01]  /*3ae0*/  FSEL R5, R3, RZ, P0 ;  /* 0x000000ff03057208 */ /* 0x002fe20000000000 */
[----:B---3--:R-:W-:Y:S01]  /*3af0*/  IMAD.MOV.U32 R230, RZ, RZ, R184 ;  /* 0x000000ffffe67224 */ /* 0x008fe200078e00b8 */
[----:B------:R-:W-:Y:S02]  /*3b00*/  ISETP.GE.AND P0, PT, R37, R9, PT ;  /* 0x000000092500720c */ /* 0x000fe40003f06270 */
[----:B------:R-:W-:Y:S01]  /*3b10*/  FSEL R37, R199, -INF , !P5 ;  /* 0xff800000c7257808 */ /* 0x000fe20006800000 */
[----:B------:R-:W-:Y:S01]  /*3b20*/  FFMA.FTZ R3, R12, UR6, -R5 ;  /* 0x000000060c037c23 */ /* 0x000fe20008010805 */
[----:B------:R-:W-:-:S02]  /*3b30*/  FSEL R74, R99, -INF , !P0 ;  /* 0xff800000634a7808 */ /* 0x000fc40004000000 */
[-C--:B------:R-:W-:Y:S01]  /*3b40*/  ISETP.GE.AND P0, PT, R33, R8.reuse, PT ;  /* 0x000000082100720c */ /* 0x080fe20003f06270 */
[----:B------:R1:W-:Y:S01]  /*3b50*/  MUFU.EX2 R165, R3 ;  /* 0x0000000300a57308 */ /* 0x0003e20000000800 */
[-C--:B------:R-:W-:Y:S02]  /*3b60*/  ISETP.GE.AND P5, PT, R36, R8.reuse, PT ;  /* 0x000000082400720c */ /* 0x080fe40003fa6270 */
[----:B------:R-:W-:Y:S02]  /*3b70*/  FSEL R25, R100, -INF , !P0 ;  /* 0xff80000064197808 */ /* 0x000fe40004000000 */
[-C--:B------:R-:W-:Y:S02]  /*3b80*/  ISETP.GE.AND P0, PT, R2, R8.reuse, PT ;  /* 0x000000080200720c */ /* 0x080fe40003f06270 */
[----:B------:R-:W-:Y:S02]  /*3b90*/  FSEL R27, R200, -INF , !P5 ;  /* 0xff800000c81b7808 */ /* 0x000fe40006800000 */
[----:B------:R-:W-:Y:S01]  /*3ba0*/  ISETP.GE.AND P5, PT, R31, R8, PT ;  /* 0x000000081f00720c */ /* 0x000fe20003fa6270 */
[----:B-1----:R-:W-:Y:S01]  /*3bb0*/  FFMA.FTZ R3, R17, UR6, -R5 ;  /* 0x0000000611037c23 */ /* 0x002fe20008010805 */
[----:B------:R-:W-:-:S02]  /*3bc0*/  FSEL R17, R101, -INF , !P3 ;  /* 0xff80000065117808 */ /* 0x000fc40005800000 */
[----:B------:R-:W-:Y:S01]  /*3bd0*/  ISETP.GE.AND P3, PT, R40, R8, PT ;  /* 0x000000082800720c */ /* 0x000fe20003f66270 */
[----:B------:R1:W-:Y:S02]  /*3be0*/  MUFU.EX2 R164, R3 ;  /* 0x0000000300a47308 */ /* 0x0003e40000000800 */
[----:B-1----:R-:W-:Y:S01]  /*3bf0*/  FFMA.FTZ R3, R16, UR6, -R5 ;  /* 0x0000000610037c23 */ /* 0x002fe20008010805 */
[----:B------:R-:W-:Y:S01]  /*3c00*/  FSEL R16, R239, -INF , !P4 ;  /* 0xff800000ef107808 */ /* 0x000fe20006000000 */
[----:B------:R-:W-:Y:S01]  /*3c10*/  IMAD.MOV.U32 R239, RZ, RZ, R177 ;  /* 0x000000ffffef7224 */ /* 0x000fe200078e00b1 */
[----:B------:R-:W-:-:S03]  /*3c20*/  ISETP.GE.AND P4, PT, R42, R9, PT ;  /* 0x000000092a00720c */ /* 0x000fc60003f86270 */
[----:B------:R1:W-:Y:S02]  /*3c30*/  MUFU.EX2 R166, R3 ;  /* 0x0000000300a67308 */ /* 0x0003e40000000800 */
[----:B-1----:R-:W-:Y:S01]  /*3c40*/  FFMA.FTZ R3, R15, UR6, -R5 ;  /* 0x000000060f037c23 */ /* 0x002fe20008010805 */
[----:B------:R-:W-:Y:S02]  /*3c50*/  FSEL R15, R236, -INF , !P0 ;  /* 0xff800000ec0f7808 */ /* 0x000fe40004000000 */
[----:B------:R-:W-:-:S03]  /*3c60*/  ISETP.GE.AND P0, PT, R34, R9, PT ;  /* 0x000000092200720c */ /* 0x000fc60003f06270 */
[----:B------:R1:W3:Y:S01]  /*3c70*/  MUFU.EX2 R167, R3 ;  /* 0x0000000300a77308 */ /* 0x0002e20000000800 */
[----:B------:R-:W-:Y:S02]  /*3c80*/  FMNMX.FTZ R4, R15, R48, !PT ;  /* 0x000000300f047209 */ /* 0x000fe40007810000 */
[----:B------:R-:W-:Y:S01]  /*3c90*/  FSEL R95, R231, -INF , !P0 ;  /* 0xff800000e75f7808 */ /* 0x000fe20004000000 */
[----:B------:R-:W-:Y:S01]  /*3ca0*/  IMAD.MOV.U32 R231, RZ, RZ, R181 ;  /* 0x000000ffffe77224 */ /* 0x000fe200078e00b5 */
[----:B------:R-:W-:-:S04]  /*3cb0*/  ISETP.GE.AND P0, PT, R42, R8, PT ;  /* 0x000000082a00720c */ /* 0x000fc80003f06270 */
[----:B------:R-:W-:Y:S01]  /*3cc0*/  FSEL R76, R240, -INF , !P0 ;  /* 0xff800000f04c7808 */ /* 0x000fe20004000000 */
[----:B------:R-:W-:Y:S01]  /*3cd0*/  IMAD.MOV.U32 R240, RZ, RZ, R176 ;  /* 0x000000fffff07224 */ /* 0x000fe200078e00b0 */
[----:B------:R-:W-:-:S04]  /*3ce0*/  ISETP.GE.AND P0, PT, R52, R8, PT ;  /* 0x000000083400720c */ /* 0x000fc80003f06270 */
[----:B------:R-:W-:Y:S01]  /*3cf0*/  FSEL R78, R208, -INF , !P0 ;  /* 0xff800000d04e7808 */ /* 0x000fe20004000000 */
[----:B-1----:R-:W-:Y:S01]  /*3d00*/  FFMA.FTZ R3, R13, UR6, -R5 ;  /* 0x000000060d037c23 */ /* 0x002fe20008010805 */
[-C--:B------:R-:W-:Y:S02]  /*3d10*/  ISETP.GE.AND P0, PT, R55, R8.reuse, PT ;  /* 0x000000083700720c */ /* 0x080fe40003f06270 */
[----:B------:R-:W-:Y:S01]  /*3d20*/  FSEL R13, R229, -INF , !P1 ;  /* 0xff800000e50d7808 */ /* 0x000fe20004800000 */
[----:B------:R1:W-:Y:S01]  /*3d30*/  MUFU.EX2 R236, R3 ;  /* 0x0000000300ec7308 */ /* 0x0003e20000000800 */
[----:B------:R-:W-:Y:S01]  /*3d40*/  FSEL R92, R244, -INF , !P0 ;  /* 0xff800000f45c7808 */ /* 0x000fe20004000000 */
[----:B------:R-:W-:Y:S01]  /*3d50*/  IMAD.MOV.U32 R229, RZ, RZ, R183 ;  /* 0x000000ffffe57224 */ /* 0x000fe200078e00b7 */
[-C--:B------:R-:W-:Y:S01]  /*3d60*/  ISETP.GE.AND P0, PT, R57, R8.reuse, PT ;  /* 0x000000083900720c */ /* 0x080fe20003f06270 */
[----:B------:R-:W-:Y:S01]  /*3d70*/  IMAD.MOV.U32 R244, RZ, RZ, R172 ;  /* 0x000000fffff47224 */ /* 0x000fe200078e00ac */
[----:B------:R-:W-:-:S02]  /*3d80*/  ISETP.GE.AND P1, PT, R44, R8, PT ;  /* 0x000000082c00720c */ /* 0x000fc40003f26270 */
[----:B------:R-:W-:Y:S01]  /*3d90*/  FSEL R98, R220, -INF , !P0 ;  /* 0xff800000dc627808 */ /* 0x000fe20004000000 */
[----:B------:R-:W-:Y:S01]  /*3da0*/  IMAD.MOV.U32 R220, RZ, RZ, R160 ;  /* 0x000000ffffdc7224 */ /* 0x000fe200078e00a0 */
[----:B------:R-:W-:Y:S02]  /*3db0*/  ISETP.GE.AND P0, PT, R59, R8, PT ;  /* 0x000000083b00720c */ /* 0x000fe40003f06270 */
[----:B------:R-:W-:Y:S01]  /*3dc0*/  FSEL R77, R241, -INF , !P1 ;  /* 0xff800000f14d7808 */ /* 0x000fe20004800000 */
[----:B------:R-:W-:Y:S01]  /*3dd0*/  IMAD.MOV.U32 R241, RZ, RZ, R173 ;  /* 0x000000fffff17224 */ /* 0x000fe200078e00ad */
[----:B----4-:R-:W-:Y:S02]  /*3de0*/  FSEL R103, R136, -INF , !P0 ;  /* 0xff80000088677808 */ /* 0x010fe40004000000 */
[----:B------:R-:W-:Y:S01]  /*3df0*/  ISETP.GE.AND P0, PT, R2, R9, PT ;  /* 0x000000090200720c */ /* 0x000fe20003f06270 */
[--C-:B------:R-:W-:Y:S01]  /*3e00*/  FFMA.FTZ R2, R39, UR6, -R5.reuse ;  /* 0x0000000627027c23 */ /* 0x100fe20008010805 */
[----:B-1----:R-:W-:Y:S01]  /*3e10*/  FMNMX.FTZ R3, R50, R4, !PT ;  /* 0x0000000432037209 */ /* 0x002fe20007810000 */
[----:B------:R-:W-:Y:S01]  /*3e20*/  FFMA.FTZ R4, R14, UR6, -R5 ;  /* 0x000000060e047c23 */ /* 0x000fe20008010805 */
[----:B------:R-:W-:-:S02]  /*3e30*/  FSEL R14, R228, -INF , !P5 ;  /* 0xff800000e40e7808 */ /* 0x000fc40006800000 */
[----:B------:R-:W-:Y:S01]  /*3e40*/  FMNMX.FTZ R3, R49, R3, !PT ;  /* 0x0000000331037209 */ /* 0x000fe20007810000 */
[----:B------:R1:W-:Y:S01]  /*3e50*/  MUFU.EX2 R227, R4 ;  /* 0x0000000400e37308 */ /* 0x0003e20000000800 */
[----:B------:R-:W-:Y:S01]  /*3e60*/  FSEL R12, R238, -INF , !P0 ;  /* 0xff800000ee0c7808 */ /* 0x000fe20004000000 */
[----:B------:R-:W-:Y:S01]  /*3e70*/  IMAD.MOV.U32 R238, RZ, RZ, R156 ;  /* 0x000000ffffee7224 */ /* 0x000fe200078e009c */
[----:B------:R-:W-:Y:S02]  /*3e80*/  FMNMX.FTZ R3, R47, R3, !PT ;  /* 0x000000032f037209 */ /* 0x000fe40007810000 */
[----:B------:R-:W-:Y:S02]  /*3e90*/  ISETP.GE.AND P1, PT, R53, R8, PT ;  /* 0x000000083500720c */ /* 0x000fe40003f26270 */
[----:B------:R-:W-:Y:S02]  /*3ea0*/  FMNMX.FTZ R3, R30, R3, !PT ;  /* 0x000000031e037209 */ /* 0x000fe40007810000 */
[----:B------:R-:W-:-:S02]  /*3eb0*/  FSEL R82, R209, -INF , !P1 ;  /* 0xff800000d1527808 */ /* 0x000fc40004800000 */
[----:B------:R-:W-:Y:S02]  /*3ec0*/  FMNMX.FTZ R3, R29, R3, !PT ;  /* 0x000000031d037209 */ /* 0x000fe40007810000 */
[----:B------:R-:W-:Y:S02]  /*3ed0*/  ISETP.GE.AND P1, PT, R54, R8, PT ;  /* 0x000000083600720c */ /* 0x000fe40003f26270 */
[----:B------:R-:W-:Y:S01]  /*3ee0*/  FMNMX.FTZ R3, R28, R3, !PT ;  /* 0x000000031c037209 */ /* 0x000fe20007810000 */
[----:B-1----:R-:W-:Y:S01]  /*3ef0*/  FFMA.FTZ R4, R18, UR6, -R5 ;  /* 0x0000000612047c23 */ /* 0x002fe20008010805 */
[----:B------:R-:W-:Y:S02]  /*3f00*/  FSEL R18, R204, -INF , !P3 ;  /* 0xff800000cc127808 */ /* 0x000fe40005800000 */
[----:B------:R-:W-:Y:S01]  /*3f10*/  FMNMX.FTZ R3, R27, R3, !PT ;  /* 0x000000031b037209 */ /* 0x000fe20007810000 */
[----:B------:R1:W-:Y:S01]  /*3f20*/  MUFU.EX2 R204, R2 ;  /* 0x0000000200cc7308 */ /* 0x0003e20000000800 */
[----:B------:R-:W-:Y:S01]  /*3f30*/  FSEL R97, R245, -INF , !P1 ;  /* 0xff800000f5617808 */ /* 0x000fe20004800000 */
[----:B------:R-:W-:Y:S01]  /*3f40*/  IMAD.MOV.U32 R245, RZ, RZ, R161 ;  /* 0x000000fffff57224 */ /* 0x000fe200078e00a1 */
[----:B------:R-:W-:-:S02]  /*3f50*/  FMNMX.FTZ R3, R26, R3, !PT ;  /* 0x000000031a037209 */ /* 0x000fc40007810000 */
[-C--:B------:R-:W-:Y:S02]  /*3f60*/  ISETP.GE.AND P1, PT, R56, R8.reuse, PT ;  /* 0x000000083800720c */ /* 0x080fe40003f26270 */
[----:B------:R-:W-:Y:S01]  /*3f70*/  FMNMX.FTZ R3, R25, R3, !PT ;  /* 0x0000000319037209 */ /* 0x000fe20007810000 */
[----:B------:R4:W-:Y:S01]  /*3f80*/  MUFU.EX2 R218, R4 ;  /* 0x0000000400da7308 */ /* 0x0009e20000000800 */
[----:B------:R-:W-:Y:S01]  /*3f90*/  FSEL R101, R221, -INF , !P1 ;  /* 0xff800000dd657808 */ /* 0x000fe20004800000 */
[----:B------:R-:W-:Y:S01]  /*3fa0*/  IMAD.MOV.U32 R221, RZ, RZ, R157 ;  /* 0x000000ffffdd7224 */ /* 0x000fe200078e009d */
[----:B------:R-:W-:Y:S02]  /*3fb0*/  FMNMX.FTZ R3, R17, R3, !PT ;  /* 0x0000000311037209 */ /* 0x000fe40007810000 */
[-C--:B------:R-:W-:Y:S02]  /*3fc0*/  ISETP.GE.AND P1, PT, R58, R8.reuse, PT ;  /* 0x000000083a00720c */ /* 0x080fe40003f26270 */
[----:B------:R-:W-:Y:S01]  /*3fd0*/  FMNMX.FTZ R3, R14, R3, !PT ;  /* 0x000000030e037209 */ /* 0x000fe20007810000 */
[----:B-1----:R-:W-:Y:S01]  /*3fe0*/  FFMA.FTZ R2, R43, UR6, -R5 ;  /* 0x000000062b027c23 */ /* 0x002fe20008010805 */
[----:B--2---:R-:W-:Y:S01]  /*3ff0*/  FSEL R104, R113, -INF , !P1 ;  /* 0xff80000071687808 */ /* 0x004fe20004800000 */
[----:B------:R-:W-:Y:S01]  /*4000*/  IMAD.MOV.U32 R113, RZ, RZ, R107 ;  /* 0x000000ffff717224 */ /* 0x000fe200078e006b */
[----:B------:R-:W-:Y:S01]  /*4010*/  FMNMX.FTZ R3, R13, R3, !PT ;  /* 0x000000030d037209 */ /* 0x000fe20007810000 */
[----:B------:R1:W-:Y:S01]  /*4020*/  MUFU.EX2 R203, R2 ;  /* 0x0000000200cb7308 */ /* 0x0003e20000000800 */
[----:B------:R-:W-:-:S02]  /*4030*/  ISETP.GE.AND P1, PT, R61, R8, PT ;  /* 0x000000083d00720c */ /* 0x000fc40003f26270 */
[----:B------:R-:W-:Y:S01]  /*4040*/  FMNMX.FTZ R3, R18, R3, !PT ;  /* 0x0000000312037209 */ /* 0x000fe20007810000 */
[----:B----4-:R-:W-:Y:S01]  /*4050*/  FFMA.FTZ R4, R19, UR6, -R5 ;  /* 0x0000000613047c23 */ /* 0x010fe20008010805 */
[----:B------:R-:W-:Y:S01]  /*4060*/  FSEL R107, R232, -INF , !P1 ;  /* 0xff800000e86b7808 */ /* 0x000fe20004800000 */
[----:B------:R-:W-:Y:S01]  /*4070*/  IMAD.MOV.U32 R232, RZ, RZ, R153 ;  /* 0x000000ffffe87224 */ /* 0x000fe200078e0099 */
[----:B------:R-:W-:Y:S01]  /*4080*/  FMNMX.FTZ R3, R71, R3, !PT ;  /* 0x0000000347037209 */ /* 0x000fe20007810000 */
[----:B------:R2:W-:Y:S01]  /*4090*/  MUFU.EX2 R219, R4 ;  /* 0x0000000400db7308 */ /* 0x0005e20000000800 */
[-C--:B------:R-:W-:Y:S02]  /*40a0*/  ISETP.GE.AND P0, PT, R65, R8.reuse, PT ;  /* 0x000000084100720c */ /* 0x080fe40003f06270 */
[----:B------:R-:W-:Y:S02]  /*40b0*/  FMNMX.FTZ R3, R76, R3, !PT ;  /* 0x000000034c037209 */ /* 0x000fe40007810000 */
[----:B------:R-:W-:-:S02]  /*40c0*/  ISETP.GE.AND P1, PT, R64, R8, PT ;  /* 0x000000084000720c */ /* 0x000fc40003f26270 */
[----:B------:R-:W-:Y:S02]  /*40d0*/  FMNMX.FTZ R3, R77, R3, !PT ;  /* 0x000000034d037209 */ /* 0x000fe40007810000 */
[----:B-1----:R-:W-:Y:S02]  /*40e0*/  FMNMX.FTZ R2, R12, R16, !PT ;  /* 0x000000100c027209 */ /* 0x002fe40007810000 */
[----:B------:R-:W-:Y:S02]  /*40f0*/  FMNMX.FTZ R3, R78, R3, !PT ;  /* 0x000000034e037209 */ /* 0x000fe40007810000 */
[----:B------:R-:W-:Y:S02]  /*4100*/  FMNMX.FTZ R2, R72, R2, !PT ;  /* 0x0000000248027209 */ /* 0x000fe40007810000 */
[----:B------:R-:W-:Y:S02]  /*4110*/  FMNMX.FTZ R3, R82, R3, !PT ;  /* 0x0000000352037209 */ /* 0x000fe40007810000 */
[----:B------:R-:W-:Y:S01]  /*4120*/  FMNMX.FTZ R2, R70, R2, !PT ;  /* 0x0000000246027209 */ /* 0x000fe20007810000 */
[----:B--2---:R-:W-:Y:S01]  /*4130*/  FFMA.FTZ R4, R20, UR6, -R5 ;  /* 0x0000000614047c23 */ /* 0x004fe20008010805 */
[----:B------:R-:W-:-:S02]  /*4140*/  FMNMX.FTZ R3, R92, R3, !PT ;  /* 0x000000035c037209 */ /* 0x000fc40007810000 */
[----:B------:R-:W-:Y:S01]  /*4150*/  FMNMX.FTZ R2, R69, R2, !PT ;  /* 0x0000000245027209 */ /* 0x000fe20007810000 */
[----:B------:R1:W-:Y:S01]  /*4160*/  MUFU.EX2 R224, R4 ;  /* 0x0000000400e07308 */ /* 0x0003e20000000800 */
[----:B------:R-:W-:Y:S02]  /*4170*/  FMNMX.FTZ R3, R97, R3, !PT ;  /* 0x0000000361037209 */ /* 0x000fe40007810000 */
[----:B------:R-:W-:Y:S02]  /*4180*/  FMNMX.FTZ R2, R37, R2, !PT ;  /* 0x0000000225027209 */ /* 0x000fe40007810000 */
[----:B------:R-:W-:Y:S02]  /*4190*/  FMNMX.FTZ R3, R98, R3, !PT ;  /* 0x0000000362037209 */ /* 0x000fe40007810000 */
[----:B------:R-:W-:Y:S02]  /*41a0*/  FMNMX.FTZ R2, R73, R2, !PT ;  /* 0x0000000249027209 */ /* 0x000fe40007810000 */
[----:B------:R-:W-:-:S02]  /*41b0*/  FMNMX.FTZ R3, R101, R3, !PT ;  /* 0x0000000365037209 */ /* 0x000fc40007810000 */
[----:B------:R-:W-:Y:S02]  /*41c0*/  FMNMX.FTZ R2, R74, R2, !PT ;  /* 0x000000024a027209 */ /* 0x000fe40007810000 */
[----:B------:R-:W-:Y:S02]  /*41d0*/  FMNMX.FTZ R3, R103, R3, !PT ;  /* 0x0000000367037209 */ /* 0x000fe40007810000 */
[----:B------:R-:W-:Y:S01]  /*41e0*/  FMNMX.FTZ R2, R79, R2, !PT ;  /* 0x000000024f027209 */ /* 0x000fe20007810000 */
[----:B-1----:R-:W-:Y:S01]  /*41f0*/  FFMA.FTZ R4, R21, UR6, -R5 ;  /* 0x0000000615047c23 */ /* 0x002fe20008010805 */
[----:B------:R-:W-:Y:S02]  /*4200*/  FMNMX.FTZ R3, R104, R3, !PT ;  /* 0x0000000368037209 */ /* 0x000fe40007810000 */
[----:B------:R-:W-:Y:S01]  /*4210*/  FMNMX.FTZ R2, R83, R2, !PT ;  /* 0x0000000253027209 */ /* 0x000fe20007810000 */
[----:B------:R1:W-:Y:S01]  /*4220*/  MUFU.EX2 R228, R4 ;  /* 0x0000000400e47308 */ /* 0x0003e20000000800 */
[----:B------:R-:W-:-:S02]  /*4230*/  ISETP.GE.AND P5, PT, R40, R9, PT ;  /* 0x000000092800720c */ /* 0x000fc40003fa6270 */
[----:B------:R-:W-:Y:S01]  /*4240*/  FSEL R111, R233, -INF , !P0 ;  /* 0xff800000e96f7808 */ /* 0x000fe20004000000 */
[----:B------:R-:W-:Y:S01]  /*4250*/  IMAD.MOV.U32 R233, RZ, RZ, R152 ;  /* 0x000000ffffe97224 */ /* 0x000fe200078e0098 */
[----:B------:R-:W-:Y:S02]  /*4260*/  FMNMX.FTZ R3, R107, R3, !PT ;  /* 0x000000036b037209 */ /* 0x000fe40007810000 */
[----:B------:R-:W-:Y:S02]  /*4270*/  FMNMX.FTZ R2, R91, R2, !PT ;  /* 0x000000025b027209 */ /* 0x000fe40007810000 */
[----:B------:R-:W-:Y:S02]  /*4280*/  FSEL R110, R129, -INF , !P1 ;  /* 0xff800000816e7808 */ /* 0x000fe40004800000 */
[----:B------:R-:W-:Y:S02]  /*4290*/  ISETP.GE.AND P1, PT, R62, R8, PT ;  /* 0x000000083e00720c */ /* 0x000fe40003f26270 */
[----:B------:R-:W-:-:S02]  /*42a0*/  P2R R10, PR, RZ, 0x20 ;  /* 0x00000020ff0a7803 */ /* 0x000fc40000000000 */
[----:B------:R-:W-:Y:S01]  /*42b0*/  ISETP.GE.AND P0, PT, R63, R8, PT ;  /* 0x000000083f00720c */ /* 0x000fe20003f06270 */
[----:B-1----:R-:W-:Y:S01]  /*42c0*/  FFMA.FTZ R4, R22, UR6, -R5 ;  /* 0x0000000616047c23 */ /* 0x002fe20008010805 */
[----:B------:R-:W-:Y:S02]  /*42d0*/  FMNMX.FTZ R3, R111, R3, !PT ;  /* 0x000000036f037209 */ /* 0x000fe40007810000 */
[----:B------:R-:W-:Y:S01]  /*42e0*/  FMNMX.FTZ R2, R93, R2, !PT ;  /* 0x000000025d027209 */ /* 0x000fe20007810000 */
[----:B------:R1:W-:Y:S01]  /*42f0*/  MUFU.EX2 R209, R4 ;  /* 0x0000000400d17308 */ /* 0x0003e20000000800 */
[----:B------:R-:W-:Y:S02]  /*4300*/  FSEL R129, R188, -INF , !P1 ;  /* 0xff800000bc817808 */ /* 0x000fe40004800000 */
[----:B------:R-:W-:Y:S02]  /*4310*/  FSEL R113, R113, -INF , !P0 ;  /* 0xff80000071717808 */ /* 0x000fe40004000000 */
[----:B------:R-:W-:-:S02]  /*4320*/  FMNMX.FTZ R3, R110, R3, !PT ;  /* 0x000000036e037209 */ /* 0x000fc40007810000 */
[----:B------:R-:W-:Y:S01]  /*4330*/  ISETP.NE.AND P1, PT, R10, RZ, PT ;  /* 0x000000ff0a00720c */ /* 0x000fe20003f25270 */
[----:B------:R-:W-:Y:S01]  /*4340*/  FFMA.FTZ R10, R85, UR6, -R5 ;  /* 0x00000006550a7c23 */ /* 0x000fe20008010805 */
[----:B------:R-:W-:Y:S02]  /*4350*/  FMNMX.FTZ R2, R96, R2, !PT ;  /* 0x0000000260027209 */ /* 0x000fe40007810000 */
[----:B------:R-:W-:Y:S01]  /*4360*/  ISETP.GE.AND P0, PT, R66, R8, PT ;  /* 0x000000084200720c */ /* 0x000fe20003f06270 */
[----:B------:R-:W-:Y:S01]  /*4370*/  MUFU.EX2 R198, R10 ;  /* 0x0000000a00c67308 */ /* 0x000fe20000000800 */
[----:B------:R-:W-:Y:S02]  /*4380*/  FMNMX.FTZ R3, R113, R3, !PT ;  /* 0x0000000371037209 */ /* 0x000fe40007810000 */
[----:B------:R-:W-:Y:S01]  /*4390*/  FSEL R80, R206, -INF , !P1 ;  /* 0xff800000ce507808 */ /* 0x000fe20004800000 */
[----:B------:R-:W-:Y:S02]  /*43a0*/  IMAD.MOV.U32 R206, RZ, RZ, R149 ;  /* 0x000000ffffce7224 */ /* 0x000fe400078e0095 */
[----:B-1----:R-:W-:Y:S01]  /*43b0*/  FFMA.FTZ R4, R23, UR6, -R5 ;  /* 0x0000000617047c23 */ /* 0x002fe20008010805 */
[----:B------:R-:W-:-:S02]  /*43c0*/  FMNMX.FTZ R2, R95, R2, !PT ;  /* 0x000000025f027209 */ /* 0x000fc40007810000 */
[----:B------:R-:W-:Y:S01]  /*43d0*/  FSEL R130, R189, -INF , !P0 ;  /* 0xff800000bd827808 */ /* 0x000fe20004000000 */
[----:B------:R1:W-:Y:S01]  /*43e0*/  MUFU.EX2 R208, R4 ;  /* 0x0000000400d07308 */ /* 0x0003e20000000800 */
[----:B------:R-:W-:Y:S02]  /*43f0*/  FMNMX.FTZ R3, R129, R3, !PT ;  /* 0x0000000381037209 */ /* 0x000fe40007810000 */
[----:B------:R-:W-:Y:S02]  /*4400*/  FMNMX.FTZ R2, R80, R2, !PT ;  /* 0x0000000250027209 */ /* 0x000fe40007810000 */
[-C--:B------:R-:W-:Y:S02]  /*4410*/  ISETP.GE.AND P5, PT, R44, R9.reuse, PT ;  /* 0x000000092c00720c */ /* 0x080fe40003fa6270 */
[----:B------:R-:W-:Y:S01]  /*4420*/  FSEL R85, R242, -INF , !P4 ;  /* 0xff800000f2557808 */ /* 0x000fe20006000000 */
[----:B------:R-:W-:Y:S01]  /*4430*/  IMAD.MOV.U32 R242, RZ, RZ, R145 ;  /* 0x000000fffff27224 */ /* 0x000fe200078e0091 */
[----:B------:R-:W-:-:S02]  /*4440*/  ISETP.GE.AND P3, PT, R52, R9, PT ;  /* 0x000000093400720c */ /* 0x000fc40003f66270 */
[-C--:B------:R-:W-:Y:S02]  /*4450*/  ISETP.GE.AND P1, PT, R55, R9.reuse, PT ;  /* 0x000000093700720c */ /* 0x080fe40003f26270 */
[----:B------:R-:W-:Y:S01]  /*4460*/  FSEL R94, R210, -INF , !P3 ;  /* 0xff800000d25e7808 */ /* 0x000fe20005800000 */
[----:B------:R-:W-:Y:S01]  /*4470*/  IMAD.MOV.U32 R210, RZ, RZ, R139 ;  /* 0x000000ffffd27224 */ /* 0x000fe200078e008b */
[-C--:B------:R-:W-:Y:S01]  /*4480*/  ISETP.GE.AND P0, PT, R54, R9.reuse, PT ;  /* 0x000000093600720c */ /* 0x080fe20003f06270 */
[----:B-1----:R-:W-:Y:S01]  /*4490*/  FFMA.FTZ R4, R24, UR6, -R5 ;  /* 0x0000000618047c23 */ /* 0x002fe20008010805 */
[----:B------:R-:W-:Y:S01]  /*44a0*/  FSEL R99, R246, -INF , !P1 ;  /* 0xff800000f6637808 */ /* 0x000fe20004800000 */
[----:B------:R-:W-:Y:S01]  /*44b0*/  IMAD.MOV.U32 R246, RZ, RZ, R132 ;  /* 0x000000fffff67224 */ /* 0x000fe200078e0084 */
[-C--:B------:R-:W-:Y:S01]  /*44c0*/  ISETP.GE.AND P4, PT, R57, R9.reuse, PT ;  /* 0x000000093900720c */ /* 0x080fe20003f86270 */
[----:B------:R1:W-:Y:S01]  /*44d0*/  MUFU.EX2 R205, R4 ;  /* 0x0000000400cd7308 */ /* 0x0003e20000000800 */
[----:B------:R-:W-:Y:S01]  /*44e0*/  FSEL R100, R247, -INF , !P0 ;  /* 0xff800000f7647808 */ /* 0x000fe20004000000 */
[----:B------:R-:W-:Y:S01]  /*44f0*/  IMAD.MOV.U32 R247, RZ, RZ, R128 ;  /* 0x000000fffff77224 */ /* 0x000fe200078e0080 */
[----:B------:R-:W-:-:S02]  /*4500*/  ISETP.GE.AND P3, PT, R58, R9, PT ;  /* 0x000000093a00720c */ /* 0x000fc40003f66270 */
[-C--:B------:R-:W-:Y:S02]  /*4510*/  ISETP.GE.AND P1, PT, R64, R9.reuse, PT ;  /* 0x000000094000720c */ /* 0x080fe40003f26270 */
[----:B------:R-:W-:Y:S02]  /*4520*/  FSEL R106, R106, -INF , !P3 ;  /* 0xff8000006a6a7808 */ /* 0x000fe40005800000 */
[----:B------:R-:W-:Y:S02]  /*4530*/  ISETP.GE.AND P3, PT, R66, R9, PT ;  /* 0x000000094200720c */ /* 0x000fe40003f66270 */
[----:B---3--:R-:W-:Y:S02]  /*4540*/  F2FP.BF16.F32.PACK_AB R19, R167, R166 ;  /* 0x000000a6a713723e */ /* 0x008fe400000010ff */
[----:B------:R-:W-:Y:S01]  /*4550*/  FSEL R119, R191, -INF , !P3 ;  /* 0xff800000bf777808 */ /* 0x000fe20005800000 */
[----:B------:R-:W-:Y:S02]  /*4560*/  IMAD.MOV.U32 R191, RZ, RZ, R117 ;  /* 0x000000ffffbf7224 */ /* 0x000fe400078e0075 */
[----:B-1----:R-:W-:-:S04]  /*4570*/  FFMA.FTZ R4, R45, UR6, -R5 ;  /* 0x000000062d047c23 */ /* 0x002fc80008010805 */
[----:B------:R1:W-:Y:S02]  /*4580*/  MUFU.EX2 R202, R4 ;  /* 0x0000000400ca7308 */ /* 0x0003e40000000800 */
[----:B-1----:R-:W-:-:S06]  /*4590*/  FFMA.FTZ R4, R46, UR6, -R5 ;  /* 0x000000062e047c23 */ /* 0x002fcc0008010805 */
[----:B------:R1:W-:Y:S02]  /*45a0*/  MUFU.EX2 R201, R4 ;  /* 0x0000000400c97308 */ /* 0x0003e40000000800 */
[----:B-1----:R-:W-:Y:S01]  /*45b0*/  FFMA.FTZ R4, R81, UR6, -R5 ;  /* 0x0000000651047c23 */ /* 0x002fe20008010805 */
[----:B------:R-:W-:Y:S01]  /*45c0*/  FSEL R81, R207, -INF , !P6 ;  /* 0xff800000cf517808 */ /* 0x000fe20007000000 */
[----:B------:R-:W-:Y:S01]  /*45d0*/  IMAD.MOV.U32 R207, RZ, RZ, R148 ;  /* 0x000000ffffcf7224 */ /* 0x000fe200078e0094 */
[----:B------:R-:W-:-:S03]  /*45e0*/  ISETP.GE.AND P6, PT, R59, R9, PT ;  /* 0x000000093b00720c */ /* 0x000fc60003fc6270 */
[----:B------:R1:W-:Y:S01]  /*45f0*/  MUFU.EX2 R200, R4 ;  /* 0x0000000400c87308 */ /* 0x0003e20000000800 */
[----:B------:R-:W-:Y:S02]  /*4600*/  FMNMX.FTZ R2, R81, R2, !PT ;  /* 0x0000000251027209 */ /* 0x000fe40007810000 */
[----:B------:R-:W-:Y:S02]  /*4610*/  FSEL R105, R105, -INF , !P6 ;  /* 0xff80000069697808 */ /* 0x000fe40007000000 */
[----:B------:R-:W-:Y:S02]  /*4620*/  FMNMX.FTZ R2, R85, R2, !PT ;  /* 0x0000000255027209 */ /* 0x000fe40007810000 */
[----:B------:R-:W-:Y:S02]  /*4630*/  ISETP.NE.AND P6, PT, R112, RZ, PT ;  /* 0x000000ff7000720c */ /* 0x000fe40003fc5270 */
[----:B------:R-:W-:Y:S01]  /*4640*/  FSEL R112, R249, -INF , !P1 ;  /* 0xff800000f9707808 */ /* 0x000fe20004800000 */
[----:B-1----:R-:W-:-:S04]  /*4650*/  FFMA.FTZ R4, R84, UR6, -R5 ;  /* 0x0000000654047c23 */ /* 0x002fc80008010805 */
[----:B------:R1:W-:Y:S02]  /*4660*/  MUFU.EX2 R199, R4 ;  /* 0x0000000400c77308 */ /* 0x0003e40000000800 */
[----:B-1----:R-:W-:Y:S01]  /*4670*/  FMNMX.FTZ R4, R130, R3, !PT ;  /* 0x0000000382047209 */ /* 0x002fe20007810000 */
[----:B------:R-:W-:Y:S01]  /*4680*/  FFMA.FTZ R3, R86, UR6, -R5 ;  /* 0x0000000656037c23 */ /* 0x000fe20008010805 */
[----:B------:R-:W-:Y:S01]  /*4690*/  FSEL R86, R243, -INF , !P5 ;  /* 0xff800000f3567808 */ /* 0x000fe20006800000 */
[----:B------:R-:W-:Y:S01]  /*46a0*/  IMAD.MOV.U32 R243, RZ, RZ, R144 ;  /* 0x000000fffff37224 */ /* 0x000fe200078e0090 */
[----:B------:R-:W-:Y:S02]  /*46b0*/  ISETP.GE.AND P5, PT, R56, R9, PT ;  /* 0x000000093800720c */ /* 0x000fe40003fa6270 */
[----:B------:R1:W-:Y:S01]  /*46c0*/  MUFU.EX2 R197, R3 ;  /* 0x0000000300c57308 */ /* 0x0003e20000000800 */
[----:B------:R-:W-:Y:S01]  /*46d0*/  FMNMX.FTZ R2, R86, R2, !PT ;  /* 0x0000000256027209 */ /* 0x000fe20007810000 */
[----:B------:R-:W2:Y:S01]  /*46e0*/  SHFL.BFLY PT, R11, R4, 0x2, 0x1f ;  /* 0x0c401f00040b7f89 */ /* 0x000ea200000e0000 */
[----:B------:R-:W-:-:S02]  /*46f0*/  P2R R10, PR, RZ, 0x20 ;  /* 0x00000020ff0a7803 */ /* 0x000fc40000000000 */
[----:B------:R-:W-:Y:S02]  /*4700*/  FMNMX.FTZ R2, R94, R2, !PT ;  /* 0x000000025e027209 */ /* 0x000fe40007810000 */
[----:B------:R-:W-:Y:S02]  /*4710*/  ISETP.NE.AND P0, PT, R10, RZ, PT ;  /* 0x000000ff0a00720c */ /* 0x000fe40003f05270 */
[-C--:B------:R-:W-:Y:S02]  /*4720*/  ISETP.GE.AND P5, PT, R61, R9.reuse, PT ;  /* 0x000000093d00720c */ /* 0x080fe40003fa6270 */
[----:B------:R-:W-:Y:S01]  /*4730*/  FSEL R102, R223, -INF , !P0 ;  /* 0xff800000df667808 */ /* 0x000fe20004000000 */
[----:B------:R-:W-:Y:S01]  /*4740*/  IMAD.MOV.U32 R223, RZ, RZ, R124 ;  /* 0x000000ffffdf7224 */ /* 0x000fe200078e007c */
[----:B------:R-:W-:Y:S01]  /*4750*/  FSEL R108, R234, -INF , !P5 ;  /* 0xff800000ea6c7808 */ /* 0x000fe20006800000 */
[----:B------:R-:W-:Y:S01]  /*4760*/  IMAD.MOV.U32 R234, RZ, RZ, R121 ;  /* 0x000000ffffea7224 */ /* 0x000fe200078e0079 */
[----:B------:R-:W-:Y:S01]  /*4770*/  ISETP.GE.AND P0, PT, R63, R9, PT ;  /* 0x000000093f00720c */ /* 0x000fe20003f06270 */
[----:B-1----:R-:W-:-:S03]  /*4780*/  FFMA.FTZ R3, R51, UR6, -R5 ;  /* 0x0000000633037c23 */ /* 0x002fc60008010805 */
[----:B------:R-:W-:Y:S01]  /*4790*/  FSEL R115, R115, -INF , !P0 ;  /* 0xff80000073737808 */ /* 0x000fe20004000000 */
[----:B------:R1:W-:Y:S01]  /*47a0*/  MUFU.EX2 R196, R3 ;  /* 0x0000000300c47308 */ /* 0x0003e20000000800 */
[----:B--2---:R-:W-:-:S05]  /*47b0*/  FMNMX.FTZ R4, R4, R11, !PT ;  /* 0x0000000b04047209 */ /* 0x004fca0007810000 */
[----:B------:R-:W2:Y:S01]  /*47c0*/  SHFL.BFLY PT, R136, R4, 0x1, 0x1f ;  /* 0x0c201f0004887f89 */ /* 0x000ea200000e0000 */
[----:B-1----:R-:W-:Y:S01]  /*47d0*/  FFMA.FTZ R3, R87, UR6, -R5 ;  /* 0x0000000657037c23 */ /* 0x002fe20008010805 */
[----:B------:R-:W-:Y:S01]  /*47e0*/  FSEL R87, R211, -INF , !P2 ;  /* 0xff800000d3577808 */ /* 0x000fe20005000000 */
[----:B------:R-:W-:Y:S01]  /*47f0*/  IMAD.MOV.U32 R211, RZ, RZ, R133 ;  /* 0x000000ffffd37224 */ /* 0x000fe200078e0085 */
[----:B------:R-:W-:Y:S01]  /*4800*/  ISETP.GE.AND P2, PT, R65, R9, PT ;  /* 0x000000094100720c */ /* 0x000fe20003f46270 */
[----:B------:R1:W-:Y:S01]  /*4810*/  MUFU.EX2 R189, R3 ;  /* 0x0000000300bd7308 */ /* 0x0003e20000000800 */
[----:B------:R-:W-:Y:S02]  /*4820*/  FMNMX.FTZ R2, R87, R2, !PT ;  /* 0x0000000257027209 */ /* 0x000fe40007810000 */
[----:B------:R-:W-:Y:S01]  /*4830*/  FSEL R109, R235, -INF , !P2 ;  /* 0xff800000eb6d7808 */ /* 0x000fe20005000000 */
[----:B------:R-:W-:Y:S01]  /*4840*/  IMAD.MOV.U32 R235, RZ, RZ, R116 ;  /* 0x000000ffffeb7224 */ /* 0x000fe200078e0074 */
[----:B------:R-:W-:-:S04]  /*4850*/  FMNMX.FTZ R2, R99, R2, !PT ;  /* 0x0000000263027209 */ /* 0x000fc80007810000 */
[----:B------:R-:W-:Y:S02]  /*4860*/  FMNMX.FTZ R2, R100, R2, !PT ;  /* 0x0000000264027209 */ /* 0x000fe40007810000 */
[----:B--2---:R-:W-:Y:S01]  /*4870*/  FMNMX.FTZ R136, R4, R136, !PT ;  /* 0x0000008804887209 */ /* 0x004fe20007810000 */
[----:B-1----:R-:W-:-:S04]  /*4880*/  FFMA.FTZ R3, R60, UR6, -R5 ;  /* 0x000000063c037c23 */ /* 0x002fc80008010805 */
[C---:B------:R-:W-:Y:S01]  /*4890*/  FMUL.FTZ R4, R136.reuse, UR6 ;  /* 0x0000000688047c20 */ /* 0x040fe20008410000 */
[----:B------:R-:W-:Y:S01]  /*48a0*/  FSETP.NEU.FTZ.AND P0, PT, R136, -INF , PT ;  /* 0xff8000008800780b */ /* 0x000fe20003f1d000 */
[----:B------:R1:W-:Y:S03]  /*48b0*/  MUFU.EX2 R188, R3 ;  /* 0x0000000300bc7308 */ /* 0x0003e60000000800 */
[----:B------:R-:W-:-:S05]  /*48c0*/  FSEL R4, R4, RZ, P0 ;  /* 0x000000ff04047208 */ /* 0x000fca0000000000 */
[----:B------:R-:W-:-:S04]  /*48d0*/  FFMA.FTZ R10, R29, UR6, -R4 ;  /* 0x000000061d0a7c23 */ /* 0x000fc80008010804 */
        /* <DEDUP_REMOVED lines=9> */
[----:B------:R-:W-:-:S04]  /*4970*/  FMNMX.FTZ R2, R102, R2, !PT ;  /* 0x0000000266027209 */ /* 0x000fc80007810000 */
[----:B------:R-:W-:-:S04]  /*4980*/  FMNMX.FTZ R2, R105, R2, !PT ;  /* 0x0000000269027209 */ /* 0x000fc80007810000 */
[----:B------:R-:W-:-:S04]  /*4990*/  FMNMX.FTZ R2, R106, R2, !PT ;  /* 0x000000026a027209 */ /* 0x000fc80007810000 */
[----:B------:R-:W-:Y:S01]  /*49a0*/  FMNMX.FTZ R2, R108, R2, !PT ;  /* 0x000000026c027209 */ /* 0x000fe20007810000 */
[----:B-1----:R-:W-:-:S03]  /*49b0*/  FFMA.FTZ R3, R67, UR6, -R5 ;  /* 0x0000000643037c23 */ /* 0x002fc60008010805 */
[----:B------:R-:W-:Y:S01]  /*49c0*/  FMNMX.FTZ R2, R109, R2, !PT ;  /* 0x000000026d027209 */ /* 0x000fe20007810000 */
[----:B------:R1:W-:Y:S03]  /*49d0*/  MUFU.EX2 R186, R3 ;  /* 0x0000000300ba7308 */ /* 0x0003e60000000800 */
[----:B------:R-:W-:-:S04]  /*49e0*/  FMNMX.FTZ R2, R112, R2, !PT ;  /* 0x0000000270027209 */ /* 0x000fc80007810000 */
[----:B------:R-:W-:-:S04]  /*49f0*/  FMNMX.FTZ R2, R115, R2, !PT ;  /* 0x0000000273027209 */ /* 0x000fc80007810000 */
[----:B------:R-:W-:-:S04]  /*4a00*/  FMNMX.FTZ R2, R116, R2, !PT ;  /* 0x0000000274027209 */ /* 0x000fc80007810000 */
[----:B------:R-:W-:Y:S01]  /*4a10*/  FMNMX.FTZ R2, R119, R2, !PT ;  /* 0x0000000277027209 */ /* 0x000fe20007810000 */
[----:B-1----:R-:W-:-:S04]  /*4a20*/  FFMA.FTZ R3, R89, UR6, -R5 ;  /* 0x0000000659037c23 */ /* 0x002fc80008010805 */
[----:B------:R-:W1:Y:S01]  /*4a30*/  SHFL.BFLY PT, R11, R2, 0x2, 0x1f ;  /* 0x0c401f00020b7f89 */ /* 0x000e6200000e0000 */
[----:B------:R2:W-:Y:S02]  /*4a40*/  MUFU.EX2 R185, R3 ;  /* 0x0000000300b97308 */ /* 0x0005e40000000800 */
[----:B--2---:R-:W-:-:S06]  /*4a50*/  FFMA.FTZ R3, R68, UR6, -R5 ;  /* 0x0000000644037c23 */ /* 0x004fcc0008010805 */
[----:B------:R2:W-:Y:S01]  /*4a60*/  MUFU.EX2 R184, R3 ;  /* 0x0000000300b87308 */ /* 0x0005e20000000800 */
[----:B-1----:R-:W-:-:S05]  /*4a70*/  FMNMX.FTZ R2, R2, R11, !PT ;  /* 0x0000000b02027209 */ /* 0x002fca0007810000 */
[----:B------:R-:W1:Y:S01]  /*4a80*/  SHFL.BFLY PT, R10, R2, 0x1, 0x1f ;  /* 0x0c201f00020a7f89 */ /* 0x000e6200000e0000 */
[----:B--2---:R-:W-:-:S04]  /*4a90*/  FFMA.FTZ R3, R90, UR6, -R5 ;  /* 0x000000065a037c23 */ /* 0x004fc80008010805 */
[----:B------:R2:W-:Y:S01]  /*4aa0*/  MUFU.EX2 R183, R3 ;  /* 0x0000000300b77308 */ /* 0x0005e20000000800 */
[----:B-1----:R-:W-:Y:S01]  /*4ab0*/  FMNMX.FTZ R84, R2, R10, !PT ;  /* 0x0000000a02547209 */ /* 0x002fe20007810000 */
[----:B------:R-:W-:Y:S01]  /*4ac0*/  FFMA.FTZ R2, R14, UR6, -R4 ;  /* 0x000000060e027c23 */ /* 0x000fe20008010804 */
[----:B------:R-:W-:Y:S02]  /*4ad0*/  IMAD R10, R214, 0x20, R182 ;  /* 0x00000020d60a7824 */ /* 0x000fe400078e02b6 */
[----:B------:R-:W-:-:S03]  /*4ae0*/  FSETP.NEU.FTZ.AND P0, PT, R84, -INF , PT ;  /* 0xff8000005400780b */ /* 0x000fc60003f1d000 */
[----:B------:R1:W-:Y:S01]  /*4af0*/  MUFU.EX2 R179, R2 ;  /* 0x0000000200b37308 */ /* 0x0003e20000000800 */
[----:B--2---:R-:W-:-:S07]  /*4b00*/  FFMA.FTZ R3, R15, UR6, -R4 ;  /* 0x000000060f037c23 */ /* 0x004fce0008010804 */
[----:B------:R2:W-:Y:S01]  /*4b10*/  MUFU.EX2 R128, R3 ;  /* 0x0000000300807308 */ /* 0x0005e20000000800 */
[----:B-1----:R-:W-:-:S07]  /*4b20*/  FFMA.FTZ R2, R13, UR6, -R4 ;  /* 0x000000060d027c23 */ /* 0x002fce0008010804 */
[----:B------:R1:W-:Y:S01]  /*4b30*/  MUFU.EX2 R182, R2 ;  /* 0x0000000200b67308 */ /* 0x0003e20000000800 */
[----:B--2---:R-:W-:-:S07]  /*4b40*/  FFMA.FTZ R3, R48, UR6, -R4 ;  /* 0x0000000630037c23 */ /* 0x004fce0008010804 */
[----:B------:R2:W-:Y:S01]  /*4b50*/  MUFU.EX2 R126, R3 ;  /* 0x00000003007e7308 */ /* 0x0005e20000000800 */
[----:B-1----:R-:W-:-:S05]  /*4b60*/  IMAD.IADD R2, R213, 0x1, R10 ;  /* 0x00000001d5027824 */ /* 0x002fca00078e020a */
[----:B------:R-:W-:Y:S01]  /*4b70*/  LEA R213, R2, UR4, 0x1 ;  /* 0x0000000402d57c11 */ /* 0x000fe2000f8e08ff */
[----:B------:R-:W-:Y:S01]  /*4b80*/  FFMA.FTZ R2, R169, UR6, -R5 ;  /* 0x00000006a9027c23 */ /* 0x000fe20008010805 */
[----:B--2---:R-:W-:-:S03]  /*4b90*/  FFMA.FTZ R3, R50, UR6, -R4 ;  /* 0x0000000632037c23 */ /* 0x004fc60008010804 */
[----:B------:R-:W-:Y:S01]  /*4ba0*/  IMAD R214, R0, 0x2, R213 ;  /* 0x0000000200d67824 */ /* 0x000fe200078e02d5 */
[----:B------:R-:W-:Y:S01]  /*4bb0*/  LDSM.16.MT88.4 R20, [R213+0x4000] ;  /* 0x00400000d514783b */ /* 0x000fe20000004200 */
[----:B------:R1:W-:Y:S03]  /*4bc0*/  MUFU.EX2 R135, R3 ;  /* 0x0000000300877308 */ /* 0x0003e60000000800 */
[----:B------:R-:W-:Y:S04]  /*4bd0*/  LDSM.16.MT88.4 R32, [R214+0x4400] ;  /* 0x00440000d620783b */ /* 0x000fe80000004200 */
[----:B------:R-:W-:Y:S01]  /*4be0*/  LDSM.16.MT88.4 R148, [R213+0x5c00] ;  /* 0x005c0000d594783b */ /* 0x000fe20000004200 */
[----:B-1----:R-:W-:-:S04]  /*4bf0*/  FFMA.FTZ R3, R49, UR6, -R4 ;  /* 0x0000000631037c23 */ /* 0x002fc80008010804 */
[----:B------:R1:W2:Y:S02]  /*4c00*/  MUFU.EX2 R139, R3 ;  /* 0x00000003008b7308 */ /* 0x0002a40000000800 */
[----:B-1----:R-:W-:Y:S01]  /*4c10*/  FFMA.FTZ R3, R47, UR6, -R4 ;  /* 0x000000062f037c23 */ /* 0x002fe20008010804 */
[----:B--2---:R-:W-:-:S05]  /*4c20*/  F2FP.BF16.F32.PACK_AB R14, R139, R135 ;  /* 0x000000878b0e723e */ /* 0x004fca00000010ff */
[----:B------:R1:W-:Y:S02]  /*4c30*/  MUFU.EX2 R160, R3 ;  /* 0x0000000300a07308 */ /* 0x0003e40000000800 */
[----:B-1----:R-:W-:-:S06]  /*4c40*/  FFMA.FTZ R3, R30, UR6, -R4 ;  /* 0x000000061e037c23 */ /* 0x002fcc0008010804 */
[----:B------:R1:W-:Y:S02]  /*4c50*/  MUFU.EX2 R161, R3 ;  /* 0x0000000300a17308 */ /* 0x0003e40000000800 */
[--C-:B-1----:R-:W-:Y:S02]  /*4c60*/  FFMA.FTZ R3, R28, UR6, -R4.reuse ;  /* 0x000000061c037c23 */ /* 0x102fe40008010804 */
[----:B------:R-:W-:Y:S04]  /*4c70*/  LDSM.16.MT88.4 R28, [R213+0x4400] ;  /* 0x00440000d51c783b */ /* 0x000fe80000004200 */
[----:B------:R1:W-:Y:S02]  /*4c80*/  MUFU.EX2 R163, R3 ;  /* 0x0000000300a37308 */ /* 0x0003e40000000800 */
[----:B-1----:R-:W-:-:S06]  /*4c90*/  FFMA.FTZ R3, R27, UR6, -R4 ;  /* 0x000000061b037c23 */ /* 0x002fcc0008010804 */
[----:B------:R1:W-:Y:S02]  /*4ca0*/  MUFU.EX2 R175, R3 ;  /* 0x0000000300af7308 */ /* 0x0003e40000000800 */
[----:B-1----:R-:W-:-:S06]  /*4cb0*/  FFMA.FTZ R3, R26, UR6, -R4 ;  /* 0x000000061a037c23 */ /* 0x002fcc0008010804 */
[----:B------:R1:W-:Y:S02]  /*4cc0*/  MUFU.EX2 R177, R3 ;  /* 0x0000000300b17308 */ /* 0x0003e40000000800 */
[--C-:B-1----:R-:W-:Y:S02]  /*4cd0*/  FFMA.FTZ R3, R25, UR6, -R4.reuse ;  /* 0x0000000619037c23 */ /* 0x102fe40008010804 */
[----:B------:R-:W1:Y:S04]  /*4ce0*/  LDSM.16.MT88.4 R24, [R214+0x4000] ;  /* 0x00400000d618783b */ /* 0x000e680000004200 */
[----:B------:R2:W-:Y:S02]  /*4cf0*/  MUFU.EX2 R178, R3 ;  /* 0x0000000300b27308 */ /* 0x0005e40000000800 */
[----:B--2---:R-:W-:Y:S01]  /*4d00*/  FFMA.FTZ R3, R17, UR6, -R4 ;  /* 0x0000000611037c23 */ /* 0x004fe20008010804 */
[----:B------:R-:W-:-:S05]  /*4d10*/  F2FP.BF16.F32.PACK_AB R17, R164, R165 ;  /* 0x000000a5a411723e */ /* 0x000fca00000010ff */
[----:B------:R2:W-:Y:S02]  /*4d20*/  MUFU.EX2 R181, R3 ;  /* 0x0000000300b57308 */ /* 0x0005e40000000800 */
[----:B--2---:R-:W-:-:S05]  /*4d30*/  FMUL.FTZ R3, R84, UR6 ;  /* 0x0000000654037c20 */ /* 0x004fca0008410000 */
[----:B------:R-:W-:-:S05]  /*4d40*/  FSEL R3, R3, RZ, P0 ;  /* 0x000000ff03037208 */ /* 0x000fca0000000000 */
[--C-:B------:R-:W-:Y:S01]  /*4d50*/  FFMA.FTZ R0, R16, UR6, -R3.reuse ;  /* 0x0000000610007c23 */ /* 0x100fe20008010803 */
[----:B------:R-:W-:Y:S01]  /*4d60*/  FFMA.FTZ R10, R12, UR6, -R3 ;  /* 0x000000060c0a7c23 */ /* 0x000fe20008010803 */
[----:B------:R-:W-:Y:S02]  /*4d70*/  F2FP.BF16.F32.PACK_AB R12, R126, R128 ;  /* 0x000000807e0c723e */ /* 0x000fe400000010ff */
[----:B------:R2:W-:Y:S01]  /*4d80*/  MUFU.EX2 R11, R0 ;  /* 0x00000000000b7308 */ /* 0x0005e20000000800 */
[----:B------:R-:W-:-:S07]  /*4d90*/  F2FP.BF16.F32.PACK_AB R16, R248, R171 ;  /* 0x000000abf810723e */ /* 0x000fce00000010ff */
[----:B------:R-:W3:Y:S01]  /*4da0*/  MUFU.EX2 R114, R10 ;  /* 0x0000000a00727308 */ /* 0x000ee20000000800 */
[----:B--2---:R-:W-:-:S07]  /*4db0*/  FFMA.FTZ R0, R72, UR6, -R3 ;  /* 0x0000000648007c23 */ /* 0x004fce0008010803 */
[----:B------:R2:W-:Y:S01]  /*4dc0*/  MUFU.EX2 R118, R0 ;  /* 0x0000000000767308 */ /* 0x0005e20000000800 */
[----:B---3--:R-:W-:Y:S01]  /*4dd0*/  F2FP.BF16.F32.PACK_AB R13, R11, R114 ;  /* 0x000000720b0d723e */ /* 0x008fe200000010ff */
[----:B------:R-:W-:-:S06]  /*4de0*/  FADD.FTZ R10, R171, R248 ;  /* 0x000000f8ab0a7221 */ /* 0x000fcc0000010000 */
[----:B------:R-:W-:Y:S01]  /*4df0*/  MUFU.EX2 R248, R2 ;  /* 0x0000000200f87308 */ /* 0x000fe20000000800 */
[----:B--2---:R-:W-:-:S07]  /*4e00*/  FFMA.FTZ R0, R70, UR6, -R3 ;  /* 0x0000000646007c23 */ /* 0x004fce0008010803 */
[----:B------:R2:W3:Y:S02]  /*4e10*/  MUFU.EX2 R122, R0 ;  /* 0x00000000007a7308 */ /* 0x0004e40000000800 */
[----:B--2---:R-:W-:Y:S01]  /*4e20*/  FFMA.FTZ R0, R18, UR6, -R4 ;  /* 0x0000000612007c23 */ /* 0x004fe20008010804 */
[----:B---3--:R-:W-:Y:S02]  /*4e30*/  F2FP.BF16.F32.PACK_AB R15, R122, R118 ;  /* 0x000000767a0f723e */ /* 0x008fe400000010ff */
[----:B------:R-:W-:-:S03]  /*4e40*/  F2FP.BF16.F32.PACK_AB R18, R141, R140 ;  /* 0x0000008c8d12723e */ /* 0x000fc600000010ff */
[----:B------:R2:W-:Y:S02]  /*4e50*/  MUFU.EX2 R176, R0 ;  /* 0x0000000000b07308 */ /* 0x0005e40000000800 */
[C---:B-1----:R-:W-:Y:S06]  /*4e60*/  HMMA.16816.F32.BF16 R40, R12.reuse, R24, RZ ;  /* 0x000000180c28723c */ /* 0x042fec00000418ff */
[C---:B------:R-:W-:Y:S06]  /*4e70*/  HMMA.16816.F32.BF16 R44, R12.reuse, R22, RZ ;  /* 0x000000160c2c723c */ /* 0x040fec00000418ff */
[----:B------:R-:W-:Y:S01]  /*4e80*/  HMMA.16816.F32.BF16 R48, R12, R26, RZ ;  /* 0x0000001a0c30723c */ /* 0x000fe200000418ff */
[----:B--2---:R-:W-:-:S04]  /*4e90*/  FFMA.FTZ R0, R69, UR6, -R3 ;  /* 0x0000000645007c23 */ /* 0x004fc80008010803 */
[----:B------:R1:W-:Y:S01]  /*4ea0*/  MUFU.EX2 R127, R0 ;  /* 0x00000000007f7308 */ /* 0x0003e20000000800 */
[C---:B------:R-:W-:Y:S06]  /*4eb0*/  HMMA.16816.F32.BF16 R52, R16.reuse, R24, RZ ;  /* 0x000000181034723c */ /* 0x040fec00000418ff */
[----:B------:R-:W-:Y:S01]  /*4ec0*/  HMMA.16816.F32.BF16 R64, R16, R26, RZ ;  /* 0x0000001a1040723c */ /* 0x000fe200000418ff */
[----:B------:R-:W2:Y:S01]  /*4ed0*/  LDSM.16.MT88.4 R24, [R213+0x4800] ;  /* 0x00480000d518783b */ /* 0x000ea20000004200 */
[----:B-1----:R-:W-:-:S04]  /*4ee0*/  FFMA.FTZ R0, R37, UR6, -R3 ;  /* 0x0000000625007c23 */ /* 0x002fc80008010803 */
[----:B------:R-:W-:Y:S01]  /*4ef0*/  HMMA.16816.F32.BF16 R36, R12, R20, RZ ;  /* 0x000000140c24723c */ /* 0x000fe200000418ff */
[----:B------:R1:W3:Y:S06]  /*4f00*/  MUFU.EX2 R131, R0 ;  /* 0x0000000000837308 */ /* 0x0002ec0000000800 */
[----:B------:R-:W-:Y:S02]  /*4f10*/  F2FP.BF16.F32.PACK_AB R12, R161, R160 ;  /* 0x000000a0a10c723e */ /* 0x000fe400000010ff */
[----:B------:R-:W-:Y:S01]  /*4f20*/  F2FP.BF16.F32.PACK_AB R14, R163, R162 ;  /* 0x000000a2a30e723e */ /* 0x000fe200000010ff */
[----:B-1----:R-:W-:Y:S01]  /*4f30*/  FFMA.FTZ R0, R73, UR6, -R3 ;  /* 0x0000000649007c23 */ /* 0x002fe20008010803 */
[----:B---3--:R-:W-:-:S03]  /*4f40*/  F2FP.BF16.F32.PACK_AB R13, R131, R127 ;  /* 0x0000007f830d723e */ /* 0x008fc600000010ff */
[----:B------:R1:W-:Y:S02]  /*4f50*/  MUFU.EX2 R133, R0 ;  /* 0x0000000000857308 */ /* 0x0003e40000000800 */
[----:B-1----:R-:W-:Y:S02]  /*4f60*/  FFMA.FTZ R0, R74, UR6, -R3 ;  /* 0x000000064a007c23 */ /* 0x002fe40008010803 */
[C---:B------:R-:W-:Y:S04]  /*4f70*/  HMMA.16816.F32.BF16 R72, R16.reuse, R20, RZ ;  /* 0x000000141048723c */ /* 0x040fe800000418ff */
[----:B------:R1:W3:Y:S02]  /*4f80*/  MUFU.EX2 R134, R0 ;  /* 0x0000000000867308 */ /* 0x0002e40000000800 */
[----:B-1----:R-:W-:Y:S01]  /*4f90*/  FFMA.FTZ R0, R71, UR6, -R4 ;  /* 0x0000000647007c23 */ /* 0x002fe20008010804 */
[----:B---3--:R-:W-:Y:S01]  /*4fa0*/  F2FP.BF16.F32.PACK_AB R15, R134, R133 ;  /* 0x00000085860f723e */ /* 0x008fe200000010ff */
[----:B------:R-:W-:Y:S01]  /*4fb0*/  HMMA.16816.F32.BF16 R68, R16, R22, RZ ;  /* 0x000000161044723c */ /* 0x000fe200000418ff */
[----:B------:R-:W1:Y:S03]  /*4fc0*/  LDSM.16.MT88.4 R20, [R214+0x4800] ;  /* 0x00480000d614783b */ /* 0x000e660000004200 */
[----:B------:R3:W-:Y:S02]  /*4fd0*/  MUFU.EX2 R174, R0 ;  /* 0x0000000000ae7308 */ /* 0x0007e40000000800 */
[----:B------:R-:W-:Y:S01]  /*4fe0*/  HMMA.16816.F32.BF16 R56, R12, R32, R40 ;  /* 0x000000200c38723c */ /* 0x000fe20000041828 */
[----:B------:R-:W-:-:S02]  /*4ff0*/  F2FP.BF16.F32.PACK_AB R16, R190, R191 ;  /* 0x000000bfbe10723e */ /* 0x000fc400000010ff */
[----:B------:R-:W-:Y:S02]  /*5000*/  F2FP.BF16.F32.PACK_AB R17, R227, R236 ;  /* 0x000000ece311723e */ /* 0x000fe400000010ff */
[----:B------:R-:W-:Y:S01]  /*5010*/  F2FP.BF16.F32.PACK_AB R18, R234, R235 ;  /* 0x000000ebea12723e */ /* 0x000fe200000010ff */
[----:B------:R-:W-:Y:S01]  /*5020*/  HMMA.16816.F32.BF16 R60, R12, R28, R36 ;  /* 0x0000001c0c3c723c */ /* 0x000fe20000041824 */
[----:B------:R-:W-:-:S05]  /*5030*/  F2FP.BF16.F32.PACK_AB R19, R219, R218 ;  /* 0x000000dadb13723e */ /* 0x000fca00000010ff */
[----:B------:R-:W-:Y:S01]  /*5040*/  HMMA.16816.F32.BF16 R40, R12, R30, R44 ;  /* 0x0000001e0c28723c */ /* 0x000fe2000004182c */
[----:B---3--:R-:W-:-:S04]  /*5050*/  FFMA.FTZ R0, R76, UR6, -R4 ;  /* 0x000000064c007c23 */ /* 0x008fc80008010804 */
[----:B------:R3:W-:Y:S01]  /*5060*/  MUFU.EX2 R173, R0 ;  /* 0x0000000000ad7308 */ /* 0x0007e20000000800 */
[----:B------:R-:W-:Y:S06]  /*5070*/  HMMA.16816.F32.BF16 R44, R12, R34, R48 ;  /* 0x000000220c2c723c */ /* 0x000fec0000041830 */
[----:B------:R-:W-:Y:S01]  /*5080*/  HMMA.16816.F32.BF16 R72, R16, R28, R72 ;  /* 0x0000001c1048723c */ /* 0x000fe20000041848 */
[----:B------:R-:W-:Y:S02]  /*5090*/  F2FP.BF16.F32.PACK_AB R12, R177, R175 ;  /* 0x000000afb10c723e */ /* 0x000fe400000010ff */
[----:B------:R-:W-:-:S03]  /*50a0*/  F2FP.BF16.F32.PACK_AB R14, R181, R178 ;  /* 0x000000b2b50e723e */ /* 0x000fc600000010ff */
[----:B------:R-:W-:Y:S01]  /*50b0*/  HMMA.16816.F32.BF16 R48, R16, R30, R68 ;  /* 0x0000001e1030723c */ /* 0x000fe20000041844 */
[----:B------:R-:W-:Y:S01]  /*50c0*/  LDSM.16.MT88.4 R28, [R214+0x4c00] ;  /* 0x004c0000d61c783b */ /* 0x000fe20000004200 */
[----:B---3--:R-:W-:-:S04]  /*50d0*/  FFMA.FTZ R0, R77, UR6, -R4 ;  /* 0x000000064d007c23 */ /* 0x008fc80008010804 */
[----:B------:R-:W-:Y:S01]  /*50e0*/  HMMA.16816.F32.BF16 R36, R16, R34, R64 ;  /* 0x000000221024723c */ /* 0x000fe20000041840 */
[----:B------:R3:W-:Y:S02]  /*50f0*/  MUFU.EX2 R172, R0 ;  /* 0x0000000000ac7308 */ /* 0x0007e40000000800 */
[----:B---3--:R-:W-:-:S06]  /*5100*/  FFMA.FTZ R0, R79, UR6, -R3 ;  /* 0x000000064f007c23 */ /* 0x008fcc0008010803 */
[----:B------:R3:W-:Y:S02]  /*5110*/  MUFU.EX2 R123, R0 ;  /* 0x00000000007b7308 */ /* 0x0007e40000000800 */
[----:B---3--:R-:W-:-:S06]  /*5120*/  FFMA.FTZ R0, R83, UR6, -R3 ;  /* 0x0000000653007c23 */ /* 0x008fcc0008010803 */
[----:B------:R3:W4:Y:S02]  /*5130*/  MUFU.EX2 R124, R0 ;  /* 0x00000000007c7308 */ /* 0x0007240000000800 */
[----:B---3--:R-:W-:Y:S01]  /*5140*/  FFMA.FTZ R0, R91, UR6, -R3 ;  /* 0x000000065b007c23 */ /* 0x008fe20008010803 */
[----:B----4-:R-:W-:-:S05]  /*5150*/  F2FP.BF16.F32.PACK_AB R13, R124, R123 ;  /* 0x0000007b7c0d723e */ /* 0x010fca00000010ff */
[----:B------:R3:W-:Y:S02]  /*5160*/  MUFU.EX2 R117, R0 ;  /* 0x0000000000757308 */ /* 0x0007e40000000800 */
[----:B---3--:R-:W-:-:S06]  /*5170*/  FFMA.FTZ R0, R93, UR6, -R3 ;  /* 0x000000065d007c23 */ /* 0x008fcc0008010803 */
[----:B------:R3:W4:Y:S02]  /*5180*/  MUFU.EX2 R120, R0 ;  /* 0x0000000000787308 */ /* 0x0007240000000800 */
[----:B---3--:R-:W-:Y:S01]  /*5190*/  FFMA.FTZ R0, R78, UR6, -R4 ;  /* 0x000000064e007c23 */ /* 0x008fe20008010804 */
[----:B----4-:R-:W-:Y:S01]  /*51a0*/  F2FP.BF16.F32.PACK_AB R15, R120, R117 ;  /* 0x00000075780f723e */ /* 0x010fe200000010ff */
[----:B------:R-:W-:Y:S01]  /*51b0*/  HMMA.16816.F32.BF16 R76, R16, R32, R52 ;  /* 0x00000020104c723c */ /* 0x000fe20000041834 */
[----:B------:R-:W3:Y:S03]  /*51c0*/  LDSM.16.MT88.4 R32, [R213+0x4c00] ;  /* 0x004c0000d520783b */ /* 0x000ee60000004200 */
[----:B------:R4:W-:Y:S02]  /*51d0*/  MUFU.EX2 R132, R0 ;  /* 0x0000000000847308 */ /* 0x0009e40000000800 */
[----:B--2---:R-:W-:Y:S01]  /*51e0*/  HMMA.16816.F32.BF16 R52, R12, R24, R60 ;  /* 0x000000180c34723c */ /* 0x004fe2000004183c */
[----:B------:R-:W-:-:S02]  /*51f0*/  F2FP.BF16.F32.PACK_AB R16, R222, R223 ;  /* 0x000000dfde10723e */ /* 0x000fc400000010ff */
[----:B------:R-:W-:Y:S02]  /*5200*/  F2FP.BF16.F32.PACK_AB R17, R228, R224 ;  /* 0x000000e0e411723e */ /* 0x000fe400000010ff */
[----:B------:R-:W-:Y:S01]  /*5210*/  F2FP.BF16.F32.PACK_AB R18, R246, R247 ;  /* 0x000000f7f612723e */ /* 0x000fe200000010ff */
[----:B-1----:R-:W-:Y:S01]  /*5220*/  HMMA.16816.F32.BF16 R68, R12, R20, R56 ;  /* 0x000000140c44723c */ /* 0x002fe20000041838 */
[----:B------:R-:W-:-:S05]  /*5230*/  F2FP.BF16.F32.PACK_AB R19, R208, R209 ;  /* 0x000000d1d013723e */ /* 0x000fca00000010ff */
[----:B------:R-:W-:Y:S01]  /*5240*/  HMMA.16816.F32.BF16 R56, R12, R22, R44 ;  /* 0x000000160c38723c */ /* 0x000fe2000004182c */
[----:B----4-:R-:W-:-:S04]  /*5250*/  FFMA.FTZ R0, R82, UR6, -R4 ;  /* 0x0000000652007c23 */ /* 0x010fc80008010804 */
[----:B------:R1:W-:Y:S01]  /*5260*/  MUFU.EX2 R125, R0 ;  /* 0x00000000007d7308 */ /* 0x0003e20000000800 */
[----:B------:R-:W-:Y:S06]  /*5270*/  HMMA.16816.F32.BF16 R72, R16, R24, R72 ;  /* 0x000000181048723c */ /* 0x000fec0000041848 */
[-C--:B------:R-:W-:Y:S06]  /*5280*/  HMMA.16816.F32.BF16 R40, R12, R26.reuse, R40 ;  /* 0x0000001a0c28723c */ /* 0x080fec0000041828 */
[----:B------:R-:W-:Y:S01]  /*5290*/  HMMA.16816.F32.BF16 R64, R16, R26, R48 ;  /* 0x0000001a1040723c */ /* 0x000fe20000041830 */
[----:B------:R-:W2:Y:S01]  /*52a0*/  LDSM.16.MT88.4 R24, [R213+0x5000] ;  /* 0x00500000d518783b */ /* 0x000ea20000004200 */
[----:B------:R-:W-:Y:S01]  /*52b0*/  F2FP.BF16.F32.PACK_AB R12, R182, R179 ;  /* 0x000000b3b60c723e */ /* 0x000fe200000010ff */
[----:B-1----:R-:W-:Y:S01]  /*52c0*/  FFMA.FTZ R0, R92, UR6, -R4 ;  /* 0x000000065c007c23 */ /* 0x002fe20008010804 */
[----:B------:R-:W-:-:S02]  /*52d0*/  F2FP.BF16.F32.PACK_AB R14, R174, R176 ;  /* 0x000000b0ae0e723e */ /* 0x000fc400000010ff */
[C---:B------:R-:W-:Y:S01]  /*52e0*/  HMMA.16816.F32.BF16 R60, R16.reuse, R20, R76 ;  /* 0x00000014103c723c */ /* 0x040fe2000004184c */
[----:B------:R1:W-:Y:S05]  /*52f0*/  MUFU.EX2 R121, R0 ;  /* 0x0000000000797308 */ /* 0x0003ea0000000800 */
[----:B------:R-:W-:Y:S01]  /*5300*/  HMMA.16816.F32.BF16 R48, R16, R22, R36 ;  /* 0x000000161030723c */ /* 0x000fe20000041824 */
[----:B------:R-:W4:Y:S06]  /*5310*/  LDSM.16.MT88.4 R20, [R214+0x5000] ;  /* 0x00500000d614783b */ /* 0x000f2c0000004200 */
[----:B------:R-:W-:-:S02]  /*5320*/  F2FP.BF16.F32.PACK_AB R16, R210, R211 ;  /* 0x000000d3d210723e */ /* 0x000fc400000010ff */
[----:B------:R-:W-:Y:S02]  /*5330*/  F2FP.BF16.F32.PACK_AB R17, R204, R205 ;  /* 0x000000cdcc11723e */ /* 0x000fe400000010ff */
[----:B------:R-:W-:Y:S01]  /*5340*/  F2FP.BF16.F32.PACK_AB R18, R242, R243 ;  /* 0x000000f3f212723e */ /* 0x000fe200000010ff */
[----:B-1----:R-:W-:Y:S01]  /*5350*/  FFMA.FTZ R0, R96, UR6, -R3 ;  /* 0x0000000660007c23 */ /* 0x002fe20008010803 */
[----:B------:R-:W-:-:S03]  /*5360*/  F2FP.BF16.F32.PACK_AB R19, R202, R203 ;  /* 0x000000cbca13723e */ /* 0x000fc600000010ff */
[----:B------:R1:W-:Y:S04]  /*5370*/  MUFU.EX2 R96, R0 ;  /* 0x0000000000607308 */ /* 0x0003e80000000800 */
[----:B---3--:R-:W-:Y:S01]  /*5380*/  HMMA.16816.F32.BF16 R72, R16, R32, R72 ;  /* 0x000000201048723c */ /* 0x008fe20000041848 */
[----:B-1----:R-:W-:-:S04]  /*5390*/  FFMA.FTZ R0, R95, UR6, -R3 ;  /* 0x000000065f007c23 */ /* 0x002fc80008010803 */
        /* <DEDUP_REMOVED lines=12> */
[----:B-1----:R-:W-:Y:S01]  /*5460*/  FFMA.FTZ R0, R98, UR6, -R4 ;  /* 0x0000000662007c23 */ /* 0x002fe20008010804 */
[----:B------:R-:W-:-:S03]  /*5470*/  IMAD.MOV.U32 R98, RZ, RZ, R141 ;  /* 0x000000ffff627224 */ /* 0x000fc600078e008d */
[----:B------:R1:W-:Y:S01]  /*5480*/  MUFU.EX2 R93, R0 ;  /* 0x00000000005d7308 */ /* 0x0003e20000000800 */
[----:B------:R-:W-:Y:S06]  /*5490*/  HMMA.16816.F32.BF16 R36, R12, R28, R68 ;  /* 0x0000001c0c24723c */ /* 0x000fec0000041844 */
[----:B------:R-:W-:Y:S01]  /*54a0*/  HMMA.16816.F32.BF16 R68, R16, R34, R64 ;  /* 0x000000221044723c */ /* 0x000fe20000041840 */
[----:B------:R-:W3:Y:S01]  /*54b0*/  LDSM.16.MT88.4 R32, [R213+0x5400] ;  /* 0x00540000d520783b */ /* 0x000ee20000004200 */
[----:B------:R-:W-:Y:S02]  /*54c0*/  F2FP.BF16.F32.PACK_AB R12, R172, R173 ;  /* 0x000000adac0c723e */ /* 0x000fe400000010ff */
[----:B------:R-:W-:-:S02]  /*54d0*/  F2FP.BF16.F32.PACK_AB R14, R125, R132 ;  /* 0x000000847d0e723e */ /* 0x000fc400000010ff */
[----:B------:R-:W-:Y:S01]  /*54e0*/  HMMA.16816.F32.BF16 R64, R16, R28, R60 ;  /* 0x0000001c1040723c */ /* 0x000fe2000004183c */
[----:B-1----:R-:W-:Y:S01]  /*54f0*/  FFMA.FTZ R0, R101, UR6, -R4 ;  /* 0x0000000665007c23 */ /* 0x002fe20008010804 */
[----:B------:R-:W-:-:S04]  /*5500*/  IMAD.MOV.U32 R101, RZ, RZ, R140 ;  /* 0x000000ffff657224 */ /* 0x000fc800078e008c */
[----:B------:R-:W-:Y:S01]  /*5510*/  HMMA.16816.F32.BF16 R60, R16, R30, R48 ;  /* 0x0000001e103c723c */ /* 0x000fe20000041830 */
[----:B------:R-:W1:Y:S01]  /*5520*/  LDSM.16.MT88.4 R28, [R214+0x5400] ;  /* 0x00540000d61c783b */ /* 0x000e620000004200 */
[----:B------:R5:W-:Y:S01]  /*5530*/  MUFU.EX2 R90, R0 ;  /* 0x00000000005a7308 */ /* 0x000be20000000800 */
[----:B------:R-:W-:-:S04]  /*5540*/  FADD.FTZ R10, R101, R10 ;  /* 0x0000000a650a7221 */ /* 0x000fc80000010000 */
[----:B------:R-:W-:Y:S02]  /*5550*/  F2FP.BF16.F32.PACK_AB R16, R206, R207 ;  /* 0x000000cfce10723e */ /* 0x000fe400000010ff */
[----:B------:R-:W-:Y:S02]  /*5560*/  F2FP.BF16.F32.PACK_AB R17, R200, R201 ;  /* 0x000000c9c811723e */ /* 0x000fe400000010ff */
[----:B------:R-:W-:Y:S02]  /*5570*/  F2FP.BF16.F32.PACK_AB R18, R232, R233 ;  /* 0x000000e9e812723e */ /* 0x000fe400000010ff */
[----:B------:R-:W-:Y:S01]  /*5580*/  F2FP.BF16.F32.PACK_AB R19, R198, R199 ;  /* 0x000000c7c613723e */ /* 0x000fe200000010ff */
[----:B-----5:R-:W-:-:S06]  /*5590*/  FFMA.FTZ R0, R85, UR6, -R3 ;  /* 0x0000000655007c23 */ /* 0x020fcc0008010803 */
[C---:B--2---:R-:W-:Y:S01]  /*55a0*/  HMMA.16816.F32.BF16 R48, R16.reuse, R26, R68 ;  /* 0x0000001a1030723c */ /* 0x044fe20000041844 */
[----:B------:R2:W-:Y:S05]  /*55b0*/  MUFU.EX2 R89, R0 ;  /* 0x0000000000597308 */ /* 0x0005ea0000000800 */
[----:B----4-:R-:W-:Y:S01]  /*55c0*/  HMMA.16816.F32.BF16 R64, R16, R20, R64 ;  /* 0x000000141040723c */ /* 0x010fe20000041840 */
[----:B--2---:R-:W-:-:S04]  /*55d0*/  FFMA.FTZ R0, R86, UR6, -R3 ;  /* 0x0000000656007c23 */ /* 0x004fc80008010803 */
[----:B------:R2:W4:Y:S02]  /*55e0*/  MUFU.EX2 R85, R0 ;  /* 0x0000000000557308 */ /* 0x0005240000000800 */
[----:B--2---:R-:W-:Y:S01]  /*55f0*/  FFMA.FTZ R0, R94, UR6, -R3 ;  /* 0x000000065e007c23 */ /* 0x004fe20008010803 */
[----:B----4-:R-:W-:-:S05]  /*5600*/  F2FP.BF16.F32.PACK_AB R13, R85, R89 ;  /* 0x00000059550d723e */ /* 0x010fca00000010ff */
[----:B------:R2:W-:Y:S02]  /*5610*/  MUFU.EX2 R81, R0 ;  /* 0x0000000000517308 */ /* 0x0005e40000000800 */
[----:B--2---:R-:W-:-:S06]  /*5620*/  FFMA.FTZ R0, R87, UR6, -R3 ;  /* 0x0000000657007c23 */ /* 0x004fcc0008010803 */
[----:B------:R2:W4:Y:S02]  /*5630*/  MUFU.EX2 R82, R0 ;  /* 0x0000000000527308 */ /* 0x0005240000000800 */
[----:B--2---:R-:W-:Y:S01]  /*5640*/  FFMA.FTZ R0, R103, UR6, -R4 ;  /* 0x0000000667007c23 */ /* 0x004fe20008010804 */
[----:B----4-:R-:W-:-:S05]  /*5650*/  F2FP.BF16.F32.PACK_AB R15, R82, R81 ;  /* 0x00000051520f723e */ /* 0x010fca00000010ff */
[----:B------:R2:W-:Y:S02]  /*5660*/  MUFU.EX2 R86, R0 ;  /* 0x0000000000567308 */ /* 0x0005e40000000800 */
[C---:B------:R-:W-:Y:S06]  /*5670*/  HMMA.16816.F32.BF16 R140, R12.reuse, R24, R44 ;  /* 0x000000180c8c723c */ /* 0x040fec000004182c */
[----:B------:R-:W-:Y:S06]  /*5680*/  HMMA.16816.F32.BF16 R44, R12, R22, R56 ;  /* 0x000000160c2c723c */ /* 0x000fec0000041838 */
[----:B------:R-:W-:Y:S01]  /*5690*/  HMMA.16816.F32.BF16 R56, R16, R24, R72 ;  /* 0x000000181038723c */ /* 0x000fe20000041848 */
[----:B--2---:R-:W-:-:S04]  /*56a0*/  FFMA.FTZ R0, R104, UR6, -R4 ;  /* 0x0000000668007c23 */ /* 0x004fc80008010804 */
[----:B------:R2:W4:Y:S01]  /*56b0*/  MUFU.EX2 R83, R0 ;  /* 0x0000000000537308 */ /* 0x0005220000000800 */
[C---:B------:R-:W-:Y:S01]  /*56c0*/  HMMA.16816.F32.BF16 R52, R12.reuse, R26, R40 ;  /* 0x0000001a0c34723c */ /* 0x040fe20000041828 */
[----:B------:R-:W-:Y:S05]  /*56d0*/  LDSM.16.MT88.4 R24, [R214+0x5800] ;  /* 0x00580000d618783b */ /* 0x000fea0000004200 */
[----:B------:R-:W-:Y:S06]  /*56e0*/  HMMA.16816.F32.BF16 R40, R12, R20, R36 ;  /* 0x000000140c28723c */ /* 0x000fec0000041824 */
[----:B------:R-:W-:Y:S01]  /*56f0*/  HMMA.16816.F32.BF16 R36, R16, R22, R60 ;  /* 0x000000161024723c */ /* 0x000fe2000004183c */
[----:B------:R-:W5:Y:S01]  /*5700*/  LDSM.16.MT88.4 R20, [R213+0x5800] ;  /* 0x00580000d514783b */ /* 0x000f620000004200 */
[----:B------:R-:W-:Y:S01]  /*5710*/  F2FP.BF16.F32.PACK_AB R12, R97, R121 ;  /* 0x00000079610c723e */ /* 0x000fe200000010ff */
[----:B--2---:R-:W-:Y:S01]  /*5720*/  FFMA.FTZ R0, R107, UR6, -R4 ;  /* 0x000000066b007c23 */ /* 0x004fe20008010804 */
[----:B------:R-:W-:-:S03]  /*5730*/  F2FP.BF16.F32.PACK_AB R14, R90, R93 ;  /* 0x0000005d5a0e723e */ /* 0x000fc600000010ff */
[----:B----4-:R-:W-:Y:S01]  /*5740*/  F2FP.BF16.F32.PACK_AB R16, R83, R86 ;  /* 0x000000565310723e */ /* 0x010fe200000010ff */
[----:B------:R2:W-:Y:S02]  /*5750*/  MUFU.EX2 R80, R0 ;  /* 0x0000000000507308 */ /* 0x0005e40000000800 */
[----:B--2---:R-:W-:-:S06]  /*5760*/  FFMA.FTZ R0, R99, UR6, -R3 ;  /* 0x0000000663007c23 */ /* 0x004fcc0008010803 */
[----:B------:R2:W-:Y:S02]  /*5770*/  MUFU.EX2 R79, R0 ;  /* 0x00000000004f7308 */ /* 0x0005e40000000800 */
[----:B--2---:R-:W-:-:S06]  /*5780*/  FFMA.FTZ R0, R100, UR6, -R3 ;  /* 0x0000000664007c23 */ /* 0x004fcc0008010803 */
        /* <DEDUP_REMOVED lines=8> */
[----:B------:R2:W4:Y:S02]  /*5810*/  MUFU.EX2 R72, R0 ;  /* 0x0000000000487308 */ /* 0x0005240000000800 */
[C---:B---3--:R-:W-:Y:S06]  /*5820*/  HMMA.16816.F32.BF16 R140, R12.reuse, R32, R140 ;  /* 0x000000200c8c723c */ /* 0x048fec000004188c */
[C---:B------:R-:W-:Y:S06]  /*5830*/  HMMA.16816.F32.BF16 R52, R12.reuse, R34, R52 ;  /* 0x000000220c34723c */ /* 0x040fec0000041834 */
[----:B-1----:R-:W-:Y:S01]  /*5840*/  HMMA.16816.F32.BF16 R156, R12, R28, R40 ;  /* 0x0000001c0c9c723c */ /* 0x002fe20000041828 */
[----:B--2---:R-:W-:Y:S01]  /*5850*/  FFMA.FTZ R0, R110, UR6, -R4 ;  /* 0x000000066e007c23 */ /* 0x004fe20008010804 */
[----:B----4-:R-:W-:-:S03]  /*5860*/  F2FP.BF16.F32.PACK_AB R18, R72, R80 ;  /* 0x000000504812723e */ /* 0x010fc600000010ff */
[----:B------:R1:W-:Y:S01]  /*5870*/  MUFU.EX2 R70, R0 ;  /* 0x0000000000467308 */ /* 0x0003e20000000800 */
[----:B------:R-:W-:Y:S07]  /*5880*/  HMMA.16816.F32.BF16 R44, R12, R30, R44 ;  /* 0x0000001e0c2c723c */ /* 0x000fee000004182c */
[----:B------:R-:W-:Y:S02]  /*5890*/  F2FP.BF16.F32.PACK_AB R12, R221, R238 ;  /* 0x000000eedd0c723e */ /* 0x000fe400000010ff */
[----:B------:R-:W-:-:S02]  /*58a0*/  F2FP.BF16.F32.PACK_AB R13, R196, R197 ;  /* 0x000000c5c40d723e */ /* 0x000fc400000010ff */
[----:B------:R-:W-:Y:S02]  /*58b0*/  F2FP.BF16.F32.PACK_AB R14, R245, R220 ;  /* 0x000000dcf50e723e */ /* 0x000fe400000010ff */
[----:B------:R-:W-:Y:S01]  /*58c0*/  F2FP.BF16.F32.PACK_AB R15, R188, R189 ;  /* 0x000000bdbc0f723e */ /* 0x000fe200000010ff */
[----:B-1----:R-:W-:-:S04]  /*58d0*/  FFMA.FTZ R0, R113, UR6, -R4 ;  /* 0x0000000671007c23 */ /* 0x002fc80008010804 */
[----:B------:R1:W-:Y:S02]  /*58e0*/  MUFU.EX2 R69, R0 ;  /* 0x0000000000457308 */ /* 0x0003e40000000800 */
[C---:B------:R-:W-:Y:S06]  /*58f0*/  HMMA.16816.F32.BF16 R56, R12.reuse, R32, R56 ;  /* 0x000000200c38723c */ /* 0x040fec0000041838 */
[C---:B------:R-:W-:Y:S06]  /*5900*/  HMMA.16816.F32.BF16 R32, R12.reuse, R34, R48 ;  /* 0x000000220c20723c */ /* 0x040fec0000041830 */
[----:B------:R-:W-:Y:S01]  /*5910*/  HMMA.16816.F32.BF16 R40, R12, R28, R64 ;  /* 0x0000001c0c28723c */ /* 0x000fe20000041840 */
[----:B-1----:R-:W-:-:S05]  /*5920*/  FFMA.FTZ R0, R105, UR6, -R3 ;  /* 0x0000000669007c23 */ /* 0x002fca0008010803 */
[----:B------:R-:W-:Y:S01]  /*5930*/  HMMA.16816.F32.BF16 R28, R12, R30, R36 ;  /* 0x0000001e0c1c723c */ /* 0x000fe20000041824 */
[----:B------:R-:W1:Y:S01]  /*5940*/  LDSM.16.MT88.4 R36, [R214+0x5c00] ;  /* 0x005c0000d624783b */ /* 0x000e620000004200 */
[----:B------:R2:W-:Y:S05]  /*5950*/  MUFU.EX2 R68, R0 ;  /* 0x0000000000447308 */ /* 0x0005ea0000000800 */
[----:B------:R-:W-:Y:S02]  /*5960*/  F2FP.BF16.F32.PACK_AB R12, R241, R244 ;  /* 0x000000f4f10c723e */ /* 0x000fe400000010ff */
[----:B------:R-:W-:Y:S02]  /*5970*/  F2FP.BF16.F32.PACK_AB R13, R186, R187 ;  /* 0x000000bbba0d723e */ /* 0x000fe400000010ff */
[----:B------:R-:W-:-:S02]  /*5980*/  F2FP.BF16.F32.PACK_AB R14, R239, R240 ;  /* 0x000000f0ef0e723e */ /* 0x000fc400000010ff */
[----:B------:R-:W-:Y:S01]  /*5990*/  F2FP.BF16.F32.PACK_AB R15, R184, R185 ;  /* 0x000000b9b80f723e */ /* 0x000fe200000010ff */
[----:B--2---:R-:W-:-:S06]  /*59a0*/  FFMA.FTZ R0, R106, UR6, -R3 ;  /* 0x000000066a007c23 */ /* 0x004fcc0008010803 */
[C---:B-----5:R-:W-:Y:S01]  /*59b0*/  HMMA.16816.F32.BF16 R144, R12.reuse, R20, R56 ;  /* 0x000000140c90723c */ /* 0x060fe20000041838 */
[----:B------:R2:W3:Y:S05]  /*59c0*/  MUFU.EX2 R63, R0 ;  /* 0x00000000003f7308 */ /* 0x0004ea0000000800 */
[C---:B------:R-:W-:Y:S06]  /*59d0*/  HMMA.16816.F32.BF16 R32, R12.reuse, R22, R32 ;  /* 0x000000160c20723c */ /* 0x040fec0000041820 */
[C---:B------:R-:W-:Y:S06]  /*59e0*/  HMMA.16816.F32.BF16 R40, R12.reuse, R24, R40 ;  /* 0x000000180c28723c */ /* 0x040fec0000041828 */
[----:B------:R-:W-:Y:S01]  /*59f0*/  HMMA.16816.F32.BF16 R28, R12, R26, R28 ;  /* 0x0000001a0c1c723c */ /* 0x000fe2000004181c */
[----:B--2---:R-:W-:Y:S01]  /*5a00*/  FFMA.FTZ R0, R108, UR6, -R3 ;  /* 0x000000066c007c23 */ /* 0x004fe20008010803 */
[----:B---3--:R-:W-:-:S03]  /*5a10*/  F2FP.BF16.F32.PACK_AB R17, R63, R68 ;  /* 0x000000443f11723e */ /* 0x008fc600000010ff */
[----:B------:R2:W-:Y:S02]  /*5a20*/  MUFU.EX2 R60, R0 ;  /* 0x00000000003c7308 */ /* 0x0005e40000000800 */
[----:B--2---:R-:W-:-:S06]  /*5a30*/  FFMA.FTZ R0, R109, UR6, -R3 ;  /* 0x000000066d007c23 */ /* 0x004fcc0008010803 */
[----:B------:R2:W3:Y:S02]  /*5a40*/  MUFU.EX2 R61, R0 ;  /* 0x00000000003d7308 */ /* 0x0004e40000000800 */
[----:B--2---:R-:W-:Y:S01]  /*5a50*/  FFMA.FTZ R0, R129, UR6, -R4 ;  /* 0x0000000681007c23 */ /* 0x004fe20008010804 */
[----:B---3--:R-:W-:-:S05]  /*5a60*/  F2FP.BF16.F32.PACK_AB R19, R61, R60 ;  /* 0x0000003c3d13723e */ /* 0x008fca00000010ff */
[----:B------:R2:W-:Y:S02]  /*5a70*/  MUFU.EX2 R62, R0 ;  /* 0x00000000003e7308 */ /* 0x0005e40000000800 */
[C---:B------:R-:W-:Y:S06]  /*5a80*/  HMMA.16816.F32.BF16 R140, R16.reuse, R20, R140 ;  /* 0x00000014108c723c */ /* 0x040fec000004188c */
[C---:B------:R-:W-:Y:S06]  /*5a90*/  HMMA.16816.F32.BF16 R152, R16.reuse, R22, R52 ;  /* 0x000000161098723c */ /* 0x040fec0000041834 */
[----:B------:R-:W-:Y:S01]  /*5aa0*/  HMMA.16816.F32.BF16 R156, R16, R24, R156 ;  /* 0x00000018109c723c */ /* 0x000fe2000004189c */
[----:B--2---:R-:W-:Y:S01]  /*5ab0*/  FFMA.FTZ R0, R130, UR6, -R4 ;  /* 0x0000000682007c23 */ /* 0x004fe20008010804 */
[----:B------:R-:W-:-:S03]  /*5ac0*/  FADD.FTZ R4, R128, R126 ;  /* 0x0000007e80047221 */ /* 0x000fc60000010000 */
[----:B------:R2:W-:Y:S01]  /*5ad0*/  MUFU.EX2 R249, R0 ;  /* 0x0000000000f97308 */ /* 0x0005e20000000800 */
[----:B------:R-:W-:Y:S01]  /*5ae0*/  HMMA.16816.F32.BF16 R16, R16, R26, R44 ;  /* 0x0000001a1010723c */ /* 0x000fe2000004182c */
[----:B--2---:R-:W-:-:S06]  /*5af0*/  FFMA.FTZ R0, R112, UR6, -R3 ;  /* 0x0000000670007c23 */ /* 0x004fcc0008010803 */
[----:B------:R2:W-:Y:S02]  /*5b00*/  MUFU.EX2 R50, R0 ;  /* 0x0000000000327308 */ /* 0x0005e40000000800 */
[----:B--2---:R-:W-:-:S06]  /*5b10*/  FFMA.FTZ R0, R115, UR6, -R3 ;  /* 0x0000000673007c23 */ /* 0x004fcc0008010803 */
[----:B------:R2:W3:Y:S02]  /*5b20*/  MUFU.EX2 R49, R0 ;  /* 0x0000000000317308 */ /* 0x0004e40000000800 */
[--C-:B--2---:R-:W-:Y:S01]  /*5b30*/  FFMA.FTZ R0, R116, UR6, -R3.reuse ;  /* 0x0000000674007c23 */ /* 0x104fe20008010803 */
[----:B------:R-:W-:Y:S01]  /*5b40*/  FFMA.FTZ R3, R119, UR6, -R3 ;  /* 0x0000000677037c23 */ /* 0x000fe20008010803 */
[----:B---3--:R-:W-:-:S04]  /*5b50*/  F2FP.BF16.F32.PACK_AB R169, R49, R50 ;  /* 0x0000003231a9723e */ /* 0x008fc800000010ff */
[----:B------:R2:W-:Y:S08]  /*5b60*/  MUFU.EX2 R48, R0 ;  /* 0x0000000000307308 */ /* 0x0005f00000000800 */
[----:B------:R3:W4:Y:S01]  /*5b70*/  MUFU.EX2 R250, R3 ;  /* 0x0000000300fa7308 */ /* 0x0007220000000800 */
[----:B--2---:R-:W-:Y:S01]  /*5b80*/  FFMA.FTZ R0, R168, UR6, -R5 ;  /* 0x00000006a8007c23 */ /* 0x004fe20008010805 */
[----:B------:R-:W-:-:S06]  /*5b90*/  F2FP.BF16.F32.PACK_AB R168, R69, R70 ;  /* 0x0000004645a8723e */ /* 0x000fcc00000010ff */
[----:B------:R2:W5:Y:S01]  /*5ba0*/  MUFU.EX2 R21, R0 ;  /* 0x0000000000157308 */ /* 0x0005620000000800 */
[----:B---3--:R-:W-:Y:S01]  /*5bb0*/  FADD.FTZ R3, R165, R164 ;  /* 0x000000a4a5037221 */ /* 0x008fe20000010000 */
[----:B----4-:R-:W-:Y:S02]  /*5bc0*/  F2FP.BF16.F32.PACK_AB R171, R250, R48 ;  /* 0x00000030faab723e */ /* 0x010fe400000010ff */
[----:B------:R-:W-:Y:S01]  /*5bd0*/  F2FP.BF16.F32.PACK_AB R164, R229, R231 ;  /* 0x000000e7e5a4723e */ /* 0x000fe200000010ff */
[----:B------:R-:W-:Y:S01]  /*5be0*/  FADD.FTZ R2, R166, R3 ;  /* 0x00000003a6027221 */ /* 0x000fe20000010000 */
[----:B------:R-:W-:Y:S01]  /*5bf0*/  F2FP.BF16.F32.PACK_AB R166, R237, R230 ;  /* 0x000000e6eda6723e */ /* 0x000fe200000010ff */
[----:B--2---:R-:W-:Y:S01]  /*5c00*/  FFMA.FTZ R0, R170, UR6, -R5 ;  /* 0x00000006aa007c23 */ /* 0x004fe20008010805 */
[----:B------:R-:W-:Y:S01]  /*5c10*/  FADD.FTZ R5, R114, R11 ;  /* 0x0000000b72057221 */ /* 0x000fe20000010000 */
[----:B------:R-:W-:Y:S02]  /*5c20*/  F2FP.BF16.F32.PACK_AB R170, R249, R62 ;  /* 0x0000003ef9aa723e */ /* 0x000fe400000010ff */
[----:B------:R2:W3:Y:S01]  /*5c30*/  MUFU.EX2 R20, R0 ;  /* 0x0000000000147308 */ /* 0x0004e20000000800 */
[----:B------:R-:W-:Y:S01]  /*5c40*/  FADD.FTZ R3, R118, R5 ;  /* 0x0000000576037221 */ /* 0x000fe20000010000 */
[----:B------:R-:W-:Y:S01]  /*5c50*/  FADD.FTZ R5, R98, R10 ;  /* 0x0000000a62057221 */ /* 0x000fe20000010000 */
[----:B-----5:R-:W-:-:S02]  /*5c60*/  F2FP.BF16.F32.PACK_AB R165, R21, R183 ;  /* 0x000000b715a5723e */ /* 0x020fc400000010ff */
[----:B------:R-:W-:Y:S01]  /*5c70*/  FADD.FTZ R3, R122, R3 ;  /* 0x000000037a037221 */ /* 0x000fe20000010000 */
[----:B------:R-:W-:Y:S03]  /*5c80*/  HMMA.16816.F32.BF16 R140, R168, R148, R140 ;  /* 0x00000094a88c723c */ /* 0x000fe6000004188c */
[----:B------:R-:W-:-:S03]  /*5c90*/  FADD.FTZ R3, R127, R3 ;  /* 0x000000037f037221 */ /* 0x000fc60000010000 */
[----:B------:R-:W-:Y:S01]  /*5ca0*/  HMMA.16816.F32.BF16 R152, R168, R150, R152 ;  /* 0x00000096a898723c */ /* 0x000fe20000041898 */
[----:B--2---:R-:W-:Y:S01]  /*5cb0*/  FADD.FTZ R0, R135, R4 ;  /* 0x0000000487007221 */ /* 0x004fe20000010000 */
[----:B------:R-:W-:Y:S01]  /*5cc0*/  FADD.FTZ R4, R167, R2 ;  /* 0x00000002a7047221 */ /* 0x000fe20000010000 */
[----:B---3--:R-:W-:-:S03]  /*5cd0*/  F2FP.BF16.F32.PACK_AB R167, R248, R20 ;  /* 0x00000014f8a7723e */ /* 0x008fc600000010ff */
[----:B-1----:R-:W-:Y:S01]  /*5ce0*/  HMMA.16816.F32.BF16 R156, R168, R36, R156 ;  /* 0x00000024a89c723c */ /* 0x002fe2000004189c */
[----:B------:R-:W-:Y:S01]  /*5cf0*/  FADD.FTZ R2, R139, R0 ;  /* 0x000000008b027221 */ /* 0x000fe20000010000 */
[----:B------:R-:W-:Y:S01]  /*5d00*/  FADD.FTZ R0, R191, R5 ;  /* 0x00000005bf007221 */ /* 0x000fe20000010000 */
[----:B------:R-:W-:Y:S02]  /*5d10*/  FADD.FTZ R5, R236, R4 ;  /* 0x00000004ec057221 */ /* 0x000fe40000010000 */
[----:B------:R-:W-:Y:S01]  /*5d20*/  FADD.FTZ R4, R160, R2 ;  /* 0x00000002a0047221 */ /* 0x000fe20000010000 */
[----:B------:R-:W-:Y:S01]  /*5d30*/  FADD.FTZ R2, R190, R0 ;  /* 0x00000000be027221 */ /* 0x000fe20000010000 */
[----:B------:R-:W-:Y:S01]  /*5d40*/  FADD.FTZ R0, R227, R5 ;  /* 0x00000005e3007221 */ /* 0x000fe20000010000 */
[C---:B------:R-:W-:Y:S01]  /*5d50*/  HMMA.16816.F32.BF16 R144, R164.reuse, R148, R144 ;  /* 0x00000094a490723c */ /* 0x040fe20000041890 */
        /* <DEDUP_REMOVED lines=108> */
[----:B------:R-:W-:-:S02]  /*6420*/  IMAD.MOV.U32 R0, RZ, RZ, R180 ;  /* 0x000000ffff007224 */ /* 0x000fc400078e00b4 */
[-C--:B------:R-:W-:Y:S01]  /*6430*/  HMMA.16816.F32.BF16 R168, R168, R38.reuse, R16 ;  /* 0x00000026a8a8723c */ /* 0x080fe20000041810 */
[C---:B------:R-:W-:Y:S02]  /*6440*/  VIADD R224, R217.reuse, 0x400 ;  /* 0x00000400d9e07836 */ /* 0x040fe40000000000 */
[C---:B------:R-:W-:Y:S02]  /*6450*/  VIADD R223, R217.reuse, 0x800 ;  /* 0x00000800d9df7836 */ /* 0x040fe40000000000 */
[C---:B------:R-:W-:Y:S01]  /*6460*/  VIADD R222, R217.reuse, 0xc00 ;  /* 0x00000c00d9de7836 */ /* 0x040fe20000000000 */
[----:B------:R-:W-:Y:S01]  /*6470*/  HMMA.16816.F32.BF16 R164, R164, R38, R28 ;  /* 0x00000026a4a4723c */ /* 0x000fe2000004181c */
[C---:B------:R-:W-:Y:S02]  /*6480*/  VIADD R221, R217.reuse, 0x1000 ;  /* 0x00001000d9dd7836 */ /* 0x040fe40000000000 */
[C---:B------:R-:W-:Y:S02]  /*6490*/  VIADD R220, R217.reuse, 0x1400 ;  /* 0x00001400d9dc7836 */ /* 0x040fe40000000000 */
[----:B------:R-:W-:-:S02]  /*64a0*/  VIADD R219, R217, 0x1800 ;  /* 0x00001800d9db7836 */ /* 0x000fc40000000000 */
[----:B------:R-:W-:Y:S01]  /*64b0*/  VIADD R218, R217, 0x1c00 ;  /* 0x00001c00d9da7836 */ /* 0x000fe20000000000 */
[----:B------:R-:W-:-:S01]  /*64c0*/  NOP ;  /* 0x0000000000007918 */ /* 0x000fc20000000000 */
[----:B------:R-:W-:-:S15]  /*64d0*/  @!P6 BRA `(.L_x_21) ;  /* 0x000000580034e947 */ /* 0x000fde0003800000 */
[----:B------:R-:W2:Y:S01]  /*64e0*/  LDL.64 R230, [R1+0xf8] ;  /* 0x0000f80001e67983 */ /* 0x000ea20000100a00 */
[----:B------:R-:W-:Y:S01]  /*64f0*/  VIADD R2, R225, 0xfffffffe ;  /* 0xfffffffee1027836 */ /* 0x000fe20000000000 */
[----:B------:R-:W-:-:S04]  /*6500*/  DEPBAR.LE SB0, 0x0 ;  /* 0x000080000000791a */ /* 0x000fc80000000000 */
[----:B------:R-:W-:Y:S01]  /*6510*/  SHF.R.S32.HI R4, RZ, 0x1f, R2 ;  /* 0x0000001fff047819 */ /* 0x000fe20000011402 */
[----:B------:R-:W-:Y:S01]  /*6520*/  IMAD R0, R252, R2, RZ ;  /* 0x00000002fc007224 */ /* 0x000fe200078e02ff */
[----:B------:R-:W-:Y:S01]  /*6530*/  ULDC.64 UR4, c[0x0][0x220] ;  /* 0x0000880000047ab9 */ /* 0x000fe20000000a00 */
[----:B------:R-:W-:Y:S02]  /*6540*/  IMAD.SHL.U32 R12, R194, 0x40, RZ ;  /* 0x00000040c20c7824 */ /* 0x000fe400078e00ff */
[-C--:B------:R-:W-:Y:S02]  /*6550*/  IMAD R0, R4, R251.reuse, R0 ;  /* 0x000000fb04007224 */ /* 0x080fe400078e0200 */
[----:B------:R-:W-:Y:S01]  /*6560*/  VIADD R236, R225, 0xfffffffe ;  /* 0xfffffffee1ec7836 */ /* 0x000fe20000000000 */
[----:B------:R-:W-:Y:S01]  /*6570*/  BAR.SYNC.DEFER_BLOCKING 0x0 ;  /* 0x0000000000007b1d */ /* 0x000fe20000010000 */
[----:B--2---:R-:W-:-:S04]  /*6580*/  IMAD.WIDE.U32 R2, R2, R251, R230 ;  /* 0x000000fb02027225 */ /* 0x004fc800078e00e6 */
[----:B------:R-:W-:Y:S01]  /*6590*/  IMAD.IADD R3, R3, 0x1, R0 ;  /* 0x0000000103037824 */ /* 0x000fe200078e0200 */
[----:B------:R-:W-:Y:S02]  /*65a0*/  LEA R10, P0, R2, UR4, 0x1 ;  /* 0x00000004020a7c11 */ /* 0x000fe4000f8008ff */
[----:B------:R-:W-:Y:S02]  /*65b0*/  SHF.L.U64.HI R0, R194, 0x6, R195 ;  /* 0x00000006c2007819 */ /* 0x000fe400000102c3 */
[----:B------:R-:W-:Y:S02]  /*65c0*/  IADD3 R4, P2, R12, R10, RZ ;  /* 0x0000000a0c047210 */ /* 0x000fe40007f5e0ff */
[----:B------:R-:W-:Y:S02]  /*65d0*/  LEA.HI.X R11, R2, UR5, R3, 0x1, P0 ;  /* 0x00000005020b7c11 */ /* 0x000fe400080f0c03 */
[----:B------:R-:W-:-:S03]  /*65e0*/  IADD3 R2, P1, R4, R12, RZ ;  /* 0x0000000c04027210 */ /* 0x000fc60007f3e0ff */
[----:B------:R-:W-:Y:S01]  /*65f0*/  IMAD.X R5, R0, 0x1, R11, P2 ;  /* 0x0000000100057824 */ /* 0x000fe200010e060b */
[----:B------:R-:W-:Y:S01]  /*6600*/  IADD3 R12, P0, R2, R12, RZ ;  /* 0x0000000c020c7210 */ /* 0x000fe20007f1e0ff */
[----:B------:R-:W-:Y:S01]  /*6610*/  @!PT LDS RZ, [RZ] ;  /* 0x00000000fffff984 */ /* 0x000fe20000000800 */
[----:B------:R-:W-:Y:S01]  /*6620*/  @!PT LDS RZ, [RZ] ;  /* 0x00000000fffff984 */ /* 0x000fe20000000800 */
[----:B------:R-:W-:Y:S01]  /*6630*/  @!PT LDS RZ, [RZ] ;  /* 0x00000000fffff984 */ /* 0x000fe20000000800 */
[----:B------:R-:W-:Y:S02]  /*6640*/  LDGSTS.E.BYPASS.LTC128B.128 [R226+0x4000], desc[UR12][R10.64] ;  /* 0x040000000ae27fae */ /* 0x000fe4000b901d4c */
[--C-:B------:R-:W-:Y:S02]  /*6650*/  IMAD.X R3, R5, 0x1, R0.reuse, P1 ;  /* 0x0000000105037824 */ /* 0x100fe400008e0600 */
[----:B------:R-:W-:Y:S02]  /*6660*/  LDGSTS.E.BYPASS.LTC128B.128 [R226+0x4800], desc[UR12][R4.64] ;  /* 0x0480000004e27fae */ /* 0x000fe4000b901d4c */
[----:B------:R-:W-:Y:S02]  /*6670*/  IMAD.X R13, R3, 0x1, R0, P0 ;  /* 0x00000001030d7824 */ /* 0x000fe400000e0600 */
[----:B------:R-:W-:Y:S04]  /*6680*/  LDGSTS.E.BYPASS.LTC128B.128 [R226+0x5000], desc[UR12][R2.64] ;  /* 0x0500000002e27fae */ /* 0x000fe8000b901d4c */
[----:B------:R1:W-:Y:S04]  /*6690*/  LDGSTS.E.BYPASS.LTC128B.128 [R226+0x5800], desc[UR12][R12.64] ;  /* 0x058000000ce27fae */ /* 0x0003e8000b901d4c */
[----:B------:R-:W-:Y:S04]  /*66a0*/  LDSM.16.M88.4 R72, [R212+0x2800] ;  /* 0x00280000d448783b */ /* 0x000fe80000000200 */
[----:B------:R-:W-:Y:S04]  /*66b0*/  LDSM.16.M88.4 R68, [R212+0x2c00] ;  /* 0x002c0000d444783b */ /* 0x000fe80000000200 */
[----:B------:R-:W-:Y:S04]  /*66c0*/  LDSM.16.M88.4 R64, [R212+0x3000] ;  /* 0x00300000d440783b */ /* 0x000fe80000000200 */
[----:B------:R-:W-:Y:S04]  /*66d0*/  LDSM.16.M88.4 R60, [R212+0x3400] ;  /* 0x00340000d43c783b */ /* 0x000fe80000000200 */
[----:B------:R-:W-:Y:S04]  /*66e0*/  LDSM.16.M88.4 R56, [R212+0x3800] ;  /* 0x00380000d438783b */ /* 0x000fe80000000200 */
[----:B------:R-:W-:Y:S04]  /*66f0*/  LDSM.16.M88.4 R16, [R216+0x1000] ;  /* 0x00100000d810783b */ /* 0x000fe80000000200 */
[----:B-1----:R-:W1:Y:S04]  /*6700*/  LDSM.16.M88.4 R12, [R215+0x1000] ;  /* 0x00100000d70c783b */ /* 0x002e680000000200 */
[----:B------:R-:W2:Y:S04]  /*6710*/  LDSM.16.M88.4 R40, [R223] ;  /* 0x00000000df28783b */ /* 0x000ea80000000200 */
[----:B------:R-:W3:Y:S04]  /*6720*/  LDSM.16.M88.4 R36, [R222] ;  /* 0x00000000de24783b */ /* 0x000ee80000000200 */
[----:B------:R-:W4:Y:S04]  /*6730*/  LDSM.16.M88.4 R80, [R212+0x2000] ;  /* 0x00200000d450783b */ /* 0x000f280000000200 */
[----:B------:R-:W5:Y:S04]  /*6740*/  LDSM.16.M88.4 R76, [R212+0x2400] ;  /* 0x00240000d44c783b */ /* 0x000f680000000200 */
[----:B------:R-:W5:Y:S04]  /*6750*/  LDSM.16.M88.4 R52, [R212+0x3c00] ;  /* 0x003c0000d434783b */ /* 0x000f680000000200 */
[----:B------:R-:W5:Y:S04]  /*6760*/  LDSM.16.M88.4 R32, [R221] ;  /* 0x00000000dd20783b */ /* 0x000f680000000200 */
[----:B------:R-:W5:Y:S04]  /*6770*/  LDSM.16.M88.4 R28, [R220] ;  /* 0x00000000dc1c783b */ /* 0x000f680000000200 */
[----:B------:R-:W5:Y:S04]  /*6780*/  LDSM.16.M88.4 R24, [R219] ;  /* 0x00000000db18783b */ /* 0x000f680000000200 */
[----:B------:R-:W-:Y:S01]  /*6790*/  LDSM.16.M88.4 R88, [R218] ;  /* 0x00000000da58783b */ /* 0x000fe20000000200 */
[C---:B-1----:R-:W-:Y:S03]  /*67a0*/  HMMA.16816.F32.BF16 R120, R12.reuse, R72, RZ ;  /* 0x000000480c78723c */ /* 0x042fe600000418ff */
[----:B------:R-:W1:Y:S04]  /*67b0*/  LDSM.16.M88.4 R48, [R217] ;  /* 0x00000000d930783b */ /* 0x000e680000000200 */
[----:B------:R-:W1:Y:S01]  /*67c0*/  LDSM.16.M88.4 R44, [R224] ;  /* 0x00000000e02c783b */ /* 0x000e620000000200 */
[C---:B------:R-:W-:Y:S03]  /*67d0*/  HMMA.16816.F32.BF16 R112, R12.reuse, R68, RZ ;  /* 0x000000440c70723c */ /* 0x040fe600000418ff */
[----:B------:R-:W1:Y:S03]  /*67e0*/  LDSM.16.M88.4 R20, [R215] ;  /* 0x00000000d714783b */ /* 0x000e660000000200 */
[C---:B------:R-:W-:Y:S01]  /*67f0*/  HMMA.16816.F32.BF16 R108, R12.reuse, R64, RZ ;  /* 0x000000400c6c723c */ /* 0x040fe200000418ff */
[----:B------:R-:W5:Y:S01]  /*6800*/  S2R R0, SR_TID.X ;  /* 0x0000000000007919 */ /* 0x000f620000002100 */
[----:B------:R-:W0:Y:S04]  /*6810*/  LDGDEPBAR ;  /* 0x00000000000079af */ /* 0x000e280000000000 */
[C---:B------:R-:W-:Y:S06]  /*6820*/  HMMA.16816.F32.BF16 R104, R12.reuse, R60, RZ ;  /* 0x0000003c0c68723c */ /* 0x040fec00000418ff */
[----:B------:R-:W-:Y:S06]  /*6830*/  HMMA.16816.F32.BF16 R100, R12, R56, RZ ;  /* 0x000000380c64723c */ /* 0x000fec00000418ff */
[C---:B--2---:R-:W-:Y:S06]  /*6840*/  HMMA.16816.F32.BF16 R120, R16.reuse, R40, R120 ;  /* 0x000000281078723c */ /* 0x044fec0000041878 */
[----:B---3--:R-:W-:Y:S06]  /*6850*/  HMMA.16816.F32.BF16 R112, R16, R36, R112 ;  /* 0x000000241070723c */ /* 0x008fec0000041870 */
[----:B----4-:R-:W-:Y:S01]  /*6860*/  HMMA.16816.F32.BF16 R172, R12, R80, RZ ;  /* 0x000000500cac723c */ /* 0x010fe200000418ff */
[----:B-----5:R-:W-:-:S05]  /*6870*/  IMAD.SHL.U32 R0, R0, 0x2, RZ ;  /* 0x0000000200007824 */ /* 0x020fca00078e00ff */
[----:B------:R-:W-:Y:S01]  /*6880*/  HMMA.16816.F32.BF16 R128, R12, R76, RZ ;  /* 0x0000004c0c80723c */ /* 0x000fe200000418ff */
[----:B------:R-:W-:-:S04]  /*6890*/  LOP3.LUT R0, R0, 0x6, RZ, 0xc0, !PT ;  /* 0x0000000600007812 */ /* 0x000fc800078ec0ff */
[----:B------:R-:W-:Y:S01]  /*68a0*/  STL.64 [R1+0x78], R120 ;  /* 0x0000787801007387 */ /* 0x000fe20000100a00 */
[C---:B------:R-:W-:Y:S01]  /*68b0*/  HMMA.16816.F32.BF16 R96, R12.reuse, R52, RZ ;  /* 0x000000340c60723c */ /* 0x040fe200000418ff */
[----:B------:R-:W-:Y:S02]  /*68c0*/  IMAD R0, R236, 0x80, R0 ;  /* 0x00000080ec007824 */ /* 0x000fe400078e0200 */
[----:B------:R-:W-:Y:S02]  /*68d0*/  STL.64 [R1+0x80], R122 ;  /* 0x0000807a01007387 */ /* 0x000fe40000100a00 */
[C---:B------:R-:W-:Y:S01]  /*68e0*/  VIADD R11, R0.reuse, 0x11 ;  /* 0x00000011000b7836 */ /* 0x040fe20000000000 */
[----:B------:R-:W-:Y:S01]  /*68f0*/  HMMA.16816.F32.BF16 R132, R12, R82, RZ ;  /* 0x000000520c84723c */ /* 0x000fe200000418ff */
[----:B------:R-:W-:Y:S01]  /*6900*/  STL.64 [R1+0x88], R112 ;  /* 0x0000887001007387 */ /* 0x000fe20000100a00 */
[C---:B------:R-:W-:Y:S01]  /*6910*/  ISETP.GE.AND P0, PT, R0.reuse, R6, PT ;  /* 0x000000060000720c */ /* 0x040fe20003f06270 */
[----:B------:R-:W-:-:S02]  /*6920*/  VIADD R10, R0, 0x18 ;  /* 0x00000018000a7836 */ /* 0x000fc40000000000 */
[----:B------:R2:W-:Y:S01]  /*6930*/  STL.64 [R1+0x90], R114 ;  /* 0x0000907201007387 */ /* 0x0005e20000100a00 */
[----:B------:R-:W-:Y:S01]  /*6940*/  HMMA.16816.F32.BF16 R124, R12, R78, RZ ;  /* 0x0000004e0c7c723c */ /* 0x000fe200000418ff */
[C---:B------:R-:W-:Y:S02]  /*6950*/  VIADD R5, R0.reuse, 0x19 ;  /* 0x0000001900057836 */ /* 0x040fe40000000000 */
[----:B------:R-:W-:-:S03]  /*6960*/  VIADD R4, R0, 0x20 ;  /* 0x0000002000047836 */ /* 0x000fc60000000000 */
[C---:B------:R-:W-:Y:S06]  /*6970*/  HMMA.16816.F32.BF16 R116, R12.reuse, R74, RZ ;  /* 0x0000004a0c74723c */ /* 0x040fec00000418ff */
[C---:B------:R-:W-:Y:S06]  /*6980*/  HMMA.16816.F32.BF16 R188, R12.reuse, R70, RZ ;  /* 0x000000460cbc723c */ /* 0x040fec00000418ff */
[C---:B------:R-:W-:Y:S06]  /*6990*/  HMMA.16816.F32.BF16 R184, R12.reuse, R66, RZ ;  /* 0x000000420cb8723c */ /* 0x040fec00000418ff */
[C---:B------:R-:W-:Y:S06]  /*69a0*/  HMMA.16816.F32.BF16 R180, R12.reuse, R62, RZ ;  /* 0x0000003e0cb4723c */ /* 0x040fec00000418ff */
[C---:B------:R-:W-:Y:S06]  /*69b0*/  HMMA.16816.F32.BF16 R176, R12.reuse, R58, RZ ;  /* 0x0000003a0cb0723c */ /* 0x040fec00000418ff */
[----:B------:R-:W-:Y:S06]  /*69c0*/  HMMA.16816.F32.BF16 R92, R12, R54, RZ ;  /* 0x000000360c5c723c */ /* 0x000fec00000418ff */
[C---:B------:R-:W-:Y:S06]  /*69d0*/  HMMA.16816.F32.BF16 R12, R16.reuse, R32, R108 ;  /* 0x00000020100c723c */ /* 0x040fec000004186c */
[C---:B------:R-:W-:Y:S06]  /*69e0*/  HMMA.16816.F32.BF16 R104, R16.reuse, R28, R104 ;  /* 0x0000001c1068723c */ /* 0x040fec0000041868 */
[C---:B------:R-:W-:Y:S06]  /*69f0*/  HMMA.16816.F32.BF16 R100, R16.reuse, R24, R100 ;  /* 0x000000181064723c */ /* 0x040fec0000041864 */
[C---:B-1----:R-:W-:Y:S05]  /*6a00*/  HMMA.16816.F32.BF16 R200, R16.reuse, R48, R172 ;  /* 0x0000003010c8723c */ /* 0x042fea00000418ac */
[----:B------:R-:W-:Y:S01]  /*6a10*/  STL.64 [R1+0x98], R12 ;  /* 0x0000980c01007387 */ /* 0x000fe20000100a00 */
[C---:B------:R-:W-:Y:S03]  /*6a20*/  HMMA.16816.F32.BF16 R204, R16.reuse, R44, R128 ;  /* 0x0000002c10cc723c */ /* 0x040fe60000041880 */
[----:B------:R1:W-:Y:S03]  /*6a30*/  STL.64 [R1+0xa0], R14 ;  /* 0x0000a00e01007387 */ /* 0x0003e60000100a00 */
[C---:B------:R-:W-:Y:S01]  /*6a40*/  HMMA.16816.F32.BF16 R196, R16.reuse, R50, R132 ;  /* 0x0000003210c4723c */ /* 0x040fe20000041884 */
[----:B------:R-:W-:Y:S04]  /*6a50*/  STL.64 [R1+0xb8], R104 ;  /* 0x0000b86801007387 */ /* 0x000fe80000100a00 */
[----:B------:R3:W-:Y:S01]  /*6a60*/  STL.64 [R1+0xc0], R106 ;  /* 0x0000c06a01007387 */ /* 0x0007e20000100a00 */
[----:B------:R-:W-:Y:S03]  /*6a70*/  HMMA.16816.F32.BF16 R240, R16, R46, R124 ;  /* 0x0000002e10f0723c */ /* 0x000fe6000004187c */
[----:B------:R-:W-:Y:S03]  /*6a80*/  STL.64 [R1+0xc8], R100 ;  /* 0x0000c86401007387 */ /* 0x000fe60000100a00 */
[C---:B--2---:R-:W-:Y:S01]  /*6a90*/  HMMA.16816.F32.BF16 R112, R20.reuse, R82, RZ ;  /* 0x000000521470723c */ /* 0x044fe200000418ff */
[----:B------:R2:W-:Y:S05]  /*6aa0*/  STL.64 [R1+0xd0], R102 ;  /* 0x0000d06601007387 */ /* 0x0005ea0000100a00 */
[----:B------:R-:W-:Y:S06]  /*6ab0*/  HMMA.16816.F32.BF16 R108, R20, R76, RZ ;  /* 0x0000004c146c723c */ /* 0x000fec00000418ff */
[C---:B-1----:R-:W-:Y:S06]  /*6ac0*/  HMMA.16816.F32.BF16 R12, R16.reuse, R88, R96 ;  /* 0x00000058100c723c */ /* 0x042fec0000041860 */
[C---:B------:R-:W-:Y:S06]  /*6ad0*/  HMMA.16816.F32.BF16 R96, R16.reuse, R38, R188 ;  /* 0x000000261060723c */ /* 0x040fec00000418bc */
[C---:B---3--:R-:W-:Y:S06]  /*6ae0*/  HMMA.16816.F32.BF16 R104, R16.reuse, R34, R184 ;  /* 0x000000221068723c */ /* 0x048fec00000418b8 */
[----:B--2---:R-:W-:Y:S05]  /*6af0*/  HMMA.16816.F32.BF16 R100, R16, R42, R116 ;  /* 0x0000002a1064723c */ /* 0x004fea0000041874 */
[----:B------:R-:W-:Y:S01]  /*6b00*/  STL.64 [R1+0xd8], R12 ;  /* 0x0000d80c01007387 */ /* 0x000fe20000100a00 */
[C---:B------:R-:W-:Y:S03]  /*6b10*/  HMMA.16816.F32.BF16 R116, R20.reuse, R80, RZ ;  /* 0x000000501474723c */ /* 0x040fe600000418ff */
[----:B------:R-:W-:Y:S03]  /*6b20*/  STL.64 [R1+0xe0], R14 ;  /* 0x0000e00e01007387 */ /* 0x000fe60000100a00 */
[----:B------:R-:W-:Y:S01]  /*6b30*/  HMMA.16816.F32.BF16 R80, R20, R70, RZ ;  /* 0x000000461450723c */ /* 0x000fe200000418ff */
[----:B------:R-:W1:Y:S01]  /*6b40*/  LDSM.16.M88.4 R12, [R216] ;  /* 0x00000000d80c783b */ /* 0x000e620000000200 */
[----:B------:R-:W-:-:S09]  /*6b50*/  DEPBAR.LE SB0, 0x0 ;  /* 0x000080000000791a */ /* 0x000fd20000000000 */
[----:B------:R-:W-:Y:S04]  /*6b60*/  STL.64 [R1+0x28], R100 ;  /* 0x0000286401007387 */ /* 0x000fe80000100a00 */
[----:B------:R2:W-:Y:S04]  /*6b70*/  STL.64 [R1+0x30], R102 ;  /* 0x0000306601007387 */ /* 0x0005e80000100a00 */
[----:B------:R-:W-:Y:S04]  /*6b80*/  STL.64 [R1+0x38], R96 ;  /* 0x0000386001007387 */ /* 0x000fe80000100a00 */
[----:B------:R3:W-:Y:S04]  /*6b90*/  STL.64 [R1+0x40], R98 ;  /* 0x0000406201007387 */ /* 0x0007e80000100a00 */
[----:B------:R-:W-:Y:S04]  /*6ba0*/  STL.64 [R1+0x48], R104 ;  /* 0x0000486801007387 */ /* 0x000fe80000100a00 */
[----:B------:R4:W-:Y:S01]  /*6bb0*/  STL.64 [R1+0x50], R106 ;  /* 0x0000506a01007387 */ /* 0x0009e20000100a00 */
[----:B-1----:R-:W-:Y:S06]  /*6bc0*/  HMMA.16816.F32.BF16 R120, R12, R48, R116 ;  /* 0x000000300c78723c */ /* 0x002fec0000041874 */
[----:B--2---:R-:W-:Y:S01]  /*6bd0*/  HMMA.16816.F32.BF16 R100, R16, R30, R180 ;  /* 0x0000001e1064723c */ /* 0x004fe200000418b4 */
[----:B------:R-:W-:-:S02]  /*6be0*/  VIADD R48, R0, 0x58 ;  /* 0x0000005800307836 */ /* 0x000fc40000000000 */
[----:B------:R-:W-:-:S03]  /*6bf0*/  VIADD R49, R0, 0x61 ;  /* 0x0000006100317836 */ /* 0x000fc60000000000 */
[C---:B---3--:R-:W-:Y:S06]  /*6c00*/  HMMA.16816.F32.BF16 R96, R16.reuse, R26, R176 ;  /* 0x0000001a1060723c */ /* 0x048fec00000418b0 */
[----:B------:R-:W-:Y:S06]  /*6c10*/  HMMA.16816.F32.BF16 R16, R16, R90, R92 ;  /* 0x0000005a1010723c */ /* 0x000fec000004185c */
[C---:B------:R-:W-:Y:S05]  /*6c20*/  HMMA.16816.F32.BF16 R92, R20.reuse, R68, RZ ;  /* 0x00000044145c723c */ /* 0x040fea00000418ff */
[----:B------:R-:W-:Y:S01]  /*6c30*/  STL.64 [R1+0x58], R100 ;  /* 0x0000586401007387 */ /* 0x000fe20000100a00 */
[C---:B----4-:R-:W-:Y:S03]  /*6c40*/  HMMA.16816.F32.BF16 R104, R20.reuse, R78, RZ ;  /* 0x0000004e1468723c */ /* 0x050fe600000418ff */
[----:B------:R1:W-:Y:S03]  /*6c50*/  STL.64 [R1+0x60], R102 ;  /* 0x0000606601007387 */ /* 0x0003e60000100a00 */
[C---:B------:R-:W-:Y:S01]  /*6c60*/  HMMA.16816.F32.BF16 R76, R20.reuse, R64, RZ ;  /* 0x00000040144c723c */ /* 0x040fe200000418ff */
[----:B------:R-:W-:Y:S04]  /*6c70*/  STL.64 [R1+0x68], R96 ;  /* 0x0000686001007387 */ /* 0x000fe80000100a00 */
[----:B------:R2:W-:Y:S01]  /*6c80*/  STL.64 [R1+0x70], R98 ;  /* 0x0000706201007387 */ /* 0x0005e20000100a00 */
[C---:B------:R-:W-:Y:S03]  /*6c90*/  HMMA.16816.F32.BF16 R68, R20.reuse, R56, RZ ;  /* 0x000000381444723c */ /* 0x040fe600000418ff */
[----:B------:R-:W-:Y:S03]  /*6ca0*/  STL.64 [R1+0xa8], R16 ;  /* 0x0000a81001007387 */ /* 0x000fe60000100a00 */
[C---:B------:R-:W-:Y:S01]  /*6cb0*/  HMMA.16816.F32.BF16 R64, R20.reuse, R66, RZ ;  /* 0x000000421440723c */ /* 0x040fe200000418ff */
[----:B------:R3:W-:Y:S05]  /*6cc0*/  STL.64 [R1+0xb0], R18 ;  /* 0x0000b01201007387 */ /* 0x0007ea0000100a00 */
[C---:B------:R-:W-:Y:S06]  /*6cd0*/  HMMA.16816.F32.BF16 R56, R20.reuse, R58, RZ ;  /* 0x0000003a1438723c */ /* 0x040fec00000418ff */
[----:B-1----:R-:W-:Y:S06]  /*6ce0*/  HMMA.16816.F32.BF16 R100, R20, R72, RZ ;  /* 0x000000481464723c */ /* 0x002fec00000418ff */
[----:B------:R-:W-:Y:S06]  /*6cf0*/  HMMA.16816.F32.BF16 R180, R12, R36, R92 ;  /* 0x000000240cb4723c */ /* 0x000fec000004185c */
[----:B--2---:R-:W-:Y:S01]  /*6d00*/  HMMA.16816.F32.BF16 R96, R20, R74, RZ ;  /* 0x0000004a1460723c */ /* 0x004fe200000418ff */
[----:B------:R-:W-:-:S05]  /*6d10*/  VIADD R36, R0, 0x30 ;  /* 0x0000003000247836 */ /* 0x000fca0000000000 */
[C---:B------:R-:W-:Y:S06]  /*6d20*/  HMMA.16816.F32.BF16 R72, R20.reuse, R60, RZ ;  /* 0x0000003c1448723c */ /* 0x040fec00000418ff */
[C---:B---3--:R-:W-:Y:S06]  /*6d30*/  HMMA.16816.F32.BF16 R16, R20.reuse, R52, RZ ;  /* 0x000000341410723c */ /* 0x048fec00000418ff */
[----:B------:R-:W-:Y:S01]  /*6d40*/  HMMA.16816.F32.BF16 R60, R20, R62, RZ ;  /* 0x0000003e143c723c */ /* 0x000fe200000418ff */
[----:B------:R-:W-:-:S02]  /*6d50*/  VIADD R53, R0, 0x69 ;  /* 0x0000006900357836 */ /* 0x000fc40000000000 */
[----:B------:R-:W-:-:S03]  /*6d60*/  VIADD R52, R0, 0x71 ;  /* 0x0000007100347836 */ /* 0x000fc60000000000 */
[----:B------:R-:W-:Y:S06]  /*6d70*/  HMMA.16816.F32.BF16 R20, R20, R54, RZ ;  /* 0x000000361414723c */ /* 0x000fec00000418ff */
[----:B------:R-:W-:Y:S01]  /*6d80*/  HMMA.16816.F32.BF16 R92, R12, R50, R112 ;  /* 0x000000320c5c723c */ /* 0x000fe20000041870 */
[----:B------:R-:W-:-:S05]  /*6d90*/  VIADD R55, R0, 0x70 ;  /* 0x0000007000377836 */ /* 0x000fca0000000000 */
[----:B------:R-:W-:Y:S01]  /*6da0*/  HMMA.16816.F32.BF16 R124, R12, R44, R108 ;  /* 0x0000002c0c7c723c */ /* 0x000fe2000004186c */
[C---:B------:R-:W-:Y:S02]  /*6db0*/  VIADD R50, R0.reuse, 0x50 ;  /* 0x0000005000327836 */ /* 0x040fe40000000000 */
[----:B------:R-:W-:-:S03]  /*6dc0*/  VIADD R51, R0, 0x51 ;  /* 0x0000005100337836 */ /* 0x000fc60000000000 */
[----:B------:R-:W-:Y:S01]  /*6dd0*/  HMMA.16816.F32.BF16 R132, R12, R40, R100 ;  /* 0x000000280c84723c */ /* 0x000fe20000041864 */
[----:B------:R-:W-:-:S05]  /*6de0*/  VIADD R45, R0, 0x60 ;  /* 0x00000060002d7836 */ /* 0x000fca0000000000 */
[----:B------:R-:W-:Y:S01]  /*6df0*/  HMMA.16816.F32.BF16 R184, R12, R88, R16 ;  /* 0x000000580cb8723c */ /* 0x000fe20000041810 */
[C---:B------:R-:W-:Y:S02]  /*6e00*/  VIADD R40, R0.reuse, 0x39 ;  /* 0x0000003900287836 */ /* 0x040fe40000000000 */
[----:B------:R-:W-:-:S03]  /*6e10*/  VIADD R41, R0, 0x48 ;  /* 0x0000004800297836 */ /* 0x000fc60000000000 */
[C---:B------:R-:W-:Y:S01]  /*6e20*/  HMMA.16816.F32.BF16 R108, R12.reuse, R42, R96 ;  /* 0x0000002a0c6c723c */ /* 0x040fe20000041860 */
[----:B------:R-:W-:Y:S02]  /*6e30*/  FSEL R19, R120, -INF , !P0 ;  /* 0xff80000078137808 */ /* 0x000fe40004000000 */
[----:B------:R-:W-:Y:S02]  /*6e40*/  ISETP.GE.AND P3, PT, R41, R6, PT ;  /* 0x000000062900720c */ /* 0x000fe40003f66270 */
[----:B------:R-:W-:Y:S01]  /*6e50*/  FMNMX.FTZ R2, R138, R19, !PT ;  /* 0x000000138a027209 */ /* 0x000fe20007810000 */
[----:B------:R-:W-:Y:S01]  /*6e60*/  HMMA.16816.F32.BF16 R176, R12, R32, R76 ;  /* 0x000000200cb0723c */ /* 0x000fe2000004184c */
[C---:B------:R-:W-:Y:S02]  /*6e70*/  VIADD R42, R0.reuse, 0x41 ;  /* 0x00000041002a7836 */ /* 0x040fe40000000000 */
[----:B------:R-:W-:-:S03]  /*6e80*/  VIADD R43, R0, 0x49 ;  /* 0x00000049002b7836 */ /* 0x000fc60000000000 */
[C---:B------:R-:W-:Y:S01]  /*6e90*/  HMMA.16816.F32.BF16 R128, R12.reuse, R28, R72 ;  /* 0x0000001c0c80723c */ /* 0x040fe20000041848 */
[----:B------:R-:W-:Y:S01]  /*6ea0*/  VIADD R32, R0, 0x28 ;  /* 0x0000002800207836 */ /* 0x000fe20000000000 */
[-C--:B------:R-:W-:Y:S02]  /*6eb0*/  ISETP.GE.AND P5, PT, R42, R6.reuse, PT ;  /* 0x000000062a00720c */ /* 0x080fe40003fa6270 */
[----:B------:R-:W-:Y:S02]  /*6ec0*/  ISETP.GE.AND P4, PT, R43, R6, PT ;  /* 0x000000062b00720c */ /* 0x000fe40003f86270 */
[C---:B------:R-:W-:Y:S06]  /*6ed0*/  HMMA.16816.F32.BF16 R172, R12.reuse, R24, R68 ;  /* 0x000000180cac723c */ /* 0x040fec0000041844 */
[C---:B------:R-:W-:Y:S06]  /*6ee0*/  HMMA.16816.F32.BF16 R104, R12.reuse, R46, R104 ;  /* 0x0000002e0c68723c */ /* 0x040fec0000041868 */
[----:B------:R-:W-:Y:S01]  /*6ef0*/  HMMA.16816.F32.BF16 R96, R12, R38, R80 ;  /* 0x000000260c60723c */ /* 0x000fe20000041850 */
[----:B------:R-:W-:-:S02]  /*6f00*/  VIADD R47, R0, 0x59 ;  /* 0x00000059002f7836 */ /* 0x000fc40000000000 */
[----:B------:R-:W-:-:S03]  /*6f10*/  VIADD R46, R0, 0x68 ;  /* 0x00000068002e7836 */ /* 0x000fc60000000000 */
[----:B------:R-:W-:Y:S01]  /*6f20*/  HMMA.16816.F32.BF16 R100, R12, R34, R64 ;  /* 0x000000220c64723c */ /* 0x000fe20000041840 */
[C---:B------:R-:W-:Y:S02]  /*6f30*/  VIADD R38, R0.reuse, 0x38 ;  /* 0x0000003800267836 */ /* 0x040fe40000000000 */
[----:B------:R-:W-:-:S03]  /*6f40*/  VIADD R39, R0, 0x40 ;  /* 0x0000004000277836 */ /* 0x000fc60000000000 */
[----:B------:R-:W-:Y:S01]  /*6f50*/  HMMA.16816.F32.BF16 R112, R12, R30, R60 ;  /* 0x0000001e0c70723c */ /* 0x000fe2000004183c */
[C---:B------:R-:W-:Y:S02]  /*6f60*/  VIADD R34, R0.reuse, 0x29 ;  /* 0x0000002900227836 */ /* 0x040fe40000000000 */
[----:B------:R-:W-:-:S03]  /*6f70*/  VIADD R35, R0, 0x31 ;  /* 0x0000003100237836 */ /* 0x000fc60000000000 */
[C---:B------:R-:W-:Y:S01]  /*6f80*/  HMMA.16816.F32.BF16 R116, R12.reuse, R26, R56 ;  /* 0x0000001a0c74723c */ /* 0x040fe20000041838 */
[C---:B------:R-:W-:Y:S01]  /*6f90*/  VIADD R31, R0.reuse, 0x21 ;  /* 0x00000021001f7836 */ /* 0x040fe20000000000 */
[----:B------:R-:W-:Y:S01]  /*6fa0*/  BAR.SYNC.DEFER_BLOCKING 0x0 ;  /* 0x0000000000007b1d */ /* 0x000fe20000010000 */
[-C--:B------:R-:W-:Y:S02]  /*6fb0*/  ISETP.GE.AND P2, PT, R35, R6.reuse, PT ;  /* 0x000000062300720c */ /* 0x080fe40003f46270 */
[----:B------:R-:W-:Y:S01]  /*6fc0*/  FSEL R62, R177, -INF , !P5 ;  /* 0xff800000b13e7808 */ /* 0x000fe20006800000 */
[----:B------:R-:W-:Y:S01]  /*6fd0*/  HMMA.16816.F32.BF16 R88, R12, R90, R20 ;  /* 0x0000005a0c58723c */ /* 0x000fe20000041814 */
[----:B------:R-:W-:Y:S01]  /*6fe0*/  FSEL R37, R181, -INF , !P2 ;  /* 0xff800000b5257808 */ /* 0x000fe20005000000 */
[C---:B------:R-:W-:Y:S01]  /*6ff0*/  VIADD R57, R0.reuse, 0x78 ;  /* 0x0000007800397836 */ /* 0x040fe20000000000 */
[----:B------:R-:W-:Y:S01]  /*7000*/  ISETP.GE.AND P2, PT, R39, R6, PT ;  /* 0x000000062700720c */ /* 0x000fe20003f46270 */
[----:B------:R-:W-:-:S02]  /*7010*/  VIADD R59, R0, 0x79 ;  /* 0x00000079003b7836 */ /* 0x000fc40000000000 */
[----:B------:R-:W-:Y:S01]  /*7020*/  FSEL R64, R100, -INF , !P3 ;  /* 0xff80000064407808 */ /* 0x000fe20005800000 */
[----:B------:R-:W-:Y:S01]  /*7030*/  VIADD R15, R0, 0x1 ;  /* 0x00000001000f7836 */ /* 0x000fe20000000000 */
[----:B------:R-:W-:Y:S01]  /*7040*/  FSEL R61, R176, -INF , !P2 ;  /* 0xff800000b03d7808 */ /* 0x000fe20005000000 */
[C---:B------:R-:W-:Y:S01]  /*7050*/  VIADD R14, R0.reuse, 0x8 ;  /* 0x00000008000e7836 */ /* 0x040fe20000000000 */
[----:B------:R-:W-:Y:S01]  /*7060*/  FSEL R66, R101, -INF , !P4 ;  /* 0xff80000065427808 */ /* 0x000fe20006000000 */
[C---:B------:R-:W-:Y:S01]  /*7070*/  VIADD R13, R0.reuse, 0x9 ;  /* 0x00000009000d7836 */ /* 0x040fe20000000000 */
[-C--:B------:R-:W-:Y:S01]  /*7080*/  ISETP.GE.AND P1, PT, R15, R6.reuse, PT ;  /* 0x000000060f00720c */ /* 0x080fe20003f26270 */
[----:B------:R-:W-:Y:S01]  /*7090*/  VIADD R12, R0, 0x10 ;  /* 0x00000010000c7836 */ /* 0x000fe20000000000 */
[----:B------:R-:W-:Y:S02]  /*70a0*/  ISETP.GE.AND P0, PT, R14, R6, PT ;  /* 0x000000060e00720c */ /* 0x000fe40003f06270 */
[----:B------:R-:W-:-:S02]  /*70b0*/  FSEL R20, R121, -INF , !P1 ;  /* 0xff80000079147808 */ /* 0x000fc40004800000 */
[----:B------:R-:W-:Y:S02]  /*70c0*/  ISETP.GE.AND P1, PT, R13, R6, PT ;  /* 0x000000060d00720c */ /* 0x000fe40003f26270 */
[----:B------:R-:W-:Y:S02]  /*70d0*/  FSEL R25, R92, -INF , !P0 ;  /* 0xff8000005c197808 */ /* 0x000fe40004000000 */
[----:B------:R-:W-:Y:S02]  /*70e0*/  FMNMX.FTZ R2, R20, R2, !PT ;  /* 0x0000000214027209 */ /* 0x000fe40007810000 */
[----:B------:R-:W-:Y:S02]  /*70f0*/  ISETP.GE.AND P0, PT, R12, R6, PT ;  /* 0x000000060c00720c */ /* 0x000fe40003f06270 */
[----:B------:R-:W-:Y:S02]  /*7100*/  FSEL R24, R93, -INF , !P1 ;  /* 0xff8000005d187808 */ /* 0x000fe40004800000 */
[----:B------:R-:W-:-:S02]  /*7110*/  FMNMX.FTZ R2, R25, R2, !PT ;  /* 0x0000000219027209 */ /* 0x000fc40007810000 */
        /* <DEDUP_REMOVED lines=24> */
[----:B------:R-:W-:Y:S02]  /*72a0*/  FSEL R33, R180, -INF , !P0 ;  /* 0xff800000b4217808 */ /* 0x000fe40004000000 */
[----:B------:R-:W-:Y:S02]  /*72b0*/  FMNMX.FTZ R2, R30, R2, !PT ;  /* 0x000000021e027209 */ /* 0x000fe40007810000 */
[----:B------:R-:W-:Y:S02]  /*72c0*/  ISETP.GE.AND P1, PT, R38, R6, PT ;  /* 0x000000062600720c */ /* 0x000fe40003f26270 */
[----:B------:R-:W-:Y:S02]  /*72d0*/  FMNMX.FTZ R2, R33, R2, !PT ;  /* 0x0000000221027209 */ /* 0x000fe40007810000 */
[----:B------:R-:W-:Y:S02]  /*72e0*/  ISETP.GE.AND P0, PT, R40, R6, PT ;  /* 0x000000062800720c */ /* 0x000fe40003f06270 */
[----:B------:R-:W-:-:S02]  /*72f0*/  FSEL R54, R96, -INF , !P1 ;  /* 0xff80000060367808 */ /* 0x000fc40004800000 */
[----:B------:R-:W-:Y:S02]  /*7300*/  FMNMX.FTZ R2, R37, R2, !PT ;  /* 0x0000000225027209 */ /* 0x000fe40007810000 */
[----:B------:R-:W-:Y:S02]  /*7310*/  FSEL R58, R97, -INF , !P0 ;  /* 0xff800000613a7808 */ /* 0x000fe40004000000 */
[----:B------:R-:W-:Y:S02]  /*7320*/  FMNMX.FTZ R2, R54, R2, !PT ;  /* 0x0000000236027209 */ /* 0x000fe40007810000 */
[----:B------:R-:W-:Y:S02]  /*7330*/  ISETP.GE.AND P0, PT, R50, R6, PT ;  /* 0x000000063200720c */ /* 0x000fe40003f06270 */
[----:B------:R-:W-:Y:S02]  /*7340*/  FMNMX.FTZ R2, R58, R2, !PT ;  /* 0x000000023a027209 */ /* 0x000fe40007810000 */
[----:B------:R-:W-:-:S02]  /*7350*/  ISETP.GE.AND P2, PT, R51, R6, PT ;  /* 0x000000063300720c */ /* 0x000fc40003f46270 */
[----:B------:R-:W-:Y:S02]  /*7360*/  FMNMX.FTZ R2, R61, R2, !PT ;  /* 0x000000023d027209 */ /* 0x000fe40007810000 */
[----:B------:R-:W-:Y:S02]  /*7370*/  FSEL R67, R128, -INF , !P0 ;  /* 0xff80000080437808 */ /* 0x000fe40004000000 */
[----:B------:R-:W-:Y:S02]  /*7380*/  FMNMX.FTZ R2, R62, R2, !PT ;  /* 0x000000023e027209 */ /* 0x000fe40007810000 */
[----:B------:R-:W-:Y:S02]  /*7390*/  ISETP.GE.AND P1, PT, R48, R6, PT ;  /* 0x000000063000720c */ /* 0x000fe40003f26270 */
[----:B------:R-:W-:Y:S02]  /*73a0*/  FMNMX.FTZ R2, R64, R2, !PT ;  /* 0x0000000240027209 */ /* 0x000fe40007810000 */
[----:B------:R-:W-:-:S02]  /*73b0*/  FSEL R68, R129, -INF , !P2 ;  /* 0xff80000081447808 */ /* 0x000fc40005000000 */
[----:B------:R-:W-:Y:S02]  /*73c0*/  FMNMX.FTZ R2, R66, R2, !PT ;  /* 0x0000000242027209 */ /* 0x000fe40007810000 */
[----:B------:R-:W-:Y:S02]  /*73d0*/  ISETP.GE.AND P3, PT, R47, R6, PT ;  /* 0x000000062f00720c */ /* 0x000fe40003f66270 */
[----:B------:R-:W-:Y:S02]  /*73e0*/  FMNMX.FTZ R2, R67, R2, !PT ;  /* 0x0000000243027209 */ /* 0x000fe40007810000 */
        /* <DEDUP_REMOVED lines=18> */
[----:B------:R-:W-:Y:S02]  /*7510*/  FSEL R74, R184, -INF , !P3 ;  /* 0xff800000b84a7808 */ /* 0x000fe40005800000 */
[----:B------:R-:W-:Y:S02]  /*7520*/  FMNMX.FTZ R2, R77, R2, !PT ;  /* 0x000000024d027209 */ /* 0x000fe40007810000 */
[----:B------:R-:W-:-:S02]  /*7530*/  FSEL R73, R185, -INF , !P0 ;  /* 0xff800000b9497808 */ /* 0x000fc40004000000 */
[----:B------:R-:W-:Y:S02]  /*7540*/  ISETP.NE.AND P0, PT, R225, 0x2, PT ;  /* 0x00000002e100780c */ /* 0x000fe40003f05270 */
[----:B------:R-:W-:Y:S02]  /*7550*/  ISETP.GE.AND P2, PT, R57, R6, PT ;  /* 0x000000063900720c */ /* 0x000fe40003f46270 */
[----:B------:R-:W-:Y:S02]  /*7560*/  FMNMX.FTZ R2, R74, R2, !PT ;  /* 0x000000024a027209 */ /* 0x000fe40007810000 */
[----:B------:R-:W-:Y:S02]  /*7570*/  ISETP.GE.AND P1, PT, R59, R6, PT ;  /* 0x000000063b00720c */ /* 0x000fe40003f26270 */
[----:B------:R-:W-:Y:S02]  /*7580*/  FSEL R71, R88, -INF , !P2 ;  /* 0xff80000058477808 */ /* 0x000fe40005000000 */
[----:B------:R-:W-:-:S02]  /*7590*/  FMNMX.FTZ R2, R73, R2, !PT ;  /* 0x0000000249027209 */ /* 0x000fc40007810000 */
[----:B------:R-:W-:Y:S02]  /*75a0*/  FSEL R70, R89, -INF , !P1 ;  /* 0xff80000059467808 */ /* 0x000fe40004800000 */
[----:B------:R-:W-:-:S04]  /*75b0*/  FMNMX.FTZ R2, R71, R2, !PT ;  /* 0x0000000247027209 */ /* 0x000fc80007810000 */
[----:B------:R-:W-:Y:S01]  /*75c0*/  FMNMX.FTZ R18, R70, R2, !PT ;  /* 0x0000000246127209 */ /* 0x000fe20007810000 */
[----:B------:R-:W-:Y:S06]  /*75d0*/  @!P0 BRA `(.L_x_22) ;  /* 0x0000000000748947 */ /* 0x000fec0003800000 */
[----:B------:R-:W2:Y:S04]  /*75e0*/  LDL.64 R244, [R1+0x10] ;  /* 0x0000100001f47983 */ /* 0x000ea80000100a00 */
[----:B------:R-:W3:Y:S01]  /*75f0*/  LDL.64 R230, [R1+0x8] ;  /* 0x0000080001e67983 */ /* 0x000ee20000100a00 */
[----:B------:R-:W-:Y:S01]  /*7600*/  VIADD R2, R225, 0xfffffffd ;  /* 0xfffffffde1027836 */ /* 0x000fe20000000000 */
[----:B------:R-:W-:Y:S01]  /*7610*/  ULDC.64 UR4, c[0x0][0x218] ;  /* 0x0000860000047ab9 */ /* 0x000fe20000000a00 */
[----:B------:R-:W-:-:S03]  /*7620*/  IMAD.SHL.U32 R16, R192, 0x40, RZ ;  /* 0x00000040c0107824 */ /* 0x000fc600078e00ff */
[----:B------:R-:W-:-:S05]  /*7630*/  SHF.R.S32.HI R3, RZ, 0x1f, R2 ;  /* 0x0000001fff037819 */ /* 0x000fca0000011402 */
[----:B------:R-:W-:-:S04]  /*7640*/  IMAD R3, R3, R192, RZ ;  /* 0x000000c003037224 */ /* 0x000fc800078e02ff */
[C---:B------:R-:W-:Y:S02]  /*7650*/  IMAD R6, R2.reuse, R193, R3 ;  /* 0x000000c102067224 */ /* 0x040fe400078e0203 */
[----:B------:R-:W-:-:S04]  /*7660*/  IMAD.WIDE.U32 R2, R2, R192, RZ ;  /* 0x000000c002027225 */ /* 0x000fc800078e00ff */
[----:B------:R-:W-:Y:S01]  /*7670*/  IMAD.IADD R6, R3, 0x1, R6 ;  /* 0x0000000103067824 */ /* 0x000fe200078e0206 */
[----:B--2---:R-:W-:-:S04]  /*7680*/  LEA R3, P0, R2, R244, 0x7 ;  /* 0x000000f402037211 */ /* 0x004fc800078038ff */
[----:B---3--:R-:W-:Y:S02]  /*7690*/  LEA.HI.X R6, R2, R231, R6, 0x7, P0 ;  /* 0x000000e702067211 */ /* 0x008fe400000f3c06 */
[----:B------:R-:W-:-:S04]  /*76a0*/  LEA R2, P0, R3, UR4, 0x1 ;  /* 0x0000000403027c11 */ /* 0x000fc8000f8008ff */
[----:B------:R-:W-:Y:S02]  /*76b0*/  LEA.HI.X R3, R3, UR5, R6, 0x1, P0 ;  /* 0x0000000503037c11 */ /* 0x000fe400080f0c06 */
[----:B------:R-:W-:-:S03]  /*76c0*/  SHF.L.U64.HI R6, R192, 0x6, R193 ;  /* 0x00000006c0067819 */ /* 0x000fc600000102c1 */
[----:B------:R-:W-:Y:S01]  /*76d0*/  @!PT LDS RZ, [RZ] ;  /* 0x00000000fffff984 */ /* 0x000fe20000000800 */
[----:B------:R-:W-:Y:S01]  /*76e0*/  @!PT LDS RZ, [RZ] ;  /* 0x00000000fffff984 */ /* 0x000fe20000000800 */
[----:B------:R-:W-:Y:S01]  /*76f0*/  @!PT LDS RZ, [RZ] ;  /* 0x00000000fffff984 */ /* 0x000fe20000000800 */
[----:B------:R1:W-:Y:S02]  /*7700*/  LDGSTS.E.BYPASS.LTC128B.128 [R226+0x2000], desc[UR12][R2.64] ;  /* 0x0200000002e27fae */ /* 0x0003e4000b901d4c */
[----:B-1----:R-:W-:-:S05]  /*7710*/  IADD3 R2, P0, R2, R16, RZ ;  /* 0x0000001002027210 */ /* 0x002fca0007f1e0ff */
[----:B------:R-:W-:-:S05]  /*7720*/  IMAD.X R3, R3, 0x1, R6, P0 ;  /* 0x0000000103037824 */ /* 0x000fca00000e0606 */
[----:B------:R1:W-:Y:S02]  /*7730*/  LDGSTS.E.BYPASS.LTC128B.128 [R226+0x2800], desc[UR12][R2.64] ;  /* 0x0280000002e27fae */ /* 0x0003e4000b901d4c */
[----:B-1----:R-:W-:-:S04]  /*7740*/  IADD3 R2, P1, R2, R16, RZ ;  /* 0x0000001002027210 */ /* 0x002fc80007f3e0ff */
[----:B------:R-:W-:Y:S01]  /*7750*/  IADD3 R16, P0, R2, R16, RZ ;  /* 0x0000001002107210 */ /* 0x000fe20007f1e0ff */
[----:B------:R-:W-:-:S04]  /*7760*/  IMAD.X R3, R3, 0x1, R6, P1 ;  /* 0x0000000103037824 */ /* 0x000fc800008e0606 */
[----:B------:R-:W-:Y:S01]  /*7770*/  IMAD.X R17, R3, 0x1, R6, P0 ;  /* 0x0000000103117824 */ /* 0x000fe200000e0606 */
[----:B------:R1:W-:Y:S04]  /*7780*/  LDGSTS.E.BYPASS.LTC128B.128 [R226+0x3000], desc[UR12][R2.64] ;  /* 0x0300000002e27fae */ /* 0x0003e8000b901d4c */
[----:B------:R1:W-:Y:S04]  /*7790*/  LDGSTS.E.BYPASS.LTC128B.128 [R226+0x3800], desc[UR12][R16.64] ;  /* 0x0380000010e27fae */ /* 0x0003e8000b901d4c */
[----:B------:R-:W0:Y:S02]  /*77a0*/  LDGDEPBAR ;  /* 0x00000000000079af */ /* 0x000e240000000000 */
.L_x_22:
[----:B------:R-:W2:Y:S04]  /*77b0*/  LDL.LU R129, [R1+0x88] ;  /* 0x0000880001817983 */ /* 0x000ea80000300800 */
[----:B------:R-:W3:Y:S04]  /*77c0*/  LDL.LU R133, [R1+0x8c] ;  /* 0x00008c0001857983 */ /* 0x000ee80000300800 */
[----:B------:R-:W4:Y:S04]  /*77d0*/  LDL.LU R132, [R1+0x94] ;  /* 0x0000940001847983 */ /* 0x000f280000300800 */
[----:B------:R-:W5:Y:S04]  /*77e0*/  LDL.LU R105, [R1+0x3c] ;  /* 0x00003c0001697983 */ /* 0x000f680000300800 */
[----:B------:R-:W2:Y:S04]  /*77f0*/  LDL.LU R189, [R1+0x34] ;  /* 0x0000340001bd7983 */ /* 0x000ea80000300800 */
[----:B------:R-:W3:Y:S04]  /*7800*/  LDL.LU R100, [R1+0x78] ;  /* 0x0000780001647983 */ /* 0x000ee80000300800 */
[----:B------:R-:W4:Y:S04]  /*7810*/  LDL.LU R101, [R1+0x7c] ;  /* 0x00007c0001657983 */ /* 0x000f280000300800 */
[----:B------:R-:W3:Y:S04]  /*7820*/  LDL.LU R112, [R1+0x40] ;  /* 0x0000400001707983 */ /* 0x000ee80000300800 */
[----:B------:R-:W4:Y:S04]  /*7830*/  LDL.LU R172, [R1+0x38] ;  /* 0x0000380001ac7983 */ /* 0x000f280000300800 */
[----:B------:R-:W4:Y:S04]  /*7840*/  LDL.LU R125, [R1+0x2c] ;  /* 0x00002c00017d7983 */ /* 0x000f280000300800 */
[----:B------:R-:W4:Y:S04]  /*7850*/  LDL.LU R124, [R1+0x28] ;  /* 0x00002800017c7983 */ /* 0x000f280000300800 */
[----:B------:R-:W5:Y:S04]  /*7860*/  LDL.LU R188, [R1+0xa0] ;  /* 0x0000a00001bc7983 */ /* 0x000f680000300800 */
[----:B------:R-:W3:Y:S04]  /*7870*/  LDL.LU R180, [R1+0x9c] ;  /* 0x00009c0001b47983 */ /* 0x000ee80000300800 */
[----:B------:R-:W4:Y:S04]  /*7880*/  LDL.LU R228, [R1+0xb4] ;  /* 0x0000b40001e47983 */ /* 0x000f280000300800 */
[----:B------:R-:W4:Y:S04]  /*7890*/  LDL.LU R209, [R1+0xa8] ;  /* 0x0000a80001d17983 */ /* 0x000f280000300800 */
[----:B------:R-:W4:Y:S04]  /*78a0*/  LDL.LU R231, [R1+0x64] ;  /* 0x0000640001e77983 */ /* 0x000f280000300800 */
[----:B------:R-:W4:Y:S04]  /*78b0*/  LDL.LU R116, [R1+0xd8] ;  /* 0x0000d80001747983 */ /* 0x000f280000300800 */
[----:B------:R-:W4:Y:S04]  /*78c0*/  LDL.LU R181, [R1+0x48] ;  /* 0x0000480001b57983 */ /* 0x000f280000300800 */
[----:B------:R-:W4:Y:S04]  /*78d0*/  LDL.LU R233, [R1+0xa4] ;  /* 0x0000a40001e97983 */ /* 0x000f280000300800 */
[----:B------:R-:W4:Y:S04]  /*78e0*/  LDL.LU R176, [R1+0x98] ;  /* 0x0000980001b07983 */ /* 0x000f280000300800 */
[----:B------:R-:W4:Y:S04]  /*78f0*/  LDL.LU R109, [R1+0x30] ;  /* 0x00003000016d7983 */ /* 0x000f280000300800 */
[----:B------:R-:W2:Y:S04]  /*7900*/  LDL.LU R65, [R1+0x58] ;  /* 0x0000580001417983 */ /* 0x000ea80000300800 */
[----:B------:R-:W5:Y:S04]  /*7910*/  LDL.LU R63, [R1+0x60] ;  /* 0x00006000013f7983 */ /* 0x000f680000300800 */
[----:B------:R-:W4:Y:S04]  /*7920*/  LDL.LU R184, [R1+0xc8] ;  /* 0x0000c80001b87983 */ /* 0x000f280000300800 */
[----:B------:R-:W4:Y:S04]  /*7930*/  LDL.LU R235, [R1+0xdc] ;  /* 0x0000dc0001eb7983 */ /* 0x000f280000300800 */
[----:B------:R-:W4:Y:S04]  /*7940*/  LDL.LU R234, [R1+0xe4] ;  /* 0x0000e40001ea7983 */ /* 0x000f280000300800 */
        /* <DEDUP_REMOVED lines=17> */
[----:B------:R-:W4:Y:S01]  /*7a60*/  LDL.LU R82, [R1+0x6c] ;  /* 0x00006c0001527983 */ /* 0x000f220000300800 */
[----:B------:R-:W-:-:S02]  /*7a70*/  ISETP.GE.AND P2, PT, R11, R7, PT ;  /* 0x000000070b00720c */ /* 0x000fc40003f46270 */
[-C--:B------:R-:W-:Y:S01]  /*7a80*/  ISETP.GE.AND P3, PT, R12, R7.reuse, PT ;  /* 0x000000070c00720c */ /* 0x080fe20003f66270 */
[----:B-1----:R-:W1:Y:S01]  /*7a90*/  SHFL.BFLY PT, R3, R18, 0x2, 0x1f ;  /* 0x0c401f0012037f89 */ /* 0x002e6200000e0000 */
[----:B------:R-:W-:Y:S02]  /*7aa0*/  FSEL R60, R127, -INF , !P2 ;  /* 0xff8000007f3c7808 */ /* 0x000fe40005000000 */
[-C--:B------:R-:W-:Y:S01]  /*7ab0*/  ISETP.GE.AND P2, PT, R35, R7.reuse, PT ;  /* 0x000000072300720c */ /* 0x080fe20003f46270 */
[----:B------:R-:W4:Y:S01]  /*7ac0*/  LDL.LU R117, [R1+0x70] ;  /* 0x0000700001757983 */ /* 0x000f220000300800 */
[-C--:B------:R-:W-:Y:S02]  /*7ad0*/  ISETP.GE.AND P0, PT, R15, R7.reuse, PT ;  /* 0x000000070f00720c */ /* 0x080fe40003f06270 */
[----:B------:R-:W-:Y:S02]  /*7ae0*/  FSEL R56, R126, -INF , !P3 ;  /* 0xff8000007e387808 */ /* 0x000fe40005800000 */
[----:B------:R-:W-:-:S02]  /*7af0*/  ISETP.GE.AND P3, PT, R36, R7, PT ;  /* 0x000000072400720c */ /* 0x000fc40003f66270 */
[----:B------:R-:W-:Y:S02]  /*7b00*/  FSEL R17, R123, -INF , !P0 ;  /* 0xff8000007b117808 */ /* 0x000fe40004000000 */
[-C--:B------:R-:W-:Y:S02]  /*7b10*/  ISETP.GE.AND P0, PT, R31, R7.reuse, PT ;  /* 0x000000071f00720c */ /* 0x080fe40003f06270 */
[CC--:B------:R-:W-:Y:S02]  /*7b20*/  ISETP.GE.AND P1, PT, R0.reuse, R7.reuse, PT ;  /* 0x000000070000720c */ /* 0x0c0fe40003f26270 */
[----:B------:R-:W-:Y:S02]  /*7b30*/  ISETP.GE.AND P5, PT, R0, R8, PT ;  /* 0x000000080000720c */ /* 0x000fe40003fa6270 */
[----:B------:R-:W-:Y:S02]  /*7b40*/  FSEL R16, R122, -INF , !P1 ;  /* 0xff8000007a107808 */ /* 0x000fe40004800000 */
[----:B------:R-:W-:-:S02]  /*7b50*/  ISETP.GE.AND P1, PT, R4, R7, PT ;  /* 0x000000070400720c */ /* 0x000fc40003f26270 */
[----:B------:R-:W-:Y:S02]  /*7b60*/  ISETP.GE.AND P6, PT, R0, R9, PT ;  /* 0x000000090000720c */ /* 0x000fe40003fc6270 */
[----:B------:R-:W-:Y:S02]  /*7b70*/  FSEL R79, R134, -INF , !P1 ;  /* 0xff800000864f7808 */ /* 0x000fe40004800000 */
[----:B-1----:R-:W-:Y:S02]  /*7b80*/  FMNMX.FTZ R3, R18, R3, !PT ;  /* 0x0000000312037209 */ /* 0x002fe40007810000 */
[----:B------:R-:W-:-:S03]  /*7b90*/  ISETP.GE.AND P1, PT, R39, R7, PT ;  /* 0x000000072700720c */ /* 0x000fc60003f26270 */
[----:B------:R-:W1:Y:S01]  /*7ba0*/  SHFL.BFLY PT, R6, R3, 0x1, 0x1f ;  /* 0x0c201f0003067f89 */ /* 0x000e6200000e0000 */
[----:B------:R-:W-:Y:S02]  /*7bb0*/  LOP3.LUT R2, R2, 0xfffffffe, RZ, 0xc0, !PT ;  /* 0xfffffffe02027812 */ /* 0x000fe400078ec0ff */
[----:B-1----:R-:W-:-:S05]  /*7bc0*/  FMNMX.FTZ R113, R3, R6, !PT ;  /* 0x0000000603717209 */ /* 0x002fca0007810000 */
[----:B------:R-:W-:Y:S01]  /*7bd0*/  FMUL.FTZ R0, R113, UR6 ;  /* 0x0000000671007c20 */ /* 0x000fe20008410000 */
[----:B------:R-:W-:Y:S01]  /*7be0*/  ISETP.GE.AND P4, PT, R57, R7, PT ;  /* 0x000000073900720c */ /* 0x000fe20003f86270 */
[----:B--2---:R-:W-:Y:S01]  /*7bf0*/  IMAD.MOV.U32 R238, RZ, RZ, R65 ;  /* 0x000000ffffee7224 */ /* 0x004fe200078e0041 */
[----:B-----5:R-:W-:Y:S01]  /*7c00*/  MOV R128, R63 ;  /* 0x0000003f00807202 */ /* 0x020fe20000000f00 */
[----:B---3--:R-:W-:Y:S01]  /*7c10*/  IMAD.MOV.U32 R139, RZ, RZ, R80 ;  /* 0x000000ffff8b7224 */ /* 0x008fe200078e0050 */
[----:B------:R-:W-:Y:S02]  /*7c20*/  FSEL R80, R135, -INF , !P0 ;  /* 0xff80000087507808 */ /* 0x000fe40004000000 */
[----:B------:R-:W2:Y:S01]  /*7c30*/  LDL.LU R135, [R1+0x50] ;  /* 0x0000500001877983 */ /* 0x000ea20000300800 */
[----:B------:R-:W-:Y:S01]  /*7c40*/  ISETP.GE.AND P0, PT, R42, R7, PT ;  /* 0x000000072a00720c */ /* 0x000fe20003f06270 */
[----:B----4-:R-:W-:Y:S02]  /*7c50*/  IMAD.MOV.U32 R120, RZ, RZ, R81 ;  /* 0x000000ffff787224 */ /* 0x010fe400078e0051 */
[----:B------:R-:W-:-:S02]  /*7c60*/  IMAD.MOV.U32 R134, RZ, RZ, R104 ;  /* 0x000000ffff867224 */ /* 0x000fc400078e0068 */
[----:B------:R-:W-:Y:S02]  /*7c70*/  IMAD.MOV.U32 R185, RZ, RZ, R97 ;  /* 0x000000ffffb97224 */ /* 0x000fe400078e0061 */
[----:B------:R-:W-:Y:S01]  /*7c80*/  IMAD.MOV.U32 R208, RZ, RZ, R96 ;  /* 0x000000ffffd07224 */ /* 0x000fe200078e0060 */
[----:B------:R-:W-:Y:S01]  /*7c90*/  MOV R229, R93 ;  /* 0x0000005d00e57202 */ /* 0x000fe20000000f00 */
[----:B------:R-:W-:Y:S02]  /*7ca0*/  IMAD.MOV.U32 R230, RZ, RZ, R92 ;  /* 0x000000ffffe67224 */ /* 0x000fe400078e005c */
[----:B------:R-:W-:Y:S01]  /*7cb0*/  IMAD.MOV.U32 R232, RZ, RZ, R89 ;  /* 0x000000ffffe87224 */ /* 0x000fe200078e0059 */
[----:B------:R-:W-:Y:S02]  /*7cc0*/  FSEL R89, R179, -INF , !P0 ;  /* 0xff800000b3597808 */ /* 0x000fe40004000000 */
[----:B------:R-:W-:Y:S01]  /*7cd0*/  ISETP.GE.AND P0, PT, R49, R7, PT ;  /* 0x000000073100720c */ /* 0x000fe20003f06270 */
[----:B------:R-:W-:Y:S01]  /*7ce0*/  IMAD.MOV.U32 R190, RZ, RZ, R88 ;  /* 0x000000ffffbe7224 */ /* 0x000fe200078e0058 */
[----:B------:R-:W-:-:S02]  /*7cf0*/  FSEL R88, R178, -INF , !P1 ;  /* 0xff800000b2587808 */ /* 0x000fc40004800000 */
[-C--:B------:R-:W-:Y:S02]  /*7d00*/  ISETP.GE.AND P1, PT, R45, R7.reuse, PT ;  /* 0x000000072d00720c */ /* 0x080fe40003f26270 */
[----:B------:R-:W-:Y:S01]  /*7d10*/  FSEL R108, R175, -INF , !P0 ;  /* 0xff800000af6c7808 */ /* 0x000fe20004000000 */
[----:B------:R-:W-:Y:S01]  /*7d20*/  IMAD.MOV.U32 R175, RZ, RZ, R44 ;  /* 0x000000ffffaf7224 */ /* 0x000fe200078e002c */
[----:B------:R-:W-:Y:S01]  /*7d30*/  FSEL R104, R174, -INF , !P1 ;  /* 0xff800000ae687808 */ /* 0x000fe20004800000 */
[----:B------:R-:W-:Y:S01]  /*7d40*/  IMAD.MOV.U32 R191, RZ, RZ, R86 ;  /* 0x000000ffffbf7224 */ /* 0x000fe200078e0056 */
[-C--:B------:R-:W-:Y:S02]  /*7d50*/  ISETP.GE.AND P1, PT, R10, R7.reuse, PT ;  /* 0x000000070a00720c */ /* 0x080fe40003f26270 */
[----:B------:R-:W-:Y:S01]  /*7d60*/  ISETP.GE.AND P0, PT, R5, R7, PT ;  /* 0x000000070500720c */ /* 0x000fe20003f06270 */
[----:B------:R-:W-:Y:S01]  /*7d70*/  IMAD.MOV.U32 R177, RZ, RZ, R85 ;  /* 0x000000ffffb17224 */ /* 0x000fe200078e0055 */
[----:B------:R-:W-:-:S02]  /*7d80*/  FSEL R85, R183, -INF , !P2 ;  /* 0xff800000b7557808 */ /* 0x000fc40005000000 */
[----:B------:R-:W-:Y:S01]  /*7d90*/  ISETP.GE.AND P2, PT, R51, R7, PT ;  /* 0x000000073300720c */ /* 0x000fe20003f46270 */
[----:B------:R-:W-:Y:S01]  /*7da0*/  IMAD.MOV.U32 R173, RZ, RZ, R83 ;  /* 0x000000ffffad7224 */ /* 0x000fe200078e0053 */
[----:B------:R-:W-:Y:S02]  /*7db0*/  FSEL R83, R182, -INF , !P3 ;  /* 0xff800000b6537808 */ /* 0x000fe40005800000 */
[----:B------:R-:W-:Y:S02]  /*7dc0*/  FSEL R97, R131, -INF , !P2 ;  /* 0xff80000083617808 */ /* 0x000fe40005000000 */
[----:B------:R-:W-:Y:S01]  /*7dd0*/  MOV R131, R177 ;  /* 0x000000b100837202 */ /* 0x000fe20000000f00 */
[----:B------:R-:W-:Y:S01]  /*7de0*/  IMAD.MOV.U32 R177, RZ, RZ, R173 ;  /* 0x000000ffffb17224 */ /* 0x000fe200078e00ad */
[-C--:B------:R-:W-:Y:S01]  /*7df0*/  ISETP.GE.AND P3, PT, R50, R7.reuse, PT ;  /* 0x000000073200720c */ /* 0x080fe20003f66270 */
[----:B------:R-:W-:Y:S01]  /*7e00*/  IMAD.MOV.U32 R173, RZ, RZ, R236 ;  /* 0x000000ffffad7224 */ /* 0x000fe200078e00ec */
[----:B------:R-:W-:Y:S01]  /*7e10*/  FSEL R63, R106, -INF , !P1 ;  /* 0xff8000006a3f7808 */ /* 0x000fe20004800000 */
[----:B------:R-:W-:Y:S01]  /*7e20*/  IMAD.MOV.U32 R236, RZ, RZ, R232 ;  /* 0x000000ffffec7224 */ /* 0x000fe200078e00e8 */
[----:B------:R-:W-:Y:S01]  /*7e30*/  MOV R232, R230 ;  /* 0x000000e600e87202 */ /* 0x000fe20000000f00 */
[----:B------:R-:W-:Y:S01]  /*7e40*/  IMAD.MOV.U32 R230, RZ, RZ, R208 ;  /* 0x000000ffffe67224 */ /* 0x000fe200078e00d0 */
[----:B------:R-:W-:Y:S01]  /*7e50*/  FSEL R96, R130, -INF , !P3 ;  /* 0xff80000082607808 */ /* 0x000fe20005800000 */
[----:B------:R-:W-:Y:S01]  /*7e60*/  IMAD.MOV.U32 R208, RZ, RZ, R189 ;  /* 0x000000ffffd07224 */ /* 0x000fe200078e00bd */
[----:B------:R-:W3:Y:S01]  /*7e70*/  LDL.LU R130, [R1+0x90] ;  /* 0x0000900001827983 */ /* 0x000ee20000300800 */
[----:B------:R-:W-:Y:S01]  /*7e80*/  IMAD.MOV.U32 R189, RZ, RZ, R188 ;  /* 0x000000ffffbd7224 */ /* 0x000fe200078e00bc */
[----:B------:R-:W-:-:S02]  /*7e90*/  ISETP.GE.AND P3, PT, R14, R7, PT ;  /* 0x000000070e00720c */ /* 0x000fc40003f66270 */
[----:B------:R-:W4:Y:S01]  /*7ea0*/  LDL.LU R188, [R1+0xd0] ;  /* 0x0000d00001bc7983 */ /* 0x000f220000300800 */
[-C--:B------:R-:W-:Y:S02]  /*7eb0*/  ISETP.GE.AND P1, PT, R38, R7.reuse, PT ;  /* 0x000000072600720c */ /* 0x080fe40003f26270 */
[----:B------:R-:W-:Y:S02]  /*7ec0*/  FSEL R18, R94, -INF , !P3 ;  /* 0xff8000005e127808 */ /* 0x000fe40005800000 */
[-C--:B------:R-:W-:Y:S02]  /*7ed0*/  ISETP.GE.AND P3, PT, R32, R7.reuse, PT ;  /* 0x000000072000720c */ /* 0x080fe40003f66270 */
[----:B------:R-:W-:Y:S02]  /*7ee0*/  FSEL R86, R98, -INF , !P1 ;  /* 0xff80000062567808 */ /* 0x000fe40004800000 */
[----:B------:R-:W-:Y:S02]  /*7ef0*/  FSEL R81, R110, -INF , !P3 ;  /* 0xff8000006e517808 */ /* 0x000fe40005800000 */
[----:B------:R-:W-:-:S02]  /*7f00*/  ISETP.GE.AND P3, PT, R41, R7, PT ;  /* 0x000000072900720c */ /* 0x000fc40003f66270 */
[----:B------:R-:W-:Y:S02]  /*7f10*/  FSEL R65, R107, -INF , !P0 ;  /* 0xff8000006b417808 */ /* 0x000fe40004000000 */
[----:B------:R-:W-:Y:S02]  /*7f20*/  FSEL R92, R102, -INF , !P3 ;  /* 0xff800000665c7808 */ /* 0x000fe40005800000 */
[-C--:B------:R-:W-:Y:S02]  /*7f30*/  ISETP.GE.AND P3, PT, R46, R7.reuse, PT ;  /* 0x000000072e00720c */ /* 0x080fe40003f66270 */
[-C--:B------:R-:W-:Y:S02]  /*7f40*/  ISETP.GE.AND P0, PT, R40, R7.reuse, PT ;  /* 0x000000072800720c */ /* 0x080fe40003f06270 */
[----:B------:R-:W-:Y:S02]  /*7f50*/  FSEL R98, R118, -INF , !P3 ;  /* 0xff80000076627808 */ /* 0x000fe40005800000 */
[----:B------:R-:W-:-:S02]  /*7f60*/  ISETP.GE.AND P3, PT, R59, R7, PT ;  /* 0x000000073b00720c */ /* 0x000fc40003f66270 */
[----:B------:R-:W-:Y:S02]  /*7f70*/  MOV R227, R87 ;  /* 0x0000005700e37202 */ /* 0x000fe40000000f00 */
[-C--:B------:R-:W-:Y:S02]  /*7f80*/  ISETP.GE.AND P2, PT, R13, R7.reuse, PT ;  /* 0x000000070d00720c */ /* 0x080fe40003f46270 */
[----:B------:R-:W-:Y:S02]  /*7f90*/  FSEL R87, R99, -INF , !P0 ;  /* 0xff80000063577808 */ /* 0x000fe40004000000 */
[----:B------:R-:W-:Y:S02]  /*7fa0*/  ISETP.GE.AND P0, PT, R47, R7, PT ;  /* 0x000000072f00720c */ /* 0x000fe40003f06270 */
[----:B------:R-:W-:Y:S02]  /*7fb0*/  FSEL R44, R95, -INF , !P2 ;  /* 0xff8000005f2c7808 */ /* 0x000fe40005000000 */
[----:B------:R-:W-:-:S02]  /*7fc0*/  MOV R237, R82 ;  /* 0x0000005200ed7202 */ /* 0x000fc40000000f00 */
[----:B------:R-:W-:Y:S02]  /*7fd0*/  @P3 LOP3.LUT R2, R2, 0x1, RZ, 0xfc, !PT ;  /* 0x0000000102023812 */ /* 0x000fe400078efcff */
[----:B------:R-:W-:Y:S01]  /*7fe0*/  FSETP.NEU.FTZ.AND P3, PT, R113, -INF , PT ;  /* 0xff8000007100780b */ /* 0x000fe20003f7d000 */
[----:B------:R-:W-:Y:S01]  /*7ff0*/  IMAD.MOV.U32 R174, RZ, RZ, R237 ;  /* 0x000000ffffae7224 */ /* 0x000fe200078e00ed */
[-C--:B------:R-:W-:Y:S02]  /*8000*/  ISETP.GE.AND P2, PT, R34, R7.reuse, PT ;  /* 0x000000072200720c */ /* 0x080fe40003f46270 */
[----:B------:R-:W-:Y:S02]  /*8010*/  FSEL R0, R0, RZ, P3 ;  /* 0x000000ff00007208 */ /* 0x000fe40001800000 */
[----:B------:R-:W-:Y:S01]  /*8020*/  FSEL R95, R115, -INF , !P0 ;  /* 0xff800000735f7808 */ /* 0x000fe20004000000 */
[----:B------:R-:W-:Y:S01]  /*8030*/  IMAD.MOV.U32 R115, RZ, RZ, R227 ;  /* 0x000000ffff737224 */ /* 0x000fe200078e00e3 */
[----:B------:R-:W-:Y:S01]  /*8040*/  FSEL R82, R111, -INF , !P2 ;  /* 0xff8000006f527808 */ /* 0x000fe20005000000 */
[----:B------:R-:W-:Y:S01]  /*8050*/  FFMA.FTZ R3, R19, UR6, -R0 ;  /* 0x0000000613037c23 */ /* 0x000fe20008010800 */
[----:B------:R-:W-:Y:S01]  /*8060*/  IMAD.MOV.U32 R227, RZ, RZ, R191 ;  /* 0x000000ffffe37224 */ /* 0x000fe200078e00bf */
[----:B------:R-:W-:-:S02]  /*8070*/  ISETP.GE.AND P2, PT, R43, R7, PT ;  /* 0x000000072b00720c */ /* 0x000fc40003f46270 */
[----:B------:R1:W-:Y:S01]  /*8080*/  MUFU.EX2 R191, R3 ;  /* 0x0000000300bf7308 */ /* 0x0003e20000000800 */
[-C--:B------:R-:W-:Y:S02]  /*8090*/  ISETP.GE.AND P0, PT, R52, R7.reuse, PT ;  /* 0x000000073400720c */ /* 0x080fe40003f06270 */
[-C--:B------:R-:W-:Y:S02]  /*80a0*/  ISETP.GE.AND P1, PT, R48, R7.reuse, PT ;  /* 0x000000073000720c */ /* 0x080fe40003f26270 */
[----:B------:R-:W-:Y:S02]  /*80b0*/  FSEL R93, R103, -INF , !P2 ;  /* 0xff800000675d7808 */ /* 0x000fe40005000000 */
[----:B------:R-:W-:Y:S02]  /*80c0*/  ISETP.GE.AND P2, PT, R53, R7, PT ;  /* 0x000000073500720c */ /* 0x000fe40003f46270 */
[----:B------:R-:W-:Y:S01]  /*80d0*/  MOV R118, R190 ;  /* 0x000000be00767202 */ /* 0x000fe20000000f00 */
[----:B-1----:R-:W-:Y:S01]  /*80e0*/  FFMA.FTZ R3, R20, UR6, -R0 ;  /* 0x0000000614037c23 */ /* 0x002fe20008010800 */
[----:B------:R-:W-:Y:S01]  /*80f0*/  FSEL R94, R114, -INF , !P1 ;  /* 0xff800000725e7808 */ /* 0x000fe20004800000 */
[----:B------:R-:W-:-:S02]  /*8100*/  IMAD.MOV.U32 R114, RZ, RZ, R238 ;  /* 0x000000ffff727224 */ /* 0x000fc400078e00ee */
[----:B------:R1:W-:Y:S01]  /*8110*/  MUFU.EX2 R237, R3 ;  /* 0x0000000300ed7308 */ /* 0x0003e20000000800 */
[----:B------:R-:W-:Y:S02]  /*8120*/  FSEL R190, R187, -INF , !P0 ;  /* 0xff800000bbbe7808 */ /* 0x000fe40004000000 */
[----:B------:R-:W-:Y:S02]  /*8130*/  ISETP.GE.AND P0, PT, R15, R8, PT ;  /* 0x000000080f00720c */ /* 0x000fe40003f06270 */
[----:B------:R-:W-:Y:S01]  /*8140*/  FSEL R99, R119, -INF , !P2 ;  /* 0xff80000077637808 */ /* 0x000fe20005000000 */
[----:B------:R-:W-:Y:S01]  /*8150*/  IMAD.MOV.U32 R119, RZ, RZ, R180 ;  /* 0x000000ffff777224 */ /* 0x000fe200078e00b4 */
[----:B------:R-:W-:Y:S01]  /*8160*/  ISETP.GE.AND P1, PT, R55, R7, PT ;  /* 0x000000073700720c */ /* 0x000fe20003f26270 */
[----:B-1----:R-:W-:-:S04]  /*8170*/  FFMA.FTZ R3, R25, UR6, -R0 ;  /* 0x0000000619037c23 */ /* 0x002fc80008010800 */
[----:B------:R1:W-:Y:S01]  /*8180*/  MUFU.EX2 R239, R3 ;  /* 0x0000000300ef7308 */ /* 0x0003e20000000800 */
[----:B------:R-:W-:Y:S01]  /*8190*/  ISETP.GE.AND P2, PT, R15, R9, PT ;  /* 0x000000090f00720c */ /* 0x000fe20003f46270 */
[----:B------:R-:W-:Y:S01]  /*81a0*/  IMAD.MOV.U32 R180, RZ, RZ, R105 ;  /* 0x000000ffffb47224 */ /* 0x000fe200078e0069 */
[----:B------:R-:W-:Y:S01]  /*81b0*/  FSEL R105, R201, -INF , !P0 ;  /* 0xff800000c9697808 */ /* 0x000fe20004000000 */
[----:B------:R-:W-:Y:S01]  /*81c0*/  IMAD.MOV.U32 R201, RZ, RZ, R112 ;  /* 0x000000ffffc97224 */ /* 0x000fe200078e0070 */
[----:B------:R-:W-:Y:S02]  /*81d0*/  FSEL R106, R186, -INF , !P1 ;  /* 0xff800000ba6a7808 */ /* 0x000fe40004800000 */
[----:B------:R-:W-:Y:S01]  /*81e0*/  FSEL R112, R203, -INF , !P2 ;  /* 0xff800000cb707808 */ /* 0x000fe20005000000 */
[----:B-1----:R-:W-:-:S04]  /*81f0*/  FFMA.FTZ R3, R24, UR6, -R0 ;  /* 0x0000000618037c23 */ /* 0x002fc80008010800 */
[----:B------:R1:W-:Y:S01]  /*8200*/  MUFU.EX2 R238, R3 ;  /* 0x0000000300ee7308 */ /* 0x0003e20000000800 */
[----:B------:R-:W-:Y:S01]  /*8210*/  MOV R186, R236 ;  /* 0x000000ec00ba7202 */ /* 0x000fe20000000f00 */
[----:B------:R-:W-:Y:S01]  /*8220*/  IMAD.MOV.U32 R236, RZ, RZ, R232 ;  /* 0x000000ffffec7224 */ /* 0x000fe200078e00e8 */
[----:B------:R-:W-:Y:S01]  /*8230*/  LOP3.LUT P2, RZ, R2, 0x1, RZ, 0xc0, !PT ;  /* 0x0000000102ff7812 */ /* 0x000fe2000784c0ff */
[----:B------:R-:W-:Y:S01]  /*8240*/  IMAD.MOV.U32 R232, RZ, RZ, R189 ;  /* 0x000000ffffe87224 */ /* 0x000fe200078e00bd */
[----:B------:R-:W-:Y:S02]  /*8250*/  FSEL R189, R90, -INF , !P4 ;  /* 0xff8000005abd7808 */ /* 0x000fe40006000000 */
[----:B------:R-:W-:Y:S01]  /*8260*/  FSEL R90, R200, -INF , !P5 ;  /* 0xff800000c85a7808 */ /* 0x000fe20006800000 */
[----:B------:R-:W-:Y:S01]  /*8270*/  IMAD.MOV.U32 R200, RZ, RZ, R109 ;  /* 0x000000ffffc87224 */ /* 0x000fe200078e006d */
[----:B------:R-:W-:Y:S01]  /*8280*/  FSEL R187, R91, -INF , !P2 ;  /* 0xff8000005bbb7808 */ /* 0x000fe20005000000 */
[----:B-1----:R-:W-:-:S04]  /*8290*/  FFMA.FTZ R3, R23, UR6, -R0 ;  /* 0x0000000617037c23 */ /* 0x002fc80008010800 */
[----:B------:R1:W-:Y:S01]  /*82a0*/  MUFU.EX2 R244, R3 ;  /* 0x0000000300f47308 */ /* 0x0003e20000000800 */
[----:B------:R-:W-:Y:S02]  /*82b0*/  ISETP.GE.AND P2, PT, R10, R8, PT ;  /* 0x000000080a00720c */ /* 0x000fe40003f46270 */
[----:B------:R-:W-:Y:S02]  /*82c0*/  FSEL R109, R202, -INF , !P6 ;  /* 0xff800000ca6d7808 */ /* 0x000fe40007000000 */
[----:B------:R-:W-:Y:S01]  /*82d0*/  MOV R202, R176 ;  /* 0x000000b000ca7202 */ /* 0x000fe20000000f00 */
[----:B------:R-:W-:Y:S01]  /*82e0*/  IMAD.MOV.U32 R176, RZ, RZ, R101 ;  /* 0x000000ffffb07224 */ /* 0x000fe200078e0065 */
[----:B------:R-:W-:Y:S01]  /*82f0*/  FSEL R101, R240, -INF , !P2 ;  /* 0xff800000f0657808 */ /* 0x000fe20005000000 */
[----:B-1----:R-:W-:-:S04]  /*8300*/  FFMA.FTZ R3, R22, UR6, -R0 ;  /* 0x0000000616037c23 */ /* 0x002fc80008010800 */
[----:B------:R1:W-:Y:S02]  /*8310*/  MUFU.EX2 R246, R3 ;  /* 0x0000000300f67308 */ /* 0x0003e40000000800 */
[----:B-1----:R-:W-:-:S06]  /*8320*/  FFMA.FTZ R3, R21, UR6, -R0 ;  /* 0x0000000615037c23 */ /* 0x002fcc0008010800 */
[----:B------:R1:W-:Y:S02]  /*8330*/  MUFU.EX2 R240, R3 ;  /* 0x0000000300f07308 */ /* 0x0003e40000000800 */
[----:B-1----:R-:W-:-:S04]  /*8340*/  FMNMX.FTZ R3, R137, R16, !PT ;  /* 0x0000001089037209 */ /* 0x002fc80007810000 */
[----:B------:R-:W-:-:S04]  /*8350*/  FMNMX.FTZ R3, R17, R3, !PT ;  /* 0x0000000311037209 */ /* 0x000fc80007810000 */
        /* <DEDUP_REMOVED lines=9> */
[----:B------:R-:W-:Y:S02]  /*83f0*/  FMNMX.FTZ R3, R82, R3, !PT ;  /* 0x0000000352037209 */ /* 0x000fe40007810000 */
[----:B------:R-:W-:Y:S02]  /*8400*/  ISETP.GE.AND P4, PT, R14, R9, PT ;  /* 0x000000090e00720c */ /* 0x000fe40003f86270 */
[----:B------:R-:W-:Y:S02]  /*8410*/  FMNMX.FTZ R3, R83, R3, !PT ;  /* 0x0000000353037209 */ /* 0x000fe40007810000 */
[----:B------:R-:W-:Y:S02]  /*8420*/  FSEL R111, R198, -INF , !P4 ;  /* 0xff800000c66f7808 */ /* 0x000fe40006000000 */
[----:B------:R-:W-:Y:S02]  /*8430*/  ISETP.GE.AND P4, PT, R11, R9, PT ;  /* 0x000000090b00720c */ /* 0x000fe40003f86270 */
[----:B------:R-:W-:-:S04]  /*8440*/  FMNMX.FTZ R3, R85, R3, !PT ;  /* 0x0000000355037209 */ /* 0x000fc80007810000 */
[----:B------:R-:W-:Y:S02]  /*8450*/  FMNMX.FTZ R3, R86, R3, !PT ;  /* 0x0000000356037209 */ /* 0x000fe40007810000 */
[----:B------:R-:W-:Y:S02]  /*8460*/  ISETP.GE.AND P0, PT, R12, R9, PT ;  /* 0x000000090c00720c */ /* 0x000fe40003f06270 */
[----:B------:R-:W-:Y:S02]  /*8470*/  FMNMX.FTZ R3, R87, R3, !PT ;  /* 0x0000000357037209 */ /* 0x000fe40007810000 */
[----:B------:R-:W-:Y:S02]  /*8480*/  LOP3.LUT R2, R2, 0xfffffffd, RZ, 0xc0, !PT ;  /* 0xfffffffd02027812 */ /* 0x000fe400078ec0ff */
[----:B------:R-:W-:Y:S02]  /*8490*/  FMNMX.FTZ R3, R88, R3, !PT ;  /* 0x0000000358037209 */ /* 0x000fe40007810000 */
[----:B------:R-:W-:-:S02]  /*84a0*/  ISETP.GE.AND P3, PT, R14, R8, PT ;  /* 0x000000080e00720c */ /* 0x000fc40003f66270 */
[----:B------:R-:W-:Y:S02]  /*84b0*/  @P4 LOP3.LUT R2, R2, 0x2, RZ, 0xfc, !PT ;  /* 0x0000000202024812 */ /* 0x000fe400078efcff */
[----:B------:R-:W-:Y:S02]  /*84c0*/  FSEL R107, R206, -INF , !P0 ;  /* 0xff800000ce6b7808 */ /* 0x000fe40004000000 */
[C---:B------:R-:W-:Y:S02]  /*84d0*/  ISETP.GE.AND P0, PT, R4.reuse, R8, PT ;  /* 0x000000080400720c */ /* 0x040fe40003f06270 */
[----:B------:R-:W-:Y:S01]  /*84e0*/  ISETP.GE.AND P4, PT, R4, R9, PT ;  /* 0x000000090400720c */ /* 0x000fe20003f86270 */
[----:B------:R-:W-:Y:S01]  /*84f0*/  FFMA.FTZ R4, R26, UR6, -R0 ;  /* 0x000000061a047c23 */ /* 0x000fe20008010800 */
[----:B------:R-:W-:Y:S02]  /*8500*/  FMNMX.FTZ R3, R89, R3, !PT ;  /* 0x0000000359037209 */ /* 0x000fe40007810000 */
[----:B------:R-:W-:-:S02]  /*8510*/  FSEL R103, R196, -INF , !P3 ;  /* 0xff800000c4677808 */ /* 0x000fc40005800000 */
[----:B------:R-:W-:Y:S02]  /*8520*/  MOV R196, R124 ;  /* 0x0000007c00c47202 */ /* 0x000fe40000000f00 */
[----:B------:R1:W-:Y:S01]  /*8530*/  MUFU.EX2 R124, R4 ;  /* 0x00000004007c7308 */ /* 0x0003e20000000800 */
[----:B------:R-:W-:Y:S01]  /*8540*/  FMNMX.FTZ R3, R92, R3, !PT ;  /* 0x000000035c037209 */ /* 0x000fe20007810000 */
[----:B------:R-:W-:-:S03]  /*8550*/  IMAD.MOV.U32 R203, RZ, RZ, R172 ;  /* 0x000000ffffcb7224 */ /* 0x000fc600078e00ac */
[----:B------:R-:W-:-:S04]  /*8560*/  FMNMX.FTZ R3, R93, R3, !PT ;  /* 0x000000035d037209 */ /* 0x000fc80007810000 */
[----:B------:R-:W-:Y:S01]  /*8570*/  FMNMX.FTZ R3, R96, R3, !PT ;  /* 0x0000000360037209 */ /* 0x000fe20007810000 */
[----:B-1----:R-:W-:-:S04]  /*8580*/  FFMA.FTZ R4, R27, UR6, -R0 ;  /* 0x000000061b047c23 */ /* 0x002fc80008010800 */
[----:B------:R1:W5:Y:S01]  /*8590*/  MUFU.EX2 R172, R4 ;  /* 0x0000000400ac7308 */ /* 0x0003620000000800 */
[----:B------:R-:W-:-:S04]  /*85a0*/  FMNMX.FTZ R3, R97, R3, !PT ;  /* 0x0000000361037209 */ /* 0x000fc80007810000 */
[----:B------:R-:W-:Y:S01]  /*85b0*/  FMNMX.FTZ R3, R94, R3, !PT ;  /* 0x000000035e037209 */ /* 0x000fe20007810000 */
[----:B-1----:R-:W-:-:S04]  /*85c0*/  FFMA.FTZ R4, R28, UR6, -R0 ;  /* 0x000000061c047c23 */ /* 0x002fc80008010800 */
[----:B------:R1:W-:Y:S01]  /*85d0*/  MUFU.EX2 R127, R4 ;  /* 0x00000004007f7308 */ /* 0x0003e20000000800 */
[----:B------:R-:W-:Y:S01]  /*85e0*/  FMNMX.FTZ R3, R95, R3, !PT ;  /* 0x000000035f037209 */ /* 0x000fe20007810000 */
[----:B-1----:R-:W-:-:S06]  /*85f0*/  FFMA.FTZ R4, R29, UR6, -R0 ;  /* 0x000000061d047c23 */ /* 0x002fcc0008010800 */
[----:B------:R1:W-:Y:S01]  /*8600*/  MUFU.EX2 R29, R4 ;  /* 0x00000004001d7308 */ /* 0x0003e20000000800 */
[----:B------:R-:W-:Y:S01]  /*8610*/  FMNMX.FTZ R3, R104, R3, !PT ;  /* 0x0000000368037209 */ /* 0x000fe20007810000 */
[----:B-1----:R-:W-:-:S06]  /*8620*/  FFMA.FTZ R4, R30, UR6, -R0 ;  /* 0x000000061e047c23 */ /* 0x002fcc0008010800 */
[----:B------:R1:W-:Y:S01]  /*8630*/  MUFU.EX2 R30, R4 ;  /* 0x00000004001e7308 */ /* 0x0003e20000000800 */
        /* <DEDUP_REMOVED lines=10> */
[----:B------:R-:W-:Y:S01]  /*86e0*/  FMNMX.FTZ R3, R190, R3, !PT ;  /* 0x00000003be037209 */ /* 0x000fe20007810000 */
[----:B------:R-:W-:Y:S02]  /*86f0*/  IMAD.MOV.U32 R15, RZ, RZ, R125 ;  /* 0x000000ffff0f7224 */ /* 0x000fe400078e007d */
[----:B-1----:R-:W-:-:S04]  /*8700*/  FFMA.FTZ R4, R58, UR6, -R0 ;  /* 0x000000063a047c23 */ /* 0x002fc80008010800 */
[----:B------:R1:W-:Y:S01]  /*8710*/  MUFU.EX2 R178, R4 ;  /* 0x0000000400b27308 */ /* 0x0003e20000000800 */
[----:B------:R-:W-:-:S04]  /*8720*/  FMNMX.FTZ R3, R189, R3, !PT ;  /* 0x00000003bd037209 */ /* 0x000fc80007810000 */
[----:B------:R-:W-:Y:S01]  /*8730*/  FMNMX.FTZ R3, R187, R3, !PT ;  /* 0x00000003bb037209 */ /* 0x000fe20007810000 */
[----:B-1----:R-:W-:-:S04]  /*8740*/  FFMA.FTZ R4, R61, UR6, -R0 ;  /* 0x000000063d047c23 */ /* 0x002fc80008010800 */
[----:B------:R1:W-:Y:S01]  /*8750*/  MUFU.EX2 R179, R4 ;  /* 0x0000000400b37308 */ /* 0x0003e20000000800 */
[----:B------:R-:W2:Y:S01]  /*8760*/  SHFL.BFLY PT, R7, R3, 0x2, 0x1f ;  /* 0x0c401f0003077f89 */ /* 0x000ea200000e0000 */
[----:B------:R-:W-:Y:S02]  /*8770*/  IMAD.MOV.U32 R20, RZ, RZ, R129 ;  /* 0x000000ffff147224 */ /* 0x000fe400078e0081 */
[----:B-1----:R-:W-:-:S04]  /*8780*/  FFMA.FTZ R4, R62, UR6, -R0 ;  /* 0x000000063e047c23 */ /* 0x002fc80008010800 */
[----:B------:R1:W-:Y:S01]  /*8790*/  MUFU.EX2 R125, R4 ;  /* 0x00000004007d7308 */ /* 0x0003e20000000800 */
[----:B------:R-:W-:Y:S02]  /*87a0*/  IMAD.MOV.U32 R198, RZ, RZ, R132 ;  /* 0x000000ffffc67224 */ /* 0x000fe400078e0084 */
[----:B-1----:R-:W-:-:S05]  /*87b0*/  FFMA.FTZ R4, R64, UR6, -R0 ;  /* 0x0000000640047c23 */ /* 0x002fca0008010800 */
[----:B------:R1:W-:Y:S01]  /*87c0*/  MUFU.EX2 R37, R4 ;  /* 0x0000000400257308 */ /* 0x0003e20000000800 */
[----:B------:R-:W-:Y:S01]  /*87d0*/  MOV R25, R133 ;  /* 0x0000008500197202 */ /* 0x000fe20000000f00 */
[----:B-1----:R-:W-:-:S06]  /*87e0*/  FFMA.FTZ R4, R66, UR6, -R0 ;  /* 0x0000000642047c23 */ /* 0x002fcc0008010800 */
[----:B------:R1:W-:Y:S01]  /*87f0*/  MUFU.EX2 R129, R4 ;  /* 0x0000000400817308 */ /* 0x0003e20000000800 */
[C---:B------:R-:W-:Y:S02]  /*8800*/  ISETP.GE.AND P1, PT, R13.reuse, R9, PT ;  /* 0x000000090d00720c */ /* 0x040fe40003f26270 */
[----:B------:R-:W-:Y:S01]  /*8810*/  ISETP.GE.AND P6, PT, R13, R8, PT ;  /* 0x000000080d00720c */ /* 0x000fe20003fc6270 */
[----:B-1----:R-:W-:-:S04]  /*8820*/  FFMA.FTZ R4, R67, UR6, -R0 ;  /* 0x0000000643047c23 */ /* 0x002fc80008010800 */
[----:B------:R1:W-:Y:S01]  /*8830*/  MUFU.EX2 R132, R4 ;  /* 0x0000000400847308 */ /* 0x0003e20000000800 */
[-C--:B------:R-:W-:Y:S01]  /*8840*/  ISETP.GE.AND P5, PT, R12, R8.reuse, PT ;  /* 0x000000080c00720c */ /* 0x080fe20003fa6270 */
[----:B------:R-:W-:Y:S01]  /*8850*/  FFMA.FTZ R6, R78, UR6, -R0 ;  /* 0x000000064e067c23 */ /* 0x000fe20008010800 */
[----:B------:R-:W-:Y:S01]  /*8860*/  FSEL R110, R199, -INF , !P1 ;  /* 0xff800000c76e7808 */ /* 0x000fe20004800000 */
[----:B------:R-:W-:Y:S01]  /*8870*/  IMAD.MOV.U32 R19, RZ, RZ, R100 ;  /* 0x000000ffff137224 */ /* 0x000fe200078e0064 */
[----:B------:R-:W-:Y:S01]  /*8880*/  ISETP.GE.AND P1, PT, R5, R8, PT ;  /* 0x000000080500720c */ /* 0x000fe20003f26270 */
[----:B-1----:R-:W-:-:S04]  /*8890*/  FFMA.FTZ R4, R68, UR6, -R0 ;  /* 0x0000000644047c23 */ /* 0x002fc80008010800 */
[----:B------:R1:W-:Y:S01]  /*88a0*/  MUFU.EX2 R133, R4 ;  /* 0x0000000400857308 */ /* 0x0003e20000000800 */
[----:B------:R-:W-:Y:S02]  /*88b0*/  FSEL R102, R197, -INF , !P6 ;  /* 0xff800000c5667808 */ /* 0x000fe40007000000 */
[----:B------:R-:W-:Y:S01]  /*88c0*/  FSEL R100, R204, -INF , !P5 ;  /* 0xff800000cc647808 */ /* 0x000fe20006800000 */
[--C-:B------:R-:W-:Y:S01]  /*88d0*/  FFMA.FTZ R13, R77, UR6, -R0.reuse ;  /* 0x000000064d0d7c23 */ /* 0x100fe20008010800 */
[----:B------:R-:W-:Y:S01]  /*88e0*/  ISETP.GE.AND P3, PT, R11, R8, PT ;  /* 0x000000080b00720c */ /* 0x000fe20003f66270 */
[--C-:B------:R-:W-:Y:S01]  /*88f0*/  FFMA.FTZ R12, R74, UR6, -R0.reuse ;  /* 0x000000064a0c7c23 */ /* 0x100fe20008010800 */
[----:B------:R-:W-:Y:S01]  /*8900*/  ISETP.GE.AND P6, PT, R10, R9, PT ;  /* 0x000000090a00720c */ /* 0x000fe20003fc6270 */
[----:B-1----:R-:W-:-:S04]  /*8910*/  FFMA.FTZ R4, R69, UR6, -R0 ;  /* 0x0000000645047c23 */ /* 0x002fc80008010800 */
[----:B------:R1:W-:Y:S01]  /*8920*/  MUFU.EX2 R122, R4 ;  /* 0x00000004007a7308 */ /* 0x0003e20000000800 */
[----:B------:R-:W-:Y:S01]  /*8930*/  ISETP.GE.AND P5, PT, R5, R9, PT ;  /* 0x000000090500720c */ /* 0x000fe20003fa6270 */
[--C-:B------:R-:W-:Y:S01]  /*8940*/  FFMA.FTZ R5, R75, UR6, -R0.reuse ;  /* 0x000000064b057c23 */ /* 0x100fe20008010800 */
[--C-:B------:R-:W-:Y:S01]  /*8950*/  FFMA.FTZ R11, R73, UR6, -R0.reuse ;  /* 0x00000006490b7c23 */ /* 0x100fe20008010800 */
[--C-:B------:R-:W-:Y:S01]  /*8960*/  FFMA.FTZ R10, R71, UR6, -R0.reuse ;  /* 0x00000006470a7c23 */ /* 0x100fe20008010800 */
[----:B------:R-:W-:-:S03]  /*8970*/  FFMA.FTZ R14, R70, UR6, -R0 ;  /* 0x00000006460e7c23 */ /* 0x000fc60008010800 */
[----:B------:R3:W-:Y:S01]  /*8980*/  MUFU.EX2 R245, R6 ;  /* 0x0000000600f57308 */ /* 0x0007e20000000800 */
[----:B------:R-:W-:Y:S01]  /*8990*/  FSEL R19, R19, -INF , !P0 ;  /* 0xff80000013137808 */ /* 0x000fe20004000000 */
[----:B-1----:R-:W-:-:S06]  /*89a0*/  FFMA.FTZ R4, R72, UR6, -R0 ;  /* 0x0000000648047c23 */ /* 0x002fcc0008010800 */
[----:B------:R1:W-:Y:S01]  /*89b0*/  MUFU.EX2 R123, R4 ;  /* 0x00000004007b7308 */ /* 0x0003e20000000800 */
[-C--:B------:R-:W-:Y:S02]  /*89c0*/  ISETP.GE.AND P0, PT, R32, R8.reuse, PT ;  /* 0x000000082000720c */ /* 0x080fe40003f06270 */
[----:B---3--:R-:W-:Y:S02]  /*89d0*/  FSEL R6, R241, -INF , !P1 ;  /* 0xff800000f1067808 */ /* 0x008fe40004800000 */
[----:B------:R-:W-:Y:S02]  /*89e0*/  ISETP.GE.AND P1, PT, R31, R8, PT ;  /* 0x000000081f00720c */ /* 0x000fe40003f26270 */
[----:B------:R-:W-:Y:S02]  /*89f0*/  FSEL R21, R196, -INF , !P0 ;  /* 0xff800000c4157808 */ /* 0x000fe40004000000 */
[----:B------:R-:W-:Y:S01]  /*8a00*/  FSEL R22, R176, -INF , !P1 ;  /* 0xff800000b0167808 */ /* 0x000fe20004800000 */
[----:B-1----:R-:W-:Y:S01]  /*8a10*/  FFMA.FTZ R4, R76, UR6, -R0 ;  /* 0x000000064c047c23 */ /* 0x002fe20008010800 */
[----:B--2---:R-:W-:-:S02]  /*8a20*/  FMNMX.FTZ R0, R3, R7, !PT ;  /* 0x0000000703007209 */ /* 0x004fc40007810000 */
[----:B------:R-:W-:-:S03]  /*8a30*/  ISETP.GE.AND P1, PT, R34, R8, PT ;  /* 0x000000082200720c */ /* 0x000fc60003f26270 */
[----:B------:R-:W1:Y:S01]  /*8a40*/  SHFL.BFLY PT, R3, R0, 0x1, 0x1f ;  /* 0x0c201f0000037f89 */ /* 0x000e6200000e0000 */
[-C--:B------:R-:W-:Y:S02]  /*8a50*/  ISETP.GE.AND P0, PT, R36, R8.reuse, PT ;  /* 0x000000082400720c */ /* 0x080fe40003f06270 */
[----:B------:R-:W-:Y:S02]  /*8a60*/  FSEL R15, R15, -INF , !P1 ;  /* 0xff8000000f0f7808 */ /* 0x000fe40004800000 */
[-C--:B------:R-:W-:Y:S02]  /*8a70*/  ISETP.GE.AND P1, PT, R35, R8.reuse, PT ;  /* 0x000000082300720c */ /* 0x080fe40003f26270 */
[----:B------:R-:W-:Y:S02]  /*8a80*/  FSEL R20, R20, -INF , !P0 ;  /* 0xff80000014147808 */ /* 0x000fe40004000000 */
[----:B------:R-:W-:Y:S02]  /*8a90*/  ISETP.GE.AND P0, PT, R38, R8, PT ;  /* 0x000000082600720c */ /* 0x000fe40003f06270 */
[----:B------:R-:W-:-:S02]  /*8aa0*/  FSEL R23, R25, -INF , !P1 ;  /* 0xff80000019177808 */ /* 0x000fc40004800000 */
[-C--:B------:R-:W-:Y:S02]  /*8ab0*/  ISETP.GE.AND P1, PT, R40, R8.reuse, PT ;  /* 0x000000082800720c */ /* 0x080fe40003f26270 */
[----:B------:R-:W-:Y:S02]  /*8ac0*/  FSEL R24, R203, -INF , !P0 ;  /* 0xff800000cb187808 */ /* 0x000fe40004000000 */
[----:B------:R-:W-:Y:S02]  /*8ad0*/  ISETP.GE.AND P0, PT, R39, R8, PT ;  /* 0x000000082700720c */ /* 0x000fe40003f06270 */
[----:B------:R-:W-:Y:S02]  /*8ae0*/  FSEL R25, R180, -INF , !P1 ;  /* 0xff800000b4197808 */ /* 0x000fe40004800000 */
[----:B------:R2:W-:Y:S01]  /*8af0*/  MUFU.EX2 R180, R13 ;  /* 0x0000000d00b47308 */ /* 0x0005e20000000800 */
[----:B-1----:R-:W-:Y:S02]  /*8b00*/  FMNMX.FTZ R75, R0, R3, !PT ;  /* 0x00000003004b7209 */ /* 0x002fe40007810000 */
[----:B------:R-:W-:-:S02]  /*8b10*/  FSEL R91, R205, -INF , !P3 ;  /* 0xff800000cd5b7808 */ /* 0x000fc40005800000 */
[----:B--2---:R-:W-:Y:S02]  /*8b20*/  FSEL R13, R202, -INF , !P0 ;  /* 0xff800000ca0d7808 */ /* 0x004fe40004000000 */
[----:B------:R-:W-:-:S04]  /*8b30*/  ISETP.GE.AND P0, PT, R41, R8, PT ;  /* 0x000000082900720c */ /* 0x000fc80003f06270 */
[----:B------:R-:W-:Y:S02]  /*8b40*/  FSEL R27, R181, -INF , !P0 ;  /* 0xff800000b51b7808 */ /* 0x000fe40004000000 */
[----:B------:R-:W-:Y:S01]  /*8b50*/  ISETP.GE.AND P0, PT, R50, R8, PT ;  /* 0x000000083200720c */ /* 0x000fe20003f06270 */
[----:B------:R-:W-:-:S03]  /*8b60*/  FMUL.FTZ R3, R75, UR6 ;  /* 0x000000064b037c20 */ /* 0x000fc60008410000 */
[----:B------:R-:W-:Y:S02]  /*8b70*/  FSEL R28, R118, -INF , !P0 ;  /* 0xff800000761c7808 */ /* 0x000fe40004000000 */
[-C--:B------:R-:W-:Y:S02]  /*8b80*/  ISETP.GE.AND P0, PT, R48, R8.reuse, PT ;  /* 0x000000083000720c */ /* 0x080fe40003f06270 */
[----:B------:R-:W-:Y:S02]  /*8b90*/  FSETP.NEU.FTZ.AND P3, PT, R75, -INF , PT ;  /* 0xff8000004b00780b */ /* 0x000fe40003f7d000 */
[----:B------:R-:W-:Y:S02]  /*8ba0*/  FSEL R66, R114, -INF , !P0 ;  /* 0xff80000072427808 */ /* 0x000fe40004000000 */
[----:B------:R-:W-:Y:S02]  /*8bb0*/  ISETP.GE.AND P0, PT, R49, R8, PT ;  /* 0x000000083100720c */ /* 0x000fe40003f06270 */
[----:B------:R-:W-:-:S02]  /*8bc0*/  FSEL R3, R3, RZ, P3 ;  /* 0x000000ff03037208 */ /* 0x000fc40001800000 */
[----:B------:R-:W-:Y:S02]  /*8bd0*/  FSEL R71, R185, -INF , !P0 ;  /* 0xff800000b9477808 */ /* 0x000fe40004000000 */
[----:B------:R-:W-:Y:S01]  /*8be0*/  ISETP.GE.AND P0, PT, R46, R8, PT ;  /* 0x000000082e00720c */ /* 0x000fe20003f06270 */
[----:B------:R-:W-:-:S03]  /*8bf0*/  FFMA.FTZ R0, R16, UR6, -R3 ;  /* 0x0000000610007c23 */ /* 0x000fc60008010803 */
[----:B------:R-:W-:Y:S02]  /*8c00*/  FSEL R114, R177, -INF , !P0 ;  /* 0xff800000b1727808 */ /* 0x000fe40004000000 */
[----:B------:R1:W2:Y:S01]  /*8c10*/  MUFU.EX2 R177, R0 ;  /* 0x0000000000b17308 */ /* 0x0002a20000000800 */
[----:B------:R-:W-:Y:S01]  /*8c20*/  MOV R199, R130 ;  /* 0x0000008200c77202 */ /* 0x000fe20000000f00 */
[----:B----4-:R-:W-:Y:S02]  /*8c30*/  IMAD.MOV.U32 R130, RZ, RZ, R188 ;  /* 0x000000ffff827224 */ /* 0x010fe400078e00bc */
[----:B-1----:R-:W-:-:S04]  /*8c40*/  FFMA.FTZ R0, R17, UR6, -R3 ;  /* 0x0000000611007c23 */ /* 0x002fc80008010803 */
[----:B------:R1:W-:Y:S01]  /*8c50*/  MUFU.EX2 R188, R0 ;  /* 0x0000000000bc7308 */ /* 0x0003e20000000800 */
[----:B------:R-:W-:Y:S02]  /*8c60*/  LOP3.LUT P3, RZ, R2, 0x2, RZ, 0xc0, !PT ;  /* 0x0000000202ff7812 */ /* 0x000fe4000786c0ff */
[----:B------:R-:W-:Y:S01]  /*8c70*/  FMNMX.FTZ R2, R136, R90, !PT ;  /* 0x0000005a88027209 */ /* 0x000fe20007810000 */
[----:B-1----:R-:W-:-:S04]  /*8c80*/  FFMA.FTZ R0, R18, UR6, -R3 ;  /* 0x0000000612007c23 */ /* 0x002fc80008010803 */
[----:B------:R1:W-:Y:S02]  /*8c90*/  MUFU.EX2 R196, R0 ;  /* 0x0000000000c47308 */ /* 0x0003e40000000800 */
[----:B-1----:R-:W-:-:S06]  /*8ca0*/  FFMA.FTZ R0, R44, UR6, -R3 ;  /* 0x000000062c007c23 */ /* 0x002fcc0008010803 */
        /* <DEDUP_REMOVED lines=15> */
[----:B------:R-:W-:Y:S02]  /*8da0*/  FMNMX.FTZ R0, R15, R0, !PT ;  /* 0x000000000f007209 */ /* 0x000fe40007810000 */
[----:B------:R-:W-:Y:S01]  /*8db0*/  ISETP.GE.AND P1, PT, R43, R8, PT ;  /* 0x000000082b00720c */ /* 0x000fe20003f26270 */
[----:B------:R1:W-:Y:S01]  /*8dc0*/  MUFU.EX2 R181, R12 ;  /* 0x0000000c00b57308 */ /* 0x0003e20000000800 */
[----:B------:R-:W-:Y:S01]  /*8dd0*/  FMNMX.FTZ R0, R20, R0, !PT ;  /* 0x0000000014007209 */ /* 0x000fe20007810000 */
[----:B------:R-:W-:Y:S01]  /*8de0*/  FFMA.FTZ R2, R60, UR6, -R3 ;  /* 0x000000063c027c23 */ /* 0x000fe20008010803 */
[----:B------:R-:W-:-:S02]  /*8df0*/  ISETP.GE.AND P0, PT, R53, R8, PT ;  /* 0x000000083500720c */ /* 0x000fc40003f06270 */
[----:B------:R-:W-:-:S03]  /*8e00*/  FMNMX.FTZ R0, R23, R0, !PT ;  /* 0x0000000017007209 */ /* 0x000fc60007810000 */
[----:B------:R3:W-:Y:S01]  /*8e10*/  MUFU.EX2 R203, R2 ;  /* 0x0000000200cb7308 */ /* 0x0007e20000000800 */
[----:B------:R-:W-:Y:S02]  /*8e20*/  FMNMX.FTZ R0, R24, R0, !PT ;  /* 0x0000000018007209 */ /* 0x000fe40007810000 */
[----:B-1----:R-:W-:Y:S02]  /*8e30*/  FSEL R12, R186, -INF , !P1 ;  /* 0xff800000ba0c7808 */ /* 0x002fe40004800000 */
[----:B------:R-:W-:-:S04]  /*8e40*/  ISETP.GE.AND P1, PT, R51, R8, PT ;  /* 0x000000083300720c */ /* 0x000fc80003f26270 */
[----:B------:R-:W-:Y:S02]  /*8e50*/  FSEL R64, R115, -INF , !P1 ;  /* 0xff80000073407808 */ /* 0x000fe40004800000 */
[----:B------:R-:W-:Y:S01]  /*8e60*/  FSEL R115, R174, -INF , !P0 ;  /* 0xff800000ae737808 */ /* 0x000fe20004000000 */
[----:B---3--:R-:W-:Y:S01]  /*8e70*/  FFMA.FTZ R2, R63, UR6, -R3 ;  /* 0x000000063f027c23 */ /* 0x008fe20008010803 */
[----:B------:R-:W-:Y:S01]  /*8e80*/  ISETP.GE.AND P0, PT, R55, R8, PT ;  /* 0x000000083700720c */ /* 0x000fe20003f06270 */
[----:B------:R-:W-:Y:S01]  /*8e90*/  IMAD.MOV.U32 R62, RZ, RZ, R236 ;  /* 0x000000ffff3e7224 */ /* 0x000fe200078e00ec */
[----:B------:R-:W-:Y:S01]  /*8ea0*/  FMNMX.FTZ R0, R25, R0, !PT ;  /* 0x0000000019007209 */ /* 0x000fe20007810000 */
[----:B------:R1:W-:Y:S01]  /*8eb0*/  MUFU.EX2 R236, R2 ;  /* 0x0000000200ec7308 */ /* 0x0003e20000000800 */
[----:B------:R-:W-:Y:S02]  /*8ec0*/  FSEL R116, R116, -INF , !P0 ;  /* 0xff80000074747808 */ /* 0x000fe40004000000 */
[----:B------:R-:W-:-:S02]  /*8ed0*/  ISETP.GE.AND P0, PT, R52, R8, PT ;  /* 0x000000083400720c */ /* 0x000fc40003f06270 */
[----:B------:R-:W-:Y:S02]  /*8ee0*/  FMNMX.FTZ R0, R13, R0, !PT ;  /* 0x000000000d007209 */ /* 0x000fe40007810000 */
[----:B------:R-:W-:Y:S02]  /*8ef0*/  ISETP.GE.AND P2, PT, R47, R8, PT ;  /* 0x000000082f00720c */ /* 0x000fe40003f46270 */
[----:B------:R-:W-:Y:S02]  /*8f00*/  FSEL R119, R235, -INF , !P0 ;  /* 0xff800000eb777808 */ /* 0x000fe40004000000 */
[----:B------:R-:W-:Y:S01]  /*8f10*/  FMNMX.FTZ R0, R26, R0, !PT ;  /* 0x000000001a007209 */ /* 0x000fe20007810000 */
[----:B-1----:R-:W-:Y:S01]  /*8f20*/  FFMA.FTZ R2, R65, UR6, -R3 ;  /* 0x0000000641027c23 */ /* 0x002fe20008010803 */
[----:B------:R-:W-:-:S03]  /*8f30*/  FSEL R67, R175, -INF , !P2 ;  /* 0xff800000af437808 */ /* 0x000fc60005000000 */
[----:B------:R1:W-:Y:S01]  /*8f40*/  MUFU.EX2 R235, R2 ;  /* 0x0000000200eb7308 */ /* 0x0003e20000000800 */
[----:B------:R-:W-:Y:S02]  /*8f50*/  MOV R175, R234 ;  /* 0x000000ea00af7202 */ /* 0x000fe40000000f00 */
[----:B------:R-:W-:Y:S01]  /*8f60*/  FMNMX.FTZ R0, R27, R0, !PT ;  /* 0x000000001b007209 */ /* 0x000fe20007810000 */
[----:B------:R-:W-:-:S03]  /*8f70*/  IMAD.MOV.U32 R69, RZ, RZ, R233 ;  /* 0x000000ffff457224 */ /* 0x000fc600078e00e9 */
[----:B------:R-:W-:Y:S01]  /*8f80*/  FMNMX.FTZ R0, R12, R0, !PT ;  /* 0x000000000c007209 */ /* 0x000fe20007810000 */
[----:B-1----:R-:W-:-:S04]  /*8f90*/  FFMA.FTZ R2, R79, UR6, -R3 ;  /* 0x000000064f027c23 */ /* 0x002fc80008010803 */
[----:B------:R1:W-:Y:S01]  /*8fa0*/  MUFU.EX2 R234, R2 ;  /* 0x0000000200ea7308 */ /* 0x0003e20000000800 */
[----:B------:R-:W-:Y:S01]  /*8fb0*/  IMAD.MOV.U32 R68, RZ, RZ, R232 ;  /* 0x000000ffff447224 */ /* 0x000fe200078e00e8 */
[----:B------:R-:W-:Y:S01]  /*8fc0*/  FMNMX.FTZ R0, R28, R0, !PT ;  /* 0x000000001c007209 */ /* 0x000fe20007810000 */
[----:B------:R-:W-:Y:S02]  /*8fd0*/  IMAD.MOV.U32 R118, RZ, RZ, R231 ;  /* 0x000000ffff767224 */ /* 0x000fe400078e00e7 */
[----:B-1----:R-:W-:-:S04]  /*8fe0*/  FFMA.FTZ R2, R80, UR6, -R3 ;  /* 0x0000000650027c23 */ /* 0x002fc80008010803 */
[----:B------:R1:W-:Y:S01]  /*8ff0*/  MUFU.EX2 R233, R2 ;  /* 0x0000000200e97308 */ /* 0x0003e20000000800 */
[----:B------:R-:W-:Y:S02]  /*9000*/  FMNMX.FTZ R0, R64, R0, !PT ;  /* 0x0000000040007209 */ /* 0x000fe40007810000 */
[----:B------:R-:W-:Y:S02]  /*9010*/  ISETP.GE.AND P1, PT, R45, R8, PT ;  /* 0x000000082d00720c */ /* 0x000fe40003f26270 */
[----:B------:R-:W-:Y:S01]  /*9020*/  FMNMX.FTZ R0, R66, R0, !PT ;  /* 0x0000000042007209 */ /* 0x000fe20007810000 */
[----:B-1----:R-:W-:-:S04]  /*9030*/  FFMA.FTZ R2, R81, UR6, -R3 ;  /* 0x0000000651027c23 */ /* 0x002fc80008010803 */
[----:B------:R1:W-:Y:S01]  /*9040*/  MUFU.EX2 R232, R2 ;  /* 0x0000000200e87308 */ /* 0x0003e20000000800 */
[----:B------:R-:W-:Y:S02]  /*9050*/  MOV R206, R230 ;  /* 0x000000e600ce7202 */ /* 0x000fe40000000f00 */
[----:B------:R-:W-:Y:S02]  /*9060*/  FSEL R70, R184, -INF , !P1 ;  /* 0xff800000b8467808 */ /* 0x000fe40004800000 */
        /* <DEDUP_REMOVED lines=8> */
[----:B------:R-:W-:Y:S01]  /*90f0*/  FMNMX.FTZ R0, R71, R0, !PT ;  /* 0x0000000047007209 */ /* 0x000fe20007810000 */
[----:B------:R-:W-:-:S03]  /*9100*/  IMAD.MOV.U32 R72, RZ, RZ, R227 ;  /* 0x000000ffff487224 */ /* 0x000fc600078e00e3 */
[----:B------:R-:W-:Y:S01]  /*9110*/  FMNMX.FTZ R0, R114, R0, !PT ;  /* 0x0000000072007209 */ /* 0x000fe20007810000 */
[----:B-1----:R-:W-:-:S04]  /*9120*/  FFMA.FTZ R2, R85, UR6, -R3 ;  /* 0x0000000655027c23 */ /* 0x002fc80008010803 */
[----:B------:R1:W-:Y:S01]  /*9130*/  MUFU.EX2 R229, R2 ;  /* 0x0000000200e57308 */ /* 0x0003e20000000800 */
[----:B------:R-:W-:Y:S02]  /*9140*/  FMNMX.FTZ R0, R115, R0, !PT ;  /* 0x0000000073007209 */ /* 0x000fe40007810000 */
[----:B------:R-:W-:Y:S01]  /*9150*/  MOV R205, R211 ;  /* 0x000000d300cd7202 */ /* 0x000fe20000000f00 */
[----:B-1----:R-:W-:-:S04]  /*9160*/  FFMA.FTZ R2, R86, UR6, -R3 ;  /* 0x0000000656027c23 */ /* 0x002fc80008010803 */
[----:B------:R1:W-:Y:S01]  /*9170*/  MUFU.EX2 R228, R2 ;  /* 0x0000000200e47308 */ /* 0x0003e20000000800 */
[----:B------:R-:W-:Y:S02]  /*9180*/  ISETP.GE.AND P0, PT, R57, R8, PT ;  /* 0x000000083900720c */ /* 0x000fe40003f06270 */
[----:B------:R-:W-:Y:S01]  /*9190*/  FMNMX.FTZ R0, R116, R0, !PT ;  /* 0x0000000074007209 */ /* 0x000fe20007810000 */
[----:B------:R-:W-:Y:S02]  /*91a0*/  IMAD.MOV.U32 R186, RZ, RZ, R131 ;  /* 0x000000ffffba7224 */ /* 0x000fe400078e0083 */
[----:B-1----:R-:W-:-:S04]  /*91b0*/  FFMA.FTZ R2, R87, UR6, -R3 ;  /* 0x0000000657027c23 */ /* 0x002fc80008010803 */
[----:B------:R1:W-:Y:S01]  /*91c0*/  MUFU.EX2 R227, R2 ;  /* 0x0000000200e37308 */ /* 0x0003e20000000800 */
[----:B------:R-:W-:Y:S01]  /*91d0*/  IMAD.MOV.U32 R61, RZ, RZ, R135 ;  /* 0x000000ffff3d7224 */ /* 0x000fe200078e0087 */
[----:B------:R-:W-:Y:S01]  /*91e0*/  FSEL R131, R209, -INF , !P0 ;  /* 0xff800000d1837808 */ /* 0x000fe20004000000 */
[----:B------:R-:W-:Y:S01]  /*91f0*/  IMAD.MOV.U32 R135, RZ, RZ, R210 ;  /* 0x000000ffff877224 */ /* 0x000fe200078e00d2 */
[----:B------:R-:W-:Y:S02]  /*9200*/  ISETP.GE.AND P0, PT, R59, R8, PT ;  /* 0x000000083b00720c */ /* 0x000fe40003f06270 */
[----:B------:R-:W-:Y:S01]  /*9210*/  FMNMX.FTZ R0, R119, R0, !PT ;  /* 0x0000000077007209 */ /* 0x000fe20007810000 */
[----:B-1----:R-:W-:-:S04]  /*9220*/  FFMA.FTZ R2, R88, UR6, -R3 ;  /* 0x0000000658027c23 */ /* 0x002fc80008010803 */
[----:B------:R1:W-:Y:S01]  /*9230*/  MUFU.EX2 R211, R2 ;  /* 0x0000000200d37308 */ /* 0x0003e20000000800 */
[----:B------:R-:W-:Y:S02]  /*9240*/  FSEL R120, R120, -INF , !P0 ;  /* 0xff80000078787808 */ /* 0x000fe40004000000 */
[----:B------:R-:W-:Y:S01]  /*9250*/  FMNMX.FTZ R0, R131, R0, !PT ;  /* 0x0000000083007209 */ /* 0x000fe20007810000 */
[----:B------:R-:W-:Y:S02]  /*9260*/  IMAD.MOV.U32 R58, RZ, RZ, R208 ;  /* 0x000000ffff3a7224 */ /* 0x000fe400078e00d0 */
[----:B-1----:R-:W-:-:S04]  /*9270*/  FFMA.FTZ R2, R89, UR6, -R3 ;  /* 0x0000000659027c23 */ /* 0x002fc80008010803 */
[----:B------:R1:W-:Y:S01]  /*9280*/  MUFU.EX2 R210, R2 ;  /* 0x0000000200d27308 */ /* 0x0003e20000000800 */
[----:B------:R-:W-:Y:S01]  /*9290*/  FMNMX.FTZ R0, R120, R0, !PT ;  /* 0x0000000078007209 */ /* 0x000fe20007810000 */
[----:B------:R-:W-:Y:S02]  /*92a0*/  IMAD.MOV.U32 R78, RZ, RZ, R206 ;  /* 0x000000ffff4e7224 */ /* 0x000fe400078e00ce */
[----:B-1----:R-:W-:-:S04]  /*92b0*/  FFMA.FTZ R2, R92, UR6, -R3 ;  /* 0x000000065c027c23 */ /* 0x002fc80008010803 */
[----:B------:R1:W-:Y:S08]  /*92c0*/  MUFU.EX2 R209, R2 ;  /* 0x0000000200d17308 */ /* 0x0003f00000000800 */
[----:B------:R3:W4:Y:S01]  /*92d0*/  MUFU.EX2 R176, R4 ;  /* 0x0000000400b07308 */ /* 0x0007220000000800 */
[----:B-1----:R-:W-:-:S07]  /*92e0*/  FFMA.FTZ R2, R93, UR6, -R3 ;  /* 0x000000065d027c23 */ /* 0x002fce0008010803 */
[----:B------:R1:W-:Y:S08]  /*92f0*/  MUFU.EX2 R241, R5 ;  /* 0x0000000500f17308 */ /* 0x0003f00000000800 */
[----:B------:R5:W-:Y:S01]  /*9300*/  MUFU.EX2 R208, R2 ;  /* 0x0000000200d07308 */ /* 0x000be20000000800 */
[----:B---3--:R-:W-:Y:S01]  /*9310*/  FMNMX.FTZ R4, R84, R109, !PT ;  /* 0x0000006d54047209 */ /* 0x008fe20007810000 */
[----:B-1----:R-:W1:Y:S01]  /*9320*/  SHFL.BFLY PT, R5, R0, 0x2, 0x1f ;  /* 0x0c401f0000057f89 */ /* 0x002e6200000e0000 */
[----:B-----5:R-:W-:-:S05]  /*9330*/  FFMA.FTZ R2, R96, UR6, -R3 ;  /* 0x0000000660027c23 */ /* 0x020fca0008010803 */
[----:B------:R3:W-:Y:S01]  /*9340*/  MUFU.EX2 R206, R2 ;  /* 0x0000000200ce7308 */ /* 0x0007e20000000800 */
[----:B------:R-:W-:Y:S02]  /*9350*/  FSEL R7, R207, -INF , !P3 ;  /* 0xff800000cf077808 */ /* 0x000fe40005800000 */
[----:B---3--:R-:W-:-:S04]  /*9360*/  FMNMX.FTZ R2, R112, R4, !PT ;  /* 0x0000000470027209 */ /* 0x008fc80007810000 */
[----:B------:R-:W-:-:S04]  /*9370*/  FMNMX.FTZ R2, R111, R2, !PT ;  /* 0x000000026f027209 */ /* 0x000fc80007810000 */
[----:B------:R-:W-:-:S04]  /*9380*/  FMNMX.FTZ R2, R110, R2, !PT ;  /* 0x000000026e027209 */ /* 0x000fc80007810000 */
[----:B------:R-:W-:Y:S02]  /*9390*/  FMNMX.FTZ R2, R107, R2, !PT ;  /* 0x000000026b027209 */ /* 0x000fe40007810000 */
[----:B------:R-:W-:Y:S02]  /*93a0*/  FSEL R8, R242, -INF , !P6 ;  /* 0xff800000f2087808 */ /* 0x000fe40007000000 */
[----:B------:R-:W-:Y:S01]  /*93b0*/  FMNMX.FTZ R2, R7, R2, !PT ;  /* 0x0000000207027209 */ /* 0x000fe20007810000 */
[----:B------:R3:W5:Y:S01]  /*93c0*/  MUFU.EX2 R184, R10 ;  /* 0x0000000a00b87308 */ /* 0x0007620000000800 */
[----:B------:R-:W-:Y:S01]  /*93d0*/  IMAD.MOV.U32 R76, RZ, RZ, R205 ;  /* 0x000000ffff4c7224 */ /* 0x000fe200078e00cd */
[----:B-1----:R-:W-:Y:S02]  /*93e0*/  FMNMX.FTZ R0, R0, R5, !PT ;  /* 0x0000000500007209 */ /* 0x002fe40007810000 */
[----:B------:R-:W-:Y:S02]  /*93f0*/  FMNMX.FTZ R2, R8, R2, !PT ;  /* 0x0000000208027209 */ /* 0x000fe40007810000 */
[----:B------:R-:W-:-:S02]  /*9400*/  MOV R54, R202 ;  /* 0x000000ca00367202 */ /* 0x000fc40000000f00 */
[----:B------:R-:W-:Y:S02]  /*9410*/  ISETP.GE.AND P2, PT, R31, R9, PT ;  /* 0x000000091f00720c */ /* 0x000fe40003f46270 */
[----:B------:R-:W-:Y:S01]  /*9420*/  FSEL R44, R76, -INF , !P4 ;  /* 0xff8000004c2c7808 */ /* 0x000fe20006000000 */
[----:B------:R-:W1:Y:S01]  /*9430*/  SHFL.BFLY PT, R5, R0, 0x1, 0x1f ;  /* 0x0c201f0000057f89 */ /* 0x000e6200000e0000 */
[----:B---3--:R-:W-:-:S04]  /*9440*/  FSEL R10, R243, -INF , !P5 ;  /* 0xff800000f30a7808 */ /* 0x008fc80006800000 */
[----:B------:R-:W-:Y:S02]  /*9450*/  FMNMX.FTZ R2, R10, R2, !PT ;  /* 0x000000020a027209 */ /* 0x000fe40007810000 */
[-C--:B------:R-:W-:Y:S02]  /*9460*/  ISETP.GE.AND P1, PT, R32, R9.reuse, PT ;  /* 0x000000092000720c */ /* 0x080fe40003f26270 */
[----:B------:R-:W-:Y:S02]  /*9470*/  FSEL R54, R54, -INF , !P2 ;  /* 0xff80000036367808 */ /* 0x000fe40005000000 */
[----:B------:R-:W-:Y:S02]  /*9480*/  FMNMX.FTZ R2, R44, R2, !PT ;  /* 0x000000022c027209 */ /* 0x000fe40007810000 */
[----:B------:R-:W-:Y:S02]  /*9490*/  ISETP.GE.AND P0, PT, R34, R9, PT ;  /* 0x000000092200720c */ /* 0x000fe40003f06270 */
[----:B------:R-:W-:-:S02]  /*94a0*/  FSEL R56, R200, -INF , !P1 ;  /* 0xff800000c8387808 */ /* 0x000fc40004800000 */
[----:B------:R-:W-:Y:S02]  /*94b0*/  FMNMX.FTZ R2, R54, R2, !PT ;  /* 0x0000000236027209 */ /* 0x000fe40007810000 */
[-C--:B------:R-:W-:Y:S02]  /*94c0*/  ISETP.GE.AND P3, PT, R36, R9.reuse, PT ;  /* 0x000000092400720c */ /* 0x080fe40003f66270 */
[----:B------:R-:W-:Y:S02]  /*94d0*/  FSEL R58, R58, -INF , !P0 ;  /* 0xff8000003a3a7808 */ /* 0x000fe40004000000 */
[----:B------:R-:W-:Y:S01]  /*94e0*/  FMNMX.FTZ R2, R56, R2, !PT ;  /* 0x0000000238027209 */ /* 0x000fe20007810000 */
[----:B------:R-:W-:Y:S01]  /*94f0*/  IMAD.MOV.U32 R76, RZ, RZ, R78 ;  /* 0x000000ffff4c7224 */ /* 0x000fe200078e004e */
[----:B------:R-:W-:Y:S01]  /*9500*/  ISETP.GE.AND P6, PT, R35, R9, PT ;  /* 0x000000092300720c */ /* 0x000fe20003fc6270 */
[----:B------:R-:W-:Y:S01]  /*9510*/  IMAD.MOV.U32 R78, RZ, RZ, R61 ;  /* 0x000000ffff4e7224 */ /* 0x000fe200078e003d */
[----:B------:R-:W-:-:S02]  /*9520*/  MOV R61, R198 ;  /* 0x000000c6003d7202 */ /* 0x000fc40000000f00 */
[----:B------:R-:W-:Y:S02]  /*9530*/  FSEL R60, R199, -INF , !P3 ;  /* 0xff800000c73c7808 */ /* 0x000fe40005800000 */
[----:B------:R-:W-:Y:S01]  /*9540*/  FMNMX.FTZ R2, R58, R2, !PT ;  /* 0x000000023a027209 */ /* 0x000fe20007810000 */
[----:B------:R-:W-:Y:S01]  /*9550*/  FFMA.FTZ R4, R97, UR6, -R3 ;  /* 0x0000000661047c23 */ /* 0x000fe20008010803 */
[----:B------:R-:W-:Y:S01]  /*9560*/  IMAD.MOV.U32 R198, RZ, RZ, R201 ;  /* 0x000000ffffc67224 */ /* 0x000fe200078e00c9 */
[----:B------:R-:W-:Y:S01]  /*9570*/  ISETP.GE.AND P5, PT, R38, R9, PT ;  /* 0x000000092600720c */ /* 0x000fe20003fa6270 */
[----:B------:R-:W-:Y:S01]  /*9580*/  IMAD.MOV.U32 R77, RZ, RZ, R76 ;  /* 0x000000ffff4d7224 */ /* 0x000fe200078e004c */
[----:B------:R-:W-:Y:S02]  /*9590*/  FSEL R61, R61, -INF , !P6 ;  /* 0xff8000003d3d7808 */ /* 0x000fe40007000000 */
[----:B------:R-:W-:Y:S01]  /*95a0*/  FMNMX.FTZ R2, R60, R2, !PT ;  /* 0x000000023c027209 */ /* 0x000fe20007810000 */
[----:B------:R3:W-:Y:S01]  /*95b0*/  MUFU.EX2 R205, R4 ;  /* 0x0000000400cd7308 */ /* 0x0007e20000000800 */
[----:B------:R-:W-:Y:S01]  /*95c0*/  IMAD.MOV.U32 R76, RZ, RZ, R78 ;  /* 0x000000ffff4c7224 */ /* 0x000fe200078e004e */
[----:B------:R-:W-:-:S02]  /*95d0*/  MOV R78, R62 ;  /* 0x0000003e004e7202 */ /* 0x000fc40000000f00 */
[----:B------:R-:W-:Y:S02]  /*95e0*/  ISETP.GE.AND P4, PT, R40, R9, PT ;  /* 0x000000092800720c */ /* 0x000fe40003f86270 */
[----:B------:R-:W-:Y:S02]  /*95f0*/  FSEL R62, R198, -INF , !P5 ;  /* 0xff800000c63e7808 */ /* 0x000fe40006800000 */
[----:B------:R-:W-:Y:S02]  /*9600*/  FMNMX.FTZ R2, R61, R2, !PT ;  /* 0x000000023d027209 */ /* 0x000fe40007810000 */
[----:B-1----:R-:W-:Y:S01]  /*9610*/  FMNMX.FTZ R74, R0, R5, !PT ;  /* 0x00000005004a7209 */ /* 0x002fe20007810000 */
[--C-:B------:R-:W-:Y:S01]  /*9620*/  FFMA.FTZ R0, R99, UR6, -R3.reuse ;  /* 0x0000000663007c23 */ /* 0x100fe20008010803 */
[----:B------:R-:W-:Y:S01]  /*9630*/  ISETP.GE.AND P2, PT, R39, R9, PT ;  /* 0x000000092700720c */ /* 0x000fe20003f46270 */
[----:B---3--:R-:W-:Y:S01]  /*9640*/  FFMA.FTZ R4, R94, UR6, -R3 ;  /* 0x000000065e047c23 */ /* 0x008fe20008010803 */
[----:B------:R-:W-:-:S02]  /*9650*/  FSEL R63, R77, -INF , !P4 ;  /* 0xff8000004d3f7808 */ /* 0x000fc40006000000 */
[----:B------:R-:W-:Y:S01]  /*9660*/  FMNMX.FTZ R2, R62, R2, !PT ;  /* 0x000000023e027209 */ /* 0x000fe20007810000 */
[----:B------:R1:W-:Y:S01]  /*9670*/  MUFU.EX2 R202, R4 ;  /* 0x0000000400ca7308 */ /* 0x0003e20000000800 */
[----:B------:R-:W-:Y:S02]  /*9680*/  ISETP.GE.AND P1, PT, R42, R9, PT ;  /* 0x000000092a00720c */ /* 0x000fe40003f26270 */
[----:B------:R-:W-:-:S05]  /*9690*/  FSEL R68, R68, -INF , !P2 ;  /* 0xff80000044447808 */ /* 0x000fca0005000000 */
[----:B------:R3:W-:Y:S01]  /*96a0*/  MUFU.EX2 R242, R0 ;  /* 0x0000000000f27308 */ /* 0x0007e20000000800 */
[----:B------:R-:W-:Y:S01]  /*96b0*/  ISETP.GE.AND P0, PT, R41, R9, PT ;  /* 0x000000092900720c */ /* 0x000fe20003f06270 */
[----:B-1----:R-:W-:-:S06]  /*96c0*/  FFMA.FTZ R4, R95, UR6, -R3 ;  /* 0x000000065f047c23 */ /* 0x002fcc0008010803 */
[----:B------:R1:W-:Y:S01]  /*96d0*/  MUFU.EX2 R201, R4 ;  /* 0x0000000400c97308 */ /* 0x0003e20000000800 */
[----:B---3--:R-:W-:Y:S02]  /*96e0*/  FMNMX.FTZ R0, R63, R2, !PT ;  /* 0x000000023f007209 */ /* 0x008fe40007810000 */
[----:B------:R-:W-:Y:S02]  /*96f0*/  FSEL R69, R69, -INF , !P1 ;  /* 0xff80000045457808 */ /* 0x000fe40004800000 */
[----:B------:R-:W-:Y:S02]  /*9700*/  FMNMX.FTZ R0, R68, R0, !PT ;  /* 0x0000000044007209 */ /* 0x000fe40007810000 */
[----:B------:R-:W-:Y:S01]  /*9710*/  ISETP.GE.AND P3, PT, R43, R9, PT ;  /* 0x000000092b00720c */ /* 0x000fe20003f66270 */
[----:B-1----:R-:W-:Y:S01]  /*9720*/  FFMA.FTZ R4, R104, UR6, -R3 ;  /* 0x0000000668047c23 */ /* 0x002fe20008010803 */
[----:B------:R-:W-:Y:S01]  /*9730*/  FSEL R77, R76, -INF , !P0 ;  /* 0xff8000004c4d7808 */ /* 0x000fe20004000000 */
[C---:B------:R-:W-:Y:S01]  /*9740*/  FMUL.FTZ R2, R74.reuse, UR6 ;  /* 0x000000064a027c20 */ /* 0x040fe20008410000 */
[----:B------:R-:W-:Y:S01]  /*9750*/  FMNMX.FTZ R0, R69, R0, !PT ;  /* 0x0000000045007209 */ /* 0x000fe20007810000 */
[----:B------:R1:W-:Y:S01]  /*9760*/  MUFU.EX2 R200, R4 ;  /* 0x0000000400c87308 */ /* 0x0003e20000000800 */
[----:B------:R-:W-:-:S02]  /*9770*/  FSETP.NEU.FTZ.AND P4, PT, R74, -INF , PT ;  /* 0xff8000004a00780b */ /* 0x000fc40003f9d000 */
[----:B------:R-:W-:-:S05]  /*9780*/  MOV R85, R172 ;  /* 0x000000ac00557202 */ /* 0x000fca0000000f00 */
[----:B------:R-:W-:Y:S01]  /*9790*/  MUFU.EX2 R33, R11 ;  /* 0x0000000b00217308 */ /* 0x000fe20000000800 */
[-C--:B------:R-:W-:Y:S01]  /*97a0*/  ISETP.GE.AND P0, PT, R50, R9.reuse, PT ;  /* 0x000000093200720c */ /* 0x080fe20003f06270 */
[----:B--2---:R-:W-:Y:S01]  /*97b0*/  IMAD.MOV.U32 R82, RZ, RZ, R177 ;  /* 0x000000ffff527224 */ /* 0x004fe200078e00b1 */
[----:B------:R-:W-:Y:S01]  /*97c0*/  FSEL R78, R78, -INF , !P3 ;  /* 0xff8000004e4e7808 */ /* 0x000fe20005800000 */
[----:B----4-:R-:W-:Y:S01]  /*97d0*/  IMAD.MOV.U32 R65, RZ, RZ, R176 ;  /* 0x000000ffff417224 */ /* 0x010fe200078e00b0 */
[-C--:B------:R-:W-:Y:S01]  /*97e0*/  ISETP.GE.AND P1, PT, R51, R9.reuse, PT ;  /* 0x000000093300720c */ /* 0x080fe20003f26270 */
[----:B------:R-:W-:Y:S01]  /*97f0*/  IMAD.MOV.U32 R73, RZ, RZ, R178 ;  /* 0x000000ffff497224 */ /* 0x000fe200078e00b2 */
[----:B------:R-:W-:Y:S02]  /*9800*/  ISETP.GE.AND P2, PT, R52, R9, PT ;  /* 0x000000093400720c */ /* 0x000fe40003f46270 */
[----:B------:R-:W-:Y:S01]  /*9810*/  MOV R81, R180 ;  /* 0x000000b400517202 */ /* 0x000fe20000000f00 */
[----:B-1----:R-:W-:Y:S01]  /*9820*/  FFMA.FTZ R4, R108, UR6, -R3 ;  /* 0x000000066c047c23 */ /* 0x002fe20008010803 */
[----:B------:R-:W-:Y:S01]  /*9830*/  FMNMX.FTZ R0, R77, R0, !PT ;  /* 0x000000004d007209 */ /* 0x000fe20007810000 */
[----:B------:R-:W1:Y:S01]  /*9840*/  MUFU.EX2 R185, R14 ;  /* 0x0000000e00b97308 */ /* 0x000e620000000800 */
[----:B------:R-:W-:Y:S01]  /*9850*/  FSEL R2, R2, RZ, P4 ;  /* 0x000000ff02027208 */ /* 0x000fe20002000000 */
[----:B------:R-:W-:Y:S01]  /*9860*/  IMAD.MOV.U32 R80, RZ, RZ, R181 ;  /* 0x000000ffff507224 */ /* 0x000fe200078e00b5 */
[----:B------:R-:W-:Y:S01]  /*9870*/  MOV R16, R182 ;  /* 0x000000b600107202 */ /* 0x000fe20000000f00 */
[----:B-----5:R-:W-:-:S02]  /*9880*/  IMAD.MOV.U32 R18, RZ, RZ, R184 ;  /* 0x000000ffff127224 */ /* 0x020fc400078e00b8 */
[----:B------:R-:W-:Y:S01]  /*9890*/  IMAD.MOV.U32 R86, RZ, RZ, R124 ;  /* 0x000000ffff567224 */ /* 0x000fe200078e007c */
[----:B------:R-:W-:Y:S01]  /*98a0*/  FSETP.NEU.FTZ.AND P5, PT, R113, -INF , PT ;  /* 0xff8000007100780b */ /* 0x000fe20003fbd000 */
[----:B------:R2:W-:Y:S01]  /*98b0*/  MUFU.EX2 R199, R4 ;  /* 0x0000000400c77308 */ /* 0x0005e20000000800 */
[----:B------:R-:W-:Y:S01]  /*98c0*/  FSEL R79, R121, -INF , !P0 ;  /* 0xff800000794f7808 */ /* 0x000fe20004000000 */
[----:B------:R-:W-:Y:S01]  /*98d0*/  LDSM.16.MT88.4 R40, [R213+0x4400] ;  /* 0x00440000d528783b */ /* 0x000fe20000004200 */
[----:B------:R-:W-:Y:S02]  /*98e0*/  FMNMX.FTZ R0, R78, R0, !PT ;  /* 0x000000004e007209 */ /* 0x000fe40007810000 */
[----:B------:R-:W-:Y:S02]  /*98f0*/  ISETP.GE.AND P0, PT, R48, R9, PT ;  /* 0x000000093000720c */ /* 0x000fe40003f06270 */
[----:B------:R-:W-:Y:S01]  /*9900*/  FSEL R83, R72, -INF , !P1 ;  /* 0xff80000048537808 */ /* 0x000fe20004800000 */
[----:B--2---:R-:W-:-:S04]  /*9910*/  FFMA.FTZ R4, R98, UR6, -R3 ;  /* 0x0000000662047c23 */ /* 0x004fc80008010803 */
[----:B------:R2:W-:Y:S01]  /*9920*/  MUFU.EX2 R198, R4 ;  /* 0x0000000400c67308 */ /* 0x0005e20000000800 */
[----:B------:R-:W-:Y:S02]  /*9930*/  FMNMX.FTZ R0, R79, R0, !PT ;  /* 0x000000004f007209 */ /* 0x000fe40007810000 */
[----:B------:R-:W-:Y:S02]  /*9940*/  ISETP.GE.AND P1, PT, R47, R9, PT ;  /* 0x000000092f00720c */ /* 0x000fe40003f26270 */
[----:B------:R-:W-:Y:S02]  /*9950*/  FSEL R89, R128, -INF , !P0 ;  /* 0xff80000080597808 */ /* 0x000fe40004000000 */
[----:B------:R-:W-:Y:S01]  /*9960*/  FMNMX.FTZ R0, R83, R0, !PT ;  /* 0x0000000053007209 */ /* 0x000fe20007810000 */
[----:B--2---:R-:W-:-:S04]  /*9970*/  FFMA.FTZ R4, R106, UR6, -R3 ;  /* 0x000000066a047c23 */ /* 0x004fc80008010803 */
[----:B------:R2:W-:Y:S01]  /*9980*/  MUFU.EX2 R207, R4 ;  /* 0x0000000400cf7308 */ /* 0x0005e20000000800 */
[----:B------:R-:W-:Y:S02]  /*9990*/  ISETP.GE.AND P0, PT, R45, R9, PT ;  /* 0x000000092d00720c */ /* 0x000fe40003f06270 */
[----:B------:R-:W-:Y:S02]  /*99a0*/  FSEL R92, R118, -INF , !P1 ;  /* 0xff800000765c7808 */ /* 0x000fe40004800000 */
[----:B------:R-:W-:Y:S01]  /*99b0*/  FMNMX.FTZ R0, R89, R0, !PT ;  /* 0x0000000059007209 */ /* 0x000fe20007810000 */
[----:B--2---:R-:W-:-:S04]  /*99c0*/  FFMA.FTZ R4, R90, UR6, -R2 ;  /* 0x000000065a047c23 */ /* 0x004fc80008010802 */
[----:B------:R2:W-:Y:S01]  /*99d0*/  MUFU.EX2 R121, R4 ;  /* 0x0000000400797308 */ /* 0x0005e20000000800 */
[----:B------:R-:W-:Y:S02]  /*99e0*/  ISETP.GE.AND P1, PT, R49, R9, PT ;  /* 0x000000093100720c */ /* 0x000fe40003f26270 */
[----:B------:R-:W-:Y:S02]  /*99f0*/  FMNMX.FTZ R0, R92, R0, !PT ;  /* 0x000000005c007209 */ /* 0x000fe40007810000 */
[----:B------:R-:W-:Y:S01]  /*9a00*/  FSEL R118, R134, -INF , !P1 ;  /* 0xff80000086767808 */ /* 0x000fe20004800000 */
[----:B--2---:R-:W-:-:S04]  /*9a10*/  FFMA.FTZ R4, R105, UR6, -R2 ;  /* 0x0000000669047c23 */ /* 0x004fc80008010802 */
[----:B------:R2:W-:Y:S01]  /*9a20*/  MUFU.EX2 R128, R4 ;  /* 0x0000000400807308 */ /* 0x0005e20000000800 */
[-C--:B------:R-:W-:Y:S01]  /*9a30*/  ISETP.GE.AND P1, PT, R53, R9.reuse, PT ;  /* 0x000000093500720c */ /* 0x080fe20003f26270 */
[----:B--2---:R-:W-:Y:S01]  /*9a40*/  FFMA.FTZ R4, R103, UR6, -R2 ;  /* 0x0000000667047c23 */ /* 0x004fe20008010802 */
[----:B------:R-:W-:Y:S02]  /*9a50*/  FSEL R103, R130, -INF , !P0 ;  /* 0xff80000082677808 */ /* 0x000fe40004000000 */
[----:B------:R-:W-:Y:S02]  /*9a60*/  ISETP.GE.AND P0, PT, R46, R9, PT ;  /* 0x000000092e00720c */ /* 0x000fe40003f06270 */
[----:B------:R-:W-:Y:S02]  /*9a70*/  FMNMX.FTZ R0, R103, R0, !PT ;  /* 0x0000000067007209 */ /* 0x000fe40007810000 */
[----:B------:R-:W-:Y:S02]  /*9a80*/  FSEL R117, R117, -INF , !P0 ;  /* 0xff80000075757808 */ /* 0x000fe40004000000 */
[----:B------:R-:W-:-:S02]  /*9a90*/  FMNMX.FTZ R0, R118, R0, !PT ;  /* 0x0000000076007209 */ /* 0x000fc40007810000 */
[-C--:B------:R-:W-:Y:S02]  /*9aa0*/  ISETP.GE.AND P0, PT, R55, R9.reuse, PT ;  /* 0x000000093700720c */ /* 0x080fe40003f06270 */
[----:B------:R-:W-:Y:S02]  /*9ab0*/  FSEL R108, R186, -INF , !P1 ;  /* 0xff800000ba6c7808 */ /* 0x000fe40004800000 */
[----:B------:R-:W-:Y:S01]  /*9ac0*/  FMNMX.FTZ R0, R117, R0, !PT ;  /* 0x0000000075007209 */ /* 0x000fe20007810000 */
[----:B------:R2:W-:Y:S01]  /*9ad0*/  MUFU.EX2 R130, R4 ;  /* 0x0000000400827308 */ /* 0x0005e20000000800 */
[----:B------:R-:W-:Y:S02]  /*9ae0*/  FSEL R104, R139, -INF , !P0 ;  /* 0xff8000008b687808 */ /* 0x000fe40004000000 */
[----:B------:R-:W-:Y:S02]  /*9af0*/  FMNMX.FTZ R0, R108, R0, !PT ;  /* 0x000000006c007209 */ /* 0x000fe40007810000 */
[----:B------:R-:W-:-:S02]  /*9b00*/  ISETP.GE.AND P1, PT, R57, R9, PT ;  /* 0x000000093900720c */ /* 0x000fc40003f26270 */
[----:B------:R-:W-:Y:S02]  /*9b10*/  FSEL R106, R175, -INF , !P2 ;  /* 0xff800000af6a7808 */ /* 0x000fe40005000000 */
[----:B------:R-:W-:Y:S01]  /*9b20*/  FMNMX.FTZ R0, R104, R0, !PT ;  /* 0x0000000068007209 */ /* 0x000fe20007810000 */
[----:B--2---:R-:W-:-:S04]  /*9b30*/  FFMA.FTZ R4, R102, UR6, -R2 ;  /* 0x0000000666047c23 */ /* 0x004fc80008010802 */
[----:B------:R2:W-:Y:S01]  /*9b40*/  MUFU.EX2 R134, R4 ;  /* 0x0000000400867308 */ /* 0x0005e20000000800 */
[----:B------:R-:W-:Y:S02]  /*9b50*/  ISETP.GE.AND P0, PT, R59, R9, PT ;  /* 0x000000093b00720c */ /* 0x000fe40003f06270 */
[----:B------:R-:W-:Y:S02]  /*9b60*/  FSEL R102, R135, -INF , !P1 ;  /* 0xff80000087667808 */ /* 0x000fe40004800000 */
[----:B------:R-:W-:-:S04]  /*9b70*/  FMNMX.FTZ R0, R106, R0, !PT ;  /* 0x000000006a007209 */ /* 0x000fc80007810000 */
[----:B------:R-:W-:Y:S01]  /*9b80*/  FMNMX.FTZ R0, R102, R0, !PT ;  /* 0x0000000066007209 */ /* 0x000fe20007810000 */
[----:B--2---:R-:W-:Y:S01]  /*9b90*/  FFMA.FTZ R4, R100, UR6, -R2 ;  /* 0x0000000664047c23 */ /* 0x004fe20008010802 */
[----:B------:R-:W-:-:S03]  /*9ba0*/  FSEL R100, R174, -INF , !P0 ;  /* 0xff800000ae647808 */ /* 0x000fc60004000000 */
[----:B------:R2:W-:Y:S01]  /*9bb0*/  MUFU.EX2 R139, R4 ;  /* 0x00000004008b7308 */ /* 0x0005e20000000800 */
[----:B------:R-:W-:Y:S01]  /*9bc0*/  FMNMX.FTZ R0, R100, R0, !PT ;  /* 0x0000000064007209 */ /* 0x000fe20007810000 */
[----:B--2---:R-:W-:-:S06]  /*9bd0*/  FFMA.FTZ R4, R91, UR6, -R2 ;  /* 0x000000065b047c23 */ /* 0x004fcc0008010802 */
[----:B------:R2:W-:Y:S02]  /*9be0*/  MUFU.EX2 R135, R4 ;  /* 0x0000000400877308 */ /* 0x0005e40000000800 */
[----:B--2---:R-:W-:-:S06]  /*9bf0*/  FFMA.FTZ R4, R101, UR6, -R2 ;  /* 0x0000000665047c23 */ /* 0x004fcc0008010802 */
[----:B------:R2:W-:Y:S01]  /*9c00*/  MUFU.EX2 R172, R4 ;  /* 0x0000000400ac7308 */ /* 0x0005e20000000800 */
[----:B------:R-:W-:Y:S02]  /*9c10*/  IMAD.MOV.U32 R11, RZ, RZ, R173 ;  /* 0x000000ffff0b7224 */ /* 0x000fe400078e00ad */
[--C-:B--2---:R-:W-:Y:S02]  /*9c20*/  FFMA.FTZ R4, R6, UR6, -R2.reuse ;  /* 0x0000000606047c23 */ /* 0x104fe40008010802 */
[----:B------:R-:W2:Y:S03]  /*9c30*/  SHFL.BFLY PT, R6, R0, 0x2, 0x1f ;  /* 0x0c401f0000067f89 */ /* 0x000ea600000e0000 */
[----:B------:R3:W-:Y:S01]  /*9c40*/  MUFU.EX2 R173, R4 ;  /* 0x0000000400ad7308 */ /* 0x0007e20000000800 */
[--C-:B------:R-:W-:Y:S01]  /*9c50*/  FFMA.FTZ R5, R20, UR6, -R2.reuse ;  /* 0x0000000614057c23 */ /* 0x100fe20008010802 */
[----:B---3--:R-:W-:-:S06]  /*9c60*/  FFMA.FTZ R4, R19, UR6, -R2 ;  /* 0x0000000613047c23 */ /* 0x008fcc0008010802 */
[----:B------:R3:W-:Y:S01]  /*9c70*/  MUFU.EX2 R174, R4 ;  /* 0x0000000400ae7308 */ /* 0x0007e20000000800 */
[----:B--2---:R-:W-:-:S07]  /*9c80*/  FMNMX.FTZ R0, R0, R6, !PT ;  /* 0x0000000600007209 */ /* 0x004fce0007810000 */
[----:B------:R2:W-:Y:S01]  /*9c90*/  MUFU.EX2 R177, R5 ;  /* 0x0000000500b17308 */ /* 0x0005e20000000800 */
[----:B---3--:R-:W-:-:S07]  /*9ca0*/  FFMA.FTZ R4, R22, UR6, -R2 ;  /* 0x0000000616047c23 */ /* 0x008fce0008010802 */
[----:B------:R3:W-:Y:S01]  /*9cb0*/  MUFU.EX2 R175, R4 ;  /* 0x0000000400af7308 */ /* 0x0007e20000000800 */
[----:B--2---:R-:W2:Y:S01]  /*9cc0*/  SHFL.BFLY PT, R5, R0, 0x1, 0x1f ;  /* 0x0c201f0000057f89 */ /* 0x004ea200000e0000 */
[----:B---3--:R-:W-:-:S06]  /*9cd0*/  FFMA.FTZ R4, R21, UR6, -R2 ;  /* 0x0000000615047c23 */ /* 0x008fcc0008010802 */
[----:B------:R3:W-:Y:S01]  /*9ce0*/  MUFU.EX2 R176, R4 ;  /* 0x0000000400b07308 */ /* 0x0007e20000000800 */
[----:B------:R-:W-:Y:S02]  /*9cf0*/  IMAD.MOV.U32 R76, RZ, RZ, R179 ;  /* 0x000000ffff4c7224 */ /* 0x000fe400078e00b3 */
[----:B---3--:R-:W-:-:S05]  /*9d00*/  FFMA.FTZ R4, R15, UR6, -R2 ;  /* 0x000000060f047c23 */ /* 0x008fca0008010802 */
[----:B------:R3:W-:Y:S02]  /*9d10*/  MUFU.EX2 R178, R4 ;  /* 0x0000000400b27308 */ /* 0x0007e40000000800 */
[----:B---3--:R-:W-:-:S06]  /*9d20*/  FFMA.FTZ R4, R23, UR6, -R2 ;  /* 0x0000000617047c23 */ /* 0x008fcc0008010802 */
[----:B------:R3:W-:Y:S01]  /*9d30*/  MUFU.EX2 R179, R4 ;  /* 0x0000000400b37308 */ /* 0x0007e20000000800 */
[----:B--2---:R-:W-:Y:S01]  /*9d40*/  FMNMX.FTZ R72, R0, R5, !PT ;  /* 0x0000000500487209 */ /* 0x004fe20007810000 */
[--C-:B------:R-:W-:Y:S01]  /*9d50*/  FFMA.FTZ R0, R27, UR6, -R2.reuse ;  /* 0x000000061b007c23 */ /* 0x100fe20008010802 */
[----:B---3--:R-:W-:-:S05]  /*9d60*/  FFMA.FTZ R4, R24, UR6, -R2 ;  /* 0x0000000618047c23 */ /* 0x008fca0008010802 */
[----:B------:R2:W-:Y:S01]  /*9d70*/  MUFU.EX2 R180, R4 ;  /* 0x0000000400b47308 */ /* 0x0005e20000000800 */
[----:B------:R-:W-:Y:S02]  /*9d80*/  IMAD.MOV.U32 R14, RZ, RZ, R183 ;  /* 0x000000ffff0e7224 */ /* 0x000fe400078e00b7 */
[----:B--2---:R-:W-:-:S05]  /*9d90*/  FFMA.FTZ R4, R25, UR6, -R2 ;  /* 0x0000000619047c23 */ /* 0x004fca0008010802 */
[----:B------:R2:W-:Y:S01]  /*9da0*/  MUFU.EX2 R181, R4 ;  /* 0x0000000400b57308 */ /* 0x0005e20000000800 */
[----:B------:R-:W-:Y:S01]  /*9db0*/  FSETP.NEU.FTZ.AND P0, PT, R72, -INF , PT ;  /* 0xff8000004800780b */ /* 0x000fe20003f1d000 */
[----:B-1----:R-:W-:-:S06]  /*9dc0*/  IMAD.MOV.U32 R17, RZ, RZ, R185 ;  /* 0x000000ffff117224 */ /* 0x002fcc00078e00b9 */
[----:B------:R1:W-:Y:S01]  /*9dd0*/  MUFU.EX2 R183, R0 ;  /* 0x0000000000b77308 */ /* 0x0003e20000000800 */
[----:B--2---:R-:W-:-:S07]  /*9de0*/  FFMA.FTZ R4, R13, UR6, -R2 ;  /* 0x000000060d047c23 */ /* 0x004fce0008010802 */
[----:B------:R2:W-:Y:S01]  /*9df0*/  MUFU.EX2 R182, R4 ;  /* 0x0000000400b67308 */ /* 0x0005e20000000800 */
[----:B-1----:R-:W-:Y:S01]  /*9e00*/  FMUL.FTZ R0, R72, UR6 ;  /* 0x0000000648007c20 */ /* 0x002fe20008410000 */
[----:B--2---:R-:W-:-:S06]  /*9e10*/  FFMA.FTZ R4, R26, UR6, -R2 ;  /* 0x000000061a047c23 */ /* 0x004fcc0008010802 */
[----:B------:R1:W-:Y:S01]  /*9e20*/  MUFU.EX2 R184, R4 ;  /* 0x0000000400b87308 */ /* 0x0003e20000000800 */
[----:B------:R-:W-:Y:S01]  /*9e30*/  FSEL R0, R0, RZ, P0 ;  /* 0x000000ff00007208 */ /* 0x000fe20000000000 */
[----:B-1----:R-:W-:-:S06]  /*9e40*/  FFMA.FTZ R4, R12, UR6, -R2 ;  /* 0x000000060c047c23 */ /* 0x002fcc0008010802 */
[----:B------:R1:W-:Y:S01]  /*9e50*/  MUFU.EX2 R185, R4 ;  /* 0x0000000400b97308 */ /* 0x0003e20000000800 */
[----:B------:R-:W-:Y:S01]  /*9e60*/  FSEL R5, R74, RZ, P4 ;  /* 0x000000ff4a057208 */ /* 0x000fe20002000000 */
[----:B-1----:R-:W-:-:S06]  /*9e70*/  FFMA.FTZ R4, R28, UR6, -R2 ;  /* 0x000000061c047c23 */ /* 0x002fcc0008010802 */
[----:B------:R1:W-:Y:S01]  /*9e80*/  MUFU.EX2 R186, R4 ;  /* 0x0000000400ba7308 */ /* 0x0003e20000000800 */
[----:B------:R-:W-:Y:S01]  /*9e90*/  FADD.FTZ R5, R136, -R5 ;  /* 0x8000000588057221 */ /* 0x000fe20000010000 */
[----:B------:R-:W-:Y:S02]  /*9ea0*/  IMAD.MOV.U32 R136, RZ, RZ, R86 ;  /* 0x000000ffff887224 */ /* 0x000fe400078e0056 */
[----:B-1----:R-:W-:-:S04]  /*9eb0*/  FFMA.FTZ R4, R109, UR6, -R0 ;  /* 0x000000066d047c23 */ /* 0x002fc80008010800 */
[----:B------:R1:W-:Y:S01]  /*9ec0*/  MUFU.EX2 R95, R4 ;  /* 0x00000004005f7308 */ /* 0x0003e20000000800 */
[----:B------:R-:W-:Y:S01]  /*9ed0*/  IMAD.MOV.U32 R86, RZ, RZ, R18 ;  /* 0x000000ffff567224 */ /* 0x000fe200078e0012 */
[----:B------:R-:W-:Y:S01]  /*9ee0*/  MOV R87, R17 ;  /* 0x0000001100577202 */ /* 0x000fe20000000f00 */
[----:B------:R-:W-:Y:S02]  /*9ef0*/  IMAD.MOV.U32 R88, RZ, RZ, R16 ;  /* 0x000000ffff587224 */ /* 0x000fe400078e0010 */
[----:B------:R-:W-:Y:S01]  /*9f00*/  IMAD.MOV.U32 R93, RZ, RZ, R14 ;  /* 0x000000ffff5d7224 */ /* 0x000fe200078e000e */
[----:B------:R-:W-:Y:S04]  /*9f10*/  LDSM.16.MT88.4 R16, [R214+0x4000] ;  /* 0x00400000d610783b */ /* 0x000fe80000004200 */
[----:B------:R-:W2:Y:S01]  /*9f20*/  LDSM.16.MT88.4 R12, [R213+0x4000] ;  /* 0x00400000d50c783b */ /* 0x000ea20000004200 */
[----:B-1----:R-:W-:-:S04]  /*9f30*/  FFMA.FTZ R4, R112, UR6, -R0 ;  /* 0x0000000670047c23 */ /* 0x002fc80008010800 */
[----:B------:R1:W-:Y:S02]  /*9f40*/  MUFU.EX2 R105, R4 ;  /* 0x0000000400697308 */ /* 0x0003e40000000800 */
[----:B-1----:R-:W-:-:S06]  /*9f50*/  FFMA.FTZ R4, R111, UR6, -R0 ;  /* 0x000000066f047c23 */ /* 0x002fcc0008010800 */
[----:B------:R1:W-:Y:S01]  /*9f60*/  MUFU.EX2 R111, R4 ;  /* 0x00000004006f7308 */ /* 0x0003e20000000800 */
[----:B------:R-:W-:Y:S01]  /*9f70*/  FMUL.FTZ R5, R5, UR6 ;  /* 0x0000000605057c20 */ /* 0x000fe20008410000 */
[----:B-1----:R-:W-:-:S06]  /*9f80*/  FFMA.FTZ R4, R110, UR6, -R0 ;  /* 0x000000066e047c23 */ /* 0x002fcc0008010800 */
[----:B------:R1:W3:Y:S01]  /*9f90*/  MUFU.EX2 R124, R4 ;  /* 0x00000004007c7308 */ /* 0x0002e20000000800 */
[----:B------:R-:W-:Y:S01]  /*9fa0*/  IMAD.MOV.U32 R96, RZ, RZ, R85 ;  /* 0x000000ffff607224 */ /* 0x000fe200078e0055 */
[----:B------:R-:W-:Y:S01]  /*9fb0*/  MOV R32, R82 ;  /* 0x0000005200207202 */ /* 0x000fe20000000f00 */
[----:B------:R-:W-:Y:S02]  /*9fc0*/  IMAD.MOV.U32 R82, RZ, RZ, R81 ;  /* 0x000000ffff527224 */ /* 0x000fe400078e0051 */
[----:B------:R-:W-:Y:S01]  /*9fd0*/  IMAD.MOV.U32 R85, RZ, RZ, R80 ;  /* 0x000000ffff557224 */ /* 0x000fe200078e0050 */
[----:B-1----:R-:W-:-:S05]  /*9fe0*/  FSEL R4, R72, RZ, P0 ;  /* 0x000000ff48047208 */ /* 0x002fca0000000000 */
[----:B------:R-:W-:-:S04]  /*9ff0*/  FADD.FTZ R4, R84, -R4 ;  /* 0x8000000454047221 */ /* 0x000fc80000010000 */
[----:B------:R-:W-:Y:S01]  /*a000*/  FMUL.FTZ R4, R4, UR6 ;  /* 0x0000000604047c20 */ /* 0x000fe20008410000 */
[----:B------:R1:W4:Y:S01]  /*a010*/  MUFU.EX2 R81, R5 ;  /* 0x0000000500517308 */ /* 0x0003220000000800 */
[----:B------:R-:W-:Y:S01]  /*a020*/  FFMA.FTZ R6, R107, UR6, -R0 ;  /* 0x000000066b067c23 */ /* 0x000fe20008010800 */
[----:B------:R-:W-:Y:S01]  /*a030*/  IMAD.MOV.U32 R31, RZ, RZ, R73 ;  /* 0x000000ffff1f7224 */ /* 0x000fe200078e0049 */
[----:B------:R-:W-:-:S05]  /*a040*/  FSETP.NEU.FTZ.AND P6, PT, R75, -INF , PT ;  /* 0xff8000004b00780b */ /* 0x000fca0003fdd000 */
[----:B------:R5:W2:Y:S01]  /*a050*/  MUFU.EX2 R80, R4 ;  /* 0x0000000400507308 */ /* 0x000aa20000000800 */
[----:B------:R-:W-:Y:S01]  /*a060*/  MOV R73, R76 ;  /* 0x0000004c00497202 */ /* 0x000fe20000000f00 */
[----:B------:R-:W-:Y:S01]  /*a070*/  IMAD.MOV.U32 R76, RZ, RZ, R127 ;  /* 0x000000ffff4c7224 */ /* 0x000fe200078e007f */
[----:B-1----:R-:W-:-:S05]  /*a080*/  FSEL R5, R113, RZ, P5 ;  /* 0x000000ff71057208 */ /* 0x002fca0002800000 */
[----:B------:R1:W-:Y:S01]  /*a090*/  MUFU.EX2 R127, R6 ;  /* 0x00000006007f7308 */ /* 0x0003e20000000800 */
[----:B------:R-:W-:Y:S01]  /*a0a0*/  FADD.FTZ R5, R138, -R5 ;  /* 0x800000058a057221 */ /* 0x000fe20000010000 */
[----:B-----5:R-:W-:Y:S01]  /*a0b0*/  FFMA.FTZ R4, R7, UR6, -R0 ;  /* 0x0000000607047c23 */ /* 0x020fe20008010800 */
[----:B------:R-:W-:Y:S02]  /*a0c0*/  IMAD.MOV.U32 R138, RZ, RZ, R126 ;  /* 0x000000ffff8a7224 */ /* 0x000fe400078e007e */
[----:B------:R-:W-:-:S03]  /*a0d0*/  FMUL.FTZ R5, R5, UR6 ;  /* 0x0000000605057c20 */ /* 0x000fc60008410000 */
[----:B------:R5:W-:Y:S01]  /*a0e0*/  MUFU.EX2 R126, R4 ;  /* 0x00000004007e7308 */ /* 0x000be20000000800 */
[----:B-1----:R-:W-:Y:S01]  /*a0f0*/  FSEL R6, R75, RZ, P6 ;  /* 0x000000ff4b067208 */ /* 0x002fe20003000000 */
[----:B------:R-:W-:Y:S01]  /*a100*/  IMAD.MOV.U32 R34, RZ, RZ, R73 ;  /* 0x000000ffff227224 */ /* 0x000fe200078e0049 */
[----:B---3--:R-:W-:-:S05]  /*a110*/  F2FP.BF16.F32.PACK_AB R7, R124, R111 ;  /* 0x0000006f7c07723e */ /* 0x008fca00000010ff */
[----:B------:R1:W3:Y:S01]  /*a120*/  MUFU.EX2 R73, R5 ;  /* 0x0000000500497308 */ /* 0x0002e20000000800 */
[-C--:B----4-:R-:W-:Y:S01]  /*a130*/  FMUL.FTZ R140, R140, R81.reuse ;  /* 0x000000518c8c7220 */ /* 0x090fe20000410000 */
[-C--:B------:R-:W-:Y:S01]  /*a140*/  FMUL.FTZ R141, R141, R81.reuse ;  /* 0x000000518d8d7220 */ /* 0x080fe20000410000 */
[----:B--2---:R-:W-:Y:S01]  /*a150*/  FMUL.FTZ R142, R142, R80 ;  /* 0x000000508e8e7220 */ /* 0x004fe20000410000 */
[----:B-----5:R-:W-:Y:S01]  /*a160*/  FADD.FTZ R4, R137, -R6 ;  /* 0x8000000689047221 */ /* 0x020fe20000010000 */
[----:B------:R-:W-:Y:S01]  /*a170*/  F2FP.BF16.F32.PACK_AB R6, R134, R130 ;  /* 0x000000828606723e */ /* 0x000fe200000010ff */
[-C--:B------:R-:W-:Y:S01]  /*a180*/  FMUL.FTZ R143, R143, R80.reuse ;  /* 0x000000508f8f7220 */ /* 0x080fe20000410000 */
[----:B------:R-:W-:Y:S01]  /*a190*/  FMUL.FTZ R152, R152, R81 ;  /* 0x0000005198987220 */ /* 0x000fe20000410000 */
[----:B------:R-:W-:Y:S01]  /*a1a0*/  FMUL.FTZ R9, R4, UR6 ;  /* 0x0000000604097c20 */ /* 0x000fe20008410000 */
[----:B------:R-:W-:Y:S01]  /*a1b0*/  F2FP.BF16.F32.PACK_AB R4, R128, R121 ;  /* 0x000000798004723e */ /* 0x000fe200000010ff */
[-C--:B------:R-:W-:Y:S01]  /*a1c0*/  FMUL.FTZ R153, R153, R81.reuse ;  /* 0x0000005199997220 */ /* 0x080fe20000410000 */
[----:B------:R-:W-:Y:S01]  /*a1d0*/  FMUL.FTZ R156, R156, R81 ;  /* 0x000000519c9c7220 */ /* 0x000fe20000410000 */
[-C--:B------:R-:W-:Y:S01]  /*a1e0*/  FMUL.FTZ R154, R154, R80.reuse ;  /* 0x000000509a9a7220 */ /* 0x080fe20000410000 */
[----:B-1----:R-:W-:Y:S01]  /*a1f0*/  F2FP.BF16.F32.PACK_AB R5, R105, R95 ;  /* 0x0000005f6905723e */ /* 0x002fe200000010ff */
[-C--:B------:R-:W-:Y:S01]  /*a200*/  FMUL.FTZ R155, R155, R80.reuse ;  /* 0x000000509b9b7220 */ /* 0x080fe20000410000 */
[-C--:B------:R-:W-:Y:S01]  /*a210*/  FMUL.FTZ R157, R157, R81.reuse ;  /* 0x000000519d9d7220 */ /* 0x080fe20000410000 */
[-C--:B------:R-:W-:Y:S01]  /*a220*/  FMUL.FTZ R158, R158, R80.reuse ;  /* 0x000000509e9e7220 */ /* 0x080fe20000410000 */
[-C--:B------:R-:W-:Y:S01]  /*a230*/  FMUL.FTZ R159, R159, R80.reuse ;  /* 0x000000509f9f7220 */ /* 0x080fe20000410000 */
[-C--:B------:R-:W-:Y:S01]  /*a240*/  FMUL.FTZ R168, R168, R81.reuse ;  /* 0x00000051a8a87220 */ /* 0x080fe20000410000 */
[----:B------:R-:W-:Y:S01]  /*a250*/  FMUL.FTZ R169, R169, R81 ;  /* 0x00000051a9a97220 */ /* 0x000fe20000410000 */
[-C--:B------:R-:W-:Y:S01]  /*a260*/  FMUL.FTZ R170, R170, R80.reuse ;  /* 0x00000050aaaa7220 */ /* 0x080fe20000410000 */
[----:B------:R-:W-:Y:S01]  /*a270*/  FMUL.FTZ R171, R171, R80 ;  /* 0x00000050abab7220 */ /* 0x000fe20000410000 */
[----:B------:R-:W-:Y:S01]  /*a280*/  MOV R243, R32 ;  /* 0x0000002000f37202 */ /* 0x000fe20000000f00 */
[----:B------:R-:W-:Y:S01]  /*a290*/  IMAD.MOV.U32 R137, RZ, RZ, R96 ;  /* 0x000000ffff897224 */ /* 0x000fe200078e0060 */
[----:B------:R-:W-:Y:S01]  /*a2a0*/  MOV R32, R30 ;  /* 0x0000001e00207202 */ /* 0x000fe20000000f00 */
[----:B------:R-:W-:Y:S01]  /*a2b0*/  IMAD.MOV.U32 R94, RZ, RZ, R31 ;  /* 0x000000ffff5e7224 */ /* 0x000fe200078e001f */
[----:B------:R-:W-:Y:S01]  /*a2c0*/  HMMA.16816.F32.BF16 R24, R4, R14, R152 ;  /* 0x0000000e0418723c */ /* 0x000fe20000041898 */
[----:B------:R-:W-:-:S05]  /*a2d0*/  IMAD.MOV.U32 R96, RZ, RZ, R29 ;  /* 0x000000ffff607224 */ /* 0x000fca00078e001d */
[----:B------:R-:W-:Y:S01]  /*a2e0*/  HMMA.16816.F32.BF16 R28, R4, R12, R140 ;  /* 0x0000000c041c723c */ /* 0x000fe2000004188c */
[----:B------:R-:W-:Y:S01]  /*a2f0*/  MOV R154, R34 ;  /* 0x00000022009a7202 */ /* 0x000fe20000000f00 */
[----:B------:R-:W-:-:S04]  /*a300*/  IMAD.MOV.U32 R97, RZ, RZ, R76 ;  /* 0x000000ffff617224 */ /* 0x000fc800078e004c */
[C---:B------:R-:W-:Y:S01]  /*a310*/  HMMA.16816.F32.BF16 R20, R4.reuse, R16, R156 ;  /* 0x000000100414723c */ /* 0x040fe2000004189c */
[----:B------:R-:W-:Y:S01]  /*a320*/  IMAD.MOV.U32 R140, RZ, RZ, R33 ;  /* 0x000000ffff8c7224 */ /* 0x000fe200078e0021 */
[----:B------:R1:W2:Y:S05]  /*a330*/  MUFU.EX2 R76, R9 ;  /* 0x00000009004c7308 */ /* 0x0002aa0000000800 */
[----:B------:R-:W-:Y:S02]  /*a340*/  MOV R158, R32 ;  /* 0x00000020009e7202 */ /* 0x000fe40000000f00 */
[----:B------:R-:W-:Y:S07]  /*a350*/  HMMA.16816.F32.BF16 R32, R4, R18, R168 ;  /* 0x000000120420723c */ /* 0x000fee00000418a8 */
[----:B------:R-:W-:-:S02]  /*a360*/  IMAD.MOV.U32 R168, RZ, RZ, R37 ;  /* 0x000000ffffa87224 */ /* 0x000fc400078e0025 */
[----:B------:R-:W4:Y:S01]  /*a370*/  LDSM.16.MT88.4 R36, [R214+0x4400] ;  /* 0x00440000d624783b */ /* 0x000f220000004200 */
[----:B------:R-:W-:Y:S01]  /*a380*/  FFMA.FTZ R8, R8, UR6, -R0 ;  /* 0x0000000608087c23 */ /* 0x000fe20008010800 */
[----:B------:R-:W-:-:S03]  /*a390*/  IMAD.MOV.U32 R152, RZ, RZ, R125 ;  /* 0x000000ffff987224 */ /* 0x000fc600078e007d */
[----:B------:R5:W-:Y:S01]  /*a3a0*/  MUFU.EX2 R125, R8 ;  /* 0x00000008007d7308 */ /* 0x000be20000000800 */
[----:B------:R-:W-:Y:S01]  /*a3b0*/  IMAD.MOV.U32 R143, RZ, RZ, R243 ;  /* 0x000000ffff8f7224 */ /* 0x000fe200078e00f3 */
[----:B------:R-:W-:Y:S01]  /*a3c0*/  MOV R171, R65 ;  /* 0x0000004100ab7202 */ /* 0x000fe20000000f00 */
[----:B------:R-:W-:Y:S02]  /*a3d0*/  IMAD.MOV.U32 R65, RZ, RZ, R123 ;  /* 0x000000ffff417224 */ /* 0x000fe400078e007b */
[----:B---3--:R-:W-:Y:S01]  /*a3e0*/  FMUL.FTZ R144, R144, R73 ;  /* 0x0000004990907220 */ /* 0x008fe20000410000 */
[----:B------:R-:W-:Y:S01]  /*a3f0*/  IMAD.MOV.U32 R243, RZ, RZ, R11 ;  /* 0x000000fffff37224 */ /* 0x000fe200078e000b */
[----:B-1----:R-:W-:Y:S01]  /*a400*/  F2FP.BF16.F32.PACK_AB R9, R188, R143 ;  /* 0x0000008fbc09723e */ /* 0x002fe200000010ff */
[-C--:B------:R-:W-:Y:S01]  /*a410*/  FMUL.FTZ R145, R145, R73.reuse ;  /* 0x0000004991917220 */ /* 0x080fe20000410000 */
[----:B------:R-:W-:Y:S01]  /*a420*/  F2FP.BF16.F32.PACK_AB R11, R197, R196 ;  /* 0x000000c4c50b723e */ /* 0x000fe200000010ff */
[-C--:B--2---:R-:W-:Y:S01]  /*a430*/  FMUL.FTZ R146, R146, R76.reuse ;  /* 0x0000004c92927220 */ /* 0x084fe20000410000 */
[----:B------:R-:W-:Y:S01]  /*a440*/  FMUL.FTZ R147, R147, R76 ;  /* 0x0000004c93937220 */ /* 0x000fe20000410000 */
[----:B------:R-:W-:Y:S01]  /*a450*/  FMUL.FTZ R148, R148, R73 ;  /* 0x0000004994947220 */ /* 0x000fe20000410000 */
[----:B-----5:R-:W-:Y:S01]  /*a460*/  FFMA.FTZ R8, R10, UR6, -R0 ;  /* 0x000000060a087c23 */ /* 0x020fe20008010800 */
[----:B------:R-:W-:Y:S01]  /*a470*/  F2FP.BF16.F32.PACK_AB R10, R238, R239 ;  /* 0x000000efee0a723e */ /* 0x000fe200000010ff */
[----:B------:R-:W-:-:S02]  /*a480*/  FMUL.FTZ R149, R149, R73 ;  /* 0x0000004995957220 */ /* 0x000fc40000410000 */
[----:B------:R1:W2:Y:S01]  /*a490*/  MUFU.EX2 R123, R8 ;  /* 0x00000008007b7308 */ /* 0x0002a20000000800 */
[-C--:B------:R-:W-:Y:S01]  /*a4a0*/  FMUL.FTZ R150, R150, R76.reuse ;  /* 0x0000004c96967220 */ /* 0x080fe20000410000 */
[-C--:B------:R-:W-:Y:S01]  /*a4b0*/  FMUL.FTZ R151, R151, R76.reuse ;  /* 0x0000004c97977220 */ /* 0x080fe20000410000 */
        /* <DEDUP_REMOVED lines=8> */
[----:B------:R-:W-:Y:S01]  /*a540*/  FFMA.FTZ R4, R64, UR6, -R2 ;  /* 0x0000000640047c23 */ /* 0x000fe20008010802 */
[----:B-1----:R-:W-:Y:S01]  /*a550*/  F2FP.BF16.F32.PACK_AB R8, R237, R191 ;  /* 0x000000bfed08723e */ /* 0x002fe200000010ff */
[----:B------:R-:W-:-:S02]  /*a560*/  IMAD.MOV.U32 R169, RZ, RZ, R85 ;  /* 0x000000ffffa97224 */ /* 0x000fc400078e0055 */
[----:B------:R-:W-:Y:S02]  /*a570*/  IMAD.MOV.U32 R85, RZ, RZ, R133 ;  /* 0x000000ffff557224 */ /* 0x000fe400078e0085 */
[----:B------:R1:W-:Y:S02]  /*a580*/  MUFU.EX2 R133, R4 ;  /* 0x0000000400857308 */ /* 0x0003e40000000800 */
[----:B------:R-:W-:Y:S01]  /*a590*/  HMMA.16816.F32.BF16 R144, R8, R12, R144 ;  /* 0x0000000c0890723c */ /* 0x000fe20000041890 */
[----:B------:R-:W-:-:S05]  /*a5a0*/  IMAD.MOV.U32 R142, RZ, RZ, R87 ;  /* 0x000000ffff8e7224 */ /* 0x000fca00078e0057 */
[C---:B------:R-:W-:Y:S01]  /*a5b0*/  HMMA.16816.F32.BF16 R148, R8.reuse, R14, R148 ;  /* 0x0000000e0894723c */ /* 0x040fe20000041894 */
[----:B------:R-:W-:Y:S01]  /*a5c0*/  IMAD.MOV.U32 R87, RZ, RZ, R129 ;  /* 0x000000ffff577224 */ /* 0x000fe200078e0081 */
[----:B------:R-:W-:Y:S04]  /*a5d0*/  LDSM.16.MT88.4 R12, [R214+0x4800] ;  /* 0x00480000d60c783b */ /* 0x000fe80000004200 */
[----:B------:R-:W-:Y:S01]  /*a5e0*/  HMMA.16816.F32.BF16 R160, R8, R16, R160 ;  /* 0x0000001008a0723c */ /* 0x000fe200000418a0 */
[----:B------:R-:W-:Y:S01]  /*a5f0*/  MOV R141, R86 ;  /* 0x00000056008d7202 */ /* 0x000fe20000000f00 */
[----:B-1----:R-:W-:-:S04]  /*a600*/  FFMA.FTZ R4, R66, UR6, -R2 ;  /* 0x0000000642047c23 */ /* 0x002fc80008010802 */
[----:B------:R-:W-:Y:S01]  /*a610*/  HMMA.16816.F32.BF16 R164, R8, R18, R164 ;  /* 0x0000001208a4723c */ /* 0x000fe200000418a4 */
[----:B------:R-:W1:Y:S01]  /*a620*/  LDSM.16.MT88.4 R16, [R213+0x4800] ;  /* 0x00480000d510783b */ /* 0x000e620000004200 */
[----:B------:R-:W-:-:S05]  /*a630*/  IMAD.MOV.U32 R86, RZ, RZ, R132 ;  /* 0x000000ffff567224 */ /* 0x000fca00078e0084 */
[----:B------:R-:W-:Y:S01]  /*a640*/  FFMA.FTZ R8, R67, UR6, -R2 ;  /* 0x0000000643087c23 */ /* 0x000fe20008010802 */
[----:B------:R3:W-:Y:S01]  /*a650*/  MUFU.EX2 R132, R4 ;  /* 0x0000000400847308 */ /* 0x0007e20000000800 */
[----:B------:R-:W-:Y:S02]  /*a660*/  F2FP.BF16.F32.PACK_AB R5, R126, R127 ;  /* 0x0000007f7e05723e */ /* 0x000fe400000010ff */
[----:B------:R-:W-:Y:S02]  /*a670*/  F2FP.BF16.F32.PACK_AB R6, R173, R172 ;  /* 0x000000acad06723e */ /* 0x000fe400000010ff */
[----:B--2---:R-:W-:-:S03]  /*a680*/  F2FP.BF16.F32.PACK_AB R7, R123, R125 ;  /* 0x0000007d7b07723e */ /* 0x004fc600000010ff */
[----:B------:R2:W-:Y:S01]  /*a690*/  MUFU.EX2 R129, R8 ;  /* 0x0000000800817308 */ /* 0x0005e20000000800 */
[----:B---3--:R-:W-:Y:S01]  /*a6a0*/  F2FP.BF16.F32.PACK_AB R4, R135, R139 ;  /* 0x0000008b8704723e */ /* 0x008fe200000010ff */
[----:B--2---:R-:W-:-:S06]  /*a6b0*/  FFMA.FTZ R8, R44, UR6, -R0 ;  /* 0x000000062c087c23 */ /* 0x004fcc0008010800 */
[----:B------:R2:W-:Y:S01]  /*a6c0*/  MUFU.EX2 R109, R8 ;  /* 0x00000008006d7308 */ /* 0x0005e20000000800 */
[C---:B------:R-:W-:Y:S06]  /*a6d0*/  HMMA.16816.F32.BF16 R28, R4.reuse, R40, R28 ;  /* 0x00000028041c723c */ /* 0x040fec000004181c */
[C---:B------:R-:W-:Y:S06]  /*a6e0*/  HMMA.16816.F32.BF16 R24, R4.reuse, R42, R24 ;  /* 0x0000002a0418723c */ /* 0x040fec0000041818 */
[----:B----4-:R-:W-:Y:S01]  /*a6f0*/  HMMA.16816.F32.BF16 R20, R4, R36, R20 ;  /* 0x000000240414723c */ /* 0x010fe20000041814 */
[----:B--2---:R-:W-:-:S05]  /*a700*/  FFMA.FTZ R8, R54, UR6, -R0 ;  /* 0x0000000636087c23 */ /* 0x004fca0008010800 */
[----:B------:R-:W-:Y:S01]  /*a710*/  HMMA.16816.F32.BF16 R32, R4, R38, R32 ;  /* 0x000000260420723c */ /* 0x000fe20000041820 */
[----:B------:R2:W3:Y:S06]  /*a720*/  MUFU.EX2 R107, R8 ;  /* 0x00000008006b7308 */ /* 0x0004ec0000000800 */
[----:B------:R-:W-:-:S04]  /*a730*/  FFMA.FTZ R4, R58, UR6, -R0 ;  /* 0x000000063a047c23 */ /* 0x000fc80008010800 */
[----:B------:R4:W-:Y:S01]  /*a740*/  MUFU.EX2 R101, R4 ;  /* 0x0000000400657308 */ /* 0x0009e20000000800 */
[----:B--2---:R-:W-:-:S07]  /*a750*/  FFMA.FTZ R8, R56, UR6, -R0 ;  /* 0x0000000638087c23 */ /* 0x004fce0008010800 */
[----:B------:R2:W5:Y:S01]  /*a760*/  MUFU.EX2 R99, R8 ;  /* 0x0000000800637308 */ /* 0x0005620000000800 */
[----:B------:R-:W-:Y:S01]  /*a770*/  IMAD.MOV.U32 R170, RZ, RZ, R82 ;  /* 0x000000ffffaa7224 */ /* 0x000fe200078e0052 */
[----:B------:R-:W-:Y:S01]  /*a780*/  F2FP.BF16.F32.PACK_AB R9, R203, R204 ;  /* 0x000000cccb09723e */ /* 0x000fe200000010ff */
[----:B----4-:R-:W-:Y:S01]  /*a790*/  FFMA.FTZ R4, R70, UR6, -R2 ;  /* 0x0000000646047c23 */ /* 0x010fe20008010802 */
[----:B------:R-:W-:Y:S02]  /*a7a0*/  F2FP.BF16.F32.PACK_AB R10, R136, R240 ;  /* 0x000000f0880a723e */ /* 0x000fe400000010ff */
[----:B------:R-:W-:Y:S02]  /*a7b0*/  F2FP.BF16.F32.PACK_AB R11, R235, R236 ;  /* 0x000000eceb0b723e */ /* 0x000fe400000010ff */
[----:B------:R-:W-:Y:S02]  /*a7c0*/  MOV R82, R122 ;  /* 0x0000007a00527202 */ /* 0x000fe40000000f00 */
[----:B------:R4:W-:Y:S01]  /*a7d0*/  MUFU.EX2 R122, R4 ;  /* 0x00000004007a7308 */ /* 0x0009e20000000800 */
[----:B--2---:R-:W-:-:S02]  /*a7e0*/  F2FP.BF16.F32.PACK_AB R8, R246, R244 ;  /* 0x000000f4f608723e */ /* 0x004fc400000010ff */
[----:B---3--:R-:W-:Y:S02]  /*a7f0*/  F2FP.BF16.F32.PACK_AB R5, R107, R109 ;  /* 0x0000006d6b05723e */ /* 0x008fe400000010ff */
[----:B------:R-:W-:Y:S02]  /*a800*/  F2FP.BF16.F32.PACK_AB R6, R178, R176 ;  /* 0x000000b0b206723e */ /* 0x000fe400000010ff */
[----:B-----5:R-:W-:Y:S01]  /*a810*/  F2FP.BF16.F32.PACK_AB R7, R101, R99 ;  /* 0x000000636507723e */ /* 0x020fe200000010ff */
[----:B------:R-:W-:Y:S01]  /*a820*/  HMMA.16816.F32.BF16 R144, R8, R40, R144 ;  /* 0x000000280890723c */ /* 0x000fe20000041890 */
[----:B----4-:R-:W-:-:S05]  /*a830*/  FFMA.FTZ R4, R71, UR6, -R2 ;  /* 0x0000000647047c23 */ /* 0x010fca0008010802 */
[C---:B------:R-:W-:Y:S01]  /*a840*/  HMMA.16816.F32.BF16 R148, R8.reuse, R42, R148 ;  /* 0x0000002a0894723c */ /* 0x040fe20000041894 */
[----:B------:R2:W-:Y:S05]  /*a850*/  MUFU.EX2 R112, R4 ;  /* 0x0000000400707308 */ /* 0x0005ea0000000800 */
[C---:B------:R-:W-:Y:S06]  /*a860*/  HMMA.16816.F32.BF16 R44, R8.reuse, R36, R160 ;  /* 0x00000024082c723c */ /* 0x040fec00000418a0 */
[----:B------:R-:W-:Y:S07]  /*a870*/  HMMA.16816.F32.BF16 R164, R8, R38, R164 ;  /* 0x0000002608a4723c */ /* 0x000fee00000418a4 */
[----:B------:R-:W-:Y:S01]  /*a880*/  FFMA.FTZ R8, R114, UR6, -R2 ;  /* 0x0000000672087c23 */ /* 0x000fe20008010802 */
[----:B--2---:R-:W-:-:S03]  /*a890*/  F2FP.BF16.F32.PACK_AB R4, R175, R174 ;  /* 0x000000aeaf04723e */ /* 0x004fc600000010ff */
[----:B------:R2:W-:Y:S01]  /*a8a0*/  MUFU.EX2 R110, R8 ;  /* 0x00000008006e7308 */ /* 0x0005e20000000800 */
[----:B------:R-:W-:-:S03]  /*a8b0*/  IMAD.MOV.U32 R155, RZ, RZ, R94 ;  /* 0x000000ffff9b7224 */ /* 0x000fc600078e005e */
[C---:B-1----:R-:W-:Y:S01]  /*a8c0*/  HMMA.16816.F32.BF16 R52, R4.reuse, R18, R24 ;  /* 0x000000120434723c */ /* 0x042fe20000041818 */
[----:B------:R-:W1:Y:S05]  /*a8d0*/  LDSM.16.MT88.4 R24, [R213+0x4c00] ;  /* 0x004c0000d518783b */ /* 0x000e6a0000004200 */
[----:B------:R-:W-:Y:S01]  /*a8e0*/  HMMA.16816.F32.BF16 R48, R4, R12, R20 ;  /* 0x0000000c0430723c */ /* 0x000fe20000041814 */
[----:B------:R-:W3:Y:S01]  /*a8f0*/  LDSM.16.MT88.4 R20, [R214+0x4c00] ;  /* 0x004c0000d614783b */ /* 0x000ee20000004200 */
[----:B--2---:R-:W-:-:S04]  /*a900*/  FFMA.FTZ R8, R60, UR6, -R0 ;  /* 0x000000063c087c23 */ /* 0x004fc80008010800 */
[----:B------:R2:W-:Y:S01]  /*a910*/  MUFU.EX2 R94, R8 ;  /* 0x00000008005e7308 */ /* 0x0005e20000000800 */
[----:B------:R-:W-:Y:S01]  /*a920*/  IMAD.MOV.U32 R157, RZ, RZ, R93 ;  /* 0x000000ffff9d7224 */ /* 0x000fe200078e005d */
[----:B------:R-:W-:Y:S01]  /*a930*/  HMMA.16816.F32.BF16 R56, R4, R16, R28 ;  /* 0x000000100438723c */ /* 0x000fe2000004181c */
[----:B------:R-:W-:Y:S02]  /*a940*/  IMAD.MOV.U32 R153, RZ, RZ, R97 ;  /* 0x000000ffff997224 */ /* 0x000fe400078e0061 */
[----:B--2---:R-:W-:-:S04]  /*a950*/  FFMA.FTZ R8, R61, UR6, -R0 ;  /* 0x000000063d087c23 */ /* 0x004fc80008010800 */
[----:B------:R2:W4:Y:S01]  /*a960*/  MUFU.EX2 R93, R8 ;  /* 0x00000008005d7308 */ /* 0x0005220000000800 */
[----:B------:R-:W-:Y:S01]  /*a970*/  IMAD.MOV.U32 R159, RZ, RZ, R96 ;  /* 0x000000ffff9f7224 */ /* 0x000fe200078e0060 */
[----:B------:R-:W-:Y:S01]  /*a980*/  HMMA.16816.F32.BF16 R40, R4, R14, R32 ;  /* 0x0000000e0428723c */ /* 0x000fe20000041820 */
[----:B--2---:R-:W-:-:S05]  /*a990*/  FFMA.FTZ R8, R62, UR6, -R0 ;  /* 0x000000063e087c23 */ /* 0x004fca0008010800 */
[----:B------:R2:W-:Y:S01]  /*a9a0*/  MUFU.EX2 R90, R8 ;  /* 0x00000008005a7308 */ /* 0x0005e20000000800 */
[----:B------:R-:W-:Y:S02]  /*a9b0*/  F2FP.BF16.F32.PACK_AB R4, R153, R137 ;  /* 0x000000899904723e */ /* 0x000fe400000010ff */
[----:B------:R-:W-:Y:S02]  /*a9c0*/  F2FP.BF16.F32.PACK_AB R5, R233, R234 ;  /* 0x000000eae905723e */ /* 0x000fe400000010ff */
[----:B------:R-:W-:Y:S02]  /*a9d0*/  F2FP.BF16.F32.PACK_AB R6, R158, R159 ;  /* 0x0000009f9e06723e */ /* 0x000fe400000010ff */
[----:B------:R-:W-:Y:S01]  /*a9e0*/  F2FP.BF16.F32.PACK_AB R7, R231, R232 ;  /* 0x000000e8e707723e */ /* 0x000fe200000010ff */
[----:B--2---:R-:W-:-:S04]  /*a9f0*/  FFMA.FTZ R8, R63, UR6, -R0 ;  /* 0x000000063f087c23 */ /* 0x004fc80008010800 */
[----:B------:R2:W5:Y:S02]  /*aa00*/  MUFU.EX2 R91, R8 ;  /* 0x00000008005b7308 */ /* 0x0005640000000800 */
[----:B------:R-:W-:Y:S01]  /*aa10*/  HMMA.16816.F32.BF16 R28, R4, R16, R144 ;  /* 0x00000010041c723c */ /* 0x000fe20000041890 */
[----:B----4-:R-:W-:-:S05]  /*aa20*/  F2FP.BF16.F32.PACK_AB R9, R93, R94 ;  /* 0x0000005e5d09723e */ /* 0x010fca00000010ff */
[C---:B------:R-:W-:Y:S01]  /*aa30*/  HMMA.16816.F32.BF16 R36, R4.reuse, R18, R148 ;  /* 0x000000120424723c */ /* 0x040fe20000041894 */
[----:B------:R-:W-:Y:S01]  /*aa40*/  F2FP.BF16.F32.PACK_AB R10, R181, R180 ;  /* 0x000000b4b50a723e */ /* 0x000fe200000010ff */
[----:B------:R-:W4:Y:S04]  /*aa50*/  LDSM.16.MT88.4 R16, [R213+0x5000] ;  /* 0x00500000d510783b */ /* 0x000f280000004200 */
[C---:B------:R-:W-:Y:S01]  /*aa60*/  HMMA.16816.F32.BF16 R44, R4.reuse, R12, R44 ;  /* 0x0000000c042c723c */ /* 0x040fe2000004182c */
[----:B------:R-:W-:Y:S01]  /*aa70*/  IMAD.MOV.U32 R156, RZ, RZ, R88 ;  /* 0x000000ffff9c7224 */ /* 0x000fe200078e0058 */
[----:B------:R-:W-:Y:S01]  /*aa80*/  MOV R84, R65 ;  /* 0x0000004100547202 */ /* 0x000fe20000000f00 */
[----:B------:R-:W-:Y:S02]  /*aa90*/  IMAD.MOV.U32 R162, RZ, RZ, R86 ;  /* 0x000000ffffa27224 */ /* 0x000fe400078e0056 */
[----:B--2---:R-:W-:Y:S01]  /*aaa0*/  FFMA.FTZ R8, R115, UR6, -R2 ;  /* 0x0000000673087c23 */ /* 0x004fe20008010802 */
[----:B------:R-:W-:Y:S01]  /*aab0*/  HMMA.16816.F32.BF16 R32, R4, R14, R164 ;  /* 0x0000000e0420723c */ /* 0x000fe200000418a4 */
[----:B-----5:R-:W-:-:S02]  /*aac0*/  F2FP.BF16.F32.PACK_AB R11, R91, R90 ;  /* 0x0000005a5b0b723e */ /* 0x020fc400000010ff */
[----:B------:R2:W-:Y:S01]  /*aad0*/  MUFU.EX2 R98, R8 ;  /* 0x0000000800627308 */ /* 0x0005e20000000800 */
[----:B------:R-:W5:Y:S03]  /*aae0*/  LDSM.16.MT88.4 R12, [R214+0x5000] ;  /* 0x00500000d60c783b */ /* 0x000f660000004200 */
[----:B------:R-:W-:Y:S01]  /*aaf0*/  FFMA.FTZ R4, R119, UR6, -R2 ;  /* 0x0000000677047c23 */ /* 0x000fe20008010802 */
[----:B------:R-:W-:Y:S01]  /*ab00*/  MOV R163, R87 ;  /* 0x0000005700a37202 */ /* 0x000fe20000000f00 */
[----:B------:R-:W-:Y:S02]  /*ab10*/  IMAD.MOV.U32 R161, RZ, RZ, R85 ;  /* 0x000000ffffa17224 */ /* 0x000fe400078e0055 */
[----:B------:R-:W-:Y:S01]  /*ab20*/  FFMA.FTZ R247, R247, R73, R191 ;  /* 0x00000049f7f77223 */ /* 0x000fe200000100bf */
[----:B------:R1:W-:Y:S01]  /*ab30*/  MUFU.EX2 R96, R4 ;  /* 0x0000000400607308 */ /* 0x0003e20000000800 */
[----:B------:R-:W-:Y:S01]  /*ab40*/  IMAD.MOV.U32 R160, RZ, RZ, R82 ;  /* 0x000000ffffa07224 */ /* 0x000fe200078e0052 */
[----:B------:R-:W-:Y:S01]  /*ab50*/  LDSM.16.MT88.4 R148, [R213+0x5c00] ;  /* 0x005c0000d594783b */ /* 0x000fe20000004200 */
[----:B--2---:R-:W-:-:S05]  /*ab60*/  FFMA.FTZ R8, R116, UR6, -R2 ;  /* 0x0000000674087c23 */ /* 0x004fca0008010802 */
[----:B------:R2:W-:Y:S01]  /*ab70*/  MUFU.EX2 R97, R8 ;  /* 0x0000000800617308 */ /* 0x0005e20000000800 */
[----:B-1----:R-:W-:-:S07]  /*ab80*/  FFMA.FTZ R4, R68, UR6, -R0 ;  /* 0x0000000644047c23 */ /* 0x002fce0008010800 */
[----:B------:R1:W-:Y:S01]  /*ab90*/  MUFU.EX2 R88, R4 ;  /* 0x0000000400587308 */ /* 0x0003e20000000800 */
[----:B--2---:R-:W-:-:S07]  /*aba0*/  F2FP.BF16.F32.PACK_AB R8, R179, R177 ;  /* 0x000000b1b308723e */ /* 0x004fce00000010ff */
[----:B------:R-:W-:Y:S01]  /*abb0*/  HMMA.16816.F32.BF16 R64, R8, R24, R56 ;  /* 0x000000180840723c */ /* 0x000fe20000041838 */
[----:B-1----:R-:W-:-:S05]  /*abc0*/  FFMA.FTZ R4, R69, UR6, -R0 ;  /* 0x0000000645047c23 */ /* 0x002fca0008010800 */
[C---:B------:R-:W-:Y:S06]  /*abd0*/  HMMA.16816.F32.BF16 R52, R8.reuse, R26, R52 ;  /* 0x0000001a0834723c */ /* 0x040fec0000041834 */
[C---:B---3--:R-:W-:Y:S06]  /*abe0*/  HMMA.16816.F32.BF16 R68, R8.reuse, R20, R48 ;  /* 0x000000140844723c */ /* 0x048fec0000041830 */
[----:B------:R-:W-:Y:S07]  /*abf0*/  HMMA.16816.F32.BF16 R60, R8, R22, R40 ;  /* 0x00000016083c723c */ /* 0x000fee0000041828 */
[----:B------:R-:W-:-:S04]  /*ac00*/  FFMA.FTZ R8, R77, UR6, -R0 ;  /* 0x000000064d087c23 */ /* 0x000fc80008010800 */
[----:B------:R1:W-:Y:S01]  /*ac10*/  MUFU.EX2 R86, R8 ;  /* 0x0000000800567308 */ /* 0x0003e20000000800 */
[----:B------:R-:W-:Y:S02]  /*ac20*/  F2FP.BF16.F32.PACK_AB R5, R229, R230 ;  /* 0x000000e6e505723e */ /* 0x000fe400000010ff */
[----:B------:R-:W-:Y:S02]  /*ac30*/  F2FP.BF16.F32.PACK_AB R6, R155, R138 ;  /* 0x0000008a9b06723e */ /* 0x000fe400000010ff */
[----:B------:R-:W-:-:S03]  /*ac40*/  F2FP.BF16.F32.PACK_AB R7, R227, R228 ;  /* 0x000000e4e307723e */ /* 0x000fc600000010ff */
[----:B------:R2:W3:Y:S01]  /*ac50*/  MUFU.EX2 R87, R4 ;  /* 0x0000000400577308 */ /* 0x0004e20000000800 */
[----:B-1----:R-:W-:-:S07]  /*ac60*/  FFMA.FTZ R8, R78, UR6, -R0 ;  /* 0x000000064e087c23 */ /* 0x002fce0008010800 */
[----:B------:R1:W4:Y:S01]  /*ac70*/  MUFU.EX2 R85, R8 ;  /* 0x0000000800557308 */ /* 0x0003220000000800 */
[----:B--2---:R-:W-:-:S07]  /*ac80*/  F2FP.BF16.F32.PACK_AB R4, R156, R157 ;  /* 0x0000009d9c04723e */ /* 0x004fce00000010ff */
[----:B------:R-:W-:Y:S01]  /*ac90*/  HMMA.16816.F32.BF16 R56, R4, R24, R28 ;  /* 0x000000180438723c */ /* 0x000fe2000004181c */
[----:B------:R-:W-:Y:S01]  /*aca0*/  LDSM.16.MT88.4 R28, [R213+0x5400] ;  /* 0x00540000d51c783b */ /* 0x000fe20000004200 */
[----:B-1----:R-:W-:-:S04]  /*acb0*/  FFMA.FTZ R8, R79, UR6, -R0 ;  /* 0x000000064f087c23 */ /* 0x002fc80008010800 */
[C---:B------:R-:W-:Y:S01]  /*acc0*/  HMMA.16816.F32.BF16 R40, R4.reuse, R26, R36 ;  /* 0x0000001a0428723c */ /* 0x040fe20000041824 */
[----:B------:R-:W1:Y:S01]  /*acd0*/  LDSM.16.MT88.4 R24, [R214+0x5400] ;  /* 0x00540000d618783b */ /* 0x000e620000004200 */
[----:B------:R2:W-:Y:S04]  /*ace0*/  MUFU.EX2 R82, R8 ;  /* 0x0000000800527308 */ /* 0x0005e80000000800 */
[----:B------:R-:W-:Y:S01]  /*acf0*/  HMMA.16816.F32.BF16 R36, R4, R20, R44 ;  /* 0x000000140424723c */ /* 0x000fe2000004182c */
[----:B------:R-:W-:Y:S01]  /*ad00*/  FFMA.FTZ R77, R190, UR6, -R3 ;  /* 0x00000006be4d7c23 */ /* 0x000fe20008010803 */
[----:B---3--:R-:W-:-:S04]  /*ad10*/  F2FP.BF16.F32.PACK_AB R9, R87, R88 ;  /* 0x000000585709723e */ /* 0x008fc800000010ff */
[----:B------:R-:W-:Y:S01]  /*ad20*/  HMMA.16816.F32.BF16 R32, R4, R22, R32 ;  /* 0x000000160420723c */ /* 0x000fe20000041820 */
[----:B------:R-:W-:Y:S01]  /*ad30*/  F2FP.BF16.F32.PACK_AB R10, R185, R183 ;  /* 0x000000b7b90a723e */ /* 0x000fe200000010ff */
[----:B------:R-:W-:Y:S01]  /*ad40*/  FFMA.FTZ R20, R131, UR6, -R2 ;  /* 0x0000000683147c23 */ /* 0x000fe20008010802 */
[----:B----4-:R-:W-:Y:S01]  /*ad50*/  F2FP.BF16.F32.PACK_AB R11, R85, R86 ;  /* 0x00000056550b723e */ /* 0x010fe200000010ff */
[----:B--2---:R-:W-:-:S03]  /*ad60*/  FFMA.FTZ R8, R83, UR6, -R0 ;  /* 0x0000000653087c23 */ /* 0x004fc60008010800 */
[----:B------:R-:W-:Y:S01]  /*ad70*/  FFMA.FTZ R4, R89, UR6, -R0 ;  /* 0x0000000659047c23 */ /* 0x000fe20008010800 */
[----:B------:R-:W-:Y:S02]  /*ad80*/  IMAD.MOV.U32 R89, RZ, RZ, R84 ;  /* 0x000000ffff597224 */ /* 0x000fe400078e0054 */
[--C-:B------:R-:W-:Y:S01]  /*ad90*/  FFMA.FTZ R83, R189, UR6, -R3.reuse ;  /* 0x00000006bd537c23 */ /* 0x100fe20008010803 */
[----:B------:R2:W3:Y:S01]  /*ada0*/  MUFU.EX2 R78, R8 ;  /* 0x00000008004e7308 */ /* 0x0004e20000000800 */
[----:B------:R-:W-:Y:S01]  /*adb0*/  FFMA.FTZ R84, R187, UR6, -R3 ;  /* 0x00000006bb547c23 */ /* 0x000fe20008010803 */
[----:B------:R-:W-:Y:S01]  /*adc0*/  FFMA.FTZ R3, R120, UR6, -R2 ;  /* 0x0000000678037c23 */ /* 0x000fe20008010802 */
[----:B------:R-:W-:Y:S01]  /*add0*/  FFMA.FTZ R2, R92, UR6, -R0 ;  /* 0x000000065c027c23 */ /* 0x000fe20008010800 */
[----:B------:R-:W-:Y:S01]  /*ade0*/  IMAD.MOV.U32 R92, RZ, RZ, R163 ;  /* 0x000000ffff5c7224 */ /* 0x000fe200078e00a3 */
[----:B------:R-:W-:Y:S02]  /*adf0*/  MOV R191, R168 ;  /* 0x000000a800bf7202 */ /* 0x000fe40000000f00 */
[----:B------:R-:W-:Y:S01]  /*ae00*/  F2FP.BF16.F32.PACK_AB R5, R210, R211 ;  /* 0x000000d3d205723e */ /* 0x000fe200000010ff */
[----:B------:R4:W-:Y:S01]  /*ae10*/  MUFU.EX2 R79, R4 ;  /* 0x00000004004f7308 */ /* 0x0009e20000000800 */
[----:B------:R-:W-:-:S02]  /*ae20*/  F2FP.BF16.F32.PACK_AB R6, R92, R191 ;  /* 0x000000bf5c06723e */ /* 0x000fc400000010ff */
[----:B--2---:R-:W-:-:S05]  /*ae30*/  F2FP.BF16.F32.PACK_AB R8, R184, R182 ;  /* 0x000000b6b808723e */ /* 0x004fca00000010ff */
[----:B------:R-:W2:Y:S01]  /*ae40*/  MUFU.EX2 R73, R2 ;  /* 0x0000000200497308 */ /* 0x000ea20000000800 */
[----:B------:R-:W-:Y:S01]  /*ae50*/  F2FP.BF16.F32.PACK_AB R7, R208, R209 ;  /* 0x000000d1d007723e */ /* 0x000fe200000010ff */
[----:B------:R-:W-:Y:S01]  /*ae60*/  HMMA.16816.F32.BF16 R48, R8, R16, R64 ;  /* 0x000000100830723c */ /* 0x000fe20000041840 */
[----:B----4-:R-:W-:-:S05]  /*ae70*/  F2FP.BF16.F32.PACK_AB R4, R152, R154 ;  /* 0x0000009a9804723e */ /* 0x010fca00000010ff */
[C---:B------:R-:W-:Y:S06]  /*ae80*/  HMMA.16816.F32.BF16 R52, R8.reuse, R18, R52 ;  /* 0x000000120834723c */ /* 0x040fec0000041834 */
[C---:B-----5:R-:W-:Y:S06]  /*ae90*/  HMMA.16816.F32.BF16 R64, R8.reuse, R12, R68 ;  /* 0x0000000c0840723c */ /* 0x060fec0000041844 */
[----:B------:R-:W-:Y:S01]  /*aea0*/  HMMA.16816.F32.BF16 R60, R8, R14, R60 ;  /* 0x0000000e083c723c */ /* 0x000fe2000004183c */
[----:B------:R4:W-:Y:S05]  /*aeb0*/  MUFU.EX2 R71, R20 ;  /* 0x0000001400477308 */ /* 0x0009ea0000000800 */
[C---:B------:R-:W-:Y:S06]  /*aec0*/  HMMA.16816.F32.BF16 R56, R4.reuse, R16, R56 ;  /* 0x000000100438723c */ /* 0x040fec0000041838 */
[C---:B------:R-:W-:Y:S01]  /*aed0*/  HMMA.16816.F32.BF16 R44, R4.reuse, R18, R40 ;  /* 0x00000012042c723c */ /* 0x040fe20000041828 */
[----:B------:R-:W5:Y:S04]  /*aee0*/  LDSM.16.MT88.4 R16, [R213+0x5800] ;  /* 0x00580000d510783b */ /* 0x000f680000004200 */
[----:B----4-:R-:W4:Y:S01]  /*aef0*/  LDSM.16.MT88.4 R20, [R214+0x5800] ;  /* 0x00580000d614783b */ /* 0x010f220000004200 */
[C---:B------:R-:W-:Y:S01]  /*af00*/  HMMA.16816.F32.BF16 R36, R4.reuse, R12, R36 ;  /* 0x0000000c0424723c */ /* 0x040fe20000041824 */
[----:B------:R1:W-:Y:S01]  /*af10*/  MUFU.EX2 R70, R3 ;  /* 0x0000000300467308 */ /* 0x0003e20000000800 */
[----:B------:R-:W-:Y:S01]  /*af20*/  FFMA.FTZ R2, R103, UR6, -R0 ;  /* 0x0000000667027c23 */ /* 0x000fe20008010800 */
[----:B------:R-:W-:Y:S01]  /*af30*/  MOV R131, R161 ;  /* 0x000000a100837202 */ /* 0x000fe20000000f00 */
[----:B------:R-:W-:Y:S01]  /*af40*/  IMAD.MOV.U32 R161, RZ, RZ, R143 ;  /* 0x000000ffffa17224 */ /* 0x000fe200078e008f */
[----:B------:R-:W-:Y:S01]  /*af50*/  F2FP.BF16.F32.PACK_AB R8, R133, R186 ;  /* 0x000000ba8508723e */ /* 0x000fe200000010ff */
[----:B------:R-:W-:Y:S01]  /*af60*/  HMMA.16816.F32.BF16 R32, R4, R14, R32 ;  /* 0x0000000e0420723c */ /* 0x000fe20000041820 */
[----:B---3--:R-:W-:-:S02]  /*af70*/  F2FP.BF16.F32.PACK_AB R9, R78, R82 ;  /* 0x000000524e09723e */ /* 0x008fc400000010ff */
[----:B------:R-:W-:Y:S02]  /*af80*/  F2FP.BF16.F32.PACK_AB R10, R129, R132 ;  /* 0x00000084810a723e */ /* 0x000fe400000010ff */
[----:B--2---:R-:W-:Y:S01]  /*af90*/  F2FP.BF16.F32.PACK_AB R11, R73, R79 ;  /* 0x0000004f490b723e */ /* 0x004fe200000010ff */
[----:B------:R2:W-:Y:S01]  /*afa0*/  MUFU.EX2 R69, R2 ;  /* 0x0000000200457308 */ /* 0x0005e20000000800 */
[--C-:B------:R-:W-:Y:S01]  /*afb0*/  FFMA.FTZ R14, R108, UR6, -R0.reuse ;  /* 0x000000066c0e7c23 */ /* 0x100fe20008010800 */
[----:B-1----:R-:W-:Y:S01]  /*afc0*/  FFMA.FTZ R3, R118, UR6, -R0 ;  /* 0x0000000676037c23 */ /* 0x002fe20008010800 */
[----:B------:R-:W-:Y:S01]  /*afd0*/  IMAD.MOV.U32 R120, RZ, RZ, R162 ;  /* 0x000000ffff787224 */ /* 0x000fe200078e00a2 */
[----:B------:R-:W-:-:S04]  /*afe0*/  MOV R103, R152 ;  /* 0x0000009800677202 */ /* 0x000fc80000000f00 */
[----:B------:R1:W3:Y:S01]  /*aff0*/  MUFU.EX2 R68, R3 ;  /* 0x0000000300447308 */ /* 0x0002e20000000800 */
[----:B------:R-:W-:Y:S01]  /*b000*/  IMAD.MOV.U32 R118, RZ, RZ, R154 ;  /* 0x000000ffff767224 */ /* 0x000fe200078e009a */
[----:B------:R-:W-:Y:S01]  /*b010*/  MOV R162, R142 ;  /* 0x0000008e00a27202 */ /* 0x000fe20000000f00 */
[----:B------:R-:W-:Y:S02]  /*b020*/  IMAD.MOV.U32 R168, RZ, RZ, R140 ;  /* 0x000000ffffa87224 */ /* 0x000fe400078e008c */
[----:B--2---:R-:W-:Y:S01]  /*b030*/  FFMA.FTZ R2, R117, UR6, -R0 ;  /* 0x0000000675027c23 */ /* 0x004fe20008010800 */
[----:B------:R-:W-:Y:S01]  /*b040*/  MOV R117, R155 ;  /* 0x0000009b00757202 */ /* 0x000fe20000000f00 */
[----:B------:R-:W-:Y:S01]  /*b050*/  IMAD.MOV.U32 R163, RZ, RZ, R141 ;  /* 0x000000ffffa37224 */ /* 0x000fe200078e008d */
[----:B------:R-:W-:Y:S01]  /*b060*/  HMMA.16816.F32.BF16 R64, R8, R24, R64 ;  /* 0x000000180840723c */ /* 0x000fe20000041840 */
[----:B------:R2:W-:Y:S01]  /*b070*/  MUFU.EX2 R43, R2 ;  /* 0x00000002002b7308 */ /* 0x0005e20000000800 */
[----:B-1----:R-:W-:Y:S01]  /*b080*/  FFMA.FTZ R3, R248, R76, R161 ;  /* 0x0000004cf8037223 */ /* 0x002fe200000100a1 */
[----:B------:R-:W-:-:S03]  /*b090*/  IMAD.MOV.U32 R76, RZ, RZ, R153 ;  /* 0x000000ffff4c7224 */ /* 0x000fc600078e0099 */
[C---:B------:R-:W-:Y:S03]  /*b0a0*/  HMMA.16816.F32.BF16 R140, R8.reuse, R28, R48 ;  /* 0x0000001c088c723c */ /* 0x040fe60000041830 */
[----:B------:R-:W1:Y:S01]  /*b0b0*/  MUFU.EX2 R14, R14 ;  /* 0x0000000e000e7308 */ /* 0x000e620000000800 */
[----:B------:R-:W-:Y:S02]  /*b0c0*/  IMAD.MOV.U32 R187, RZ, RZ, R160 ;  /* 0x000000ffffbb7224 */ /* 0x000fe400078e00a0 */
[C---:B------:R-:W-:Y:S06]  /*b0d0*/  HMMA.16816.F32.BF16 R152, R8.reuse, R30, R52 ;  /* 0x0000001e0898723c */ /* 0x040fec0000041834 */
[----:B------:R-:W-:Y:S01]  /*b0e0*/  HMMA.16816.F32.BF16 R52, R8, R26, R60 ;  /* 0x0000001a0834723c */ /* 0x000fe2000004183c */
[----:B------:R-:W-:-:S02]  /*b0f0*/  F2FP.BF16.F32.PACK_AB R4, R131, R120 ;  /* 0x000000788304723e */ /* 0x000fc400000010ff */
[----:B------:R-:W-:Y:S02]  /*b100*/  F2FP.BF16.F32.PACK_AB R5, R205, R206 ;  /* 0x000000cecd05723e */ /* 0x000fe400000010ff */
[----:B------:R-:W-:Y:S02]  /*b110*/  F2FP.BF16.F32.PACK_AB R6, R89, R187 ;  /* 0x000000bb5906723e */ /* 0x000fe400000010ff */
[----:B------:R-:W-:Y:S01]  /*b120*/  F2FP.BF16.F32.PACK_AB R7, R201, R202 ;  /* 0x000000cac907723e */ /* 0x000fe200000010ff */
[--C-:B------:R-:W-:Y:S01]  /*b130*/  FFMA.FTZ R13, R104, UR6, -R0.reuse ;  /* 0x00000006680d7c23 */ /* 0x100fe20008010800 */
[--C-:B------:R-:W-:Y:S01]  /*b140*/  FFMA.FTZ R15, R106, UR6, -R0.reuse ;  /* 0x000000066a0f7c23 */ /* 0x100fe20008010800 */
[--C-:B------:R-:W-:Y:S01]  /*b150*/  FFMA.FTZ R41, R102, UR6, -R0.reuse ;  /* 0x0000000666297c23 */ /* 0x100fe20008010800 */
[----:B------:R-:W-:Y:S01]  /*b160*/  FFMA.FTZ R42, R100, UR6, -R0 ;  /* 0x00000006642a7c23 */ /* 0x000fe20008010800 */
[----:B------:R-:W-:Y:S01]  /*b170*/  FFMA.FTZ R0, R249, R81, R121 ;  /* 0x00000051f9007223 */ /* 0x000fe20000010079 */
[----:B------:R-:W-:Y:S01]  /*b180*/  FFMA.FTZ R12, R250, R80, R95 ;  /* 0x00000050fa0c7223 */ /* 0x000fe2000001005f */
[----:B------:R-:W-:Y:S01]  /*b190*/  HMMA.16816.F32.BF16 R36, R4, R24, R36 ;  /* 0x000000180424723c */ /* 0x000fe20000041824 */
[----:B------:R-:W-:Y:S01]  /*b1a0*/  FADD.FTZ R40, R237, R247 ;  /* 0x000000f7ed287221 */ /* 0x000fe20000010000 */
[----:B------:R-:W-:Y:S01]  /*b1b0*/  FADD.FTZ R8, R188, R3 ;  /* 0x00000003bc087221 */ /* 0x000fe20000010000 */
[----:B------:R-:W-:-:S03]  /*b1c0*/  FADD.FTZ R3, R128, R0 ;  /* 0x0000000080037221 */ /* 0x000fc60000010000 */
[----:B------:R-:W-:Y:S01]  /*b1d0*/  HMMA.16816.F32.BF16 R48, R4, R28, R56 ;  /* 0x0000001c0430723c */ /* 0x000fe20000041838 */
[----:B--2---:R-:W-:Y:S01]  /*b1e0*/  FADD.FTZ R2, R105, R12 ;  /* 0x0000000c69027221 */ /* 0x004fe20000010000 */
[----:B------:R-:W-:-:S04]  /*b1f0*/  FADD.FTZ R0, R239, R40 ;  /* 0x00000028ef007221 */ /* 0x000fc80000010000 */
[----:B------:R-:W-:Y:S01]  /*b200*/  HMMA.16816.F32.BF16 R44, R4, R30, R44 ;  /* 0x0000001e042c723c */ /* 0x000fe2000004182c */
[----:B------:R-:W-:-:S05]  /*b210*/  FADD.FTZ R12, R196, R8 ;  /* 0x00000008c40c7221 */ /* 0x000fca0000010000 */
[----:B------:R-:W-:Y:S01]  /*b220*/  HMMA.16816.F32.BF16 R24, R4, R26, R32 ;  /* 0x0000001a0418723c */ /* 0x000fe20000041820 */
[----:B------:R-:W-:Y:S01]  /*b230*/  FADD.FTZ R3, R130, R3 ;  /* 0x0000000382037221 */ /* 0x000fe20000010000 */
[----:B------:R-:W-:Y:S01]  /*b240*/  IMAD.MOV.U32 R104, RZ, RZ, R156 ;  /* 0x000000ffff687224 */ /* 0x000fe200078e009c */
[----:B------:R-:W-:Y:S01]  /*b250*/  MOV R106, R157 ;  /* 0x0000009d006a7202 */ /* 0x000fe20000000f00 */
[----:B------:R-:W-:Y:S02]  /*b260*/  IMAD.MOV.U32 R102, RZ, RZ, R158 ;  /* 0x000000ffff667224 */ /* 0x000fe400078e009e */
[----:B------:R-:W-:Y:S01]  /*b270*/  FADD.FTZ R2, R111, R2 ;  /* 0x000000026f027221 */ /* 0x000fe20000010000 */
[----:B------:R-:W-:Y:S01]  /*b280*/  IMAD.MOV.U32 R100, RZ, RZ, R159 ;  /* 0x000000ffff647224 */ /* 0x000fe200078e009f */
[----:B------:R-:W-:Y:S01]  /*b290*/  F2FP.BF16.F32.PACK_AB R4, R112, R122 ;  /* 0x0000007a7004723e */ /* 0x000fe200000010ff */
[----:B------:R-:W-:Y:S01]  /*b2a0*/  FADD.FTZ R0, R238, R0 ;  /* 0x00000000ee007221 */ /* 0x000fe20000010000 */
[----:B---3--:R-:W-:-:S02]  /*b2b0*/  F2FP.BF16.F32.PACK_AB R5, R68, R69 ;  /* 0x000000454405723e */ /* 0x008fc400000010ff */
[----:B------:R-:W-:Y:S01]  /*b2c0*/  MOV R81, R136 ;  /* 0x0000008800517202 */ /* 0x000fe20000000f00 */
[----:B------:R-:W-:Y:S01]  /*b2d0*/  IMAD.MOV.U32 R121, RZ, RZ, R137 ;  /* 0x000000ffff797224 */ /* 0x000fe200078e0089 */
[----:B------:R-:W-:Y:S01]  /*b2e0*/  F2FP.BF16.F32.PACK_AB R6, R98, R110 ;  /* 0x0000006e6206723e */ /* 0x000fe200000010ff */
[----:B------:R-:W-:Y:S01]  /*b2f0*/  IMAD.MOV.U32 R108, RZ, RZ, R138 ;  /* 0x000000ffff6c7224 */ /* 0x000fe200078e008a */
[----:B-1----:R-:W-:Y:S01]  /*b300*/  F2FP.BF16.F32.PACK_AB R7, R14, R43 ;  /* 0x0000002b0e07723e */ /* 0x002fe200000010ff */
[----:B------:R-:W-:Y:S01]  /*b310*/  FADD.FTZ R3, R134, R3 ;  /* 0x0000000386037221 */ /* 0x000fe20000010000 */
[----:B------:R-:W-:Y:S01]  /*b320*/  FADD.FTZ R2, R124, R2 ;  /* 0x000000027c027221 */ /* 0x000fe20000010000 */
[----:B------:R-:W1:Y:S04]  /*b330*/  LDSM.16.MT88.4 R28, [R214+0x5c00] ;  /* 0x005c0000d61c783b */ /* 0x000e680000004200 */
[C---:B-----5:R-:W-:Y:S06]  /*b340*/  HMMA.16816.F32.BF16 R140, R4.reuse, R16, R140 ;  /* 0x00000010048c723c */ /* 0x060fec000004188c */
[C---:B------:R-:W-:Y:S06]  /*b350*/  HMMA.16816.F32.BF16 R152, R4.reuse, R18, R152 ;  /* 0x000000120498723c */ /* 0x040fec0000041898 */
[C---:B----4-:R-:W-:Y:S06]  /*b360*/  HMMA.16816.F32.BF16 R156, R4.reuse, R20, R64 ;  /* 0x00000014049c723c */ /* 0x050fec0000041840 */
[----:B------:R-:W-:Y:S01]  /*b370*/  HMMA.16816.F32.BF16 R32, R4, R22, R52 ;  /* 0x000000160420723c */ /* 0x000fe20000041834 */
[----:B------:R-:W-:-:S06]  /*b380*/  FADD.FTZ R2, R127, R2 ;  /* 0x000000027f027221 */ /* 0x000fcc0000010000 */
[----:B------:R-:W-:Y:S01]  /*b390*/  FADD.FTZ R4, R197, R12 ;  /* 0x0000000cc5047221 */ /* 0x000fe20000010000 */
[----:B------:R-:W-:-:S03]  /*b3a0*/  FADD.FTZ R5, R244, R0 ;  /* 0x00000000f4057221 */ /* 0x000fc60000010000 */
        /* <DEDUP_REMOVED lines=66> */
[----:B------:R-:W-:Y:S01]  /*b7d0*/  IMAD.MOV.U32 R189, RZ, RZ, R171 ;  /* 0x000000ffffbd7224 */ /* 0x000fe200078e00ab */
[----:B------:R-:W-:Y:S01]  /*b7e0*/  MOV R190, R170 ;  /* 0x000000aa00be7202 */ /* 0x000fe20000000f00 */
[----:B------:R-:W-:Y:S01]  /*b7f0*/  FADD.FTZ R4, R131, R4 ;  /* 0x0000000483047221 */ /* 0x000fe20000010000 */
[----:B------:R-:W-:Y:S01]  /*b800*/  FADD.FTZ R0, R78, R0 ;  /* 0x000000004e007221 */ /* 0x000fe20000010000 */
[----:B------:R-:W-:Y:S01]  /*b810*/  FADD.FTZ R3, R205, R3 ;  /* 0x00000003cd037221 */ /* 0x000fe20000010000 */
[----:B------:R-:W-:Y:S01]  /*b820*/  FADD.FTZ R2, R133, R2 ;  /* 0x0000000285027221 */ /* 0x000fe20000010000 */
[----:B------:R-:W-:Y:S01]  /*b830*/  F2FP.BF16.F32.PACK_AB R8, R189, R245 ;  /* 0x000000f5bd08723e */ /* 0x000fe200000010ff */
[----:B------:R-:W-:Y:S01]  /*b840*/  FADD.FTZ R0, R79, R0 ;  /* 0x000000004f007221 */ /* 0x000fe20000010000 */
[----:B------:R-:W-:Y:S01]  /*b850*/  F2FP.BF16.F32.PACK_AB R9, R199, R200 ;  /* 0x000000c8c709723e */ /* 0x000fe200000010ff */
[----:B------:R-:W-:Y:S01]  /*b860*/  FADD.FTZ R4, R187, R4 ;  /* 0x00000004bb047221 */ /* 0x000fe20000010000 */
[----:B------:R-:W-:Y:S01]  /*b870*/  F2FP.BF16.F32.PACK_AB R10, R190, R241 ;  /* 0x000000f1be0a723e */ /* 0x000fe200000010ff */
[----:B------:R-:W-:Y:S01]  /*b880*/  FADD.FTZ R3, R202, R3 ;  /* 0x00000003ca037221 */ /* 0x000fe20000010000 */
[----:B------:R-:W-:Y:S01]  /*b890*/  F2FP.BF16.F32.PACK_AB R11, R242, R198 ;  /* 0x000000c6f20b723e */ /* 0x000fe200000010ff */
[----:B------:R-:W-:Y:S01]  /*b8a0*/  FADD.FTZ R2, R132, R2 ;  /* 0x0000000284027221 */ /* 0x000fe20000010000 */
[----:B------:R-:W-:Y:S01]  /*b8b0*/  FADD.FTZ R0, R73, R0 ;  /* 0x0000000049007221 */ /* 0x000fe20000010000 */
[----:B------:R-:W-:Y:S01]  /*b8c0*/  FADD.FTZ R4, R89, R4 ;  /* 0x0000000459047221 */ /* 0x000fe20000010000 */
[----:B------:R-:W-:Y:S01]  /*b8d0*/  FADD.FTZ R3, R201, R3 ;  /* 0x00000003c9037221 */ /* 0x000fe20000010000 */
[----:B------:R-:W-:Y:S01]  /*b8e0*/  FADD.FTZ R2, R129, R2 ;  /* 0x0000000281027221 */ /* 0x000fe20000010000 */
[----:B------:R-:W2:Y:S01]  /*b8f0*/  MUFU.EX2 R13, R13 ;  /* 0x0000000d000d7308 */ /* 0x000ea20000000800 */
[----:B------:R-:W-:Y:S01]  /*b900*/  HMMA.16816.F32.BF16 R48, R8, R16, R48 ;  /* 0x000000100830723c */ /* 0x000fe20000041830 */
[----:B------:R-:W-:Y:S01]  /*b910*/  FADD.FTZ R0, R69, R0 ;  /* 0x0000000045007221 */ /* 0x000fe20000010000 */
[----:B------:R-:W-:Y:S01]  /*b920*/  FADD.FTZ R4, R245, R4 ;  /* 0x00000004f5047221 */ /* 0x000fe20000010000 */
[----:B------:R-:W-:Y:S01]  /*b930*/  FADD.FTZ R3, R200, R3 ;  /* 0x00000003c8037221 */ /* 0x000fe20000010000 */
[----:B------:R-:W-:-:S02]  /*b940*/  FADD.FTZ R2, R122, R2 ;  /* 0x000000027a027221 */ /* 0x000fc40000010000 */
[----:B------:R-:W-:Y:S01]  /*b950*/  HMMA.16816.F32.BF16 R44, R8, R18, R44 ;  /* 0x00000012082c723c */ /* 0x000fe2000004182c */
[----:B------:R-:W3:Y:S01]  /*b960*/  MUFU.EX2 R15, R15 ;  /* 0x0000000f000f7308 */ /* 0x000ee20000000800 */
[----:B------:R-:W-:-:S04]  /*b970*/  FADD.FTZ R0, R68, R0 ;  /* 0x0000000044007221 */ /* 0x000fc80000010000 */
[C---:B------:R-:W-:Y:S03]  /*b980*/  HMMA.16816.F32.BF16 R36, R8.reuse, R20, R36 ;  /* 0x000000140824723c */ /* 0x040fe60000041824 */
[----:B------:R-:W-:Y:S03]  /*b990*/  MUFU.EX2 R41, R41 ;  /* 0x0000002900297308 */ /* 0x000fe60000000800 */
[----:B------:R-:W-:Y:S05]  /*b9a0*/  HMMA.16816.F32.BF16 R24, R8, R22, R24 ;  /* 0x000000160818723c */ /* 0x000fea0000041818 */
[----:B------:R-:W4:Y:S01]  /*b9b0*/  MUFU.EX2 R42, R42 ;  /* 0x0000002a002a7308 */ /* 0x000f220000000800 */
[----:B------:R-:W-:Y:S01]  /*b9c0*/  FADD.FTZ R4, R189, R4 ;  /* 0x00000004bd047221 */ /* 0x000fe20000010000 */
[----:B------:R-:W-:Y:S01]  /*b9d0*/  FADD.FTZ R3, R199, R3 ;  /* 0x00000003c7037221 */ /* 0x000fe20000010000 */
[----:B------:R-:W-:-:S05]  /*b9e0*/  FADD.FTZ R2, R112, R2 ;  /* 0x0000000270027221 */ /* 0x000fca0000010000 */
[----:B------:R-:W5:Y:S08]  /*b9f0*/  MUFU.EX2 R77, R77 ;  /* 0x0000004d004d7308 */ /* 0x000f700000000800 */
[----:B------:R-:W-:Y:S08]  /*ba00*/  MUFU.EX2 R83, R83 ;  /* 0x0000005300537308 */ /* 0x000ff00000000800 */
[----:B------:R-:W1:Y:S01]  /*ba10*/  MUFU.EX2 R248, R84 ;  /* 0x0000005400f87308 */ /* 0x000e620000000800 */
[----:B------:R-:W-:Y:S01]  /*ba20*/  FADD.FTZ R0, R43, R0 ;  /* 0x000000002b007221 */ /* 0x000fe20000010000 */
[----:B------:R-:W-:Y:S01]  /*ba30*/  FADD.FTZ R4, R241, R4 ;  /* 0x00000004f1047221 */ /* 0x000fe20000010000 */
[----:B------:R-:W-:Y:S01]  /*ba40*/  FADD.FTZ R3, R198, R3 ;  /* 0x00000003c6037221 */ /* 0x000fe20000010000 */
[----:B------:R-:W-:Y:S01]  /*ba50*/  FADD.FTZ R2, R110, R2 ;  /* 0x000000026e027221 */ /* 0x000fe20000010000 */
[----:B------:R-:W-:-:S02]  /*ba60*/  IMAD.MOV.U32 R114, RZ, RZ, R162 ;  /* 0x000000ffff727224 */ /* 0x000fc400078e00a2 */
[----:B------:R-:W-:Y:S01]  /*ba70*/  FADD.FTZ R0, R14, R0 ;  /* 0x000000000e007221 */ /* 0x000fe20000010000 */
[----:B------:R-:W-:Y:S01]  /*ba80*/  IMAD.MOV.U32 R116, RZ, RZ, R168 ;  /* 0x000000ffff747224 */ /* 0x000fe200078e00a8 */
[----:B------:R-:W-:Y:S01]  /*ba90*/  MOV R115, R163 ;  /* 0x000000a300737202 */ /* 0x000fe20000000f00 */
[----:B------:R-:W-:Y:S02]  /*baa0*/  IMAD.MOV.U32 R119, RZ, RZ, R169 ;  /* 0x000000ffff777224 */ /* 0x000fe400078e00a9 */
[----:B------:R-:W-:Y:S01]  /*bab0*/  FADD.FTZ R4, R190, R4 ;  /* 0x00000004be047221 */ /* 0x000fe20000010000 */
[----:B------:R-:W-:Y:S01]  /*bac0*/  FADD.FTZ R3, R242, R3 ;  /* 0x00000003f2037221 */ /* 0x000fe20000010000 */
[----:B------:R-:W-:Y:S01]  /*bad0*/  FADD.FTZ R2, R98, R2 ;  /* 0x0000000262027221 */ /* 0x000fe20000010000 */
[----:B------:R-:W-:Y:S01]  /*bae0*/  ISETP.GE.AND P0, PT, R225, 0x3, PT ;  /* 0x00000003e100780c */ /* 0x000fe20003f06270 */
[----:B--2---:R-:W-:Y:S01]  /*baf0*/  FADD.FTZ R0, R13, R0 ;  /* 0x000000000d007221 */ /* 0x004fe20000010000 */
[----:B------:R-:W-:Y:S01]  /*bb00*/  F2FP.BF16.F32.PACK_AB R168, R96, R97 ;  /* 0x0000006160a8723e */ /* 0x000fe200000010ff */
[----:B------:R-:W-:Y:S01]  /*bb10*/  FADD.FTZ R4, R119, R4 ;  /* 0x0000000477047221 */ /* 0x000fe20000010000 */
[----:B---3--:R-:W-:Y:S01]  /*bb20*/  F2FP.BF16.F32.PACK_AB R169, R15, R13 ;  /* 0x0000000d0fa9723e */ /* 0x008fe200000010ff */
[----:B------:R-:W-:Y:S01]  /*bb30*/  FADD.FTZ R3, R207, R3 ;  /* 0x00000003cf037221 */ /* 0x000fe20000010000 */
[----:B------:R-:W-:Y:S01]  /*bb40*/  F2FP.BF16.F32.PACK_AB R170, R70, R71 ;  /* 0x0000004746aa723e */ /* 0x000fe200000010ff */
[----:B------:R-:W-:Y:S01]  /*bb50*/  FADD.FTZ R2, R97, R2 ;  /* 0x0000000261027221 */ /* 0x000fe20000010000 */
[----:B----4-:R-:W-:-:S02]  /*bb60*/  F2FP.BF16.F32.PACK_AB R171, R42, R41 ;  /* 0x000000292aab723e */ /* 0x010fc400000010ff */
[----:B------:R-:W-:Y:S02]  /*bb70*/  F2FP.BF16.F32.PACK_AB R164, R116, R119 ;  /* 0x0000007774a4723e */ /* 0x000fe400000010ff */
[----:B-----5:R-:W-:Y:S02]  /*bb80*/  F2FP.BF16.F32.PACK_AB R165, R77, R207 ;  /* 0x000000cf4da5723e */ /* 0x020fe400000010ff */
[----:B------:R-:W-:Y:S02]  /*bb90*/  F2FP.BF16.F32.PACK_AB R166, R114, R115 ;  /* 0x0000007372a6723e */ /* 0x000fe400000010ff */
[----:B-1----:R-:W-:Y:S01]  /*bba0*/  F2FP.BF16.F32.PACK_AB R167, R248, R83 ;  /* 0x00000053f8a7723e */ /* 0x002fe200000010ff */
        /* <DEDUP_REMOVED lines=8> */
[----:B------:R-:W-:-:S02]  /*bc30*/  FADD.FTZ R2, R71, R2 ;  /* 0x0000000247027221 */ /* 0x000fc40000010000 */
[----:B------:R-:W-:Y:S01]  /*bc40*/  HMMA.16816.F32.BF16 R152, R168, R150, R152 ;  /* 0x00000096a898723c */ /* 0x000fe20000041898 */
[----:B------:R-:W-:Y:S01]  /*bc50*/  IMAD.MOV.U32 R137, RZ, RZ, R75 ;  /* 0x000000ffff897224 */ /* 0x000fe200078e004b */
[----:B------:R-:W-:-:S04]  /*bc60*/  MOV R138, R113 ;  /* 0x00000071008a7202 */ /* 0x000fc80000000f00 */
[----:B------:R-:W-:Y:S01]  /*bc70*/  HMMA.16816.F32.BF16 R144, R164, R148, R48 ;  /* 0x00000094a490723c */ /* 0x000fe20000041830 */
[----:B------:R-:W-:Y:S02]  /*bc80*/  IMAD.MOV.U32 R84, RZ, RZ, R72 ;  /* 0x000000ffff547224 */ /* 0x000fe400078e0048 */
[----:B------:R-:W-:Y:S01]  /*bc90*/  FADD.FTZ R250, R42, R0 ;  /* 0x000000002afa7221 */ /* 0x000fe20000010000 */
[----:B------:R-:W-:Y:S02]  /*bca0*/  IMAD.MOV.U32 R136, RZ, RZ, R74 ;  /* 0x000000ffff887224 */ /* 0x000fe400078e004a */
[----:B------:R-:W-:Y:S01]  /*bcb0*/  HMMA.16816.F32.BF16 R156, R168, R28, R156 ;  /* 0x0000001ca89c723c */ /* 0x000fe2000004189c */
[----:B------:R-:W-:Y:S01]  /*bcc0*/  @P0 IMAD.MOV.U32 R137, RZ, RZ, R75 ;  /* 0x000000ffff890224 */ /* 0x000fe200078e004b */
[----:B------:R-:W-:-:S04]  /*bcd0*/  @P0 MOV R138, R113 ;  /* 0x00000071008a0202 */ /* 0x000fc80000000f00 */
[----:B------:R-:W-:Y:S01]  /*bce0*/  HMMA.16816.F32.BF16 R148, R164, R150, R44 ;  /* 0x00000096a494723c */ /* 0x000fe2000004182c */
[----:B------:R-:W-:Y:S02]  /*bcf0*/  @P0 IMAD.MOV.U32 R84, RZ, RZ, R72 ;  /* 0x000000ffff540224 */ /* 0x000fe400078e0048 */
[----:B------:R-:W-:-:S03]  /*bd00*/  FADD.FTZ R247, R114, R4 ;  /* 0x0000000472f77221 */ /* 0x000fc60000010000 */
[----:B------:R-:W-:Y:S01]  /*bd10*/  HMMA.16816.F32.BF16 R160, R164, R28, R36 ;  /* 0x0000001ca4a0723c */ /* 0x000fe20000041824 */
[----:B------:R-:W-:Y:S02]  /*bd20*/  @P0 IMAD.MOV.U32 R136, RZ, RZ, R74 ;  /* 0x000000ffff880224 */ /* 0x000fe400078e004a */
[----:B------:R-:W-:Y:S01]  /*bd30*/  FADD.FTZ R248, R248, R3 ;  /* 0x00000003f8f87221 */ /* 0x000fe20000010000 */
[----:B------:R-:W-:Y:S02]  /*bd40*/  FADD.FTZ R249, R70, R2 ;  /* 0x0000000246f97221 */ /* 0x000fe40000010000 */
[----:B------:R-:W-:Y:S01]  /*bd50*/  HMMA.16816.F32.BF16 R168, R168, R30, R32 ;  /* 0x0000001ea8a8723c */ /* 0x000fe20000041820 */
[----:B------:R-:W-:Y:S01]  /*bd60*/  MOV R0, R243 ;  /* 0x000000f300007202 */ /* 0x000fe20000000f00 */
[----:B------:R-:W-:-:S04]  /*bd70*/  @P0 VIADD R225, R225, 0xfffffffd ;  /* 0xfffffffde1e10836 */ /* 0x000fc80000000000 */
[----:B------:R-:W-:Y:S01]  /*bd80*/  HMMA.16816.F32.BF16 R164, R164, R30, R24 ;  /* 0x0000001ea4a4723c */ /* 0x000fe20000041818 */
[----:B------:R-:W-:-:S08]  /*bd90*/  NOP ;  /* 0x0000000000007918 */ /* 0x000fd00000000000 */
[----:B------:R-:W-:-:S15]  /*bda0*/  @P0 BRA `(.L_x_23) ;  /* 0x0000000000040947 */ /* 0x000fde0003800000 */
.L_x_21:
[----:B------:R-:W-:-:S07]  /*bdb0*/  IADD3 R225, R0, -0x1, RZ ;  /* 0xffffffff00e17810 */ /* 0x000fce0007ffe0ff */
.L_x_23:
[----:B------:R-:W-:-:S13]  /*bdc0*/  ISETP.GE.AND P0, PT, R225, RZ, PT ;  /* 0x000000ffe100720c */ /* 0x000fda0003f06270 */
[----:B------:R-:W-:Y:S05]  /*bdd0*/  @!P0 BRA `(.L_x_24) ;  /* 0x0000003400f48947 */ /* 0x000fea0003800000 */
[----:B------:R-:W2:Y:S01]  /*bde0*/  LDL.LU.64 R6, [R1+0xf8] ;  /* 0x0000f80001067983 */ /* 0x000ea20000300a00 */
[C---:B------:R-:W-:Y:S01]  /*bdf0*/  SHF.L.U64.HI R230, R194.reuse, 0x6, R195 ;  /* 0x00000006c2e67819 */ /* 0x040fe200000102c3 */
[----:B------:R-:W-:Y:S01]  /*be00*/  IMAD.SHL.U32 R229, R194, 0x40, RZ ;  /* 0x00000040c2e57824 */ /* 0x000fe200078e00ff */
[C---:B------:R-:W-:Y:S01]  /*be10*/  SHF.L.U64.HI R228, R192.reuse, 0x6, R193 ;  /* 0x00000006c0e47819 */ /* 0x040fe200000102c1 */
[----:B------:R-:W2:Y:S01]  /*be20*/  LDL.LU.64 R4, [R1+0x100] ;  /* 0x0001000001047983 */ /* 0x000ea20000300a00 */
[----:B------:R-:W-:Y:S01]  /*be30*/  SHF.L.U32 R227, R192, 0x6, RZ ;  /* 0x00000006c0e37819 */ /* 0x000fe200000006ff */
        /* <DEDUP_REMOVED lines=8> */
[----:B--2---:R-:W-:-:S05]  /*bec0*/  IMAD.MOV.U32 R5, RZ, RZ, R7 ;  /* 0x000000ffff057224 */ /* 0x004fca00078e0007 */
[----:B------:R1:W-:Y:S01]  /*bed0*/  STL.64 [R1], R4 ;  /* 0x0000000401007387 */ /* 0x0003e20000100a00 */
[----:B------:R-:W-:Y:S05]  /*bee0*/  BRA `(.L_x_25) ;  /* 0x00000000006c7947 */ /* 0x000fea0003800000 */
.L_x_27:
[----:B------:R-:W2:Y:S01]  /*bef0*/  LDL.64 R234, [R1+0x10] ;  /* 0x0000100001ea7983 */ /* 0x000ea20000100a00 */
[----:B------:R-:W-:Y:S03]  /*bf00*/  VIADD R0, R225, 0xffffffff ;  /* 0xffffffffe1007836 */ /* 0x000fe60000000000 */
[----:B------:R-:W3:Y:S01]  /*bf10*/  LDL.64 R232, [R1+0x8] ;  /* 0x0000080001e87983 */ /* 0x000ee20000100a00 */
[----:B------:R-:W-:Y:S01]  /*bf20*/  IMAD.WIDE.U32 R136, R0, UR8, RZ ;  /* 0x0000000800887c25 */ /* 0x000fe2000f8e00ff */
[----:B------:R-:W-:Y:S05]  /*bf30*/  SHF.R.S32.HI R2, RZ, 0x1f, R0 ;  /* 0x0000001fff027819 */ /* 0x000fea0000011400 */
[----:B------:R-:W-:Y:S04]  /*bf40*/  IMAD R2, R2, UR8, RZ ;  /* 0x0000000802027c24 */ /* 0x000fe8000f8e02ff */
[----:B------:R-:W-:Y:S04]  /*bf50*/  IMAD R2, R0, UR9, R2 ;  /* 0x0000000900027c24 */ /* 0x000fe8000f8e0202 */
[----:B------:R-:W-:Y:S01]  /*bf60*/  IMAD.IADD R2, R137, 0x1, R2 ;  /* 0x0000000189027824 */ /* 0x000fe200078e0202 */
[----:B--2---:R-:W-:Y:S04]  /*bf70*/  LEA R0, P0, R136, R234, 0x7 ;  /* 0x000000ea88007211 */ /* 0x004fe800078038ff */
[----:B------:R-:W-:Y:S02]  /*bf80*/  LEA R172, P1, R0, UR6, 0x1 ;  /* 0x0000000600ac7c11 */ /* 0x000fe4000f8208ff */
[----:B---3--:R-:W-:Y:S02]  /*bf90*/  LEA.HI.X R2, R136, R233, R2, 0x7, P0 ;  /* 0x000000e988027211 */ /* 0x008fe400000f3c02 */
[-C--:B------:R-:W-:Y:S02]  /*bfa0*/  IADD3 R138, P0, R172, R227.reuse, RZ ;  /* 0x000000e3ac8a7210 */ /* 0x080fe40007f1e0ff */
[----:B------:R-:W-:Y:S02]  /*bfb0*/  LEA.HI.X R173, R0, UR7, R2, 0x1, P1 ;  /* 0x0000000700ad7c11 */ /* 0x000fe400088f0c02 */
[-C--:B------:R-:W-:Y:S03]  /*bfc0*/  IADD3 R136, P1, R138, R227.reuse, RZ ;  /* 0x000000e38a887210 */ /* 0x080fe60007f3e0ff */
[----:B------:R-:W-:Y:S01]  /*bfd0*/  @!PT LDS RZ, [RZ] ;  /* 0x00000000fffff984 */ /* 0x000fe20000000800 */
[----:B------:R-:W-:Y:S01]  /*bfe0*/  @!PT LDS RZ, [RZ] ;  /* 0x00000000fffff984 */ /* 0x000fe20000000800 */
[----:B------:R-:W-:Y:S01]  /*bff0*/  @!PT LDS RZ, [RZ] ;  /* 0x00000000fffff984 */ /* 0x000fe20000000800 */
[----:B------:R1:W-:Y:S01]  /*c000*/  LDGSTS.E.BYPASS.LTC128B.128 [R226+0x2000], desc[UR12][R172.64] ;  /* 0x02000000ace27fae */ /* 0x0003e2000b901d4c */
[--C-:B------:R-:W-:Y:S01]  /*c010*/  IMAD.X R139, R173, 0x1, R228.reuse, P0 ;  /* 0x00000001ad8b7824 */ /* 0x100fe200000e06e4 */
[----:B------:R-:W-:Y:S03]  /*c020*/  IADD3 R174, P0, R136, R227, RZ ;  /* 0x000000e388ae7210 */ /* 0x000fe60007f1e0ff */
[--C-:B------:R-:W-:Y:S01]  /*c030*/  IMAD.X R137, R139, 0x1, R228.reuse, P1 ;  /* 0x000000018b897824 */ /* 0x100fe200008e06e4 */
[----:B------:R1:W-:Y:S03]  /*c040*/  LDGSTS.E.BYPASS.LTC128B.128 [R226+0x2800], desc[UR12][R138.64] ;  /* 0x028000008ae27fae */ /* 0x0003e6000b901d4c */
[----:B------:R-:W-:Y:S01]  /*c050*/  IMAD.X R175, R137, 0x1, R228, P0 ;  /* 0x0000000189af7824 */ /* 0x000fe200000e06e4 */
[----:B------:R1:W-:Y:S04]  /*c060*/  LDGSTS.E.BYPASS.LTC128B.128 [R226+0x3000], desc[UR12][R136.64] ;  /* 0x0300000088e27fae */ /* 0x0003e8000b901d4c */
[----:B------:R1:W-:Y:S04]  /*c070*/  LDGSTS.E.BYPASS.LTC128B.128 [R226+0x3800], desc[UR12][R174.64] ;  /* 0x03800000aee27fae */ /* 0x0003e8000b901d4c */
[----:B------:R-:W0:Y:S01]  /*c080*/  LDGDEPBAR ;  /* 0x00000000000079af */ /* 0x000e220000000000 */
[----:B------:R-:W-:Y:S05]  /*c090*/  BRA `(.L_x_26) ;  /* 0x0000000c00a07947 */ /* 0x000fea0003800000 */
.L_x_25:
[----:B-1----:R-:W2:Y:S01]  /*c0a0*/  LDL.64 R4, [R1] ;  /* 0x0000000001047983 */ /* 0x002ea20000100a00 */
[----:B------:R-:W-:Y:S04]  /*c0b0*/  DEPBAR.LE SB0, 0x0 ;  /* 0x000080000000791a */ /* 0x000fe80000000000 */
[----:B------:R-:W-:Y:S01]  /*c0c0*/  SHF.R.S32.HI R2, RZ, 0x1f, R225 ;  /* 0x0000001fff027819 */ /* 0x000fe200000114e1 */
[----:B------:R-:W-:Y:S01]  /*c0d0*/  BAR.SYNC.DEFER_BLOCKING 0x0 ;  /* 0x0000000000007b1d */ /* 0x000fe20000010000 */
[----:B------:R-:W-:Y:S04]  /*c0e0*/  IMAD R0, R252, R225, RZ ;  /* 0x000000e1fc007224 */ /* 0x000fe800078e02ff */
[-C--:B------:R-:W-:Y:S02]  /*c0f0*/  IMAD R0, R2, R251.reuse, R0 ;  /* 0x000000fb02007224 */ /* 0x080fe400078e0200 */
[----:B--2---:R-:W-:Y:S04]  /*c100*/  IMAD.WIDE.U32 R4, R225, R251, R4 ;  /* 0x000000fbe1047225 */ /* 0x004fe800078e0004 */
[----:B------:R-:W-:Y:S01]  /*c110*/  IMAD.IADD R0, R5, 0x1, R0 ;  /* 0x0000000105007824 */ /* 0x000fe200078e0200 */
[C---:B------:R-:W-:Y:S04]  /*c120*/  LEA R8, P0, R4.reuse, UR10, 0x1 ;  /* 0x0000000a04087c11 */ /* 0x040fe8000f8008ff */
[----:B------:R-:W-:Y:S02]  /*c130*/  LEA.HI.X R9, R4, UR11, R0, 0x1, P0 ;  /* 0x0000000b04097c11 */ /* 0x000fe400080f0c00 */
[-C--:B------:R-:W-:Y:S03]  /*c140*/  IADD3 R6, P2, R8, R229.reuse, RZ ;  /* 0x000000e508067210 */ /* 0x080fe60007f5e0ff */
[----:B------:R-:W-:Y:S01]  /*c150*/  @!PT LDS RZ, [RZ] ;  /* 0x00000000fffff984 */ /* 0x000fe20000000800 */
[----:B------:R-:W-:Y:S01]  /*c160*/  @!PT LDS RZ, [RZ] ;  /* 0x00000000fffff984 */ /* 0x000fe20000000800 */
[----:B------:R-:W-:Y:S01]  /*c170*/  @!PT LDS RZ, [RZ] ;  /* 0x00000000fffff984 */ /* 0x000fe20000000800 */
[----:B------:R-:W-:Y:S01]  /*c180*/  LDGSTS.E.BYPASS.LTC128B.128 [R226+0x4000], desc[UR12][R8.64] ;  /* 0x0400000008e27fae */ /* 0x000fe2000b901d4c */
[-C--:B------:R-:W-:Y:S01]  /*c190*/  IADD3 R4, P1, R6, R229.reuse, RZ ;  /* 0x000000e506047210 */ /* 0x080fe20007f3e0ff */
[--C-:B------:R-:W-:Y:S01]  /*c1a0*/  IMAD.X R7, R9, 0x1, R230.reuse, P2 ;  /* 0x0000000109077824 */ /* 0x100fe200010e06e6 */
[----:B------:R-:W-:Y:S02]  /*c1b0*/  ISETP.GT.AND P2, PT, R225, RZ, PT ;  /* 0x000000ffe100720c */ /* 0x000fe40003f44270 */
[----:B------:R-:W-:Y:S01]  /*c1c0*/  IADD3 R10, P0, R4, R229, RZ ;  /* 0x000000e5040a7210 */ /* 0x000fe20007f1e0ff */
[--C-:B------:R-:W-:Y:S02]  /*c1d0*/  IMAD.X R5, R7, 0x1, R230.reuse, P1 ;  /* 0x0000000107057824 */ /* 0x100fe400008e06e6 */
[----:B------:R-:W-:Y:S02]  /*c1e0*/  LDGSTS.E.BYPASS.LTC128B.128 [R226+0x4800], desc[UR12][R6.64] ;  /* 0x0480000006e27fae */ /* 0x000fe4000b901d4c */
[----:B------:R-:W-:Y:S06]  /*c1f0*/  IMAD.X R11, R5, 0x1, R230, P0 ;  /* 0x00000001050b7824 */ /* 0x000fec00000e06e6 */
[----:B------:R1:W-:Y:S08]  /*c200*/  LDGSTS.E.BYPASS.LTC128B.128 [R226+0x5000], desc[UR12][R4.64] ;  /* 0x0500000004e27fae */ /* 0x0003f0000b901d4c */
[----:B------:R2:W-:Y:S08]  /*c210*/  LDGSTS.E.BYPASS.LTC128B.128 [R226+0x5800], desc[UR12][R10.64] ;  /* 0x058000000ae27fae */ /* 0x0005f0000b901d4c */
[----:B------:R-:W-:Y:S08]  /*c220*/  LDSM.16.M88.4 R128, [R215] ;  /* 0x00000000d780783b */ /* 0x000ff00000000200 */
[----:B------:R-:W1:Y:S08]  /*c230*/  LDSM.16.M88.4 R16, [R212+0x2000] ;  /* 0x00200000d410783b */ /* 0x000e700000000200 */
        /* <DEDUP_REMOVED lines=206> */
.L_x_26:
        /* <DEDUP_REMOVED lines=17> */
[----:B------:R-:W1:Y:S08]  /*d030*/  SHFL.BFLY PT, R137, R138, 0x1, 0x1f ;  /* 0x0c201f008a897f89 */ /* 0x000e7000000e0000 */
[----:B------:R-:W2:Y:S08]  /*d040*/  SHFL.BFLY PT, R139, R136, 0x1, 0x1f ;  /* 0x0c201f00888b7f89 */ /* 0x000eb000000e0000 */
[----:B------:R-:W3:Y:S08]  /*d050*/  SHFL.BFLY PT, R173, R172, 0x1, 0x1f ;  /* 0x0c201f00acad7f89 */ /* 0x000ef000000e0000 */
[----:B------:R-:W4:Y:S01]  /*d060*/  SHFL.BFLY PT, R132, R2, 0x1, 0x1f ;  /* 0x0c201f0002847f89 */ /* 0x000f2200000e0000 */
[----:B-1----:R-:W-:Y:S02]  /*d070*/  FMNMX.FTZ R138, R138, R137, !PT ;  /* 0x000000898a8a7209 */ /* 0x002fe40007810000 */
[----:B--2---:R-:W-:Y:S03]  /*d080*/  FMNMX.FTZ R137, R136, R139, !PT ;  /* 0x0000008b88897209 */ /* 0x004fe60007810000 */
[C---:B------:R-:W-:Y:S01]  /*d090*/  FADD.FTZ R0, -R138.reuse, R3 ;  /* 0x000000038a007221 */ /* 0x040fe20000010100 */
[----:B------:R-:W-:Y:S02]  /*d0a0*/  FSETP.NEU.FTZ.AND P0, PT, R138, -INF , PT ;  /* 0xff8000008a00780b */ /* 0x000fe40003f1d000 */
[----:B---3--:R-:W-:Y:S01]  /*d0b0*/  FMNMX.FTZ R136, R172, R173, !PT ;  /* 0x000000adac887209 */ /* 0x008fe20007810000 */
[----:B------:R-:W-:Y:S01]  /*d0c0*/  FMUL.FTZ R3, R0, UR4 ;  /* 0x0000000400037c20 */ /* 0x000fe20008410000 */
[C---:B------:R-:W-:Y:S03]  /*d0d0*/  FADD.FTZ R0, -R137.reuse, R133 ;  /* 0x0000008589007221 */ /* 0x040fe60000010100 */
[----:B------:R1:W2:Y:S02]  /*d0e0*/  MUFU.EX2 R139, R3 ;  /* 0x00000003008b7308 */ /* 0x0002a40000000800 */
[----:B-1----:R-:W-:Y:S01]  /*d0f0*/  FMUL.FTZ R3, R0, UR4 ;  /* 0x0000000400037c20 */ /* 0x002fe20008410000 */
[----:B------:R-:W-:Y:S01]  /*d100*/  FADD.FTZ R0, -R136, R134 ;  /* 0x0000008688007221 */ /* 0x000fe20000010100 */
[----:B------:R-:W-:Y:S06]  /*d110*/  FMUL.FTZ R134, R137, UR4 ;  /* 0x0000000489867c20 */ /* 0x000fec0008410000 */
[----:B------:R4:W1:Y:S02]  /*d120*/  MUFU.EX2 R133, R3 ;  /* 0x0000000300857308 */ /* 0x0008640000000800 */
[----:B----4-:R-:W-:Y:S01]  /*d130*/  FMNMX.FTZ R3, R2, R132, !PT ;  /* 0x0000008402037209 */ /* 0x010fe20007810000 */
        /* <DEDUP_REMOVED lines=250> */
[----:B----4-:R-:W-:Y:S01]  /*e0e0*/  FMUL.FTZ R33, R139, R165 ;  /* 0x000000a58b217220 */ /* 0x010fe20000410000 */
        /* <DEDUP_REMOVED lines=264> */
[-C--:B------:R-:W-:Y:S05]  /*f170*/  HMMA.16816.F32.BF16 R144, R164, R148.reuse, R4 ;  /* 0x00000094a490723c */ /* 0x080fea0000041804 */
[-C--:B------:R-:W-:Y:S04]  /*f180*/  MOV R84, R3.reuse ;  /* 0x0000000300547202 */ /* 0x080fe80000000f00 */
        /* <DEDUP_REMOVED lines=56> */
[-C--:B------:R-:W-:Y:S05]  /*f510*/  HMMA.16816.F32.BF16 R152, R168, R150.reuse, R12 ;  /* 0x00000096a898723c */ /* 0x080fea000004180c */
[----:B------:R-:W-:Y:S01]  /*f520*/  MOV R134, R136 ;  /* 0x0000008800867202 */ /* 0x000fe20000000f00 */
[C---:B------:R-:W-:Y:S06]  /*f530*/  HMMA.16816.F32.BF16 R148, R164.reuse, R150, R16 ;  /* 0x00000096a494723c */ /* 0x040fec0000041810 */
[-C--:B----4-:R-:W-:Y:S06]  /*f540*/  HMMA.16816.F32.BF16 R160, R164, R44.reuse, R20 ;  /* 0x0000002ca4a0723c */ /* 0x090fec0000041814 */
[C---:B------:R-:W-:Y:S06]  /*f550*/  HMMA.16816.F32.BF16 R156, R168.reuse, R44, R24 ;  /* 0x0000002ca89c723c */ /* 0x040fec0000041818 */
[-C--:B------:R-:W-:Y:S06]  /*f560*/  HMMA.16816.F32.BF16 R168, R168, R46.reuse, R28 ;  /* 0x0000002ea8a8723c */ /* 0x080fec000004181c */
[----:B------:R-:W-:Y:S01]  /*f570*/  HMMA.16816.F32.BF16 R164, R164, R46, R32 ;  /* 0x0000002ea4a4723c */ /* 0x000fe20000041820 */
[----:B------:R-:W-:Y:S11]  /*f580*/  @!UPT UIADD3 URZ, URZ, URZ, URZ ;  /* 0x0000003f3f3ff290 */ /* 0x000ff6000fffe03f */
[----:B------:R-:W-:Y:S01]  /*f590*/  @!UPT UIADD3 URZ, URZ, URZ, URZ ;  /* 0x0000003f3f3ff290 */ /* 0x000fe2000fffe03f */
[----:B------:R-:W-:Y:S11]  /*f5a0*/  @P2 BRA `(.L_x_25) ;  /* 0xffffffc800bc2947 */ /* 0x000ff6000383ffff */
.L_x_24:
[----:B------:R-:W2:Y:S01]  /*f5b0*/  LDL R12, [R1+0x20] ;  /* 0x00002000010c7983 */ /* 0x000ea20000100800 */
[----:B------:R-:W1:Y:S01]  /*f5c0*/  S2UR UR4, SR_CgaCtaId ;  /* 0x00000000000479c3 */ /* 0x000e620000008800 */
[----:B------:R-:W-:Y:S01]  /*f5d0*/  UMOV UR5, 0x400 ;  /* 0x0000040000057882 */ /* 0x000fe20000000000 */
[----:B------:R-:W3:Y:S01]  /*f5e0*/  S2R R36, SR_TID.X ;  /* 0x0000000000247919 */ /* 0x000ee20000002100 */
[----:B------:R-:W4:Y:S04]  /*f5f0*/  SHFL.BFLY PT, R5, R247, 0x2, 0x1f ;  /* 0x0c401f00f7057f89 */ /* 0x000f2800000e0000 */
[----:B------:R-:W5:Y:S04]  /*f600*/  SHFL.BFLY PT, R4, R248, 0x2, 0x1f ;  /* 0x0c401f00f8047f89 */ /* 0x000f6800000e0000 */
[----:B------:R-:W-:Y:S04]  /*f610*/  SHFL.BFLY PT, R8, R249, 0x2, 0x1f ;  /* 0x0c401f00f9087f89 */ /* 0x000fe800000e0000 */
[----:B------:R-:W-:Y:S01]  /*f620*/  SHFL.BFLY PT, R9, R250, 0x2, 0x1f ;  /* 0x0c401f00fa097f89 */ /* 0x000fe200000e0000 */
[----:B-1----:R-:W-:Y:S01]  /*f630*/  ULEA UR4, UR4, UR5, 0x18 ;  /* 0x0000000504047291 */ /* 0x002fe2000f8ec03f */
[----:B----4-:R-:W-:Y:S01]  /*f640*/  FADD.FTZ R5, R5, R247 ;  /* 0x000000f705057221 */ /* 0x010fe20000010000 */
[----:B---3--:R-:W-:-:S04]  /*f650*/  SHF.R.S32.HI R31, RZ, 0x1f, R36 ;  /* 0x0000001fff1f7819 */ /* 0x008fc80000011424 */
[----:B------:R-:W1:Y:S01]  /*f660*/  SHFL.BFLY PT, R26, R5, 0x1, 0x1f ;  /* 0x0c201f00051a7f89 */ /* 0x000e6200000e0000 */
[----:B-----5:R-:W-:Y:S01]  /*f670*/  FADD.FTZ R4, R4, R248 ;  /* 0x000000f804047221 */ /* 0x020fe20000010000 */
[CC--:B------:R-:W-:Y:S02]  /*f680*/  LEA.HI R6, R31.reuse, R36.reuse, RZ, 0x2 ;  /* 0x000000241f067211 */ /* 0x0c0fe400078f10ff */
[----:B------:R-:W-:Y:S02]  /*f690*/  LEA.HI R31, R31, R36, RZ, 0x5 ;  /* 0x000000241f1f7211 */ /* 0x000fe400078f28ff */
[----:B------:R-:W3:Y:S01]  /*f6a0*/  SHFL.BFLY PT, R25, R4, 0x1, 0x1f ;  /* 0x0c201f0004197f89 */ /* 0x000ee200000e0000 */
[----:B------:R-:W-:Y:S02]  /*f6b0*/  SHF.R.S32.HI R0, RZ, 0x2, R6 ;  /* 0x00000002ff007819 */ /* 0x000fe40000011406 */
[----:B------:R-:W-:Y:S02]  /*f6c0*/  LOP3.LUT R6, R6, 0xfffffffc, RZ, 0xc0, !PT ;  /* 0xfffffffc06067812 */ /* 0x000fe400078ec0ff */
[----:B------:R-:W-:-:S02]  /*f6d0*/  SHF.R.S32.HI R3, RZ, 0x1f, R0 ;  /* 0x0000001fff037819 */ /* 0x000fc40000011400 */
[----:B------:R-:W-:Y:S02]  /*f6e0*/  SHF.R.S32.HI R28, RZ, 0x5, R31 ;  /* 0x00000005ff1c7819 */ /* 0x000fe4000001141f */
[----:B------:R-:W-:-:S04]  /*f6f0*/  LEA.HI R3, R3, R0, RZ, 0x3 ;  /* 0x0000000003037211 */ /* 0x000fc800078f18ff */
[----:B------:R-:W-:-:S05]  /*f700*/  LOP3.LUT R3, R3, 0xfffffff8, RZ, 0xc0, !PT ;  /* 0xfffffff803037812 */ /* 0x000fca00078ec0ff */
[----:B------:R-:W-:Y:S02]  /*f710*/  IMAD.IADD R3, R0, 0x1, -R3 ;  /* 0x0000000100037824 */ /* 0x000fe400078e0a03 */
[----:B-1----:R-:W-:-:S03]  /*f720*/  FADD.FTZ R26, R5, R26 ;  /* 0x0000001a051a7221 */ /* 0x002fc60000010000 */
[----:B------:R-:W-:Y:S01]  /*f730*/  LEA.HI R2, R3, R3, RZ, 0x1 ;  /* 0x0000000303027211 */ /* 0x000fe200078f08ff */
[----:B---3--:R-:W-:-:S03]  /*f740*/  FADD.FTZ R25, R4, R25 ;  /* 0x0000001904197221 */ /* 0x008fc60000010000 */
[----:B------:R-:W-:Y:S02]  /*f750*/  SHF.R.S32.HI R0, RZ, 0x1, R2 ;  /* 0x00000001ff007819 */ /* 0x000fe40000011402 */
[----:B------:R-:W-:Y:S01]  /*f760*/  LOP3.LUT R16, R2, 0x3fffffe, RZ, 0xc0, !PT ;  /* 0x03fffffe02107812 */ /* 0x000fe200078ec0ff */
[----:B------:R-:W-:Y:S02]  /*f770*/  IMAD.IADD R2, R36, 0x1, -R6 ;  /* 0x0000000124027824 */ /* 0x000fe400078e0a06 */
[----:B------:R-:W-:Y:S01]  /*f780*/  FADD.FTZ R6, R8, R249 ;  /* 0x000000f908067221 */ /* 0x000fe20000010000 */
[----:B------:R-:W-:Y:S02]  /*f790*/  IMAD.SHL.U32 R7, R0, 0x40, RZ ;  /* 0x0000004000077824 */ /* 0x000fe400078e00ff */
[----:B------:R-:W-:Y:S02]  /*f7a0*/  IMAD.IADD R16, R3, 0x1, -R16 ;  /* 0x0000000103107824 */ /* 0x000fe400078e0a10 */
[----:B------:R-:W-:Y:S01]  /*f7b0*/  IMAD R2, R28, 0x100, R2 ;  /* 0x000001001c027824 */ /* 0x000fe200078e0202 */
[----:B------:R-:W-:Y:S01]  /*f7c0*/  LOP3.LUT R3, R7, 0xc0, RZ, 0xc0, !PT ;  /* 0x000000c007037812 */ /* 0x000fe200078ec0ff */
[----:B------:R-:W-:Y:S01]  /*f7d0*/  FADD.FTZ R7, R9, R250 ;  /* 0x000000fa09077221 */ /* 0x000fe20000010000 */
[----:B------:R1:W3:Y:S01]  /*f7e0*/  SHFL.BFLY PT, R21, R6, 0x1, 0x1f ;  /* 0x0c201f0006157f89 */ /* 0x0002e200000e0000 */
[----:B------:R-:W-:Y:S01]  /*f7f0*/  IMAD R16, R16, 0x10, R2 ;  /* 0x0000001010107824 */ /* 0x000fe200078e0202 */
[----:B------:R-:W-:-:S02]  /*f800*/  LEA.HI R5, R3, R3, RZ, 0x1d ;  /* 0x0000000303057211 */ /* 0x000fc400078fe8ff */
[----:B------:R1:W4:Y:S01]  /*f810*/  SHFL.BFLY PT, R24, R7, 0x1, 0x1f ;  /* 0x0c201f0007187f89 */ /* 0x00032200000e0000 */
[----:B------:R-:W-:Y:S02]  /*f820*/  LOP3.LUT R9, R0, 0x1, RZ, 0xc0, !PT ;  /* 0x0000000100097812 */ /* 0x000fe400078ec0ff */
[----:B------:R-:W-:-:S05]  /*f830*/  IMAD.U32 R16, R16, 0x2, R5 ;  /* 0x0000000210107824 */ /* 0x000fca00078e0005 */
[----:B------:R-:W-:Y:S02]  /*f840*/  LEA R16, R16, UR4, 0x1 ;  /* 0x0000000410107c11 */ /* 0x000fe4000f8e08ff */
[----:B--2---:R-:W-:-:S13]  /*f850*/  ISETP.NE.AND P1, PT, R12, -0x1, PT ;  /* 0xffffffff0c00780c */ /* 0x004fda0003f25270 */
[----:B------:R-:W2:Y:S02]  /*f860*/  @P1 LDC.64 R10, c[0x0][0x298] ;  /* 0x0000a600ff0a1b82 */ /* 0x000ea40000000a00 */
[----:B--2---:R-:W-:-:S04]  /*f870*/  @P1 IMAD.WIDE.U32 R2, R12, R10, RZ ;  /* 0x0000000a0c021225 */ /* 0x004fc800078e00ff */
[----:B------:R-:W-:Y:S02]  /*f880*/  @P1 IMAD R30, R12, R11, R3 ;  /* 0x0000000b0c1e1224 */ /* 0x000fe400078e0203 */
[----:B------:R-:W-:Y:S01]  /*f890*/  @P1 IMAD.MOV.U32 R29, RZ, RZ, R2 ;  /* 0x000000ffff1d1224 */ /* 0x000fe200078e0002 */
[----:B-1-34-:R-:W-:Y:S06]  /*f8a0*/  @P1 BRA `(.L_x_28) ;  /* 0x0000000000201947 */ /* 0x01afec0003800000 */
[----:B------:R-:W1:Y:S01]  /*f8b0*/  S2R R10, SR_CTAID.Y ;  /* 0x00000000000a7919 */ /* 0x000e620000002600 */
[----:B------:R-:W2:Y:S01]  /*f8c0*/  LDC.64 R4, c[0x0][0x290] ;  /* 0x0000a400ff047b82 */ /* 0x000ea20000000a00 */
[----:B-1----:R-:W-:Y:S01]  /*f8d0*/  SHF.R.S32.HI R8, RZ, 0x1f, R10 ;  /* 0x0000001fff087819 */ /* 0x002fe2000001140a */
[----:B--2---:R-:W-:-:S04]  /*f8e0*/  IMAD.WIDE.U32 R2, R10, R4, RZ ;  /* 0x000000040a027225 */ /* 0x004fc800078e00ff */
[----:B------:R-:W-:Y:S01]  /*f8f0*/  IMAD R8, R8, R4, RZ ;  /* 0x0000000408087224 */ /* 0x000fe200078e02ff */
[----:B------:R-:W-:-:S03]  /*f900*/  MOV R29, R2 ;  /* 0x00000002001d7202 */ /* 0x000fc60000000f00 */
[----:B------:R-:W-:-:S05]  /*f910*/  IMAD R5, R10, R5, R8 ;  /* 0x000000050a057224 */ /* 0x000fca00078e0208 */
[----:B------:R-:W-:-:S07]  /*f920*/  IADD3 R30, R3, R5, RZ ;  /* 0x00000005031e7210 */ /* 0x000fce0007ffe0ff */
.L_x_28:
[----:B------:R-:W-:Y:S01]  /*f930*/  ULDC.U8 UR4, c[0x0][0x3d8] ;  /* 0x0000f60000047ab9 */ /* 0x000fe20000000000 */
[----:B------:R-:W-:Y:S01]  /*f940*/  LOP3.LUT P2, RZ, R0, 0x2, RZ, 0xc0, !PT ;  /* 0x0000000200ff7812 */ /* 0x000fe2000784c0ff */
[----:B------:R-:W-:Y:S01]  /*f950*/  FADD.FTZ R21, R6, R21 ;  /* 0x0000001506157221 */ /* 0x000fe20000010000 */
[----:B------:R-:W-:Y:S01]  /*f960*/  ISETP.NE.AND P0, PT, RZ, UR4, PT ;  /* 0x00000004ff007c0c */ /* 0x000fe2000bf05270 */
[----:B------:R-:W-:Y:S01]  /*f970*/  ULDC.U8 UR4, c[0x0][0x3d9] ;  /* 0x0000f64000047ab9 */ /* 0x000fe20000000000 */
[----:B------:R-:W-:Y:S02]  /*f980*/  ISETP.NE.U32.AND P4, PT, R9, 0x1, PT ;  /* 0x000000010900780c */ /* 0x000fe40003f85070 */
[----:B------:R-:W-:Y:S02]  /*f990*/  CS2R R22, SRZ ;  /* 0x0000000000167805 */ /* 0x000fe4000001ff00 */
[----:B------:R-:W-:Y:S02]  /*f9a0*/  P2R R3, PR, RZ, 0x1 ;  /* 0x00000001ff037803 */ /* 0x000fe40000000000 */
[----:B------:R-:W-:-:S02]  /*f9b0*/  ISETP.NE.OR P0, PT, RZ, UR4, !P0 ;  /* 0x00000004ff007c0c */ /* 0x000fc4000c705670 */
[----:B------:R-:W-:Y:S02]  /*f9c0*/  FSETP.NE.FTZ.AND P3, PT, R26, RZ, PT ;  /* 0x000000ff1a00720b */ /* 0x000fe40003f75000 */
[----:B------:R-:W-:Y:S02]  /*f9d0*/  FSETP.NE.FTZ.AND P2, PT, R25, RZ, PT ;  /* 0x000000ff1900720b */ /* 0x000fe40003f55000 */
[----:B------:R-:W-:-:S07]  /*f9e0*/  PLOP3.LUT P6, PT, PT, PT, PT, 0x8, 0x0 ;  /* 0x000000000000781c */ /* 0x000fce0003fce170 */
[----:B------:R-:W-:Y:S06]  /*f9f0*/  @P0 BRA `(.L_x_29) ;  /* 0x00000000001c0947 */ /* 0x000fec0003800000 */
[----:B------:R-:W1:Y:S01]  /*fa00*/  S2R R2, SR_CTAID.Y ;  /* 0x0000000000027919 */ /* 0x000e620000002600 */
[----:B------:R-:W1:Y:S01]  /*fa10*/  LDC R4, c[0x0][0x2c4] ;  /* 0x0000b100ff047b82 */ /* 0x000e620000000800 */
[----:B------:R-:W-:Y:S01]  /*fa20*/  PLOP3.LUT P6, PT, PT, PT, PT, 0x80, 0x0 ;  /* 0x000000000000781c */ /* 0x000fe20003fcf070 */
[----:B-1----:R-:W-:-:S05]  /*fa30*/  IMAD R2, R2, R4, RZ ;  /* 0x0000000402027224 */ /* 0x002fca00078e02ff */
[----:B------:R-:W-:-:S04]  /*fa40*/  SEL R2, R2, R12, !P1 ;  /* 0x0000000c02027207 */ /* 0x000fc80004800000 */
[--C-:B------:R-:W-:Y:S01]  /*fa50*/  SHF.R.S32.HI R23, RZ, 0x1f, R2.reuse ;  /* 0x0000001fff177819 */ /* 0x100fe20000011402 */
[----:B------:R-:W-:-:S07]  /*fa60*/  IMAD.MOV.U32 R22, RZ, RZ, R2 ;  /* 0x000000ffff167224 */ /* 0x000fce00078e0002 */
.L_x_29:
[----:B------:R1:W5:Y:S01]  /*fa70*/  LDL R38, [R1+0x24] ;  /* 0x0000240001267983 */ /* 0x0003620000100800 */
[----:B------:R-:W-:Y:S01]  /*fa80*/  MOV R27, 0x10 ;  /* 0x00000010001b7802 */ /* 0x000fe20000000f00 */
[----:B------:R-:W-:Y:S01]  /*fa90*/  FADD.FTZ R24, R7, R24 ;  /* 0x0000001807187221 */ /* 0x000fe20000010000 */
[----:B------:R-:W-:Y:S01]  /*faa0*/  ISETP.NE.AND P5, PT, RZ, UR4, PT ;  /* 0x00000004ff007c0c */ /* 0x000fe2000bfa5270 */
[----:B------:R-:W2:Y:S01]  /*fab0*/  S2R R37, SR_CTAID.Z ;  /* 0x0000000000257919 */ /* 0x000ea20000002700 */
[----:B------:R-:W-:Y:S01]  /*fac0*/  SEL R27, R27, 0xfffffff0, P4 ;  /* 0xfffffff01b1b7807 */ /* 0x000fe20002000000 */
[----:B------:R-:W3:Y:S01]  /*fad0*/  S2UR UR4, SR_CTAID.X ;  /* 0x00000000000479c3 */ /* 0x000ee20000002500 */
[----:B------:R-:W-:Y:S01]  /*fae0*/  LOP3.LUT P4, RZ, R0, 0x2, RZ, 0xc0, !PT ;  /* 0x0000000200ff7812 */ /* 0x000fe2000788c0ff */
[----:B------:R-:W-:Y:S01]  /*faf0*/  BSSY B0, `(.L_x_30) ;  /* 0x00000ab000007945 */ /* 0x000fe20003800000 */
[----:B------:R-:W-:Y:S02]  /*fb00*/  ISETP.NE.AND P0, PT, R3, RZ, PT ;  /* 0x000000ff0300720c */ /* 0x000fe40003f05270 */
[----:B------:R-:W-:-:S02]  /*fb10*/  IADD3 R20, R16, 0x20, RZ ;  /* 0x0000002010147810 */ /* 0x000fc40007ffe0ff */
[----:B------:R-:W-:Y:S02]  /*fb20*/  FSETP.NE.FTZ.AND P1, PT, R21, RZ, PT ;  /* 0x000000ff1500720b */ /* 0x000fe40003f35000 */
[----:B------:R-:W-:Y:S01]  /*fb30*/  MOV R3, 0x3f800000 ;  /* 0x3f80000000037802 */ /* 0x000fe20000000f00 */
[----:B------:R-:W4:Y:S01]  /*fb40*/  @!P5 LDC R11, c[0x0][0x2c4] ;  /* 0x0000b100ff0bdb82 */ /* 0x000f220000000800 */
[----:B------:R-:W-:Y:S02]  /*fb50*/  MOV R4, 0x3f800000 ;  /* 0x3f80000000047802 */ /* 0x000fe40000000f00 */
[----:B------:R-:W-:Y:S02]  /*fb60*/  MOV R0, 0x3f800000 ;  /* 0x3f80000000007802 */ /* 0x000fe40000000f00 */
[----:B------:R-:W-:Y:S01]  /*fb70*/  @P4 IADD3 R20, R16, -0x20, RZ ;  /* 0xffffffe010144810 */ /* 0x000fe20007ffe0ff */
[----:B------:R-:W1:Y:S01]  /*fb80*/  @P3 MUFU.RCP R3, R26 ;  /* 0x0000001a00033308 */ /* 0x000e620000001000 */
[----:B------:R-:W-:-:S02]  /*fb90*/  PLOP3.LUT P4, PT, PT, PT, PT, 0x8, 0x0 ;  /* 0x000000000000781c */ /* 0x000fc40003f8e170 */
[----:B------:R-:W-:Y:S02]  /*fba0*/  @!P5 PLOP3.LUT P4, PT, P0, PT, PT, 0x80, 0x0 ;  /* 0x000000000000d81c */ /* 0x000fe4000078f070 */
[----:B------:R-:W-:Y:S02]  /*fbb0*/  FSETP.NE.FTZ.AND P0, PT, R24, RZ, PT ;  /* 0x000000ff1800720b */ /* 0x000fe40003f15000 */
[----:B------:R-:W-:Y:S01]  /*fbc0*/  MOV R2, 0x3f800000 ;  /* 0x3f80000000027802 */ /* 0x000fe20000000f00 */
[----:B------:R-:W3:Y:S08]  /*fbd0*/  @P2 MUFU.RCP R4, R25 ;  /* 0x0000001900042308 */ /* 0x000ef00000001000 */
[----:B------:R-:W2:Y:S01]  /*fbe0*/  @P1 MUFU.RCP R0, R21 ;  /* 0x0000001500001308 */ /* 0x000ea20000001000 */
[C---:B-1----:R-:W-:Y:S01]  /*fbf0*/  FMUL.FTZ R144, R3.reuse, R144 ;  /* 0x0000009003907220 */ /* 0x042fe20000410000 */
[C---:B------:R-:W-:Y:S01]  /*fc00*/  FMUL.FTZ R10, R3.reuse, R145 ;  /* 0x00000091030a7220 */ /* 0x040fe20000410000 */
[C---:B------:R-:W-:Y:S01]  /*fc10*/  FMUL.FTZ R148, R3.reuse, R148 ;  /* 0x0000009403947220 */ /* 0x040fe20000410000 */
[C---:B------:R-:W-:Y:S01]  /*fc20*/  FMUL.FTZ R6, R3.reuse, R149 ;  /* 0x0000009503067220 */ /* 0x040fe20000410000 */
[C---:B------:R-:W-:Y:S01]  /*fc30*/  FMUL.FTZ R160, R3.reuse, R160 ;  /* 0x000000a003a07220 */ /* 0x040fe20000410000 */
[C---:B------:R-:W-:Y:S01]  /*fc40*/  FMUL.FTZ R161, R3.reuse, R161 ;  /* 0x000000a103a17220 */ /* 0x040fe20000410000 */
[C---:B------:R-:W-:Y:S01]  /*fc50*/  FMUL.FTZ R164, R3.reuse, R164 ;  /* 0x000000a403a47220 */ /* 0x040fe20000410000 */
[----:B------:R-:W1:Y:S01]  /*fc60*/  @P0 MUFU.RCP R2, R24 ;  /* 0x0000001800020308 */ /* 0x000e620000001000 */
[C---:B---3--:R-:W-:Y:S01]  /*fc70*/  FMUL.FTZ R146, R4.reuse, R146 ;  /* 0x0000009204927220 */ /* 0x048fe20000410000 */
[C---:B------:R-:W-:Y:S01]  /*fc80*/  FMUL.FTZ R9, R4.reuse, R147 ;  /* 0x0000009304097220 */ /* 0x040fe20000410000 */
[C---:B------:R-:W-:Y:S01]  /*fc90*/  FMUL.FTZ R150, R4.reuse, R150 ;  /* 0x0000009604967220 */ /* 0x040fe20000410000 */
[C---:B------:R-:W-:Y:S01]  /*fca0*/  FMUL.FTZ R5, R4.reuse, R151 ;  /* 0x0000009704057220 */ /* 0x040fe20000410000 */
[----:B------:R-:W-:Y:S01]  /*fcb0*/  FMUL.FTZ R13, R3, R165 ;  /* 0x000000a5030d7220 */ /* 0x000fe20000410000 */
[C---:B------:R-:W-:Y:S01]  /*fcc0*/  FMUL.FTZ R162, R4.reuse, R162 ;  /* 0x000000a204a27220 */ /* 0x040fe20000410000 */
[C---:B------:R-:W-:Y:S01]  /*fcd0*/  FMUL.FTZ R17, R4.reuse, R163 ;  /* 0x000000a304117220 */ /* 0x040fe20000410000 */
[C---:B------:R-:W-:Y:S01]  /*fce0*/  FMUL.FTZ R166, R4.reuse, R166 ;  /* 0x000000a604a67220 */ /* 0x040fe20000410000 */
[----:B------:R-:W-:Y:S01]  /*fcf0*/  FMUL.FTZ R12, R4, R167 ;  /* 0x000000a7040c7220 */ /* 0x000fe20000410000 */
[C---:B--2---:R-:W-:Y:S01]  /*fd00*/  FMUL.FTZ R140, R0.reuse, R140 ;  /* 0x0000008c008c7220 */ /* 0x044fe20000410000 */
[C---:B------:R-:W-:Y:S01]  /*fd10*/  FMUL.FTZ R8, R0.reuse, R141 ;  /* 0x0000008d00087220 */ /* 0x040fe20000410000 */
[C---:B------:R-:W-:Y:S01]  /*fd20*/  FMUL.FTZ R152, R0.reuse, R152 ;  /* 0x0000009800987220 */ /* 0x040fe20000410000 */
[C---:B------:R-:W-:Y:S01]  /*fd30*/  FMUL.FTZ R4, R0.reuse, R153 ;  /* 0x0000009900047220 */ /* 0x040fe20000410000 */
[C---:B------:R-:W-:Y:S01]  /*fd40*/  FMUL.FTZ R156, R0.reuse, R156 ;  /* 0x0000009c009c7220 */ /* 0x040fe20000410000 */
[C---:B------:R-:W-:Y:S01]  /*fd50*/  FMUL.FTZ R15, R0.reuse, R157 ;  /* 0x0000009d000f7220 */ /* 0x040fe20000410000 */
[----:B------:R-:W-:Y:S01]  /*fd60*/  FMUL.FTZ R168, R0, R168 ;  /* 0x000000a800a87220 */ /* 0x000fe20000410000 */
[C---:B-1----:R-:W-:Y:S01]  /*fd70*/  FMUL.FTZ R143, R2.reuse, R143 ;  /* 0x0000008f028f7220 */ /* 0x042fe20000410000 */
[C---:B------:R-:W-:Y:S01]  /*fd80*/  FMUL.FTZ R7, R2.reuse, R142 ;  /* 0x0000008e02077220 */ /* 0x040fe20000410000 */
[C---:B------:R-:W-:Y:S01]  /*fd90*/  FMUL.FTZ R155, R2.reuse, R155 ;  /* 0x0000009b029b7220 */ /* 0x040fe20000410000 */
[----:B------:R-:W-:Y:S01]  /*fda0*/  FMUL.FTZ R3, R2, R154 ;  /* 0x0000009a02037220 */ /* 0x000fe20000410000 */
[----:B------:R-:W-:Y:S01]  /*fdb0*/  FMUL.FTZ R19, R0, R169 ;  /* 0x000000a900137220 */ /* 0x000fe20000410000 */
[----:B------:R-:W-:Y:S01]  /*fdc0*/  F2FP.BF16.F32.PACK_AB R10, R10, R144 ;  /* 0x000000900a0a723e */ /* 0x000fe200000010ff */
[C---:B------:R-:W-:Y:S01]  /*fdd0*/  FMUL.FTZ R159, R2.reuse, R159 ;  /* 0x0000009f029f7220 */ /* 0x040fe20000410000 */
[----:B------:R-:W-:Y:S01]  /*fde0*/  F2FP.BF16.F32.PACK_AB R9, R9, R146 ;  /* 0x000000920909723e */ /* 0x000fe200000010ff */
[----:B------:R-:W-:Y:S01]  /*fdf0*/  FMUL.FTZ R14, R2, R158 ;  /* 0x0000009e020e7220 */ /* 0x000fe20000410000 */
[----:B------:R-:W-:Y:S01]  /*fe00*/  F2FP.BF16.F32.PACK_AB R6, R6, R148 ;  /* 0x000000940606723e */ /* 0x000fe200000010ff */
[----:B------:R1:W-:Y:S01]  /*fe10*/  STS [R16], R10 ;  /* 0x0000000a10007388 */ /* 0x0003e20000000800 */
[----:B------:R-:W-:Y:S01]  /*fe20*/  F2FP.BF16.F32.PACK_AB R5, R5, R150 ;  /* 0x000000960505723e */ /* 0x000fe200000010ff */
[----:B------:R-:W-:Y:S01]  /*fe30*/  FMUL.FTZ R171, R2, R171 ;  /* 0x000000ab02ab7220 */ /* 0x000fe20000410000 */
[----:B------:R-:W-:Y:S01]  /*fe40*/  IADD3 R0, R16, R27, RZ ;  /* 0x0000001b10007210 */ /* 0x000fe20007ffe0ff */
[----:B------:R-:W-:Y:S01]  /*fe50*/  STS [R16+0x200], R9 ;  /* 0x0002000910007388 */ /* 0x000fe20000000800 */
[----:B------:R-:W-:Y:S01]  /*fe60*/  F2FP.BF16.F32.PACK_AB R8, R8, R140 ;  /* 0x0000008c0808723e */ /* 0x000fe200000010ff */
[----:B------:R-:W-:Y:S01]  /*fe70*/  FMUL.FTZ R18, R2, R170 ;  /* 0x000000aa02127220 */ /* 0x000fe20000410000 */
[----:B------:R-:W-:Y:S01]  /*fe80*/  F2FP.BF16.F32.PACK_AB R7, R143, R7 ;  /* 0x000000078f07723e */ /* 0x000fe200000010ff */
[----:B------:R2:W-:Y:S01]  /*fe90*/  STS [R0], R6 ;  /* 0x0000000600007388 */ /* 0x0005e20000000800 */
[----:B------:R-:W-:Y:S01]  /*fea0*/  F2FP.BF16.F32.PACK_AB R4, R4, R152 ;  /* 0x000000980404723e */ /* 0x000fe200000010ff */
[----:B----4-:R-:W3:Y:S01]  /*feb0*/  @P4 LDC R11, c[0x0][0x2e4] ;  /* 0x0000b900ff0b4b82 */ /* 0x010ee20000000800 */
[----:B------:R-:W-:Y:S01]  /*fec0*/  F2FP.BF16.F32.PACK_AB R3, R155, R3 ;  /* 0x000000039b03723e */ /* 0x000fe200000010ff */
[----:B------:R-:W-:Y:S01]  /*fed0*/  STS [R0+0x200], R5 ;  /* 0x0002000500007388 */ /* 0x000fe20000000800 */
[----:B------:R-:W-:-:S02]  /*fee0*/  F2FP.BF16.F32.PACK_AB R2, R161, R160 ;  /* 0x000000a0a102723e */ /* 0x000fc400000010ff */
[----:B------:R-:W-:Y:S01]  /*fef0*/  F2FP.BF16.F32.PACK_AB R17, R17, R162 ;  /* 0x000000a21111723e */ /* 0x000fe200000010ff */
[----:B------:R-:W-:Y:S01]  /*ff00*/  STS [R16+0x1000], R8 ;  /* 0x0010000810007388 */ /* 0x000fe20000000800 */
[----:B------:R-:W-:Y:S02]  /*ff10*/  F2FP.BF16.F32.PACK_AB R13, R13, R164 ;  /* 0x000000a40d0d723e */ /* 0x000fe400000010ff */
[----:B------:R-:W-:Y:S01]  /*ff20*/  F2FP.BF16.F32.PACK_AB R12, R12, R166 ;  /* 0x000000a60c0c723e */ /* 0x000fe200000010ff */
[----:B------:R4:W-:Y:S01]  /*ff30*/  STS [R16+0x1200], R7 ;  /* 0x0012000710007388 */ /* 0x0009e20000000800 */
[----:B------:R-:W-:Y:S02]  /*ff40*/  F2FP.BF16.F32.PACK_AB R15, R15, R156 ;  /* 0x0000009c0f0f723e */ /* 0x000fe400000010ff */
[----:B------:R-:W-:Y:S01]  /*ff50*/  F2FP.BF16.F32.PACK_AB R14, R159, R14 ;  /* 0x0000000e9f0e723e */ /* 0x000fe200000010ff */
[----:B------:R4:W-:Y:S01]  /*ff60*/  STS [R0+0x1000], R4 ;  /* 0x0010000400007388 */ /* 0x0009e20000000800 */
[----:B------:R-:W-:Y:S01]  /*ff70*/  F2FP.BF16.F32.PACK_AB R19, R19, R168 ;  /* 0x000000a81313723e */ /* 0x000fe200000010ff */
[----:B-1----:R-:W3:Y:S01]  /*ff80*/  @!P5 LDC R10, c[0x0][0x270] ;  /* 0x00009c00ff0adb82 */ /* 0x002ee20000000800 */
[----:B------:R-:W-:Y:S01]  /*ff90*/  F2FP.BF16.F32.PACK_AB R18, R171, R18 ;  /* 0x00000012ab12723e */ /* 0x000fe200000010ff */
[----:B------:R1:W-:Y:S04]  /*ffa0*/  STS [R0+0x1200], R3 ;  /* 0x0012000300007388 */ /* 0x0003e80000000800 */
[----:B------:R1:W-:Y:S02]  /*ffb0*/  STS [R20], R2 ;  /* 0x0000000214007388 */ /* 0x0003e40000000800 */
[----:B--2---:R-:W2:Y:S02]  /*ffc0*/  @P5 LDC R6, c[0x0][0x2c0] ;  /* 0x0000b000ff065b82 */ /* 0x004ea40000000800 */
[----:B------:R-:W-:Y:S06]  /*ffd0*/  STS [R20+0x200], R17 ;  /* 0x0002001114007388 */ /* 0x000fec0000000800 */
[----:B------:R-:W2:Y:S01]  /*ffe0*/  @P3 LDC R9, c[0x0][0x2e8] ;  /* 0x0000ba00ff093b82 */ /* 0x000ea20000000800 */
[----:B----4-:R-:W4:Y:S07]  /*fff0*/  S2R R16, SR_CTAID.Y ;  /* 0x0000000000107919 */ /* 0x010f2e0000002600 */
[----:B------:R-:W2:Y:S01]  /*10000*/  @P5 LDC.64 R4, c[0x0][0x2c0] ;  /* 0x0000b000ff045b82 */ /* 0x000ea20000000a00 */
[----:B-1----:R-:W-:Y:S01]  /*10010*/  IMAD.IADD R0, R27, 0x1, R20 ;  /* 0x000000011b007824 */ /* 0x002fe200078e0214 */
[----:B------:R1:W2:Y:S01]  /*10020*/  @P2 MUFU.LG2 R3, R25 ;  /* 0x0000001900032308 */ /* 0x0002a20000000c00 */
[----:B------:R-:W2:Y:S01]  /*10030*/  S2R R27, SR_TID.X ;  /* 0x00000000001b7919 */ /* 0x000ea20000002100 */
[----:B------:R-:W-:-:S04]  /*10040*/  @P5 MOV R2, 0x1 ;  /* 0x0000000100025802 */ /* 0x000fc80000000f00 */
[----:B------:R-:W2:Y:S01]  /*10050*/  @P2 LDC R8, c[0x0][0x2e8] ;  /* 0x0000ba00ff082b82 */ /* 0x000ea20000000800 */
[----:B------:R4:W-:Y:S01]  /*10060*/  STS [R0], R13 ;  /* 0x0000000d00007388 */ /* 0x0009e20000000800 */
[----:B---3--:R-:W-:Y:S01]  /*10070*/  @!P5 IMAD R2, R11, R10, RZ ;  /* 0x0000000a0b02d224 */ /* 0x008fe200078e02ff */
[----:B------:R-:W-:Y:S01]  /*10080*/  @!P5 MOV R6, 0x1 ;  /* 0x000000010006d802 */ /* 0x000fe20000000f00 */
[----:B------:R3:W-:Y:S01]  /*10090*/  @P0 MUFU.LG2 R10, R24 ;  /* 0x00000018000a0308 */ /* 0x0007e20000000c00 */
[----:B------:R-:W-:Y:S04]  /*100a0*/  STS [R0+0x200], R12 ;  /* 0x0002000c00007388 */ /* 0x000fe80000000800 */
[----:B------:R2:W-:Y:S04]  /*100b0*/  STS [R20+0x1000], R15 ;  /* 0x0010000f14007388 */ /* 0x0005e80000000800 */
[----:B------:R2:W-:Y:S01]  /*100c0*/  STS [R20+0x1200], R14 ;  /* 0x0012000e14007388 */ /* 0x0005e20000000800 */
[----:B-1----:R-:W-:-:S03]  /*100d0*/  IMAD.MOV.U32 R25, RZ, RZ, 0x7f800000 ;  /* 0x7f800000ff197424 */ /* 0x002fc600078e00ff */
[----:B------:R-:W-:Y:S01]  /*100e0*/  STS [R0+0x1000], R19 ;  /* 0x0010001300007388 */ /* 0x000fe20000000800 */
[----:B----4-:R-:W-:-:S03]  /*100f0*/  IMAD R2, R16, R2, RZ ;  /* 0x0000000210027224 */ /* 0x010fc600078e02ff */
[----:B------:R1:W-:Y:S01]  /*10100*/  STS [R0+0x1200], R18 ;  /* 0x0012001200007388 */ /* 0x0003e20000000800 */
[----:B---3--:R-:W-:Y:S02]  /*10110*/  MOV R24, 0x7f800000 ;  /* 0x7f80000000187802 */ /* 0x008fe40000000f00 */
[----:B------:R-:W-:Y:S01]  /*10120*/  SEL R2, R2, RZ, !P6 ;  /* 0x000000ff02027207 */ /* 0x000fe20007000000 */
[----:B------:R-:W-:Y:S06]  /*10130*/  BAR.SYNC.DEFER_BLOCKING 0x0 ;  /* 0x0000000000007b1d */ /* 0x000fec0000010000 */
[----:B------:R3:W4:Y:S02]  /*10140*/  @P3 MUFU.LG2 R13, R26 ;  /* 0x0000001a000d3308 */ /* 0x0007240000000c00 */
[----:B--2---:R-:W2:Y:S01]  /*10150*/  @P1 LDC R15, c[0x0][0x2e8] ;  /* 0x0000ba00ff0f1b82 */ /* 0x004ea20000000800 */
[----:B------:R-:W-:-:S05]  /*10160*/  MOV R20, 0x7f800000 ;  /* 0x7f80000000147802 */ /* 0x000fca0000000f00 */
[----:B------:R-:W4:Y:S02]  /*10170*/  @P1 MUFU.LG2 R12, R21 ;  /* 0x00000015000c1308 */ /* 0x000f240000000c00 */
[----:B------:R-:W2:Y:S01]  /*10180*/  @P0 LDC R14, c[0x0][0x2e8] ;  /* 0x0000ba00ff0e0b82 */ /* 0x000ea20000000800 */
[----:B-1----:R-:W-:Y:S02]  /*10190*/  LOP3.LUT R0, R31, 0xffffffe0, RZ, 0xc0, !PT ;  /* 0xffffffe01f007812 */ /* 0x002fe400078ec0ff */
[----:B---3--:R-:W-:Y:S01]  /*101a0*/  SHF.R.S32.HI R26, RZ, 0x1f, R27 ;  /* 0x0000001fff1a7819 */ /* 0x008fe2000001141b */
[----:B------:R1:W3:Y:S01]  /*101b0*/  LDS.128 R32, [R226+0x1800] ;  /* 0x00180000e2207984 */ /* 0x0002e20000000c00 */
[----:B------:R-:W-:Y:S01]  /*101c0*/  IADD3 R7, -R0, R36, RZ ;  /* 0x0000002400077210 */ /* 0x000fe20007ffe1ff */
[----:B------:R-:W-:Y:S01]  /*101d0*/  @P5 IMAD R0, R5, R4, RZ ;  /* 0x0000000405005224 */ /* 0x000fe200078e02ff */
[----:B------:R-:W-:Y:S01]  /*101e0*/  @!P5 MOV R0, R11 ;  /* 0x0000000b0000d202 */ /* 0x000fe20000000f00 */
[----:B------:R-:W-:Y:S01]  /*101f0*/  @P2 FMUL.FTZ R4, R3, 0.69314718246459960938 ;  /* 0x3f31721803042820 */ /* 0x000fe20000410000 */
[----:B------:R-:W-:Y:S01]  /*10200*/  LOP3.LUT P4, RZ, R7, 0x3, RZ, 0xc0, !PT ;  /* 0x0000000307ff7812 */ /* 0x000fe2000788c0ff */
[----:B------:R-:W-:-:S02]  /*10210*/  IMAD R3, R6, UR4, RZ ;  /* 0x0000000406037c24 */ /* 0x000fc4000f8e02ff */
[----:B----4-:R-:W-:Y:S01]  /*10220*/  @P3 FMUL.FTZ R5, R13, 0.69314718246459960938 ;  /* 0x3f3172180d053820 */ /* 0x010fe20000410000 */
[----:B------:R-:W-:Y:S02]  /*10230*/  IMAD R0, R37, R0, R2 ;  /* 0x0000000025007224 */ /* 0x000fe400078e0202 */
[----:B------:R-:W-:Y:S01]  /*10240*/  @P2 FFMA.FTZ R25, R137, R8, R4 ;  /* 0x0000000889192223 */ /* 0x000fe20000010004 */
[----:B------:R-:W-:Y:S01]  /*10250*/  @P1 FMUL.FTZ R4, R12, 0.69314718246459960938 ;  /* 0x3f3172180c041820 */ /* 0x000fe20000410000 */
[----:B------:R-:W-:Y:S01]  /*10260*/  SHF.L.U32 R3, R3, 0x7, RZ ;  /* 0x0000000703037819 */ /* 0x000fe200000006ff */
[----:B------:R-:W-:Y:S01]  /*10270*/  @P3 FFMA.FTZ R24, R138, R9, R5 ;  /* 0x000000098a183223 */ /* 0x000fe20000010005 */
[----:B------:R-:W-:Y:S01]  /*10280*/  @P0 FMUL.FTZ R2, R10, 0.69314718246459960938 ;  /* 0x3f3172180a020820 */ /* 0x000fe20000410000 */
[----:B------:R-:W-:Y:S01]  /*10290*/  MOV R21, 0x7f800000 ;  /* 0x7f80000000157802 */ /* 0x000fe20000000f00 */
[----:B--2---:R-:W-:Y:S01]  /*102a0*/  @P1 FFMA.FTZ R21, R136, R15, R4 ;  /* 0x0000000f88151223 */ /* 0x004fe20000010004 */
[----:B------:R-:W-:Y:S01]  /*102b0*/  IADD3 R7, P3, P2, R3, R22, R0 ;  /* 0x0000001603077210 */ /* 0x000fe20007a7e000 */
[----:B------:R-:W-:Y:S01]  /*102c0*/  @P0 FFMA.FTZ R20, R84, R14, R2 ;  /* 0x0000000e54140223 */ /* 0x000fe20000010002 */
[----:B------:R-:W-:-:S02]  /*102d0*/  SHF.R.S32.HI R5, RZ, 0x1f, R3 ;  /* 0x0000001fff057819 */ /* 0x000fc40000011403 */
[----:B------:R-:W-:-:S04]  /*102e0*/  SHF.R.S32.HI R0, RZ, 0x1f, R0 ;  /* 0x0000001fff007819 */ /* 0x000fc80000011400 */
[----:B------:R-:W-:Y:S01]  /*102f0*/  IADD3.X R9, R5, R23, R0, P3, P2 ;  /* 0x0000001705097210 */ /* 0x000fe20001fe4400 */
[----:B-1-3--:R-:W-:Y:S06]  /*10300*/  @P4 BRA `(.L_x_31) ;  /* 0x0000000000a44947 */ /* 0x00afec0003800000 */
[----:B------:R-:W2:Y:S01]  /*10310*/  LDL.LU R39, [R1+0x110] ;  /* 0x0001100001277983 */ /* 0x000ea20000300800 */
[----:B------:R-:W-:-:S04]  /*10320*/  SHF.R.S32.HI R0, RZ, 0x1f, R28 ;  /* 0x0000001fff007819 */ /* 0x000fc8000001141c */
[----:B------:R-:W-:-:S04]  /*10330*/  LEA.HI R0, R0, R28, RZ, 0x2 ;  /* 0x0000001c00007211 */ /* 0x000fc800078f10ff */
[----:B------:R-:W-:-:S05]  /*10340*/  LOP3.LUT R0, R0, 0xffffffc, RZ, 0xc0, !PT ;  /* 0x0ffffffc00007812 */ /* 0x000fca00078ec0ff */
[----:B------:R-:W-:-:S04]  /*10350*/  IMAD.IADD R0, R28, 0x1, -R0 ;  /* 0x000000011c007824 */ /* 0x000fc800078e0a00 */
[----:B--2---:R-:W-:-:S04]  /*10360*/  IMAD R0, R0, 0x10, R39 ;  /* 0x0000001000007824 */ /* 0x004fc800078e0227 */
[C---:B------:R-:W-:Y:S01]  /*10370*/  VIADD R2, R0.reuse, 0x8 ;  /* 0x0000000800027836 */ /* 0x040fe20000000000 */
[CC--:B-----5:R-:W-:Y:S01]  /*10380*/  ISETP.GE.AND P3, PT, R0.reuse, R38.reuse, PT ;  /* 0x000000260000720c */ /* 0x0e0fe20003f66270 */
[C---:B------:R-:W-:Y:S02]  /*10390*/  VIADD R3, R0.reuse, 0x40 ;  /* 0x0000004000037836 */ /* 0x040fe40000000000 */
[----:B------:R-:W-:Y:S01]  /*103a0*/  VIADD R5, R0, 0x48 ;  /* 0x0000004800057836 */ /* 0x000fe20000000000 */
[-C--:B------:R-:W-:Y:S02]  /*103b0*/  ISETP.GE.AND P2, PT, R2, R38.reuse, PT ;  /* 0x000000260200720c */ /* 0x080fe40003f46270 */
[-C--:B------:R-:W-:Y:S02]  /*103c0*/  ISETP.GE.AND P1, PT, R3, R38.reuse, PT ;  /* 0x000000260300720c */ /* 0x080fe40003f26270 */
[----:B------:R-:W-:-:S05]  /*103d0*/  ISETP.GE.AND P0, PT, R5, R38, PT ;  /* 0x000000260500720c */ /* 0x000fca0003f06270 */
[----:B------:R-:W1:Y:S01]  /*103e0*/  @!P3 LDC.64 R14, c[0x0][0x2b0] ;  /* 0x0000ac00ff0ebb82 */ /* 0x000e620000000a00 */
[----:B------:R-:W-:-:S03]  /*103f0*/  @!P3 IMAD R4, R0, R6, RZ ;  /* 0x000000060004b224 */ /* 0x000fc600078e02ff */
[-C--:B------:R-:W-:Y:S02]  /*10400*/  @!P2 IMAD R2, R2, R6.reuse, RZ ;  /* 0x000000060202a224 */ /* 0x080fe400078e02ff */
[-C--:B------:R-:W-:Y:S01]  /*10410*/  @!P1 IMAD R0, R3, R6.reuse, RZ ;  /* 0x0000000603009224 */ /* 0x080fe200078e02ff */
[-C--:B------:R-:W-:Y:S01]  /*10420*/  @!P3 IADD3 R10, P4, R4, R7.reuse, RZ ;  /* 0x00000007040ab210 */ /* 0x080fe20007f9e0ff */
[----:B------:R-:W2:Y:S01]  /*10430*/  @!P2 LDC.64 R16, c[0x0][0x2b0] ;  /* 0x0000ac00ff10ab82 */ /* 0x000ea20000000a00 */
[----:B------:R-:W-:Y:S01]  /*10440*/  @!P0 IMAD R5, R5, R6, RZ ;  /* 0x0000000605058224 */ /* 0x000fe200078e02ff */
[----:B------:R-:W-:Y:S02]  /*10450*/  @!P2 IADD3 R3, P5, R2, R7, RZ ;  /* 0x000000070203a210 */ /* 0x000fe40007fbe0ff */
[----:B------:R-:W-:Y:S02]  /*10460*/  @!P3 LEA.HI.X.SX32 R4, R4, R9, 0x1, P4 ;  /* 0x000000090404b211 */ /* 0x000fe400020f0eff */
[----:B------:R-:W-:-:S02]  /*10470*/  @!P1 IADD3 R12, P4, R0, R7, RZ ;  /* 0x00000007000c9210 */ /* 0x000fc40007f9e0ff */
[----:B------:R-:W3:Y:S01]  /*10480*/  @!P1 LDC.64 R18, c[0x0][0x2b0] ;  /* 0x0000ac00ff129b82 */ /* 0x000ee20000000a00 */
[C---:B------:R-:W-:Y:S02]  /*10490*/  @!P0 IADD3 R11, P6, R5.reuse, R7, RZ ;  /* 0x00000007050b8210 */ /* 0x040fe40007fde0ff */
[-C--:B------:R-:W-:Y:S02]  /*104a0*/  @!P2 LEA.HI.X.SX32 R2, R2, R9.reuse, 0x1, P5 ;  /* 0x000000090202a211 */ /* 0x080fe400028f0eff */
[-C--:B------:R-:W-:Y:S02]  /*104b0*/  @!P1 LEA.HI.X.SX32 R13, R0, R9.reuse, 0x1, P4 ;  /* 0x00000009000d9211 */ /* 0x080fe400020f0eff */
[----:B------:R-:W-:Y:S01]  /*104c0*/  @!P0 LEA.HI.X.SX32 R0, R5, R9, 0x1, P6 ;  /* 0x0000000905008211 */ /* 0x000fe200030f0eff */
[----:B------:R-:W4:Y:S01]  /*104d0*/  @!P0 LDC.64 R22, c[0x0][0x2b0] ;  /* 0x0000ac00ff168b82 */ /* 0x000f220000000a00 */
[----:B-1----:R-:W-:-:S04]  /*104e0*/  @!P3 LEA R8, P5, R10, R14, 0x2 ;  /* 0x0000000e0a08b211 */ /* 0x002fc800078a10ff */
[----:B------:R-:W-:Y:S02]  /*104f0*/  @!P3 LEA.HI.X R9, R10, R15, R4, 0x2, P5 ;  /* 0x0000000f0a09b211 */ /* 0x000fe400028f1404 */
[----:B--2---:R-:W-:-:S03]  /*10500*/  @!P2 LEA R6, P4, R3, R16, 0x2 ;  /* 0x000000100306a211 */ /* 0x004fc600078810ff */
[----:B------:R1:W-:Y:S01]  /*10510*/  @!P3 STG.E desc[UR12][R8.64], R24 ;  /* 0x000000180800b986 */ /* 0x0003e2000c10190c */
[----:B------:R-:W-:Y:S02]  /*10520*/  @!P2 LEA.HI.X R7, R3, R17, R2, 0x2, P4 ;  /* 0x000000110307a211 */ /* 0x000fe400020f1402 */
[----:B---3--:R-:W-:-:S03]  /*10530*/  @!P1 LEA R4, P5, R12, R18, 0x2 ;  /* 0x000000120c049211 */ /* 0x008fc600078a10ff */
[----:B------:R1:W-:Y:S01]  /*10540*/  @!P2 STG.E desc[UR12][R6.64], R25 ;  /* 0x000000190600a986 */ /* 0x0003e2000c10190c */
[----:B------:R-:W-:Y:S02]  /*10550*/  @!P1 LEA.HI.X R5, R12, R19, R13, 0x2, P5 ;  /* 0x000000130c059211 */ /* 0x000fe400028f140d */
[----:B----4-:R-:W-:-:S03]  /*10560*/  @!P0 LEA R2, P4, R11, R22, 0x2 ;  /* 0x000000160b028211 */ /* 0x010fc600078810ff */
[----:B------:R1:W-:Y:S01]  /*10570*/  @!P1 STG.E desc[UR12][R4.64], R21 ;  /* 0x0000001504009986 */ /* 0x0003e2000c10190c */
[----:B------:R-:W-:-:S05]  /*10580*/  @!P0 LEA.HI.X R3, R11, R23, R0, 0x2, P4 ;  /* 0x000000170b038211 */ /* 0x000fca00020f1400 */
[----:B------:R1:W-:Y:S04]  /*10590*/  @!P0 STG.E desc[UR12][R2.64], R20 ;  /* 0x0000001402008986 */ /* 0x0003e8000c10190c */
.L_x_31:
[----:B------:R-:W-:Y:S05]  /*105a0*/  BSYNC B0 ;  /* 0x0000000000007941 */ /* 0x000fea0003800000 */
.L_x_30:
[----:B-1----:R-:W2:Y:S01]  /*105b0*/  LDL.LU R4, [R1+0x10c] ;  /* 0x00010c0001047983 */ /* 0x002ea20000300800 */
[----:B------:R-:W-:Y:S01]  /*105c0*/  LEA.HI R0, R26, R27, RZ, 0x2 ;  /* 0x0000001b1a007211 */ /* 0x000fe200078f10ff */
[----:B------:R-:W-:Y:S02]  /*105d0*/  ULDC.64 UR4, c[0x0][0x2a0] ;  /* 0x0000a80000047ab9 */ /* 0x000fe40000000a00 */
[----:B------:R-:W3:Y:S04]  /*105e0*/  LDL.LU.64 R8, [R1+0xf0] ;  /* 0x0000f00001087983 */ /* 0x000ee80000300a00 */
[----:B------:R-:W4:Y:S04]  /*105f0*/  LDL.LU R7, [R1+0x108] ;  /* 0x0001080001077983 */ /* 0x000f280000300800 */
[----:B------:R-:W4:Y:S04]  /*10600*/  LDL.LU R5, [R1+0xe8] ;  /* 0x0000e80001057983 */ /* 0x000f280000300800 */
[----:B------:R1:W5:Y:S01]  /*10610*/  LDL.64 R10, [R1+0x18] ;  /* 0x00001800010a7983 */ /* 0x0003620000100a00 */
[----:B------:R-:W-:Y:S01]  /*10620*/  SHF.R.S32.HI R0, RZ, 0x2, R0 ;  /* 0x00000002ff007819 */ /* 0x000fe20000011400 */
[----:B------:R-:W-:Y:S02]  /*10630*/  BSSY B0, `(.L_x_32) ;  /* 0x0000018000007945 */ /* 0x000fe40003800000 */
[----:B------:R1:W1:Y:S01]  /*10640*/  LDS.128 R12, [R226] ;  /* 0x00000000e20c7984 */ /* 0x0002620000000c00 */
[----:B--2--5:R-:W-:-:S02]  /*10650*/  ISETP.GE.AND P1, PT, R4, R38, PT ;  /* 0x000000260400720c */ /* 0x024fc40003f26270 */
[----:B------:R-:W-:Y:S02]  /*10660*/  SHF.R.S32.HI R4, RZ, 0x1f, R37 ;  /* 0x0000001fff047819 */ /* 0x000fe40000011425 */
[----:B---3--:R-:W-:-:S03]  /*10670*/  IADD3 R2, P0, R8, R29, RZ ;  /* 0x0000001d08027210 */ /* 0x008fc60007f1e0ff */
[----:B------:R-:W-:Y:S01]  /*10680*/  IMAD R4, R4, UR4, RZ ;  /* 0x0000000404047c24 */ /* 0x000fe2000f8e02ff */
[-C--:B----4-:R-:W-:Y:S01]  /*10690*/  ISETP.GE.AND P2, PT, R7, R38.reuse, PT ;  /* 0x000000260700720c */ /* 0x090fe20003f46270 */
[----:B------:R-:W-:Y:S01]  /*106a0*/  IMAD.X R3, R9, 0x1, R30, P0 ;  /* 0x0000000109037824 */ /* 0x000fe200000e061e */
[-C--:B------:R-:W-:Y:S01]  /*106b0*/  ISETP.GE.AND P0, PT, R0, R38.reuse, PT ;  /* 0x000000260000720c */ /* 0x080fe20003f06270 */
[----:B------:R-:W-:Y:S01]  /*106c0*/  IMAD R0, R37, UR5, R4 ;  /* 0x0000000525007c24 */ /* 0x000fe2000f8e0204 */
[----:B------:R-:W-:Y:S01]  /*106d0*/  ISETP.GE.AND P3, PT, R5, R38, PT ;  /* 0x000000260500720c */ /* 0x000fe20003f66270 */
[----:B------:R-:W-:-:S04]  /*106e0*/  IMAD.WIDE.U32 R8, R37, UR4, R2 ;  /* 0x0000000425087c25 */ /* 0x000fc8000f8e0002 */
[----:B------:R-:W-:-:S06]  /*106f0*/  IMAD.IADD R7, R9, 0x1, R0 ;  /* 0x0000000109077824 */ /* 0x000fcc00078e0200 */
[----:B-1----:R-:W-:Y:S05]  /*10700*/  @P0 BRA `(.L_x_33) ;  /* 0x0000000000280947 */ /* 0x002fea0003800000 */
[----:B------:R-:W-:Y:S01]  /*10710*/  ULDC.64 UR4, c[0x0][0x298] ;  /* 0x0000a60000047ab9 */ /* 0x000fe20000000a00 */
[----:B------:R-:W-:Y:S01]  /*10720*/  MOV R6, R8 ;  /* 0x0000000800067202 */ /* 0x000fe20000000f00 */
[----:B------:R-:W-:-:S04]  /*10730*/  IMAD R0, R11, UR4, RZ ;  /* 0x000000040b007c24 */ /* 0x000fc8000f8e02ff */
[----:B------:R-:W-:-:S04]  /*10740*/  IMAD.WIDE.U32 R2, R10, UR4, R6 ;  /* 0x000000040a027c25 */ /* 0x000fc8000f8e0006 */
[----:B------:R-:W-:Y:S01]  /*10750*/  IMAD R0, R10, UR5, R0 ;  /* 0x000000050a007c24 */ /* 0x000fe2000f8e0200 */
[----:B------:R-:W-:Y:S02]  /*10760*/  ULDC.64 UR4, c[0x0][0x280] ;  /* 0x0000a00000047ab9 */ /* 0x000fe40000000a00 */
[----:B------:R-:W-:Y:S02]  /*10770*/  LEA R4, P0, R2, UR4, 0x1 ;  /* 0x0000000402047c11 */ /* 0x000fe4000f8008ff */
[----:B------:R-:W-:-:S04]  /*10780*/  IADD3 R0, R3, R0, RZ ;  /* 0x0000000003007210 */ /* 0x000fc80007ffe0ff */
[----:B------:R-:W-:-:S05]  /*10790*/  LEA.HI.X R5, R2, UR5, R0, 0x1, P0 ;  /* 0x0000000502057c11 */ /* 0x000fca00080f0c00 */
[----:B------:R1:W-:Y:S02]  /*107a0*/  STG.E.128 desc[UR12][R4.64], R12 ;  /* 0x0000000c04007986 */ /* 0x0003e4000c101d0c */
.L_x_33:
[----:B------:R-:W-:Y:S05]  /*107b0*/  BSYNC B0 ;  /* 0x0000000000007941 */ /* 0x000fea0003800000 */
.L_x_32:
[----:B-1----:R1:W2:Y:S01]  /*107c0*/  LDS.128 R12, [R226+0x800] ;  /* 0x00080000e20c7984 */ /* 0x0022a20000000c00 */
[----:B------:R-:W-:Y:S04]  /*107d0*/  BSSY B0, `(.L_x_34) ;  /* 0x000000f000007945 */ /* 0x000fe80003800000 */
[----:B------:R-:W-:Y:S05]  /*107e0*/  @P1 BRA `(.L_x_35) ;  /* 0x0000000000341947 */ /* 0x000fea0003800000 */
[----:B------:R-:W-:Y:S01]  /*107f0*/  IADD3 R0, P0, R10, 0x20, RZ ;  /* 0x000000200a007810 */ /* 0x000fe20007f1e0ff */
[----:B------:R-:W-:Y:S01]  /*10800*/  ULDC.64 UR4, c[0x0][0x298] ;  /* 0x0000a60000047ab9 */ /* 0x000fe20000000a00 */
[----:B------:R-:W-:-:S03]  /*10810*/  MOV R3, R7 ;  /* 0x0000000700037202 */ /* 0x000fc60000000f00 */
[----:B------:R-:W-:-:S04]  /*10820*/  IMAD.X R2, RZ, RZ, R11, P0 ;  /* 0x000000ffff027224 */ /* 0x000fc800000e060b */
[----:B------:R-:W-:Y:S02]  /*10830*/  IMAD R4, R2, UR4, RZ ;  /* 0x0000000402047c24 */ /* 0x000fe4000f8e02ff */
[----:B------:R-:W-:-:S04]  /*10840*/  IMAD.MOV.U32 R2, RZ, RZ, R8 ;  /* 0x000000ffff027224 */ /* 0x000fc800078e0008 */
[----:B------:R-:W-:-:S04]  /*10850*/  IMAD.WIDE.U32 R2, R0, UR4, R2 ;  /* 0x0000000400027c25 */ /* 0x000fc8000f8e0002 */
[----:B------:R-:W-:Y:S01]  /*10860*/  IMAD R0, R0, UR5, R4 ;  /* 0x0000000500007c24 */ /* 0x000fe2000f8e0204 */
[----:B------:R-:W-:Y:S02]  /*10870*/  ULDC.64 UR4, c[0x0][0x280] ;  /* 0x0000a00000047ab9 */ /* 0x000fe40000000a00 */
[----:B------:R-:W-:Y:S02]  /*10880*/  LEA R4, P0, R2, UR4, 0x1 ;  /* 0x0000000402047c11 */ /* 0x000fe4000f8008ff */
[----:B------:R-:W-:-:S04]  /*10890*/  IADD3 R0, R3, R0, RZ ;  /* 0x0000000003007210 */ /* 0x000fc80007ffe0ff */
[----:B------:R-:W-:-:S05]  /*108a0*/  LEA.HI.X R5, R2, UR5, R0, 0x1, P0 ;  /* 0x0000000502057c11 */ /* 0x000fca00080f0c00 */
[----:B--2---:R3:W-:Y:S02]  /*108b0*/  STG.E.128 desc[UR12][R4.64], R12 ;  /* 0x0000000c04007986 */ /* 0x0047e4000c101d0c */
.L_x_35:
[----:B------:R-:W-:Y:S05]  /*108c0*/  BSYNC B0 ;  /* 0x0000000000007941 */ /* 0x000fea0003800000 */
.L_x_34:
[----:B--23--:R2:W3:Y:S01]  /*108d0*/  LDS.128 R12, [R226+0x1000] ;  /* 0x00100000e20c7984 */ /* 0x00c4e20000000c00 */
        /* <DEDUP_REMOVED lines=14> */
[----:B---3--:R4:W-:Y:S02]  /*109c0*/  STG.E.128 desc[UR12][R4.64], R12 ;  /* 0x0000000c04007986 */ /* 0x0089e4000c101d0c */
.L_x_37:
[----:B------:R-:W-:Y:S05]  /*109d0*/  BSYNC B0 ;  /* 0x0000000000007941 */ /* 0x000fea0003800000 */
.L_x_36:
[----:B------:R-:W-:Y:S05]  /*109e0*/  @P3 EXIT ;  /* 0x000000000000394d */ /* 0x000fea0003800000 */
[----:B------:R-:W-:Y:S01]  /*109f0*/  IADD3 R6, P0, R10, 0x60, RZ ;  /* 0x000000600a067810 */ /* 0x000fe20007f1e0ff */
[----:B------:R-:W-:Y:S01]  /*10a00*/  ULDC.64 UR4, c[0x0][0x298] ;  /* 0x0000a60000047ab9 */ /* 0x000fe20000000a00 */
[----:B------:R-:W-:Y:S01]  /*10a10*/  MOV R3, R7 ;  /* 0x0000000700037202 */ /* 0x000fe20000000f00 */
[----:B------:R-:W-:Y:S02]  /*10a20*/  IMAD.MOV.U32 R2, RZ, RZ, R8 ;  /* 0x000000ffff027224 */ /* 0x000fe400078e0008 */
[----:B------:R-:W-:Y:S02]  /*10a30*/  IMAD.X R0, RZ, RZ, R11, P0 ;  /* 0x000000ffff007224 */ /* 0x000fe400000e060b */
[----:B----4-:R-:W-:-:S04]  /*10a40*/  IMAD.WIDE.U32 R4, R6, UR4, R2 ;  /* 0x0000000406047c25 */ /* 0x010fc8000f8e0002 */
[----:B------:R-:W-:-:S04]  /*10a50*/  IMAD R0, R0, UR4, RZ ;  /* 0x0000000400007c24 */ /* 0x000fc8000f8e02ff */
[----:B------:R-:W-:Y:S01]  /*10a60*/  IMAD R0, R6, UR5, R0 ;  /* 0x0000000506007c24 */ /* 0x000fe2000f8e0200 */
[----:B------:R-:W-:Y:S02]  /*10a70*/  ULDC.64 UR4, c[0x0][0x280] ;  /* 0x0000a00000047ab9 */ /* 0x000fe40000000a00 */
[----:B------:R-:W-:Y:S02]  /*10a80*/  LEA R2, P0, R4, UR4, 0x1 ;  /* 0x0000000404027c11 */ /* 0x000fe4000f8008ff */
[----:B------:R-:W-:-:S04]  /*10a90*/  IADD3 R0, R5, R0, RZ ;  /* 0x0000000005007210 */ /* 0x000fc80007ffe0ff */
[----:B------:R-:W-:-:S05]  /*10aa0*/  LEA.HI.X R3, R4, UR5, R0, 0x1, P0 ;  /* 0x0000000504037c11 */ /* 0x000fca00080f0c00 */
[----:B------:R-:W-:Y:S01]  /*10ab0*/  STG.E.128 desc[UR12][R2.64], R32 ;  /* 0x0000002002007986 */ /* 0x000fe2000c101d0c */
[----:B------:R-:W-:Y:S05]  /*10ac0*/  EXIT ;  /* 0x000000000000794d */ /* 0x000fea0003800000 */
.L_x_17:
[----:B------:R-:W3:Y:S01]  /*10ad0*/  LDL.LU R13, [R1+0x20] ;  /* 0x00002000010d7983 */ /* 0x000ee20000300800 */
[----:B------:R-:W1:Y:S01]  /*10ae0*/  LDC.U8 R0, c[0x0][0x3d9] ;  /* 0x0000f640ff007b82 */ /* 0x000e620000000000 */
[----:B------:R-:W-:Y:S01]  /*10af0*/  SHF.R.S32.HI R11, RZ, 0x1f, R183 ;  /* 0x0000001fff0b7819 */ /* 0x000fe200000114b7 */
[----:B------:R-:W-:Y:S01]  /*10b00*/  ULDC.64 UR4, c[0x0][0x2a0] ;  /* 0x0000a80000047ab9 */ /* 0x000fe20000000a00 */
[----:B------:R-:W-:Y:S01]  /*10b10*/  CS2R R14, SRZ ;  /* 0x00000000000e7805 */ /* 0x000fe2000001ff00 */
[----:B------:R-:W-:Y:S01]  /*10b20*/  BSSY B0, `(.L_x_38) ;  /* 0x0000049000007945 */ /* 0x000fe20003800000 */
[----:B------:R-:W-:-:S03]  /*10b30*/  LEA.HI R11, R11, R183, RZ, 0x2 ;  /* 0x000000b70b0b7211 */ /* 0x000fc600078f10ff */
[----:B------:R-:W4:Y:S01]  /*10b40*/  LDC.U8 R4, c[0x0][0x3d8] ;  /* 0x0000f600ff047b82 */ /* 0x000f220000000000 */
[----:B------:R-:W-:Y:S02]  /*10b50*/  LOP3.LUT R8, R11, 0x1ffffffc, RZ, 0xc0, !PT ;  /* 0x1ffffffc0b087812 */ /* 0x000fe400078ec0ff */
[----:B-1----:R-:W-:Y:S02]  /*10b60*/  ISETP.NE.AND P2, PT, R0, RZ, PT ;  /* 0x000000ff0000720c */ /* 0x002fe40003f45270 */
[C---:B----4-:R-:W-:Y:S02]  /*10b70*/  ISETP.NE.AND P1, PT, R4.reuse, RZ, PT ;  /* 0x000000ff0400720c */ /* 0x050fe40003f25270 */
[----:B------:R-:W-:Y:S02]  /*10b80*/  ISETP.NE.AND P3, PT, R4, RZ, !P2 ;  /* 0x000000ff0400720c */ /* 0x000fe40005765270 */
[----:B------:R-:W-:-:S07]  /*10b90*/  ISETP.NE.OR P1, PT, R0, RZ, !P1 ;  /* 0x000000ff0000720c */ /* 0x000fce0004f25670 */
[----:B------:R-:W1:Y:S08]  /*10ba0*/  @!P2 LDC R10, c[0x0][0x2c4] ;  /* 0x0000b100ff0aab82 */ /* 0x000e700000000800 */
[----:B------:R-:W4:Y:S08]  /*10bb0*/  @!P2 LDC R12, c[0x0][0x270] ;  /* 0x00009c00ff0cab82 */ /* 0x000f300000000800 */
[----:B------:R-:W5:Y:S08]  /*10bc0*/  @!P1 LDC R9, c[0x0][0x2c4] ;  /* 0x0000b100ff099b82 */ /* 0x000f700000000800 */
[----:B-1----:R-:W1:Y:S08]  /*10bd0*/  @P3 LDC R10, c[0x0][0x2e4] ;  /* 0x0000b900ff0a3b82 */ /* 0x002e700000000800 */
[----:B------:R-:W2:Y:S08]  /*10be0*/  @P2 LDC.64 R16, c[0x0][0x2c0] ;  /* 0x0000b000ff102b82 */ /* 0x000eb00000000a00 */
[----:B------:R-:W3:Y:S01]  /*10bf0*/  @P2 LDC R18, c[0x0][0x2c0] ;  /* 0x0000b000ff122b82 */ /* 0x000ee20000000800 */
[----:B--2---:R-:W-:-:S02]  /*10c00*/  @P2 IMAD R16, R17, R16, RZ ;  /* 0x0000001011102224 */ /* 0x004fc400078e02ff */
[----:B-1----:R-:W-:Y:S02]  /*10c10*/  @!P2 IMAD.MOV.U32 R16, RZ, RZ, R10 ;  /* 0x000000ffff10a224 */ /* 0x002fe400078e000a */
[----:B------:R-:W-:Y:S01]  /*10c20*/  @!P2 IMAD.MOV.U32 R18, RZ, RZ, 0x1 ;  /* 0x00000001ff12a424 */ /* 0x000fe200078e00ff */
[C---:B---3--:R-:W-:Y:S02]  /*10c30*/  ISETP.NE.AND P0, PT, R13.reuse, -0x1, PT ;  /* 0xffffffff0d00780c */ /* 0x048fe40003f05270 */
[----:B------:R-:W-:-:S11]  /*10c40*/  ISETP.NE.OR P4, PT, R13, -0x1, P1 ;  /* 0xffffffff0d00780c */ /* 0x000fd60000f85670 */
[----:B------:R-:W1:Y:S01]  /*10c50*/  @!P0 LDC.64 R2, c[0x0][0x290] ;  /* 0x0000a400ff028b82 */ /* 0x000e620000000a00 */
[----:B------:R-:W-:-:S07]  /*10c60*/  @!P0 SHF.R.S32.HI R0, RZ, 0x1f, R22 ;  /* 0x0000001fff008819 */ /* 0x000fce0000011416 */
[----:B------:R-:W2:Y:S01]  /*10c70*/  @P0 LDC.64 R6, c[0x0][0x298] ;  /* 0x0000a600ff060b82 */ /* 0x000ea20000000a00 */
[----:B-1----:R-:W-:Y:S02]  /*10c80*/  @!P0 IMAD R0, R0, R2, RZ ;  /* 0x0000000200008224 */ /* 0x002fe400078e02ff */
[----:B--2---:R-:W-:-:S04]  /*10c90*/  @P0 IMAD.WIDE.U32 R4, R13, R6, RZ ;  /* 0x000000060d040225 */ /* 0x004fc800078e00ff */
[C---:B------:R-:W-:Y:S02]  /*10ca0*/  @!P0 IMAD R6, R22.reuse, R3, R0 ;  /* 0x0000000316068224 */ /* 0x040fe400078e0200 */
[----:B------:R-:W-:-:S04]  /*10cb0*/  @!P0 IMAD.WIDE.U32 R2, R22, R2, RZ ;  /* 0x0000000216028225 */ /* 0x000fc800078e00ff */
[----:B------:R-:W-:Y:S02]  /*10cc0*/  IMAD.IADD R0, R183, 0x1, -R8 ;  /* 0x00000001b7007824 */ /* 0x000fe400078e0a08 */
[----:B------:R-:W-:Y:S02]  /*10cd0*/  @!P0 IMAD.MOV.U32 R4, RZ, RZ, R2 ;  /* 0x000000ffff048224 */ /* 0x000fe400078e0002 */
[----:B------:R-:W-:Y:S02]  /*10ce0*/  IMAD.SHL.U32 R0, R0, 0x8, RZ ;  /* 0x0000000800007824 */ /* 0x000fe400078e00ff */
[----:B------:R-:W-:Y:S02]  /*10cf0*/  @P0 IMAD R7, R13, R7, R5 ;  /* 0x000000070d070224 */ /* 0x000fe400078e0205 */
[----:B------:R-:W-:Y:S01]  /*10d00*/  @!P0 IMAD.IADD R7, R3, 0x1, R6 ;  /* 0x0000000103078824 */ /* 0x000fe200078e0206 */
[----:B------:R-:W-:Y:S01]  /*10d10*/  IADD3 R8, P0, R0, R4, RZ ;  /* 0x0000000400087210 */ /* 0x000fe20007f1e0ff */
[----:B-----5:R-:W-:Y:S01]  /*10d20*/  @!P4 IMAD R13, R22, R9, RZ ;  /* 0x00000009160dc224 */ /* 0x020fe200078e02ff */
[----:B------:R-:W-:Y:S01]  /*10d30*/  SHF.R.S32.HI R4, RZ, 0x2, R11 ;  /* 0x00000002ff047819 */ /* 0x000fe2000001140b */
[----:B------:R-:W-:Y:S01]  /*10d40*/  @P2 IMAD.MOV.U32 R2, RZ, RZ, 0x1 ;  /* 0x00000001ff022424 */ /* 0x000fe200078e00ff */
[----:B------:R-:W-:Y:S01]  /*10d50*/  LEA.HI.X.SX32 R9, R0, R7, 0x1, P0 ;  /* 0x0000000700097211 */ /* 0x000fe200000f0eff */
[----:B------:R-:W-:Y:S01]  /*10d60*/  IMAD.IADD R0, R105, 0x1, -R189 ;  /* 0x0000000169007824 */ /* 0x000fe200078e0abd */
[----:B------:R-:W-:Y:S01]  /*10d70*/  SHF.R.S32.HI R6, RZ, 0x1f, R25 ;  /* 0x0000001fff067819 */ /* 0x000fe20000011419 */
[----:B----4-:R-:W-:Y:S01]  /*10d80*/  @!P2 IMAD R2, R10, R12, RZ ;  /* 0x0000000c0a02a224 */ /* 0x010fe200078e02ff */
[----:B------:R1:W-:Y:S01]  /*10d90*/  @!P4 STL [R1+0x20], R13 ;  /* 0x0000200d0100c387 */ /* 0x0003e20000100800 */
[----:B------:R-:W-:Y:S01]  /*10da0*/  LOP3.LUT P4, RZ, R183, 0x3, RZ, 0xc0, !PT ;  /* 0x00000003b7ff7812 */ /* 0x000fe2000788c0ff */
[C---:B------:R-:W-:Y:S01]  /*10db0*/  VIADD R19, R4.reuse, 0x20 ;  /* 0x0000002004137836 */ /* 0x040fe20000000000 */
[----:B------:R-:W-:Y:S01]  /*10dc0*/  ISETP.GE.AND P0, PT, R4, R0, PT ;  /* 0x000000000400720c */ /* 0x000fe20003f06270 */
[----:B------:R-:W-:Y:S01]  /*10dd0*/  IMAD R2, R22, R2, RZ ;  /* 0x0000000216027224 */ /* 0x000fe200078e02ff */
[--C-:B------:R-:W-:Y:S01]  /*10de0*/  @!P1 SHF.R.S32.HI R15, RZ, 0x1f, R13.reuse ;  /* 0x0000001fff0f9819 */ /* 0x100fe2000001140d */
[----:B------:R-:W-:Y:S01]  /*10df0*/  IMAD R6, R6, UR4, RZ ;  /* 0x0000000406067c24 */ /* 0x000fe2000f8e02ff */
[CC--:B------:R-:W-:Y:S01]  /*10e00*/  ISETP.GE.OR P3, PT, R4.reuse, R0.reuse, P4 ;  /* 0x000000000400720c */ /* 0x0c0fe20002766670 */
[----:B------:R-:W-:Y:S01]  /*10e10*/  @!P1 IMAD.MOV.U32 R14, RZ, RZ, R13 ;  /* 0x000000ffff0e9224 */ /* 0x000fe200078e000d */
[----:B------:R-:W-:Y:S01]  /*10e20*/  SHF.R.S32.HI R5, RZ, 0x1f, R4 ;  /* 0x0000001fff057819 */ /* 0x000fe20000011404 */
[----:B------:R-:W-:Y:S01]  /*10e30*/  VIADD R20, R4, 0x40 ;  /* 0x0000004004147836 */ /* 0x000fe20000000000 */
[----:B------:R-:W-:Y:S01]  /*10e40*/  SEL R17, R2, RZ, P1 ;  /* 0x000000ff02117207 */ /* 0x000fe20000800000 */
[----:B------:R-:W-:Y:S01]  /*10e50*/  VIADD R21, R4, 0x60 ;  /* 0x0000006004157836 */ /* 0x000fe20000000000 */
[-C--:B------:R-:W-:Y:S01]  /*10e60*/  ISETP.GE.OR P1, PT, R19, R0.reuse, P4 ;  /* 0x000000001300720c */ /* 0x080fe20002726670 */
[C---:B------:R-:W-:Y:S01]  /*10e70*/  IMAD R6, R25.reuse, UR5, R6 ;  /* 0x0000000519067c24 */ /* 0x040fe2000f8e0206 */
[----:B------:R-:W-:Y:S01]  /*10e80*/  P2R R22, PR, RZ, 0x8 ;  /* 0x00000008ff167803 */ /* 0x000fe20000000000 */
[----:B------:R-:W-:Y:S01]  /*10e90*/  IMAD.WIDE.U32 R8, R25, UR4, R8 ;  /* 0x0000000419087c25 */ /* 0x000fe2000f8e0008 */
[----:B------:R-:W-:-:S02]  /*10ea0*/  ISETP.GE.AND P2, PT, R19, R0, PT ;  /* 0x000000001300720c */ /* 0x000fc40003f46270 */
[-C--:B------:R-:W-:Y:S01]  /*10eb0*/  ISETP.GE.AND P3, PT, R20, R0.reuse, PT ;  /* 0x000000001400720c */ /* 0x080fe20003f66270 */
[----:B------:R-:W-:Y:S01]  /*10ec0*/  IMAD.WIDE R2, R24, 0x80, R4 ;  /* 0x0000008018027825 */ /* 0x000fe200078e0204 */
[----:B------:R-:W-:Y:S02]  /*10ed0*/  ISETP.GE.AND P5, PT, R21, R0, PT ;  /* 0x000000001500720c */ /* 0x000fe40003fa6270 */
[----:B------:R-:W-:Y:S01]  /*10ee0*/  P2R R23, PR, RZ, 0x2 ;  /* 0x00000002ff177803 */ /* 0x000fe20000000000 */
[----:B------:R-:W-:Y:S01]  /*10ef0*/  IMAD.IADD R7, R6, 0x1, R9 ;  /* 0x0000000106077824 */ /* 0x000fe200078e0209 */
[----:B-1----:R-:W-:Y:S09]  /*10f00*/  @P0 BRA `(.L_x_39) ;  /* 0x0000000000280947 */ /* 0x002ff20003800000 */
        /* <DEDUP_REMOVED lines=9> */
[----:B------:R1:W-:Y:S02]  /*10fa0*/  STG.E.128 desc[UR12][R12.64], RZ ;  /* 0x000000ff0c007986 */ /* 0x0003e4000c101d0c */
.L_x_39:
[----:B------:R-:W-:Y:S05]  /*10fb0*/  BSYNC B0 ;  /* 0x0000000000007941 */ /* 0x000fea0003800000 */
.L_x_38:
[----:B------:R-:W-:Y:S01]  /*10fc0*/  BSSY B0, `(.L_x_40) ;  /* 0x0000013000007945 */ /* 0x000fe20003800000 */
[----:B------:R-:W-:Y:S01]  /*10fd0*/  ISETP.GE.OR P6, PT, R20, R0, P4 ;  /* 0x000000001400720c */ /* 0x000fe200027c6670 */
[----:B------:R-:W-:Y:S01]  /*10fe0*/  IMAD R17, R25, R16, R17 ;  /* 0x0000001019117224 */ /* 0x000fe200078e0211 */
[----:B------:R-:W-:Y:S01]  /*10ff0*/  ISETP.GE.OR P4, PT, R21, R0, P4 ;  /* 0x000000001500720c */ /* 0x000fe20002786670 */
[----:B------:R-:W-:Y:S01]  /*11000*/  IMAD R16, R189, R18, RZ ;  /* 0x00000012bd107224 */ /* 0x000fe200078e02ff */
[----:B------:R-:W-:Y:S11]  /*11010*/  @P2 BRA `(.L_x_41) ;  /* 0x0000000000342947 */ /* 0x000ff60003800000 */
[----:B------:R-:W-:Y:S01]  /*11020*/  IADD3 R0, P0, R2, 0x20, RZ ;  /* 0x0000002002007810 */ /* 0x000fe20007f1e0ff */
[----:B------:R-:W-:Y:S01]  /*11030*/  ULDC.64 UR4, c[0x0][0x298] ;  /* 0x0000a60000047ab9 */ /* 0x000fe20000000a00 */
[----:B------:R-:W-:-:S03]  /*11040*/  MOV R11, R7 ;  /* 0x00000007000b7202 */ /* 0x000fc60000000f00 */
[----:B------:R-:W-:-:S04]  /*11050*/  IMAD.X R10, RZ, RZ, R3, P0 ;  /* 0x000000ffff0a7224 */ /* 0x000fc800000e0603 */
[----:B-1----:R-:W-:Y:S02]  /*11060*/  IMAD R12, R10, UR4, RZ ;  /* 0x000000040a0c7c24 */ /* 0x002fe4000f8e02ff */
[----:B------:R-:W-:-:S04]  /*11070*/  IMAD.MOV.U32 R10, RZ, RZ, R8 ;  /* 0x000000ffff0a7224 */ /* 0x000fc800078e0008 */
[----:B------:R-:W-:-:S04]  /*11080*/  IMAD.WIDE.U32 R10, R0, UR4, R10 ;  /* 0x00000004000a7c25 */ /* 0x000fc8000f8e000a */
[----:B------:R-:W-:Y:S01]  /*11090*/  IMAD R0, R0, UR5, R12 ;  /* 0x0000000500007c24 */ /* 0x000fe2000f8e020c */
[----:B------:R-:W-:Y:S02]  /*110a0*/  ULDC.64 UR4, c[0x0][0x280] ;  /* 0x0000a00000047ab9 */ /* 0x000fe40000000a00 */
[----:B------:R-:W-:Y:S02]  /*110b0*/  LEA R12, P0, R10, UR4, 0x1 ;  /* 0x000000040a0c7c11 */ /* 0x000fe4000f8008ff */
[----:B------:R-:W-:-:S04]  /*110c0*/  IADD3 R0, R0, R11, RZ ;  /* 0x0000000b00007210 */ /* 0x000fc80007ffe0ff */
[----:B------:R-:W-:-:S05]  /*110d0*/  LEA.HI.X R13, R10, UR5, R0, 0x1, P0 ;  /* 0x000000050a0d7c11 */ /* 0x000fca00080f0c00 */
[----:B------:R2:W-:Y:S02]  /*110e0*/  STG.E.128 desc[UR12][R12.64], RZ ;  /* 0x000000ff0c007986 */ /* 0x0005e4000c101d0c */
.L_x_41:
[----:B------:R-:W-:Y:S05]  /*110f0*/  BSYNC B0 ;  /* 0x0000000000007941 */ /* 0x000fea0003800000 */
.L_x_40:
[----:B------:R-:W-:Y:S04]  /*11100*/  BSSY B0, `(.L_x_42) ;  /* 0x000000f000007945 */ /* 0x000fe80003800000 */
[----:B------:R-:W-:Y:S05]  /*11110*/  @P3 BRA `(.L_x_43) ;  /* 0x0000000000343947 */ /* 0x000fea0003800000 */
[----:B------:R-:W-:Y:S01]  /*11120*/  IADD3 R0, P0, R2, 0x40, RZ ;  /* 0x0000004002007810 */ /* 0x000fe20007f1e0ff */
[----:B------:R-:W-:Y:S01]  /*11130*/  ULDC.64 UR4, c[0x0][0x298] ;  /* 0x0000a60000047ab9 */ /* 0x000fe20000000a00 */
[----:B------:R-:W-:-:S03]  /*11140*/  MOV R11, R7 ;  /* 0x00000007000b7202 */ /* 0x000fc60000000f00 */
[----:B------:R-:W-:-:S04]  /*11150*/  IMAD.X R10, RZ, RZ, R3, P0 ;  /* 0x000000ffff0a7224 */ /* 0x000fc800000e0603 */
[----:B-12---:R-:W-:Y:S02]  /*11160*/  IMAD R12, R10, UR4, RZ ;  /* 0x000000040a0c7c24 */ /* 0x006fe4000f8e02ff */
        /* <DEDUP_REMOVED lines=8> */
.L_x_43:
[----:B------:R-:W-:Y:S05]  /*111f0*/  BSYNC B0 ;  /* 0x0000000000007941 */ /* 0x000fea0003800000 */
.L_x_42:
[----:B------:R-:W-:Y:S01]  /*11200*/  BSSY B0, `(.L_x_44) ;  /* 0x0000011000007945 */ /* 0x000fe20003800000 */
[--C-:B------:R-:W-:Y:S02]  /*11210*/  IADD3 R10, P2, P1, R16, R14, R17.reuse ;  /* 0x0000000e100a7210 */ /* 0x100fe4000795e011 */
[----:B------:R-:W-:Y:S02]  /*11220*/  SHF.R.S32.HI R16, RZ, 0x1f, R16 ;  /* 0x0000001fff107819 */ /* 0x000fe40000011410 */
[----:B------:R-:W-:Y:S01]  /*11230*/  SHF.R.S32.HI R17, RZ, 0x1f, R17 ;  /* 0x0000001fff117819 */ /* 0x000fe20000011411 */
[----:B------:R-:W-:Y:S05]  /*11240*/  @P5 BRA `(.L_x_45) ;  /* 0x0000000000305947 */ /* 0x000fea0003800000 */
[----:B------:R-:W-:Y:S01]  /*11250*/  IADD3 R0, P0, R2, 0x60, RZ ;  /* 0x0000006002007810 */ /* 0x000fe20007f1e0ff */
[----:B------:R-:W-:Y:S01]  /*11260*/  ULDC.64 UR4, c[0x0][0x298] ;  /* 0x0000a60000047ab9 */ /* 0x000fe20000000a00 */
[----:B------:R-:W-:Y:S02]  /*11270*/  MOV R6, R8 ;  /* 0x0000000800067202 */ /* 0x000fe40000000f00 */
[----:B------:R-:W-:-:S03]  /*11280*/  IADD3.X R2, RZ, R3, RZ, P0, !PT ;  /* 0x00000003ff027210 */ /* 0x000fc600007fe4ff */
[----:B------:R-:W-:-:S04]  /*11290*/  IMAD.WIDE.U32 R6, R0, UR4, R6 ;  /* 0x0000000400067c25 */ /* 0x000fc8000f8e0006 */
[----:B------:R-:W-:-:S04]  /*112a0*/  IMAD R2, R2, UR4, RZ ;  /* 0x0000000402027c24 */ /* 0x000fc8000f8e02ff */
[----:B------:R-:W-:Y:S01]  /*112b0*/  IMAD R0, R0, UR5, R2 ;  /* 0x0000000500007c24 */ /* 0x000fe2000f8e0202 */
[----:B------:R-:W-:Y:S02]  /*112c0*/  ULDC.64 UR4, c[0x0][0x280] ;  /* 0x0000a00000047ab9 */ /* 0x000fe40000000a00 */
[----:B------:R-:W-:Y:S02]  /*112d0*/  LEA R2, P0, R6, UR4, 0x1 ;  /* 0x0000000406027c11 */ /* 0x000fe4000f8008ff */
[----:B------:R-:W-:-:S04]  /*112e0*/  IADD3 R0, R0, R7, RZ ;  /* 0x0000000700007210 */ /* 0x000fc80007ffe0ff */
[----:B------:R-:W-:-:S05]  /*112f0*/  LEA.HI.X R3, R6, UR5, R0, 0x1, P0 ;  /* 0x0000000506037c11 */ /* 0x000fca00080f0c00 */
[----:B------:R4:W-:Y:S02]  /*11300*/  STG.E.128 desc[UR12][R2.64], RZ ;  /* 0x000000ff02007986 */ /* 0x0009e4000c101d0c */
.L_x_45:
[----:B------:R-:W-:Y:S05]  /*11310*/  BSYNC B0 ;  /* 0x0000000000007941 */ /* 0x000fea0003800000 */
.L_x_44:
[----:B------:R-:W-:Y:S01]  /*11320*/  ISETP.NE.AND P0, PT, R22, RZ, PT ;  /* 0x000000ff1600720c */ /* 0x000fe20003f05270 */
[----:B------:R-:W-:Y:S01]  /*11330*/  BSSY B0, `(.L_x_46) ;  /* 0x000000b000007945 */ /* 0x000fe20003800000 */
[----:B------:R-:W-:-:S11]  /*11340*/  IADD3.X R14, R16, R15, R17, P2, P1 ;  /* 0x0000000f100e7210 */ /* 0x000fd600017e2411 */
[----:B------:R-:W-:Y:S05]  /*11350*/  @P0 BRA `(.L_x_47) ;  /* 0x0000000000200947 */ /* 0x000fea0003800000 */
[----:B------:R-:W-:Y:S01]  /*11360*/  IMAD R4, R4, R18, RZ ;  /* 0x0000001204047224 */ /* 0x000fe200078e02ff */
[----:B------:R-:W-:-:S04]  /*11370*/  ULDC.64 UR4, c[0x0][0x2b0] ;  /* 0x0000ac0000047ab9 */ /* 0x000fc80000000a00 */
[----:B------:R-:W-:-:S04]  /*11380*/  IADD3 R0, P0, R4, R10, RZ ;  /* 0x0000000a04007210 */ /* 0x000fc80007f1e0ff */
[----:B------:R-:W-:Y:S02]  /*11390*/  LEA.HI.X.SX32 R4, R4, R14, 0x1, P0 ;  /* 0x0000000e04047211 */ /* 0x000fe400000f0eff */
[----:B----4-:R-:W-:-:S04]  /*113a0*/  LEA R2, P0, R0, UR4, 0x2 ;  /* 0x0000000400027c11 */ /* 0x010fc8000f8010ff */
[----:B------:R-:W-:Y:S01]  /*113b0*/  LEA.HI.X R3, R0, UR5, R4, 0x2, P0 ;  /* 0x0000000500037c11 */ /* 0x000fe200080f1404 */
[----:B------:R-:W-:-:S05]  /*113c0*/  IMAD.MOV.U32 R0, RZ, RZ, 0x7f800000 ;  /* 0x7f800000ff007424 */ /* 0x000fca00078e00ff */
[----:B------:R4:W-:Y:S03]  /*113d0*/  STG.E desc[UR12][R2.64], R0 ;  /* 0x0000000002007986 */ /* 0x0009e6000c10190c */
.L_x_47:
[----:B------:R-:W-:Y:S05]  /*113e0*/  BSYNC B0 ;  /* 0x0000000000007941 */ /* 0x000fea0003800000 */
.L_x_46:
[----:B------:R-:W-:Y:S01]  /*113f0*/  ISETP.NE.AND P0, PT, R23, RZ, PT ;  /* 0x000000ff1700720c */ /* 0x000fe20003f05270 */
[----:B------:R-:W-:-:S12]  /*11400*/  BSSY B0, `(.L_x_48) ;  /* 0x000000a000007945 */ /* 0x000fd80003800000 */
[----:B------:R-:W-:Y:S05]  /*11410*/  @P0 BRA `(.L_x_49) ;  /* 0x0000000000200947 */ /* 0x000fea0003800000 */
[----:B----4-:R-:W-:Y:S01]  /*11420*/  IMAD R0, R19, R18, RZ ;  /* 0x0000001213007224 */ /* 0x010fe200078e02ff */
[----:B------:R-:W-:-:S04]  /*11430*/  ULDC.64 UR4, c[0x0][0x2b0] ;  /* 0x0000ac0000047ab9 */ /* 0x000fc80000000a00 */
[----:B------:R-:W-:-:S04]  /*11440*/  IADD3 R3, P0, R0, R10, RZ ;  /* 0x0000000a00037210 */ /* 0x000fc80007f1e0ff */
[----:B------:R-:W-:Y:S02]  /*11450*/  LEA.HI.X.SX32 R0, R0, R14, 0x1, P0 ;  /* 0x0000000e00007211 */ /* 0x000fe400000f0eff */
[----:B------:R-:W-:-:S04]  /*11460*/  LEA R2, P0, R3, UR4, 0x2 ;  /* 0x0000000403027c11 */ /* 0x000fc8000f8010ff */
[----:B------:R-:W-:Y:S01]  /*11470*/  LEA.HI.X R3, R3, UR5, R0, 0x2, P0 ;  /* 0x0000000503037c11 */ /* 0x000fe200080f1400 */
[----:B------:R-:W-:-:S05]  /*11480*/  IMAD.MOV.U32 R0, RZ, RZ, 0x7f800000 ;  /* 0x7f800000ff007424 */ /* 0x000fca00078e00ff */
[----:B------:R4:W-:Y:S03]  /*11490*/  STG.E desc[UR12][R2.64], R0 ;  /* 0x0000000002007986 */ /* 0x0009e6000c10190c */
.L_x_49:
[----:B------:R-:W-:Y:S05]  /*114a0*/  BSYNC B0 ;  /* 0x0000000000007941 */ /* 0x000fea0003800000 */
.L_x_48:
[----:B------:R-:W-:Y:S04]  /*114b0*/  BSSY B0, `(.L_x_50) ;  /* 0x000000a000007945 */ /* 0x000fe80003800000 */
        /* <DEDUP_REMOVED lines=9> */
.L_x_51:
[----:B------:R-:W-:Y:S05]  /*11550*/  BSYNC B0 ;  /* 0x0000000000007941 */ /* 0x000fea0003800000 */
.L_x_50:
[----:B------:R-:W-:Y:S05]  /*11560*/  @P4 EXIT ;  /* 0x000000000000494d */ /* 0x000fea0003800000 */
[----:B----4-:R-:W-:Y:S01]  /*11570*/  IMAD R0, R21, R18, RZ ;  /* 0x0000001215007224 */ /* 0x010fe200078e02ff */
[----:B------:R-:W-:-:S04]  /*11580*/  ULDC.64 UR4, c[0x0][0x2b0] ;  /* 0x0000ac0000047ab9 */ /* 0x000fc80000000a00 */
[----:B------:R-:W-:-:S04]  /*11590*/  IADD3 R3, P0, R0, R10, RZ ;  /* 0x0000000a00037210 */ /* 0x000fc80007f1e0ff */
[----:B------:R-:W-:Y:S02]  /*115a0*/  LEA.HI.X.SX32 R0, R0, R14, 0x1, P0 ;  /* 0x0000000e00007211 */ /* 0x000fe400000f0eff */
[----:B------:R-:W-:-:S04]  /*115b0*/  LEA R2, P0, R3, UR4, 0x2 ;  /* 0x0000000403027c11 */ /* 0x000fc8000f8010ff */
[----:B------:R-:W-:Y:S01]  /*115c0*/  LEA.HI.X R3, R3, UR5, R0, 0x2, P0 ;  /* 0x0000000503037c11 */ /* 0x000fe200080f1400 */
[----:B------:R-:W-:-:S05]  /*115d0*/  IMAD.MOV.U32 R0, RZ, RZ, 0x7f800000 ;  /* 0x7f800000ff007424 */ /* 0x000fca00078e00ff */
[----:B------:R-:W-:Y:S01]  /*115e0*/  STG.E desc[UR12][R2.64], R0 ;  /* 0x0000000002007986 */ /* 0x000fe2000c10190c */
[----:B------:R-:W-:Y:S05]  /*115f0*/  EXIT ;  /* 0x000000000000794d */ /* 0x000fea0003800000 */
.L_x_52:
        /* <DEDUP_REMOVED lines=16> */
.L_x_717:


//--------------------- .text._ZN5flash16flash_fwd_kernelI23Flash_fwd_kernel_traitsILi32ELi128ELi128ELi4ELb0ELb0EN7cutlass10bfloat16_tE19Flash_kernel_traitsILi32ELi128ELi128ELi4ES3_EELb0ELb1ELb0ELb0ELb0ELb0ELb0ELb0EEEvNS_16Flash_fwd_paramsE --------------------------
	.section	.text._ZN5flash16flash_fwd_kernelI23Flash_fwd_kernel_traitsILi32ELi128ELi128ELi4ELb0ELb0EN7cutlass10bfloat16_tE19Flash_kernel_traitsILi32ELi128ELi128ELi4ES3_EELb0ELb1ELb0ELb0ELb0ELb0ELb0ELb0EEEvNS_16Flash_fwd_paramsE,"ax",@progbits
	.align	128
        .global         _ZN5flash16flash_fwd_kernelI23Flash_fwd_kernel_traitsILi32ELi128ELi128ELi4ELb0ELb0EN7cutlass10bfloat16_tE19Flash_kernel_traitsILi32ELi128ELi128ELi4ES3_EELb0ELb1ELb0ELb0ELb0ELb0ELb0ELb0EEEvNS_16Flash_fwd_paramsE
        .type           _ZN5flash16flash_fwd_kernelI23Flash_fwd_kernel_traitsILi32ELi128ELi128ELi4ELb0ELb0EN7cutlass10bfloat16_tE19Flash_kernel_traitsILi32ELi128ELi128ELi4ES3_EELb0ELb1ELb0ELb0ELb0ELb0ELb0ELb0EEEvNS_16Flash_fwd_paramsE,@function
        .size           _ZN5flash16flash_fwd_kernelI23Flash_fwd_kernel_traitsILi32ELi128ELi128ELi4ELb0ELb0EN7cutlass10bfloat16_tE19Flash_kernel_traitsILi32ELi128ELi128ELi4ES3_EELb0ELb1ELb0ELb0ELb0ELb0ELb0ELb0EEEvNS_16Flash_fwd_paramsE,(.L_x_718 - _ZN5flash16flash_fwd_kernelI23Flash_fwd_kernel_traitsILi32ELi128ELi128ELi4ELb0ELb0EN7cutlass10bfloat16_tE19Flash_kernel_traitsILi32ELi128ELi128ELi4ES3_EELb0ELb1ELb0ELb0ELb0ELb0ELb0ELb0EEEvNS_16Flash_fwd_paramsE)
        .other          _ZN5flash16flash_fwd_kernelI23Flash_fwd_kernel_traitsILi32ELi128ELi128ELi4ELb0ELb0EN7cutlass10bfloat16_tE19Flash_kernel_traitsILi32ELi128ELi128ELi4ES3_EELb0ELb1ELb0ELb0ELb0ELb0ELb0ELb0EEEvNS_16Flash_fwd_paramsE,@"STO_CUDA_ENTRY STV_DEFAULT"
_ZN5flash16flash_fwd_kernelI23Flash_fwd_kernel_traitsILi32ELi128ELi128ELi4ELb0ELb0EN7cutlass10bfloat16_tE19Flash_kernel_traitsILi32ELi128ELi128ELi4ES3_EELb0ELb1ELb0ELb0ELb0ELb0ELb0ELb0EEEvNS_16Flash_fwd_paramsE:
.text._ZN5flash16flash_fwd_kernelI23Flash_fwd_kernel_traitsILi32ELi128ELi128ELi4ELb0ELb0EN7cutlass10bfloat16_tE19Flash_kernel_traitsILi32ELi128ELi128ELi4ES3_EELb0ELb1ELb0ELb0ELb0ELb0ELb0ELb0EEEvNS_16Flash_fwd_paramsE:
[----:B------:R-:W1:Y:S08]  /*0000*/  LDC R1, c[0x0][0x28] ;  /* 0x00000a00ff017b82 */ /* 0x000e700000000800 */
[----:B------:R-:W2:Y:S01]  /*0010*/  S2UR UR28, SR_CTAID.Y ;  /* 0x00000000001c79c3 */ /* 0x000ea20000002600 */
[----:B------:R-:W-:Y:S01]  /*0020*/  ULDC.64 UR4, c[0x0][0x300] ;  /* 0x0000c00000047ab9 */ /* 0x000fe20000000a00 */
[----:B------:R-:W-:Y:S01]  /*0030*/  ULDC.64 UR6, c[0x0][0x2f0] ;  /* 0x0000bc0000067ab9 */ /* 0x000fe20000000a00 */
[----:B------:R-:W-:Y:S01]  /*0040*/  UISETP.NE.U32.AND UP1, UPT, UR4, URZ, UPT ;  /* 0x0000003f0400728c */ /* 0x000fe2000bf25070 */
[----:B-1----:R-:W-:Y:S01]  /*0050*/  VIADD R1, R1, 0xffffffd0 ;  /* 0xffffffd001017836 */ /* 0x002fe20000000000 */
[----:B------:R-:W-:-:S02]  /*0060*/  UISETP.NE.U32.AND UP2, UPT, UR6, URZ, UPT ;  /* 0x0000003f0600728c */ /* 0x000fc4000bf45070 */
[----:B------:R-:W-:Y:S01]  /*0070*/  UISETP.NE.AND.EX UP1, UPT, UR5, URZ, UPT, UP1 ;  /* 0x0000003f0500728c */ /* 0x000fe2000bf25310 */
[----:B------:R-:W-:Y:S01]  /*0080*/  ULDC.64 UR8, c[0x0][0x2f0] ;  /* 0x0000bc0000087ab9 */ /* 0x000fe20000000a00 */
[----:B------:R-:W-:Y:S01]  /*0090*/  UISETP.NE.AND.EX UP2, UPT, UR7, URZ, UPT, UP2 ;  /* 0x0000003f0700728c */ /* 0x000fe2000bf45320 */
[----:B------:R-:W-:-:S03]  /*00a0*/  ULDC.U8 UR6, c[0x0][0x3c2] ;  /* 0x0000f08000067ab9 */ /* 0x000fc60000000000 */
[----:B------:R-:W-:Y:S01]  /*00b0*/  PLOP3.LUT P0, PT, PT, PT, UP1, 0x80, 0x0 ;  /* 0x000000000000781c */ /* 0x000fe20003f0f018 */
[----:B------:R-:W-:Y:S01]  /*00c0*/  ULDC.64 UR4, c[0x0][0x2f8] ;  /* 0x0000be0000047ab9 */ /* 0x000fe20000000a00 */
[----:B------:R-:W-:Y:S01]  /*00d0*/  UISETP.NE.AND UP3, UPT, UR6, URZ, UPT ;  /* 0x0000003f0600728c */ /* 0x000fe2000bf65270 */
[----:B------:R-:W-:Y:S01]  /*00e0*/  PLOP3.LUT P2, PT, PT, PT, UP2, 0x80, 0x0 ;  /* 0x000000000000781c */ /* 0x000fe20003f4f028 */
[----:B------:R-:W-:Y:S01]  /*00f0*/  UISETP.EQ.U32.AND UP0, UPT, UR4, URZ, UPT ;  /* 0x0000003f0400728c */ /* 0x000fe2000bf02070 */
[----:B------:R-:W-:Y:S01]  /*0100*/  ULDC.64 UR22, c[0x0][0x208] ;  /* 0x0000820000167ab9 */ /* 0x000fe20000000a00 */
[----:B------:R-:W-:Y:S02]  /*0110*/  ULDC.64 UR6, c[0x0][0x2f8] ;  /* 0x0000be0000067ab9 */ /* 0x000fe40000000a00 */
[----:B------:R-:W-:Y:S02]  /*0120*/  UISETP.EQ.OR.EX UP0, UPT, UR5, URZ, !UP3, UP0 ;  /* 0x0000003f0500728c */ /* 0x000fe4000df02700 */
[----:B--2---:R-:W-:-:S06]  /*0130*/  UIMAD.WIDE UR8, UR28, 0x4, UR8 ;  /* 0x000000041c0878a5 */ /* 0x004fcc000f8e0208 */
[----:B------:R-:W-:Y:S02]  /*0140*/  IMAD.U32 R2, RZ, RZ, UR8 ;  /* 0x00000008ff027e24 */ /* 0x000fe4000f8e00ff */
[----:B------:R-:W-:Y:S01]  /*0150*/  IMAD.U32 R3, RZ, RZ, UR9 ;  /* 0x00000009ff037e24 */ /* 0x000fe2000f8e00ff */
[----:B------:R-:W-:Y:S02]  /*0160*/  @UP1 ULDC.64 UR8, c[0x0][0x300] ;  /* 0x0000c00000081ab9 */ /* 0x000fe40000000a00 */
[----:B------:R-:W-:Y:S02]  /*0170*/  @UP1 UIMAD.WIDE UR8, UR28, 0x4, UR8 ;  /* 0x000000041c0818a5 */ /* 0x000fe4000f8e0208 */
[----:B------:R-:W2:Y:S04]  /*0180*/  @P2 LDG.E R7, desc[UR22][R2.64] ;  /* 0x0000001602072981 */ /* 0x000ea8000c1e1900 */
[----:B------:R-:W-:Y:S01]  /*0190*/  IMAD.U32 R4, RZ, RZ, UR8 ;  /* 0x00000008ff047e24 */ /* 0x000fe2000f8e00ff */
[----:B------:R1:W3:Y:S01]  /*01a0*/  @P2 LDG.E R6, desc[UR22][R2.64+0x4] ;  /* 0x0000041602062981 */ /* 0x0002e2000c1e1900 */
[----:B------:R-:W-:Y:S01]  /*01b0*/  IMAD.U32 R5, RZ, RZ, UR9 ;  /* 0x00000009ff057e24 */ /* 0x000fe2000f8e00ff */
[----:B------:R-:W-:Y:S01]  /*01c0*/  PLOP3.LUT P1, PT, PT, PT, UP0, 0x80, 0x0 ;  /* 0x000000000000781c */ /* 0x000fe20003f2f008 */
[----:B------:R-:W-:-:S03]  /*01d0*/  UIMAD.WIDE UR6, UR28, 0x4, UR6 ;  /* 0x000000041c0678a5 */ /* 0x000fc6000f8e0206 */
[----:B------:R-:W4:Y:S03]  /*01e0*/  @P0 LDG.E R4, desc[UR22][R4.64] ;  /* 0x0000001604040981 */ /* 0x000f26000c1e1900 */
[----:B-1----:R-:W-:Y:S02]  /*01f0*/  IMAD.U32 R2, RZ, RZ, UR6 ;  /* 0x00000006ff027e24 */ /* 0x002fe4000f8e00ff */
[----:B------:R-:W-:-:S05]  /*0200*/  IMAD.U32 R3, RZ, RZ, UR7 ;  /* 0x00000007ff037e24 */ /* 0x000fca000f8e00ff */
[----:B------:R-:W5:Y:S01]  /*0210*/  @!P1 LDG.E R0, desc[UR22][R2.64] ;  /* 0x0000001602009981 */ /* 0x000f62000c1e1900 */
[----:B------:R-:W-:Y:S01]  /*0220*/  UMOV UR12, 0xffffffff ;  /* 0xffffffff000c7882 */ /* 0x000fe20000000000 */
[----:B------:R-:W-:Y:S01]  /*0230*/  UMOV UR31, URZ ;  /* 0x0000003f001f7c82 */ /* 0x000fe20008000000 */
[----:B------:R-:W-:Y:S01]  /*0240*/  UMOV UR8, 0xffffffff ;  /* 0xffffffff00087882 */ /* 0x000fe20000000000 */
[----:B------:R-:W1:Y:S08]  /*0250*/  S2UR UR13, SR_CTAID.X ;  /* 0x00000000000d79c3 */ /* 0x000e700000002500 */
[----:B------:R-:W1:Y:S01]  /*0260*/  S2UR UR27, SR_CTAID.Z ;  /* 0x00000000001b79c3 */ /* 0x000e620000002700 */
[----:B--2---:R-:W-:-:S02]  /*0270*/  @P2 R2UR UR12, R7 ;  /* 0x00000000070c22ca */ /* 0x004fc400000e0000 */
[----:B---3--:R-:W-:Y:S02]  /*0280*/  @P2 R2UR UR14, R6 ;  /* 0x00000000060e22ca */ /* 0x008fe400000e0000 */
[----:B----4-:R-:W-:Y:S02]  /*0290*/  @P0 R2UR UR31, R4 ;  /* 0x00000000041f02ca */ /* 0x010fe400000e0000 */
[----:B------:R-:W-:-:S04]  /*02a0*/  ISETP.NE.U32.AND P0, PT, RZ, UR4, PT ;  /* 0x00000004ff007c0c */ /* 0x000fc8000bf05070 */
[----:B------:R-:W-:-:S05]  /*02b0*/  ISETP.NE.AND.EX P0, PT, RZ, UR5, PT, P0 ;  /* 0x00000005ff007c0c */ /* 0x000fca000bf05300 */
[----:B------:R-:W-:-:S07]  /*02c0*/  @UP2 UIADD3 UR14, UR14, -UR12, URZ ;  /* 0x8000000c0e0e2290 */ /* 0x000fce000fffe03f */
[----:B------:R-:W-:Y:S01]  /*02d0*/  @!UP2 ULDC UR14, c[0x0][0x2c4] ;  /* 0x0000b100000eaab9 */ /* 0x000fe20000000800 */
[----:B-----5:R-:W-:Y:S01]  /*02e0*/  @!P1 R2UR UR8, R0 ;  /* 0x00000000000892ca */ /* 0x020fe200000e0000 */
[----:B-1----:R-:W-:-:S14]  /*02f0*/  @!P0 BRA `(.L_x_53) ;  /* 0x00000000001c8947 */ /* 0x002fdc0003800000 */
[----:B------:R-:W-:-:S13]  /*0300*/  PLOP3.LUT P0, PT, PT, PT, UP3, 0x80, 0x0 ;  /* 0x000000000000781c */ /* 0x000fda0003f0f038 */
[----:B------:R-:W2:Y:S04]  /*0310*/  @P0 LDG.E R0, desc[UR22][R2.64+0x4] ;  /* 0x0000041602000981 */ /* 0x000ea8000c1e1900 */
[----:B------:R-:W3:Y:S01]  /*0320*/  @!P0 LDG.E R2, desc[UR22][R2.64] ;  /* 0x0000001602028981 */ /* 0x000ee2000c1e1900 */
[----:B--2---:R-:W-:-:S13]  /*0330*/  @P0 R2UR UR6, R0 ;  /* 0x00000000000602ca */ /* 0x004fda00000e0000 */
[----:B------:R-:W-:-:S07]  /*0340*/  @UP3 UIADD3 UR6, UR6, -UR8, URZ ;  /* 0x8000000806063290 */ /* 0x000fce000fffe03f */
[----:B---3--:R-:W-:Y:S01]  /*0350*/  @!P0 R2UR UR6, R2 ;  /* 0x00000000020682ca */ /* 0x008fe200000e0000 */
[----:B------:R-:W-:-:S14]  /*0360*/  BRA `(.L_x_54) ;  /* 0x0000000000047947 */ /* 0x000fdc0003800000 */
.L_x_53:
[----:B------:R-:W-:-:S05]  /*0370*/  ULDC UR6, c[0x0][0x2c8] ;  /* 0x0000b20000067ab9 */ /* 0x000fca0000000800 */
.L_x_54:
[----:B------:R-:W-:Y:S02]  /*0380*/  ULDC.64 UR4, c[0x0][0x308] ;  /* 0x0000c20000047ab9 */ /* 0x000fe40000000a00 */
[----:B------:R-:W-:-:S04]  /*0390*/  UISETP.NE.U32.AND UP2, UPT, UR4, URZ, UPT ;  /* 0x0000003f0400728c */ /* 0x000fc8000bf45070 */
[----:B------:R-:W-:-:S06]  /*03a0*/  UISETP.NE.AND.EX UP2, UPT, UR5, URZ, UPT, UP2 ;  /* 0x0000003f0500728c */ /* 0x000fcc000bf45320 */
[----:B------:R-:W-:-:S05]  /*03b0*/  PLOP3.LUT P0, PT, PT, PT, UP2, 0x80, 0x0 ;  /* 0x000000000000781c */ /* 0x000fca0003f0f028 */
[----:B------:R-:W-:Y:S02]  /*03c0*/  @UP2 ULDC.64 UR4, c[0x0][0x308] ;  /* 0x0000c20000042ab9 */ /* 0x000fe40000000a00 */
[----:B------:R-:W-:-:S06]  /*03d0*/  @UP2 UIMAD.WIDE UR4, UR28, 0x4, UR4 ;  /* 0x000000041c0428a5 */ /* 0x000fcc000f8e0204 */
[----:B------:R-:W-:Y:S02]  /*03e0*/  IMAD.U32 R2, RZ, RZ, UR4 ;  /* 0x00000004ff027e24 */ /* 0x000fe4000f8e00ff */
[----:B------:R-:W-:Y:S01]  /*03f0*/  IMAD.U32 R3, RZ, RZ, UR5 ;  /* 0x00000005ff037e24 */ /* 0x000fe2000f8e00ff */
[----:B------:R-:W-:Y:S01]  /*0400*/  USHF.L.U32 UR21, UR13, 0x7, URZ ;  /* 0x000000070d157899 */ /* 0x000fe2000800063f */
[----:B------:R-:W-:-:S03]  /*0410*/  @!UP2 ULDC.64 UR4, c[0x0][0x318] ;  /* 0x0000c6000004aab9 */ /* 0x000fc60000000a00 */
[----:B------:R-:W2:Y:S01]  /*0420*/  @P0 LDG.E R0, desc[UR22][R2.64] ;  /* 0x0000001602000981 */ /* 0x000ea2000c1e1900 */
[----:B------:R-:W-:Y:S02]  /*0430*/  UISETP.GT.AND UP1, UPT, UR14, UR21, UPT ;  /* 0x000000150e00728c */ /* 0x000fe4000bf24270 */
[----:B------:R-:W-:-:S03]  /*0440*/  @!UP2 UISETP.NE.U32.AND UP0, UPT, UR4, URZ, UPT ;  /* 0x0000003f0400a28c */ /* 0x000fc6000bf05070 */
[----:B------:R-:W-:Y:S01]  /*0450*/  @!UP2 ULDC UR4, c[0x0][0x2cc] ;  /* 0x0000b3000004aab9 */ /* 0x000fe20000000800 */
[----:B------:R-:W-:-:S04]  /*0460*/  @!UP2 UISETP.NE.AND.EX UP0, UPT, UR5, URZ, UPT, UP0 ;  /* 0x0000003f0500a28c */ /* 0x000fc8000bf05300 */
[----:B------:R-:W-:Y:S01]  /*0470*/  @!UP2 USEL UR4, UR4, URZ, UP0 ;  /* 0x0000003f0404a287 */ /* 0x000fe20008000000 */
[----:B--2---:R-:W-:Y:S02]  /*0480*/  @P0 R2UR UR24, R0 ;  /* 0x00000000001802ca */ /* 0x004fe400000e0000 */
[----:B------:R-:W-:-:S11]  /*0490*/  PLOP3.LUT P0, PT, PT, PT, UP1, 0x80, 0x0 ;  /* 0x000000000000781c */ /* 0x000fd60003f0f018 */
[----:B------:R-:W-:Y:S02]  /*04a0*/  @UP2 UIADD3 UR24, UR24, -UR31, URZ ;  /* 0x8000001f18182290 */ /* 0x000fe4000fffe03f */
[----:B------:R-:W-:Y:S01]  /*04b0*/  @!UP2 UIADD3 UR24, UR4, UR6, -UR31 ;  /* 0x000000060418a290 */ /* 0x000fe2000fffe81f */
[----:B------:R-:W-:Y:S11]  /*04c0*/  @!P0 EXIT ;  /* 0x000000000000894d */ /* 0x000ff60003800000 */
[----:B------:R-:W-:Y:S01]  /*04d0*/  UIADD3 UR5, -UR14, 0xff, UR21 ;  /* 0x000000ff0e057890 */ /* 0x000fe2000fffe115 */
[----:B------:R-:W1:Y:S01]  /*04e0*/  S2R R121, SR_TID.X ;  /* 0x0000000000797919 */ /* 0x000e620000002100 */
[----:B------:R-:W-:Y:S01]  /*04f0*/  ULDC UR18, c[0x0][0x398] ;  /* 0x0000e60000127ab9 */ /* 0x000fe20000000800 */
[----:B------:R-:W-:Y:S02]  /*0500*/  UIADD3 UR7, UR24, 0x7f, URZ ;  /* 0x0000007f18077890 */ /* 0x000fe4000fffe03f */
[----:B------:R-:W-:Y:S02]  /*0510*/  UIADD3 UR5, UR5, UR18, UR24 ;  /* 0x0000001205057290 */ /* 0x000fe4000fffe018 */
[----:B------:R-:W-:Y:S02]  /*0520*/  USHF.R.S32.HI UR6, URZ, 0x1f, UR7 ;  /* 0x0000001f3f067899 */ /* 0x000fe40008011407 */
[----:B------:R-:W-:Y:S02]  /*0530*/  USHF.R.S32.HI UR4, URZ, 0x1f, UR5 ;  /* 0x0000001f3f047899 */ /* 0x000fe40008011405 */
[----:B------:R-:W-:-:S02]  /*0540*/  ULEA.HI UR6, UR6, UR7, URZ, 0x7 ;  /* 0x0000000706067291 */ /* 0x000fc4000f8f383f */
[----:B------:R-:W-:Y:S02]  /*0550*/  ULEA.HI UR4, UR4, UR5, URZ, 0x7 ;  /* 0x0000000504047291 */ /* 0x000fe4000f8f383f */
[----:B------:R-:W-:Y:S02]  /*0560*/  USHF.R.S32.HI UR6, URZ, 0x7, UR6 ;  /* 0x000000073f067899 */ /* 0x000fe40008011406 */
[----:B------:R-:W-:-:S04]  /*0570*/  USHF.R.S32.HI UR4, URZ, 0x7, UR4 ;  /* 0x000000073f047899 */ /* 0x000fc80008011404 */
[----:B------:R-:W-:-:S04]  /*0580*/  UISETP.LT.AND UP0, UPT, UR6, UR4, UPT ;  /* 0x000000040600728c */ /* 0x000fc8000bf01270 */
[----:B------:R-:W-:-:S04]  /*0590*/  USEL UR17, UR6, UR4, UP0 ;  /* 0x0000000406117287 */ /* 0x000fc80008000000 */
[----:B------:R-:W-:-:S06]  /*05a0*/  UISETP.GE.AND UP0, UPT, UR17, 0x1, UPT ;  /* 0x000000011100788c */ /* 0x000fcc000bf06270 */
[----:B------:R-:W-:-:S13]  /*05b0*/  PLOP3.LUT P0, PT, PT, PT, UP0, 0x80, 0x0 ;  /* 0x000000000000781c */ /* 0x000fda0003f0f008 */
[----:B-1----:R-:W-:Y:S05]  /*05c0*/  @!P0 BRA `(.L_x_55) ;  /* 0x0000010800548947 */ /* 0x002fea0003800000 */
[----:B------:R-:W1:Y:S01]  /*05d0*/  LDC R11, c[0x0][0x278] ;  /* 0x00009e00ff0b7b82 */ /* 0x000e620000000800 */
[----:B------:R-:W2:Y:S01]  /*05e0*/  S2R R4, SR_CTAID.Z ;  /* 0x0000000000047919 */ /* 0x000ea20000002700 */
[----:B------:R-:W-:Y:S01]  /*05f0*/  SHF.R.S32.HI R16, RZ, 0x1f, R121 ;  /* 0x0000001fff107819 */ /* 0x000fe20000011479 */
[----:B------:R-:W-:Y:S01]  /*0600*/  UISETP.NE.AND UP1, UPT, UR12, -0x1, UPT ;  /* 0xffffffff0c00788c */ /* 0x000fe2000bf25270 */
[----:B------:R-:W-:Y:S01]  /*0610*/  MOV R189, R9 ;  /* 0x0000000900bd7202 */ /* 0x000fe20000000f00 */
[----:B------:R-:W-:Y:S01]  /*0620*/  UISETP.NE.AND UP0, UPT, UR8, -0x1, UPT ;  /* 0xffffffff0800788c */ /* 0x000fe2000bf05270 */
[----:B------:R-:W-:Y:S01]  /*0630*/  LEA.HI R22, R16, R121, RZ, 0x3 ;  /* 0x0000007910167211 */ /* 0x000fe200078f18ff */
[----:B------:R-:W-:-:S03]  /*0640*/  UIADD3 UR16, UR17, -0x1, URZ ;  /* 0xffffffff11107890 */ /* 0x000fc6000fffe03f */
[----:B------:R-:W-:Y:S01]  /*0650*/  SHF.R.S32.HI R21, RZ, 0x3, R22 ;  /* 0x00000003ff157819 */ /* 0x000fe20000011416 */
[----:B------:R-:W-:Y:S01]  /*0660*/  UIMAD UR15, UR16, -0x80, UR24 ;  /* 0xffffff80100f78a4 */ /* 0x000fe2000f8e0218 */
[----:B------:R-:W-:Y:S02]  /*0670*/  PLOP3.LUT P0, PT, PT, PT, UP0, 0x80, 0x0 ;  /* 0x000000000000781c */ /* 0x000fe40003f0f008 */
[----:B------:R-:W-:Y:S01]  /*0680*/  @UP1 ULDC.64 UR4, c[0x0][0x240] ;  /* 0x0000900000041ab9 */ /* 0x000fe20000000a00 */
[----:B------:R-:W-:Y:S02]  /*0690*/  @!UP1 USHF.R.S32.HI UR10, URZ, 0x1f, UR28 ;  /* 0x0000001f3f0a9899 */ /* 0x000fe4000801141c */
[----:B------:R-:W-:Y:S01]  /*06a0*/  @UP1 UIMAD.WIDE.U32 UR34, UR12, UR4, URZ ;  /* 0x000000040c2212a5 */ /* 0x000fe2000f8e003f */
[----:B------:R-:W-:Y:S01]  /*06b0*/  @!UP1 ULDC.64 UR6, c[0x0][0x228] ;  /* 0x00008a0000069ab9 */ /* 0x000fe20000000a00 */
[----:B------:R-:W-:Y:S02]  /*06c0*/  @UP0 UIADD3 UR9, UR31, UR8, URZ ;  /* 0x000000081f090290 */ /* 0x000fe4000fffe03f */
[----:B------:R-:W-:Y:S01]  /*06d0*/  @!UP1 UIMAD UR10, UR10, UR6, URZ ;  /* 0x000000060a0a92a4 */ /* 0x000fe2000f8e023f */
[----:B-1----:R-:W-:Y:S01]  /*06e0*/  IABS R0, R11 ;  /* 0x0000000b00007213 */ /* 0x002fe20000000000 */
[----:B------:R-:W-:-:S02]  /*06f0*/  @UP1 UIMAD UR4, UR12, UR5, UR35 ;  /* 0x000000050c0412a4 */ /* 0x000fc4000f8e0223 */
[----:B------:R-:W-:Y:S02]  /*0700*/  UIADD3 UR5, -UR21, UR14, URZ ;  /* 0x0000000e15057290 */ /* 0x000fe4000fffe13f */
[----:B------:R-:W-:Y:S01]  /*0710*/  IMAD.MOV.U32 R6, RZ, RZ, R0 ;  /* 0x000000ffff067224 */ /* 0x000fe200078e0000 */
[----:B------:R-:W-:Y:S02]  /*0720*/  @!UP1 UIMAD UR7, UR28, UR7, UR10 ;  /* 0x000000071c0792a4 */ /* 0x000fe4000f8e020a */
[----:B------:R-:W-:Y:S01]  /*0730*/  @!UP1 UIMAD.WIDE.U32 UR32, UR28, UR6, URZ ;  /* 0x000000061c2092a5 */ /* 0x000fe2000f8e003f */
[----:B------:R-:W1:Y:S01]  /*0740*/  I2F.RP R2, R6 ;  /* 0x0000000600027306 */ /* 0x000e620000209400 */
[----:B--2---:R-:W-:Y:S01]  /*0750*/  IABS R4, R4 ;  /* 0x0000000400047213 */ /* 0x004fe20000000000 */
[----:B------:R-:W-:Y:S01]  /*0760*/  @UP0 ULDC.64 UR10, c[0x0][0x248] ;  /* 0x00009200000a0ab9 */ /* 0x000fe20000000a00 */
[----:B------:R-:W-:Y:S01]  /*0770*/  @UP1 UMOV UR30, UR34 ;  /* 0x00000022001e1c82 */ /* 0x000fe20008000000 */
[----:B------:R-:W-:-:S02]  /*0780*/  @UP0 UIMAD.WIDE.U32 UR36, UR9, UR10, URZ ;  /* 0x0000000a092402a5 */ /* 0x000fc4000f8e003f */
[----:B------:R-:W-:Y:S02]  /*0790*/  @UP0 UIMAD UR9, UR9, UR11, URZ ;  /* 0x0000000b090902a4 */ /* 0x000fe4000f8e023f */
[----:B------:R-:W-:Y:S02]  /*07a0*/  @!UP1 UIADD3 UR4, UR33, UR7, URZ ;  /* 0x0000000721049290 */ /* 0x000fe4000fffe03f */
[----:B------:R-:W-:Y:S01]  /*07b0*/  @UP0 UIADD3 UR25, UR37, UR9, URZ ;  /* 0x0000000925190290 */ /* 0x000fe2000fffe03f */
[----:B------:R-:W-:Y:S01]  /*07c0*/  @UP0 UMOV UR26, UR36 ;  /* 0x00000024001a0c82 */ /* 0x000fe20008000000 */
[----:B------:R-:W-:Y:S01]  /*07d0*/  @!UP1 UMOV UR30, UR32 ;  /* 0x00000020001e9c82 */ /* 0x000fe20008000000 */
[----:B-1----:R-:W1:Y:S02]  /*07e0*/  MUFU.RCP R2, R2 ;  /* 0x0000000200027308 */ /* 0x002e640000001000 */
[----:B-1----:R-:W-:-:S06]  /*07f0*/  VIADD R2, R2, 0xffffffe ;  /* 0x0ffffffe02027836 */ /* 0x002fcc0000000000 */
[----:B------:R-:W1:Y:S02]  /*0800*/  F2I.FTZ.U32.TRUNC.NTZ R3, R2 ;  /* 0x0000000200037305 */ /* 0x000e64000021f000 */
[----:B-1----:R-:W-:Y:S02]  /*0810*/  IMAD.MOV R0, RZ, RZ, -R3 ;  /* 0x000000ffff007224 */ /* 0x002fe400078e0a03 */
[----:B------:R-:W-:Y:S02]  /*0820*/  IMAD.MOV.U32 R2, RZ, RZ, RZ ;  /* 0x000000ffff027224 */ /* 0x000fe400078e00ff */
[----:B------:R-:W-:-:S04]  /*0830*/  IMAD R0, R0, R6, RZ ;  /* 0x0000000600007224 */ /* 0x000fc800078e02ff */
[----:B------:R-:W-:Y:S01]  /*0840*/  IMAD.HI.U32 R0, R3, R0, R2 ;  /* 0x0000000003007227 */ /* 0x000fe200078e0002 */
[----:B------:R-:W-:-:S03]  /*0850*/  LEA.HI R3, R16, R121, RZ, 0x2 ;  /* 0x0000007910037211 */ /* 0x000fc600078f10ff */
[----:B------:R-:W-:-:S04]  /*0860*/  IMAD.MOV.U32 R2, RZ, RZ, R4 ;  /* 0x000000ffff027224 */ /* 0x000fc800078e0004 */
[----:B------:R-:W-:-:S04]  /*0870*/  IMAD.HI.U32 R0, R0, R2, RZ ;  /* 0x0000000200007227 */ /* 0x000fc800078e00ff */
[----:B------:R-:W-:-:S04]  /*0880*/  IMAD.MOV R4, RZ, RZ, -R0 ;  /* 0x000000ffff047224 */ /* 0x000fc800078e0a00 */
[----:B------:R-:W-:Y:S01]  /*0890*/  IMAD R4, R6, R4, R2 ;  /* 0x0000000406047224 */ /* 0x000fe200078e0202 */
[----:B------:R-:W-:-:S04]  /*08a0*/  SHF.R.S32.HI R2, RZ, 0x2, R3 ;  /* 0x00000002ff027819 */ /* 0x000fc80000011403 */
[----:B------:R-:W-:Y:S01]  /*08b0*/  ISETP.GT.U32.AND P3, PT, R6, R4, PT ;  /* 0x000000040600720c */ /* 0x000fe20003f64070 */
[----:B------:R-:W-:-:S05]  /*08c0*/  VIADD R5, R2, 0x20 ;  /* 0x0000002002057836 */ /* 0x000fca0000000000 */
[C---:B------:R-:W-:Y:S02]  /*08d0*/  ISETP.GE.AND P6, PT, R5.reuse, UR5, PT ;  /* 0x0000000505007c0c */ /* 0x040fe4000bfc6270 */
[C---:B------:R-:W-:Y:S02]  /*08e0*/  ISETP.GE.AND P4, PT, R5.reuse, UR15, PT ;  /* 0x0000000f05007c0c */ /* 0x040fe4000bf86270 */
[----:B------:R-:W-:Y:S01]  /*08f0*/  ISETP.GE.AND P2, PT, R5, UR15, PT ;  /* 0x0000000f05007c0c */ /* 0x000fe2000bf46270 */
[----:B------:R-:W-:Y:S02]  /*0900*/  IMAD.SHL.U32 R5, R21, 0x40, RZ ;  /* 0x0000004015057824 */ /* 0x000fe400078e00ff */
[----:B------:R-:W-:Y:S02]  /*0910*/  @!P3 IMAD.IADD R4, R4, 0x1, -R6 ;  /* 0x000000010404b824 */ /* 0x000fe400078e0a06 */
[----:B------:R-:W-:Y:S01]  /*0920*/  @!P3 VIADD R0, R0, 0x1 ;  /* 0x000000010000b836 */ /* 0x000fe20000000000 */
[----:B------:R-:W-:-:S02]  /*0930*/  LOP3.LUT R5, R5, 0xc0, RZ, 0xc0, !PT ;  /* 0x000000c005057812 */ /* 0x000fc400078ec0ff */
[----:B------:R-:W-:Y:S02]  /*0940*/  ISETP.GE.U32.AND P1, PT, R4, R6, PT ;  /* 0x000000060400720c */ /* 0x000fe40003f26070 */
[----:B------:R-:W-:-:S04]  /*0950*/  LOP3.LUT R4, R3, 0xfffffffc, RZ, 0xc0, !PT ;  /* 0xfffffffc03047812 */ /* 0x000fc800078ec0ff */
[----:B------:R-:W-:Y:S01]  /*0960*/  IADD3 R6, -R4, R121, RZ ;  /* 0x0000007904067210 */ /* 0x000fe20007ffe1ff */
[----:B------:R-:W-:-:S04]  /*0970*/  VIADD R4, R2, 0x40 ;  /* 0x0000004002047836 */ /* 0x000fc80000000000 */
[----:B------:R-:W-:Y:S01]  /*0980*/  IMAD.SHL.U32 R8, R6, 0x8, RZ ;  /* 0x0000000806087824 */ /* 0x000fe200078e00ff */
[C---:B------:R-:W-:Y:S02]  /*0990*/  ISETP.GE.AND P5, PT, R4.reuse, UR5, PT ;  /* 0x0000000504007c0c */ /* 0x040fe4000bfa6270 */
[----:B------:R-:W-:Y:S01]  /*09a0*/  ISETP.GE.AND P3, PT, R4, UR15, PT ;  /* 0x0000000f04007c0c */ /* 0x000fe2000bf66270 */
[--C-:B------:R-:W-:Y:S01]  /*09b0*/  IMAD.MOV.U32 R188, RZ, RZ, R8.reuse ;  /* 0x000000ffffbc7224 */ /* 0x100fe200078e0008 */
[----:B------:R1:W-:Y:S01]  /*09c0*/  STL [R1+0x10], R8 ;  /* 0x0000100801007387 */ /* 0x0003e20000100800 */
[----:B------:R-:W-:-:S05]  /*09d0*/  IMAD.MOV.U32 R188, RZ, RZ, R8 ;  /* 0x000000ffffbc7224 */ /* 0x000fca00078e0008 */
[----:B------:R-:W-:Y:S02]  /*09e0*/  LOP3.LUT R6, R5, 0x18, R188, 0xf8, !PT ;  /* 0x0000001805067812 */ /* 0x000fe400078ef8bc */
[----:B------:R-:W-:Y:S01]  /*09f0*/  SHF.R.U32.HI R5, RZ, 0x3, R5 ;  /* 0x00000003ff057819 */ /* 0x000fe20000011605 */
[----:B------:R-:W-:Y:S06]  /*0a00*/  @P0 BRA `(.L_x_56) ;  /* 0x0000000000340947 */ /* 0x000fec0003800000 */
[----:B------:R-:W-:Y:S01]  /*0a10*/  USHF.R.S32.HI UR19, URZ, 0x1f, UR31 ;  /* 0x0000001f3f137899 */ /* 0x000fe2000801141f */
[----:B------:R-:W-:Y:S01]  /*0a20*/  ULDC.64 UR10, c[0x0][0x248] ;  /* 0x00009200000a7ab9 */ /* 0x000fe20000000a00 */
[----:B------:R-:W-:Y:S02]  /*0a30*/  USHF.R.S32.HI UR9, URZ, 0x1f, UR28 ;  /* 0x0000001f3f097899 */ /* 0x000fe4000801141c */
[----:B------:R-:W-:Y:S02]  /*0a40*/  UIMAD UR19, UR19, UR10, URZ ;  /* 0x0000000a131372a4 */ /* 0x000fe4000f8e023f */
[----:B------:R-:W-:Y:S02]  /*0a50*/  UIMAD.WIDE.U32 UR32, UR31, UR10, URZ ;  /* 0x0000000a1f2072a5 */ /* 0x000fe4000f8e003f */
[----:B------:R-:W-:Y:S01]  /*0a60*/  UIMAD UR19, UR31, UR11, UR19 ;  /* 0x0000000b1f1372a4 */ /* 0x000fe2000f8e0213 */
[----:B------:R-:W-:-:S03]  /*0a70*/  ULDC.64 UR6, c[0x0][0x230] ;  /* 0x00008c0000067ab9 */ /* 0x000fc60000000a00 */
[----:B------:R-:W-:Y:S02]  /*0a80*/  UIADD3 UR33, UR33, UR19, URZ ;  /* 0x0000001321217290 */ /* 0x000fe4000fffe03f */
[----:B------:R-:W-:Y:S02]  /*0a90*/  UIMAD UR9, UR9, UR6, URZ ;  /* 0x00000006090972a4 */ /* 0x000fe4000f8e023f */
[----:B------:R-:W-:Y:S02]  /*0aa0*/  UIMAD.WIDE.U32 UR32, UR28, UR6, UR32 ;  /* 0x000000061c2072a5 */ /* 0x000fe4000f8e0020 */
[----:B------:R-:W-:-:S04]  /*0ab0*/  UIMAD UR7, UR28, UR7, UR9 ;  /* 0x000000071c0772a4 */ /* 0x000fc8000f8e0209 */
[----:B------:R-:W-:Y:S01]  /*0ac0*/  UIADD3 UR25, UR33, UR7, URZ ;  /* 0x0000000721197290 */ /* 0x000fe2000fffe03f */
[----:B------:R-:W-:-:S11]  /*0ad0*/  UMOV UR26, UR32 ;  /* 0x00000020001a7c82 */ /* 0x000fd60008000000 */
.L_x_56:
[----:B------:R-:W-:Y:S01]  /*0ae0*/  SHF.R.S32.HI R189, RZ, 0x1f, R188 ;  /* 0x0000001fffbd7819 */ /* 0x000fe200000114bc */
[----:B------:R-:W-:Y:S01]  /*0af0*/  @UP0 UIADD3 UR19, UR31, UR8, URZ ;  /* 0x000000081f130290 */ /* 0x000fe2000fffe03f */
[----:B------:R-:W-:Y:S01]  /*0b00*/  LOP3.LUT R6, R6, R5, RZ, 0x3c, !PT ;  /* 0x0000000506067212 */ /* 0x000fe200078e3cff */
[----:B------:R-:W-:Y:S01]  /*0b10*/  @P1 VIADD R0, R0, 0x1 ;  /* 0x0000000100001836 */ /* 0x000fe20000000000 */
[----:B------:R-:W-:Y:S01]  /*0b20*/  @UP0 ULDC.64 UR8, c[0x0][0x250] ;  /* 0x0000940000080ab9 */ /* 0x000fe20000000a00 */
[----:B------:R2:W-:Y:S01]  /*0b30*/  STL [R1+0x14], R189 ;  /* 0x000014bd01007387 */ /* 0x0005e20000100800 */
[----:B------:R-:W-:Y:S01]  /*0b40*/  @UP0 UIMAD.WIDE.U32 UR6, UR19, UR8, URZ ;  /* 0x00000008130602a5 */ /* 0x000fe2000f8e003f */
[----:B------:R-:W-:Y:S01]  /*0b50*/  LOP3.LUT R5, R11, UR27, RZ, 0x3c, !PT ;  /* 0x0000001b0b057c12 */ /* 0x000fe2000f8e3cff */
[----:B------:R-:W-:Y:S01]  /*0b60*/  @UP0 UIMAD UR19, UR19, UR9, URZ ;  /* 0x00000009131302a4 */ /* 0x000fe2000f8e023f */
[----:B------:R-:W-:Y:S01]  /*0b70*/  P2R R7, PR, RZ, 0x4 ;  /* 0x00000004ff077803 */ /* 0x000fe20000000000 */
[----:B------:R-:W-:Y:S01]  /*0b80*/  USHF.R.S32.HI UR29, URZ, 0x1f, UR27 ;  /* 0x0000001f3f1d7899 */ /* 0x000fe2000801141b */
[----:B------:R-:W-:Y:S01]  /*0b90*/  ISETP.GE.AND P1, PT, R4, UR15, PT ;  /* 0x0000000f04007c0c */ /* 0x000fe2000bf26270 */
[----:B------:R-:W-:Y:S01]  /*0ba0*/  @UP0 UIADD3 UR19, UR7, UR19, URZ ;  /* 0x0000001307130290 */ /* 0x000fe2000fffe03f */
[----:B------:R-:W-:Y:S01]  /*0bb0*/  ISETP.GE.AND P2, PT, R5, RZ, PT ;  /* 0x000000ff0500720c */ /* 0x000fe20003f46270 */
[----:B------:R-:W-:Y:S01]  /*0bc0*/  @UP0 UMOV UR20, UR6 ;  /* 0x0000000600140c82 */ /* 0x000fe20008000000 */
[----:B------:R-:W-:Y:S01]  /*0bd0*/  LEA.HI R4, R3, R2, RZ, 0x1 ;  /* 0x0000000203047211 */ /* 0x000fe200078f08ff */
[----:B------:R-:W-:Y:S01]  /*0be0*/  IMAD.MOV.U32 R17, RZ, RZ, R0 ;  /* 0x000000ffff117224 */ /* 0x000fe200078e0000 */
[----:B------:R-:W-:Y:S01]  /*0bf0*/  ISETP.NE.AND P2, PT, R7, RZ, PT ;  /* 0x000000ff0700720c */ /* 0x000fe20003f45270 */
[----:B------:R-:W-:-:S12]  /*0c00*/  @P0 BRA `(.L_x_57) ;  /* 0x0000000000340947 */ /* 0x000fd80003800000 */
[----:B------:R-:W-:Y:S01]  /*0c10*/  USHF.R.S32.HI UR6, URZ, 0x1f, UR31 ;  /* 0x0000001f3f067899 */ /* 0x000fe2000801141f */
[----:B------:R-:W-:Y:S01]  /*0c20*/  ULDC.64 UR8, c[0x0][0x250] ;  /* 0x0000940000087ab9 */ /* 0x000fe20000000a00 */
[----:B------:R-:W-:Y:S02]  /*0c30*/  USHF.R.S32.HI UR19, URZ, 0x1f, UR28 ;  /* 0x0000001f3f137899 */ /* 0x000fe4000801141c */
[----:B------:R-:W-:Y:S02]  /*0c40*/  UIMAD UR6, UR6, UR8, URZ ;  /* 0x00000008060672a4 */ /* 0x000fe4000f8e023f */
[----:B------:R-:W-:Y:S02]  /*0c50*/  UIMAD.WIDE.U32 UR32, UR31, UR8, URZ ;  /* 0x000000081f2072a5 */ /* 0x000fe4000f8e003f */
[----:B------:R-:W-:-:S03]  /*0c60*/  UIMAD UR31, UR31, UR9, UR6 ;  /* 0x000000091f1f72a4 */ /* 0x000fc6000f8e0206 */
[----:B------:R-:W-:Y:S01]  /*0c70*/  ULDC.64 UR6, c[0x0][0x238] ;  /* 0x00008e0000067ab9 */ /* 0x000fe20000000a00 */
[----:B------:R-:W-:Y:S02]  /*0c80*/  UIADD3 UR33, UR33, UR31, URZ ;  /* 0x0000001f21217290 */ /* 0x000fe4000fffe03f */
[----:B------:R-:W-:-:S04]  /*0c90*/  UIMAD UR19, UR19, UR6, URZ ;  /* 0x00000006131372a4 */ /* 0x000fc8000f8e023f */
[----:B------:R-:W-:Y:S02]  /*0ca0*/  UIMAD UR19, UR28, UR7, UR19 ;  /* 0x000000071c1372a4 */ /* 0x000fe4000f8e0213 */
[----:B------:R-:W-:-:S04]  /*0cb0*/  UIMAD.WIDE.U32 UR6, UR28, UR6, UR32 ;  /* 0x000000061c0672a5 */ /* 0x000fc8000f8e0020 */
[----:B------:R-:W-:-:S03]  /*0cc0*/  UIADD3 UR19, UR7, UR19, URZ ;  /* 0x0000001307137290 */ /* 0x000fc6000fffe03f */
[----:B------:R-:W-:-:S09]  /*0cd0*/  UMOV UR20, UR6 ;  /* 0x0000000600147c82 */ /* 0x000fd20008000000 */
.L_x_57:
[----:B------:R-:W-:Y:S01]  /*0ce0*/  ISETP.GE.AND P0, PT, R5, RZ, PT ;  /* 0x000000ff0500720c */ /* 0x000fe20003f06270 */
[----:B------:R-:W3:Y:S01]  /*0cf0*/  S2UR UR28, SR_CgaCtaId ;  /* 0x00000000001c79c3 */ /* 0x000ee20000008800 */
[-C--:B------:R-:W-:Y:S01]  /*0d00*/  LEA.HI R10, R16, R121.reuse, RZ, 0x5 ;  /* 0x00000079100a7211 */ /* 0x080fe200078f28ff */
[----:B------:R-:W-:Y:S01]  /*0d10*/  ULDC.64 UR6, c[0x0][0x258] ;  /* 0x0000960000067ab9 */ /* 0x000fe20000000a00 */
[----:B------:R-:W-:Y:S01]  /*0d20*/  LOP3.LUT R0, R4, 0x7fffffe, RZ, 0xc0, !PT ;  /* 0x07fffffe04007812 */ /* 0x000fe200078ec0ff */
[----:B------:R-:W-:Y:S01]  /*0d30*/  UIMAD UR29, UR29, UR6, URZ ;  /* 0x000000061d1d72a4 */ /* 0x000fe2000f8e023f */
[----:B------:R-:W-:Y:S01]  /*0d40*/  SHF.R.S32.HI R20, RZ, 0x5, R10 ;  /* 0x00000005ff147819 */ /* 0x000fe2000001140a */
[----:B------:R-:W-:Y:S01]  /*0d50*/  IMAD.U32 R7, RZ, RZ, UR6 ;  /* 0x00000006ff077e24 */ /* 0x000fe2000f8e00ff */
[----:B------:R-:W-:Y:S01]  /*0d60*/  LEA.HI R16, R16, R121, RZ, 0x4 ;  /* 0x0000007910107211 */ /* 0x000fe200078f20ff */
[----:B------:R-:W-:Y:S01]  /*0d70*/  IMAD.IADD R0, R2, 0x1, -R0 ;  /* 0x0000000102007824 */ /* 0x000fe200078e0a00 */
[----:B------:R-:W-:Y:S01]  /*0d80*/  UIMAD UR7, UR27, UR7, UR29 ;  /* 0x000000071b0772a4 */ /* 0x000fe2000f8e021d */
[----:B------:R-:W-:Y:S01]  /*0d90*/  SHF.R.S32.HI R3, RZ, 0x1f, R2 ;  /* 0x0000001fff037819 */ /* 0x000fe20000011402 */
[----:B------:R-:W-:Y:S01]  /*0da0*/  IMAD.U32 R4, RZ, RZ, UR13 ;  /* 0x0000000dff047e24 */ /* 0x000fe2000f8e00ff */
[----:B------:R-:W-:Y:S01]  /*0db0*/  SHF.R.S32.HI R15, RZ, 0x4, R16 ;  /* 0x00000004ff0f7819 */ /* 0x000fe20000011410 */
[----:B------:R-:W-:Y:S01]  /*0dc0*/  @!P0 IMAD.MOV R17, RZ, RZ, -R17 ;  /* 0x000000ffff118224 */ /* 0x000fe200078e0a11 */
[----:B-1----:R-:W-:Y:S01]  /*0dd0*/  IADD3 R8, P0, R188, UR30, RZ ;  /* 0x0000001ebc087c10 */ /* 0x002fe2000ff1e0ff */
[----:B------:R-:W-:Y:S01]  /*0de0*/  IMAD R0, R20, 0x8, R0 ;  /* 0x0000000814007824 */ /* 0x000fe200078e0200 */
[----:B------:R-:W-:Y:S01]  /*0df0*/  BSSY B0, `(.L_x_58) ;  /* 0x0000026000007945 */ /* 0x000fe20003800000 */
[----:B------:R-:W-:Y:S01]  /*0e00*/  IMAD.WIDE R4, R4, 0x80, R2 ;  /* 0x0000008004047825 */ /* 0x000fe200078e0202 */
[----:B------:R-:W-:Y:S01]  /*0e10*/  IADD3.X R9, R189, UR4, RZ, P0, !PT ;  /* 0x00000004bd097c10 */ /* 0x000fe200087fe4ff */
[----:B------:R-:W-:Y:S01]  /*0e20*/  UMOV UR4, 0x400 ;  /* 0x0000040000047882 */ /* 0x000fe20000000000 */
[----:B------:R-:W-:Y:S01]  /*0e30*/  ISETP.NE.AND P0, PT, R11, RZ, PT ;  /* 0x000000ff0b00720c */ /* 0x000fe20003f05270 */
[----:B------:R-:W-:Y:S01]  /*0e40*/  IMAD.U32 R225, R0, 0x20, R6 ;  /* 0x0000002000e17824 */ /* 0x000fe200078e0006 */
[----:B------:R-:W-:Y:S01]  /*0e50*/  LOP3.LUT R0, R10, 0xffffffe0, RZ, 0xc0, !PT ;  /* 0xffffffe00a007812 */ /* 0x000fe200078ec0ff */
[----:B------:R-:W-:Y:S01]  /*0e60*/  IMAD.WIDE.U32 R8, R7, UR27, R8 ;  /* 0x0000001b07087c25 */ /* 0x000fe2000f8e0008 */
[----:B---3--:R-:W-:Y:S01]  /*0e70*/  ULEA UR4, UR28, UR4, 0x18 ;  /* 0x000000041c047291 */ /* 0x008fe2000f8ec03f */
[----:B------:R-:W-:-:S02]  /*0e80*/  LOP3.LUT R6, R16, 0xfffffff0, RZ, 0xc0, !PT ;  /* 0xfffffff010067812 */ /* 0x000fc400078ec0ff */
[----:B------:R-:W-:Y:S01]  /*0e90*/  VIADD R7, R9, UR7 ;  /* 0x0000000709077c36 */ /* 0x000fe20008000000 */
[----:B------:R-:W-:Y:S01]  /*0ea0*/  LEA.HI R16, R16, R15, RZ, 0x1 ;  /* 0x0000000f10107211 */ /* 0x000fe200078f08ff */
[----:B------:R-:W-:Y:S01]  /*0eb0*/  IMAD.IADD R14, R121, 0x1, -R0 ;  /* 0x00000001790e7824 */ /* 0x000fe200078e0a00 */
[----:B------:R-:W-:Y:S01]  /*0ec0*/  LEA R225, R225, UR4, 0x1 ;  /* 0x00000004e1e17c11 */ /* 0x000fe2000f8e08ff */
[----:B------:R-:W-:Y:S02]  /*0ed0*/  IMAD.IADD R0, R121, 0x1, -R6 ;  /* 0x0000000179007824 */ /* 0x000fe400078e0a06 */
[----:B------:R-:W-:Y:S01]  /*0ee0*/  @!P0 LOP3.LUT R17, RZ, R11, RZ, 0x33, !PT ;  /* 0x0000000bff118212 */ /* 0x000fe200078e33ff */
[C---:B------:R-:W-:Y:S01]  /*0ef0*/  VIADD R19, R2.reuse, 0x60 ;  /* 0x0000006002137836 */ /* 0x040fe20000000000 */
[----:B------:R-:W-:-:S13]  /*0f00*/  ISETP.GE.AND P0, PT, R2, UR5, PT ;  /* 0x0000000502007c0c */ /* 0x000fda000bf06270 */
[----:B------:R-:W-:Y:S05]  /*0f10*/  @P0 BRA `(.L_x_59) ;  /* 0x00000000004c0947 */ /* 0x000fea0003800000 */
[----:B------:R-:W-:Y:S02]  /*0f20*/  ULDC UR6, c[0x0][0x2d0] ;  /* 0x0000b40000067ab9 */ /* 0x000fe40000000800 */
[----:B------:R-:W-:-:S13]  /*0f30*/  ISETP.GE.AND P0, PT, R188, UR6, PT ;  /* 0x00000006bc007c0c */ /* 0x000fda000bf06270 */
[----:B------:R1:W-:Y:S04]  /*0f40*/  @P0 STS [R225], RZ ;  /* 0x000000ffe1000388 */ /* 0x0003e80000000800 */
[----:B------:R1:W-:Y:S04]  /*0f50*/  @P0 STS [R225+0x4], RZ ;  /* 0x000004ffe1000388 */ /* 0x0003e80000000800 */
[----:B------:R1:W-:Y:S01]  /*0f60*/  @P0 STS.64 [R225+0x8], RZ ;  /* 0x000008ffe1000388 */ /* 0x0003e20000000a00 */
[----:B------:R-:W-:Y:S05]  /*0f70*/  @P0 BRA `(.L_x_59) ;  /* 0x0000000000340947 */ /* 0x000fea0003800000 */
        /* <DEDUP_REMOVED lines=9> */
[----:B------:R-:W-:Y:S01]  /*1010*/  @!PT LDS RZ, [RZ] ;  /* 0x00000000fffff984 */ /* 0x000fe20000000800 */
[----:B------:R-:W-:Y:S01]  /*1020*/  @!PT LDS RZ, [RZ] ;  /* 0x00000000fffff984 */ /* 0x000fe20000000800 */
[----:B------:R-:W-:Y:S01]  /*1030*/  @!PT LDS RZ, [RZ] ;  /* 0x00000000fffff984 */ /* 0x000fe20000000800 */
[----:B------:R3:W-:Y:S02]  /*1040*/  LDGSTS.E.BYPASS.LTC128B.128 [R225], desc[UR22][R12.64] ;  /* 0x000000000ce17fae */ /* 0x0007e4000b901d56 */
.L_x_59:
[----:B------:R-:W-:Y:S05]  /*1050*/  BSYNC B0 ;  /* 0x0000000000007941 */ /* 0x000fea0003800000 */
.L_x_58:
[----:B------:R-:W-:Y:S01]  /*1060*/  LEA.HI R18, R0, R0, RZ, 0x1 ;  /* 0x0000000000127211 */ /* 0x000fe200078f08ff */
[----:B------:R-:W-:Y:S01]  /*1070*/  BSSY B0, `(.L_x_60) ;  /* 0x000001f000007945 */ /* 0x000fe20003800000 */
[----:B------:R-:W-:Y:S02]  /*1080*/  LOP3.LUT R16, R16, 0xfffffffe, RZ, 0xc0, !PT ;  /* 0xfffffffe10107812 */ /* 0x000fe400078ec0ff */
[----:B------:R-:W-:Y:S02]  /*1090*/  LOP3.LUT R10, R18, 0x7fffffe, RZ, 0xc0, !PT ;  /* 0x07fffffe120a7812 */ /* 0x000fe400078ec0ff */
[----:B------:R-:W-:Y:S01]  /*10a0*/  SHF.R.S32.HI R11, RZ, 0x1f, R14 ;  /* 0x0000001fff0b7819 */ /* 0x000fe2000001140e */
[----:B------:R-:W-:Y:S01]  /*10b0*/  IMAD.IADD R16, R15, 0x1, -R16 ;  /* 0x000000010f107824 */ /* 0x000fe200078e0a10 */
[----:B---3--:R-:W-:Y:S01]  /*10c0*/  SHF.R.S32.HI R12, RZ, 0x1f, R0 ;  /* 0x0000001fff0c7819 */ /* 0x008fe20000011400 */
[----:B------:R-:W-:Y:S01]  /*10d0*/  IMAD.IADD R120, R0, 0x1, -R10 ;  /* 0x0000000100787824 */ /* 0x000fe200078e0a0a */
[----:B------:R-:W-:-:S02]  /*10e0*/  ISETP.GE.AND P0, PT, R19, UR5, PT ;  /* 0x0000000513007c0c */ /* 0x000fc4000bf06270 */
[----:B------:R-:W-:Y:S02]  /*10f0*/  LEA.HI R14, R11, R14, RZ, 0x2 ;  /* 0x0000000e0b0e7211 */ /* 0x000fe400078f10ff */
[----:B------:R-:W-:Y:S01]  /*1100*/  LEA.HI R15, R12, R0, RZ, 0x3 ;  /* 0x000000000c0f7211 */ /* 0x000fe200078f18ff */
[----:B------:R-:W-:Y:S05]  /*1110*/  @P6 BRA `(.L_x_61) ;  /* 0x0000000000506947 */ /* 0x000fea0003800000 */
[----:B------:R-:W-:Y:S02]  /*1120*/  ULDC UR6, c[0x0][0x2d0] ;  /* 0x0000b40000067ab9 */ /* 0x000fe40000000800 */
[----:B------:R-:W-:-:S13]  /*1130*/  ISETP.GE.AND P6, PT, R188, UR6, PT ;  /* 0x00000006bc007c0c */ /* 0x000fda000bfc6270 */
[----:B------:R3:W-:Y:S01]  /*1140*/  @P6 STS.128 [R225+0x800], RZ ;  /* 0x000800ffe1006388 */ /* 0x0007e20000000c00 */
        /* <DEDUP_REMOVED lines=16> */
[----:B------:R4:W-:Y:S02]  /*1250*/  LDGSTS.E.BYPASS.LTC128B.128 [R225+0x800], desc[UR22][R12.64] ;  /* 0x008000000ce17fae */ /* 0x0009e4000b901d56 */
.L_x_61:
[----:B------:R-:W-:Y:S05]  /*1260*/  BSYNC B0 ;  /* 0x0000000000007941 */ /* 0x000fea0003800000 */
.L_x_60:
[----:B------:R-:W-:Y:S04]  /*1270*/  BSSY B0, `(.L_x_62) ;  /* 0x0000016000007945 */ /* 0x000fe80003800000 */
        /* <DEDUP_REMOVED lines=9> */
[----:B----4-:R-:W-:Y:S02]  /*1310*/  IMAD R12, R10, UR6, RZ ;  /* 0x000000060a0c7c24 */ /* 0x010fe4000f8e02ff */
        /* <DEDUP_REMOVED lines=11> */
.L_x_63:
[----:B------:R-:W-:Y:S05]  /*13d0*/  BSYNC B0 ;  /* 0x0000000000007941 */ /* 0x000fea0003800000 */
.L_x_62:
        /* <DEDUP_REMOVED lines=21> */
.L_x_65:
[----:B------:R-:W-:Y:S05]  /*1530*/  BSYNC B0 ;  /* 0x0000000000007941 */ /* 0x000fea0003800000 */
.L_x_64:
[C---:B------:R-:W-:Y:S01]  /*1540*/  IMAD R0, R3.reuse, UR10, RZ ;  /* 0x0000000a03007c24 */ /* 0x040fe2000f8e02ff */
[----:B------:R-:W-:Y:S01]  /*1550*/  SHF.R.S32.HI R8, RZ, 0x1f, R17 ;  /* 0x0000001fff087819 */ /* 0x000fe20000011411 */
[----:B-1----:R-:W-:Y:S01]  /*1560*/  IMAD.WIDE.U32 R4, R2, UR10, R188 ;  /* 0x0000000a02047c25 */ /* 0x002fe2000f8e00bc */
[----:B------:R-:W-:Y:S01]  /*1570*/  ULDC.64 UR6, c[0x0][0x260] ;  /* 0x0000980000067ab9 */ /* 0x000fe20000000a00 */
[----:B----4-:R-:W-:Y:S01]  /*1580*/  LEA R12, R20, UR21, 0x4 ;  /* 0x00000015140c7c11 */ /* 0x010fe2000f8e20ff */
[----:B------:R-:W-:Y:S01]  /*1590*/  USHF.R.S32.HI UR27, URZ, 0x1f, UR16 ;  /* 0x0000001f3f1b7899 */ /* 0x000fe20008011410 */
[----:B------:R-:W-:Y:S01]  /*15a0*/  IMAD R3, R3, UR8, RZ ;  /* 0x0000000803037c24 */ /* 0x000fe2000f8e02ff */
[----:B------:R-:W-:Y:S01]  /*15b0*/  IADD3 R4, P6, R4, UR26, RZ ;  /* 0x0000001a04047c10 */ /* 0x000fe2000ffde0ff */
[----:B------:R-:W-:Y:S01]  /*15c0*/  IMAD R0, R2, UR11, R0 ;  /* 0x0000000b02007c24 */ /* 0x000fe2000f8e0200 */
[----:B------:R-:W-:Y:S01]  /*15d0*/  LOP3.LUT R9, R22, 0xfffffff8, RZ, 0xc0, !PT ;  /* 0xfffffff816097812 */ /* 0x000fe200078ec0ff */
[C---:B------:R-:W-:Y:S01]  /*15e0*/  IMAD.WIDE.U32 R6, R2.reuse, UR8, R188 ;  /* 0x0000000802067c25 */ /* 0x040fe2000f8e00bc */
[C---:B------:R-:W-:Y:S01]  /*15f0*/  ISETP.GE.AND P0, PT, R2.reuse, UR15, PT ;  /* 0x0000000f02007c0c */ /* 0x040fe2000bf06270 */
[----:B------:R-:W-:Y:S01]  /*1600*/  BSSY B0, `(.L_x_66) ;  /* 0x0000033000007945 */ /* 0x000fe20003800000 */
[----:B------:R-:W-:Y:S01]  /*1610*/  IADD3.X R5, R5, UR25, R0, P6, !PT ;  /* 0x0000001905057c10 */ /* 0x000fe2000b7fe400 */
[----:B------:R-:W-:Y:S01]  /*1620*/  IMAD R10, R2, UR9, R3 ;  /* 0x00000009020a7c24 */ /* 0x000fe2000f8e0203 */
[----:B------:R-:W-:Y:S01]  /*1630*/  SHF.R.S32.HI R3, RZ, 0x2, R14 ;  /* 0x00000002ff037819 */ /* 0x000fe2000001140e */
[----:B------:R-:W-:Y:S01]  /*1640*/  IMAD R0, R8, UR6, RZ ;  /* 0x0000000608007c24 */ /* 0x000fe2000f8e02ff */
[----:B------:R-:W-:Y:S01]  /*1650*/  IADD3 R6, P6, R6, UR20, RZ ;  /* 0x0000001406067c10 */ /* 0x000fe2000ffde0ff */
[----:B------:R-:W-:Y:S01]  /*1660*/  IMAD.WIDE.U32 R24, R17, UR6, R4 ;  /* 0x0000000611187c25 */ /* 0x000fe2000f8e0004 */
[----:B------:R-:W-:Y:S01]  /*1670*/  IADD3 R13, R12, 0x1, R3 ;  /* 0x000000010c0d7810 */ /* 0x000fe20007ffe003 */
[----:B------:R-:W-:Y:S01]  /*1680*/  USHF.L.U32 UR20, UR10, 0x7, URZ ;  /* 0x000000070a147899 */ /* 0x000fe2000800063f */
[----:B------:R-:W-:Y:S01]  /*1690*/  IADD3.X R7, R7, UR19, R10, P6, !PT ;  /* 0x0000001307077c10 */ /* 0x000fe2000b7fe40a */
[----:B------:R-:W-:Y:S01]  /*16a0*/  IMAD R3, R17, UR7, R0 ;  /* 0x0000000711037c24 */ /* 0x000fe2000f8e0200 */
[----:B------:R-:W-:Y:S01]  /*16b0*/  ULDC.64 UR6, c[0x0][0x268] ;  /* 0x00009a0000067ab9 */ /* 0x000fe20000000a00 */
[----:B------:R-:W-:Y:S01]  /*16c0*/  IMAD.IADD R9, R121, 0x1, -R9 ;  /* 0x0000000179097824 */ /* 0x000fe200078e0a09 */
[----:B------:R1:W-:Y:S01]  /*16d0*/  STL.64 [R1+0x20], R24 ;  /* 0x0000201801007387 */ /* 0x0003e20000100a00 */
[----:B------:R-:W-:Y:S01]  /*16e0*/  IMAD.MOV.U32 R186, RZ, RZ, R24 ;  /* 0x000000ffffba7224 */ /* 0x000fe200078e0018 */
[----:B------:R-:W-:Y:S01]  /*16f0*/  IADD3 R187, R25, R3, RZ ;  /* 0x0000000319bb7210 */ /* 0x000fe20007ffe0ff */
[----:B------:R-:W-:Y:S01]  /*1700*/  IMAD.WIDE.U32 R22, R17, UR6, R6 ;  /* 0x0000000611167c25 */ /* 0x000fe2000f8e0006 */
[----:B------:R-:W-:Y:S01]  /*1710*/  LEA.HI R11, R9, R9, RZ, 0x1 ;  /* 0x00000009090b7211 */ /* 0x000fe200078f08ff */
[----:B------:R-:W-:Y:S01]  /*1720*/  USHF.L.U64.HI UR19, UR10, 0x7, UR11 ;  /* 0x000000070a137899 */ /* 0x000fe2000801020b */
[----:B------:R-:W-:Y:S01]  /*1730*/  ISETP.GE.AND P5, PT, R2, UR15, PT ;  /* 0x0000000f02007c0c */ /* 0x000fe2000bfa6270 */
[----:B------:R1:W-:Y:S01]  /*1740*/  STL.64 [R1+0x18], R186 ;  /* 0x000018ba01007387 */ /* 0x0003e20000100a00 */
[----:B------:R-:W-:Y:S01]  /*1750*/  LOP3.LUT R2, R11, 0x7fffffe, RZ, 0xc0, !PT ;  /* 0x07fffffe0b027812 */ /* 0x000fe200078ec0ff */
[----:B------:R-:W-:Y:S01]  /*1760*/  UIMAD UR25, UR19, UR16, URZ ;  /* 0x00000010131972a4 */ /* 0x000fe2000f8e023f */
[--C-:B------:R-:W-:Y:S01]  /*1770*/  SHF.R.S32.HI R4, RZ, 0x1, R18.reuse ;  /* 0x00000001ff047819 */ /* 0x100fe20000011412 */
[----:B------:R1:W-:Y:S01]  /*1780*/  STL.64 [R1+0x28], R22 ;  /* 0x0000281601007387 */ /* 0x0003e20000100a00 */
[----:B------:R-:W-:Y:S01]  /*1790*/  SHF.R.S32.HI R0, RZ, 0x1f, R18 ;  /* 0x0000001fff007819 */ /* 0x000fe20000011412 */
[----:B------:R-:W-:Y:S01]  /*17a0*/  IMAD.IADD R9, R9, 0x1, -R2 ;  /* 0x0000000109097824 */ /* 0x000fe200078e0a02 */
[----:B------:R-:W-:Y:S01]  /*17b0*/  UIMAD UR25, UR27, UR20, UR25 ;  /* 0x000000141b1972a4 */ /* 0x000fe2000f8e0219 */
[----:B------:R-:W-:Y:S01]  /*17c0*/  IMAD.U32 R2, RZ, RZ, UR16 ;  /* 0x00000010ff027e24 */ /* 0x000fe2000f8e00ff */
[----:B------:R-:W-:-:S02]  /*17d0*/  LEA.HI R0, R0, R4, RZ, 0x2 ;  /* 0x0000000400007211 */ /* 0x000fc400078f10ff */
[----:B------:R-:W-:Y:S01]  /*17e0*/  ISETP.GE.AND P6, PT, R19, UR15, PT ;  /* 0x0000000f13007c0c */ /* 0x000fe2000bfc6270 */
[----:B------:R-:W-:Y:S01]  /*17f0*/  IMAD.WIDE.U32 R2, R2, UR20, R186 ;  /* 0x0000001402027c25 */ /* 0x000fe2000f8e00ba */
[----:B------:R-:W-:-:S03]  /*1800*/  LOP3.LUT R5, R0, 0xfffffffc, RZ, 0xc0, !PT ;  /* 0xfffffffc00057812 */ /* 0x000fc600078ec0ff */
[----:B------:R-:W-:Y:S02]  /*1810*/  IMAD R0, R8, UR6, RZ ;  /* 0x0000000608007c24 */ /* 0x000fe4000f8e02ff */
[----:B------:R-:W-:Y:S01]  /*1820*/  IMAD.IADD R12, R4, 0x1, -R5 ;  /* 0x00000001040c7824 */ /* 0x000fe200078e0a05 */
[----:B------:R-:W-:Y:S01]  /*1830*/  IADD3 R5, R3, UR25, RZ ;  /* 0x0000001903057c10 */ /* 0x000fe2000fffe0ff */
[----:B------:R-:W-:Y:S01]  /*1840*/  IMAD R8, R17, UR7, R0 ;  /* 0x0000000711087c24 */ /* 0x000fe2000f8e0200 */
[----:B------:R-:W-:Y:S06]  /*1850*/  @P0 BRA `(.L_x_67) ;  /* 0x0000000000340947 */ /* 0x000fec0003800000 */
[----:B------:R-:W-:Y:S02]  /*1860*/  ULDC UR6, c[0x0][0x2d0] ;  /* 0x0000b40000067ab9 */ /* 0x000fe40000000800 */
[----:B------:R-:W-:-:S13]  /*1870*/  ISETP.GE.AND P0, PT, R188, UR6, PT ;  /* 0x00000006bc007c0c */ /* 0x000fda000bf06270 */
[----:B------:R4:W-:Y:S04]  /*1880*/  @P0 STS [R225+0x2000], RZ ;  /* 0x002000ffe1000388 */ /* 0x0009e80000000800 */
[----:B------:R4:W-:Y:S04]  /*1890*/  @P0 STS [R225+0x2004], RZ ;  /* 0x002004ffe1000388 */ /* 0x0009e80000000800 */
[----:B------:R4:W-:Y:S01]  /*18a0*/  @P0 STS.64 [R225+0x2008], RZ ;  /* 0x002008ffe1000388 */ /* 0x0009e20000000a00 */
[----:B------:R-:W-:Y:S05]  /*18b0*/  @P0 BRA `(.L_x_67) ;  /* 0x00000000001c0947 */ /* 0x000fea0003800000 */
[----:B------:R-:W-:Y:S02]  /*18c0*/  ULDC.64 UR6, c[0x0][0x218] ;  /* 0x0000860000067ab9 */ /* 0x000fe40000000a00 */
[----:B------:R-:W-:-:S04]  /*18d0*/  LEA R6, P0, R2, UR6, 0x1 ;  /* 0x0000000602067c11 */ /* 0x000fc8000f8008ff */
[----:B------:R-:W-:-:S05]  /*18e0*/  LEA.HI.X R7, R2, UR7, R5, 0x1, P0 ;  /* 0x0000000702077c11 */ /* 0x000fca00080f0c05 */
[----:B------:R-:W-:Y:S01]  /*18f0*/  @!PT LDS RZ, [RZ] ;  /* 0x00000000fffff984 */ /* 0x000fe20000000800 */
[----:B------:R-:W-:Y:S01]  /*1900*/  @!PT LDS RZ, [RZ] ;  /* 0x00000000fffff984 */ /* 0x000fe20000000800 */
[----:B------:R-:W-:Y:S01]  /*1910*/  @!PT LDS RZ, [RZ] ;  /* 0x00000000fffff984 */ /* 0x000fe20000000800 */
[----:B------:R1:W-:Y:S04]  /*1920*/  LDGSTS.E.BYPASS.LTC128B.128 [R225+0x2000], desc[UR22][R6.64] ;  /* 0x0200000006e17fae */ /* 0x0003e8000b901d56 */
.L_x_67:
[----:B------:R-:W-:Y:S05]  /*1930*/  BSYNC B0 ;  /* 0x0000000000007941 */ /* 0x000fea0003800000 */
.L_x_66:
[----:B------:R-:W-:Y:S01]  /*1940*/  USHF.L.U64.HI UR25, UR10, 0x5, UR11 ;  /* 0x000000050a197899 */ /* 0x000fe2000801020b */
[----:B------:R-:W-:Y:S01]  /*1950*/  BSSY B0, `(.L_x_68) ;  /* 0x0000011000007945 */ /* 0x000fe20003800000 */
[----:B------:R-:W-:Y:S01]  /*1960*/  USHF.L.U32 UR26, UR10, 0x5, URZ ;  /* 0x000000050a1a7899 */ /* 0x000fe2000800063f */
[----:B------:R-:W-:Y:S02]  /*1970*/  SHF.R.S32.HI R10, RZ, 0x1, R11 ;  /* 0x00000001ff0a7819 */ /* 0x000fe4000001140b */
[----:B------:R-:W-:Y:S05]  /*1980*/  @P4 BRA `(.L_x_69) ;  /* 0x0000000000344947 */ /* 0x000fea0003800000 */
[----:B------:R-:W-:Y:S02]  /*1990*/  ULDC UR6, c[0x0][0x2d0] ;  /* 0x0000b40000067ab9 */ /* 0x000fe40000000800 */
[----:B------:R-:W-:-:S13]  /*19a0*/  ISETP.GE.AND P0, PT, R188, UR6, PT ;  /* 0x00000006bc007c0c */ /* 0x000fda000bf06270 */
[----:B------:R1:W-:Y:S01]  /*19b0*/  @P0 STS.128 [R225+0x2800], RZ ;  /* 0x002800ffe1000388 */ /* 0x0003e20000000c00 */
[----:B------:R-:W-:Y:S05]  /*19c0*/  @P0 BRA `(.L_x_69) ;  /* 0x0000000000240947 */ /* 0x000fea0003800000 */
[----:B------:R-:W-:Y:S01]  /*19d0*/  IADD3 R0, P0, R2, UR26, RZ ;  /* 0x0000001a02007c10 */ /* 0x000fe2000ff1e0ff */
[----:B------:R-:W-:-:S03]  /*19e0*/  ULDC.64 UR6, c[0x0][0x218] ;  /* 0x0000860000067ab9 */ /* 0x000fc60000000a00 */
[----:B-1----:R-:W-:Y:S02]  /*19f0*/  IADD3.X R7, R5, UR25, RZ, P0, !PT ;  /* 0x0000001905077c10 */ /* 0x002fe400087fe4ff */
[----:B------:R-:W-:-:S04]  /*1a00*/  LEA R6, P0, R0, UR6, 0x1 ;  /* 0x0000000600067c11 */ /* 0x000fc8000f8008ff */
[----:B------:R-:W-:-:S05]  /*1a10*/  LEA.HI.X R7, R0, UR7, R7, 0x1, P0 ;  /* 0x0000000700077c11 */ /* 0x000fca00080f0c07 */
[----:B------:R-:W-:Y:S01]  /*1a20*/  @!PT LDS RZ, [RZ] ;  /* 0x00000000fffff984 */ /* 0x000fe20000000800 */
[----:B------:R-:W-:Y:S01]  /*1a30*/  @!PT LDS RZ, [RZ] ;  /* 0x00000000fffff984 */ /* 0x000fe20000000800 */
[----:B------:R-:W-:Y:S01]  /*1a40*/  @!PT LDS RZ, [RZ] ;  /* 0x00000000fffff984 */ /* 0x000fe20000000800 */
[----:B------:R1:W-:Y:S04]  /*1a50*/  LDGSTS.E.BYPASS.LTC128B.128 [R225+0x2800], desc[UR22][R6.64] ;  /* 0x0280000006e17fae */ /* 0x0003e8000b901d56 */
.L_x_69:
[----:B------:R-:W-:Y:S05]  /*1a60*/  BSYNC B0 ;  /* 0x0000000000007941 */ /* 0x000fea0003800000 */
.L_x_68:
[----:B------:R-:W-:Y:S04]  /*1a70*/  BSSY B0, `(.L_x_70) ;  /* 0x0000012000007945 */ /* 0x000fe80003800000 */
[----:B------:R-:W-:Y:S05]  /*1a80*/  @P3 BRA `(.L_x_71) ;  /* 0x0000000000403947 */ /* 0x000fea0003800000 */
[----:B------:R-:W-:Y:S02]  /*1a90*/  ULDC UR6, c[0x0][0x2d0] ;  /* 0x0000b40000067ab9 */ /* 0x000fe40000000800 */
[----:B------:R-:W-:-:S13]  /*1aa0*/  ISETP.GE.AND P0, PT, R188, UR6, PT ;  /* 0x00000006bc007c0c */ /* 0x000fda000bf06270 */
[----:B------:R1:W-:Y:S01]  /*1ab0*/  @P0 STS.128 [R225+0x3000], RZ ;  /* 0x003000ffe1000388 */ /* 0x0003e20000000c00 */
[----:B------:R-:W-:Y:S05]  /*1ac0*/  @P0 BRA `(.L_x_71) ;  /* 0x0000000000300947 */ /* 0x000fea0003800000 */
[----:B------:R-:W-:Y:S01]  /*1ad0*/  IMAD.U32 R0, RZ, RZ, UR10 ;  /* 0x0000000aff007e24 */ /* 0x000fe2000f8e00ff */
[----:B------:R-:W-:Y:S01]  /*1ae0*/  ULDC.64 UR6, c[0x0][0x218] ;  /* 0x0000860000067ab9 */ /* 0x000fe20000000a00 */
[----:B-1----:R-:W-:Y:S02]  /*1af0*/  IMAD.U32 R7, RZ, RZ, UR10 ;  /* 0x0000000aff077e24 */ /* 0x002fe4000f8e00ff */
[----:B------:R-:W-:Y:S01]  /*1b00*/  IMAD.U32 R6, RZ, RZ, UR11 ;  /* 0x0000000bff067e24 */ /* 0x000fe2000f8e00ff */
[----:B------:R-:W-:-:S04]  /*1b10*/  LEA R0, P0, R0, R2, 0x6 ;  /* 0x0000000200007211 */ /* 0x000fc800078030ff */
[----:B------:R-:W-:Y:S02]  /*1b20*/  LEA.HI.X R7, R7, R5, R6, 0x6, P0 ;  /* 0x0000000507077211 */ /* 0x000fe400000f3406 */
[----:B------:R-:W-:-:S04]  /*1b30*/  LEA R6, P0, R0, UR6, 0x1 ;  /* 0x0000000600067c11 */ /* 0x000fc8000f8008ff */
[----:B------:R-:W-:-:S05]  /*1b40*/  LEA.HI.X R7, R0, UR7, R7, 0x1, P0 ;  /* 0x0000000700077c11 */ /* 0x000fca00080f0c07 */
[----:B------:R-:W-:Y:S01]  /*1b50*/  @!PT LDS RZ, [RZ] ;  /* 0x00000000fffff984 */ /* 0x000fe20000000800 */
[----:B------:R-:W-:Y:S01]  /*1b60*/  @!PT LDS RZ, [RZ] ;  /* 0x00000000fffff984 */ /* 0x000fe20000000800 */
[----:B------:R-:W-:Y:S01]  /*1b70*/  @!PT LDS RZ, [RZ] ;  /* 0x00000000fffff984 */ /* 0x000fe20000000800 */
[----:B------:R1:W-:Y:S04]  /*1b80*/  LDGSTS.E.BYPASS.LTC128B.128 [R225+0x3000], desc[UR22][R6.64] ;  /* 0x0300000006e17fae */ /* 0x0003e8000b901d56 */
.L_x_71:
[----:B------:R-:W-:Y:S05]  /*1b90*/  BSYNC B0 ;  /* 0x0000000000007941 */ /* 0x000fea0003800000 */
.L_x_70:
[----:B------:R-:W-:Y:S04]  /*1ba0*/  BSSY B0, `(.L_x_72) ;  /* 0x0000012000007945 */ /* 0x000fe80003800000 */
[----:B------:R-:W-:Y:S05]  /*1bb0*/  @P6 BRA `(.L_x_73) ;  /* 0x0000000000406947 */ /* 0x000fea0003800000 */
[----:B------:R-:W-:Y:S02]  /*1bc0*/  ULDC UR6, c[0x0][0x2d0] ;  /* 0x0000b40000067ab9 */ /* 0x000fe40000000800 */
[----:B------:R-:W-:-:S13]  /*1bd0*/  ISETP.GE.AND P0, PT, R188, UR6, PT ;  /* 0x00000006bc007c0c */ /* 0x000fda000bf06270 */
[----:B------:R1:W-:Y:S01]  /*1be0*/  @P0 STS.128 [R225+0x3800], RZ ;  /* 0x003800ffe1000388 */ /* 0x0003e20000000c00 */
[----:B------:R-:W-:Y:S05]  /*1bf0*/  @P0 BRA `(.L_x_73) ;  /* 0x0000000000300947 */ /* 0x000fea0003800000 */
[----:B------:R-:W-:Y:S01]  /*1c00*/  MOV R4, R2 ;  /* 0x0000000200047202 */ /* 0x000fe20000000f00 */
[----:B------:R-:W-:Y:S01]  /*1c10*/  IMAD.U32 R3, RZ, RZ, UR10 ;  /* 0x0000000aff037e24 */ /* 0x000fe2000f8e00ff */
[----:B------:R-:W-:Y:S01]  /*1c20*/  UIMAD UR28, UR11, 0x60, URZ ;  /* 0x000000600b1c78a4 */ /* 0x000fe2000f8e023f */
[----:B------:R-:W-:Y:S02]  /*1c30*/  ULDC.64 UR6, c[0x0][0x218] ;  /* 0x0000860000067ab9 */ /* 0x000fe40000000a00 */
[----:B------:R-:W-:-:S04]  /*1c40*/  IMAD.WIDE.U32 R2, R3, 0x60, R4 ;  /* 0x0000006003027825 */ /* 0x000fc800078e0004 */
[----:B------:R-:W-:Y:S01]  /*1c50*/  VIADD R0, R3, UR28 ;  /* 0x0000001c03007c36 */ /* 0x000fe20008000000 */
[----:B------:R-:W-:-:S04]  /*1c60*/  LEA R4, P0, R2, UR6, 0x1 ;  /* 0x0000000602047c11 */ /* 0x000fc8000f8008ff */
[----:B------:R-:W-:-:S05]  /*1c70*/  LEA.HI.X R5, R2, UR7, R0, 0x1, P0 ;  /* 0x0000000702057c11 */ /* 0x000fca00080f0c00 */
[----:B------:R-:W-:Y:S01]  /*1c80*/  @!PT LDS RZ, [RZ] ;  /* 0x00000000fffff984 */ /* 0x000fe20000000800 */
[----:B------:R-:W-:Y:S01]  /*1c90*/  @!PT LDS RZ, [RZ] ;  /* 0x00000000fffff984 */ /* 0x000fe20000000800 */
[----:B------:R-:W-:Y:S01]  /*1ca0*/  @!PT LDS RZ, [RZ] ;  /* 0x00000000fffff984 */ /* 0x000fe20000000800 */
[----:B------:R1:W-:Y:S04]  /*1cb0*/  LDGSTS.E.BYPASS.LTC128B.128 [R225+0x3800], desc[UR22][R4.64] ;  /* 0x0380000004e17fae */ /* 0x0003e8000b901d56 */
.L_x_73:
[----:B------:R-:W-:Y:S05]  /*1cc0*/  BSYNC B0 ;  /* 0x0000000000007941 */ /* 0x000fea0003800000 */
.L_x_72:
[----:B------:R-:W0:Y:S01]  /*1cd0*/  LDGDEPBAR ;  /* 0x00000000000079af */ /* 0x000e220000000000 */
[----:B------:R-:W-:Y:S01]  /*1ce0*/  IMAD.SHL.U32 R0, R10, 0x40, RZ ;  /* 0x000000400a007824 */ /* 0x000fe200078e00ff */
[----:B-1----:R-:W-:Y:S01]  /*1cf0*/  LEA R7, R16, R9, 0x3 ;  /* 0x0000000910077211 */ /* 0x002fe200078e18ff */
[----:B------:R-:W-:Y:S01]  /*1d00*/  IMAD.SHL.U32 R3, R15, 0x20, RZ ;  /* 0x000000200f037824 */ /* 0x000fe200078e00ff */
[----:B------:R-:W-:Y:S01]  /*1d10*/  USHF.L.U64.HI UR21, UR8, 0x7, UR9 ;  /* 0x0000000708157899 */ /* 0x000fe20008010209 */
[----:B------:R-:W-:Y:S01]  /*1d20*/  IMAD.SHL.U32 R2, R12, 0x40, RZ ;  /* 0x000000400c027824 */ /* 0x000fe200078e00ff */
[----:B------:R-:W-:Y:S01]  /*1d30*/  LOP3.LUT R0, R0, 0xc0, RZ, 0xc0, !PT ;  /* 0x000000c000007812 */ /* 0x000fe200078ec0ff */
[----:B------:R-:W-:Y:S01]  /*1d40*/  IMAD.SHL.U32 R5, R21, 0x8, RZ ;  /* 0x0000000815057824 */ /* 0x000fe200078e00ff */
[----:B------:R-:W-:Y:S01]  /*1d50*/  LOP3.LUT R9, R3, 0xffffff00, RZ, 0xc0, !PT ;  /* 0xffffff0003097812 */ /* 0x000fe200078ec0ff */
[----:B------:R-:W-:Y:S01]  /*1d60*/  IMAD.SHL.U32 R4, R16, 0x8, RZ ;  /* 0x0000000810047824 */ /* 0x000fe200078e00ff */
[----:B------:R-:W-:Y:S01]  /*1d70*/  LOP3.LUT R2, R2, 0xc0, RZ, 0xc0, !PT ;  /* 0x000000c002027812 */ /* 0x000fe200078ec0ff */
[----:B------:R-:W-:Y:S01]  /*1d80*/  USHF.L.U32 UR28, UR8, 0x7, URZ ;  /* 0x00000007081c7899 */ /* 0x000fe2000800063f */
[----:B------:R-:W-:Y:S01]  /*1d90*/  LOP3.LUT R3, R0, 0x8, R5, 0xf8, !PT ;  /* 0x0000000800037812 */ /* 0x000fe200078ef805 */
[----:B------:R-:W-:Y:S01]  /*1da0*/  UIMAD UR6, UR21, UR16, URZ ;  /* 0x00000010150672a4 */ /* 0x000fe2000f8e023f */
[----:B------:R-:W-:Y:S01]  /*1db0*/  SHF.R.U32.HI R0, RZ, 0x3, R0 ;  /* 0x00000003ff007819 */ /* 0x000fe20000011600 */
[----:B------:R-:W-:Y:S01]  /*1dc0*/  BSSY B0, `(.L_x_74) ;  /* 0x0000027000007945 */ /* 0x000fe20003800000 */
[----:B------:R-:W-:Y:S01]  /*1dd0*/  LOP3.LUT R6, R2, 0x8, R4, 0xf8, !PT ;  /* 0x0000000802067812 */ /* 0x000fe200078ef804 */
[----:B------:R-:W-:Y:S01]  /*1de0*/  IMAD R4, R20, 0x200, R9 ;  /* 0x0000020014047824 */ /* 0x000fe200078e0209 */
[----:B------:R-:W-:Y:S01]  /*1df0*/  SHF.R.U32.HI R5, RZ, 0x3, R2 ;  /* 0x00000003ff057819 */ /* 0x000fe20000011602 */
[----:B------:R-:W-:Y:S01]  /*1e00*/  UIMAD UR6, UR27, UR28, UR6 ;  /* 0x0000001c1b0672a4 */ /* 0x000fe2000f8e0206 */
[----:B------:R-:W-:Y:S01]  /*1e10*/  LOP3.LUT R2, R3, R0, RZ, 0x3c, !PT ;  /* 0x0000000003027212 */ /* 0x000fe200078e3cff */
[----:B------:R-:W-:Y:S01]  /*1e20*/  IMAD.U32 R0, RZ, RZ, UR24 ;  /* 0x00000018ff007e24 */ /* 0x000fe2000f8e00ff */
[----:B------:R-:W-:Y:S01]  /*1e30*/  LOP3.LUT R155, R6, R5, RZ, 0x3c, !PT ;  /* 0x00000005069b7212 */ /* 0x000fe200078e3cff */
[----:B------:R-:W-:-:S04]  /*1e40*/  DEPBAR.LE SB0, 0x0 ;  /* 0x000080000000791a */ /* 0x000fc80000000000 */
[----:B------:R-:W-:Y:S01]  /*1e50*/  BAR.SYNC.DEFER_BLOCKING 0x0 ;  /* 0x0000000000007b1d */ /* 0x000fe20000010000 */
[----:B------:R-:W-:Y:S02]  /*1e60*/  LEA R3, R120, R4, 0x5 ;  /* 0x0000000478037211 */ /* 0x000fe400078e28ff */
[----:B------:R-:W-:Y:S01]  /*1e70*/  IADD3 R4, R0, -UR14, R13 ;  /* 0x8000000e00047c10 */ /* 0x000fe2000fffe00d */
[----:B------:R-:W-:Y:S01]  /*1e80*/  IMAD.U32 R0, R7, 0x20, R2 ;  /* 0x0000002007007824 */ /* 0x000fe200078e0002 */
[----:B------:R-:W-:Y:S01]  /*1e90*/  IADD3 R247, R23, R8, RZ ;  /* 0x0000000817f77210 */ /* 0x000fe20007ffe0ff */
[----:B------:R-:W-:Y:S01]  /*1ea0*/  IMAD.IADD R2, R155, 0x1, R3 ;  /* 0x000000019b027824 */ /* 0x000fe200078e0203 */
[----:B------:R-:W-:Y:S01]  /*1eb0*/  MOV R246, R22 ;  /* 0x0000001600f67202 */ /* 0x000fe20000000f00 */
[----:B------:R-:W-:Y:S01]  /*1ec0*/  IMAD.U32 R3, RZ, RZ, UR16 ;  /* 0x00000010ff037e24 */ /* 0x000fe2000f8e00ff */
[----:B------:R-:W-:Y:S01]  /*1ed0*/  ISETP.GE.AND P0, PT, R19, UR15, PT ;  /* 0x0000000f13007c0c */ /* 0x000fe2000bf06270 */
[----:B------:R-:W-:Y:S01]  /*1ee0*/  VIADD R11, R4, UR18 ;  /* 0x00000012040b7c36 */ /* 0x000fe20008000000 */
[----:B------:R-:W-:Y:S01]  /*1ef0*/  LEA R215, R2, UR4, 0x1 ;  /* 0x0000000402d77c11 */ /* 0x000fe2000f8e08ff */
[----:B------:R-:W-:-:S04]  /*1f00*/  IMAD.WIDE.U32 R2, R3, UR28, R246 ;  /* 0x0000001c03027c25 */ /* 0x000fc8000f8e00f6 */
[----:B------:R-:W-:Y:S01]  /*1f10*/  VIADD R5, R3, UR6 ;  /* 0x0000000603057c36 */ /* 0x000fe20008000000 */
[----:B------:R1:W-:Y:S04]  /*1f20*/  @P5 STS [R225+0x4000], RZ ;  /* 0x004000ffe1005388 */ /* 0x0003e80000000800 */
[----:B------:R1:W-:Y:S04]  /*1f30*/  @P5 STS [R225+0x4004], RZ ;  /* 0x004004ffe1005388 */ /* 0x0003e80000000800 */
[----:B------:R1:W-:Y:S01]  /*1f40*/  @P5 STS.64 [R225+0x4008], RZ ;  /* 0x004008ffe1005388 */ /* 0x0003e20000000a00 */
[----:B------:R-:W-:Y:S05]  /*1f50*/  @P5 BRA `(.L_x_75) ;  /* 0x0000000000345947 */ /* 0x000fea0003800000 */
        /* <DEDUP_REMOVED lines=13> */
.L_x_75:
[----:B------:R-:W-:Y:S05]  /*2030*/  BSYNC B0 ;  /* 0x0000000000007941 */ /* 0x000fea0003800000 */
.L_x_74:
[----:B------:R1:W-:Y:S01]  /*2040*/  @P2 STS.128 [R225+0x4800], RZ ;  /* 0x004800ffe1002388 */ /* 0x0003e20000000c00 */
[----:B------:R-:W-:Y:S01]  /*2050*/  USHF.L.U64.HI UR18, UR8, 0x5, UR9 ;  /* 0x0000000508127899 */ /* 0x000fe20008010209 */
[----:B------:R-:W-:Y:S01]  /*2060*/  BSSY B0, `(.L_x_76) ;  /* 0x0000011000007945 */ /* 0x000fe20003800000 */
[----:B------:R-:W-:Y:S01]  /*2070*/  USHF.L.U32 UR27, UR8, 0x5, URZ ;  /* 0x00000005081b7899 */ /* 0x000fe2000800063f */
[----:B------:R-:W-:Y:S02]  /*2080*/  LEA R212, R0, UR4, 0x1 ;  /* 0x0000000400d47c11 */ /* 0x000fe4000f8e08ff */
        /* <DEDUP_REMOVED lines=14> */
.L_x_77:
[----:B------:R-:W-:Y:S05]  /*2170*/  BSYNC B0 ;  /* 0x0000000000007941 */ /* 0x000fea0003800000 */
.L_x_76:
[----:B------:R1:W-:Y:S01]  /*2180*/  @P1 STS.128 [R225+0x5000], RZ ;  /* 0x005000ffe1001388 */ /* 0x0003e20000000c00 */
        /* <DEDUP_REMOVED lines=18> */
.L_x_79:
[----:B------:R-:W-:Y:S05]  /*22b0*/  BSYNC B0 ;  /* 0x0000000000007941 */ /* 0x000fea0003800000 */
.L_x_78:
[----:B------:R1:W-:Y:S01]  /*22c0*/  @P0 STS.128 [R225+0x5800], RZ ;  /* 0x005800ffe1000388 */ /* 0x0003e20000000c00 */
        /* <DEDUP_REMOVED lines=18> */
.L_x_81:
[----:B------:R-:W-:Y:S05]  /*23f0*/  BSYNC B0 ;  /* 0x0000000000007941 */ /* 0x000fea0003800000 */
.L_x_80:
[----:B------:R-:W-:Y:S01]  /*2400*/  LDSM.16.M88.4 R28, [R212+0x2400] ;  /* 0x00240000d41c783b */ /* 0x000fe20000000200 */
[----:B------:R-:W-:Y:S01]  /*2410*/  LOP3.LUT P0, RZ, R10, 0x2, RZ, 0xc0, !PT ;  /* 0x000000020aff7812 */ /* 0x000fe2000780c0ff */
[----:B------:R-:W-:Y:S01]  /*2420*/  IMAD.MOV.U32 R0, RZ, RZ, 0x10 ;  /* 0x00000010ff007424 */ /* 0x000fe200078e00ff */
[----:B------:R-:W-:Y:S01]  /*2430*/  LOP3.LUT P1, RZ, R12, 0x2, RZ, 0xc0, !PT ;  /* 0x000000020cff7812 */ /* 0x000fe2000782c0ff */
[----:B------:R-:W5:Y:S01]  /*2440*/  LDSM.16.M88.4 R16, [R215+0x1000] ;  /* 0x00100000d710783b */ /* 0x000f620000000200 */
[C---:B-1----:R-:W-:Y:S01]  /*2450*/  VIADD R2, R212.reuse, 0x2000 ;  /* 0x00002000d4027836 */ /* 0x042fe20000000000 */
[----:B------:R-:W-:Y:S01]  /*2460*/  VIMNMX R8, R11, UR24, PT ;  /* 0x000000180b087c48 */ /* 0x000fe2000bfe0100 */
[----:B------:R-:W-:Y:S01]  /*2470*/  VIADD R217, R212, 0x2020 ;  /* 0x00002020d4d97836 */ /* 0x000fe20000000000 */
[----:B------:R-:W1:Y:S01]  /*2480*/  LDSM.16.M88.4 R20, [R215] ;  /* 0x00000000d714783b */ /* 0x000e620000000200 */
[----:B------:R-:W-:Y:S01]  /*2490*/  SEL R0, R0, 0xfffffff0, !P1 ;  /* 0xfffffff000007807 */ /* 0x000fe20004800000 */
[----:B------:R-:W-:Y:S01]  /*24a0*/  IMAD.SHL.U32 R3, R121, 0x2, RZ ;  /* 0x0000000279037824 */ /* 0x000fe200078e00ff */
[----:B------:R-:W-:Y:S01]  /*24b0*/  UISETP.GE.AND UP0, UPT, UR17, 0x2, UPT ;  /* 0x000000021100788c */ /* 0x000fe2000bf06270 */
[----:B------:R-:W-:Y:S01]  /*24c0*/  LDSM.16.M88.4 R100, [R212+0x3400] ;  /* 0x00340000d464783b */ /* 0x000fe20000000200 */
[----:B------:R-:W-:-:S02]  /*24d0*/  IMAD R163, R120, 0x20, R9 ;  /* 0x0000002078a37824 */ /* 0x000fc400078e0209 */
[----:B------:R-:W-:Y:S01]  /*24e0*/  IMAD R216, R0, 0x2, R215 ;  /* 0x0000000200d87824 */ /* 0x000fe200078e02d7 */
[----:B------:R-:W2:Y:S01]  /*24f0*/  LDSM.16.M88.4 R96, [R212+0x2000] ;  /* 0x00200000d460783b */ /* 0x000ea20000000200 */
[----:B------:R-:W-:Y:S01]  /*2500*/  @P0 VIADD R217, R2, 0xffffffe0 ;  /* 0xffffffe002d90836 */ /* 0x000fe20000000000 */
[----:B------:R-:W-:Y:S01]  /*2510*/  LOP3.LUT R3, R3, 0x6, RZ, 0xc0, !PT ;  /* 0x0000000603037812 */ /* 0x000fe200078ec0ff */
[----:B------:R-:W-:Y:S01]  /*2520*/  IMAD.U32 R2, RZ, RZ, UR16 ;  /* 0x00000010ff027e24 */ /* 0x000fe2000f8e00ff */
[----:B------:R-:W-:Y:S01]  /*2530*/  LDSM.16.M88.4 R4, [R216+0x1000] ;  /* 0x00100000d804783b */ /* 0x000fe20000000200 */
[----:B------:R-:W-:Y:S02]  /*2540*/  IMAD.MOV.U32 R9, RZ, RZ, 0x8 ;  /* 0x00000008ff097424 */ /* 0x000fe400078e00ff */
[----:B------:R-:W-:Y:S01]  /*2550*/  IMAD R2, R2, 0x80, R3 ;  /* 0x0000008002027824 */ /* 0x000fe200078e0203 */
[----:B------:R-:W3:Y:S01]  /*2560*/  LDSM.16.M88.4 R36, [R217+0x400] ;  /* 0x00040000d924783b */ /* 0x000ee20000000200 */
[----:B------:R-:W-:Y:S01]  /*2570*/  IMAD.MOV.U32 R10, RZ, RZ, 0x40 ;  /* 0x00000040ff0a7424 */ /* 0x000fe200078e00ff */
[----:B------:R-:W-:Y:S01]  /*2580*/  VIADDMNMX R9, R11, R9, UR24, PT ;  /* 0x000000180b097e46 */ /* 0x000fe2000b800109 */
[----:B------:R-:W-:Y:S01]  /*2590*/  IMAD.MOV.U32 R3, RZ, RZ, 0x48 ;  /* 0x00000048ff037424 */ /* 0x000fe200078e00ff */
[----:B------:R-:W4:Y:S01]  /*25a0*/  LDSM.16.M88.4 R12, [R216] ;  /* 0x00000000d80c783b */ /* 0x000f220000000200 */
[----:B------:R-:W-:Y:S01]  /*25b0*/  VIADD R224, R217, 0x400 ;  /* 0x00000400d9e07836 */ /* 0x000fe20000000000 */
[----:B------:R-:W-:Y:S01]  /*25c0*/  VIADDMNMX R10, R11, R10, UR24, PT ;  /* 0x000000180b0a7e46 */ /* 0x000fe2000b80010a */
[----:B------:R-:W-:Y:S01]  /*25d0*/  VIADD R223, R217, 0x800 ;  /* 0x00000800d9df7836 */ /* 0x000fe20000000000 */
[----:B------:R-:W4:Y:S01]  /*25e0*/  LDSM.16.M88.4 R40, [R212+0x2c00] ;  /* 0x002c0000d428783b */ /* 0x000f220000000200 */
[----:B------:R-:W-:Y:S01]  /*25f0*/  VIADDMNMX R11, R11, R3, UR24, PT ;  /* 0x000000180b0b7e46 */ /* 0x000fe2000b800103 */
[----:B------:R-:W-:-:S02]  /*2600*/  VIADD R3, R2, 0x8 ;  /* 0x0000000802037836 */ /* 0x000fc40000000000 */
[----:B------:R-:W4:Y:S01]  /*2610*/  LDSM.16.M88.4 R68, [R212+0x3000] ;  /* 0x00300000d444783b */ /* 0x000f220000000200 */
[----:B------:R-:W-:Y:S02]  /*2620*/  VIADD R222, R217, 0xc00 ;  /* 0x00000c00d9de7836 */ /* 0x000fe40000000000 */
[C---:B------:R-:W-:Y:S01]  /*2630*/  ISETP.GE.AND P3, PT, R3.reuse, R11, PT ;  /* 0x0000000b0300720c */ /* 0x040fe20003f66270 */
[----:B------:R-:W4:Y:S01]  /*2640*/  LDSM.16.M88.4 R32, [R212+0x2800] ;  /* 0x00280000d420783b */ /* 0x000f220000000200 */
[----:B------:R-:W-:Y:S01]  /*2650*/  ISETP.GE.AND P4, PT, R3, R10, PT ;  /* 0x0000000a0300720c */ /* 0x000fe20003f86270 */
[C---:B------:R-:W-:Y:S01]  /*2660*/  VIADD R221, R217.reuse, 0x1000 ;  /* 0x00001000d9dd7836 */ /* 0x040fe20000000000 */
[-C--:B-----5:R-:W-:Y:S01]  /*2670*/  HMMA.16816.F32.BF16 R44, R16, R28.reuse, RZ ;  /* 0x0000001c102c723c */ /* 0x0a0fe200000418ff */
[----:B------:R-:W5:Y:S01]  /*2680*/  LDSM.16.M88.4 R104, [R217+0x1400] ;  /* 0x00140000d968783b */ /* 0x000f620000000200 */
[C---:B------:R-:W-:Y:S02]  /*2690*/  VIADD R220, R217.reuse, 0x1400 ;  /* 0x00001400d9dc7836 */ /* 0x040fe40000000000 */
[C---:B------:R-:W-:Y:S01]  /*26a0*/  VIADD R219, R217.reuse, 0x1800 ;  /* 0x00001800d9db7836 */ /* 0x040fe20000000000 */
[----:B------:R-:W5:Y:S01]  /*26b0*/  LDSM.16.M88.4 R108, [R217] ;  /* 0x00000000d96c783b */ /* 0x000f620000000200 */
[----:B-1----:R-:W-:Y:S01]  /*26c0*/  HMMA.16816.F32.BF16 R24, R20, R28, RZ ;  /* 0x0000001c1418723c */ /* 0x002fe200000418ff */
[----:B------:R-:W-:-:S02]  /*26d0*/  VIADD R218, R217, 0x1c00 ;  /* 0x00001c00d9da7836 */ /* 0x000fc40000000000 */
[----:B------:R-:W1:Y:S03]  /*26e0*/  LDSM.16.M88.4 R80, [R217+0xc00] ;  /* 0x000c0000d950783b */ /* 0x000e660000000200 */
[----:B--2---:R-:W-:Y:S01]  /*26f0*/  HMMA.16816.F32.BF16 R64, R16, R98, RZ ;  /* 0x000000621040723c */ /* 0x004fe200000418ff */
[----:B------:R-:W2:Y:S04]  /*2700*/  LDSM.16.M88.4 R92, [R217+0x1000] ;  /* 0x00100000d95c783b */ /* 0x000ea80000000200 */
[----:B------:R-:W0:Y:S01]  /*2710*/  LDGDEPBAR ;  /* 0x00000000000079af */ /* 0x000e220000000000 */
[----:B------:R-:W-:Y:S06]  /*2720*/  HMMA.16816.F32.BF16 R48, R20, R100, RZ ;  /* 0x000000641430723c */ /* 0x000fec00000418ff */
[----:B---3--:R-:W-:Y:S06]  /*2730*/  HMMA.16816.F32.BF16 R112, R4, R36, R44 ;  /* 0x000000240470723c */ /* 0x008fec000004182c */
[----:B------:R-:W-:Y:S06]  /*2740*/  HMMA.16816.F32.BF16 R44, R16, R100, RZ ;  /* 0x00000064102c723c */ /* 0x000fec00000418ff */
[----:B----4-:R-:W-:Y:S01]  /*2750*/  HMMA.16816.F32.BF16 R116, R12, R36, R24 ;  /* 0x000000240c74723c */ /* 0x010fe20000041818 */
[----:B------:R-:W3:Y:S05]  /*2760*/  LDSM.16.M88.4 R24, [R217+0x800] ;  /* 0x00080000d918783b */ /* 0x000eea0000000200 */
[----:B------:R-:W-:Y:S06]  /*2770*/  HMMA.16816.F32.BF16 R60, R16, R40, RZ ;  /* 0x00000028103c723c */ /* 0x000fec00000418ff */
[----:B------:R-:W-:Y:S06]  /*2780*/  HMMA.16816.F32.BF16 R88, R20, R98, RZ ;  /* 0x000000621458723c */ /* 0x000fec00000418ff */
[----:B------:R-:W-:Y:S06]  /*2790*/  HMMA.16816.F32.BF16 R52, R16, R68, RZ ;  /* 0x000000441034723c */ /* 0x000fec00000418ff */
[-C--:B------:R-:W-:Y:S06]  /*27a0*/  HMMA.16816.F32.BF16 R84, R20, R32.reuse, RZ ;  /* 0x000000201454723c */ /* 0x080fec00000418ff */
[----:B------:R-:W-:Y:S06]  /*27b0*/  HMMA.16816.F32.BF16 R76, R16, R32, RZ ;  /* 0x00000020104c723c */ /* 0x000fec00000418ff */
[C---:B-----5:R-:W-:Y:S06]  /*27c0*/  HMMA.16816.F32.BF16 R144, R4.reuse, R104, R44 ;  /* 0x000000680490723c */ /* 0x060fec000004182c */
[----:B------:R-:W-:Y:S06]  /*27d0*/  HMMA.16816.F32.BF16 R44, R4, R110, R64 ;  /* 0x0000006e042c723c */ /* 0x000fec0000041840 */
[----:B------:R-:W-:Y:S06]  /*27e0*/  HMMA.16816.F32.BF16 R148, R12, R104, R48 ;  /* 0x000000680c94723c */ /* 0x000fec0000041830 */
[----:B------:R-:W-:Y:S06]  /*27f0*/  HMMA.16816.F32.BF16 R48, R16, R30, RZ ;  /* 0x0000001e1030723c */ /* 0x000fec00000418ff */
[----:B-1----:R-:W-:Y:S06]  /*2800*/  HMMA.16816.F32.BF16 R124, R4, R80, R60 ;  /* 0x00000050047c723c */ /* 0x002fec000004183c */
[----:B------:R-:W-:Y:S01]  /*2810*/  HMMA.16816.F32.BF16 R60, R12, R110, R88 ;  /* 0x0000006e0c3c723c */ /* 0x000fe20000041858 */
[----:B------:R-:W-:-:S02]  /*2820*/  FSEL R177, R46, -INF , !P3 ;  /* 0xff8000002eb17808 */ /* 0x000fc40005800000 */
[----:B------:R-:W-:Y:S02]  /*2830*/  FSEL R170, R44, -INF , !P4 ;  /* 0xff8000002caa7808 */ /* 0x000fe40006000000 */
[----:B------:R-:W-:Y:S01]  /*2840*/  ISETP.GE.AND P4, PT, R3, R8, PT ;  /* 0x000000080300720c */ /* 0x000fe20003f86270 */
[----:B------:R-:W-:Y:S06]  /*2850*/  HMMA.16816.F32.BF16 R56, R20, R68, RZ ;  /* 0x000000441438723c */ /* 0x000fec00000418ff */
[----:B--2---:R-:W-:Y:S06]  /*2860*/  HMMA.16816.F32.BF16 R132, R4, R92, R52 ;  /* 0x0000005c0484723c */ /* 0x004fec0000041834 */
[----:B------:R-:W-:Y:S06]  /*2870*/  HMMA.16816.F32.BF16 R52, R20, R30, RZ ;  /* 0x0000001e1434723c */ /* 0x000fec00000418ff */
[----:B---3--:R-:W-:Y:S01]  /*2880*/  HMMA.16816.F32.BF16 R84, R12, R24, R84 ;  /* 0x000000180c54723c */ /* 0x008fe20000041854 */
[----:B------:R-:W-:-:S05]  /*2890*/  FSEL R140, R60, -INF , !P4 ;  /* 0xff8000003c8c7808 */ /* 0x000fca0006000000 */
[----:B------:R-:W-:Y:S06]  /*28a0*/  HMMA.16816.F32.BF16 R76, R4, R24, R76 ;  /* 0x00000018044c723c */ /* 0x000fec000004184c */
[----:B------:R-:W-:Y:S01]  /*28b0*/  HMMA.16816.F32.BF16 R72, R20, R40, RZ ;  /* 0x000000281448723c */ /* 0x000fe200000418ff */
[C---:B------:R-:W-:Y:S02]  /*28c0*/  VIADD R24, R2.reuse, 0x1 ;  /* 0x0000000102187836 */ /* 0x040fe40000000000 */
[----:B------:R-:W-:-:S03]  /*28d0*/  VIADD R25, R2, 0x9 ;  /* 0x0000000902197836 */ /* 0x000fc60000000000 */
[C---:B------:R-:W-:Y:S01]  /*28e0*/  ISETP.GE.AND P6, PT, R24.reuse, R8, PT ;  /* 0x000000081800720c */ /* 0x040fe20003fc6270 */
[----:B------:R-:W-:Y:S01]  /*28f0*/  HMMA.16816.F32.BF16 R28, R16, R34, RZ ;  /* 0x00000022101c723c */ /* 0x000fe200000418ff */
[C---:B------:R-:W-:Y:S02]  /*2900*/  ISETP.GE.AND P0, PT, R24.reuse, R9, PT ;  /* 0x000000091800720c */ /* 0x040fe40003f06270 */
[CC--:B------:R-:W-:Y:S02]  /*2910*/  ISETP.GE.AND P5, PT, R24.reuse, R10.reuse, PT ;  /* 0x0000000a1800720c */ /* 0x0c0fe40003fa6270 */
[-C--:B------:R-:W-:Y:S01]  /*2920*/  ISETP.GE.AND P2, PT, R24, R11.reuse, PT ;  /* 0x0000000b1800720c */ /* 0x080fe20003f46270 */
[----:B------:R-:W-:Y:S01]  /*2930*/  VIADD R24, R2, 0x10 ;  /* 0x0000001002187836 */ /* 0x000fe20000000000 */
[C---:B------:R-:W-:Y:S01]  /*2940*/  ISETP.GE.AND P1, PT, R25.reuse, R10, PT ;  /* 0x0000000a1900720c */ /* 0x040fe20003f26270 */
[----:B------:R-:W-:Y:S01]  /*2950*/  HMMA.16816.F32.BF16 R136, R12, R92, R56 ;  /* 0x0000005c0c88723c */ /* 0x000fe20000041838 */
[----:B------:R-:W-:-:S02]  /*2960*/  ISETP.GE.AND P3, PT, R25, R11, PT ;  /* 0x0000000b1900720c */ /* 0x000fc40003f66270 */
[----:B------:R-:W-:Y:S02]  /*2970*/  FSEL R169, R45, -INF , !P1 ;  /* 0xff8000002da97808 */ /* 0x000fe40004800000 */
[-C--:B------:R-:W-:Y:S01]  /*2980*/  ISETP.GE.AND P1, PT, R3, R9.reuse, PT ;  /* 0x000000090300720c */ /* 0x080fe20003f26270 */
[----:B------:R-:W-:Y:S01]  /*2990*/  VIADD R3, R2, 0x11 ;  /* 0x0000001102037836 */ /* 0x000fe20000000000 */
[----:B------:R-:W-:Y:S01]  /*29a0*/  FSEL R174, R47, -INF , !P3 ;  /* 0xff8000002fae7808 */ /* 0x000fe20005800000 */
[-C--:B------:R-:W-:Y:S01]  /*29b0*/  HMMA.16816.F32.BF16 R56, R12, R38.reuse, R52 ;  /* 0x000000260c38723c */ /* 0x080fe20000041834 */
[----:B------:R-:W-:Y:S02]  /*29c0*/  ISETP.GE.AND P3, PT, R24, R8, PT ;  /* 0x000000081800720c */ /* 0x000fe40003f66270 */
[----:B------:R-:W-:Y:S02]  /*29d0*/  FSEL R158, R62, -INF , !P1 ;  /* 0xff8000003e9e7808 */ /* 0x000fe40004800000 */
[----:B------:R-:W-:Y:S01]  /*29e0*/  ISETP.GE.AND P1, PT, R24, R9, PT ;  /* 0x000000091800720c */ /* 0x000fe20003f26270 */
[----:B------:R-:W-:Y:S01]  /*29f0*/  HMMA.16816.F32.BF16 R44, R4, R38, R48 ;  /* 0x00000026042c723c */ /* 0x000fe20000041830 */
[----:B------:R-:W-:-:S02]  /*2a00*/  FSEL R123, R116, -INF , !P3 ;  /* 0xff800000747b7808 */ /* 0x000fc40005800000 */
[C---:B------:R-:W-:Y:S02]  /*2a10*/  ISETP.GE.AND P3, PT, R24.reuse, R11, PT ;  /* 0x0000000b1800720c */ /* 0x040fe40003f66270 */
[----:B------:R-:W-:Y:S01]  /*2a20*/  ISETP.GE.AND P4, PT, R24, R10, PT ;  /* 0x0000000a1800720c */ /* 0x000fe20003f86270 */
[----:B------:R-:W-:Y:S01]  /*2a30*/  HMMA.16816.F32.BF16 R32, R20, R34, RZ ;  /* 0x000000221420723c */ /* 0x000fe200000418ff */
[----:B------:R-:W-:Y:S01]  /*2a40*/  FSEL R157, R118, -INF , !P1 ;  /* 0xff800000769d7808 */ /* 0x000fe20004800000 */
[----:B------:R-:W-:Y:S01]  /*2a50*/  VIADD R24, R2, 0x20 ;  /* 0x0000002002187836 */ /* 0x000fe20000000000 */
[C---:B------:R-:W-:Y:S02]  /*2a60*/  ISETP.GE.AND P1, PT, R3.reuse, R8, PT ;  /* 0x000000080300720c */ /* 0x040fe40003f26270 */
[----:B------:R-:W-:Y:S01]  /*2a70*/  FSEL R172, R114, -INF , !P3 ;  /* 0xff80000072ac7808 */ /* 0x000fe20005800000 */
[----:B------:R-:W-:Y:S01]  /*2a80*/  HMMA.16816.F32.BF16 R128, R12, R80, R72 ;  /* 0x000000500c80723c */ /* 0x000fe20000041848 */
[----:B------:R-:W-:-:S02]  /*2a90*/  ISETP.GE.AND P3, PT, R3, R10, PT ;  /* 0x0000000a0300720c */ /* 0x000fc40003f66270 */
[----:B------:R-:W-:Y:S02]  /*2aa0*/  FSEL R167, R112, -INF , !P4 ;  /* 0xff80000070a77808 */ /* 0x000fe40006000000 */
[----:B------:R-:W-:Y:S01]  /*2ab0*/  ISETP.GE.AND P4, PT, R3, R9, PT ;  /* 0x000000090300720c */ /* 0x000fe20003f86270 */
[----:B------:R-:W-:Y:S01]  /*2ac0*/  HMMA.16816.F32.BF16 R72, R4, R26, R28 ;  /* 0x0000001a0448723c */ /* 0x000fe2000004181c */
[----:B------:R-:W-:Y:S02]  /*2ad0*/  FSEL R120, R117, -INF , !P1 ;  /* 0xff80000075787808 */ /* 0x000fe40004800000 */
[----:B------:R-:W-:Y:S01]  /*2ae0*/  ISETP.GE.AND P1, PT, R3, R11, PT ;  /* 0x0000000b0300720c */ /* 0x000fe20003f26270 */
[----:B------:R-:W-:Y:S01]  /*2af0*/  VIADD R3, R2, 0x18 ;  /* 0x0000001802037836 */ /* 0x000fe20000000000 */
[----:B------:R-:W-:Y:S01]  /*2b00*/  FSEL R166, R113, -INF , !P3 ;  /* 0xff80000071a67808 */ /* 0x000fe20005800000 */
[----:B------:R-:W-:Y:S01]  /*2b10*/  HMMA.16816.F32.BF16 R28, R16, R42, RZ ;  /* 0x0000002a101c723c */ /* 0x000fe200000418ff */
[----:B------:R-:W-:-:S02]  /*2b20*/  ISETP.GE.AND P3, PT, R25, R9, PT ;  /* 0x000000091900720c */ /* 0x000fc40003f66270 */
[----:B------:R-:W-:Y:S02]  /*2b30*/  FSEL R156, R119, -INF , !P4 ;  /* 0xff800000779c7808 */ /* 0x000fe40006000000 */
[----:B------:R-:W-:Y:S01]  /*2b40*/  ISETP.GE.AND P4, PT, R25, R8, PT ;  /* 0x000000081900720c */ /* 0x000fe20003f86270 */
[----:B------:R-:W-:Y:S01]  /*2b50*/  VIADD R25, R2, 0x19 ;  /* 0x0000001902197836 */ /* 0x000fe20000000000 */
[----:B------:R-:W-:Y:S01]  /*2b60*/  FSEL R154, R63, -INF , !P3 ;  /* 0xff8000003f9a7808 */ /* 0x000fe20005800000 */
[----:B------:R-:W-:Y:S01]  /*2b70*/  HMMA.16816.F32.BF16 R64, R12, R26, R32 ;  /* 0x0000001a0c40723c */ /* 0x000fe20000041820 */
[----:B------:R-:W-:Y:S01]  /*2b80*/  ISETP.GE.AND P3, PT, R3, R11, PT ;  /* 0x0000000b0300720c */ /* 0x000fe20003f66270 */
[----:B------:R-:W1:Y:S01]  /*2b90*/  LDSM.16.M88.4 R32, [R212+0x3c00] ;  /* 0x003c0000d420783b */ /* 0x000e620000000200 */
[----:B------:R-:W-:Y:S02]  /*2ba0*/  FSEL R168, R115, -INF , !P1 ;  /* 0xff80000073a87808 */ /* 0x000fe40004800000 */
[----:B------:R-:W-:Y:S01]  /*2bb0*/  ISETP.GE.AND P1, PT, R25, R10, PT ;  /* 0x0000000a1900720c */ /* 0x000fe20003f26270 */
[----:B------:R-:W-:Y:S01]  /*2bc0*/  HMMA.16816.F32.BF16 R40, R20, R42, RZ ;  /* 0x0000002a1428723c */ /* 0x000fe200000418ff */
[----:B------:R-:W-:-:S02]  /*2bd0*/  FSEL R171, R46, -INF , !P3 ;  /* 0xff8000002eab7808 */ /* 0x000fc40005800000 */
[----:B------:R-:W-:Y:S02]  /*2be0*/  ISETP.GE.AND P3, PT, R25, R11, PT ;  /* 0x0000000b1900720c */ /* 0x000fe40003f66270 */
[----:B------:R-:W-:Y:S01]  /*2bf0*/  FSEL R116, R61, -INF , !P4 ;  /* 0xff8000003d747808 */ /* 0x000fe20006000000 */
[----:B------:R-:W-:Y:S01]  /*2c00*/  HMMA.16816.F32.BF16 R36, R20, R70, RZ ;  /* 0x000000461424723c */ /* 0x000fe200000418ff */
[----:B------:R-:W-:Y:S02]  /*2c10*/  ISETP.GE.AND P4, PT, R3, R10, PT ;  /* 0x0000000a0300720c */ /* 0x000fe40003f86270 */
[----:B------:R-:W-:Y:S02]  /*2c20*/  FSEL R164, R45, -INF , !P1 ;  /* 0xff8000002da47808 */ /* 0x000fe40004800000 */
[----:B------:R-:W-:Y:S01]  /*2c30*/  ISETP.GE.AND P1, PT, R3, R9, PT ;  /* 0x000000090300720c */ /* 0x000fe20003f26270 */
[----:B------:R-:W-:Y:S01]  /*2c40*/  HMMA.16816.F32.BF16 R48, R4, R82, R28 ;  /* 0x000000520430723c */ /* 0x000fe2000004181c */
[----:B------:R-:W-:Y:S01]  /*2c50*/  FSEL R173, R47, -INF , !P3 ;  /* 0xff8000002fad7808 */ /* 0x000fe20005800000 */
[----:B------:R-:W2:Y:S01]  /*2c60*/  LDSM.16.M88.4 R28, [R212+0x3800] ;  /* 0x00380000d41c783b */ /* 0x000ea20000000200 */
[----:B------:R-:W-:-:S02]  /*2c70*/  ISETP.GE.AND P3, PT, R24, R8, PT ;  /* 0x000000081800720c */ /* 0x000fc40003f66270 */
[----:B------:R-:W-:Y:S02]  /*2c80*/  FSEL R165, R44, -INF , !P4 ;  /* 0xff8000002ca57808 */ /* 0x000fe40006000000 */
[----:B------:R-:W-:Y:S01]  /*2c90*/  ISETP.GE.AND P4, PT, R3, R8, PT ;  /* 0x000000080300720c */ /* 0x000fe20003f86270 */
[----:B------:R-:W-:Y:S01]  /*2ca0*/  VIADD R3, R2, 0x21 ;  /* 0x0000002102037836 */ /* 0x000fe20000000000 */
[----:B------:R-:W-:Y:S01]  /*2cb0*/  FSEL R152, R58, -INF , !P1 ;  /* 0xff8000003a987808 */ /* 0x000fe20004800000 */
[----:B------:R-:W-:Y:S01]  /*2cc0*/  HMMA.16816.F32.BF16 R44, R16, R70, RZ ;  /* 0x00000046102c723c */ /* 0x000fe200000418ff */
[----:B------:R-:W-:Y:S02]  /*2cd0*/  ISETP.GE.AND P1, PT, R24, R9, PT ;  /* 0x000000091800720c */ /* 0x000fe40003f26270 */
[----:B------:R-:W-:Y:S02]  /*2ce0*/  FSEL R117, R84, -INF , !P3 ;  /* 0xff80000054757808 */ /* 0x000fe40005800000 */
[----:B------:R-:W-:Y:S01]  /*2cf0*/  ISETP.GE.AND P3, PT, R24, R11, PT ;  /* 0x0000000b1800720c */ /* 0x000fe20003f66270 */
[----:B------:R-:W-:Y:S01]  /*2d00*/  HMMA.16816.F32.BF16 R52, R12, R82, R40 ;  /* 0x000000520c34723c */ /* 0x000fe20000041828 */
[----:B------:R-:W-:-:S02]  /*2d10*/  FSEL R115, R56, -INF , !P4 ;  /* 0xff80000038737808 */ /* 0x000fc40006000000 */
[----:B------:R-:W-:Y:S02]  /*2d20*/  FSEL R153, R86, -INF , !P1 ;  /* 0xff80000056997808 */ /* 0x000fe40004800000 */
[----:B------:R-:W-:Y:S01]  /*2d30*/  ISETP.GE.AND P4, PT, R24, R10, PT ;  /* 0x0000000a1800720c */ /* 0x000fe20003f86270 */
[----:B------:R-:W-:Y:S01]  /*2d40*/  VIADD R24, R2, 0x30 ;  /* 0x0000003002187836 */ /* 0x000fe20000000000 */
[C---:B------:R-:W-:Y:S01]  /*2d50*/  ISETP.GE.AND P1, PT, R3.reuse, R8, PT ;  /* 0x000000080300720c */ /* 0x040fe20003f26270 */
[----:B------:R-:W-:Y:S01]  /*2d60*/  HMMA.16816.F32.BF16 R40, R20, R102, RZ ;  /* 0x000000661428723c */ /* 0x000fe200000418ff */
[----:B------:R-:W-:Y:S02]  /*2d70*/  FSEL R179, R78, -INF , !P3 ;  /* 0xff8000004eb37808 */ /* 0x000fe40005800000 */
[----:B------:R-:W-:Y:S02]  /*2d80*/  ISETP.GE.AND P3, PT, R3, R10, PT ;  /* 0x0000000a0300720c */ /* 0x000fe40003f66270 */
[----:B------:R-:W-:Y:S01]  /*2d90*/  FSEL R162, R76, -INF , !P4 ;  /* 0xff8000004ca27808 */ /* 0x000fe20006000000 */
[----:B-1----:R-:W-:Y:S01]  /*2da0*/  HMMA.16816.F32.BF16 R88, R16, R32, RZ ;  /* 0x000000201058723c */ /* 0x002fe200000418ff */
[----:B------:R-:W-:-:S02]  /*2db0*/  FSEL R114, R85, -INF , !P1 ;  /* 0xff80000055727808 */ /* 0x000fc40004800000 */
[C---:B------:R-:W-:Y:S02]  /*2dc0*/  ISETP.GE.AND P4, PT, R3.reuse, R9, PT ;  /* 0x000000090300720c */ /* 0x040fe40003f86270 */
[----:B------:R-:W-:Y:S01]  /*2dd0*/  ISETP.GE.AND P1, PT, R3, R11, PT ;  /* 0x0000000b0300720c */ /* 0x000fe20003f26270 */
[C---:B------:R-:W-:Y:S01]  /*2de0*/  VIADD R3, R2.reuse, 0x28 ;  /* 0x0000002802037836 */ /* 0x040fe20000000000 */
[----:B------:R-:W-:Y:S01]  /*2df0*/  FSEL R161, R77, -INF , !P3 ;  /* 0xff8000004da17808 */ /* 0x000fe20005800000 */
[C---:B------:R-:W-:Y:S01]  /*2e00*/  HMMA.16816.F32.BF16 R80, R16.reuse, R34, RZ ;  /* 0x000000221050723c */ /* 0x040fe200000418ff */
[----:B------:R-:W-:Y:S02]  /*2e10*/  ISETP.GE.AND P3, PT, R25, R9, PT ;  /* 0x000000091900720c */ /* 0x000fe40003f66270 */
[----:B------:R-:W-:Y:S02]  /*2e20*/  FSEL R143, R87, -INF , !P4 ;  /* 0xff800000578f7808 */ /* 0x000fe40006000000 */
[----:B------:R-:W-:Y:S01]  /*2e30*/  ISETP.GE.AND P4, PT, R25, R8, PT ;  /* 0x000000081900720c */ /* 0x000fe20003f86270 */
[----:B------:R-:W-:Y:S01]  /*2e40*/  VIADD R25, R2, 0x29 ;  /* 0x0000002902197836 */ /* 0x000fe20000000000 */
[----:B------:R-:W-:Y:S01]  /*2e50*/  FSEL R142, R59, -INF , !P3 ;  /* 0xff8000003b8e7808 */ /* 0x000fe20005800000 */
[----:B--2---:R-:W-:Y:S01]  /*2e60*/  HMMA.16816.F32.BF16 R68, R16, R28, RZ ;  /* 0x0000001c1044723c */ /* 0x004fe200000418ff */
[----:B------:R-:W-:-:S02]  /*2e70*/  ISETP.GE.AND P3, PT, R3, R11, PT ;  /* 0x0000000b0300720c */ /* 0x000fc40003f66270 */
[----:B------:R-:W-:Y:S02]  /*2e80*/  FSEL R175, R79, -INF , !P1 ;  /* 0xff8000004faf7808 */ /* 0x000fe40004800000 */
[----:B------:R-:W-:Y:S01]  /*2e90*/  FSEL R113, R57, -INF , !P4 ;  /* 0xff80000039717808 */ /* 0x000fe20006000000 */
[----:B------:R-:W-:Y:S01]  /*2ea0*/  HMMA.16816.F32.BF16 R76, R20, R96, RZ ;  /* 0x00000060144c723c */ /* 0x000fe200000418ff */
[----:B------:R-:W-:Y:S02]  /*2eb0*/  FSEL R176, R74, -INF , !P3 ;  /* 0xff8000004ab07808 */ /* 0x000fe40005800000 */
[-C--:B------:R-:W-:Y:S02]  /*2ec0*/  ISETP.GE.AND P4, PT, R3, R10.reuse, PT ;  /* 0x0000000a0300720c */ /* 0x080fe40003f86270 */
[C---:B------:R-:W-:Y:S01]  /*2ed0*/  ISETP.GE.AND P1, PT, R25.reuse, R10, PT ;  /* 0x0000000a1900720c */ /* 0x040fe20003f26270 */
[----:B------:R-:W-:Y:S01]  /*2ee0*/  HMMA.16816.F32.BF16 R56, R4, R94, R44 ;  /* 0x0000005e0438723c */ /* 0x000fe2000004182c */
[----:B------:R-:W-:-:S02]  /*2ef0*/  ISETP.GE.AND P3, PT, R25, R11, PT ;  /* 0x0000000b1900720c */ /* 0x000fc40003f66270 */
[----:B------:R-:W-:Y:S02]  /*2f00*/  FSEL R160, R72, -INF , !P4 ;  /* 0xff80000048a07808 */ /* 0x000fe40006000000 */
[----:B------:R-:W-:Y:S01]  /*2f10*/  FSEL R159, R73, -INF , !P1 ;  /* 0xff800000499f7808 */ /* 0x000fe20004800000 */
[----:B------:R-:W-:Y:S01]  /*2f20*/  HMMA.16816.F32.BF16 R92, R12, R94, R36 ;  /* 0x0000005e0c5c723c */ /* 0x000fe20000041824 */
[----:B------:R-:W-:Y:S01]  /*2f30*/  FSEL R178, R75, -INF , !P3 ;  /* 0xff8000004bb27808 */ /* 0x000fe20005800000 */
[----:B------:R-:W1:Y:S01]  /*2f40*/  LDSM.16.M88.4 R36, [R217+0x1800] ;  /* 0x00180000d924783b */ /* 0x000e620000000200 */
[CC--:B------:R-:W-:Y:S02]  /*2f50*/  ISETP.GE.AND P4, PT, R3.reuse, R8.reuse, PT ;  /* 0x000000080300720c */ /* 0x0c0fe40003f86270 */
[----:B------:R-:W-:Y:S01]  /*2f60*/  ISETP.GE.AND P1, PT, R3, R9, PT ;  /* 0x000000090300720c */ /* 0x000fe20003f26270 */
[----:B------:R-:W-:Y:S01]  /*2f70*/  VIADD R3, R2, 0x31 ;  /* 0x0000003102037836 */ /* 0x000fe20000000000 */
[----:B------:R-:W-:Y:S01]  /*2f80*/  ISETP.GE.AND P3, PT, R24, R8, PT ;  /* 0x000000081800720c */ /* 0x000fe20003f66270 */
[----:B------:R-:W-:Y:S01]  /*2f90*/  HMMA.16816.F32.BF16 R44, R16, R102, RZ ;  /* 0x00000066102c723c */ /* 0x000fe200000418ff */
[----:B------:R-:W-:-:S02]  /*2fa0*/  FSEL R110, R64, -INF , !P4 ;  /* 0xff800000406e7808 */ /* 0x000fc40006000000 */
[----:B------:R-:W-:Y:S02]  /*2fb0*/  FSEL R141, R66, -INF , !P1 ;  /* 0xff800000428d7808 */ /* 0x000fe40004800000 */
[----:B------:R-:W-:Y:S01]  /*2fc0*/  FSEL R112, R128, -INF , !P3 ;  /* 0xff80000080707808 */ /* 0x000fe20005800000 */
[----:B------:R-:W-:Y:S01]  /*2fd0*/  HMMA.16816.F32.BF16 R96, R16, R96, RZ ;  /* 0x000000601060723c */ /* 0x000fe200000418ff */
[C---:B------:R-:W-:Y:S02]  /*2fe0*/  ISETP.GE.AND P1, PT, R24.reuse, R9, PT ;  /* 0x000000091800720c */ /* 0x040fe40003f26270 */
[C---:B------:R-:W-:Y:S02]  /*2ff0*/  ISETP.GE.AND P4, PT, R24.reuse, R10, PT ;  /* 0x0000000a1800720c */ /* 0x040fe40003f86270 */
[----:B------:R-:W-:Y:S01]  /*3000*/  ISETP.GE.AND P3, PT, R24, R11, PT ;  /* 0x0000000b1800720c */ /* 0x000fe20003f66270 */
[----:B------:R-:W-:Y:S01]  /*3010*/  VIADD R24, R2, 0x40 ;  /* 0x0000004002187836 */ /* 0x000fe20000000000 */
[----:B------:R-:W-:Y:S01]  /*3020*/  FSEL R130, R130, -INF , !P1 ;  /* 0xff80000082827808 */ /* 0x000fe20004800000 */
[----:B------:R-:W-:Y:S01]  /*3030*/  HMMA.16816.F32.BF16 R84, R20, R30, RZ ;  /* 0x0000001e1454723c */ /* 0x000fe200000418ff */
[----:B------:R-:W-:-:S02]  /*3040*/  FSEL R128, R124, -INF , !P4 ;  /* 0xff8000007c807808 */ /* 0x000fc40006000000 */
[----:B------:R-:W-:Y:S02]  /*3050*/  FSEL R181, R126, -INF , !P3 ;  /* 0xff8000007eb57808 */ /* 0x000fe40005800000 */
[C---:B------:R-:W-:Y:S01]  /*3060*/  ISETP.GE.AND P1, PT, R3.reuse, R8, PT ;  /* 0x000000080300720c */ /* 0x040fe20003f26270 */
[C---:B------:R-:W-:Y:S01]  /*3070*/  HMMA.16816.F32.BF16 R60, R20.reuse, R32, RZ ;  /* 0x00000020143c723c */ /* 0x040fe200000418ff */
[C---:B------:R-:W-:Y:S02]  /*3080*/  ISETP.GE.AND P4, PT, R3.reuse, R9, PT ;  /* 0x000000090300720c */ /* 0x040fe40003f86270 */
[----:B------:R-:W-:Y:S02]  /*3090*/  ISETP.GE.AND P3, PT, R3, R10, PT ;  /* 0x0000000a0300720c */ /* 0x000fe40003f66270 */
[----:B------:R-:W-:Y:S01]  /*30a0*/  FSEL R111, R129, -INF , !P1 ;  /* 0xff800000816f7808 */ /* 0x000fe20004800000 */
[----:B------:R-:W-:Y:S01]  /*30b0*/  HMMA.16816.F32.BF16 R72, R20, R34, RZ ;  /* 0x000000221448723c */ /* 0x000fe200000418ff */
[----:B------:R-:W-:-:S02]  /*30c0*/  FSEL R126, R131, -INF , !P4 ;  /* 0xff800000837e7808 */ /* 0x000fc40006000000 */
[----:B------:R-:W-:Y:S02]  /*30d0*/  FSEL R125, R125, -INF , !P3 ;  /* 0xff8000007d7d7808 */ /* 0x000fe40005800000 */
[----:B------:R-:W-:Y:S01]  /*30e0*/  ISETP.GE.AND P1, PT, R3, R11, PT ;  /* 0x0000000b0300720c */ /* 0x000fe20003f26270 */
[C---:B------:R-:W-:Y:S01]  /*30f0*/  VIADD R3, R2.reuse, 0x38 ;  /* 0x0000003802037836 */ /* 0x040fe20000000000 */
[C---:B------:R-:W-:Y:S02]  /*3100*/  ISETP.GE.AND P4, PT, R25.reuse, R8, PT ;  /* 0x000000081900720c */ /* 0x040fe40003f86270 */
[----:B------:R-:W-:Y:S01]  /*3110*/  ISETP.GE.AND P3, PT, R25, R9, PT ;  /* 0x000000091900720c */ /* 0x000fe20003f66270 */
[----:B------:R-:W-:Y:S01]  /*3120*/  VIADD R25, R2, 0x39 ;  /* 0x0000003902197836 */ /* 0x000fe20000000000 */
[----:B------:R-:W-:Y:S02]  /*3130*/  FSEL R180, R127, -INF , !P1 ;  /* 0xff8000007fb47808 */ /* 0x000fe40004800000 */
[----:B------:R-:W-:-:S02]  /*3140*/  FSEL R119, R67, -INF , !P3 ;  /* 0xff80000043777808 */ /* 0x000fc40005800000 */
[----:B------:R-:W-:Y:S02]  /*3150*/  ISETP.GE.AND P3, PT, R3, R11, PT ;  /* 0x0000000b0300720c */ /* 0x000fe40003f66270 */
[-C--:B------:R-:W-:Y:S02]  /*3160*/  ISETP.GE.AND P1, PT, R25, R10.reuse, PT ;  /* 0x0000000a1900720c */ /* 0x080fe40003f26270 */
[----:B------:R-:W-:Y:S02]  /*3170*/  FSEL R101, R65, -INF , !P4 ;  /* 0xff80000041657808 */ /* 0x000fe40006000000 */
[----:B------:R-:W-:Y:S01]  /*3180*/  ISETP.GE.AND P4, PT, R3, R10, PT ;  /* 0x0000000a0300720c */ /* 0x000fe20003f86270 */
[----:B------:R-:W-:Y:S01]  /*3190*/  HMMA.16816.F32.BF16 R64, R16, R30, RZ ;  /* 0x0000001e1040723c */ /* 0x000fe200000418ff */
[----:B------:R-:W-:Y:S02]  /*31a0*/  FSEL R182, R50, -INF , !P3 ;  /* 0xff80000032b67808 */ /* 0x000fe40005800000 */
[----:B------:R-:W-:-:S02]  /*31b0*/  FSEL R129, R49, -INF , !P1 ;  /* 0xff80000031817808 */ /* 0x000fc40004800000 */
[----:B------:R-:W-:Y:S02]  /*31c0*/  ISETP.GE.AND P3, PT, R25, R11, PT ;  /* 0x0000000b1900720c */ /* 0x000fe40003f66270 */
[CC--:B------:R-:W-:Y:S01]  /*31d0*/  ISETP.GE.AND P1, PT, R3.reuse, R9.reuse, PT ;  /* 0x000000090300720c */ /* 0x0c0fe20003f26270 */
[----:B------:R-:W-:Y:S01]  /*31e0*/  VIADD R17, R2, 0x49 ;  /* 0x0000004902117836 */ /* 0x000fe20000000000 */
[----:B------:R-:W-:Y:S01]  /*31f0*/  FSEL R127, R48, -INF , !P4 ;  /* 0xff800000307f7808 */ /* 0x000fe20006000000 */
[C---:B------:R-:W-:Y:S01]  /*3200*/  VIADD R16, R2.reuse, 0x50 ;  /* 0x0000005002107836 */ /* 0x040fe20000000000 */
[-C--:B------:R-:W-:Y:S01]  /*3210*/  ISETP.GE.AND P4, PT, R3, R8.reuse, PT ;  /* 0x000000080300720c */ /* 0x080fe20003f86270 */
[----:B------:R-:W-:Y:S01]  /*3220*/  VIADD R3, R2, 0x41 ;  /* 0x0000004102037836 */ /* 0x000fe20000000000 */
[----:B------:R-:W-:Y:S02]  /*3230*/  FSEL R183, R51, -INF , !P3 ;  /* 0xff80000033b77808 */ /* 0x000fe40005800000 */
[----:B------:R-:W-:Y:S01]  /*3240*/  FSEL R121, R54, -INF , !P1 ;  /* 0xff80000036797808 */ /* 0x000fe20004800000 */
[----:B------:R-:W-:Y:S01]  /*3250*/  HMMA.16816.F32.BF16 R48, R20, R28, RZ ;  /* 0x0000001c1430723c */ /* 0x000fe200000418ff */
[C---:B------:R-:W-:Y:S01]  /*3260*/  ISETP.GE.AND P3, PT, R24.reuse, R8, PT ;  /* 0x000000081800720c */ /* 0x040fe20003f66270 */
[----:B------:R-:W2:Y:S01]  /*3270*/  LDSM.16.M88.4 R20, [R217+0x1c00] ;  /* 0x001c0000d914783b */ /* 0x000ea20000000200 */
[----:B------:R-:W-:Y:S01]  /*3280*/  ISETP.GE.AND P1, PT, R24, R9, PT ;  /* 0x000000091800720c */ /* 0x000fe20003f26270 */
[----:B------:R-:W-:-:S04]  /*3290*/  DEPBAR.LE SB0, 0x0 ;  /* 0x000080000000791a */ /* 0x000fc80000000000 */
[----:B------:R-:W-:Y:S01]  /*32a0*/  FSEL R104, R52, -INF , !P4 ;  /* 0xff80000034687808 */ /* 0x000fe20006000000 */
[----:B-1----:R-:W-:Y:S01]  /*32b0*/  HMMA.16816.F32.BF16 R28, R4, R36, R68 ;  /* 0x00000024041c723c */ /* 0x002fe20000041844 */
[----:B------:R-:W-:Y:S02]  /*32c0*/  FSEL R105, R136, -INF , !P3 ;  /* 0xff80000088697808 */ /* 0x000fe40005800000 */
[----:B------:R-:W-:Y:S01]  /*32d0*/  FSEL R124, R138, -INF , !P1 ;  /* 0xff8000008a7c7808 */ /* 0x000fe20004800000 */
[----:B------:R-:W-:Y:S01]  /*32e0*/  BAR.SYNC.DEFER_BLOCKING 0x0 ;  /* 0x0000000000007b1d */ /* 0x000fe20000010000 */
[C---:B------:R-:W-:Y:S02]  /*32f0*/  ISETP.GE.AND P4, PT, R24.reuse, R10, PT ;  /* 0x0000000a1800720c */ /* 0x040fe40003f86270 */
[----:B------:R-:W-:Y:S02]  /*3300*/  ISETP.GE.AND P3, PT, R24, R11, PT ;  /* 0x0000000b1800720c */ /* 0x000fe40003f66270 */
[----:B------:R-:W-:-:S02]  /*3310*/  ISETP.GE.AND P1, PT, R3, R8, PT ;  /* 0x000000080300720c */ /* 0x000fc40003f26270 */
[----:B------:R-:W-:Y:S02]  /*3320*/  FSEL R132, R132, -INF , !P4 ;  /* 0xff80000084847808 */ /* 0x000fe40006000000 */
[----:B------:R-:W-:Y:S02]  /*3330*/  FSEL R185, R134, -INF , !P3 ;  /* 0xff80000086b97808 */ /* 0x000fe40005800000 */
[----:B------:R-:W-:Y:S01]  /*3340*/  FSEL R102, R137, -INF , !P1 ;  /* 0xff80000089667808 */ /* 0x000fe20004800000 */
[C---:B------:R-:W-:Y:S01]  /*3350*/  HMMA.16816.F32.BF16 R32, R12.reuse, R36, R48 ;  /* 0x000000240c20723c */ /* 0x040fe20000041830 */
[C---:B------:R-:W-:Y:S02]  /*3360*/  ISETP.GE.AND P4, PT, R3.reuse, R9, PT ;  /* 0x000000090300720c */ /* 0x040fe40003f86270 */
[C---:B------:R-:W-:Y:S02]  /*3370*/  ISETP.GE.AND P3, PT, R3.reuse, R10, PT ;  /* 0x0000000a0300720c */ /* 0x040fe40003f66270 */
[----:B------:R-:W-:Y:S01]  /*3380*/  ISETP.GE.AND P1, PT, R3, R11, PT ;  /* 0x0000000b0300720c */ /* 0x000fe20003f26270 */
[----:B------:R-:W-:Y:S01]  /*3390*/  VIADD R3, R2, 0x48 ;  /* 0x0000004802037836 */ /* 0x000fe20000000000 */
[----:B------:R-:W-:Y:S01]  /*33a0*/  FSEL R133, R133, -INF , !P3 ;  /* 0xff80000085857808 */ /* 0x000fe20005800000 */
[----:B------:R-:W-:Y:S01]  /*33b0*/  HMMA.16816.F32.BF16 R48, R12, R108, R76 ;  /* 0x0000006c0c30723c */ /* 0x000fe2000004184c */
[----:B------:R-:W-:-:S02]  /*33c0*/  ISETP.GE.AND P3, PT, R25, R9, PT ;  /* 0x000000091900720c */ /* 0x000fc40003f66270 */
[----:B------:R-:W-:Y:S02]  /*33d0*/  FSEL R135, R135, -INF , !P1 ;  /* 0xff80000087877808 */ /* 0x000fe40004800000 */
[----:B------:R-:W-:Y:S02]  /*33e0*/  ISETP.GE.AND P1, PT, R3, R11, PT ;  /* 0x0000000b0300720c */ /* 0x000fe40003f26270 */
[----:B------:R-:W-:Y:S02]  /*33f0*/  FSEL R122, R139, -INF , !P4 ;  /* 0xff8000008b7a7808 */ /* 0x000fe40006000000 */
[----:B------:R-:W-:Y:S02]  /*3400*/  ISETP.GE.AND P4, PT, R25, R8, PT ;  /* 0x000000081900720c */ /* 0x000fe40003f86270 */
[----:B------:R-:W-:Y:S01]  /*3410*/  FSEL R118, R55, -INF , !P3 ;  /* 0xff80000037767808 */ /* 0x000fe20005800000 */
[----:B------:R-:W-:Y:S01]  /*3420*/  HMMA.16816.F32.BF16 R24, R4, R106, R44 ;  /* 0x0000006a0418723c */ /* 0x000fe2000004182c */
[----:B------:R-:W-:-:S02]  /*3430*/  ISETP.GE.AND P3, PT, R17, R10, PT ;  /* 0x0000000a1100720c */ /* 0x000fc40003f66270 */
[----:B------:R-:W-:Y:S02]  /*3440*/  FSEL R139, R58, -INF , !P1 ;  /* 0xff8000003a8b7808 */ /* 0x000fe40004800000 */
[----:B------:R-:W-:Y:S01]  /*3450*/  ISETP.GE.AND P1, PT, R17, R11, PT ;  /* 0x0000000b1100720c */ /* 0x000fe20003f26270 */
[C---:B------:R-:W-:Y:S01]  /*3460*/  HMMA.16816.F32.BF16 R44, R12.reuse, R106, R40 ;  /* 0x0000006a0c2c723c */ /* 0x040fe20000041828 */
[----:B------:R-:W-:Y:S02]  /*3470*/  FSEL R100, R53, -INF , !P4 ;  /* 0xff80000035647808 */ /* 0x000fe40006000000 */
[----:B------:R-:W-:Y:S02]  /*3480*/  ISETP.GE.AND P4, PT, R3, R10, PT ;  /* 0x0000000a0300720c */ /* 0x000fe40003f86270 */
[----:B------:R-:W-:Y:S01]  /*3490*/  FSEL R134, R57, -INF , !P3 ;  /* 0xff80000039867808 */ /* 0x000fe20005800000 */
[----:B--2---:R-:W-:Y:S01]  /*34a0*/  HMMA.16816.F32.BF16 R40, R12, R20, R60 ;  /* 0x000000140c28723c */ /* 0x004fe2000004183c */
[----:B------:R-:W-:-:S02]  /*34b0*/  ISETP.GE.AND P3, PT, R3, R9, PT ;  /* 0x000000090300720c */ /* 0x000fc40003f66270 */
[----:B------:R-:W-:Y:S02]  /*34c0*/  FSEL R184, R59, -INF , !P1 ;  /* 0xff8000003bb87808 */ /* 0x000fe40004800000 */
[-C--:B------:R-:W-:Y:S01]  /*34d0*/  ISETP.GE.AND P1, PT, R16, R8.reuse, PT ;  /* 0x000000081000720c */ /* 0x080fe20003f26270 */
[----:B------:R-:W-:Y:S01]  /*34e0*/  HMMA.16816.F32.BF16 R52, R4, R108, R96 ;  /* 0x0000006c0434723c */ /* 0x000fe20000041860 */
[----:B------:R-:W-:Y:S02]  /*34f0*/  FSEL R131, R56, -INF , !P4 ;  /* 0xff80000038837808 */ /* 0x000fe40006000000 */
[----:B------:R-:W-:Y:S01]  /*3500*/  ISETP.GE.AND P4, PT, R3, R8, PT ;  /* 0x000000080300720c */ /* 0x000fe20003f86270 */
[----:B------:R-:W-:Y:S01]  /*3510*/  VIADD R3, R2, 0x51 ;  /* 0x0000005102037836 */ /* 0x000fe20000000000 */
[----:B------:R-:W-:Y:S02]  /*3520*/  FSEL R94, R94, -INF , !P3 ;  /* 0xff8000005e5e7808 */ /* 0x000fe40005800000 */
[----:B------:R-:W-:-:S02]  /*3530*/  ISETP.GE.AND P3, PT, R16, R9, PT ;  /* 0x000000091000720c */ /* 0x000fc40003f66270 */
[----:B------:R-:W-:Y:S02]  /*3540*/  FSEL R58, R148, -INF , !P1 ;  /* 0xff800000943a7808 */ /* 0x000fe40004800000 */
[----:B------:R-:W-:Y:S02]  /*3550*/  ISETP.GE.AND P1, PT, R16, R11, PT ;  /* 0x0000000b1000720c */ /* 0x000fe40003f26270 */
[----:B------:R-:W-:Y:S02]  /*3560*/  FSEL R59, R92, -INF , !P4 ;  /* 0xff8000005c3b7808 */ /* 0x000fe40006000000 */
[----:B------:R-:W-:Y:S01]  /*3570*/  ISETP.GE.AND P4, PT, R16, R10, PT ;  /* 0x0000000a1000720c */ /* 0x000fe20003f86270 */
[----:B------:R-:W-:Y:S01]  /*3580*/  VIADD R16, R2, 0x60 ;  /* 0x0000006002107836 */ /* 0x000fe20000000000 */
[----:B------:R-:W-:Y:S02]  /*3590*/  FSEL R103, R150, -INF , !P3 ;  /* 0xff80000096677808 */ /* 0x000fe40005800000 */
[----:B------:R-:W-:-:S02]  /*35a0*/  ISETP.GE.AND P3, PT, R3, R8, PT ;  /* 0x000000080300720c */ /* 0x000fc40003f66270 */
[----:B------:R-:W-:Y:S02]  /*35b0*/  FSEL R150, R146, -INF , !P1 ;  /* 0xff80000092967808 */ /* 0x000fe40004800000 */
[C---:B------:R-:W-:Y:S02]  /*35c0*/  ISETP.GE.AND P1, PT, R3.reuse, R10, PT ;  /* 0x0000000a0300720c */ /* 0x040fe40003f26270 */
[----:B------:R-:W-:Y:S02]  /*35d0*/  FSEL R144, R144, -INF , !P4 ;  /* 0xff80000090907808 */ /* 0x000fe40006000000 */
[----:B------:R-:W-:Y:S02]  /*35e0*/  ISETP.GE.AND P4, PT, R3, R9, PT ;  /* 0x000000090300720c */ /* 0x000fe40003f86270 */
[----:B------:R-:W-:Y:S02]  /*35f0*/  FSEL R57, R149, -INF , !P3 ;  /* 0xff80000095397808 */ /* 0x000fe40005800000 */
[----:B------:R-:W-:Y:S01]  /*3600*/  ISETP.GE.AND P3, PT, R3, R11, PT ;  /* 0x0000000b0300720c */ /* 0x000fe20003f66270 */
[----:B------:R-:W-:Y:S01]  /*3610*/  VIADD R3, R2, 0x58 ;  /* 0x0000005802037836 */ /* 0x000fe20000000000 */
[----:B------:R-:W-:-:S02]  /*3620*/  FSEL R145, R145, -INF , !P1 ;  /* 0xff80000091917808 */ /* 0x000fc40004800000 */
[----:B------:R-:W-:Y:S02]  /*3630*/  ISETP.GE.AND P1, PT, R17, R9, PT ;  /* 0x000000091100720c */ /* 0x000fe40003f26270 */
[----:B------:R-:W-:Y:S02]  /*3640*/  FSEL R92, R151, -INF , !P4 ;  /* 0xff800000975c7808 */ /* 0x000fe40006000000 */
[----:B------:R-:W-:Y:S01]  /*3650*/  ISETP.GE.AND P4, PT, R17, R8, PT ;  /* 0x000000081100720c */ /* 0x000fe20003f86270 */
[----:B------:R-:W-:Y:S01]  /*3660*/  VIADD R17, R2, 0x59 ;  /* 0x0000005902117836 */ /* 0x000fe20000000000 */
[----:B------:R-:W-:Y:S02]  /*3670*/  FSEL R95, R95, -INF , !P1 ;  /* 0xff8000005f5f7808 */ /* 0x000fe40004800000 */
[----:B------:R-:W-:Y:S02]  /*3680*/  ISETP.GE.AND P1, PT, R3, R11, PT ;  /* 0x0000000b0300720c */ /* 0x000fe40003f26270 */
[----:B------:R-:W-:-:S02]  /*3690*/  FSEL R147, R147, -INF , !P3 ;  /* 0xff80000093937808 */ /* 0x000fc40005800000 */
[----:B------:R-:W-:Y:S02]  /*36a0*/  FSEL R93, R93, -INF , !P4 ;  /* 0xff8000005d5d7808 */ /* 0x000fe40006000000 */
[-C--:B------:R-:W-:Y:S02]  /*36b0*/  ISETP.GE.AND P3, PT, R17, R10.reuse, PT ;  /* 0x0000000a1100720c */ /* 0x080fe40003f66270 */
[----:B------:R-:W-:Y:S02]  /*36c0*/  FSEL R146, R26, -INF , !P1 ;  /* 0xff8000001a927808 */ /* 0x000fe40004800000 */
[----:B------:R-:W-:Y:S02]  /*36d0*/  ISETP.GE.AND P4, PT, R3, R10, PT ;  /* 0x0000000a0300720c */ /* 0x000fe40003f86270 */
[----:B------:R-:W-:Y:S02]  /*36e0*/  ISETP.GE.AND P1, PT, R17, R11, PT ;  /* 0x0000000b1100720c */ /* 0x000fe40003f26270 */
[----:B------:R-:W-:-:S02]  /*36f0*/  FSEL R107, R25, -INF , !P3 ;  /* 0xff800000196b7808 */ /* 0x000fc40005800000 */
[----:B------:R-:W-:Y:S02]  /*3700*/  FSEL R106, R24, -INF , !P4 ;  /* 0xff800000186a7808 */ /* 0x000fe40006000000 */
[----:B------:R-:W-:Y:S02]  /*3710*/  ISETP.GE.AND P3, PT, R3, R9, PT ;  /* 0x000000090300720c */ /* 0x000fe40003f66270 */
[----:B------:R-:W-:Y:S02]  /*3720*/  FSEL R148, R27, -INF , !P1 ;  /* 0xff8000001b947808 */ /* 0x000fe40004800000 */
[-C--:B------:R-:W-:Y:S01]  /*3730*/  ISETP.GE.AND P4, PT, R3, R8.reuse, PT ;  /* 0x000000080300720c */ /* 0x080fe20003f86270 */
[----:B------:R-:W-:Y:S01]  /*3740*/  HMMA.16816.F32.BF16 R24, R4, R38, R64 ;  /* 0x000000260418723c */ /* 0x000fe20000041840 */
[----:B------:R-:W-:Y:S01]  /*3750*/  ISETP.GE.AND P1, PT, R16, R8, PT ;  /* 0x000000081000720c */ /* 0x000fe20003f26270 */
[----:B------:R-:W-:Y:S01]  /*3760*/  VIADD R3, R2, 0x61 ;  /* 0x0000006102037836 */ /* 0x000fe20000000000 */
[----:B------:R-:W-:-:S02]  /*3770*/  FSEL R56, R44, -INF , !P4 ;  /* 0xff8000002c387808 */ /* 0x000fc40006000000 */
[----:B------:R-:W-:Y:S02]  /*3780*/  ISETP.GE.AND P4, PT, R16, R10, PT ;  /* 0x0000000a1000720c */ /* 0x000fe40003f86270 */
[----:B------:R-:W-:Y:S02]  /*3790*/  FSEL R65, R46, -INF , !P3 ;  /* 0xff8000002e417808 */ /* 0x000fe40005800000 */
[----:B------:R-:W-:Y:S02]  /*37a0*/  ISETP.GE.AND P3, PT, R16, R9, PT ;  /* 0x000000091000720c */ /* 0x000fe40003f66270 */
[----:B------:R-:W-:Y:S02]  /*37b0*/  FSEL R46, R32, -INF , !P1 ;  /* 0xff800000202e7808 */ /* 0x000fe40004800000 */
[----:B------:R-:W-:Y:S01]  /*37c0*/  ISETP.GE.AND P1, PT, R16, R11, PT ;  /* 0x0000000b1000720c */ /* 0x000fe20003f26270 */
[----:B------:R-:W-:Y:S01]  /*37d0*/  VIADD R16, R2, 0x69 ;  /* 0x0000006902107836 */ /* 0x000fe20000000000 */
[----:B------:R-:W-:-:S02]  /*37e0*/  FSEL R64, R34, -INF , !P3 ;  /* 0xff80000022407808 */ /* 0x000fc40005800000 */
[C---:B------:R-:W-:Y:S02]  /*37f0*/  ISETP.GE.AND P3, PT, R3.reuse, R8, PT ;  /* 0x000000080300720c */ /* 0x040fe40003f66270 */
[----:B------:R-:W-:Y:S02]  /*3800*/  FSEL R78, R28, -INF , !P4 ;  /* 0xff8000001c4e7808 */ /* 0x000fe40006000000 */
[----:B------:R-:W-:Y:S02]  /*3810*/  FSEL R96, R30, -INF , !P1 ;  /* 0xff8000001e607808 */ /* 0x000fe40004800000 */
[C---:B------:R-:W-:Y:S02]  /*3820*/  ISETP.GE.AND P4, PT, R3.reuse, R9, PT ;  /* 0x000000090300720c */ /* 0x040fe40003f86270 */
[----:B------:R-:W-:Y:S02]  /*3830*/  ISETP.GE.AND P1, PT, R3, R10, PT ;  /* 0x0000000a0300720c */ /* 0x000fe40003f26270 */
[----:B------:R-:W-:-:S02]  /*3840*/  FSEL R44, R33, -INF , !P3 ;  /* 0xff800000212c7808 */ /* 0x000fc40005800000 */
[----:B------:R-:W-:Y:S01]  /*3850*/  ISETP.GE.AND P3, PT, R3, R11, PT ;  /* 0x0000000b0300720c */ /* 0x000fe20003f66270 */
[----:B------:R-:W-:Y:S01]  /*3860*/  VIADD R3, R2, 0x68 ;  /* 0x0000006802037836 */ /* 0x000fe20000000000 */
[----:B------:R-:W-:Y:S02]  /*3870*/  FSEL R60, R35, -INF , !P4 ;  /* 0xff800000233c7808 */ /* 0x000fe40006000000 */
[----:B------:R-:W-:Y:S01]  /*3880*/  FSEL R76, R29, -INF , !P1 ;  /* 0xff8000001d4c7808 */ /* 0x000fe20004800000 */
[----:B------:R-:W-:Y:S01]  /*3890*/  HMMA.16816.F32.BF16 R32, R4, R20, R88 ;  /* 0x000000140420723c */ /* 0x000fe20000041858 */
[C---:B------:R-:W-:Y:S02]  /*38a0*/  ISETP.GE.AND P4, PT, R17.reuse, R8, PT ;  /* 0x000000081100720c */ /* 0x040fe40003f86270 */
[----:B------:R-:W-:Y:S02]  /*38b0*/  ISETP.GE.AND P1, PT, R17, R9, PT ;  /* 0x000000091100720c */ /* 0x000fe40003f26270 */
[----:B------:R-:W-:-:S02]  /*38c0*/  FSEL R37, R45, -INF , !P4 ;  /* 0xff8000002d257808 */ /* 0x000fc40006000000 */
[----:B------:R-:W-:Y:S02]  /*38d0*/  FSEL R90, R31, -INF , !P3 ;  /* 0xff8000001f5a7808 */ /* 0x000fe40005800000 */
[----:B------:R-:W-:Y:S01]  /*38e0*/  FSEL R47, R47, -INF , !P1 ;  /* 0xff8000002f2f7808 */ /* 0x000fe20004800000 */
[----:B------:R-:W-:Y:S01]  /*38f0*/  HMMA.16816.F32.BF16 R28, R4, R22, R80 ;  /* 0x00000016041c723c */ /* 0x000fe20000041850 */
[CC--:B------:R-:W-:Y:S02]  /*3900*/  ISETP.GE.AND P4, PT, R3.reuse, R10.reuse, PT ;  /* 0x0000000a0300720c */ /* 0x0c0fe40003f86270 */
[----:B------:R-:W-:Y:S02]  /*3910*/  ISETP.GE.AND P3, PT, R3, R11, PT ;  /* 0x0000000b0300720c */ /* 0x000fe40003f66270 */
[----:B------:R-:W-:Y:S02]  /*3920*/  ISETP.GE.AND P1, PT, R16, R10, PT ;  /* 0x0000000a1000720c */ /* 0x000fe40003f26270 */
[----:B------:R-:W-:Y:S01]  /*3930*/  VIADD R4, R2, 0x70 ;  /* 0x0000007002047836 */ /* 0x000fe20000000000 */
[----:B------:R-:W-:-:S02]  /*3940*/  FSEL R77, R24, -INF , !P4 ;  /* 0xff800000184d7808 */ /* 0x000fc40006000000 */
[----:B------:R-:W-:Y:S02]  /*3950*/  FSEL R91, R26, -INF , !P3 ;  /* 0xff8000001a5b7808 */ /* 0x000fe40005800000 */
[----:B------:R-:W-:Y:S02]  /*3960*/  FSEL R89, R25, -INF , !P1 ;  /* 0xff80000019597808 */ /* 0x000fe40004800000 */
[C---:B------:R-:W-:Y:S02]  /*3970*/  ISETP.GE.AND P4, PT, R3.reuse, R8, PT ;  /* 0x000000080300720c */ /* 0x040fe40003f86270 */
[----:B------:R-:W-:Y:S02]  /*3980*/  ISETP.GE.AND P3, PT, R16, R11, PT ;  /* 0x0000000b1000720c */ /* 0x000fe40003f66270 */
[----:B------:R-:W-:Y:S01]  /*3990*/  ISETP.GE.AND P1, PT, R3, R9, PT ;  /* 0x000000090300720c */ /* 0x000fe20003f26270 */
[----:B------:R-:W-:Y:S01]  /*39a0*/  VIADD R3, R2, 0x71 ;  /* 0x0000007102037836 */ /* 0x000fe20000000000 */
[----:B------:R-:W-:-:S02]  /*39b0*/  FSEL R36, R51, -INF , !P0 ;  /* 0xff80000033247808 */ /* 0x000fc40004000000 */
[C---:B------:R-:W-:Y:S02]  /*39c0*/  ISETP.GE.AND P0, PT, R4.reuse, R9, PT ;  /* 0x000000090400720c */ /* 0x040fe40003f06270 */
[----:B------:R-:W-:Y:S02]  /*39d0*/  FSEL R83, R27, -INF , !P3 ;  /* 0xff8000001b537808 */ /* 0x000fe40005800000 */
[-C--:B------:R-:W-:Y:S02]  /*39e0*/  ISETP.GE.AND P3, PT, R4, R8.reuse, PT ;  /* 0x000000080400720c */ /* 0x080fe40003f66270 */
[----:B------:R-:W-:Y:S02]  /*39f0*/  FSEL R42, R42, -INF , !P0 ;  /* 0xff8000002a2a7808 */ /* 0x000fe40004000000 */
[----:B------:R-:W-:Y:S02]  /*3a00*/  ISETP.GE.AND P0, PT, R3, R8, PT ;  /* 0x000000080300720c */ /* 0x000fe40003f06270 */
[----:B------:R-:W-:-:S02]  /*3a10*/  FSEL R24, R49, -INF , !P6 ;  /* 0xff80000031187808 */ /* 0x000fc40007000000 */
[----:B------:R-:W-:Y:S02]  /*3a20*/  FSEL R27, R40, -INF , !P3 ;  /* 0xff800000281b7808 */ /* 0x000fe40005800000 */
[C---:B------:R-:W-:Y:S02]  /*3a30*/  ISETP.GE.AND P6, PT, R4.reuse, R10, PT ;  /* 0x0000000a0400720c */ /* 0x040fe40003fc6270 */
[-C--:B------:R-:W-:Y:S02]  /*3a40*/  ISETP.GE.AND P3, PT, R4, R11.reuse, PT ;  /* 0x0000000b0400720c */ /* 0x080fe40003f66270 */
[----:B------:R-:W-:Y:S01]  /*3a50*/  FSEL R41, R41, -INF , !P0 ;  /* 0xff80000029297808 */ /* 0x000fe20004000000 */
[----:B------:R-:W-:Y:S01]  /*3a60*/  HMMA.16816.F32.BF16 R4, R12, R38, R84 ;  /* 0x000000260c04723c */ /* 0x000fe20000041854 */
[----:B------:R-:W-:Y:S02]  /*3a70*/  ISETP.GE.AND P0, PT, R3, R11, PT ;  /* 0x0000000b0300720c */ /* 0x000fe40003f06270 */
[----:B------:R-:W-:-:S02]  /*3a80*/  FSEL R79, R32, -INF , !P6 ;  /* 0xff800000204f7808 */ /* 0x000fc40007000000 */
[C---:B------:R-:W-:Y:S01]  /*3a90*/  ISETP.GE.AND P6, PT, R3.reuse, R9, PT ;  /* 0x000000090300720c */ /* 0x040fe20003fc6270 */
[----:B------:R-:W-:Y:S01]  /*3aa0*/  HMMA.16816.F32.BF16 R12, R12, R22, R72 ;  /* 0x000000160c0c723c */ /* 0x000fe20000041848 */
[----:B------:R-:W-:Y:S02]  /*3ab0*/  FSEL R87, R34, -INF , !P3 ;  /* 0xff80000022577808 */ /* 0x000fe40005800000 */
[----:B------:R-:W-:Y:S01]  /*3ac0*/  ISETP.GE.AND P3, PT, R3, R10, PT ;  /* 0x0000000a0300720c */ /* 0x000fe20003f66270 */
[C---:B------:R-:W-:Y:S01]  /*3ad0*/  VIADD R3, R2.reuse, 0x78 ;  /* 0x0000007802037836 */ /* 0x040fe20000000000 */
[----:B------:R-:W-:Y:S02]  /*3ae0*/  FSEL R85, R35, -INF , !P0 ;  /* 0xff80000023557808 */ /* 0x000fe40004000000 */
[----:B------:R-:W-:Y:S02]  /*3af0*/  ISETP.GE.AND P0, PT, R2, R8, PT ;  /* 0x000000080200720c */ /* 0x000fe40003f06270 */
[----:B------:R-:W-:-:S02]  /*3b00*/  FSEL R55, R55, -INF , !P2 ;  /* 0xff80000037377808 */ /* 0x000fc40005000000 */
[----:B------:R-:W-:Y:S02]  /*3b10*/  FSEL R19, R48, -INF , !P0 ;  /* 0xff80000030137808 */ /* 0x000fe40004000000 */
[C---:B------:R-:W-:Y:S02]  /*3b20*/  ISETP.GE.AND P2, PT, R3.reuse, R10, PT ;  /* 0x0000000a0300720c */ /* 0x040fe40003f46270 */
[----:B------:R-:W-:Y:S02]  /*3b30*/  ISETP.GE.AND P0, PT, R3, R11, PT ;  /* 0x0000000b0300720c */ /* 0x000fe40003f06270 */
[----:B------:R-:W-:Y:S02]  /*3b40*/  FSEL R53, R53, -INF , !P5 ;  /* 0xff80000035357808 */ /* 0x000fe40006800000 */
[----:B------:R-:W-:Y:S02]  /*3b50*/  FSEL R82, R28, -INF , !P2 ;  /* 0xff8000001c527808 */ /* 0x000fe40005000000 */
[----:B------:R-:W-:-:S02]  /*3b60*/  FSEL R86, R30, -INF , !P0 ;  /* 0xff8000001e567808 */ /* 0x000fc40004000000 */
[C---:B------:R-:W-:Y:S02]  /*3b70*/  ISETP.GE.AND P5, PT, R2.reuse, R9, PT ;  /* 0x000000090200720c */ /* 0x040fe40003fa6270 */
[CC--:B------:R-:W-:Y:S02]  /*3b80*/  ISETP.GE.AND P2, PT, R2.reuse, R10.reuse, PT ;  /* 0x0000000a0200720c */ /* 0x0c0fe40003f46270 */
[C---:B------:R-:W-:Y:S01]  /*3b90*/  ISETP.GE.AND P0, PT, R2.reuse, R11, PT ;  /* 0x0000000b0200720c */ /* 0x040fe20003f06270 */
[----:B------:R-:W-:Y:S01]  /*3ba0*/  VIADD R2, R2, 0x79 ;  /* 0x0000007902027836 */ /* 0x000fe20000000000 */
[----:B------:R-:W-:Y:S02]  /*3bb0*/  FSEL R99, R43, -INF , !P6 ;  /* 0xff8000002b637808 */ /* 0x000fe40007000000 */
[----:B------:R-:W-:Y:S02]  /*3bc0*/  FSEL R54, R54, -INF , !P0 ;  /* 0xff80000036367808 */ /* 0x000fe40004000000 */
[----:B------:R-:W-:-:S02]  /*3bd0*/  ISETP.GE.AND P0, PT, R2, R10, PT ;  /* 0x0000000a0200720c */ /* 0x000fc40003f06270 */
[----:B------:R-:W-:Y:S02]  /*3be0*/  FSEL R80, R33, -INF , !P3 ;  /* 0xff80000021507808 */ /* 0x000fe40005800000 */
[----:B------:R-:W-:Y:S02]  /*3bf0*/  FSEL R81, R29, -INF , !P0 ;  /* 0xff8000001d517808 */ /* 0x000fe40004000000 */
[----:B------:R-:W-:Y:S02]  /*3c00*/  ISETP.GE.AND P0, PT, R2, R11, PT ;  /* 0x0000000b0200720c */ /* 0x000fe40003f06270 */
[----:B------:R-:W-:Y:S02]  /*3c10*/  FSEL R50, R50, -INF , !P5 ;  /* 0xff80000032327808 */ /* 0x000fe40006800000 */
[----:B------:R-:W-:Y:S02]  /*3c20*/  FSEL R84, R31, -INF , !P0 ;  /* 0xff8000001f547808 */ /* 0x000fe40004000000 */
[----:B------:R-:W-:-:S02]  /*3c30*/  PLOP3.LUT P0, PT, PT, PT, UP0, 0x80, 0x0 ;  /* 0x000000000000781c */ /* 0x000fc40003f0f008 */
[----:B------:R-:W-:Y:S02]  /*3c40*/  FSEL R52, R52, -INF , !P2 ;  /* 0xff80000034347808 */ /* 0x000fe40005000000 */
[----:B------:R-:W-:Y:S02]  /*3c50*/  FSEL R26, R4, -INF , !P4 ;  /* 0xff800000041a7808 */ /* 0x000fe40006000000 */
[----:B------:R-:W-:Y:S02]  /*3c60*/  FSEL R30, R6, -INF , !P1 ;  /* 0xff800000061e7808 */ /* 0x000fe40004800000 */
[CC--:B------:R-:W-:Y:S02]  /*3c70*/  ISETP.GE.AND P6, PT, R16.reuse, R8.reuse, PT ;  /* 0x000000081000720c */ /* 0x0c0fe40003fc6270 */
[----:B------:R-:W-:Y:S02]  /*3c80*/  ISETP.GE.AND P3, PT, R16, R9, PT ;  /* 0x000000091000720c */ /* 0x000fe40003f66270 */
[----:B------:R-:W-:-:S02]  /*3c90*/  ISETP.GE.AND P5, PT, R3, R8, PT ;  /* 0x000000080300720c */ /* 0x000fc40003fa6270 */
[-C--:B------:R-:W-:Y:S02]  /*3ca0*/  ISETP.GE.AND P2, PT, R3, R9.reuse, PT ;  /* 0x000000090300720c */ /* 0x080fe40003f46270 */
[C---:B------:R-:W-:Y:S02]  /*3cb0*/  ISETP.GE.AND P4, PT, R2.reuse, R8, PT ;  /* 0x000000080200720c */ /* 0x040fe40003f86270 */
[----:B------:R-:W-:Y:S01]  /*3cc0*/  ISETP.GE.AND P1, PT, R2, R9, PT ;  /* 0x000000090200720c */ /* 0x000fe20003f26270 */
[----:B------:R-:W-:Y:S01]  /*3cd0*/  IMAD.IADD R2, R155, 0x1, R163 ;  /* 0x000000019b027824 */ /* 0x000fe200078e02a3 */
[----:B------:R-:W-:Y:S02]  /*3ce0*/  FSEL R22, R5, -INF , !P6 ;  /* 0xff80000005167808 */ /* 0x000fe40007000000 */
[----:B------:R-:W-:Y:S02]  /*3cf0*/  FSEL R28, R7, -INF , !P3 ;  /* 0xff800000071c7808 */ /* 0x000fe40005800000 */
[----:B------:R-:W-:-:S02]  /*3d00*/  FSEL R25, R12, -INF , !P5 ;  /* 0xff8000000c197808 */ /* 0x000fc40006800000 */
[----:B------:R-:W-:Y:S02]  /*3d10*/  FSEL R97, R14, -INF , !P2 ;  /* 0xff8000000e617808 */ /* 0x000fe40005000000 */
[----:B------:R-:W-:Y:S02]  /*3d20*/  FSEL R23, R13, -INF , !P4 ;  /* 0xff8000000d177808 */ /* 0x000fe40006000000 */
[----:B------:R-:W-:Y:S01]  /*3d30*/  FSEL R98, R15, -INF , !P1 ;  /* 0xff8000000f627808 */ /* 0x000fe20004800000 */
[----:B------:R-:W-:Y:S06]  /*3d40*/  @!P0 BRA `(.L_x_82) ;  /* 0x0000000000ec8947 */ /* 0x000fec0003800000 */
[----:B------:R-:W-:Y:S01]  /*3d50*/  ULDC UR6, c[0x0][0x2d0] ;  /* 0x0000b40000067ab9 */ /* 0x000fe20000000800 */
[----:B------:R-:W-:Y:S01]  /*3d60*/  UIADD3 UR7, UR17, -0x2, URZ ;  /* 0xfffffffe11077890 */ /* 0x000fe2000fffe03f */
[----:B------:R-:W-:Y:S01]  /*3d70*/  ISETP.GE.AND P1, PT, R188, UR6, PT ;  /* 0x00000006bc007c0c */ /* 0x000fe2000bf26270 */
[----:B------:R-:W-:Y:S01]  /*3d80*/  IMAD.U32 R6, RZ, RZ, UR10 ;  /* 0x0000000aff067e24 */ /* 0x000fe2000f8e00ff */
[----:B------:R-:W-:Y:S01]  /*3d90*/  BSSY B0, `(.L_x_83) ;  /* 0x0000035000007945 */ /* 0x000fe20003800000 */
[----:B------:R-:W-:Y:S01]  /*3da0*/  USHF.R.S32.HI UR6, URZ, 0x1f, UR7 ;  /* 0x0000001f3f067899 */ /* 0x000fe20008011407 */
[----:B------:R-:W-:Y:S02]  /*3db0*/  IMAD.U32 R13, RZ, RZ, UR10 ;  /* 0x0000000aff0d7e24 */ /* 0x000fe4000f8e00ff */
[----:B------:R-:W-:Y:S01]  /*3dc0*/  IMAD.U32 R4, RZ, RZ, UR7 ;  /* 0x00000007ff047e24 */ /* 0x000fe2000f8e00ff */
[----:B------:R-:W-:Y:S01]  /*3dd0*/  UIMAD UR7, UR19, UR7, URZ ;  /* 0x00000007130772a4 */ /* 0x000fe2000f8e023f */
[----:B------:R-:W-:-:S02]  /*3de0*/  IMAD.U32 R12, RZ, RZ, UR11 ;  /* 0x0000000bff0c7e24 */ /* 0x000fc4000f8e00ff */
[----:B------:R-:W-:Y:S01]  /*3df0*/  IMAD.WIDE.U32 R4, R4, UR20, R186 ;  /* 0x0000001404047c25 */ /* 0x000fe2000f8e00ba */
[----:B------:R-:W-:Y:S02]  /*3e00*/  UIMAD UR6, UR6, UR20, UR7 ;  /* 0x00000014060672a4 */ /* 0x000fe4000f8e0207 */
[----:B------:R-:W1:Y:S01]  /*3e10*/  @!P1 LDC.64 R16, c[0x0][0x218] ;  /* 0x00008600ff109b82 */ /* 0x000e620000000a00 */
[----:B------:R2:W-:Y:S01]  /*3e20*/  @P1 STS [R225+0x2000], RZ ;  /* 0x002000ffe1001388 */ /* 0x0005e20000000800 */
[----:B------:R-:W-:Y:S02]  /*3e30*/  @!P1 LEA R6, P2, R6, R4, 0x6 ;  /* 0x0000000406069211 */ /* 0x000fe400078430ff */
[----:B------:R-:W-:Y:S01]  /*3e40*/  VIADD R7, R5, UR6 ;  /* 0x0000000605077c36 */ /* 0x000fe20008000000 */
[----:B------:R-:W-:Y:S01]  /*3e50*/  @!P1 IADD3 R3, P3, R4, UR26, RZ ;  /* 0x0000001a04039c10 */ /* 0x000fe2000ff7e0ff */
[----:B------:R2:W-:Y:S02]  /*3e60*/  @P1 STS [R225+0x2004], RZ ;  /* 0x002004ffe1001388 */ /* 0x0005e40000000800 */
[----:B------:R-:W3:Y:S01]  /*3e70*/  @!P1 LDC.64 R14, c[0x0][0x218] ;  /* 0x00008600ff0e9b82 */ /* 0x000ee20000000a00 */
[----:B------:R-:W-:Y:S01]  /*3e80*/  @!P1 LEA.HI.X R18, R13, R7, R12, 0x6, P2 ;  /* 0x000000070d129211 */ /* 0x000fe200010f340c */
[----:B------:R2:W-:Y:S01]  /*3e90*/  @P1 STS.64 [R225+0x2008], RZ ;  /* 0x002008ffe1001388 */ /* 0x0005e20000000a00 */
[----:B------:R-:W-:-:S05]  /*3ea0*/  @!P1 IADD3.X R13, R7, UR25, RZ, P3, !PT ;  /* 0x00000019070d9c10 */ /* 0x000fca0009ffe4ff */
[----:B------:R-:W4:Y:S01]  /*3eb0*/  @!P1 LDC.64 R20, c[0x0][0x218] ;  /* 0x00008600ff149b82 */ /* 0x000f220000000a00 */
[----:B-1----:R-:W-:-:S04]  /*3ec0*/  @!P1 LEA R16, P4, R4, R16, 0x1 ;  /* 0x0000001004109211 */ /* 0x002fc800078808ff */
[----:B------:R-:W-:Y:S02]  /*3ed0*/  @!P1 LEA.HI.X R17, R4, R17, R7, 0x1, P4 ;  /* 0x0000001104119211 */ /* 0x000fe400020f0c07 */
[----:B---3--:R-:W-:-:S03]  /*3ee0*/  @!P1 LEA R14, P3, R3, R14, 0x1 ;  /* 0x0000000e030e9211 */ /* 0x008fc600078608ff */
[----:B------:R-:W-:Y:S01]  /*3ef0*/  @!PT LDS RZ, [RZ] ;  /* 0x00000000fffff984 */ /* 0x000fe20000000800 */
[----:B------:R-:W-:Y:S01]  /*3f00*/  @!PT LDS RZ, [RZ] ;  /* 0x00000000fffff984 */ /* 0x000fe20000000800 */
[----:B------:R-:W-:Y:S01]  /*3f10*/  @!PT LDS RZ, [RZ] ;  /* 0x00000000fffff984 */ /* 0x000fe20000000800 */
[----:B------:R2:W-:Y:S01]  /*3f20*/  @!P1 LDGSTS.E.BYPASS.LTC128B.128 [R225+0x2000], desc[UR22][R16.64] ;  /* 0x0200000010e19fae */ /* 0x0005e2000b901d56 */
[----:B------:R-:W-:-:S03]  /*3f30*/  @!P1 LEA.HI.X R15, R3, R15, R13, 0x1, P3 ;  /* 0x0000000f030f9211 */ /* 0x000fc600018f0c0d */
[----:B------:R2:W-:Y:S01]  /*3f40*/  @P1 STS.128 [R225+0x2800], RZ ;  /* 0x002800ffe1001388 */ /* 0x0005e20000000c00 */
[----:B----4-:R-:W-:-:S03]  /*3f50*/  @!P1 LEA R12, P2, R6, R20, 0x1 ;  /* 0x00000014060c9211 */ /* 0x010fc600078408ff */
[----:B------:R-:W-:Y:S01]  /*3f60*/  @!PT LDS RZ, [RZ] ;  /* 0x00000000fffff984 */ /* 0x000fe20000000800 */
[----:B------:R-:W-:Y:S01]  /*3f70*/  @!PT LDS RZ, [RZ] ;  /* 0x00000000fffff984 */ /* 0x000fe20000000800 */
[----:B------:R-:W-:Y:S01]  /*3f80*/  @!PT LDS RZ, [RZ] ;  /* 0x00000000fffff984 */ /* 0x000fe20000000800 */
[----:B------:R2:W-:Y:S01]  /*3f90*/  @!P1 LDGSTS.E.BYPASS.LTC128B.128 [R225+0x2800], desc[UR22][R14.64] ;  /* 0x028000000ee19fae */ /* 0x0005e2000b901d56 */
[----:B------:R-:W-:-:S03]  /*3fa0*/  @!P1 LEA.HI.X R13, R6, R21, R18, 0x1, P2 ;  /* 0x00000015060d9211 */ /* 0x000fc600010f0c12 */
[----:B------:R2:W-:Y:S04]  /*3fb0*/  @P1 STS.128 [R225+0x3000], RZ ;  /* 0x003000ffe1001388 */ /* 0x0005e80000000c00 */
[----:B------:R-:W-:Y:S01]  /*3fc0*/  @!PT LDS RZ, [RZ] ;  /* 0x00000000fffff984 */ /* 0x000fe20000000800 */
[----:B------:R-:W-:Y:S01]  /*3fd0*/  @!PT LDS RZ, [RZ] ;  /* 0x00000000fffff984 */ /* 0x000fe20000000800 */
[----:B------:R-:W-:Y:S01]  /*3fe0*/  @!PT LDS RZ, [RZ] ;  /* 0x00000000fffff984 */ /* 0x000fe20000000800 */
[----:B------:R2:W-:Y:S04]  /*3ff0*/  @!P1 LDGSTS.E.BYPASS.LTC128B.128 [R225+0x3000], desc[UR22][R12.64] ;  /* 0x030000000ce19fae */ /* 0x0005e8000b901d56 */
        /* <DEDUP_REMOVED lines=14> */
.L_x_84:
[----:B------:R-:W-:Y:S05]  /*40e0*/  BSYNC B0 ;  /* 0x0000000000007941 */ /* 0x000fea0003800000 */
.L_x_83:
[----:B------:R-:W0:Y:S02]  /*40f0*/  LDGDEPBAR ;  /* 0x00000000000079af */ /* 0x000e240000000000 */
.L_x_82:
[----:B------:R-:W-:Y:S01]  /*4100*/  FMNMX.FTZ R138, R19, R24, !PT ;  /* 0x00000018138a7209 */ /* 0x000fe20007810000 */
[----:B------:R-:W-:Y:S01]  /*4110*/  ULDC UR15, c[0x0][0x2ec] ;  /* 0x0000bb00000f7ab9 */ /* 0x000fe20000000800 */
[----:B------:R-:W-:Y:S02]  /*4120*/  FMNMX.FTZ R137, R50, R36, !PT ;  /* 0x0000002432897209 */ /* 0x000fe40007810000 */
[----:B------:R-:W-:Y:S02]  /*4130*/  FMNMX.FTZ R138, R140, R138, !PT ;  /* 0x0000008a8c8a7209 */ /* 0x000fe40007810000 */
[----:B------:R-:W-:Y:S02]  /*4140*/  FMNMX.FTZ R137, R158, R137, !PT ;  /* 0x000000899e897209 */ /* 0x000fe40007810000 */
[----:B------:R-:W-:Y:S02]  /*4150*/  FMNMX.FTZ R138, R116, R138, !PT ;  /* 0x0000008a748a7209 */ /* 0x000fe40007810000 */
[----:B------:R-:W-:-:S02]  /*4160*/  FMNMX.FTZ R137, R154, R137, !PT ;  /* 0x000000899a897209 */ /* 0x000fc40007810000 */
[----:B------:R-:W-:Y:S02]  /*4170*/  FMNMX.FTZ R138, R123, R138, !PT ;  /* 0x0000008a7b8a7209 */ /* 0x000fe40007810000 */
        /* <DEDUP_REMOVED lines=55> */
[----:B------:R-:W-:Y:S01]  /*44f0*/  LEA R213, R2, UR4, 0x1 ;  /* 0x0000000402d57c11 */ /* 0x000fe2000f8e08ff */
[----:B------:R-:W3:Y:S01]  /*4500*/  SHFL.BFLY PT, R3, R138, 0x2, 0x1f ;  /* 0x0c401f008a037f89 */ /* 0x000ee200000e0000 */
[----:B------:R-:W-:Y:S02]  /*4510*/  UMOV UR4, UR16 ;  /* 0x0000001000047c82 */ /* 0x000fe40008000000 */
[----:B------:R-:W-:Y:S01]  /*4520*/  LEA R214, R0, R213, 0x1 ;  /* 0x000000d500d67211 */ /* 0x000fe200078e08ff */
[----:B-1----:R-:W1:Y:S04]  /*4530*/  SHFL.BFLY PT, R5, R137, 0x2, 0x1f ;  /* 0x0c401f0089057f89 */ /* 0x002e6800000e0000 */
[----:B------:R-:W-:Y:S01]  /*4540*/  LDSM.16.MT88.4 R32, [R214+0x4400] ;  /* 0x00440000d620783b */ /* 0x000fe20000004200 */
[----:B---3--:R-:W-:-:S02]  /*4550*/  FMNMX.FTZ R138, R138, R3, !PT ;  /* 0x000000038a8a7209 */ /* 0x008fc40007810000 */
[----:B-1----:R-:W-:-:S03]  /*4560*/  FMNMX.FTZ R137, R137, R5, !PT ;  /* 0x0000000589897209 */ /* 0x002fc60007810000 */
[----:B------:R-:W1:Y:S04]  /*4570*/  SHFL.BFLY PT, R3, R138, 0x1, 0x1f ;  /* 0x0c201f008a037f89 */ /* 0x000e6800000e0000 */
[----:B------:R-:W3:Y:S01]  /*4580*/  SHFL.BFLY PT, R5, R137, 0x1, 0x1f ;  /* 0x0c201f0089057f89 */ /* 0x000ee200000e0000 */
[----:B-1----:R-:W-:-:S04]  /*4590*/  FMNMX.FTZ R138, R138, R3, !PT ;  /* 0x000000038a8a7209 */ /* 0x002fc80007810000 */
[C---:B------:R-:W-:Y:S01]  /*45a0*/  FSETP.NEU.FTZ.AND P1, PT, R138.reuse, -INF , PT ;  /* 0xff8000008a00780b */ /* 0x040fe20003f3d000 */
[----:B------:R-:W-:Y:S01]  /*45b0*/  FMUL.FTZ R3, R138, UR15 ;  /* 0x0000000f8a037c20 */ /* 0x000fe20008410000 */
[----:B---3--:R-:W-:-:S04]  /*45c0*/  FMNMX.FTZ R137, R137, R5, !PT ;  /* 0x0000000589897209 */ /* 0x008fc80007810000 */
[----:B------:R-:W-:Y:S01]  /*45d0*/  FSEL R3, R3, RZ, P1 ;  /* 0x000000ff03037208 */ /* 0x000fe20000800000 */
[C---:B------:R-:W-:Y:S01]  /*45e0*/  FMUL.FTZ R5, R137.reuse, UR15 ;  /* 0x0000000f89057c20 */ /* 0x040fe20008410000 */
[----:B------:R-:W-:-:S03]  /*45f0*/  FSETP.NEU.FTZ.AND P1, PT, R137, -INF , PT ;  /* 0xff8000008900780b */ /* 0x000fc60003f3d000 */
[----:B------:R-:W-:Y:S01]  /*4600*/  FFMA.FTZ R4, R19, UR15, -R3 ;  /* 0x0000000f13047c23 */ /* 0x000fe20008010803 */
[----:B------:R-:W-:-:S03]  /*4610*/  FSEL R5, R5, RZ, P1 ;  /* 0x000000ff05057208 */ /* 0x000fc60000800000 */
[----:B------:R1:W-:Y:S02]  /*4620*/  MUFU.EX2 R235, R4 ;  /* 0x0000000400eb7308 */ /* 0x0003e40000000800 */
[----:B------:R-:W-:-:S06]  /*4630*/  FFMA.FTZ R6, R126, UR15, -R5 ;  /* 0x0000000f7e067c23 */ /* 0x000fcc0008010805 */
[----:B------:R3:W-:Y:S01]  /*4640*/  MUFU.EX2 R229, R6 ;  /* 0x0000000600e57308 */ /* 0x0007e20000000800 */
[----:B-1----:R-:W-:-:S07]  /*4650*/  FFMA.FTZ R4, R24, UR15, -R3 ;  /* 0x0000000f18047c23 */ /* 0x002fce0008010803 */
[----:B------:R1:W2:Y:S01]  /*4660*/  MUFU.EX2 R234, R4 ;  /* 0x0000000400ea7308 */ /* 0x0002a20000000800 */
[----:B---3--:R-:W-:-:S07]  /*4670*/  FFMA.FTZ R6, R121, UR15, -R5 ;  /* 0x0000000f79067c23 */ /* 0x008fce0008010805 */
[----:B------:R3:W-:Y:S01]  /*4680*/  MUFU.EX2 R228, R6 ;  /* 0x0000000600e47308 */ /* 0x0007e20000000800 */
[----:B-1----:R-:W-:Y:S01]  /*4690*/  FFMA.FTZ R4, R140, UR15, -R3 ;  /* 0x0000000f8c047c23 */ /* 0x002fe20008010803 */
[----:B--2---:R-:W-:Y:S01]  /*46a0*/  F2FP.BF16.F32.PACK_AB R16, R234, R235 ;  /* 0x000000ebea10723e */ /* 0x004fe200000010ff */
[----:B------:R-:W-:-:S05]  /*46b0*/  FADD.FTZ R2, R235, R234 ;  /* 0x000000eaeb027221 */ /* 0x000fca0000010000 */
[----:B------:R1:W-:Y:S01]  /*46c0*/  MUFU.EX2 R236, R4 ;  /* 0x0000000400ec7308 */ /* 0x0003e20000000800 */
[----:B---3--:R-:W-:-:S07]  /*46d0*/  FFMA.FTZ R6, R118, UR15, -R5 ;  /* 0x0000000f76067c23 */ /* 0x008fce0008010805 */
[----:B------:R2:W-:Y:S01]  /*46e0*/  MUFU.EX2 R226, R6 ;  /* 0x0000000600e27308 */ /* 0x0005e20000000800 */
[----:B-1----:R-:W-:-:S07]  /*46f0*/  FFMA.FTZ R4, R116, UR15, -R3 ;  /* 0x0000000f74047c23 */ /* 0x002fce0008010803 */
[----:B------:R1:W3:Y:S01]  /*4700*/  MUFU.EX2 R237, R4 ;  /* 0x0000000400ed7308 */ /* 0x0002e20000000800 */
[----:B--2---:R-:W-:-:S07]  /*4710*/  FFMA.FTZ R6, R124, UR15, -R5 ;  /* 0x0000000f7c067c23 */ /* 0x004fce0008010805 */
[----:B------:R2:W-:Y:S01]  /*4720*/  MUFU.EX2 R211, R6 ;  /* 0x0000000600d37308 */ /* 0x0005e20000000800 */
[----:B-1----:R-:W-:Y:S01]  /*4730*/  FFMA.FTZ R4, R123, UR15, -R3 ;  /* 0x0000000f7b047c23 */ /* 0x002fe20008010803 */
[----:B---3--:R-:W-:-:S06]  /*4740*/  F2FP.BF16.F32.PACK_AB R18, R237, R236 ;  /* 0x000000eced12723e */ /* 0x008fcc00000010ff */
[----:B------:R1:W-:Y:S01]  /*4750*/  MUFU.EX2 R239, R4 ;  /* 0x0000000400ef7308 */ /* 0x0003e20000000800 */
[----:B--2---:R-:W-:-:S07]  /*4760*/  FFMA.FTZ R6, R122, UR15, -R5 ;  /* 0x0000000f7a067c23 */ /* 0x004fce0008010805 */
[----:B------:R2:W-:Y:S01]  /*4770*/  MUFU.EX2 R209, R6 ;  /* 0x0000000600d17308 */ /* 0x0005e20000000800 */
[----:B-1----:R-:W-:-:S07]  /*4780*/  FFMA.FTZ R4, R120, UR15, -R3 ;  /* 0x0000000f78047c23 */ /* 0x002fce0008010803 */
[----:B------:R1:W-:Y:S01]  /*4790*/  MUFU.EX2 R238, R4 ;  /* 0x0000000400ee7308 */ /* 0x0003e20000000800 */
[----:B--2---:R-:W-:-:S07]  /*47a0*/  FFMA.FTZ R6, R94, UR15, -R5 ;  /* 0x0000000f5e067c23 */ /* 0x004fce0008010805 */
[----:B------:R-:W-:Y:S01]  /*47b0*/  MUFU.EX2 R208, R6 ;  /* 0x0000000600d07308 */ /* 0x000fe20000000800 */
[----:B-1----:R-:W-:-:S07]  /*47c0*/  FFMA.FTZ R4, R115, UR15, -R3 ;  /* 0x0000000f73047c23 */ /* 0x002fce0008010803 */
        /* <DEDUP_REMOVED lines=48> */
[----:B------:R-:W-:Y:S01]  /*4ad0*/  FFMA.FTZ R3, R23, UR15, -R3 ;  /* 0x0000000f17037c23 */ /* 0x000fe20008010803 */
[----:B------:R-:W-:Y:S04]  /*4ae0*/  LDSM.16.MT88.4 R24, [R214+0x4000] ;  /* 0x00400000d618783b */ /* 0x000fe80000004200 */
[----:B------:R1:W-:Y:S01]  /*4af0*/  MUFU.EX2 R13, R4 ;  /* 0x00000004000d7308 */ /* 0x0003e20000000800 */
[----:B------:R-:W2:Y:S07]  /*4b00*/  LDSM.16.MT88.4 R20, [R213+0x4000] ;  /* 0x00400000d514783b */ /* 0x000eae0000004200 */
[----:B------:R3:W-:Y:S01]  /*4b10*/  MUFU.EX2 R14, R3 ;  /* 0x00000003000e7308 */ /* 0x0007e20000000800 */
[----:B-1----:R-:W-:Y:S01]  /*4b20*/  FMNMX.FTZ R4, R52, R53, !PT ;  /* 0x0000003534047209 */ /* 0x002fe20007810000 */
[----:B---3--:R-:W-:-:S06]  /*4b30*/  FFMA.FTZ R3, R50, UR15, -R5 ;  /* 0x0000000f32037c23 */ /* 0x008fcc0008010805 */
        /* <DEDUP_REMOVED lines=11> */
[C---:B--2---:R-:W-:Y:S06]  /*4bf0*/  HMMA.16816.F32.BF16 R68, R16.reuse, R20, RZ ;  /* 0x000000141044723c */ /* 0x044fec00000418ff */
[----:B------:R-:W-:Y:S01]  /*4c00*/  HMMA.16816.F32.BF16 R56, R16, R24, RZ ;  /* 0x000000181038723c */ /* 0x000fe200000418ff */
        /* <DEDUP_REMOVED lines=32> */
[----:B-1----:R-:W-:Y:S02]  /*4e10*/  FMNMX.FTZ R4, R131, R3, !PT ;  /* 0x0000000383047209 */ /* 0x002fe40007810000 */
        /* <DEDUP_REMOVED lines=25> */
[----:B------:R-:W-:Y:S01]  /*4fb0*/  FFMA.FTZ R3, R95, UR15, -R5 ;  /* 0x0000000f5f037c23 */ /* 0x000fe20008010805 */
[----:B------:R-:W-:-:S03]  /*4fc0*/  FMNMX.FTZ R136, R81, R136, !PT ;  /* 0x0000008851887209 */ /* 0x000fc60007810000 */
[----:B------:R1:W-:Y:S02]  /*4fd0*/  MUFU.EX2 R205, R3 ;  /* 0x0000000300cd7308 */ /* 0x0003e40000000800 */
[----:B------:R-:W2:Y:S01]  /*4fe0*/  SHFL.BFLY PT, R6, R136, 0x2, 0x1f ;  /* 0x0c401f0088067f89 */ /* 0x000ea200000e0000 */
[----:B-1----:R-:W-:Y:S01]  /*4ff0*/  FMNMX.FTZ R3, R182, R4, !PT ;  /* 0x00000004b6037209 */ /* 0x002fe20007810000 */
[----:B------:R-:W-:-:S03]  /*5000*/  FFMA.FTZ R4, R103, UR15, -R5 ;  /* 0x0000000f67047c23 */ /* 0x000fc60008010805 */
[----:B------:R-:W-:Y:S01]  /*5010*/  FMNMX.FTZ R3, R183, R3, !PT ;  /* 0x00000003b7037209 */ /* 0x000fe20007810000 */
[----:B------:R1:W-:Y:S03]  /*5020*/  MUFU.EX2 R204, R4 ;  /* 0x0000000400cc7308 */ /* 0x0003e60000000800 */
[----:B------:R-:W-:Y:S02]  /*5030*/  FMNMX.FTZ R3, R185, R3, !PT ;  /* 0x00000003b9037209 */ /* 0x000fe40007810000 */
[----:B--2---:R-:W-:Y:S02]  /*5040*/  FMNMX.FTZ R136, R136, R6, !PT ;  /* 0x0000000688887209 */ /* 0x004fe40007810000 */
[----:B------:R-:W-:-:S03]  /*5050*/  FMNMX.FTZ R3, R135, R3, !PT ;  /* 0x0000000387037209 */ /* 0x000fc60007810000 */
[----:B------:R-:W2:Y:S01]  /*5060*/  SHFL.BFLY PT, R6, R136, 0x1, 0x1f ;  /* 0x0c201f0088067f89 */ /* 0x000ea200000e0000 */
[----:B------:R-:W-:-:S04]  /*5070*/  FMNMX.FTZ R3, R139, R3, !PT ;  /* 0x000000038b037209 */ /* 0x000fc80007810000 */
[----:B------:R-:W-:Y:S01]  /*5080*/  FMNMX.FTZ R3, R184, R3, !PT ;  /* 0x00000003b8037209 */ /* 0x000fe20007810000 */
[----:B-1----:R-:W-:-:S04]  /*5090*/  FFMA.FTZ R4, R92, UR15, -R5 ;  /* 0x0000000f5c047c23 */ /* 0x002fc80008010805 */
[----:B------:R1:W-:Y:S01]  /*50a0*/  MUFU.EX2 R203, R4 ;  /* 0x0000000400cb7308 */ /* 0x0003e20000000800 */
[----:B--2---:R-:W-:Y:S01]  /*50b0*/  FMNMX.FTZ R136, R136, R6, !PT ;  /* 0x0000000688887209 */ /* 0x004fe20007810000 */
[----:B-1----:R-:W-:-:S04]  /*50c0*/  FFMA.FTZ R4, R65, UR15, -R5 ;  /* 0x0000000f41047c23 */ /* 0x002fc80008010805 */
[C---:B------:R-:W-:Y:S01]  /*50d0*/  FMUL.FTZ R7, R136.reuse, UR15 ;  /* 0x0000000f88077c20 */ /* 0x040fe20008410000 */
[----:B------:R-:W-:Y:S01]  /*50e0*/  FSETP.NEU.FTZ.AND P1, PT, R136, -INF , PT ;  /* 0xff8000008800780b */ /* 0x000fe20003f3d000 */
[----:B------:R1:W-:Y:S02]  /*50f0*/  MUFU.EX2 R202, R4 ;  /* 0x0000000400ca7308 */ /* 0x0003e40000000800 */
[----:B-1----:R-:W-:Y:S01]  /*5100*/  FMNMX.FTZ R4, R150, R3, !PT ;  /* 0x0000000396047209 */ /* 0x002fe20007810000 */
[----:B------:R-:W-:-:S03]  /*5110*/  FFMA.FTZ R3, R47, UR15, -R5 ;  /* 0x0000000f2f037c23 */ /* 0x000fc60008010805 */
[----:B------:R-:W-:Y:S02]  /*5120*/  FMNMX.FTZ R4, R147, R4, !PT ;  /* 0x0000000493047209 */ /* 0x000fe40007810000 */
[----:B------:R1:W-:Y:S02]  /*5130*/  MUFU.EX2 R201, R3 ;  /* 0x0000000300c97308 */ /* 0x0003e40000000800 */
[----:B-1----:R-:W-:Y:S01]  /*5140*/  FMNMX.FTZ R3, R146, R4, !PT ;  /* 0x0000000492037209 */ /* 0x002fe20007810000 */
[----:B------:R-:W-:Y:S02]  /*5150*/  FFMA.FTZ R4, R64, UR15, -R5 ;  /* 0x0000000f40047c23 */ /* 0x000fe40008010805 */
[----:B------:R-:W-:Y:S01]  /*5160*/  HMMA.16816.F32.BF16 R64, R16, R22, RZ ;  /* 0x000000161040723c */ /* 0x000fe200000418ff */
[----:B------:R-:W-:Y:S02]  /*5170*/  FMNMX.FTZ R3, R148, R3, !PT ;  /* 0x0000000394037209 */ /* 0x000fe40007810000 */
[----:B------:R1:W-:Y:S02]  /*5180*/  MUFU.EX2 R200, R4 ;  /* 0x0000000400c87308 */ /* 0x0003e40000000800 */
[----:B------:R-:W-:-:S04]  /*5190*/  FMNMX.FTZ R3, R96, R3, !PT ;  /* 0x0000000360037209 */ /* 0x000fc80007810000 */
[----:B------:R-:W-:Y:S01]  /*51a0*/  FMNMX.FTZ R3, R90, R3, !PT ;  /* 0x000000035a037209 */ /* 0x000fe20007810000 */
[----:B-1----:R-:W-:-:S04]  /*51b0*/  FFMA.FTZ R4, R60, UR15, -R5 ;  /* 0x0000000f3c047c23 */ /* 0x002fc80008010805 */
[----:B------:R1:W-:Y:S02]  /*51c0*/  MUFU.EX2 R199, R4 ;  /* 0x0000000400c77308 */ /* 0x0003e40000000800 */
[----:B-1----:R-:W-:Y:S01]  /*51d0*/  FMNMX.FTZ R4, R91, R3, !PT ;  /* 0x000000035b047209 */ /* 0x002fe20007810000 */
[----:B------:R-:W-:-:S03]  /*51e0*/  FFMA.FTZ R3, R30, UR15, -R5 ;  /* 0x0000000f1e037c23 */ /* 0x000fc60008010805 */
[----:B------:R-:W-:Y:S02]  /*51f0*/  FMNMX.FTZ R4, R83, R4, !PT ;  /* 0x0000000453047209 */ /* 0x000fe40007810000 */
[----:B------:R1:W-:Y:S02]  /*5200*/  MUFU.EX2 R198, R3 ;  /* 0x0000000300c67308 */ /* 0x0003e40000000800 */
[----:B-1----:R-:W-:Y:S01]  /*5210*/  FMNMX.FTZ R3, R87, R4, !PT ;  /* 0x0000000457037209 */ /* 0x002fe20007810000 */
[--C-:B------:R-:W-:Y:S02]  /*5220*/  FFMA.FTZ R4, R28, UR15, -R5.reuse ;  /* 0x0000000f1c047c23 */ /* 0x100fe40008010805 */
[----:B------:R-:W-:Y:S01]  /*5230*/  LDSM.16.MT88.4 R28, [R213+0x4400] ;  /* 0x00440000d51c783b */ /* 0x000fe20000004200 */
[----:B------:R-:W-:Y:S02]  /*5240*/  FMNMX.FTZ R3, R85, R3, !PT ;  /* 0x0000000355037209 */ /* 0x000fe40007810000 */
[----:B------:R1:W-:Y:S02]  /*5250*/  MUFU.EX2 R196, R4 ;  /* 0x0000000400c47308 */ /* 0x0003e40000000800 */
[----:B------:R-:W-:Y:S01]  /*5260*/  FMNMX.FTZ R6, R86, R3, !PT ;  /* 0x0000000356067209 */ /* 0x000fe20007810000 */
[----:B------:R-:W-:-:S05]  /*5270*/  FFMA.FTZ R3, R42, UR15, -R5 ;  /* 0x0000000f2a037c23 */ /* 0x000fca0008010805 */
[----:B------:R2:W-:Y:S01]  /*5280*/  MUFU.EX2 R195, R3 ;  /* 0x0000000300c37308 */ /* 0x0005e20000000800 */
[----:B-1----:R-:W-:-:S05]  /*5290*/  FSEL R4, R7, RZ, P1 ;  /* 0x000000ff07047208 */ /* 0x002fca0000800000 */
[--C-:B------:R-:W-:Y:S01]  /*52a0*/  FFMA.FTZ R7, R166, UR15, -R4.reuse ;  /* 0x0000000fa6077c23 */ /* 0x100fe20008010804 */
[----:B--2---:R-:W-:Y:S01]  /*52b0*/  FMNMX.FTZ R3, R84, R6, !PT ;  /* 0x0000000654037209 */ /* 0x004fe20007810000 */
[--C-:B------:R-:W-:Y:S02]  /*52c0*/  FFMA.FTZ R6, R52, UR15, -R4.reuse ;  /* 0x0000000f34067c23 */ /* 0x100fe40008010804 */
[----:B------:R-:W-:Y:S02]  /*52d0*/  MUFU.EX2 R126, R7 ;  /* 0x00000007007e7308 */ /* 0x000fe40000000800 */
[----:B------:R-:W1:Y:S06]  /*52e0*/  SHFL.BFLY PT, R12, R3, 0x2, 0x1f ;  /* 0x0c401f00030c7f89 */ /* 0x000e6c00000e0000 */
[----:B------:R2:W-:Y:S02]  /*52f0*/  MUFU.EX2 R121, R6 ;  /* 0x0000000600797308 */ /* 0x0005e40000000800 */
[----:B--2---:R-:W-:Y:S01]  /*5300*/  FFMA.FTZ R6, R53, UR15, -R4 ;  /* 0x0000000f35067c23 */ /* 0x004fe20008010804 */
[----:B-1----:R-:W-:-:S05]  /*5310*/  FMNMX.FTZ R3, R3, R12, !PT ;  /* 0x0000000c03037209 */ /* 0x002fca0007810000 */
[----:B------:R1:W2:Y:S01]  /*5320*/  MUFU.EX2 R120, R6 ;  /* 0x0000000600787308 */ /* 0x0002a20000000800 */
[----:B------:R-:W3:Y:S01]  /*5330*/  SHFL.BFLY PT, R7, R3, 0x1, 0x1f ;  /* 0x0c201f0003077f89 */ /* 0x000ee200000e0000 */
[----:B-1----:R-:W-:Y:S01]  /*5340*/  FFMA.FTZ R6, R170, UR15, -R4 ;  /* 0x0000000faa067c23 */ /* 0x002fe20008010804 */
[----:B--2---:R-:W-:-:S05]  /*5350*/  F2FP.BF16.F32.PACK_AB R12, R120, R121 ;  /* 0x00000079780c723e */ /* 0x004fca00000010ff */
[----:B------:R1:W-:Y:S01]  /*5360*/  MUFU.EX2 R122, R6 ;  /* 0x00000006007a7308 */ /* 0x0003e20000000800 */
[----:B---3--:R-:W-:Y:S01]  /*5370*/  FMNMX.FTZ R88, R3, R7, !PT ;  /* 0x0000000703587209 */ /* 0x008fe20007810000 */
[----:B------:R-:W-:-:S03]  /*5380*/  FFMA.FTZ R3, R159, UR15, -R4 ;  /* 0x0000000f9f037c23 */ /* 0x000fc60008010804 */
[----:B------:R-:W-:-:S03]  /*5390*/  FSETP.NEU.FTZ.AND P1, PT, R88, -INF , PT ;  /* 0xff8000005800780b */ /* 0x000fc60003f3d000 */
[----:B------:R2:W-:Y:S01]  /*53a0*/  MUFU.EX2 R188, R3 ;  /* 0x0000000300bc7308 */ /* 0x0005e20000000800 */
[----:B-1----:R-:W-:-:S07]  /*53b0*/  FFMA.FTZ R6, R169, UR15, -R4 ;  /* 0x0000000fa9067c23 */ /* 0x002fce0008010804 */
[----:B------:R1:W3:Y:S01]  /*53c0*/  MUFU.EX2 R123, R6 ;  /* 0x00000006007b7308 */ /* 0x0002e20000000800 */
[----:B--2---:R-:W-:-:S05]  /*53d0*/  FMUL.FTZ R3, R88, UR15 ;  /* 0x0000000f58037c20 */ /* 0x004fca0008410000 */
[----:B------:R-:W-:Y:S01]  /*53e0*/  FSEL R3, R3, RZ, P1 ;  /* 0x000000ff03037208 */ /* 0x000fe20000800000 */
[----:B-1----:R-:W-:-:S04]  /*53f0*/  FFMA.FTZ R6, R167, UR15, -R4 ;  /* 0x0000000fa7067c23 */ /* 0x002fc80008010804 */
[----:B------:R-:W-:Y:S01]  /*5400*/  FFMA.FTZ R0, R55, UR15, -R3 ;  /* 0x0000000f37007c23 */ /* 0x000fe20008010803 */
        /* <DEDUP_REMOVED lines=16> */
[----:B------:R-:W-:Y:S08]  /*5510*/  MUFU.EX2 R7, R6 ;  /* 0x0000000600077308 */ /* 0x000ff00000000800 */
[----:B------:R1:W-:Y:S02]  /*5520*/  MUFU.EX2 R6, R0 ;  /* 0x0000000000067308 */ /* 0x0003e40000000800 */
[----:B-1----:R-:W-:Y:S01]  /*5530*/  FFMA.FTZ R0, R177, UR15, -R3 ;  /* 0x0000000fb1007c23 */ /* 0x002fe20008010803 */
[----:B------:R-:W-:-:S02]  /*5540*/  MOV R177, R14 ;  /* 0x0000000e00b17202 */ /* 0x000fc40000000f00 */
[----:B---3--:R-:W-:-:S03]  /*5550*/  F2FP.BF16.F32.PACK_AB R14, R123, R122 ;  /* 0x0000007a7b0e723e */ /* 0x008fc600000010ff */
[----:B------:R1:W-:Y:S02]  /*5560*/  MUFU.EX2 R108, R0 ;  /* 0x00000000006c7308 */ /* 0x0003e40000000800 */
[----:B-1----:R-:W-:-:S06]  /*5570*/  FFMA.FTZ R0, R174, UR15, -R3 ;  /* 0x0000000fae007c23 */ /* 0x002fcc0008010803 */
[----:B------:R1:W2:Y:S02]  /*5580*/  MUFU.EX2 R111, R0 ;  /* 0x00000000006f7308 */ /* 0x0002a40000000800 */
[----:B-1----:R-:W-:Y:S01]  /*5590*/  FFMA.FTZ R0, R127, UR15, -R4 ;  /* 0x0000000f7f007c23 */ /* 0x002fe20008010804 */
[----:B--2---:R-:W-:-:S05]  /*55a0*/  F2FP.BF16.F32.PACK_AB R15, R111, R108 ;  /* 0x0000006c6f0f723e */ /* 0x004fca00000010ff */
[----:B------:R1:W-:Y:S02]  /*55b0*/  MUFU.EX2 R174, R0 ;  /* 0x0000000000ae7308 */ /* 0x0003e40000000800 */
[----:B-1----:R-:W-:Y:S01]  /*55c0*/  FFMA.FTZ R0, R172, UR15, -R3 ;  /* 0x0000000fac007c23 */ /* 0x002fe20008010803 */
[----:B------:R-:W-:Y:S02]  /*55d0*/  MOV R172, R13 ;  /* 0x0000000d00ac7202 */ /* 0x000fe40000000f00 */
[----:B------:R-:W-:-:S03]  /*55e0*/  F2FP.BF16.F32.PACK_AB R13, R6, R7 ;  /* 0x00000007060d723e */ /* 0x000fc600000010ff */
[----:B------:R1:W-:Y:S01]  /*55f0*/  MUFU.EX2 R115, R0 ;  /* 0x0000000000737308 */ /* 0x0003e20000000800 */
[----:B------:R-:W-:-:S03]  /*5600*/  F2FP.BF16.F32.PACK_AB R166, R177, R172 ;  /* 0x000000acb1a6723e */ /* 0x000fc600000010ff */
[C---:B------:R-:W-:Y:S06]  /*5610*/  HMMA.16816.F32.BF16 R40, R12.reuse, R24, RZ ;  /* 0x000000180c28723c */ /* 0x040fec00000418ff */
[----:B------:R-:W-:Y:S01]  /*5620*/  HMMA.16816.F32.BF16 R36, R12, R20, RZ ;  /* 0x000000140c24723c */ /* 0x000fe200000418ff */
[----:B-1----:R-:W-:-:S05]  /*5630*/  FFMA.FTZ R0, R168, UR15, -R3 ;  /* 0x0000000fa8007c23 */ /* 0x002fca0008010803 */
[----:B------:R-:W-:Y:S01]  /*5640*/  HMMA.16816.F32.BF16 R44, R12, R22, RZ ;  /* 0x000000160c2c723c */ /* 0x000fe200000418ff */
[----:B------:R-:W1:Y:S01]  /*5650*/  LDSM.16.MT88.4 R20, [R214+0x4800] ;  /* 0x00480000d614783b */ /* 0x000e620000004200 */
[----:B------:R2:W3:Y:S02]  /*5660*/  MUFU.EX2 R116, R0 ;  /* 0x0000000000747308 */ /* 0x0004e40000000800 */
[----:B--2---:R-:W-:-:S06]  /*5670*/  FFMA.FTZ R0, R171, UR15, -R3 ;  /* 0x0000000fab007c23 */ /* 0x004fcc0008010803 */
[----:B------:R2:W-:Y:S02]  /*5680*/  MUFU.EX2 R118, R0 ;  /* 0x0000000000767308 */ /* 0x0005e40000000800 */
[----:B--2---:R-:W-:Y:S01]  /*5690*/  FFMA.FTZ R0, R173, UR15, -R3 ;  /* 0x0000000fad007c23 */ /* 0x004fe20008010803 */
[----:B------:R-:W-:Y:S02]  /*56a0*/  MOV R173, R48 ;  /* 0x0000003000ad7202 */ /* 0x000fe40000000f00 */
[----:B------:R-:W-:Y:S03]  /*56b0*/  HMMA.16816.F32.BF16 R48, R12, R26, RZ ;  /* 0x0000001a0c30723c */ /* 0x000fe600000418ff */
[----:B------:R2:W4:Y:S04]  /*56c0*/  MUFU.EX2 R119, R0 ;  /* 0x0000000000777308 */ /* 0x0005280000000800 */
[----:B------:R-:W-:-:S02]  /*56d0*/  F2FP.BF16.F32.PACK_AB R12, R126, R124 ;  /* 0x0000007c7e0c723e */ /* 0x000fc400000010ff */
[----:B---3--:R-:W-:Y:S02]  /*56e0*/  F2FP.BF16.F32.PACK_AB R13, R116, R115 ;  /* 0x00000073740d723e */ /* 0x008fe400000010ff */
[----:B------:R-:W-:Y:S01]  /*56f0*/  F2FP.BF16.F32.PACK_AB R14, R163, R130 ;  /* 0x00000082a30e723e */ /* 0x000fe200000010ff */
[----:B--2---:R-:W-:Y:S01]  /*5700*/  FFMA.FTZ R0, R129, UR15, -R4 ;  /* 0x0000000f81007c23 */ /* 0x004fe20008010804 */
[----:B------:R-:W-:Y:S02]  /*5710*/  MOV R129, R62 ;  /* 0x0000003e00817202 */ /* 0x000fe40000000f00 */
[----:B----4-:R-:W-:Y:S01]  /*5720*/  F2FP.BF16.F32.PACK_AB R15, R119, R118 ;  /* 0x00000076770f723e */ /* 0x010fe200000010ff */
[----:B------:R2:W-:Y:S01]  /*5730*/  MUFU.EX2 R128, R0 ;  /* 0x0000000000807308 */ /* 0x0005e20000000800 */
[----:B------:R-:W-:-:S05]  /*5740*/  F2FP.BF16.F32.PACK_AB R164, R173, R129 ;  /* 0x00000081ada4723e */ /* 0x000fca00000010ff */
[C---:B------:R-:W-:Y:S06]  /*5750*/  HMMA.16816.F32.BF16 R52, R12.reuse, R32, R40 ;  /* 0x000000200c34723c */ /* 0x040fec0000041828 */
[----:B------:R-:W-:Y:S01]  /*5760*/  HMMA.16816.F32.BF16 R40, R12, R34, R48 ;  /* 0x000000220c28723c */ /* 0x000fe20000041830 */
[----:B--2---:R-:W-:Y:S01]  /*5770*/  FFMA.FTZ R0, R132, UR15, -R4 ;  /* 0x0000000f84007c23 */ /* 0x004fe20008010804 */
[----:B------:R-:W-:-:S04]  /*5780*/  MOV R132, R61 ;  /* 0x0000003d00847202 */ /* 0x000fc80000000f00 */
[----:B------:R-:W-:Y:S01]  /*5790*/  HMMA.16816.F32.BF16 R60, R16, R26, RZ ;  /* 0x0000001a103c723c */ /* 0x000fe200000418ff */
[----:B------:R2:W-:Y:S01]  /*57a0*/  MUFU.EX2 R127, R0 ;  /* 0x00000000007f7308 */ /* 0x0005e20000000800 */
[----:B------:R-:W3:Y:S05]  /*57b0*/  LDSM.16.MT88.4 R24, [R213+0x4800] ;  /* 0x00480000d518783b */ /* 0x000eea0000004200 */
[----:B------:R-:W-:Y:S02]  /*57c0*/  F2FP.BF16.F32.PACK_AB R16, R238, R239 ;  /* 0x000000efee10723e */ /* 0x000fe400000010ff */
[----:B------:R-:W-:Y:S02]  /*57d0*/  F2FP.BF16.F32.PACK_AB R17, R207, R197 ;  /* 0x000000c5cf11723e */ /* 0x000fe400000010ff */
[----:B------:R-:W-:-:S02]  /*57e0*/  F2FP.BF16.F32.PACK_AB R18, R241, R240 ;  /* 0x000000f0f112723e */ /* 0x000fc400000010ff */
[----:B------:R-:W-:Y:S01]  /*57f0*/  F2FP.BF16.F32.PACK_AB R19, R210, R206 ;  /* 0x000000ced213723e */ /* 0x000fe200000010ff */
[----:B--2---:R-:W-:Y:S01]  /*5800*/  FFMA.FTZ R0, R133, UR15, -R4 ;  /* 0x0000000f85007c23 */ /* 0x004fe20008010804 */
[----:B------:R-:W-:-:S05]  /*5810*/  MOV R133, R140 ;  /* 0x0000008c00857202 */ /* 0x000fca0000000f00 */
[-C--:B------:R-:W-:Y:S01]  /*5820*/  HMMA.16816.F32.BF16 R68, R16, R28.reuse, R68 ;  /* 0x0000001c1044723c */ /* 0x080fe20000041844 */
[----:B------:R2:W-:Y:S05]  /*5830*/  MUFU.EX2 R125, R0 ;  /* 0x00000000007d7308 */ /* 0x0005ea0000000800 */
[C---:B------:R-:W-:Y:S06]  /*5840*/  HMMA.16816.F32.BF16 R140, R12.reuse, R28, R36 ;  /* 0x0000001c0c8c723c */ /* 0x040fec0000041824 */
[-C--:B------:R-:W-:Y:S06]  /*5850*/  HMMA.16816.F32.BF16 R36, R12, R30.reuse, R44 ;  /* 0x0000001e0c24723c */ /* 0x080fec000004182c */
[C---:B------:R-:W-:Y:S01]  /*5860*/  HMMA.16816.F32.BF16 R44, R16.reuse, R30, R64 ;  /* 0x0000001e102c723c */ /* 0x040fe20000041840 */
[--C-:B--2---:R-:W-:Y:S01]  /*5870*/  FFMA.FTZ R0, R179, UR15, -R3.reuse ;  /* 0x0000000fb3007c23 */ /* 0x104fe20008010803 */
[----:B------:R-:W-:Y:S01]  /*5880*/  MOV R179, R109 ;  /* 0x0000006d00b37202 */ /* 0x000fe20000000f00 */
[----:B------:R-:W-:Y:S01]  /*5890*/  LDSM.16.MT88.4 R28, [R214+0x4c00] ;  /* 0x004c0000d61c783b */ /* 0x000fe20000004200 */
[----:B------:R-:W-:Y:S01]  /*58a0*/  F2FP.BF16.F32.PACK_AB R12, R187, R186 ;  /* 0x000000babb0c723e */ /* 0x000fe200000010ff */
[----:B------:R2:W-:Y:S01]  /*58b0*/  MUFU.EX2 R112, R0 ;  /* 0x0000000000707308 */ /* 0x0005e20000000800 */
[----:B------:R-:W-:Y:S01]  /*58c0*/  HMMA.16816.F32.BF16 R48, R16, R34, R60 ;  /* 0x000000221030723c */ /* 0x000fe2000004183c */
[----:B------:R-:W-:Y:S01]  /*58d0*/  F2FP.BF16.F32.PACK_AB R14, R188, R189 ;  /* 0x000000bdbc0e723e */ /* 0x000fe200000010ff */
[----:B--2---:R-:W-:Y:S01]  /*58e0*/  FFMA.FTZ R0, R175, UR15, -R3 ;  /* 0x0000000faf007c23 */ /* 0x004fe20008010803 */
[----:B------:R-:W-:-:S04]  /*58f0*/  MOV R175, R75 ;  /* 0x0000004b00af7202 */ /* 0x000fc80000000f00 */
[----:B------:R2:W4:Y:S02]  /*5900*/  MUFU.EX2 R113, R0 ;  /* 0x0000000000717308 */ /* 0x0005240000000800 */
[----:B--2---:R-:W-:Y:S01]  /*5910*/  FFMA.FTZ R0, R176, UR15, -R3 ;  /* 0x0000000fb0007c23 */ /* 0x004fe20008010803 */
[----:B------:R-:W-:Y:S02]  /*5920*/  MOV R176, R74 ;  /* 0x0000004a00b07202 */ /* 0x000fe40000000f00 */
[----:B----4-:R-:W-:-:S03]  /*5930*/  F2FP.BF16.F32.PACK_AB R13, R113, R112 ;  /* 0x00000070710d723e */ /* 0x010fc600000010ff */
[----:B------:R2:W-:Y:S02]  /*5940*/  MUFU.EX2 R105, R0 ;  /* 0x0000000000697308 */ /* 0x0005e40000000800 */
[----:B--2---:R-:W-:Y:S01]  /*5950*/  FFMA.FTZ R0, R178, UR15, -R3 ;  /* 0x0000000fb2007c23 */ /* 0x004fe20008010803 */
[----:B------:R-:W-:-:S05]  /*5960*/  MOV R178, R73 ;  /* 0x0000004900b27202 */ /* 0x000fca0000000f00 */
[----:B------:R2:W4:Y:S02]  /*5970*/  MUFU.EX2 R109, R0 ;  /* 0x00000000006d7308 */ /* 0x0005240000000800 */
[----:B--2---:R-:W-:Y:S01]  /*5980*/  FFMA.FTZ R0, R131, UR15, -R4 ;  /* 0x0000000f83007c23 */ /* 0x004fe20008010804 */
[----:B------:R-:W-:Y:S02]  /*5990*/  MOV R131, R72 ;  /* 0x0000004800837202 */ /* 0x000fe40000000f00 */
[----:B------:R-:W-:Y:S03]  /*59a0*/  HMMA.16816.F32.BF16 R72, R16, R32, R56 ;  /* 0x000000201048723c */ /* 0x000fe60000041838 */
[----:B------:R2:W-:Y:S01]  /*59b0*/  MUFU.EX2 R117, R0 ;  /* 0x0000000000757308 */ /* 0x0005e20000000800 */
[----:B------:R-:W5:Y:S01]  /*59c0*/  LDSM.16.MT88.4 R32, [R213+0x4c00] ;  /* 0x004c0000d520783b */ /* 0x000f620000004200 */
[----:B----4-:R-:W-:-:S02]  /*59d0*/  F2FP.BF16.F32.PACK_AB R15, R109, R105 ;  /* 0x000000696d0f723e */ /* 0x010fc400000010ff */
[----:B------:R-:W-:Y:S02]  /*59e0*/  F2FP.BF16.F32.PACK_AB R16, R149, R242 ;  /* 0x000000f29510723e */ /* 0x000fe400000010ff */
[----:B------:R-:W-:-:S03]  /*59f0*/  F2FP.BF16.F32.PACK_AB R17, R233, R227 ;  /* 0x000000e3e911723e */ /* 0x000fc600000010ff */
[----:B-1----:R-:W-:Y:S01]  /*5a00*/  HMMA.16816.F32.BF16 R60, R12, R20, R52 ;  /* 0x000000140c3c723c */ /* 0x002fe20000041834 */
[----:B------:R-:W-:Y:S02]  /*5a10*/  F2FP.BF16.F32.PACK_AB R18, R243, R151 ;  /* 0x00000097f312723e */ /* 0x000fe400000010ff */
[----:B------:R-:W-:-:S03]  /*5a20*/  F2FP.BF16.F32.PACK_AB R19, R231, R232 ;  /* 0x000000e8e713723e */ /* 0x000fc600000010ff */
[----:B------:R-:W-:Y:S01]  /*5a30*/  HMMA.16816.F32.BF16 R56, R12, R22, R40 ;  /* 0x000000160c38723c */ /* 0x000fe20000041828 */
[----:B--2---:R-:W-:Y:S01]  /*5a40*/  FFMA.FTZ R0, R134, UR15, -R4 ;  /* 0x0000000f86007c23 */ /* 0x004fe20008010804 */
[----:B------:R-:W-:-:S03]  /*5a50*/  MOV R134, R114 ;  /* 0x0000007200867202 */ /* 0x000fc60000000f00 */
[----:B------:R1:W-:Y:S01]  /*5a60*/  MUFU.EX2 R114, R0 ;  /* 0x0000000000727308 */ /* 0x0003e20000000800 */
[C---:B---3--:R-:W-:Y:S06]  /*5a70*/  HMMA.16816.F32.BF16 R64, R16.reuse, R24, R68 ;  /* 0x000000181040723c */ /* 0x048fec0000041844 */
[----:B------:R-:W-:Y:S06]  /*5a80*/  HMMA.16816.F32.BF16 R40, R16, R20, R72 ;  /* 0x000000141028723c */ /* 0x000fec0000041848 */
[----:B------:R-:W-:Y:S01]  /*5a90*/  HMMA.16816.F32.BF16 R140, R12, R24, R140 ;  /* 0x000000180c8c723c */ /* 0x000fe2000004188c */
[----:B-1----:R-:W-:-:S05]  /*5aa0*/  FFMA.FTZ R0, R144, UR15, -R4 ;  /* 0x0000000f90007c23 */ /* 0x002fca0008010804 */
[----:B------:R-:W-:Y:S01]  /*5ab0*/  HMMA.16816.F32.BF16 R52, R16, R26, R44 ;  /* 0x0000001a1034723c */ /* 0x000fe2000004182c */
[----:B------:R1:W-:Y:S02]  /*5ac0*/  MUFU.EX2 R110, R0 ;  /* 0x00000000006e7308 */ /* 0x0003e40000000800 */
[----:B-1----:R-:W-:Y:S01]  /*5ad0*/  FFMA.FTZ R0, R181, UR15, -R3 ;  /* 0x0000000fb5007c23 */ /* 0x002fe20008010803 */
[----:B------:R-:W-:-:S05]  /*5ae0*/  MOV R181, R245 ;  /* 0x000000f500b57202 */ /* 0x000fca0000000f00 */
[----:B------:R1:W-:Y:S02]  /*5af0*/  MUFU.EX2 R103, R0 ;  /* 0x0000000000677308 */ /* 0x0003e40000000800 */
[----:B-1----:R-:W-:Y:S01]  /*5b00*/  FFMA.FTZ R0, R180, UR15, -R3 ;  /* 0x0000000fb4007c23 */ /* 0x002fe20008010803 */
[----:B------:R-:W-:Y:S02]  /*5b10*/  MOV R180, R155 ;  /* 0x0000009b00b47202 */ /* 0x000fe40000000f00 */
[----:B------:R-:W-:Y:S03]  /*5b20*/  HMMA.16816.F32.BF16 R152, R12, R26, R36 ;  /* 0x0000001a0c98723c */ /* 0x000fe60000041824 */
[----:B------:R1:W2:Y:S01]  /*5b30*/  MUFU.EX2 R102, R0 ;  /* 0x0000000000667308 */ /* 0x0002a20000000800 */
[----:B------:R-:W-:Y:S02]  /*5b40*/  LDSM.16.MT88.4 R24, [R213+0x5000] ;  /* 0x00500000d518783b */ /* 0x000fe40000004200 */
[----:B------:R-:W-:Y:S02]  /*5b50*/  HMMA.16816.F32.BF16 R36, R16, R22, R48 ;  /* 0x000000161024723c */ /* 0x000fe40000041830 */
[----:B------:R-:W3:Y:S01]  /*5b60*/  LDSM.16.MT88.4 R20, [R214+0x5000] ;  /* 0x00500000d614783b */ /* 0x000ee20000004200 */
[----:B------:R-:W-:-:S02]  /*5b70*/  F2FP.BF16.F32.PACK_AB R12, R191, R190 ;  /* 0x000000bebf0c723e */ /* 0x000fc400000010ff */
[----:B------:R-:W-:Y:S02]  /*5b80*/  F2FP.BF16.F32.PACK_AB R14, R128, R174 ;  /* 0x000000ae800e723e */ /* 0x000fe400000010ff */
[----:B------:R-:W-:Y:S02]  /*5b90*/  F2FP.BF16.F32.PACK_AB R17, R229, R230 ;  /* 0x000000e6e511723e */ /* 0x000fe400000010ff */
[----:B------:R-:W-:Y:S02]  /*5ba0*/  F2FP.BF16.F32.PACK_AB R18, R251, R252 ;  /* 0x000000fcfb12723e */ /* 0x000fe400000010ff */
[----:B------:R-:W-:Y:S01]  /*5bb0*/  F2FP.BF16.F32.PACK_AB R19, R226, R228 ;  /* 0x000000e4e213723e */ /* 0x000fe200000010ff */
[----:B-1----:R-:W-:Y:S01]  /*5bc0*/  FFMA.FTZ R0, R182, UR15, -R3 ;  /* 0x0000000fb6007c23 */ /* 0x002fe20008010803 */
[----:B------:R-:W-:Y:S02]  /*5bd0*/  MOV R182, R244 ;  /* 0x000000f400b67202 */ /* 0x000fe40000000f00 */
[----:B--2---:R-:W-:Y:S01]  /*5be0*/  F2FP.BF16.F32.PACK_AB R13, R102, R103 ;  /* 0x00000067660d723e */ /* 0x004fe200000010ff */
[----:B------:R1:W-:Y:S01]  /*5bf0*/  MUFU.EX2 R95, R0 ;  /* 0x00000000005f7308 */ /* 0x0003e20000000800 */
[----:B------:R-:W-:-:S07]  /*5c00*/  F2FP.BF16.F32.PACK_AB R16, R180, R182 ;  /* 0x000000b6b410723e */ /* 0x000fce00000010ff */
[C---:B-----5:R-:W-:Y:S06]  /*5c10*/  HMMA.16816.F32.BF16 R64, R16.reuse, R32, R64 ;  /* 0x000000201040723c */ /* 0x060fec0000041840 */
[----:B------:R-:W-:Y:S01]  /*5c20*/  HMMA.16816.F32.BF16 R48, R16, R28, R40 ;  /* 0x0000001c1030723c */ /* 0x000fe20000041828 */
[----:B-1----:R-:W-:Y:S01]  /*5c30*/  FFMA.FTZ R0, R183, UR15, -R3 ;  /* 0x0000000fb7007c23 */ /* 0x002fe20008010803 */
[----:B------:R-:W-:-:S04]  /*5c40*/  MOV R183, R243 ;  /* 0x000000f300b77202 */ /* 0x000fc80000000f00 */
[C---:B------:R-:W-:Y:S01]  /*5c50*/  HMMA.16816.F32.BF16 R36, R16.reuse, R30, R36 ;  /* 0x0000001e1024723c */ /* 0x040fe20000041824 */
[----:B------:R1:W2:Y:S05]  /*5c60*/  MUFU.EX2 R100, R0 ;  /* 0x0000000000647308 */ /* 0x0002aa0000000800 */
[----:B------:R-:W-:Y:S07]  /*5c70*/  HMMA.16816.F32.BF16 R52, R16, R34, R52 ;  /* 0x000000221034723c */ /* 0x000fee0000041834 */
[----:B------:R-:W-:-:S02]  /*5c80*/  F2FP.BF16.F32.PACK_AB R16, R249, R250 ;  /* 0x000000faf910723e */ /* 0x000fc400000010ff */
[----:B------:R-:W-:Y:S02]  /*5c90*/  F2FP.BF16.F32.PACK_AB R17, R209, R211 ;  /* 0x000000d3d111723e */ /* 0x000fe400000010ff */
[----:B------:R-:W-:Y:S01]  /*5ca0*/  F2FP.BF16.F32.PACK_AB R18, R181, R248 ;  /* 0x000000f8b512723e */ /* 0x000fe200000010ff */
[--C-:B-1----:R-:W-:Y:S01]  /*5cb0*/  FFMA.FTZ R0, R145, UR15, -R4.reuse ;  /* 0x0000000f91007c23 */ /* 0x102fe20008010804 */
[----:B--2---:R-:W-:Y:S02]  /*5cc0*/  F2FP.BF16.F32.PACK_AB R15, R100, R95 ;  /* 0x0000005f640f723e */ /* 0x004fe400000010ff */
[----:B------:R-:W-:Y:S01]  /*5cd0*/  F2FP.BF16.F32.PACK_AB R19, R205, R208 ;  /* 0x000000d0cd13723e */ /* 0x000fe200000010ff */
[----:B------:R1:W-:Y:S04]  /*5ce0*/  MUFU.EX2 R104, R0 ;  /* 0x0000000000687308 */ /* 0x0003e80000000800 */
[C---:B------:R-:W-:Y:S06]  /*5cf0*/  HMMA.16816.F32.BF16 R44, R12.reuse, R28, R60 ;  /* 0x0000001c0c2c723c */ /* 0x040fec000004183c */
[C---:B------:R-:W-:Y:S01]  /*5d00*/  HMMA.16816.F32.BF16 R56, R12.reuse, R30, R56 ;  /* 0x0000001e0c38723c */ /* 0x040fe20000041838 */
[----:B------:R-:W-:Y:S05]  /*5d10*/  LDSM.16.MT88.4 R28, [R214+0x5400] ;  /* 0x00540000d61c783b */ /* 0x000fea0000004200 */
[----:B------:R-:W-:Y:S01]  /*5d20*/  HMMA.16816.F32.BF16 R140, R12, R32, R140 ;  /* 0x000000200c8c723c */ /* 0x000fe2000004188c */
[----:B-1----:R-:W-:Y:S01]  /*5d30*/  FFMA.FTZ R0, R106, UR15, -R4 ;  /* 0x0000000f6a007c23 */ /* 0x002fe20008010804 */
[----:B------:R-:W-:-:S03]  /*5d40*/  MOV R106, R151 ;  /* 0x00000097006a7202 */ /* 0x000fc60000000f00 */
[----:B------:R1:W-:Y:S01]  /*5d50*/  MUFU.EX2 R101, R0 ;  /* 0x0000000000657308 */ /* 0x0003e20000000800 */
[----:B------:R-:W-:Y:S01]  /*5d60*/  HMMA.16816.F32.BF16 R152, R12, R34, R152 ;  /* 0x000000220c98723c */ /* 0x000fe20000041898 */
[----:B------:R-:W2:Y:S05]  /*5d70*/  LDSM.16.MT88.4 R32, [R213+0x5400] ;  /* 0x00540000d520783b */ /* 0x000eaa0000004200 */
[----:B---3--:R-:W-:Y:S01]  /*5d80*/  HMMA.16816.F32.BF16 R36, R16, R22, R36 ;  /* 0x000000161024723c */ /* 0x008fe20000041824 */
[----:B------:R-:W-:Y:S02]  /*5d90*/  F2FP.BF16.F32.PACK_AB R12, R125, R127 ;  /* 0x0000007f7d0c723e */ /* 0x000fe400000010ff */
[----:B------:R-:W-:Y:S01]  /*5da0*/  F2FP.BF16.F32.PACK_AB R14, R114, R117 ;  /* 0x00000075720e723e */ /* 0x000fe200000010ff */
[----:B-1----:R-:W-:Y:S01]  /*5db0*/  FFMA.FTZ R0, R107, UR15, -R4 ;  /* 0x0000000f6b007c23 */ /* 0x002fe20008010804 */
[----:B------:R-:W-:-:S03]  /*5dc0*/  MOV R107, R149 ;  /* 0x00000095006b7202 */ /* 0x000fc60000000f00 */
        /* <DEDUP_REMOVED lines=20> */
[----:B------:R-:W-:Y:S02]  /*5f10*/  F2FP.BF16.F32.PACK_AB R12, R104, R110 ;  /* 0x0000006e680c723e */ /* 0x000fe400000010ff */
[----:B------:R-:W-:-:S03]  /*5f20*/  F2FP.BF16.F32.PACK_AB R14, R94, R101 ;  /* 0x000000655e0e723e */ /* 0x000fc600000010ff */
[----:B------:R-:W-:Y:S01]  /*5f30*/  HMMA.16816.F32.BF16 R52, R16, R20, R48 ;  /* 0x000000141034723c */ /* 0x000fe20000041830 */
[----:B------:R-:W-:Y:S01]  /*5f40*/  LDSM.16.MT88.4 R20, [R214+0x5800] ;  /* 0x00580000d614783b */ /* 0x000fe20000004200 */
[----:B-1----:R-:W-:-:S04]  /*5f50*/  FFMA.FTZ R0, R77, UR15, -R4 ;  /* 0x0000000f4d007c23 */ /* 0x002fc80008010804 */
[----:B------:R1:W-:Y:S02]  /*5f60*/  MUFU.EX2 R72, R0 ;  /* 0x0000000000487308 */ /* 0x0003e40000000800 */
[----:B-1----:R-:W-:-:S06]  /*5f70*/  FFMA.FTZ R0, R150, UR15, -R3 ;  /* 0x0000000f96007c23 */ /* 0x002fcc0008010803 */
[----:B------:R1:W-:Y:S02]  /*5f80*/  MUFU.EX2 R71, R0 ;  /* 0x0000000000477308 */ /* 0x0003e40000000800 */
[----:B-1----:R-:W-:-:S06]  /*5f90*/  FFMA.FTZ R0, R147, UR15, -R3 ;  /* 0x0000000f93007c23 */ /* 0x002fcc0008010803 */
[----:B------:R1:W3:Y:S02]  /*5fa0*/  MUFU.EX2 R70, R0 ;  /* 0x0000000000467308 */ /* 0x0002e40000000800 */
[----:B-1----:R-:W-:Y:S01]  /*5fb0*/  FFMA.FTZ R0, R146, UR15, -R3 ;  /* 0x0000000f92007c23 */ /* 0x002fe20008010803 */
[----:B---3--:R-:W-:Y:S01]  /*5fc0*/  F2FP.BF16.F32.PACK_AB R13, R70, R71 ;  /* 0x00000047460d723e */ /* 0x008fe200000010ff */
[----:B------:R-:W-:Y:S01]  /*5fd0*/  HMMA.16816.F32.BF16 R144, R16, R24, R64 ;  /* 0x000000181090723c */ /* 0x000fe20000041840 */
[----:B------:R-:W1:Y:S03]  /*5fe0*/  LDSM.16.MT88.4 R24, [R213+0x5800] ;  /* 0x00580000d518783b */ /* 0x000e660000004200 */
[----:B------:R3:W-:Y:S03]  /*5ff0*/  MUFU.EX2 R68, R0 ;  /* 0x0000000000447308 */ /* 0x0007e60000000800 */
[----:B------:R-:W-:-:S02]  /*6000*/  F2FP.BF16.F32.PACK_AB R16, R131, R134 ;  /* 0x000000868310723e */ /* 0x000fc400000010ff */
[----:B------:R-:W-:Y:S02]  /*6010*/  F2FP.BF16.F32.PACK_AB R17, R203, R204 ;  /* 0x000000cccb11723e */ /* 0x000fe400000010ff */
[----:B------:R-:W-:Y:S02]  /*6020*/  F2FP.BF16.F32.PACK_AB R18, R176, R178 ;  /* 0x000000b2b012723e */ /* 0x000fe400000010ff */
[----:B------:R-:W-:Y:S01]  /*6030*/  F2FP.BF16.F32.PACK_AB R19, R201, R202 ;  /* 0x000000cac913723e */ /* 0x000fe200000010ff */
[----:B---3--:R-:W-:-:S06]  /*6040*/  FFMA.FTZ R0, R148, UR15, -R3 ;  /* 0x0000000f94007c23 */ /* 0x008fcc0008010803 */
[C---:B--2---:R-:W-:Y:S01]  /*6050*/  HMMA.16816.F32.BF16 R56, R16.reuse, R34, R56 ;  /* 0x000000221038723c */ /* 0x044fe20000041838 */
[----:B------:R-:W2:Y:S01]  /*6060*/  LDSM.16.MT88.4 R148, [R213+0x5c00] ;  /* 0x005c0000d594783b */ /* 0x000ea20000004200 */
[----:B------:R3:W4:Y:S04]  /*6070*/  MUFU.EX2 R69, R0 ;  /* 0x0000000000457308 */ /* 0x0007280000000800 */
[----:B------:R-:W-:Y:S01]  /*6080*/  HMMA.16816.F32.BF16 R144, R16, R32, R144 ;  /* 0x000000201090723c */ /* 0x000fe20000041890 */
[----:B---3--:R-:W-:Y:S01]  /*6090*/  FFMA.FTZ R0, R89, UR15, -R4 ;  /* 0x0000000f59007c23 */ /* 0x008fe20008010804 */
[----:B----4-:R-:W-:-:S03]  /*60a0*/  F2FP.BF16.F32.PACK_AB R15, R69, R68 ;  /* 0x00000044450f723e */ /* 0x010fc600000010ff */
[----:B------:R3:W4:Y:S04]  /*60b0*/  MUFU.EX2 R64, R0 ;  /* 0x0000000000407308 */ /* 0x0007280000000800 */
[C---:B------:R-:W-:Y:S06]  /*60c0*/  HMMA.16816.F32.BF16 R48, R12.reuse, R28, R40 ;  /* 0x0000001c0c30723c */ /* 0x040fec0000041828 */
[C---:B------:R-:W-:Y:S06]  /*60d0*/  HMMA.16816.F32.BF16 R40, R12.reuse, R30, R44 ;  /* 0x0000001e0c28723c */ /* 0x040fec000004182c */
[----:B------:R-:W-:Y:S01]  /*60e0*/  HMMA.16816.F32.BF16 R140, R12, R32, R140 ;  /* 0x000000200c8c723c */ /* 0x000fe2000004188c */
[----:B---3--:R-:W-:-:S04]  /*60f0*/  FFMA.FTZ R0, R79, UR15, -R4 ;  /* 0x0000000f4f007c23 */ /* 0x008fc80008010804 */
[----:B------:R3:W-:Y:S01]  /*6100*/  MUFU.EX2 R63, R0 ;  /* 0x00000000003f7308 */ /* 0x0007e20000000800 */
[----:B------:R-:W-:Y:S06]  /*6110*/  HMMA.16816.F32.BF16 R152, R12, R34, R152 ;  /* 0x000000220c98723c */ /* 0x000fec0000041898 */
[----:B------:R-:W-:Y:S01]  /*6120*/  HMMA.16816.F32.BF16 R32, R16, R28, R52 ;  /* 0x0000001c1020723c */ /* 0x000fe20000041834 */
[----:B------:R-:W-:Y:S02]  /*6130*/  F2FP.BF16.F32.PACK_AB R12, R75, R78 ;  /* 0x0000004e4b0c723e */ /* 0x000fe400000010ff */
[----:B----4-:R-:W-:-:S03]  /*6140*/  F2FP.BF16.F32.PACK_AB R14, R64, R72 ;  /* 0x00000048400e723e */ /* 0x010fc600000010ff */
[----:B------:R-:W-:Y:S01]  /*6150*/  HMMA.16816.F32.BF16 R16, R16, R30, R36 ;  /* 0x0000001e1010723c */ /* 0x000fe20000041824 */
[----:B------:R-:W4:Y:S01]  /*6160*/  LDSM.16.MT88.4 R28, [R214+0x5c00] ;  /* 0x005c0000d61c783b */ /* 0x000f220000004200 */
[----:B---3--:R-:W-:-:S04]  /*6170*/  FFMA.FTZ R0, R80, UR15, -R4 ;  /* 0x0000000f50007c23 */ /* 0x008fc80008010804 */
[----:B------:R3:W5:Y:S02]  /*6180*/  MUFU.EX2 R62, R0 ;  /* 0x00000000003e7308 */ /* 0x0007640000000800 */
[----:B---3--:R-:W-:Y:S01]  /*6190*/  FFMA.FTZ R0, R96, UR15, -R3 ;  /* 0x0000000f60007c23 */ /* 0x008fe20008010803 */
[----:B-----5:R-:W-:-:S05]  /*61a0*/  F2FP.BF16.F32.PACK_AB R168, R62, R63 ;  /* 0x0000003f3ea8723e */ /* 0x020fca00000010ff */
[----:B------:R3:W-:Y:S02]  /*61b0*/  MUFU.EX2 R61, R0 ;  /* 0x00000000003d7308 */ /* 0x0007e40000000800 */
[----:B---3--:R-:W-:-:S06]  /*61c0*/  FFMA.FTZ R0, R90, UR15, -R3 ;  /* 0x0000000f5a007c23 */ /* 0x008fcc0008010803 */
        /* <DEDUP_REMOVED lines=9> */
[C---:B-1----:R-:W-:Y:S06]  /*6260*/  HMMA.16816.F32.BF16 R140, R12.reuse, R24, R140 ;  /* 0x000000180c8c723c */ /* 0x042fec000004188c */
[C---:B------:R-:W-:Y:S06]  /*6270*/  HMMA.16816.F32.BF16 R152, R12.reuse, R26, R152 ;  /* 0x0000001a0c98723c */ /* 0x040fec0000041898 */
[----:B------:R-:W-:Y:S01]  /*6280*/  HMMA.16816.F32.BF16 R48, R12, R20, R48 ;  /* 0x000000140c30723c */ /* 0x000fe20000041830 */
[----:B---3--:R-:W-:Y:S01]  /*6290*/  FFMA.FTZ R0, R81, UR15, -R4 ;  /* 0x0000000f51007c23 */ /* 0x008fe20008010804 */
        /* <DEDUP_REMOVED lines=20> */
[----:B------:R3:W5:Y:S01]  /*63e0*/  MUFU.EX2 R245, R3 ;  /* 0x0000000300f57308 */ /* 0x0007620000000800 */
[----:B-1----:R-:W-:-:S07]  /*63f0*/  FFMA.FTZ R0, R99, UR15, -R5 ;  /* 0x0000000f63007c23 */ /* 0x002fce0008010805 */
[----:B------:R1:W4:Y:S01]  /*6400*/  MUFU.EX2 R24, R0 ;  /* 0x0000000000187308 */ /* 0x0003220000000800 */
[----:B---3--:R-:W-:Y:S01]  /*6410*/  FADD.FTZ R3, R236, R2 ;  /* 0x00000002ec037221 */ /* 0x008fe20000010000 */
[----:B-----5:R-:W-:-:S07]  /*6420*/  F2FP.BF16.F32.PACK_AB R171, R245, R36 ;  /* 0x00000024f5ab723e */ /* 0x020fce00000010ff */
[----:B--2---:R-:W-:Y:S01]  /*6430*/  HMMA.16816.F32.BF16 R140, R168, R148, R140 ;  /* 0x00000094a88c723c */ /* 0x004fe2000004188c */
[----:B-1----:R-:W-:Y:S01]  /*6440*/  FFMA.FTZ R0, R97, UR15, -R5 ;  /* 0x0000000f61007c23 */ /* 0x002fe20008010805 */
[----:B----4-:R-:W-:-:S04]  /*6450*/  F2FP.BF16.F32.PACK_AB R165, R24, R195 ;  /* 0x000000c318a5723e */ /* 0x010fc800000010ff */
[----:B------:R-:W-:Y:S01]  /*6460*/  HMMA.16816.F32.BF16 R152, R168, R150, R152 ;  /* 0x00000096a898723c */ /* 0x000fe20000041898 */
[----:B------:R1:W-:Y:S02]  /*6470*/  MUFU.EX2 R20, R0 ;  /* 0x0000000000147308 */ /* 0x0003e40000000800 */
[----:B-1----:R-:W-:Y:S01]  /*6480*/  FFMA.FTZ R0, R98, UR15, -R5 ;  /* 0x0000000f62007c23 */ /* 0x002fe20008010805 */
[----:B------:R-:W-:Y:S01]  /*6490*/  FADD.FTZ R5, R7, R6 ;  /* 0x0000000607057221 */ /* 0x000fe20000010000 */
[----:B------:R-:W-:-:S04]  /*64a0*/  FADD.FTZ R6, R237, R3 ;  /* 0x00000003ed067221 */ /* 0x000fc80000010000 */
[----:B------:R1:W2:Y:S02]  /*64b0*/  MUFU.EX2 R243, R0 ;  /* 0x0000000000f37308 */ /* 0x0002a40000000800 */
[----:B-1----:R-:W-:Y:S01]  /*64c0*/  FADD.FTZ R0, R193, R192 ;  /* 0x000000c0c1007221 */ /* 0x002fe20000010000 */
[----:B--2---:R-:W-:-:S03]  /*64d0*/  F2FP.BF16.F32.PACK_AB R167, R243, R20 ;  /* 0x00000014f3a7723e */ /* 0x004fc600000010ff */
        /* <DEDUP_REMOVED lines=120> */
[----:B------:R-:W-:-:S03]  /*6c60*/  FADD.FTZ R245, R245, R0 ;  /* 0x00000000f5f57221 */ /* 0x000fc60000010000 */
[----:B------:R-:W-:Y:S06]  /*6c70*/  HMMA.16816.F32.BF16 R160, R164, R28, R32 ;  /* 0x0000001ca4a0723c */ /* 0x000fec0000041820 */
[-C--:B------:R-:W-:Y:S06]  /*6c80*/  HMMA.16816.F32.BF16 R168, R168, R30.reuse, R40 ;  /* 0x0000001ea8a8723c */ /* 0x080fec0000041828 */
[----:B------:R-:W-:Y:S01]  /*6c90*/  HMMA.16816.F32.BF16 R164, R164, R30, R16 ;  /* 0x0000001ea4a4723c */ /* 0x000fe20000041810 */
[----:B------:R-:W-:-:S08]  /*6ca0*/  NOP ;  /* 0x0000000000007918 */ /* 0x000fd00000000000 */
[----:B------:R-:W-:-:S15]  /*6cb0*/  @!P0 BRA `(.L_x_85) ;  /* 0x00000050001c8947 */ /* 0x000fde0003800000 */
[----:B------:R-:W2:Y:S01]  /*6cc0*/  LDL.64 R172, [R1+0x10] ;  /* 0x0000100001ac7983 */ /* 0x000ea20000100a00 */
[----:B------:R-:W-:Y:S01]  /*6cd0*/  ULDC UR4, c[0x0][0x2d0] ;  /* 0x0000b40000047ab9 */ /* 0x000fe20000000800 */
[----:B------:R-:W-:-:S04]  /*6ce0*/  DEPBAR.LE SB0, 0x0 ;  /* 0x000080000000791a */ /* 0x000fc80000000000 */
[----:B------:R-:W-:Y:S02]  /*6cf0*/  IMAD.U32 R7, RZ, RZ, UR8 ;  /* 0x00000008ff077e24 */ /* 0x000fe4000f8e00ff */
[----:B------:R-:W-:Y:S02]  /*6d00*/  IMAD.U32 R4, RZ, RZ, UR8 ;  /* 0x00000008ff047e24 */ /* 0x000fe4000f8e00ff */
[----:B------:R-:W-:Y:S01]  /*6d10*/  IMAD.U32 R0, RZ, RZ, UR9 ;  /* 0x00000009ff007e24 */ /* 0x000fe2000f8e00ff */
[----:B------:R-:W-:Y:S01]  /*6d20*/  BAR.SYNC.DEFER_BLOCKING 0x0 ;  /* 0x0000000000007b1d */ /* 0x000fe20000010000 */
[----:B--2---:R-:W-:Y:S01]  /*6d30*/  ISETP.GE.AND P1, PT, R172, UR4, PT ;  /* 0x00000004ac007c0c */ /* 0x004fe2000bf26270 */
[----:B------:R-:W-:-:S04]  /*6d40*/  UIADD3 UR4, UR17, -0x2, URZ ;  /* 0xfffffffe11047890 */ /* 0x000fc8000fffe03f */
[----:B------:R-:W-:Y:S02]  /*6d50*/  USHF.R.S32.HI UR6, URZ, 0x1f, UR4 ;  /* 0x0000001f3f067899 */ /* 0x000fe40008011404 */
[----:B------:R-:W-:Y:S01]  /*6d60*/  IMAD.U32 R2, RZ, RZ, UR4 ;  /* 0x00000004ff027e24 */ /* 0x000fe2000f8e00ff */
[----:B------:R-:W-:-:S03]  /*6d70*/  UIMAD UR4, UR21, UR4, URZ ;  /* 0x00000004150472a4 */ /* 0x000fc6000f8e023f */
[----:B------:R-:W-:Y:S01]  /*6d80*/  IMAD.WIDE.U32 R2, R2, UR28, R246 ;  /* 0x0000001c02027c25 */ /* 0x000fe2000f8e00f6 */
[----:B------:R-:W-:Y:S01]  /*6d90*/  UIMAD UR4, UR6, UR28, UR4 ;  /* 0x0000001c060472a4 */ /* 0x000fe2000f8e0204 */
[----:B------:R-:W1:Y:S01]  /*6da0*/  @!P1 LDC.64 R14, c[0x0][0x220] ;  /* 0x00008800ff0e9b82 */ /* 0x000e620000000a00 */
[----:B------:R-:W-:Y:S01]  /*6db0*/  VOTEU.ALL UP0, P1 ;  /* 0x00000000003f7886 */ /* 0x000fe20000800000 */
[----:B------:R-:W-:Y:S01]  /*6dc0*/  @P1 STS [R225+0x4000], RZ ;  /* 0x004000ffe1001388 */ /* 0x000fe20000000800 */
[----:B------:R-:W-:Y:S02]  /*6dd0*/  @!P1 LEA R7, P0, R7, R2, 0x6 ;  /* 0x0000000207079211 */ /* 0x000fe400078030ff */
[----:B------:R-:W-:Y:S01]  /*6de0*/  VIADD R3, R3, UR4 ;  /* 0x0000000403037c36 */ /* 0x000fe20008000000 */
[----:B------:R-:W-:Y:S01]  /*6df0*/  @!UP0 UIMAD UR4, UR9, 0x60, URZ ;  /* 0x00000060090488a4 */ /* 0x000fe2000f8e023f */
[----:B------:R-:W-:Y:S01]  /*6e00*/  @P1 STS [R225+0x4004], RZ ;  /* 0x004004ffe1001388 */ /* 0x000fe20000000800 */
[----:B------:R-:W2:Y:S01]  /*6e10*/  @!P1 LDC.64 R18, c[0x0][0x220] ;  /* 0x00008800ff129b82 */ /* 0x000ea20000000a00 */
[----:B------:R-:W-:Y:S01]  /*6e20*/  UISETP.GE.AND UP0, UPT, UR17, 0x3, UPT ;  /* 0x000000031100788c */ /* 0x000fe2000bf06270 */
[C---:B------:R-:W-:Y:S01]  /*6e30*/  @!P1 LEA.HI.X R16, R4.reuse, R3, R0, 0x6, P0 ;  /* 0x0000000304109211 */ /* 0x040fe200000f3400 */
[----:B------:R-:W-:Y:S01]  /*6e40*/  @!P1 IMAD.WIDE.U32 R4, R4, 0x60, R2 ;  /* 0x0000006004049825 */ /* 0x000fe200078e0002 */
[----:B------:R-:W-:Y:S01]  /*6e50*/  @!P1 IADD3 R0, P0, R2, UR27, RZ ;  /* 0x0000001b02009c10 */ /* 0x000fe2000ff1e0ff */
[----:B------:R-:W-:Y:S03]  /*6e60*/  @P1 STS.64 [R225+0x4008], RZ ;  /* 0x004008ffe1001388 */ /* 0x000fe60000000a00 */
[----:B------:R-:W3:Y:S01]  /*6e70*/  @!P1 LDC.64 R20, c[0x0][0x220] ;  /* 0x00008800ff149b82 */ /* 0x000ee20000000a00 */
[----:B------:R-:W-:-:S07]  /*6e80*/  @!P1 IADD3.X R13, R3, UR18, RZ, P0, !PT ;  /* 0x00000012030d9c10 */ /* 0x000fce00087fe4ff */
[----:B------:R-:W4:Y:S01]  /*6e90*/  @!P1 LDC.64 R22, c[0x0][0x220] ;  /* 0x00008800ff169b82 */ /* 0x000f220000000a00 */
[----:B-1----:R-:W-:-:S04]  /*6ea0*/  @!P1 LEA R14, P3, R2, R14, 0x1 ;  /* 0x0000000e020e9211 */ /* 0x002fc800078608ff */
[----:B------:R-:W-:Y:S02]  /*6eb0*/  @!P1 LEA.HI.X R15, R2, R15, R3, 0x1, P3 ;  /* 0x0000000f020f9211 */ /* 0x000fe400018f0c03 */
[----:B--2---:R-:W-:-:S03]  /*6ec0*/  @!P1 LEA R12, P2, R0, R18, 0x1 ;  /* 0x00000012000c9211 */ /* 0x004fc600078408ff */
[----:B------:R-:W-:Y:S01]  /*6ed0*/  @!PT LDS RZ, [RZ] ;  /* 0x00000000fffff984 */ /* 0x000fe20000000800 */
[----:B------:R-:W-:Y:S01]  /*6ee0*/  @!PT LDS RZ, [RZ] ;  /* 0x00000000fffff984 */ /* 0x000fe20000000800 */
[----:B------:R-:W-:Y:S01]  /*6ef0*/  @!PT LDS RZ, [RZ] ;  /* 0x00000000fffff984 */ /* 0x000fe20000000800 */
[----:B------:R-:W-:Y:S01]  /*6f00*/  @!P1 LDGSTS.E.BYPASS.LTC128B.128 [R225+0x4000], desc[UR22][R14.64] ;  /* 0x040000000ee19fae */ /* 0x000fe2000b901d56 */
[----:B------:R-:W-:Y:S01]  /*6f10*/  @!P1 LEA.HI.X R13, R0, R19, R13, 0x1, P2 ;  /* 0x00000013000d9211 */ /* 0x000fe200010f0c0d */
[----:B------:R-:W-:Y:S02]  /*6f20*/  @!P1 VIADD R0, R5, UR4 ;  /* 0x0000000405009c36 */ /* 0x000fe40008000000 */
[----:B------:R-:W-:Y:S01]  /*6f30*/  @P1 STS.128 [R225+0x4800], RZ ;  /* 0x004800ffe1001388 */ /* 0x000fe20000000c00 */
[----:B------:R-:W-:Y:S01]  /*6f40*/  UIADD3 UR4, UR17, -0x2, URZ ;  /* 0xfffffffe11047890 */ /* 0x000fe2000fffe03f */
[C---:B---3--:R-:W-:Y:S02]  /*6f50*/  @!P1 LEA R6, P0, R7.reuse, R20, 0x1 ;  /* 0x0000001407069211 */ /* 0x048fe400078008ff */
[----:B------:R-:W-:Y:S01]  /*6f60*/  @!PT LDS RZ, [RZ] ;  /* 0x00000000fffff984 */ /* 0x000fe20000000800 */
[----:B------:R-:W-:Y:S01]  /*6f70*/  @!PT LDS RZ, [RZ] ;  /* 0x00000000fffff984 */ /* 0x000fe20000000800 */
[----:B------:R-:W-:Y:S01]  /*6f80*/  @!PT LDS RZ, [RZ] ;  /* 0x00000000fffff984 */ /* 0x000fe20000000800 */
[----:B------:R1:W-:Y:S02]  /*6f90*/  @!P1 LDGSTS.E.BYPASS.LTC128B.128 [R225+0x4800], desc[UR22][R12.64] ;  /* 0x048000000ce19fae */ /* 0x0003e4000b901d56 */
[----:B------:R-:W-:-:S02]  /*6fa0*/  @!P1 LEA.HI.X R7, R7, R21, R16, 0x1, P0 ;  /* 0x0000001507079211 */ /* 0x000fc400000f0c10 */
[----:B------:R-:W-:Y:S01]  /*6fb0*/  @P1 STS.128 [R225+0x5000], RZ ;  /* 0x005000ffe1001388 */ /* 0x000fe20000000c00 */
[----:B----4-:R-:W-:-:S03]  /*6fc0*/  @!P1 LEA R2, P0, R4, R22, 0x1 ;  /* 0x0000001604029211 */ /* 0x010fc600078008ff */
[----:B------:R-:W-:Y:S01]  /*6fd0*/  @!PT LDS RZ, [RZ] ;  /* 0x00000000fffff984 */ /* 0x000fe20000000800 */
[----:B------:R-:W-:Y:S01]  /*6fe0*/  @!PT LDS RZ, [RZ] ;  /* 0x00000000fffff984 */ /* 0x000fe20000000800 */
[----:B------:R-:W-:Y:S01]  /*6ff0*/  @!PT LDS RZ, [RZ] ;  /* 0x00000000fffff984 */ /* 0x000fe20000000800 */
[----:B------:R2:W-:Y:S01]  /*7000*/  @!P1 LDGSTS.E.BYPASS.LTC128B.128 [R225+0x5000], desc[UR22][R6.64] ;  /* 0x0500000006e19fae */ /* 0x0005e2000b901d56 */
[----:B------:R-:W-:Y:S01]  /*7010*/  @!P1 LEA.HI.X R3, R4, R23, R0, 0x1, P0 ;  /* 0x0000001704039211 */ /* 0x000fe200000f0c00 */
[----:B------:R-:W-:Y:S02]  /*7020*/  IMAD.U32 R0, RZ, RZ, UR4 ;  /* 0x00000004ff007e24 */ /* 0x000fe4000f8e00ff */
[----:B------:R-:W-:Y:S04]  /*7030*/  @P1 STS.128 [R225+0x5800], RZ ;  /* 0x005800ffe1001388 */ /* 0x000fe80000000c00 */
[----:B------:R-:W-:Y:S01]  /*7040*/  @!PT LDS RZ, [RZ] ;  /* 0x00000000fffff984 */ /* 0x000fe20000000800 */
[----:B------:R-:W-:Y:S01]  /*7050*/  @!PT LDS RZ, [RZ] ;  /* 0x00000000fffff984 */ /* 0x000fe20000000800 */
[----:B------:R-:W-:Y:S01]  /*7060*/  @!PT LDS RZ, [RZ] ;  /* 0x00000000fffff984 */ /* 0x000fe20000000800 */
[----:B------:R3:W-:Y:S04]  /*7070*/  @!P1 LDGSTS.E.BYPASS.LTC128B.128 [R225+0x5800], desc[UR22][R2.64] ;  /* 0x0580000002e19fae */ /* 0x0007e8000b901d56 */
[----:B------:R-:W-:Y:S04]  /*7080*/  LDSM.16.M88.4 R20, [R215] ;  /* 0x00000000d714783b */ /* 0x000fe80000000200 */
[----:B------:R-:W4:Y:S04]  /*7090*/  LDSM.16.M88.4 R40, [R212+0x2000] ;  /* 0x00200000d428783b */ /* 0x000f280000000200 */
[----:B------:R-:W5:Y:S04]  /*70a0*/  LDSM.16.M88.4 R32, [R212+0x2800] ;  /* 0x00280000d420783b */ /* 0x000f680000000200 */
[----:B------:R-:W3:Y:S04]  /*70b0*/  LDSM.16.M88.4 R84, [R212+0x2c00] ;  /* 0x002c0000d454783b */ /* 0x000ee80000000200 */
[----:B------:R-:W3:Y:S04]  /*70c0*/  LDSM.16.M88.4 R16, [R215+0x1000] ;  /* 0x00100000d710783b */ /* 0x000ee80000000200 */
[----:B------:R-:W3:Y:S04]  /*70d0*/  LDSM.16.M88.4 R72, [R212+0x3400] ;  /* 0x00340000d448783b */ /* 0x000ee80000000200 */
[----:B------:R-:W3:Y:S04]  /*70e0*/  LDSM.16.M88.4 R80, [R212+0x3000] ;  /* 0x00300000d450783b */ /* 0x000ee80000000200 */
[----:B-1----:R-:W-:Y:S04]  /*70f0*/  LDSM.16.M88.4 R12, [R216] ;  /* 0x00000000d80c783b */ /* 0x002fe80000000200 */
[----:B------:R-:W1:Y:S04]  /*7100*/  LDSM.16.M88.4 R28, [R217] ;  /* 0x00000000d91c783b */ /* 0x000e680000000200 */
[----:B------:R-:W1:Y:S04]  /*7110*/  LDSM.16.M88.4 R44, [R223] ;  /* 0x00000000df2c783b */ /* 0x000e680000000200 */
[----:B------:R-:W1:Y:S04]  /*7120*/  LDSM.16.M88.4 R68, [R222] ;  /* 0x00000000de44783b */ /* 0x000e680000000200 */
[----:B--2---:R-:W2:Y:S01]  /*7130*/  LDSM.16.M88.4 R4, [R216+0x1000] ;  /* 0x00100000d804783b */ /* 0x004ea20000000200 */
[C---:B----4-:R-:W-:Y:S03]  /*7140*/  HMMA.16816.F32.BF16 R120, R20.reuse, R40, RZ ;  /* 0x000000281478723c */ /* 0x050fe600000418ff */
[----:B------:R-:W4:Y:S03]  /*7150*/  LDSM.16.M88.4 R108, [R220] ;  /* 0x00000000dc6c783b */ /* 0x000f260000000200 */
[C---:B-----5:R-:W-:Y:S01]  /*7160*/  HMMA.16816.F32.BF16 R100, R20.reuse, R32, RZ ;  /* 0x000000201464723c */ /* 0x060fe200000418ff */
[----:B------:R-:W5:Y:S04]  /*7170*/  LDSM.16.M88.4 R60, [R221] ;  /* 0x00000000dd3c783b */ /* 0x000f680000000200 */
[----:B------:R-:W5:Y:S01]  /*7180*/  LDSM.16.M88.4 R36, [R212+0x2400] ;  /* 0x00240000d424783b */ /* 0x000f620000000200 */
[----:B---3--:R-:W-:Y:S03]  /*7190*/  HMMA.16816.F32.BF16 R92, R20, R84, RZ ;  /* 0x00000054145c723c */ /* 0x008fe600000418ff */
[----:B------:R-:W3:Y:S03]  /*71a0*/  LDSM.16.M88.4 R24, [R224] ;  /* 0x00000000e018783b */ /* 0x000ee60000000200 */
[----:B------:R-:W-:Y:S01]  /*71b0*/  HMMA.16816.F32.BF16 R116, R16, R40, RZ ;  /* 0x000000281074723c */ /* 0x000fe200000418ff */
[----:B------:R-:W2:Y:S01]  /*71c0*/  S2R R2, SR_TID.X ;  /* 0x0000000000027919 */ /* 0x000ea20000002100 */
[----:B------:R-:W0:Y:S04]  /*71d0*/  LDGDEPBAR ;  /* 0x00000000000079af */ /* 0x000e280000000000 */
[C---:B------:R-:W-:Y:S06]  /*71e0*/  HMMA.16816.F32.BF16 R52, R20.reuse, R72, RZ ;  /* 0x000000481434723c */ /* 0x040fec00000418ff */
[----:B------:R-:W-:Y:S06]  /*71f0*/  HMMA.16816.F32.BF16 R64, R20, R80, RZ ;  /* 0x000000501440723c */ /* 0x000fec00000418ff */
[----:B------:R-:W-:Y:S06]  /*7200*/  HMMA.16816.F32.BF16 R48, R16, R72, RZ ;  /* 0x000000481030723c */ /* 0x000fec00000418ff */
[C---:B-1----:R-:W-:Y:S06]  /*7210*/  HMMA.16816.F32.BF16 R128, R12.reuse, R28, R120 ;  /* 0x0000001c0c80723c */ /* 0x042fec0000041878 */
[----:B------:R-:W-:Y:S01]  /*7220*/  HMMA.16816.F32.BF16 R120, R12, R44, R100 ;  /* 0x0000002c0c78723c */ /* 0x000fe20000041864 */
[----:B--2---:R-:W-:-:S05]  /*7230*/  IMAD.SHL.U32 R2, R2, 0x2, RZ ;  /* 0x0000000202027824 */ /* 0x004fca00078e00ff */
[----:B------:R-:W-:Y:S01]  /*7240*/  HMMA.16816.F32.BF16 R100, R12, R68, R92 ;  /* 0x000000440c64723c */ /* 0x000fe2000004185c */
[----:B------:R-:W-:-:S05]  /*7250*/  LOP3.LUT R2, R2, 0x6, RZ, 0xc0, !PT ;  /* 0x0000000602027812 */ /* 0x000fca00078ec0ff */
[----:B------:R-:W-:Y:S01]  /*7260*/  HMMA.16816.F32.BF16 R204, R4, R28, R116 ;  /* 0x0000001c04cc723c */ /* 0x000fe20000041874 */
[----:B------:R-:W-:-:S04]  /*7270*/  IMAD R0, R0, 0x80, R2 ;  /* 0x0000008000007824 */ /* 0x000fc800078e0202 */
[C---:B------:R-:W-:Y:S01]  /*7280*/  VIADD R3, R0.reuse, 0x71 ;  /* 0x0000007100037836 */ /* 0x040fe20000000000 */
[----:B----4-:R-:W-:Y:S01]  /*7290*/  HMMA.16816.F32.BF16 R92, R12, R108, R52 ;  /* 0x0000006c0c5c723c */ /* 0x010fe20000041834 */
[CC--:B------:R-:W-:Y:S01]  /*72a0*/  ISETP.GE.AND P4, PT, R0.reuse, R8.reuse, PT ;  /* 0x000000080000720c */ /* 0x0c0fe20003f86270 */
[C---:B------:R-:W-:Y:S01]  /*72b0*/  VIADD R28, R0.reuse, 0x60 ;  /* 0x00000060001c7836 */ /* 0x040fe20000000000 */
[C---:B------:R-:W-:Y:S01]  /*72c0*/  ISETP.GE.AND P2, PT, R0.reuse, R9, PT ;  /* 0x000000090000720c */ /* 0x040fe20003f46270 */
[----:B------:R-:W-:Y:S01]  /*72d0*/  VIADD R29, R0, 0x59 ;  /* 0x00000059001d7836 */ /* 0x000fe20000000000 */
[----:B------:R-:W-:Y:S01]  /*72e0*/  FSEL R128, R128, -INF , !P4 ;  /* 0xff80000080807808 */ /* 0x000fe20006000000 */
[----:B------:R-:W-:Y:S01]  /*72f0*/  HMMA.16816.F32.BF16 R56, R16, R80, RZ ;  /* 0x000000501038723c */ /* 0x000fe200000418ff */
[----:B------:R-:W-:Y:S01]  /*7300*/  FSEL R182, R130, -INF , !P2 ;  /* 0xff80000082b67808 */ /* 0x000fe20005000000 */
[----:B------:R-:W-:Y:S01]  /*7310*/  VIADD R2, R0, 0x78 ;  /* 0x0000007800027836 */ /* 0x000fe20000000000 */
[----:B------:R-:W-:-:S03]  /*7320*/  ISETP.GE.AND P5, PT, R3, R8, PT ;  /* 0x000000080300720c */ /* 0x000fc60003fa6270 */
[----:B-----5:R-:W-:Y:S01]  /*7330*/  HMMA.16816.F32.BF16 R116, R12, R60, R64 ;  /* 0x0000003c0c74723c */ /* 0x020fe20000041840 */
[----:B------:R-:W1:Y:S01]  /*7340*/  LDSM.16.M88.4 R64, [R212+0x3800] ;  /* 0x00380000d440783b */ /* 0x000e620000000200 */
[----:B------:R-:W-:-:S04]  /*7350*/  ISETP.GE.AND P6, PT, R2, R8, PT ;  /* 0x000000080200720c */ /* 0x000fc80003fc6270 */
[----:B------:R-:W-:Y:S06]  /*7360*/  HMMA.16816.F32.BF16 R52, R16, R42, RZ ;  /* 0x0000002a1034723c */ /* 0x000fec00000418ff */
[----:B------:R-:W-:Y:S06]  /*7370*/  HMMA.16816.F32.BF16 R112, R20, R36, RZ ;  /* 0x000000241470723c */ /* 0x000fec00000418ff */
[----:B------:R-:W-:Y:S06]  /*7380*/  HMMA.16816.F32.BF16 R248, R4, R108, R48 ;  /* 0x0000006c04f8723c */ /* 0x000fec0000041830 */
[----:B------:R-:W-:Y:S06]  /*7390*/  HMMA.16816.F32.BF16 R48, R20, R42, RZ ;  /* 0x0000002a1430723c */ /* 0x000fec00000418ff */
[C---:B------:R-:W-:Y:S06]  /*73a0*/  HMMA.16816.F32.BF16 R104, R16.reuse, R36, RZ ;  /* 0x000000241068723c */ /* 0x040fec00000418ff */
[-C--:B------:R-:W-:Y:S06]  /*73b0*/  HMMA.16816.F32.BF16 R40, R16, R38.reuse, RZ ;  /* 0x000000261028723c */ /* 0x080fec00000418ff */
[----:B------:R-:W-:Y:S06]  /*73c0*/  HMMA.16816.F32.BF16 R36, R20, R38, RZ ;  /* 0x000000261424723c */ /* 0x000fec00000418ff */
[----:B------:R-:W-:Y:S06]  /*73d0*/  HMMA.16816.F32.BF16 R96, R16, R32, RZ ;  /* 0x000000201060723c */ /* 0x000fec00000418ff */
[C---:B------:R-:W-:Y:S06]  /*73e0*/  HMMA.16816.F32.BF16 R236, R4.reuse, R60, R56 ;  /* 0x0000003c04ec723c */ /* 0x040fec0000041838 */
[----:B------:R-:W-:Y:S01]  /*73f0*/  HMMA.16816.F32.BF16 R184, R4, R30, R52 ;  /* 0x0000001e04b8723c */ /* 0x000fe20000041834 */
[----:B------:R-:W2:Y:S05]  /*7400*/  LDSM.16.M88.4 R52, [R219] ;  /* 0x00000000db34783b */ /* 0x000eaa0000000200 */
[-C--:B------:R-:W-:Y:S06]  /*7410*/  HMMA.16816.F32.BF16 R56, R16, R34.reuse, RZ ;  /* 0x000000221038723c */ /* 0x080fec00000418ff */
[----:B------:R-:W-:Y:S06]  /*7420*/  HMMA.16816.F32.BF16 R32, R20, R34, RZ ;  /* 0x000000221420723c */ /* 0x000fec00000418ff */
[-C--:B---3--:R-:W-:Y:S06]  /*7430*/  HMMA.16816.F32.BF16 R124, R12, R24.reuse, R112 ;  /* 0x000000180c7c723c */ /* 0x088fec0000041870 */
[----:B------:R-:W-:Y:S06]  /*7440*/  HMMA.16816.F32.BF16 R208, R4, R24, R104 ;  /* 0x0000001804d0723c */ /* 0x000fec0000041868 */
[----:B------:R-:W-:Y:S06]  /*7450*/  HMMA.16816.F32.BF16 R76, R16, R84, RZ ;  /* 0x00000054104c723c */ /* 0x000fec00000418ff */
[-C--:B------:R-:W-:Y:S06]  /*7460*/  HMMA.16816.F32.BF16 R176, R4, R26.reuse, R40 ;  /* 0x0000001a04b0723c */ /* 0x080fec0000041828 */
[----:B------:R-:W-:Y:S01]  /*7470*/  HMMA.16816.F32.BF16 R104, R12, R26, R36 ;  /* 0x0000001a0c68723c */ /* 0x000fe20000041824 */
[----:B------:R-:W-:-:S02]  /*7480*/  VIADD R43, R0, 0x21 ;  /* 0x00000021002b7836 */ /* 0x000fc40000000000 */
[C---:B------:R-:W-:Y:S02]  /*7490*/  VIADD R40, R0.reuse, 0x30 ;  /* 0x0000003000287836 */ /* 0x040fe40000000000 */
[C---:B------:R-:W-:Y:S01]  /*74a0*/  VIADD R42, R0.reuse, 0x28 ;  /* 0x00000028002a7836 */ /* 0x040fe20000000000 */
[----:B-1----:R-:W-:Y:S01]  /*74b0*/  HMMA.16816.F32.BF16 R24, R20, R64, RZ ;  /* 0x000000401418723c */ /* 0x002fe200000418ff */
[C---:B------:R-:W-:Y:S02]  /*74c0*/  VIADD R39, R0.reuse, 0x31 ;  /* 0x0000003100277836 */ /* 0x040fe40000000000 */
[C---:B------:R-:W-:Y:S02]  /*74d0*/  VIADD R36, R0.reuse, 0x40 ;  /* 0x0000004000247836 */ /* 0x040fe40000000000 */
[C---:B------:R-:W-:Y:S01]  /*74e0*/  VIADD R41, R0.reuse, 0x29 ;  /* 0x0000002900297836 */ /* 0x040fe20000000000 */
[----:B------:R-:W-:Y:S01]  /*74f0*/  HMMA.16816.F32.BF16 R228, R4, R44, R96 ;  /* 0x0000002c04e4723c */ /* 0x000fe20000041860 */
[----:B------:R-:W-:-:S02]  /*7500*/  VIADD R38, R0, 0x38 ;  /* 0x0000003800267836 */ /* 0x000fc40000000000 */
[----:B------:R-:W-:-:S03]  /*7510*/  VIADD R37, R0, 0x39 ;  /* 0x0000003900257836 */ /* 0x000fc60000000000 */
[----:B------:R-:W-:Y:S01]  /*7520*/  HMMA.16816.F32.BF16 R96, R12, R30, R48 ;  /* 0x0000001e0c60723c */ /* 0x000fe20000041830 */
[C---:B------:R-:W-:Y:S02]  /*7530*/  VIADD R44, R0.reuse, 0x20 ;  /* 0x00000020002c7836 */ /* 0x040fe40000000000 */
[----:B------:R-:W-:-:S03]  /*7540*/  VIADD R45, R0, 0x19 ;  /* 0x00000019002d7836 */ /* 0x000fc60000000000 */
[-C--:B------:R-:W-:Y:S01]  /*7550*/  HMMA.16816.F32.BF16 R172, R4, R46.reuse, R56 ;  /* 0x0000002e04ac723c */ /* 0x080fe20000041838 */
[C---:B------:R-:W-:Y:S01]  /*7560*/  VIADD R51, R0.reuse, 0x1 ;  /* 0x0000000100337836 */ /* 0x040fe20000000000 */
[----:B------:R-:W1:Y:S01]  /*7570*/  LDSM.16.M88.4 R56, [R212+0x3c00] ;  /* 0x003c0000d438783b */ /* 0x000e620000000200 */
[C---:B------:R-:W-:Y:S02]  /*7580*/  VIADD R48, R0.reuse, 0x10 ;  /* 0x0000001000307836 */ /* 0x040fe40000000000 */
[C---:B------:R-:W-:Y:S01]  /*7590*/  VIADD R31, R0.reuse, 0x51 ;  /* 0x00000051001f7836 */ /* 0x040fe20000000000 */
[----:B------:R-:W-:Y:S01]  /*75a0*/  HMMA.16816.F32.BF16 R112, R12, R46, R32 ;  /* 0x0000002e0c70723c */ /* 0x000fe20000041820 */
[CC--:B------:R-:W-:Y:S01]  /*75b0*/  ISETP.GE.AND P3, PT, R51.reuse, R8.reuse, PT ;  /* 0x000000083300720c */ /* 0x0c0fe20003f66270 */
[C---:B------:R-:W-:Y:S01]  /*75c0*/  VIADD R50, R0.reuse, 0x8 ;  /* 0x0000000800327836 */ /* 0x040fe20000000000 */
[-C--:B------:R-:W-:Y:S01]  /*75d0*/  ISETP.GE.AND P0, PT, R51, R9.reuse, PT ;  /* 0x000000093300720c */ /* 0x080fe20003f06270 */
[C---:B------:R-:W-:Y:S01]  /*75e0*/  VIADD R49, R0.reuse, 0x9 ;  /* 0x0000000900317836 */ /* 0x040fe20000000000 */
[----:B------:R-:W-:Y:S01]  /*75f0*/  FSEL R129, R129, -INF , !P3 ;  /* 0xff80000081817808 */ /* 0x000fe20005800000 */
[----:B------:R-:W-:Y:S01]  /*7600*/  HMMA.16816.F32.BF16 R232, R4, R68, R76 ;  /* 0x0000004404e8723c */ /* 0x000fe2000004184c */
[C---:B------:R-:W-:Y:S01]  /*7610*/  VIADD R47, R0.reuse, 0x11 ;  /* 0x00000011002f7836 */ /* 0x040fe20000000000 */
[----:B------:R-:W-:Y:S01]  /*7620*/  FSEL R188, R131, -INF , !P0 ;  /* 0xff80000083bc7808 */ /* 0x000fe20004000000 */
[----:B------:R-:W-:Y:S01]  /*7630*/  VIADD R35, R0, 0x41 ;  /* 0x0000004100237836 */ /* 0x000fe20000000000 */
[-C--:B------:R-:W-:Y:S01]  /*7640*/  ISETP.GE.AND P4, PT, R48, R8.reuse, PT ;  /* 0x000000083000720c */ /* 0x080fe20003f86270 */
[----:B------:R-:W-:Y:S01]  /*7650*/  VIADD R32, R0, 0x50 ;  /* 0x0000005000207836 */ /* 0x000fe20000000000 */
[CC--:B------:R-:W-:Y:S01]  /*7660*/  ISETP.GE.AND P3, PT, R47.reuse, R8.reuse, PT ;  /* 0x000000082f00720c */ /* 0x0c0fe20003f66270 */
[----:B--2---:R-:W-:Y:S01]  /*7670*/  HMMA.16816.F32.BF16 R76, R12, R52, R24 ;  /* 0x000000340c4c723c */ /* 0x004fe20000041818 */
[-C--:B------:R-:W-:Y:S01]  /*7680*/  ISETP.GE.AND P2, PT, R48, R9.reuse, PT ;  /* 0x000000093000720c */ /* 0x080fe20003f46270 */
[C---:B------:R-:W-:Y:S01]  /*7690*/  VIADD R46, R0.reuse, 0x18 ;  /* 0x00000018002e7836 */ /* 0x040fe20000000000 */
[-C--:B------:R-:W-:Y:S01]  /*76a0*/  ISETP.GE.AND P0, PT, R47, R9.reuse, PT ;  /* 0x000000092f00720c */ /* 0x080fe20003f06270 */
[----:B------:R-:W-:Y:S01]  /*76b0*/  VIADD R33, R0, 0x49 ;  /* 0x0000004900217836 */ /* 0x000fe20000000000 */
[----:B------:R-:W-:Y:S01]  /*76c0*/  FSEL R124, R124, -INF , !P4 ;  /* 0xff8000007c7c7808 */ /* 0x000fe20006000000 */
[C---:B------:R-:W-:Y:S01]  /*76d0*/  VIADD R34, R0.reuse, 0x48 ;  /* 0x0000004800227836 */ /* 0x040fe20000000000 */
[----:B------:R-:W-:Y:S01]  /*76e0*/  FSEL R125, R125, -INF , !P3 ;  /* 0xff8000007d7d7808 */ /* 0x000fe20005800000 */
[----:B------:R-:W-:Y:S01]  /*76f0*/  VIADD R27, R0, 0x61 ;  /* 0x00000061001b7836 */ /* 0x000fe20000000000 */
[----:B------:R-:W-:Y:S01]  /*7700*/  FSEL R183, R126, -INF , !P2 ;  /* 0xff8000007eb77808 */ /* 0x000fe20005000000 */
[C---:B------:R-:W-:Y:S01]  /*7710*/  VIADD R30, R0.reuse, 0x58 ;  /* 0x00000058001e7836 */ /* 0x040fe20000000000 */
[----:B------:R-:W-:Y:S01]  /*7720*/  FSEL R189, R127, -INF , !P0 ;  /* 0xff8000007fbd7808 */ /* 0x000fe20004000000 */
[----:B------:R-:W-:Y:S01]  /*7730*/  VIADD R24, R0, 0x70 ;  /* 0x0000007000187836 */ /* 0x000fe20000000000 */
[-C--:B------:R-:W-:Y:S01]  /*7740*/  ISETP.GE.AND P4, PT, R44, R8.reuse, PT ;  /* 0x000000082c00720c */ /* 0x080fe20003f86270 */
[C---:B------:R-:W-:Y:S01]  /*7750*/  VIADD R26, R0.reuse, 0x68 ;  /* 0x00000068001a7836 */ /* 0x040fe20000000000 */
[----:B------:R-:W-:Y:S01]  /*7760*/  ISETP.GE.AND P3, PT, R43, R8, PT ;  /* 0x000000082b00720c */ /* 0x000fe20003f66270 */
[----:B------:R-:W-:Y:S01]  /*7770*/  VIADD R25, R0, 0x69 ;  /* 0x0000006900197836 */ /* 0x000fe20000000000 */
[----:B------:R-:W-:-:S02]  /*7780*/  ISETP.GE.AND P2, PT, R44, R9, PT ;  /* 0x000000092c00720c */ /* 0x000fc40003f46270 */
[----:B------:R-:W-:Y:S02]  /*7790*/  ISETP.GE.AND P0, PT, R43, R9, PT ;  /* 0x000000092b00720c */ /* 0x000fe40003f06270 */
[----:B------:R-:W-:Y:S02]  /*77a0*/  FSEL R120, R120, -INF , !P4 ;  /* 0xff80000078787808 */ /* 0x000fe40006000000 */
[----:B------:R-:W-:Y:S02]  /*77b0*/  FSEL R121, R121, -INF , !P3 ;  /* 0xff80000079797808 */ /* 0x000fe40005800000 */
[----:B------:R-:W-:Y:S02]  /*77c0*/  FSEL R190, R122, -INF , !P2 ;  /* 0xff8000007abe7808 */ /* 0x000fe40005000000 */
[----:B------:R-:W-:Y:S02]  /*77d0*/  FSEL R191, R123, -INF , !P0 ;  /* 0xff8000007bbf7808 */ /* 0x000fe40004000000 */
[----:B------:R-:W-:-:S02]  /*77e0*/  ISETP.GE.AND P4, PT, R40, R8, PT ;  /* 0x000000082800720c */ /* 0x000fc40003f86270 */
[C---:B------:R-:W-:Y:S02]  /*77f0*/  ISETP.GE.AND P3, PT, R39.reuse, R8, PT ;  /* 0x000000082700720c */ /* 0x040fe40003f66270 */
[-C--:B------:R-:W-:Y:S02]  /*7800*/  ISETP.GE.AND P2, PT, R40, R9.reuse, PT ;  /* 0x000000092800720c */ /* 0x080fe40003f46270 */
[----:B------:R-:W-:Y:S02]  /*7810*/  ISETP.GE.AND P0, PT, R39, R9, PT ;  /* 0x000000092700720c */ /* 0x000fe40003f06270 */
[----:B------:R-:W-:Y:S02]  /*7820*/  FSEL R122, R100, -INF , !P4 ;  /* 0xff800000647a7808 */ /* 0x000fe40006000000 */
[----:B------:R-:W-:Y:S02]  /*7830*/  FSEL R123, R101, -INF , !P3 ;  /* 0xff800000657b7808 */ /* 0x000fe40005800000 */
[----:B------:R-:W-:-:S02]  /*7840*/  FSEL R193, R102, -INF , !P2 ;  /* 0xff80000066c17808 */ /* 0x000fc40005000000 */
[----:B------:R-:W-:Y:S02]  /*7850*/  FSEL R194, R103, -INF , !P0 ;  /* 0xff80000067c27808 */ /* 0x000fe40004000000 */
[CC--:B------:R-:W-:Y:S01]  /*7860*/  ISETP.GE.AND P4, PT, R36.reuse, R8.reuse, PT ;  /* 0x000000082400720c */ /* 0x0c0fe20003f86270 */
[-C--:B------:R-:W-:Y:S01]  /*7870*/  HMMA.16816.F32.BF16 R100, R20, R82.reuse, RZ ;  /* 0x000000521464723c */ /* 0x080fe200000418ff */
[C---:B------:R-:W-:Y:S02]  /*7880*/  ISETP.GE.AND P3, PT, R35.reuse, R8, PT ;  /* 0x000000082300720c */ /* 0x040fe40003f66270 */
[-C--:B------:R-:W-:Y:S02]  /*7890*/  ISETP.GE.AND P2, PT, R36, R9.reuse, PT ;  /* 0x000000092400720c */ /* 0x080fe40003f46270 */
[----:B------:R-:W-:Y:S01]  /*78a0*/  ISETP.GE.AND P0, PT, R35, R9, PT ;  /* 0x000000092300720c */ /* 0x000fe20003f06270 */
[----:B------:R-:W-:Y:S01]  /*78b0*/  HMMA.16816.F32.BF16 R80, R16, R82, RZ ;  /* 0x000000521050723c */ /* 0x000fe200000418ff */
[----:B------:R-:W-:-:S02]  /*78c0*/  FSEL R126, R116, -INF , !P4 ;  /* 0xff800000747e7808 */ /* 0x000fc40006000000 */
[----:B------:R-:W-:Y:S02]  /*78d0*/  FSEL R127, R117, -INF , !P3 ;  /* 0xff800000757f7808 */ /* 0x000fe40005800000 */
[----:B------:R-:W-:Y:S02]  /*78e0*/  FSEL R195, R118, -INF , !P2 ;  /* 0xff80000076c37808 */ /* 0x000fe40005000000 */
[----:B------:R-:W-:Y:S02]  /*78f0*/  FSEL R196, R119, -INF , !P0 ;  /* 0xff80000077c47808 */ /* 0x000fe40004000000 */
[CC--:B------:R-:W-:Y:S01]  /*7900*/  ISETP.GE.AND P4, PT, R32.reuse, R8.reuse, PT ;  /* 0x000000082000720c */ /* 0x0c0fe20003f86270 */
[----:B-1----:R-:W-:Y:S01]  /*7910*/  HMMA.16816.F32.BF16 R116, R20, R56, RZ ;  /* 0x000000381474723c */ /* 0x002fe200000418ff */
[----:B------:R-:W-:Y:S02]  /*7920*/  ISETP.GE.AND P3, PT, R31, R8, PT ;  /* 0x000000081f00720c */ /* 0x000fe40003f66270 */
[----:B------:R-:W-:-:S02]  /*7930*/  ISETP.GE.AND P2, PT, R32, R9, PT ;  /* 0x000000092000720c */ /* 0x000fc40003f46270 */
[----:B------:R-:W-:Y:S02]  /*7940*/  ISETP.GE.AND P0, PT, R31, R9, PT ;  /* 0x000000091f00720c */ /* 0x000fe40003f06270 */
[----:B------:R-:W-:Y:S01]  /*7950*/  FSEL R131, R92, -INF , !P4 ;  /* 0xff8000005c837808 */ /* 0x000fe20006000000 */
[-C--:B------:R-:W-:Y:S01]  /*7960*/  HMMA.16816.F32.BF16 R100, R12, R62.reuse, R100 ;  /* 0x0000003e0c64723c */ /* 0x080fe20000041864 */
[----:B------:R-:W-:Y:S02]  /*7970*/  FSEL R130, R93, -INF , !P3 ;  /* 0xff8000005d827808 */ /* 0x000fe40005800000 */
[----:B------:R-:W-:Y:S02]  /*7980*/  FSEL R198, R94, -INF , !P2 ;  /* 0xff8000005ec67808 */ /* 0x000fe40005000000 */
[----:B------:R-:W-:Y:S01]  /*7990*/  FSEL R201, R95, -INF , !P0 ;  /* 0xff8000005fc97808 */ /* 0x000fe20004000000 */
[----:B------:R-:W-:Y:S01]  /*79a0*/  HMMA.16816.F32.BF16 R60, R4, R62, R80 ;  /* 0x0000003e043c723c */ /* 0x000fe20000041850 */
[----:B------:R-:W-:-:S02]  /*79b0*/  ISETP.GE.AND P4, PT, R28, R8, PT ;  /* 0x000000081c00720c */ /* 0x000fc40003f86270 */
[C---:B------:R-:W-:Y:S02]  /*79c0*/  ISETP.GE.AND P3, PT, R27.reuse, R8, PT ;  /* 0x000000081b00720c */ /* 0x040fe40003f66270 */
[-C--:B------:R-:W-:Y:S01]  /*79d0*/  ISETP.GE.AND P2, PT, R28, R9.reuse, PT ;  /* 0x000000091c00720c */ /* 0x080fe20003f46270 */
[-C--:B------:R-:W-:Y:S01]  /*79e0*/  HMMA.16816.F32.BF16 R92, R20, R86.reuse, RZ ;  /* 0x00000056145c723c */ /* 0x080fe200000418ff */
[----:B------:R-:W-:Y:S02]  /*79f0*/  ISETP.GE.AND P0, PT, R27, R9, PT ;  /* 0x000000091b00720c */ /* 0x000fe40003f06270 */
[----:B------:R-:W-:Y:S02]  /*7a00*/  FSEL R132, R76, -INF , !P4 ;  /* 0xff8000004c847808 */ /* 0x000fe40006000000 */
[----:B------:R-:W-:Y:S01]  /*7a10*/  FSEL R133, R77, -INF , !P3 ;  /* 0xff8000004d857808 */ /* 0x000fe20005800000 */
[----:B------:R-:W-:Y:S01]  /*7a20*/  HMMA.16816.F32.BF16 R84, R16, R86, RZ ;  /* 0x000000561054723c */ /* 0x000fe200000418ff */
[----:B------:R-:W-:-:S02]  /*7a30*/  FSEL R202, R78, -INF , !P2 ;  /* 0xff8000004eca7808 */ /* 0x000fc40005000000 */
[----:B------:R-:W-:Y:S02]  /*7a40*/  FSEL R203, R79, -INF , !P0 ;  /* 0xff8000004fcb7808 */ /* 0x000fe40004000000 */
[----:B------:R-:W1:Y:S01]  /*7a50*/  LDSM.16.M88.4 R76, [R218] ;  /* 0x00000000da4c783b */ /* 0x000e620000000200 */
[----:B------:R-:W-:Y:S01]  /*7a60*/  ISETP.GE.AND P4, PT, R50, R8, PT ;  /* 0x000000083200720c */ /* 0x000fe20003f86270 */
[----:B------:R-:W-:-:S04]  /*7a70*/  DEPBAR.LE SB0, 0x0 ;  /* 0x000080000000791a */ /* 0x000fc80000000000 */
[----:B------:R-:W-:Y:S01]  /*7a80*/  BAR.SYNC.DEFER_BLOCKING 0x0 ;  /* 0x0000000000007b1d */ /* 0x000fe20000010000 */
[C---:B------:R-:W-:Y:S02]  /*7a90*/  ISETP.GE.AND P3, PT, R49.reuse, R8, PT ;  /* 0x000000083100720c */ /* 0x040fe40003f66270 */
[-C--:B------:R-:W-:Y:S02]  /*7aa0*/  ISETP.GE.AND P2, PT, R50, R9.reuse, PT ;  /* 0x000000093200720c */ /* 0x080fe40003f46270 */
[----:B------:R-:W-:Y:S02]  /*7ab0*/  ISETP.GE.AND P0, PT, R49, R9, PT ;  /* 0x000000093100720c */ /* 0x000fe40003f06270 */
[----:B------:R-:W-:Y:S01]  /*7ac0*/  FSEL R68, R96, -INF , !P4 ;  /* 0xff80000060447808 */ /* 0x000fe20006000000 */
[----:B------:R-:W-:Y:S01]  /*7ad0*/  HMMA.16816.F32.BF16 R92, R12, R70, R92 ;  /* 0x000000460c5c723c */ /* 0x000fe2000004185c */
[----:B------:R-:W-:Y:S02]  /*7ae0*/  FSEL R69, R97, -INF , !P3 ;  /* 0xff80000061457808 */ /* 0x000fe40005800000 */
[----:B------:R-:W-:-:S02]  /*7af0*/  FSEL R139, R98, -INF , !P2 ;  /* 0xff800000628b7808 */ /* 0x000fc40005000000 */
[----:B------:R-:W-:Y:S01]  /*7b00*/  FSEL R135, R99, -INF , !P0 ;  /* 0xff80000063877808 */ /* 0x000fe20004000000 */
[----:B------:R-:W-:Y:S01]  /*7b10*/  HMMA.16816.F32.BF16 R84, R4, R70, R84 ;  /* 0x000000460454723c */ /* 0x000fe20000041854 */
[CC--:B------:R-:W-:Y:S02]  /*7b20*/  ISETP.GE.AND P4, PT, R46.reuse, R8.reuse, PT ;  /* 0x000000082e00720c */ /* 0x0c0fe40003f86270 */
[C---:B------:R-:W-:Y:S02]  /*7b30*/  ISETP.GE.AND P3, PT, R45.reuse, R8, PT ;  /* 0x000000082d00720c */ /* 0x040fe40003f66270 */
[-C--:B------:R-:W-:Y:S01]  /*7b40*/  ISETP.GE.AND P2, PT, R46, R9.reuse, PT ;  /* 0x000000092e00720c */ /* 0x080fe20003f46270 */
[----:B------:R-:W-:Y:S01]  /*7b50*/  HMMA.16816.F32.BF16 R96, R20, R74, RZ ;  /* 0x0000004a1460723c */ /* 0x000fe200000418ff */
[----:B------:R-:W-:Y:S02]  /*7b60*/  ISETP.GE.AND P0, PT, R45, R9, PT ;  /* 0x000000092d00720c */ /* 0x000fe40003f06270 */
[----:B------:R-:W-:-:S02]  /*7b70*/  FSEL R89, R104, -INF , !P4 ;  /* 0xff80000068597808 */ /* 0x000fc40006000000 */
[----:B------:R-:W-:Y:S01]  /*7b80*/  FSEL R90, R105, -INF , !P3 ;  /* 0xff800000695a7808 */ /* 0x000fe20005800000 */
[----:B------:R-:W-:Y:S01]  /*7b90*/  HMMA.16816.F32.BF16 R72, R16, R74, RZ ;  /* 0x0000004a1048723c */ /* 0x000fe200000418ff */
[----:B------:R-:W-:Y:S02]  /*7ba0*/  FSEL R134, R106, -INF , !P2 ;  /* 0xff8000006a867808 */ /* 0x000fe40005000000 */
[----:B------:R-:W-:Y:S02]  /*7bb0*/  FSEL R180, R107, -INF , !P0 ;  /* 0xff8000006bb47808 */ /* 0x000fe40004000000 */
[CC--:B------:R-:W-:Y:S01]  /*7bc0*/  ISETP.GE.AND P4, PT, R42.reuse, R8.reuse, PT ;  /* 0x000000082a00720c */ /* 0x0c0fe20003f86270 */
[----:B------:R-:W-:Y:S01]  /*7bd0*/  HMMA.16816.F32.BF16 R104, R20, R66, RZ ;  /* 0x000000421468723c */ /* 0x000fe200000418ff */
[----:B------:R-:W-:Y:S02]  /*7be0*/  ISETP.GE.AND P3, PT, R41, R8, PT ;  /* 0x000000082900720c */ /* 0x000fe40003f66270 */
[----:B------:R-:W-:-:S02]  /*7bf0*/  ISETP.GE.AND P2, PT, R42, R9, PT ;  /* 0x000000092a00720c */ /* 0x000fc40003f46270 */
[----:B------:R-:W-:Y:S01]  /*7c00*/  ISETP.GE.AND P0, PT, R41, R9, PT ;  /* 0x000000092900720c */ /* 0x000fe20003f06270 */
[----:B------:R-:W-:Y:S01]  /*7c10*/  HMMA.16816.F32.BF16 R20, R20, R58, RZ ;  /* 0x0000003a1414723c */ /* 0x000fe200000418ff */
[----:B------:R-:W-:Y:S02]  /*7c20*/  FSEL R91, R112, -INF , !P4 ;  /* 0xff800000705b7808 */ /* 0x000fe40006000000 */
[----:B------:R-:W-:Y:S02]  /*7c30*/  FSEL R108, R113, -INF , !P3 ;  /* 0xff800000716c7808 */ /* 0x000fe40005800000 */
[----:B------:R-:W-:Y:S01]  /*7c40*/  FSEL R114, R114, -INF , !P2 ;  /* 0xff80000072727808 */ /* 0x000fe20005000000 */
[----:B------:R-:W-:Y:S01]  /*7c50*/  HMMA.16816.F32.BF16 R96, R12, R110, R96 ;  /* 0x0000006e0c60723c */ /* 0x000fe20000041860 */
[----:B------:R-:W-:Y:S02]  /*7c60*/  FSEL R115, R115, -INF , !P0 ;  /* 0xff80000073737808 */ /* 0x000fe40004000000 */
[----:B------:R-:W-:-:S02]  /*7c70*/  ISETP.GE.AND P4, PT, R38, R8, PT ;  /* 0x000000082600720c */ /* 0x000fc40003f86270 */
[C---:B------:R-:W-:Y:S01]  /*7c80*/  ISETP.GE.AND P3, PT, R37.reuse, R8, PT ;  /* 0x000000082500720c */ /* 0x040fe20003f66270 */
[----:B------:R-:W-:Y:S01]  /*7c90*/  HMMA.16816.F32.BF16 R72, R4, R110, R72 ;  /* 0x0000006e0448723c */ /* 0x000fe20000041848 */
[-C--:B------:R-:W-:Y:S02]  /*7ca0*/  ISETP.GE.AND P2, PT, R38, R9.reuse, PT ;  /* 0x000000092600720c */ /* 0x080fe40003f46270 */
[----:B------:R-:W-:Y:S02]  /*7cb0*/  ISETP.GE.AND P0, PT, R37, R9, PT ;  /* 0x000000092500720c */ /* 0x000fe40003f06270 */
[----:B------:R-:W-:Y:S01]  /*7cc0*/  FSEL R109, R92, -INF , !P4 ;  /* 0xff8000005c6d7808 */ /* 0x000fe20006000000 */
[----:B------:R-:W-:Y:S01]  /*7cd0*/  HMMA.16816.F32.BF16 R104, R12, R54, R104 ;  /* 0x000000360c68723c */ /* 0x000fe20000041868 */
[----:B------:R-:W-:Y:S02]  /*7ce0*/  FSEL R112, R93, -INF , !P3 ;  /* 0xff8000005d707808 */ /* 0x000fe40005800000 */
[----:B------:R-:W-:-:S02]  /*7cf0*/  FSEL R113, R94, -INF , !P2 ;  /* 0xff8000005e717808 */ /* 0x000fc40005000000 */
[----:B------:R-:W-:Y:S02]  /*7d00*/  FSEL R181, R95, -INF , !P0 ;  /* 0xff8000005fb57808 */ /* 0x000fe40004000000 */
[C---:B-1----:R-:W-:Y:S01]  /*7d10*/  HMMA.16816.F32.BF16 R92, R12.reuse, R76, R116 ;  /* 0x0000004c0c5c723c */ /* 0x042fe20000041874 */
[C---:B------:R-:W-:Y:S02]  /*7d20*/  ISETP.GE.AND P3, PT, R33.reuse, R8, PT ;  /* 0x000000082100720c */ /* 0x040fe40003f66270 */
[-C--:B------:R-:W-:Y:S02]  /*7d30*/  ISETP.GE.AND P0, PT, R33, R9.reuse, PT ;  /* 0x000000092100720c */ /* 0x080fe40003f06270 */
[----:B------:R-:W-:Y:S01]  /*7d40*/  ISETP.GE.AND P2, PT, R34, R9, PT ;  /* 0x000000092200720c */ /* 0x000fe20003f46270 */
[----:B------:R-:W-:Y:S01]  /*7d50*/  HMMA.16816.F32.BF16 R12, R12, R78, R20 ;  /* 0x0000004e0c0c723c */ /* 0x000fe20000041814 */
[----:B------:R-:W-:Y:S02]  /*7d60*/  FSEL R101, R101, -INF , !P3 ;  /* 0xff80000065657808 */ /* 0x000fe40005800000 */
[----:B------:R-:W-:-:S02]  /*7d70*/  FSEL R103, R103, -INF , !P0 ;  /* 0xff80000067677808 */ /* 0x000fc40004000000 */
[C---:B------:R-:W-:Y:S02]  /*7d80*/  ISETP.GE.AND P3, PT, R29.reuse, R8, PT ;  /* 0x000000081d00720c */ /* 0x040fe40003f66270 */
[-C--:B------:R-:W-:Y:S02]  /*7d90*/  ISETP.GE.AND P0, PT, R29, R9.reuse, PT ;  /* 0x000000091d00720c */ /* 0x080fe40003f06270 */
[----:B------:R-:W-:Y:S02]  /*7da0*/  FSEL R102, R102, -INF , !P2 ;  /* 0xff80000066667808 */ /* 0x000fe40005000000 */
[----:B------:R-:W-:Y:S02]  /*7db0*/  ISETP.GE.AND P2, PT, R30, R9, PT ;  /* 0x000000091e00720c */ /* 0x000fe40003f46270 */
[----:B------:R-:W-:Y:S02]  /*7dc0*/  FSEL R97, R97, -INF , !P3 ;  /* 0xff80000061617808 */ /* 0x000fe40005800000 */
[----:B------:R-:W-:-:S02]  /*7dd0*/  FSEL R99, R99, -INF , !P0 ;  /* 0xff80000063637808 */ /* 0x000fc40004000000 */
[-C--:B------:R-:W-:Y:S02]  /*7de0*/  ISETP.GE.AND P3, PT, R24, R8.reuse, PT ;  /* 0x000000081800720c */ /* 0x080fe40003f66270 */
[-C--:B------:R-:W-:Y:S02]  /*7df0*/  ISETP.GE.AND P4, PT, R34, R8.reuse, PT ;  /* 0x000000082200720c */ /* 0x080fe40003f86270 */
[----:B------:R-:W-:Y:S02]  /*7e00*/  ISETP.GE.AND P0, PT, R26, R8, PT ;  /* 0x000000081a00720c */ /* 0x000fe40003f06270 */
[----:B------:R-:W-:Y:S02]  /*7e10*/  FSEL R116, R98, -INF , !P2 ;  /* 0xff80000062747808 */ /* 0x000fe40005000000 */
[----:B------:R-:W-:Y:S02]  /*7e20*/  FSEL R98, R92, -INF , !P3 ;  /* 0xff8000005c627808 */ /* 0x000fe40005800000 */
[----:B------:R-:W-:-:S02]  /*7e30*/  FSEL R100, R100, -INF , !P4 ;  /* 0xff80000064647808 */ /* 0x000fc40006000000 */
[----:B------:R-:W-:Y:S02]  /*7e40*/  FSEL R92, R104, -INF , !P0 ;  /* 0xff800000685c7808 */ /* 0x000fe40004000000 */
[----:B------:R-:W-:Y:S02]  /*7e50*/  ISETP.GE.AND P4, PT, R30, R8, PT ;  /* 0x000000081e00720c */ /* 0x000fe40003f86270 */
[-C--:B------:R-:W-:Y:S02]  /*7e60*/  ISETP.GE.AND P0, PT, R3, R9.reuse, PT ;  /* 0x000000090300720c */ /* 0x080fe40003f06270 */
[----:B------:R-:W-:Y:S02]  /*7e70*/  FSEL R93, R93, -INF , !P5 ;  /* 0xff8000005d5d7808 */ /* 0x000fe40006800000 */
[----:B------:R-:W-:Y:S02]  /*7e80*/  FSEL R96, R96, -INF , !P4 ;  /* 0xff80000060607808 */ /* 0x000fe40006000000 */
[----:B------:R-:W-:-:S02]  /*7e90*/  ISETP.GE.AND P5, PT, R24, R9, PT ;  /* 0x000000091800720c */ /* 0x000fc40003fa6270 */
[----:B------:R-:W-:Y:S02]  /*7ea0*/  FSEL R226, R95, -INF , !P0 ;  /* 0xff8000005fe27808 */ /* 0x000fe40004000000 */
[CC--:B------:R-:W-:Y:S02]  /*7eb0*/  ISETP.GE.AND P4, PT, R0.reuse, R10.reuse, PT ;  /* 0x0000000a0000720c */ /* 0x0c0fe40003f86270 */
[C---:B------:R-:W-:Y:S01]  /*7ec0*/  ISETP.GE.AND P2, PT, R0.reuse, R11, PT ;  /* 0x0000000b0000720c */ /* 0x040fe20003f46270 */
[----:B------:R-:W-:Y:S01]  /*7ed0*/  VIADD R0, R0, 0x79 ;  /* 0x0000007900007836 */ /* 0x000fe20000000000 */
[----:B------:R-:W-:Y:S02]  /*7ee0*/  ISETP.GE.AND P0, PT, R51, R10, PT ;  /* 0x0000000a3300720c */ /* 0x000fe40003f06270 */
[----:B------:R-:W-:Y:S02]  /*7ef0*/  FSEL R117, R94, -INF , !P5 ;  /* 0xff8000005e757808 */ /* 0x000fe40006800000 */
[----:B------:R-:W-:-:S02]  /*7f00*/  FSEL R94, R204, -INF , !P4 ;  /* 0xff800000cc5e7808 */ /* 0x000fc40006000000 */
[----:B------:R-:W-:Y:S02]  /*7f10*/  FSEL R197, R206, -INF , !P2 ;  /* 0xff800000cec57808 */ /* 0x000fe40005000000 */
[----:B------:R-:W-:Y:S02]  /*7f20*/  FSEL R192, R205, -INF , !P0 ;  /* 0xff800000cdc07808 */ /* 0x000fe40004000000 */
[-C--:B------:R-:W-:Y:S02]  /*7f30*/  ISETP.GE.AND P4, PT, R51, R11.reuse, PT ;  /* 0x0000000b3300720c */ /* 0x080fe40003f86270 */
[C---:B------:R-:W-:Y:S02]  /*7f40*/  ISETP.GE.AND P2, PT, R50.reuse, R10, PT ;  /* 0x0000000a3200720c */ /* 0x040fe40003f46270 */
[----:B------:R-:W-:Y:S02]  /*7f50*/  ISETP.GE.AND P0, PT, R50, R11, PT ;  /* 0x0000000b3200720c */ /* 0x000fe40003f06270 */
[----:B------:R-:W-:-:S02]  /*7f60*/  FSEL R200, R207, -INF , !P4 ;  /* 0xff800000cfc87808 */ /* 0x000fc40006000000 */
[----:B------:R-:W-:Y:S02]  /*7f70*/  FSEL R184, R184, -INF , !P2 ;  /* 0xff800000b8b87808 */ /* 0x000fe40005000000 */
[----:B------:R-:W-:Y:S02]  /*7f80*/  FSEL R199, R186, -INF , !P0 ;  /* 0xff800000bac77808 */ /* 0x000fe40004000000 */
[CC--:B------:R-:W-:Y:S02]  /*7f90*/  ISETP.GE.AND P4, PT, R49.reuse, R10.reuse, PT ;  /* 0x0000000a3100720c */ /* 0x0c0fe40003f86270 */
[----:B------:R-:W-:Y:S02]  /*7fa0*/  ISETP.GE.AND P2, PT, R49, R11, PT ;  /* 0x0000000b3100720c */ /* 0x000fe40003f46270 */
[----:B------:R-:W-:Y:S02]  /*7fb0*/  ISETP.GE.AND P0, PT, R48, R10, PT ;  /* 0x0000000a3000720c */ /* 0x000fe40003f06270 */
        /* <DEDUP_REMOVED lines=18> */
[----:B------:R-:W-:Y:S01]  /*80e0*/  FSEL R179, R179, -INF , !P4 ;  /* 0xff800000b3b37808 */ /* 0x000fe20006000000 */
[----:B------:R-:W-:Y:S01]  /*80f0*/  HMMA.16816.F32.BF16 R44, R16, R64, RZ ;  /* 0x00000040102c723c */ /* 0x000fe200000418ff */
[----:B------:R-:W-:-:S02]  /*8100*/  FSEL R71, R228, -INF , !P2 ;  /* 0xff800000e4477808 */ /* 0x000fc40005000000 */
[----:B------:R-:W-:Y:S02]  /*8110*/  FSEL R230, R230, -INF , !P0 ;  /* 0xff800000e6e67808 */ /* 0x000fe40004000000 */
[CC--:B------:R-:W-:Y:S01]  /*8120*/  ISETP.GE.AND P4, PT, R43.reuse, R10.reuse, PT ;  /* 0x0000000a2b00720c */ /* 0x0c0fe20003f86270 */
[----:B------:R-:W-:Y:S01]  /*8130*/  HMMA.16816.F32.BF16 R64, R16, R66, RZ ;  /* 0x000000421040723c */ /* 0x000fe200000418ff */
[----:B------:R-:W-:Y:S02]  /*8140*/  ISETP.GE.AND P2, PT, R43, R11, PT ;  /* 0x0000000b2b00720c */ /* 0x000fe40003f46270 */
[----:B------:R-:W-:Y:S02]  /*8150*/  ISETP.GE.AND P0, PT, R42, R10, PT ;  /* 0x0000000a2a00720c */ /* 0x000fe40003f06270 */
[----:B------:R-:W-:Y:S02]  /*8160*/  FSEL R51, R229, -INF , !P4 ;  /* 0xff800000e5337808 */ /* 0x000fe40006000000 */
[----:B------:R-:W-:-:S02]  /*8170*/  FSEL R231, R231, -INF , !P2 ;  /* 0xff800000e7e77808 */ /* 0x000fc40005000000 */
[----:B------:R-:W-:Y:S02]  /*8180*/  FSEL R50, R172, -INF , !P0 ;  /* 0xff800000ac327808 */ /* 0x000fe40004000000 */
[-C--:B------:R-:W-:Y:S02]  /*8190*/  ISETP.GE.AND P4, PT, R42, R11.reuse, PT ;  /* 0x0000000b2a00720c */ /* 0x080fe40003f86270 */
[C---:B------:R-:W-:Y:S02]  /*81a0*/  ISETP.GE.AND P2, PT, R41.reuse, R10, PT ;  /* 0x0000000a2900720c */ /* 0x040fe40003f46270 */
[----:B------:R-:W-:Y:S02]  /*81b0*/  ISETP.GE.AND P0, PT, R41, R11, PT ;  /* 0x0000000b2900720c */ /* 0x000fe40003f06270 */
[----:B------:R-:W-:Y:S01]  /*81c0*/  FSEL R174, R174, -INF , !P4 ;  /* 0xff800000aeae7808 */ /* 0x000fe20006000000 */
[----:B------:R-:W-:Y:S01]  /*81d0*/  HMMA.16816.F32.BF16 R44, R4, R52, R44 ;  /* 0x00000034042c723c */ /* 0x000fe2000004182c */
[----:B------:R-:W-:-:S02]  /*81e0*/  FSEL R49, R173, -INF , !P2 ;  /* 0xff800000ad317808 */ /* 0x000fc40005000000 */
[----:B------:R-:W-:Y:S02]  /*81f0*/  FSEL R175, R175, -INF , !P0 ;  /* 0xff800000afaf7808 */ /* 0x000fe40004000000 */
[CC--:B------:R-:W-:Y:S01]  /*8200*/  ISETP.GE.AND P4, PT, R40.reuse, R10.reuse, PT ;  /* 0x0000000a2800720c */ /* 0x0c0fe20003f86270 */
[----:B------:R-:W-:Y:S01]  /*8210*/  HMMA.16816.F32.BF16 R64, R4, R54, R64 ;  /* 0x000000360440723c */ /* 0x000fe20000041840 */
        /* <DEDUP_REMOVED lines=8> */
[----:B------:R-:W-:Y:S02]  /*82a0*/  FSEL R235, R235, -INF , !P4 ;  /* 0xff800000ebeb7808 */ /* 0x000fe40006000000 */
[----:B------:R-:W-:-:S02]  /*82b0*/  FSEL R42, R84, -INF , !P2 ;  /* 0xff800000542a7808 */ /* 0x000fc40005000000 */
[----:B------:R-:W-:Y:S02]  /*82c0*/  FSEL R86, R86, -INF , !P0 ;  /* 0xff80000056567808 */ /* 0x000fe40004000000 */
[CC--:B------:R-:W-:Y:S02]  /*82d0*/  ISETP.GE.AND P4, PT, R37.reuse, R10.reuse, PT ;  /* 0x0000000a2500720c */ /* 0x0c0fe40003f86270 */
[----:B------:R-:W-:Y:S02]  /*82e0*/  ISETP.GE.AND P2, PT, R37, R11, PT ;  /* 0x0000000b2500720c */ /* 0x000fe40003f46270 */
[----:B------:R-:W-:Y:S02]  /*82f0*/  ISETP.GE.AND P0, PT, R36, R10, PT ;  /* 0x0000000a2400720c */ /* 0x000fe40003f06270 */
[----:B------:R-:W-:Y:S02]  /*8300*/  FSEL R41, R85, -INF , !P4 ;  /* 0xff80000055297808 */ /* 0x000fe40006000000 */
[----:B------:R-:W-:-:S02]  /*8310*/  FSEL R87, R87, -INF , !P2 ;  /* 0xff80000057577808 */ /* 0x000fc40005000000 */
[----:B------:R-:W-:Y:S02]  /*8320*/  FSEL R40, R236, -INF , !P0 ;  /* 0xff800000ec287808 */ /* 0x000fe40004000000 */
[-C--:B------:R-:W-:Y:S02]  /*8330*/  ISETP.GE.AND P4, PT, R36, R11.reuse, PT ;  /* 0x0000000b2400720c */ /* 0x080fe40003f86270 */
[C---:B------:R-:W-:Y:S01]  /*8340*/  ISETP.GE.AND P2, PT, R35.reuse, R10, PT ;  /* 0x0000000a2300720c */ /* 0x040fe20003f46270 */
[----:B------:R-:W-:Y:S01]  /*8350*/  HMMA.16816.F32.BF16 R36, R16, R56, RZ ;  /* 0x000000381024723c */ /* 0x000fe200000418ff */
        /* <DEDUP_REMOVED lines=13> */
[----:B------:R-:W-:Y:S01]  /*8430*/  HMMA.16816.F32.BF16 R32, R16, R58, RZ ;  /* 0x0000003a1020723c */ /* 0x000fe200000418ff */
[----:B------:R-:W-:Y:S02]  /*8440*/  FSEL R81, R63, -INF , !P4 ;  /* 0xff8000003f517808 */ /* 0x000fe40006000000 */
[----:B------:R-:W-:-:S02]  /*8450*/  FSEL R250, R250, -INF , !P0 ;  /* 0xff800000fafa7808 */ /* 0x000fc40004000000 */
[-C--:B------:R-:W-:Y:S01]  /*8460*/  ISETP.GE.AND P0, PT, R30, R10.reuse, PT ;  /* 0x0000000a1e00720c */ /* 0x080fe20003f06270 */
[----:B------:R-:W-:Y:S01]  /*8470*/  HMMA.16816.F32.BF16 R16, R4, R76, R36 ;  /* 0x0000004c0410723c */ /* 0x000fe20000041824 */
[----:B------:R-:W-:Y:S02]  /*8480*/  FSEL R248, R248, -INF , !P2 ;  /* 0xff800000f8f87808 */ /* 0x000fe40005000000 */
[C---:B------:R-:W-:Y:S02]  /*8490*/  ISETP.GE.AND P4, PT, R31.reuse, R10, PT ;  /* 0x0000000a1f00720c */ /* 0x040fe40003f86270 */
[-C--:B------:R-:W-:Y:S02]  /*84a0*/  ISETP.GE.AND P2, PT, R31, R11.reuse, PT ;  /* 0x0000000b1f00720c */ /* 0x080fe40003f46270 */
[----:B------:R-:W-:Y:S02]  /*84b0*/  FSEL R72, R72, -INF , !P0 ;  /* 0xff80000048487808 */ /* 0x000fe40004000000 */
[----:B------:R-:W-:-:S02]  /*84c0*/  ISETP.GE.AND P0, PT, R29, R11, PT ;  /* 0x0000000b1d00720c */ /* 0x000fc40003f06270 */
[----:B------:R-:W-:Y:S02]  /*84d0*/  FSEL R249, R249, -INF , !P4 ;  /* 0xff800000f9f97808 */ /* 0x000fe40006000000 */
[----:B------:R-:W-:Y:S02]  /*84e0*/  FSEL R251, R251, -INF , !P2 ;  /* 0xff800000fbfb7808 */ /* 0x000fe40005000000 */
[----:B------:R-:W-:Y:S02]  /*84f0*/  ISETP.GE.AND P4, PT, R30, R11, PT ;  /* 0x0000000b1e00720c */ /* 0x000fe40003f86270 */
[-C--:B------:R-:W-:Y:S01]  /*8500*/  ISETP.GE.AND P2, PT, R29, R10.reuse, PT ;  /* 0x0000000a1d00720c */ /* 0x080fe20003f46270 */
[----:B------:R-:W-:Y:S01]  /*8510*/  HMMA.16816.F32.BF16 R4, R4, R78, R32 ;  /* 0x0000004e0404723c */ /* 0x000fe20000041820 */
[----:B------:R-:W-:Y:S02]  /*8520*/  FSEL R83, R75, -INF , !P0 ;  /* 0xff8000004b537808 */ /* 0x000fe40004000000 */
[----:B------:R-:W-:-:S02]  /*8530*/  ISETP.GE.AND P0, PT, R27, R10, PT ;  /* 0x0000000a1b00720c */ /* 0x000fc40003f06270 */
[----:B------:R-:W-:Y:S02]  /*8540*/  FSEL R82, R74, -INF , !P4 ;  /* 0xff8000004a527808 */ /* 0x000fe40006000000 */
        /* <DEDUP_REMOVED lines=8> */
[----:B------:R-:W-:Y:S02]  /*85d0*/  ISETP.GE.AND P3, PT, R25, R8, PT ;  /* 0x000000081900720c */ /* 0x000fe40003f66270 */
[----:B------:R-:W-:Y:S02]  /*85e0*/  FSEL R75, R64, -INF , !P2 ;  /* 0xff800000404b7808 */ /* 0x000fe40005000000 */
[----:B------:R-:W-:-:S02]  /*85f0*/  ISETP.GE.AND P4, PT, R28, R10, PT ;  /* 0x0000000a1c00720c */ /* 0x000fc40003f86270 */
[----:B------:R-:W-:Y:S02]  /*8600*/  FSEL R64, R16, -INF , !P0 ;  /* 0xff80000010407808 */ /* 0x000fe40004000000 */
[----:B------:R-:W-:Y:S02]  /*8610*/  FSEL R28, R105, -INF , !P3 ;  /* 0xff800000691c7808 */ /* 0x000fe40005800000 */
[----:B------:R-:W-:Y:S02]  /*8620*/  ISETP.GE.AND P0, PT, R2, R10, PT ;  /* 0x0000000a0200720c */ /* 0x000fe40003f06270 */
[----:B------:R-:W-:Y:S02]  /*8630*/  ISETP.GE.AND P3, PT, R27, R11, PT ;  /* 0x0000000b1b00720c */ /* 0x000fe40003f66270 */
[----:B------:R-:W-:Y:S02]  /*8640*/  FSEL R79, R4, -INF , !P0 ;  /* 0xff800000044f7808 */ /* 0x000fe40004000000 */
[----:B------:R-:W-:-:S02]  /*8650*/  FSEL R54, R44, -INF , !P4 ;  /* 0xff8000002c367808 */ /* 0x000fc40006000000 */
[----:B------:R-:W-:Y:S02]  /*8660*/  FSEL R84, R47, -INF , !P3 ;  /* 0xff8000002f547808 */ /* 0x000fe40005800000 */
[----:B------:R-:W-:Y:S02]  /*8670*/  ISETP.GE.AND P0, PT, R2, R11, PT ;  /* 0x0000000b0200720c */ /* 0x000fe40003f06270 */
[----:B------:R-:W-:Y:S02]  /*8680*/  ISETP.GE.AND P4, PT, R26, R9, PT ;  /* 0x000000091a00720c */ /* 0x000fe40003f86270 */
[----:B------:R-:W-:Y:S02]  /*8690*/  ISETP.GE.AND P3, PT, R25, R10, PT ;  /* 0x0000000a1900720c */ /* 0x000fe40003f66270 */
[----:B------:R-:W-:Y:S02]  /*86a0*/  FSEL R176, R6, -INF , !P0 ;  /* 0xff80000006b07808 */ /* 0x000fe40004000000 */
[----:B------:R-:W-:-:S02]  /*86b0*/  FSEL R106, R106, -INF , !P4 ;  /* 0xff8000006a6a7808 */ /* 0x000fc40006000000 */
[----:B------:R-:W-:Y:S02]  /*86c0*/  FSEL R65, R65, -INF , !P3 ;  /* 0xff80000041417808 */ /* 0x000fe40005800000 */
[----:B------:R-:W-:Y:S02]  /*86d0*/  PLOP3.LUT P0, PT, PT, PT, UP0, 0x80, 0x0 ;  /* 0x000000000000781c */ /* 0x000fe40003f0f008 */
[C---:B------:R-:W-:Y:S02]  /*86e0*/  ISETP.GE.AND P4, PT, R25.reuse, R9, PT ;  /* 0x000000091900720c */ /* 0x040fe40003f86270 */
[-C--:B------:R-:W-:Y:S02]  /*86f0*/  ISETP.GE.AND P2, PT, R25, R11.reuse, PT ;  /* 0x0000000b1900720c */ /* 0x080fe40003f46270 */
        /* <DEDUP_REMOVED lines=10> */
[----:B------:R-:W-:Y:S02]  /*87a0*/  ISETP.GE.AND P5, PT, R0, R8, PT ;  /* 0x000000080000720c */ /* 0x000fe40003fa6270 */
[-C--:B------:R-:W-:Y:S02]  /*87b0*/  ISETP.GE.AND P4, PT, R2, R9.reuse, PT ;  /* 0x000000090200720c */ /* 0x080fe40003f86270 */
[C---:B------:R-:W-:Y:S02]  /*87c0*/  ISETP.GE.AND P3, PT, R0.reuse, R9, PT ;  /* 0x000000090000720c */ /* 0x040fe40003f66270 */
[----:B------:R-:W-:-:S02]  /*87d0*/  ISETP.GE.AND P2, PT, R0, R11, PT ;  /* 0x0000000b0000720c */ /* 0x000fc40003f46270 */
[----:B------:R-:W-:Y:S02]  /*87e0*/  FSEL R11, R12, -INF , !P6 ;  /* 0xff8000000c0b7808 */ /* 0x000fe40007000000 */
[----:B------:R-:W-:Y:S02]  /*87f0*/  FSEL R177, R7, -INF , !P2 ;  /* 0xff80000007b17808 */ /* 0x000fe40005000000 */
[----:B------:R-:W-:Y:S02]  /*8800*/  FSEL R16, R13, -INF , !P5 ;  /* 0xff8000000d107808 */ /* 0x000fe40006800000 */
[----:B------:R-:W-:Y:S02]  /*8810*/  FSEL R172, R14, -INF , !P4 ;  /* 0xff8000000eac7808 */ /* 0x000fe40006000000 */
[----:B------:R-:W-:Y:S01]  /*8820*/  FSEL R173, R15, -INF , !P3 ;  /* 0xff8000000fad7808 */ /* 0x000fe20005800000 */
[----:B------:R-:W-:Y:S06]  /*8830*/  @!P0 BRA `(.L_x_86) ;  /* 0x0000000000f88947 */ /* 0x000fec0003800000 */
[----:B------:R-:W2:Y:S04]  /*8840*/  LDL.64 R206, [R1+0x20] ;  /* 0x0000200001ce7983 */ /* 0x000ea80000100a00 */
[----:B------:R-:W3:Y:S01]  /*8850*/  LDL.64 R240, [R1+0x18] ;  /* 0x0000180001f07983 */ /* 0x000ee20000100a00 */
[----:B------:R-:W-:Y:S01]  /*8860*/  UIADD3 UR7, UR17, -0x3, URZ ;  /* 0xfffffffd11077890 */ /* 0x000fe2000fffe03f */
[----:B------:R-:W1:Y:S01]  /*8870*/  @!P1 LDC.64 R8, c[0x0][0x218] ;  /* 0x00008600ff089b82 */ /* 0x000e620000000a00 */
[----:B------:R-:W-:Y:S01]  /*8880*/  IMAD.U32 R5, RZ, RZ, UR10 ;  /* 0x0000000aff057e24 */ /* 0x000fe2000f8e00ff */
[----:B------:R4:W-:Y:S01]  /*8890*/  @P1 STS [R225+0x2000], RZ ;  /* 0x002000ffe1001388 */ /* 0x0009e20000000800 */
[----:B------:R-:W-:Y:S01]  /*88a0*/  USHF.R.S32.HI UR6, URZ, 0x1f, UR7 ;  /* 0x0000001f3f067899 */ /* 0x000fe20008011407 */
[----:B------:R-:W-:Y:S01]  /*88b0*/  IMAD.U32 R6, RZ, RZ, UR10 ;  /* 0x0000000aff067e24 */ /* 0x000fe2000f8e00ff */
[----:B------:R-:W-:Y:S01]  /*88c0*/  UIMAD.WIDE.U32 UR30, UR7, UR10, URZ ;  /* 0x0000000a071e72a5 */ /* 0x000fe2000f8e003f */
[----:B------:R-:W-:Y:S01]  /*88d0*/  IMAD.U32 R4, RZ, RZ, UR11 ;  /* 0x0000000bff047e24 */ /* 0x000fe2000f8e00ff */
[----:B------:R-:W-:Y:S01]  /*88e0*/  UIMAD UR6, UR6, UR10, URZ ;  /* 0x0000000a060672a4 */ /* 0x000fe2000f8e023f */
[----:B------:R-:W5:Y:S01]  /*88f0*/  @!P1 LDC.64 R12, c[0x0][0x218] ;  /* 0x00008600ff0c9b82 */ /* 0x000f620000000a00 */
[----:B------:R4:W-:Y:S01]  /*8900*/  @P1 STS [R225+0x2004], RZ ;  /* 0x002004ffe1001388 */ /* 0x0009e20000000800 */
[----:B------:R-:W-:Y:S01]  /*8910*/  BSSY B0, `(.L_x_87) ;  /* 0x000002f000007945 */ /* 0x000fe20003800000 */
[----:B------:R-:W-:Y:S01]  /*8920*/  UIMAD UR6, UR7, UR11, UR6 ;  /* 0x0000000b070672a4 */ /* 0x000fe2000f8e0206 */
[----:B------:R-:W-:Y:S01]  /*8930*/  IMAD.U32 R2, RZ, RZ, UR30 ;  /* 0x0000001eff027e24 */ /* 0x000fe2000f8e00ff */
[----:B------:R4:W-:Y:S01]  /*8940*/  @P1 STS.64 [R225+0x2008], RZ ;  /* 0x002008ffe1001388 */ /* 0x0009e20000000a00 */
[----:B------:R-:W-:Y:S01]  /*8950*/  IMAD.U32 R3, RZ, RZ, UR30 ;  /* 0x0000001eff037e24 */ /* 0x000fe2000f8e00ff */
[----:B------:R-:W-:Y:S01]  /*8960*/  UIADD3 UR6, UR31, UR6, URZ ;  /* 0x000000061f067290 */ /* 0x000fe2000fffe03f */
[----:B------:R-:W4:Y:S05]  /*8970*/  @!P1 LDC.64 R14, c[0x0][0x218] ;  /* 0x00008600ff0e9b82 */ /* 0x000f2a0000000a00 */
[----:B------:R-:W-:Y:S01]  /*8980*/  IMAD.U32 R0, RZ, RZ, UR6 ;  /* 0x00000006ff007e24 */ /* 0x000fe2000f8e00ff */
[----:B--2---:R-:W-:-:S04]  /*8990*/  LEA R2, P2, R2, R206, 0x7 ;  /* 0x000000ce02027211 */ /* 0x004fc800078438ff */
[----:B---3--:R-:W-:Y:S02]  /*89a0*/  LEA.HI.X R3, R3, R241, R0, 0x7, P2 ;  /* 0x000000f103037211 */ /* 0x008fe400010f3c00 */
[----:B------:R-:W-:Y:S02]  /*89b0*/  @!P1 LEA R5, P3, R5, R2, 0x6 ;  /* 0x0000000205059211 */ /* 0x000fe400078630ff */
[----:B------:R-:W-:Y:S02]  /*89c0*/  @!P1 IADD3 R0, P2, R2, UR26, RZ ;  /* 0x0000001a02009c10 */ /* 0x000fe4000ff5e0ff */
[----:B------:R-:W-:Y:S02]  /*89d0*/  @!P1 LEA.HI.X R10, R6, R3, R4, 0x6, P3 ;  /* 0x00000003060a9211 */ /* 0x000fe400018f3404 */
[----:B-1----:R-:W-:Y:S02]  /*89e0*/  @!P1 LEA R6, P3, R0, R8, 0x1 ;  /* 0x0000000800069211 */ /* 0x002fe400078608ff */
[----:B------:R-:W-:-:S02]  /*89f0*/  @!P1 IADD3.X R7, R3, UR25, RZ, P2, !PT ;  /* 0x0000001903079c10 */ /* 0x000fc400097fe4ff */
[----:B-----5:R-:W-:Y:S02]  /*8a00*/  @!P1 LEA R8, P4, R2, R12, 0x1 ;  /* 0x0000000c02089211 */ /* 0x020fe400078808ff */
[----:B------:R-:W-:Y:S02]  /*8a10*/  @!P1 LEA.HI.X R7, R0, R9, R7, 0x1, P3 ;  /* 0x0000000900079211 */ /* 0x000fe400018f0c07 */
[C---:B----4-:R-:W-:Y:S02]  /*8a20*/  @!P1 LEA R4, P2, R5.reuse, R14, 0x1 ;  /* 0x0000000e05049211 */ /* 0x050fe400078408ff */
[----:B------:R-:W-:Y:S02]  /*8a30*/  @!P1 LEA.HI.X R9, R2, R13, R3, 0x1, P4 ;  /* 0x0000000d02099211 */ /* 0x000fe400020f0c03 */
[----:B------:R-:W-:-:S03]  /*8a40*/  @!P1 LEA.HI.X R5, R5, R15, R10, 0x1, P2 ;  /* 0x0000000f05059211 */ /* 0x000fc600010f0c0a */
[----:B------:R-:W-:Y:S01]  /*8a50*/  @!PT LDS RZ, [RZ] ;  /* 0x00000000fffff984 */ /* 0x000fe20000000800 */
[----:B------:R-:W-:Y:S01]  /*8a60*/  @!PT LDS RZ, [RZ] ;  /* 0x00000000fffff984 */ /* 0x000fe20000000800 */
[----:B------:R-:W-:Y:S01]  /*8a70*/  @!PT LDS RZ, [RZ] ;  /* 0x00000000fffff984 */ /* 0x000fe20000000800 */
[----:B------:R1:W-:Y:S04]  /*8a80*/  @!P1 LDGSTS.E.BYPASS.LTC128B.128 [R225+0x2000], desc[UR22][R8.64] ;  /* 0x0200000008e19fae */ /* 0x0003e8000b901d56 */
[----:B------:R1:W-:Y:S04]  /*8a90*/  @P1 STS.128 [R225+0x2800], RZ ;  /* 0x002800ffe1001388 */ /* 0x0003e80000000c00 */
        /* <DEDUP_REMOVED lines=9> */
[----:B------:R1:W-:Y:S01]  /*8b30*/  @P1 STS.128 [R225+0x3800], RZ ;  /* 0x003800ffe1001388 */ /* 0x0003e20000000c00 */
[----:B------:R-:W-:Y:S05]  /*8b40*/  @P1 BRA `(.L_x_88) ;  /* 0x00000000002c1947 */ /* 0x000fea0003800000 */
[----:B------:R-:W-:Y:S01]  /*8b50*/  IMAD.U32 R0, RZ, RZ, UR10 ;  /* 0x0000000aff007e24 */ /* 0x000fe2000f8e00ff */
[----:B------:R-:W-:Y:S01]  /*8b60*/  UIMAD UR16, UR11, 0x60, URZ ;  /* 0x000000600b1078a4 */ /* 0x000fe2000f8e023f */
[----:B------:R-:W-:Y:S02]  /*8b70*/  ULDC.64 UR6, c[0x0][0x218] ;  /* 0x0000860000067ab9 */ /* 0x000fe40000000a00 */
[----:B------:R-:W-:-:S05]  /*8b80*/  IMAD.WIDE.U32 R2, R0, 0x60, R2 ;  /* 0x0000006000027825 */ /* 0x000fca00078e0002 */
[----:B------:R-:W-:Y:S02]  /*8b90*/  IADD3 R0, R3, UR16, RZ ;  /* 0x0000001003007c10 */ /* 0x000fe4000fffe0ff */
[----:B-1----:R-:W-:-:S04]  /*8ba0*/  LEA R4, P1, R2, UR6, 0x1 ;  /* 0x0000000602047c11 */ /* 0x002fc8000f8208ff */
[----:B------:R-:W-:-:S05]  /*8bb0*/  LEA.HI.X R5, R2, UR7, R0, 0x1, P1 ;  /* 0x0000000702057c11 */ /* 0x000fca00088f0c00 */
[----:B------:R-:W-:Y:S01]  /*8bc0*/  @!PT LDS RZ, [RZ] ;  /* 0x00000000fffff984 */ /* 0x000fe20000000800 */
[----:B------:R-:W-:Y:S01]  /*8bd0*/  @!PT LDS RZ, [RZ] ;  /* 0x00000000fffff984 */ /* 0x000fe20000000800 */
[----:B------:R-:W-:Y:S01]  /*8be0*/  @!PT LDS RZ, [RZ] ;  /* 0x00000000fffff984 */ /* 0x000fe20000000800 */
[----:B------:R2:W-:Y:S04]  /*8bf0*/  LDGSTS.E.BYPASS.LTC128B.128 [R225+0x3800], desc[UR22][R4.64] ;  /* 0x0380000004e17fae */ /* 0x0005e8000b901d56 */
.L_x_88:
[----:B------:R-:W-:Y:S05]  /*8c00*/  BSYNC B0 ;  /* 0x0000000000007941 */ /* 0x000fea0003800000 */
.L_x_87:
[----:B------:R-:W0:Y:S02]  /*8c10*/  LDGDEPBAR ;  /* 0x00000000000079af */ /* 0x000e240000000000 */
.L_x_86:
[----:B------:R-:W-:Y:S01]  /*8c20*/  FMNMX.FTZ R0, R138, R128, !PT ;  /* 0x000000808a007209 */ /* 0x000fe20007810000 */
[----:B------:R-:W-:-:S03]  /*8c30*/  @UP0 UIADD3 UR17, UR17, -0x3, URZ ;  /* 0xfffffffd11110890 */ /* 0x000fc6000fffe03f */
        /* <DEDUP_REMOVED lines=30> */
[----:B------:R-:W-:-:S05]  /*8e20*/  FMNMX.FTZ R0, R16, R0, !PT ;  /* 0x0000000010007209 */ /* 0x000fca0007810000 */
[----:B------:R-:W3:Y:S02]  /*8e30*/  SHFL.BFLY PT, R2, R0, 0x2, 0x1f ;  /* 0x0c401f0000027f89 */ /* 0x000ee400000e0000 */
[----:B---3--:R-:W-:-:S05]  /*8e40*/  FMNMX.FTZ R0, R0, R2, !PT ;  /* 0x0000000200007209 */ /* 0x008fca0007810000 */
[----:B------:R-:W3:Y:S02]  /*8e50*/  SHFL.BFLY PT, R2, R0, 0x1, 0x1f ;  /* 0x0c201f0000027f89 */ /* 0x000ee400000e0000 */
[----:B---3--:R-:W-:-:S04]  /*8e60*/  FMNMX.FTZ R70, R0, R2, !PT ;  /* 0x0000000200467209 */ /* 0x008fc80007810000 */
[C---:B------:R-:W-:Y:S01]  /*8e70*/  FSETP.NEU.FTZ.AND P4, PT, R70.reuse, -INF , PT ;  /* 0xff8000004600780b */ /* 0x040fe20003f9d000 */
[----:B------:R-:W-:-:S05]  /*8e80*/  FMUL.FTZ R0, R70, UR15 ;  /* 0x0000000f46007c20 */ /* 0x000fca0008410000 */
[----:B------:R-:W-:-:S05]  /*8e90*/  FSEL R0, R0, RZ, P4 ;  /* 0x000000ff00007208 */ /* 0x000fca0002000000 */
[--C-:B------:R-:W-:Y:S01]  /*8ea0*/  FFMA.FTZ R2, R128, UR15, -R0.reuse ;  /* 0x0000000f80027c23 */ /* 0x100fe20008010800 */
[----:B------:R-:W-:-:S03]  /*8eb0*/  FFMA.FTZ R3, R69, UR15, -R0 ;  /* 0x0000000f45037c23 */ /* 0x000fc60008010800 */
[----:B------:R3:W-:Y:S08]  /*8ec0*/  MUFU.EX2 R66, R2 ;  /* 0x0000000200427308 */ /* 0x0007f00000000800 */
[----:B-1----:R1:W-:Y:S01]  /*8ed0*/  MUFU.EX2 R7, R3 ;  /* 0x0000000300077308 */ /* 0x0023e20000000800 */
[----:B---3--:R-:W-:-:S07]  /*8ee0*/  FFMA.FTZ R2, R129, UR15, -R0 ;  /* 0x0000000f81027c23 */ /* 0x008fce0008010800 */
[----:B------:R3:W-:Y:S01]  /*8ef0*/  MUFU.EX2 R31, R2 ;  /* 0x00000002001f7308 */ /* 0x0007e20000000800 */
[----:B-1----:R-:W-:-:S07]  /*8f00*/  FFMA.FTZ R3, R124, UR15, -R0 ;  /* 0x0000000f7c037c23 */ /* 0x002fce0008010800 */
[----:B------:R1:W-:Y:S01]  /*8f10*/  MUFU.EX2 R33, R3 ;  /* 0x0000000300217308 */ /* 0x0003e20000000800 */
[----:B---3--:R-:W-:-:S07]  /*8f20*/  FFMA.FTZ R2, R68, UR15, -R0 ;  /* 0x0000000f44027c23 */ /* 0x008fce0008010800 */
[----:B------:R3:W-:Y:S01]  /*8f30*/  MUFU.EX2 R30, R2 ;  /* 0x00000002001e7308 */ /* 0x0007e20000000800 */
[----:B-1----:R-:W-:-:S07]  /*8f40*/  FFMA.FTZ R3, R125, UR15, -R0 ;  /* 0x0000000f7d037c23 */ /* 0x002fce0008010800 */
[----:B------:R1:W-:Y:S01]  /*8f50*/  MUFU.EX2 R32, R3 ;  /* 0x0000000300207308 */ /* 0x0003e20000000800 */
[----:B---3--:R-:W-:-:S04]  /*8f60*/  FMNMX.FTZ R2, R137, R182, !PT ;  /* 0x000000b689027209 */ /* 0x008fc80007810000 */
        /* <DEDUP_REMOVED lines=22> */
[----:B------:R-:W-:-:S04]  /*90d0*/  FMNMX.FTZ R2, R196, R2, !PT ;  /* 0x00000002c4027209 */ /* 0x000fc80007810000 */
[----:B------:R-:W-:Y:S01]  /*90e0*/  FMNMX.FTZ R2, R102, R2, !PT ;  /* 0x0000000266027209 */ /* 0x000fe20007810000 */
[----:B-1----:R-:W-:-:S03]  /*90f0*/  FFMA.FTZ R3, R121, UR15, -R0 ;  /* 0x0000000f79037c23 */ /* 0x002fc60008010800 */
[----:B------:R-:W-:Y:S01]  /*9100*/  FMNMX.FTZ R2, R103, R2, !PT ;  /* 0x0000000267027209 */ /* 0x000fe20007810000 */
[----:B------:R1:W3:Y:S03]  /*9110*/  MUFU.EX2 R57, R3 ;  /* 0x0000000300397308 */ /* 0x0002e60000000800 */
[----:B------:R-:W-:-:S04]  /*9120*/  FMNMX.FTZ R2, R198, R2, !PT ;  /* 0x00000002c6027209 */ /* 0x000fc80007810000 */
[----:B------:R-:W-:-:S04]  /*9130*/  FMNMX.FTZ R2, R201, R2, !PT ;  /* 0x00000002c9027209 */ /* 0x000fc80007810000 */
[----:B------:R-:W-:-:S04]  /*9140*/  FMNMX.FTZ R2, R116, R2, !PT ;  /* 0x0000000274027209 */ /* 0x000fc80007810000 */
[----:B------:R-:W-:Y:S01]  /*9150*/  FMNMX.FTZ R2, R99, R2, !PT ;  /* 0x0000000263027209 */ /* 0x000fe20007810000 */
[----:B-1----:R-:W-:Y:S01]  /*9160*/  FFMA.FTZ R3, R91, UR15, -R0 ;  /* 0x0000000f5b037c23 */ /* 0x002fe20008010800 */
[----:B---3--:R-:W-:Y:S02]  /*9170*/  MOV R91, R57 ;  /* 0x00000039005b7202 */ /* 0x008fe40000000f00 */
[----:B------:R-:W-:Y:S01]  /*9180*/  FMNMX.FTZ R2, R202, R2, !PT ;  /* 0x00000002ca027209 */ /* 0x000fe20007810000 */
[----:B------:R1:W3:Y:S03]  /*9190*/  MUFU.EX2 R58, R3 ;  /* 0x00000003003a7308 */ /* 0x0002e60000000800 */
        /* <DEDUP_REMOVED lines=8> */
[----:B------:R-:W-:-:S05]  /*9220*/  FMNMX.FTZ R2, R173, R2, !PT ;  /* 0x00000002ad027209 */ /* 0x000fca0007810000 */
[----:B--2---:R-:W2:Y:S01]  /*9230*/  SHFL.BFLY PT, R4, R2, 0x2, 0x1f ;  /* 0x0c401f0002047f89 */ /* 0x004ea200000e0000 */
[----:B-1----:R-:W-:-:S04]  /*9240*/  FFMA.FTZ R3, R122, UR15, -R0 ;  /* 0x0000000f7a037c23 */ /* 0x002fc80008010800 */
[----:B------:R1:W-:Y:S01]  /*9250*/  MUFU.EX2 R37, R3 ;  /* 0x0000000300257308 */ /* 0x0003e20000000800 */
[----:B--2---:R-:W-:Y:S01]  /*9260*/  FMNMX.FTZ R2, R2, R4, !PT ;  /* 0x0000000402027209 */ /* 0x004fe20007810000 */
[----:B-1----:R-:W-:-:S04]  /*9270*/  FFMA.FTZ R3, R123, UR15, -R0 ;  /* 0x0000000f7b037c23 */ /* 0x002fc80008010800 */
[----:B------:R-:W1:Y:S02]  /*9280*/  SHFL.BFLY PT, R4, R2, 0x1, 0x1f ;  /* 0x0c201f0002047f89 */ /* 0x000e6400000e0000 */
[----:B------:R2:W-:Y:S02]  /*9290*/  MUFU.EX2 R39, R3 ;  /* 0x0000000300277308 */ /* 0x0005e40000000800 */
[----:B--2---:R-:W-:-:S06]  /*92a0*/  FFMA.FTZ R3, R109, UR15, -R0 ;  /* 0x0000000f6d037c23 */ /* 0x004fcc0008010800 */
[----:B------:R2:W-:Y:S01]  /*92b0*/  MUFU.EX2 R59, R3 ;  /* 0x00000003003b7308 */ /* 0x0005e20000000800 */
[----:B-1----:R-:W-:Y:S01]  /*92c0*/  FMNMX.FTZ R68, R2, R4, !PT ;  /* 0x0000000402447209 */ /* 0x002fe20007810000 */
[----:B------:R-:W-:-:S03]  /*92d0*/  FFMA.FTZ R2, R11, UR15, -R0 ;  /* 0x0000000f0b027c23 */ /* 0x000fc60008010800 */
[----:B------:R-:W-:-:S03]  /*92e0*/  FSETP.NEU.FTZ.AND P3, PT, R68, -INF , PT ;  /* 0xff8000004400780b */ /* 0x000fc60003f7d000 */
[----:B------:R1:W-:Y:S01]  /*92f0*/  MUFU.EX2 R90, R2 ;  /* 0x00000002005a7308 */ /* 0x0003e20000000800 */
[----:B--2---:R-:W-:-:S07]  /*9300*/  FFMA.FTZ R3, R112, UR15, -R0 ;  /* 0x0000000f70037c23 */ /* 0x004fce0008010800 */
[----:B------:R2:W-:Y:S01]  /*9310*/  MUFU.EX2 R60, R3 ;  /* 0x00000003003c7308 */ /* 0x0005e20000000800 */
[----:B-1----:R-:W-:Y:S01]  /*9320*/  FMNMX.FTZ R2, R136, R94, !PT ;  /* 0x0000005e88027209 */ /* 0x002fe20007810000 */
[----:B--2---:R-:W-:-:S06]  /*9330*/  FFMA.FTZ R3, R126, UR15, -R0 ;  /* 0x0000000f7e037c23 */ /* 0x004fcc0008010800 */
        /* <DEDUP_REMOVED lines=12> */
[----:B---3--:R-:W-:-:S05]  /*9400*/  MOV R96, R58 ;  /* 0x0000003a00607202 */ /* 0x008fca0000000f00 */
        /* <DEDUP_REMOVED lines=15> */
[----:B------:R1:W-:Y:S08]  /*9500*/  MUFU.EX2 R67, R3 ;  /* 0x0000000300437308 */ /* 0x0003f00000000800 */
[----:B------:R2:W-:Y:S01]  /*9510*/  MUFU.EX2 R55, R0 ;  /* 0x0000000000377308 */ /* 0x0005e20000000800 */
[----:B-1----:R-:W-:-:S05]  /*9520*/  FMUL.FTZ R3, R68, UR15 ;  /* 0x0000000f44037c20 */ /* 0x002fca0008410000 */
[----:B------:R-:W-:-:S05]  /*9530*/  FSEL R3, R3, RZ, P3 ;  /* 0x000000ff03037208 */ /* 0x000fca0001800000 */
[--C-:B--2---:R-:W-:Y:S01]  /*9540*/  FFMA.FTZ R0, R182, UR15, -R3.reuse ;  /* 0x0000000fb6007c23 */ /* 0x104fe20008010803 */
[----:B------:R-:W-:-:S03]  /*9550*/  FFMA.FTZ R4, R195, UR15, -R3 ;  /* 0x0000000fc3047c23 */ /* 0x000fc60008010803 */
[----:B------:R1:W-:Y:S08]  /*9560*/  MUFU.EX2 R182, R0 ;  /* 0x0000000000b67308 */ /* 0x0003f00000000800 */
[----:B------:R2:W-:Y:S01]  /*9570*/  MUFU.EX2 R209, R4 ;  /* 0x0000000400d17308 */ /* 0x0005e20000000800 */
[----:B-1----:R-:W-:-:S07]  /*9580*/  FFMA.FTZ R0, R188, UR15, -R3 ;  /* 0x0000000fbc007c23 */ /* 0x002fce0008010803 */
        /* <DEDUP_REMOVED lines=8> */
[----:B------:R1:W2:Y:S02]  /*9610*/  MUFU.EX2 R208, R0 ;  /* 0x0000000000d07308 */ /* 0x0002a40000000800 */
[----:B-1----:R-:W-:Y:S01]  /*9620*/  FFMA.FTZ R0, R183, UR15, -R3 ;  /* 0x0000000fb7007c23 */ /* 0x002fe20008010803 */
[----:B--2---:R-:W-:-:S05]  /*9630*/  F2FP.BF16.F32.PACK_AB R11, R208, R205 ;  /* 0x000000cdd00b723e */ /* 0x004fca00000010ff */
        /* <DEDUP_REMOVED lines=59> */
[--C-:B------:R-:W-:Y:S01]  /*99f0*/  FFMA.FTZ R0, R103, UR15, -R3.reuse ;  /* 0x0000000f67007c23 */ /* 0x100fe20008010803 */
[----:B------:R-:W-:Y:S02]  /*9a00*/  FMNMX.FTZ R4, R79, R4, !PT ;  /* 0x000000044f047209 */ /* 0x000fe40007810000 */
[----:B------:R-:W-:Y:S01]  /*9a10*/  FMNMX.FTZ R5, R179, R2, !PT ;  /* 0x00000002b3057209 */ /* 0x000fe20007810000 */
[----:B------:R1:W-:Y:S01]  /*9a20*/  MUFU.EX2 R196, R0 ;  /* 0x0000000000c47308 */ /* 0x0003e20000000800 */
[----:B------:R-:W-:Y:S01]  /*9a30*/  FFMA.FTZ R2, R198, UR15, -R3 ;  /* 0x0000000fc6027c23 */ /* 0x000fe20008010803 */
[----:B------:R-:W-:-:S06]  /*9a40*/  MOV R198, R55 ;  /* 0x0000003700c67202 */ /* 0x000fcc0000000f00 */
[----:B------:R2:W-:Y:S01]  /*9a50*/  MUFU.EX2 R195, R2 ;  /* 0x0000000200c37308 */ /* 0x0005e20000000800 */
[----:B-1----:R-:W-:Y:S02]  /*9a60*/  FMNMX.FTZ R0, R105, R4, !PT ;  /* 0x0000000469007209 */ /* 0x002fe40007810000 */
[----:B------:R-:W-:-:S03]  /*9a70*/  FMNMX.FTZ R4, R230, R5, !PT ;  /* 0x00000005e6047209 */ /* 0x000fc60007810000 */
[----:B------:R-:W1:Y:S01]  /*9a80*/  SHFL.BFLY PT, R5, R0, 0x2, 0x1f ;  /* 0x0c401f0000057f89 */ /* 0x000e6200000e0000 */
[----:B--2---:R-:W-:Y:S01]  /*9a90*/  FMNMX.FTZ R2, R231, R4, !PT ;  /* 0x00000004e7027209 */ /* 0x004fe20007810000 */
[----:B------:R-:W-:Y:S01]  /*9aa0*/  FFMA.FTZ R4, R201, UR15, -R3 ;  /* 0x0000000fc9047c23 */ /* 0x000fe20008010803 */
[----:B------:R-:W-:Y:S02]  /*9ab0*/  MOV R201, R90 ;  /* 0x0000005a00c97202 */ /* 0x000fe40000000f00 */
[----:B------:R-:W-:Y:S01]  /*9ac0*/  FMNMX.FTZ R2, R174, R2, !PT ;  /* 0x00000002ae027209 */ /* 0x000fe20007810000 */
[----:B------:R2:W-:Y:S03]  /*9ad0*/  MUFU.EX2 R194, R4 ;  /* 0x0000000400c27308 */ /* 0x0005e60000000800 */
[----:B------:R-:W-:-:S04]  /*9ae0*/  FMNMX.FTZ R2, R175, R2, !PT ;  /* 0x00000002af027209 */ /* 0x000fc80007810000 */
[----:B------:R-:W-:-:S04]  /*9af0*/  FMNMX.FTZ R2, R234, R2, !PT ;  /* 0x00000002ea027209 */ /* 0x000fc80007810000 */
[----:B------:R-:W-:-:S04]  /*9b00*/  FMNMX.FTZ R2, R235, R2, !PT ;  /* 0x00000002eb027209 */ /* 0x000fc80007810000 */
[----:B------:R-:W-:Y:S02]  /*9b10*/  FMNMX.FTZ R2, R86, R2, !PT ;  /* 0x0000000256027209 */ /* 0x000fe40007810000 */
[----:B-1----:R-:W-:Y:S01]  /*9b20*/  FMNMX.FTZ R0, R0, R5, !PT ;  /* 0x0000000500007209 */ /* 0x002fe20007810000 */
[----:B--2---:R-:W-:Y:S01]  /*9b30*/  FFMA.FTZ R4, R116, UR15, -R3 ;  /* 0x0000000f74047c23 */ /* 0x004fe20008010803 */
[----:B------:R-:W-:-:S03]  /*9b40*/  FMNMX.FTZ R2, R87, R2, !PT ;  /* 0x0000000257027209 */ /* 0x000fc60007810000 */
[----:B------:R-:W1:Y:S01]  /*9b50*/  SHFL.BFLY PT, R5, R0, 0x1, 0x1f ;  /* 0x0c201f0000057f89 */ /* 0x000e6200000e0000 */
[----:B------:R-:W-:Y:S01]  /*9b60*/  FMNMX.FTZ R2, R238, R2, !PT ;  /* 0x00000002ee027209 */ /* 0x000fe20007810000 */
[----:B------:R2:W-:Y:S03]  /*9b70*/  MUFU.EX2 R193, R4 ;  /* 0x0000000400c17308 */ /* 0x0005e60000000800 */
[----:B------:R-:W-:-:S04]  /*9b80*/  FMNMX.FTZ R2, R239, R2, !PT ;  /* 0x00000002ef027209 */ /* 0x000fc80007810000 */
[----:B------:R-:W-:-:S04]  /*9b90*/  FMNMX.FTZ R2, R80, R2, !PT ;  /* 0x0000000250027209 */ /* 0x000fc80007810000 */
[----:B------:R-:W-:-:S04]  /*9ba0*/  FMNMX.FTZ R2, R81, R2, !PT ;  /* 0x0000000251027209 */ /* 0x000fc80007810000 */
[----:B------:R-:W-:Y:S01]  /*9bb0*/  FMNMX.FTZ R2, R250, R2, !PT ;  /* 0x00000002fa027209 */ /* 0x000fe20007810000 */
[----:B--2---:R-:W-:-:S03]  /*9bc0*/  FFMA.FTZ R4, R99, UR15, -R3 ;  /* 0x0000000f63047c23 */ /* 0x004fc60008010803 */
[----:B------:R-:W-:Y:S01]  /*9bd0*/  FMNMX.FTZ R2, R251, R2, !PT ;  /* 0x00000002fb027209 */ /* 0x000fe20007810000 */
[----:B------:R2:W-:Y:S01]  /*9be0*/  MUFU.EX2 R191, R4 ;  /* 0x0000000400bf7308 */ /* 0x0005e20000000800 */
[----:B-1----:R-:W-:Y:S01]  /*9bf0*/  FMNMX.FTZ R27, R0, R5, !PT ;  /* 0x00000005001b7209 */ /* 0x002fe20007810000 */
[----:B------:R-:W-:Y:S01]  /*9c00*/  FFMA.FTZ R0, R107, UR15, -R3 ;  /* 0x0000000f6b007c23 */ /* 0x000fe20008010803 */
[----:B------:R-:W-:Y:S02]  /*9c10*/  FMNMX.FTZ R2, R82, R2, !PT ;  /* 0x0000000252027209 */ /* 0x000fe40007810000 */
[----:B------:R-:W-:-:S03]  /*9c20*/  FSETP.NEU.FTZ.AND P2, PT, R27, -INF , PT ;  /* 0xff8000001b00780b */ /* 0x000fc60003f5d000 */
[----:B------:R1:W-:Y:S01]  /*9c30*/  MUFU.EX2 R181, R0 ;  /* 0x0000000000b57308 */ /* 0x0003e20000000800 */
[----:B--2---:R-:W-:Y:S01]  /*9c40*/  FFMA.FTZ R4, R202, UR15, -R3 ;  /* 0x0000000fca047c23 */ /* 0x004fe20008010803 */
[----:B------:R-:W-:-:S06]  /*9c50*/  MOV R202, R67 ;  /* 0x0000004300ca7202 */ /* 0x000fcc0000000f00 */
[----:B------:R2:W-:Y:S01]  /*9c60*/  MUFU.EX2 R190, R4 ;  /* 0x0000000400be7308 */ /* 0x0005e20000000800 */
[----:B-1----:R-:W-:Y:S01]  /*9c70*/  FMNMX.FTZ R0, R83, R2, !PT ;  /* 0x0000000253007209 */ /* 0x002fe20007810000 */
[----:B------:R-:W-:-:S03]  /*9c80*/  FMUL.FTZ R2, R27, UR15 ;  /* 0x0000000f1b027c20 */ /* 0x000fc60008410000 */
[----:B------:R-:W-:Y:S02]  /*9c90*/  FMNMX.FTZ R0, R77, R0, !PT ;  /* 0x000000004d007209 */ /* 0x000fe40007810000 */
[----:B------:R-:W-:Y:S02]  /*9ca0*/  FSEL R2, R2, RZ, P2 ;  /* 0x000000ff02027208 */ /* 0x000fe40001000000 */
[----:B------:R-:W-:-:S03]  /*9cb0*/  FMNMX.FTZ R0, R84, R0, !PT ;  /* 0x0000000054007209 */ /* 0x000fc60007810000 */
[----:B------:R-:W-:Y:S01]  /*9cc0*/  FFMA.FTZ R5, R71, UR15, -R2 ;  /* 0x0000000f47057c23 */ /* 0x000fe20008010802 */
[----:B------:R-:W-:Y:S01]  /*9cd0*/  FMNMX.FTZ R0, R85, R0, !PT ;  /* 0x0000000055007209 */ /* 0x000fe20007810000 */
[----:B--2---:R-:W-:Y:S01]  /*9ce0*/  FFMA.FTZ R4, R203, UR15, -R3 ;  /* 0x0000000fcb047c23 */ /* 0x004fe20008010803 */
[----:B------:R-:W-:Y:S01]  /*9cf0*/  MOV R203, R89 ;  /* 0x0000005900cb7202 */ /* 0x000fe20000000f00 */
[----:B------:R-:W-:Y:S01]  /*9d00*/  MUFU.EX2 R127, R5 ;  /* 0x00000005007f7308 */ /* 0x000fe20000000800 */
[----:B------:R-:W-:-:S04]  /*9d10*/  FMNMX.FTZ R0, R78, R0, !PT ;  /* 0x000000004e007209 */ /* 0x000fc80007810000 */
[----:B------:R-:W-:-:S03]  /*9d20*/  FMNMX.FTZ R0, R110, R0, !PT ;  /* 0x000000006e007209 */ /* 0x000fc60007810000 */
[----:B------:R1:W-:Y:S01]  /*9d30*/  MUFU.EX2 R189, R4 ;  /* 0x0000000400bd7308 */ /* 0x0003e20000000800 */
        /* <DEDUP_REMOVED lines=9> */
[----:B-1----:R-:W-:Y:S01]  /*9dd0*/  FFMA.FTZ R4, R192, UR15, -R2 ;  /* 0x0000000fc0047c23 */ /* 0x002fe20008010802 */
[----:B------:R-:W-:-:S05]  /*9de0*/  MOV R192, R19 ;  /* 0x0000001300c07202 */ /* 0x000fca0000000f00 */
[----:B------:R1:W-:Y:S02]  /*9df0*/  MUFU.EX2 R121, R4 ;  /* 0x0000000400797308 */ /* 0x0003e40000000800 */
[----:B-1----:R-:W-:Y:S01]  /*9e00*/  FFMA.FTZ R4, R184, UR15, -R2 ;  /* 0x0000000fb8047c23 */ /* 0x002fe20008010802 */
[----:B------:R-:W-:-:S05]  /*9e10*/  MOV R184, R18 ;  /* 0x0000001200b87202 */ /* 0x000fca0000000f00 */
[----:B------:R1:W-:Y:S02]  /*9e20*/  MUFU.EX2 R120, R4 ;  /* 0x0000000400787308 */ /* 0x0003e40000000800 */
[--C-:B-1----:R-:W-:Y:S01]  /*9e30*/  FFMA.FTZ R4, R185, UR15, -R2.reuse ;  /* 0x0000000fb9047c23 */ /* 0x102fe20008010802 */
[----:B------:R-:W-:Y:S02]  /*9e40*/  MOV R185, R6 ;  /* 0x0000000600b97202 */ /* 0x000fe40000000f00 */
[----:B------:R-:W1:Y:S03]  /*9e50*/  SHFL.BFLY PT, R6, R0, 0x2, 0x1f ;  /* 0x0c401f0000067f89 */ /* 0x000e6600000e0000 */
        /* <DEDUP_REMOVED lines=9> */
[----:B------:R-:W-:Y:S02]  /*9ef0*/  FSEL R5, R27, RZ, P2 ;  /* 0x000000ff1b057208 */ /* 0x000fe40001000000 */
[----:B------:R-:W-:-:S03]  /*9f00*/  FSETP.NEU.FTZ.AND P1, PT, R26, -INF , PT ;  /* 0xff8000001a00780b */ /* 0x000fc60003f3d000 */
[----:B------:R1:W-:Y:S01]  /*9f10*/  MUFU.EX2 R133, R0 ;  /* 0x0000000000857308 */ /* 0x0003e20000000800 */
[----:B--2---:R-:W-:Y:S01]  /*9f20*/  FFMA.FTZ R4, R104, UR15, -R2 ;  /* 0x0000000f68047c23 */ /* 0x004fe20008010802 */
[----:B------:R-:W-:Y:S01]  /*9f30*/  FADD.FTZ R5, R136, -R5 ;  /* 0x8000000588057221 */ /* 0x000fe20000010000 */
[----:B------:R-:W-:-:S03]  /*9f40*/  MOV R136, R7 ;  /* 0x0000000700887202 */ /* 0x000fc60000000f00 */
[----:B------:R-:W-:Y:S02]  /*9f50*/  FMUL.FTZ R5, R5, UR15 ;  /* 0x0000000f05057c20 */ /* 0x000fe40008410000 */
[----:B------:R2:W-:Y:S08]  /*9f60*/  MUFU.EX2 R126, R4 ;  /* 0x00000004007e7308 */ /* 0x0005f00000000800 */
[----:B------:R3:W4:Y:S01]  /*9f70*/  MUFU.EX2 R24, R5 ;  /* 0x0000000500187308 */ /* 0x0007220000000800 */
[----:B-1----:R-:W-:-:S05]  /*9f80*/  FMUL.FTZ R0, R26, UR15 ;  /* 0x0000000f1a007c20 */ /* 0x002fca0008410000 */
[----:B------:R-:W-:Y:S01]  /*9f90*/  FSEL R0, R0, RZ, P1 ;  /* 0x000000ff00007208 */ /* 0x000fe20000800000 */
[----:B--2---:R-:W-:-:S04]  /*9fa0*/  FFMA.FTZ R4, R95, UR15, -R2 ;  /* 0x0000000f5f047c23 */ /* 0x004fc80008010802 */
[----:B------:R-:W-:Y:S01]  /*9fb0*/  FFMA.FTZ R6, R186, UR15, -R0 ;  /* 0x0000000fba067c23 */ /* 0x000fe20008010800 */
[----:B------:R-:W-:Y:S01]  /*9fc0*/  MOV R186, R12 ;  /* 0x0000000c00ba7202 */ /* 0x000fe20000000f00 */
[----:B------:R1:W-:Y:S01]  /*9fd0*/  MUFU.EX2 R128, R4 ;  /* 0x0000000400807308 */ /* 0x0003e20000000800 */
[----:B---3--:R-:W-:Y:S01]  /*9fe0*/  FSEL R5, R70, RZ, P4 ;  /* 0x000000ff46057208 */ /* 0x008fe20002000000 */
[-C--:B----4-:R-:W-:Y:S01]  /*9ff0*/  FMUL.FTZ R168, R168, R24.reuse ;  /* 0x00000018a8a87220 */ /* 0x090fe20000410000 */
[-C--:B------:R-:W-:Y:S01]  /*a000*/  FMUL.FTZ R169, R169, R24.reuse ;  /* 0x00000018a9a97220 */ /* 0x080fe20000410000 */
[----:B------:R-:W-:-:S04]  /*a010*/  FMUL.FTZ R140, R140, R24 ;  /* 0x000000188c8c7220 */ /* 0x000fc80000410000 */
[----:B------:R2:W-:Y:S01]  /*a020*/  MUFU.EX2 R118, R6 ;  /* 0x0000000600767308 */ /* 0x0005e20000000800 */
[----:B------:R-:W-:Y:S01]  /*a030*/  FADD.FTZ R5, R138, -R5 ;  /* 0x800000058a057221 */ /* 0x000fe20000010000 */
[----:B------:R-:W-:Y:S01]  /*a040*/  MOV R138, R32 ;  /* 0x00000020008a7202 */ /* 0x000fe20000000f00 */
[-C--:B------:R-:W-:Y:S01]  /*a050*/  FMUL.FTZ R141, R141, R24.reuse ;  /* 0x000000188d8d7220 */ /* 0x080fe20000410000 */
[-C--:B------:R-:W-:Y:S01]  /*a060*/  FMUL.FTZ R152, R152, R24.reuse ;  /* 0x0000001898987220 */ /* 0x080fe20000410000 */
[----:B------:R-:W-:Y:S01]  /*a070*/  FMUL.FTZ R5, R5, UR15 ;  /* 0x0000000f05057c20 */ /* 0x000fe20008410000 */
[-C--:B------:R-:W-:Y:S01]  /*a080*/  FMUL.FTZ R153, R153, R24.reuse ;  /* 0x0000001899997220 */ /* 0x080fe20000410000 */
[-C--:B------:R-:W-:Y:S01]  /*a090*/  FMUL.FTZ R156, R156, R24.reuse ;  /* 0x000000189c9c7220 */ /* 0x080fe20000410000 */
[----:B------:R-:W-:Y:S01]  /*a0a0*/  FMUL.FTZ R157, R157, R24 ;  /* 0x000000189d9d7220 */ /* 0x000fe20000410000 */
[----:B-1----:R-:W-:Y:S01]  /*a0b0*/  FFMA.FTZ R4, R51, UR15, -R2 ;  /* 0x0000000f33047c23 */ /* 0x002fe20008010802 */
[----:B------:R-:W1:Y:S01]  /*a0c0*/  MUFU.EX2 R71, R5 ;  /* 0x0000000500477308 */ /* 0x000e620000000800 */
[----:B--2---:R-:W-:-:S07]  /*a0d0*/  FSEL R6, R68, RZ, P3 ;  /* 0x000000ff44067208 */ /* 0x004fce0001800000 */
[----:B------:R2:W-:Y:S01]  /*a0e0*/  MUFU.EX2 R129, R4 ;  /* 0x0000000400817308 */ /* 0x0005e20000000800 */
[-C--:B-1----:R-:W-:Y:S01]  /*a0f0*/  FMUL.FTZ R144, R144, R71.reuse ;  /* 0x0000004790907220 */ /* 0x082fe20000410000 */
[-C--:B------:R-:W-:Y:S01]  /*a100*/  FMUL.FTZ R145, R145, R71.reuse ;  /* 0x0000004791917220 */ /* 0x080fe20000410000 */
[-C--:B------:R-:W-:Y:S01]  /*a110*/  FMUL.FTZ R148, R148, R71.reuse ;  /* 0x0000004794947220 */ /* 0x080fe20000410000 */
[-C--:B------:R-:W-:Y:S01]  /*a120*/  FMUL.FTZ R149, R149, R71.reuse ;  /* 0x0000004795957220 */ /* 0x080fe20000410000 */
[-C--:B------:R-:W-:Y:S01]  /*a130*/  FMUL.FTZ R160, R160, R71.reuse ;  /* 0x00000047a0a07220 */ /* 0x080fe20000410000 */
[-C--:B------:R-:W-:Y:S01]  /*a140*/  FMUL.FTZ R161, R161, R71.reuse ;  /* 0x00000047a1a17220 */ /* 0x080fe20000410000 */
[-C--:B------:R-:W-:Y:S01]  /*a150*/  FMUL.FTZ R164, R164, R71.reuse ;  /* 0x00000047a4a47220 */ /* 0x080fe20000410000 */
[----:B------:R-:W-:Y:S01]  /*a160*/  FMUL.FTZ R165, R165, R71 ;  /* 0x00000047a5a57220 */ /* 0x000fe20000410000 */
[----:B--2---:R-:W-:-:S04]  /*a170*/  FFMA.FTZ R4, R50, UR15, -R2 ;  /* 0x0000000f32047c23 */ /* 0x004fc80008010802 */
        /* <DEDUP_REMOVED lines=12> */
[----:B------:R-:W-:Y:S02]  /*a240*/  MOV R197, R17 ;  /* 0x0000001100c57202 */ /* 0x000fe40000000f00 */
[----:B------:R-:W1:Y:S03]  /*a250*/  LDSM.16.MT88.4 R16, [R214+0x4000] ;  /* 0x00400000d610783b */ /* 0x000e660000004200 */
[----:B------:R2:W-:Y:S02]  /*a260*/  MUFU.EX2 R112, R4 ;  /* 0x0000000400707308 */ /* 0x0005e40000000800 */
[----:B--2---:R-:W-:Y:S01]  /*a270*/  FFMA.FTZ R4, R200, UR15, -R0 ;  /* 0x0000000fc8047c23 */ /* 0x004fe20008010800 */
[----:B------:R-:W-:-:S05]  /*a280*/  MOV R200, R15 ;  /* 0x0000000f00c87202 */ /* 0x000fca0000000f00 */
[----:B------:R2:W3:Y:S02]  /*a290*/  MUFU.EX2 R113, R4 ;  /* 0x0000000400717308 */ /* 0x0004e40000000800 */
[----:B--2---:R-:W-:Y:S01]  /*a2a0*/  FFMA.FTZ R4, R199, UR15, -R0 ;  /* 0x0000000fc7047c23 */ /* 0x004fe20008010800 */
[----:B------:R-:W-:Y:S02]  /*a2b0*/  MOV R199, R14 ;  /* 0x0000000e00c77202 */ /* 0x000fe40000000f00 */
[----:B---3--:R-:W-:-:S03]  /*a2c0*/  F2FP.BF16.F32.PACK_AB R5, R113, R112 ;  /* 0x000000707105723e */ /* 0x008fc600000010ff */
[----:B------:R2:W-:Y:S02]  /*a2d0*/  MUFU.EX2 R114, R4 ;  /* 0x0000000400727308 */ /* 0x0005e40000000800 */
[----:B--2---:R-:W-:Y:S01]  /*a2e0*/  FFMA.FTZ R4, R187, UR15, -R0 ;  /* 0x0000000fbb047c23 */ /* 0x004fe20008010800 */
[----:B------:R-:W-:Y:S02]  /*a2f0*/  MOV R187, R13 ;  /* 0x0000000d00bb7202 */ /* 0x000fe40000000f00 */
[----:B------:R-:W2:Y:S03]  /*a300*/  LDSM.16.MT88.4 R12, [R213+0x4000] ;  /* 0x00400000d50c783b */ /* 0x000ea60000004200 */
[----:B------:R3:W4:Y:S02]  /*a310*/  MUFU.EX2 R117, R4 ;  /* 0x0000000400757308 */ /* 0x0007240000000800 */
[----:B---3--:R-:W-:-:S02]  /*a320*/  FSEL R4, R26, RZ, P1 ;  /* 0x000000ff1a047208 */ /* 0x008fc40000800000 */
[----:B----4-:R-:W-:-:S03]  /*a330*/  F2FP.BF16.F32.PACK_AB R7, R117, R114 ;  /* 0x000000727507723e */ /* 0x010fc600000010ff */
[----:B------:R-:W-:Y:S01]  /*a340*/  FADD.FTZ R4, R88, -R4 ;  /* 0x8000000458047221 */ /* 0x000fe20000010000 */
[----:B------:R-:W-:-:S03]  /*a350*/  MOV R88, R33 ;  /* 0x0000002100587202 */ /* 0x000fc60000000f00 */
[----:B------:R-:W-:-:S04]  /*a360*/  FMUL.FTZ R4, R4, UR15 ;  /* 0x0000000f04047c20 */ /* 0x000fc80008410000 */
[----:B------:R3:W4:Y:S02]  /*a370*/  MUFU.EX2 R25, R4 ;  /* 0x0000000400197308 */ /* 0x0007240000000800 */
[--C-:B---3--:R-:W-:Y:S01]  /*a380*/  FFMA.FTZ R4, R204, UR15, -R0.reuse ;  /* 0x0000000fcc047c23 */ /* 0x108fe20008010800 */
[----:B------:R-:W-:Y:S01]  /*a390*/  MOV R204, R8 ;  /* 0x0000000800cc7202 */ /* 0x000fe20000000f00 */
[----:B------:R-:W-:Y:S01]  /*a3a0*/  FFMA.FTZ R8, R178, UR15, -R0 ;  /* 0x0000000fb2087c23 */ /* 0x000fe20008010800 */
[----:B------:R-:W-:-:S03]  /*a3b0*/  MOV R178, R9 ;  /* 0x0000000900b27202 */ /* 0x000fc60000000f00 */
[----:B------:R3:W-:Y:S01]  /*a3c0*/  MUFU.EX2 R115, R4 ;  /* 0x0000000400737308 */ /* 0x0007e20000000800 */
[-C--:B----4-:R-:W-:Y:S01]  /*a3d0*/  FMUL.FTZ R170, R170, R25.reuse ;  /* 0x00000019aaaa7220 */ /* 0x090fe20000410000 */
[-C--:B------:R-:W-:Y:S01]  /*a3e0*/  FMUL.FTZ R171, R171, R25.reuse ;  /* 0x00000019abab7220 */ /* 0x080fe20000410000 */
[-C--:B------:R-:W-:Y:S01]  /*a3f0*/  FMUL.FTZ R142, R142, R25.reuse ;  /* 0x000000198e8e7220 */ /* 0x080fe20000410000 */
[-C--:B------:R-:W-:Y:S01]  /*a400*/  FMUL.FTZ R143, R143, R25.reuse ;  /* 0x000000198f8f7220 */ /* 0x080fe20000410000 */
[-C--:B------:R-:W-:Y:S01]  /*a410*/  FMUL.FTZ R154, R154, R25.reuse ;  /* 0x000000199a9a7220 */ /* 0x080fe20000410000 */
[-C--:B------:R-:W-:Y:S01]  /*a420*/  FMUL.FTZ R155, R155, R25.reuse ;  /* 0x000000199b9b7220 */ /* 0x080fe20000410000 */
[-C--:B------:R-:W-:Y:S01]  /*a430*/  FMUL.FTZ R158, R158, R25.reuse ;  /* 0x000000199e9e7220 */ /* 0x080fe20000410000 */
[----:B------:R4:W-:Y:S01]  /*a440*/  MUFU.EX2 R108, R8 ;  /* 0x00000008006c7308 */ /* 0x0009e20000000800 */
[----:B------:R-:W-:Y:S01]  /*a450*/  FMUL.FTZ R159, R159, R25 ;  /* 0x000000199f9f7220 */ /* 0x000fe20000410000 */
[----:B---3--:R-:W-:Y:S01]  /*a460*/  FADD.FTZ R4, R137, -R6 ;  /* 0x8000000689047221 */ /* 0x008fe20000010000 */
[----:B------:R-:W-:-:S02]  /*a470*/  F2FP.BF16.F32.PACK_AB R6, R123, R120 ;  /* 0x000000787b06723e */ /* 0x000fc400000010ff */
[----:B------:R-:W-:Y:S01]  /*a480*/  MOV R137, R38 ;  /* 0x0000002600897202 */ /* 0x000fe20000000f00 */
[----:B------:R-:W-:Y:S01]  /*a490*/  FMUL.FTZ R9, R4, UR15 ;  /* 0x0000000f04097c20 */ /* 0x000fe20008410000 */
[----:B------:R-:W-:Y:S01]  /*a4a0*/  F2FP.BF16.F32.PACK_AB R4, R121, R122 ;  /* 0x0000007a7904723e */ /* 0x000fe200000010ff */
[----:B----4-:R-:W-:Y:S01]  /*a4b0*/  FFMA.FTZ R8, R179, UR15, -R0 ;  /* 0x0000000fb3087c23 */ /* 0x010fe20008010800 */
[----:B------:R-:W-:Y:S01]  /*a4c0*/  MOV R179, R34 ;  /* 0x0000002200b37202 */ /* 0x000fe20000000f00 */
[----:B------:R-:W3:Y:S01]  /*a4d0*/  MUFU.EX2 R69, R9 ;  /* 0x0000000900457308 */ /* 0x000ee20000000800 */
[----:B------:R-:W4:Y:S03]  /*a4e0*/  LDSM.16.MT88.4 R32, [R213+0x4400] ;  /* 0x00440000d520783b */ /* 0x000f260000004200 */
[C---:B-1----:R-:W-:Y:S06]  /*a4f0*/  HMMA.16816.F32.BF16 R48, R4.reuse, R18, R168 ;  /* 0x000000120430723c */ /* 0x042fec00000418a8 */
[----:B--2---:R-:W-:Y:S01]  /*a500*/  HMMA.16816.F32.BF16 R20, R4, R12, R140 ;  /* 0x0000000c0414723c */ /* 0x004fe2000004188c */
[----:B------:R-:W-:Y:S01]  /*a510*/  MOV R168, R31 ;  /* 0x0000001f00a87202 */ /* 0x000fe20000000f00 */
[----:B------:R1:W2:Y:S01]  /*a520*/  MUFU.EX2 R107, R8 ;  /* 0x00000008006b7308 */ /* 0x0002a20000000800 */
[----:B------:R-:W-:-:S02]  /*a530*/  MOV R171, R30 ;  /* 0x0000001e00ab7202 */ /* 0x000fc40000000f00 */
[----:B------:R-:W-:Y:S01]  /*a540*/  MOV R170, R29 ;  /* 0x0000001d00aa7202 */ /* 0x000fe20000000f00 */
[C---:B------:R-:W-:Y:S01]  /*a550*/  HMMA.16816.F32.BF16 R40, R4.reuse, R14, R152 ;  /* 0x0000000e0428723c */ /* 0x040fe20000041898 */
[----:B------:R-:W5:Y:S01]  /*a560*/  LDSM.16.MT88.4 R28, [R214+0x4400] ;  /* 0x00440000d61c783b */ /* 0x000f620000004200 */
[----:B------:R-:W-:Y:S01]  /*a570*/  MOV R169, R10 ;  /* 0x0000000a00a97202 */ /* 0x000fe20000000f00 */
[-C--:B---3--:R-:W-:Y:S01]  /*a580*/  FMUL.FTZ R146, R146, R69.reuse ;  /* 0x0000004592927220 */ /* 0x088fe20000410000 */
[----:B------:R-:W-:Y:S01]  /*a590*/  F2FP.BF16.F32.PACK_AB R9, R188, R182 ;  /* 0x000000b6bc09723e */ /* 0x000fe200000010ff */
[----:B------:R-:W-:Y:S01]  /*a5a0*/  FMUL.FTZ R147, R147, R69 ;  /* 0x0000004593937220 */ /* 0x000fe20000410000 */
[----:B------:R-:W-:Y:S01]  /*a5b0*/  HMMA.16816.F32.BF16 R44, R4, R16, R156 ;  /* 0x00000010042c723c */ /* 0x000fe2000004189c */
[----:B------:R-:W-:Y:S01]  /*a5c0*/  F2FP.BF16.F32.PACK_AB R10, R136, R171 ;  /* 0x000000ab880a723e */ /* 0x000fe200000010ff */
[-C--:B------:R-:W-:Y:S01]  /*a5d0*/  FMUL.FTZ R150, R150, R69.reuse ;  /* 0x0000004596967220 */ /* 0x080fe20000410000 */
[-C--:B------:R-:W-:Y:S01]  /*a5e0*/  FMUL.FTZ R151, R151, R69.reuse ;  /* 0x0000004597977220 */ /* 0x080fe20000410000 */
[-C--:B------:R-:W-:Y:S01]  /*a5f0*/  FMUL.FTZ R162, R162, R69.reuse ;  /* 0x00000045a2a27220 */ /* 0x080fe20000410000 */
[-C--:B------:R-:W-:Y:S01]  /*a600*/  FMUL.FTZ R163, R163, R69.reuse ;  /* 0x00000045a3a37220 */ /* 0x080fe20000410000 */
[-C--:B------:R-:W-:Y:S01]  /*a610*/  FMUL.FTZ R166, R166, R69.reuse ;  /* 0x00000045a6a67220 */ /* 0x080fe20000410000 */
[----:B-1----:R-:W-:Y:S01]  /*a620*/  F2FP.BF16.F32.PACK_AB R8, R168, R66 ;  /* 0x00000042a808723e */ /* 0x002fe200000010ff */
[----:B------:R-:W-:Y:S01]  /*a630*/  FMUL.FTZ R167, R167, R69 ;  /* 0x00000045a7a77220 */ /* 0x000fe20000410000 */
[----:B------:R-:W-:Y:S01]  /*a640*/  FFMA.FTZ R4, R52, UR15, -R2 ;  /* 0x0000000f34047c23 */ /* 0x000fe20008010802 */
[----:B------:R-:W-:-:S02]  /*a650*/  F2FP.BF16.F32.PACK_AB R5, R115, R118 ;  /* 0x000000767305723e */ /* 0x000fc400000010ff */
[----:B------:R-:W-:Y:S01]  /*a660*/  F2FP.BF16.F32.PACK_AB R6, R128, R126 ;  /* 0x0000007e8006723e */ /* 0x000fe200000010ff */
[----:B------:R1:W-:Y:S01]  /*a670*/  MUFU.EX2 R119, R4 ;  /* 0x0000000400777308 */ /* 0x0003e20000000800 */
[----:B------:R-:W-:Y:S01]  /*a680*/  HMMA.16816.F32.BF16 R144, R8, R12, R144 ;  /* 0x0000000c0890723c */ /* 0x000fe20000041890 */
[----:B--2---:R-:W-:-:S05]  /*a690*/  F2FP.BF16.F32.PACK_AB R7, R107, R108 ;  /* 0x0000006c6b07723e */ /* 0x004fca00000010ff */
[C---:B------:R-:W-:Y:S01]  /*a6a0*/  HMMA.16816.F32.BF16 R148, R8.reuse, R14, R148 ;  /* 0x0000000e0894723c */ /* 0x040fe20000041894 */
[----:B------:R-:W-:Y:S05]  /*a6b0*/  LDSM.16.MT88.4 R12, [R214+0x4800] ;  /* 0x00480000d60c783b */ /* 0x000fea0000004200 */
[----:B------:R-:W-:Y:S01]  /*a6c0*/  HMMA.16816.F32.BF16 R160, R8, R16, R160 ;  /* 0x0000001008a0723c */ /* 0x000fe200000418a0 */
[----:B-1----:R-:W-:-:S05]  /*a6d0*/  FFMA.FTZ R4, R53, UR15, -R2 ;  /* 0x0000000f35047c23 */ /* 0x002fca0008010802 */
[----:B------:R-:W-:Y:S01]  /*a6e0*/  HMMA.16816.F32.BF16 R164, R8, R18, R164 ;  /* 0x0000001208a4723c */ /* 0x000fe200000418a4 */
[----:B------:R-:W1:Y:S01]  /*a6f0*/  LDSM.16.MT88.4 R16, [R213+0x4800] ;  /* 0x00480000d510783b */ /* 0x000e620000004200 */
[----:B------:R2:W-:Y:S05]  /*a700*/  MUFU.EX2 R116, R4 ;  /* 0x0000000400747308 */ /* 0x0005ea0000000800 */
[----:B------:R-:W-:Y:S01]  /*a710*/  FFMA.FTZ R8, R56, UR15, -R2 ;  /* 0x0000000f38087c23 */ /* 0x000fe20008010802 */
[----:B------:R-:W-:Y:S02]  /*a720*/  F2FP.BF16.F32.PACK_AB R9, R241, R252 ;  /* 0x000000fcf109723e */ /* 0x000fe400000010ff */
[----:B------:R-:W-:Y:S01]  /*a730*/  F2FP.BF16.F32.PACK_AB R10, R170, R169 ;  /* 0x000000a9aa0a723e */ /* 0x000fe200000010ff */
[----:B------:R3:W-:Y:S01]  /*a740*/  MUFU.EX2 R109, R8 ;  /* 0x00000008006d7308 */ /* 0x0007e20000000800 */
[----:B------:R-:W-:-:S02]  /*a750*/  F2FP.BF16.F32.PACK_AB R11, R237, R240 ;  /* 0x000000f0ed0b723e */ /* 0x000fc400000010ff */
[----:B--2---:R-:W-:-:S07]  /*a760*/  F2FP.BF16.F32.PACK_AB R4, R125, R124 ;  /* 0x0000007c7d04723e */ /* 0x004fce00000010ff */
[----:B----4-:R-:W-:Y:S01]  /*a770*/  HMMA.16816.F32.BF16 R20, R4, R32, R20 ;  /* 0x000000200414723c */ /* 0x010fe20000041814 */
[----:B---3--:R-:W-:Y:S01]  /*a780*/  FFMA.FTZ R8, R230, UR15, -R0 ;  /* 0x0000000fe6087c23 */ /* 0x008fe20008010800 */
[----:B------:R-:W-:-:S03]  /*a790*/  MOV R230, R61 ;  /* 0x0000003d00e67202 */ /* 0x000fc60000000f00 */
[----:B------:R2:W-:Y:S01]  /*a7a0*/  MUFU.EX2 R103, R8 ;  /* 0x0000000800677308 */ /* 0x0005e20000000800 */
[C---:B------:R-:W-:Y:S06]  /*a7b0*/  HMMA.16816.F32.BF16 R40, R4.reuse, R34, R40 ;  /* 0x000000220428723c */ /* 0x040fec0000041828 */
[C---:B-----5:R-:W-:Y:S06]  /*a7c0*/  HMMA.16816.F32.BF16 R44, R4.reuse, R28, R44 ;  /* 0x0000001c042c723c */ /* 0x060fec000004182c */
[----:B------:R-:W-:Y:S01]  /*a7d0*/  HMMA.16816.F32.BF16 R48, R4, R30, R48 ;  /* 0x0000001e0430723c */ /* 0x000fe20000041830 */
[----:B--2---:R-:W-:Y:S01]  /*a7e0*/  FFMA.FTZ R8, R231, UR15, -R0 ;  /* 0x0000000fe7087c23 */ /* 0x004fe20008010800 */
[----:B------:R-:W-:-:S05]  /*a7f0*/  MOV R231, R60 ;  /* 0x0000003c00e77202 */ /* 0x000fca0000000f00 */
[----:B------:R-:W-:Y:S01]  /*a800*/  FFMA.FTZ R4, R175, UR15, -R0 ;  /* 0x0000000faf047c23 */ /* 0x000fe20008010800 */
[----:B------:R2:W3:Y:S01]  /*a810*/  MUFU.EX2 R101, R8 ;  /* 0x0000000800657308 */ /* 0x0004e20000000800 */
[----:B------:R-:W-:Y:S02]  /*a820*/  F2FP.BF16.F32.PACK_AB R6, R131, R130 ;  /* 0x000000828306723e */ /* 0x000fe400000010ff */
[----:B------:R-:W-:-:S05]  /*a830*/  MOV R175, R39 ;  /* 0x0000002700af7202 */ /* 0x000fca0000000f00 */
[----:B------:R4:W-:Y:S01]  /*a840*/  MUFU.EX2 R100, R4 ;  /* 0x0000000400647308 */ /* 0x0009e20000000800 */
[----:B--2---:R-:W-:Y:S01]  /*a850*/  FFMA.FTZ R8, R174, UR15, -R0 ;  /* 0x0000000fae087c23 */ /* 0x004fe20008010800 */
[----:B---3--:R-:W-:Y:S02]  /*a860*/  F2FP.BF16.F32.PACK_AB R5, R101, R103 ;  /* 0x000000676505723e */ /* 0x008fe400000010ff */
[----:B------:R-:W-:-:S04]  /*a870*/  MOV R174, R59 ;  /* 0x0000003b00ae7202 */ /* 0x000fc80000000f00 */
[----:B------:R2:W3:Y:S01]  /*a880*/  MUFU.EX2 R99, R8 ;  /* 0x0000000800637308 */ /* 0x0004e20000000800 */
[----:B----4-:R-:W-:Y:S01]  /*a890*/  FFMA.FTZ R4, R248, UR15, -R2 ;  /* 0x0000000ff8047c23 */ /* 0x010fe20008010802 */
[----:B------:R-:W-:-:S06]  /*a8a0*/  MOV R248, R37 ;  /* 0x0000002500f87202 */ /* 0x000fcc0000000f00 */
[----:B------:R4:W-:Y:S01]  /*a8b0*/  MUFU.EX2 R106, R4 ;  /* 0x00000004006a7308 */ /* 0x0009e20000000800 */
[----:B--2---:R-:W-:Y:S02]  /*a8c0*/  F2FP.BF16.F32.PACK_AB R8, R138, R88 ;  /* 0x000000588a08723e */ /* 0x004fe400000010ff */
[----:B---3--:R-:W-:-:S05]  /*a8d0*/  F2FP.BF16.F32.PACK_AB R7, R100, R99 ;  /* 0x000000636407723e */ /* 0x008fca00000010ff */
[----:B------:R-:W-:Y:S01]  /*a8e0*/  HMMA.16816.F32.BF16 R56, R8, R32, R144 ;  /* 0x000000200838723c */ /* 0x000fe20000041890 */
[----:B----4-:R-:W-:Y:S01]  /*a8f0*/  FFMA.FTZ R4, R249, UR15, -R2 ;  /* 0x0000000ff9047c23 */ /* 0x010fe20008010802 */
[----:B------:R-:W-:-:S03]  /*a900*/  MOV R249, R36 ;  /* 0x0000002400f97202 */ /* 0x000fc60000000f00 */
[----:B------:R2:W-:Y:S01]  /*a910*/  MUFU.EX2 R104, R4 ;  /* 0x0000000400687308 */ /* 0x0005e20000000800 */
[C---:B------:R-:W-:Y:S01]  /*a920*/  HMMA.16816.F32.BF16 R60, R8.reuse, R34, R148 ;  /* 0x00000022083c723c */ /* 0x040fe20000041894 */
[----:B------:R-:W-:Y:S05]  /*a930*/  LDSM.16.MT88.4 R148, [R213+0x5c00] ;  /* 0x005c0000d594783b */ /* 0x000fea0000004200 */
[C---:B------:R-:W-:Y:S06]  /*a940*/  HMMA.16816.F32.BF16 R160, R8.reuse, R28, R160 ;  /* 0x0000001c08a0723c */ /* 0x040fec00000418a0 */
[----:B------:R-:W-:Y:S01]  /*a950*/  HMMA.16816.F32.BF16 R164, R8, R30, R164 ;  /* 0x0000001e08a4723c */ /* 0x000fe200000418a4 */
[----:B------:R-:W3:Y:S01]  /*a960*/  LDSM.16.MT88.4 R28, [R213+0x4c00] ;  /* 0x004c0000d51c783b */ /* 0x000ee20000004200 */
[----:B--2---:R-:W-:-:S05]  /*a970*/  F2FP.BF16.F32.PACK_AB R4, R129, R127 ;  /* 0x0000007f8104723e */ /* 0x004fca00000010ff */
[----:B------:R-:W-:Y:S01]  /*a980*/  FFMA.FTZ R8, R72, UR15, -R2 ;  /* 0x0000000f48087c23 */ /* 0x000fe20008010802 */
[----:B------:R-:W-:Y:S02]  /*a990*/  F2FP.BF16.F32.PACK_AB R9, R233, R236 ;  /* 0x000000ece909723e */ /* 0x000fe400000010ff */
[----:B------:R-:W-:Y:S01]  /*a9a0*/  F2FP.BF16.F32.PACK_AB R11, R229, R232 ;  /* 0x000000e8e50b723e */ /* 0x000fe200000010ff */
[----:B------:R2:W-:Y:S01]  /*a9b0*/  MUFU.EX2 R102, R8 ;  /* 0x0000000800667308 */ /* 0x0005e20000000800 */
[C---:B-1----:R-:W-:Y:S01]  /*a9c0*/  HMMA.16816.F32.BF16 R36, R4.reuse, R16, R20 ;  /* 0x000000100424723c */ /* 0x042fe20000041814 */
[----:B------:R-:W1:Y:S05]  /*a9d0*/  LDSM.16.MT88.4 R20, [R214+0x4c00] ;  /* 0x004c0000d614783b */ /* 0x000e6a0000004200 */
[C---:B------:R-:W-:Y:S06]  /*a9e0*/  HMMA.16816.F32.BF16 R32, R4.reuse, R18, R40 ;  /* 0x000000120420723c */ /* 0x040fec0000041828 */
[----:B------:R-:W-:Y:S01]  /*a9f0*/  HMMA.16816.F32.BF16 R40, R4, R12, R44 ;  /* 0x0000000c0428723c */ /* 0x000fe2000004182c */
[----:B--2---:R-:W-:Y:S01]  /*aa00*/  FFMA.FTZ R8, R234, UR15, -R0 ;  /* 0x0000000fea087c23 */ /* 0x004fe20008010800 */
[----:B------:R-:W-:-:S04]  /*aa10*/  MOV R234, R96 ;  /* 0x0000006000ea7202 */ /* 0x000fc80000000f00 */
[----:B------:R-:W-:Y:S01]  /*aa20*/  HMMA.16816.F32.BF16 R48, R4, R14, R48 ;  /* 0x0000000e0430723c */ /* 0x000fe20000041830 */
[----:B------:R2:W-:Y:S01]  /*aa30*/  MUFU.EX2 R96, R8 ;  /* 0x0000000800607308 */ /* 0x0005e20000000800 */
[----:B------:R-:W-:-:S05]  /*aa40*/  F2FP.BF16.F32.PACK_AB R10, R249, R234 ;  /* 0x000000eaf90a723e */ /* 0x000fca00000010ff */
[----:B------:R-:W-:Y:S01]  /*aa50*/  FFMA.FTZ R4, R87, UR15, -R0 ;  /* 0x0000000f57047c23 */ /* 0x000fe20008010800 */
[----:B------:R-:W-:-:S03]  /*aa60*/  F2FP.BF16.F32.PACK_AB R6, R135, R133 ;  /* 0x000000858706723e */ /* 0x000fc600000010ff */
[----:B------:R4:W-:Y:S01]  /*aa70*/  MUFU.EX2 R93, R4 ;  /* 0x00000004005d7308 */ /* 0x0009e20000000800 */
[----:B--2---:R-:W-:Y:S01]  /*aa80*/  FFMA.FTZ R8, R235, UR15, -R0 ;  /* 0x0000000feb087c23 */ /* 0x004fe20008010800 */
[----:B------:R-:W-:-:S06]  /*aa90*/  MOV R235, R91 ;  /* 0x0000005b00eb7202 */ /* 0x000fcc0000000f00 */
[----:B------:R2:W5:Y:S01]  /*aaa0*/  MUFU.EX2 R95, R8 ;  /* 0x00000008005f7308 */ /* 0x0005620000000800 */
[----:B----4-:R-:W-:-:S07]  /*aab0*/  FFMA.FTZ R4, R73, UR15, -R2 ;  /* 0x0000000f49047c23 */ /* 0x010fce0008010802 */
[----:B------:R4:W-:Y:S01]  /*aac0*/  MUFU.EX2 R98, R4 ;  /* 0x0000000400627308 */ /* 0x0009e20000000800 */
[----:B--2---:R-:W-:Y:S01]  /*aad0*/  FFMA.FTZ R8, R86, UR15, -R0 ;  /* 0x0000000f56087c23 */ /* 0x004fe20008010800 */
[----:B-----5:R-:W-:-:S06]  /*aae0*/  F2FP.BF16.F32.PACK_AB R5, R95, R96 ;  /* 0x000000605f05723e */ /* 0x020fcc00000010ff */
[----:B------:R2:W5:Y:S01]  /*aaf0*/  MUFU.EX2 R92, R8 ;  /* 0x00000008005c7308 */ /* 0x0005620000000800 */
[----:B----4-:R-:W-:-:S07]  /*ab00*/  FFMA.FTZ R4, R54, UR15, -R2 ;  /* 0x0000000f36047c23 */ /* 0x010fce0008010802 */
[----:B------:R4:W-:Y:S01]  /*ab10*/  MUFU.EX2 R97, R4 ;  /* 0x0000000400617308 */ /* 0x0009e20000000800 */
[----:B--2---:R-:W-:Y:S02]  /*ab20*/  F2FP.BF16.F32.PACK_AB R8, R235, R137 ;  /* 0x00000089eb08723e */ /* 0x004fe400000010ff */
[----:B-----5:R-:W-:-:S05]  /*ab30*/  F2FP.BF16.F32.PACK_AB R7, R93, R92 ;  /* 0x0000005c5d07723e */ /* 0x020fca00000010ff */
[----:B------:R-:W-:Y:S01]  /*ab40*/  HMMA.16816.F32.BF16 R56, R8, R16, R56 ;  /* 0x000000100838723c */ /* 0x000fe20000041838 */
[----:B----4-:R-:W-:-:S05]  /*ab50*/  F2FP.BF16.F32.PACK_AB R4, R134, R132 ;  /* 0x000000848604723e */ /* 0x010fca00000010ff */
[C---:B------:R-:W-:Y:S01]  /*ab60*/  HMMA.16816.F32.BF16 R60, R8.reuse, R18, R60 ;  /* 0x00000012083c723c */ /* 0x040fe2000004183c */
[----:B------:R-:W2:Y:S05]  /*ab70*/  LDSM.16.MT88.4 R16, [R213+0x5000] ;  /* 0x00500000d510783b */ /* 0x000eaa0000004200 */
[C---:B------:R-:W-:Y:S06]  /*ab80*/  HMMA.16816.F32.BF16 R52, R8.reuse, R12, R160 ;  /* 0x0000000c0834723c */ /* 0x040fec00000418a0 */
[----:B------:R-:W-:Y:S01]  /*ab90*/  HMMA.16816.F32.BF16 R164, R8, R14, R164 ;  /* 0x0000000e08a4723c */ /* 0x000fe200000418a4 */
[----:B------:R-:W4:Y:S01]  /*aba0*/  LDSM.16.MT88.4 R12, [R214+0x5000] ;  /* 0x00500000d60c783b */ /* 0x000f220000004200 */
[----:B------:R-:W-:-:S02]  /*abb0*/  MOV R163, R66 ;  /* 0x0000004200a37202 */ /* 0x000fc40000000f00 */
[----:B------:R-:W-:Y:S02]  /*abc0*/  MOV R160, R136 ;  /* 0x0000008800a07202 */ /* 0x000fe40000000f00 */
[C---:B---3--:R-:W-:Y:S01]  /*abd0*/  HMMA.16816.F32.BF16 R44, R4.reuse, R28, R36 ;  /* 0x0000001c042c723c */ /* 0x048fe20000041824 */
[----:B------:R-:W-:Y:S01]  /*abe0*/  FFMA.FTZ R8, R74, UR15, -R2 ;  /* 0x0000000f4a087c23 */ /* 0x000fe20008010802 */
[----:B------:R-:W-:Y:S02]  /*abf0*/  F2FP.BF16.F32.PACK_AB R9, R227, R228 ;  /* 0x000000e4e309723e */ /* 0x000fe400000010ff */
[----:B------:R-:W-:Y:S01]  /*ac00*/  F2FP.BF16.F32.PACK_AB R10, R231, R174 ;  /* 0x000000aee70a723e */ /* 0x000fe200000010ff */
[----:B------:R3:W-:Y:S01]  /*ac10*/  MUFU.EX2 R94, R8 ;  /* 0x00000008005e7308 */ /* 0x0007e20000000800 */
[----:B------:R-:W-:Y:S01]  /*ac20*/  HMMA.16816.F32.BF16 R36, R4, R30, R32 ;  /* 0x0000001e0424723c */ /* 0x000fe20000041820 */
[----:B------:R-:W-:Y:S02]  /*ac30*/  F2FP.BF16.F32.PACK_AB R11, R210, R211 ;  /* 0x000000d3d20b723e */ /* 0x000fe400000010ff */
[----:B------:R-:W-:-:S02]  /*ac40*/  MOV R161, R88 ;  /* 0x0000005800a17202 */ /* 0x000fc40000000f00 */
[----:B------:R-:W-:Y:S01]  /*ac50*/  MOV R162, R138 ;  /* 0x0000008a00a27202 */ /* 0x000fe20000000f00 */
[C---:B-1----:R-:W-:Y:S01]  /*ac60*/  HMMA.16816.F32.BF16 R32, R4.reuse, R20, R40 ;  /* 0x000000140420723c */ /* 0x042fe20000041828 */
[----:B------:R-:W-:Y:S02]  /*ac70*/  MOV R138, R70 ;  /* 0x00000046008a7202 */ /* 0x000fe40000000f00 */
[----:B------:R-:W-:Y:S02]  /*ac80*/  MOV R88, R26 ;  /* 0x0000001a00587202 */ /* 0x000fe40000000f00 */
[----:B------:R-:W-:Y:S01]  /*ac90*/  MOV R136, R27 ;  /* 0x0000001b00887202 */ /* 0x000fe20000000f00 */
[----:B------:R-:W-:Y:S01]  /*aca0*/  HMMA.16816.F32.BF16 R40, R4, R22, R48 ;  /* 0x000000160428723c */ /* 0x000fe20000041830 */
[----:B------:R-:W-:Y:S02]  /*acb0*/  @P0 MOV R138, R70 ;  /* 0x00000046008a0202 */ /* 0x000fe40000000f00 */
[----:B------:R-:W-:Y:S01]  /*acc0*/  @P0 MOV R88, R26 ;  /* 0x0000001a00580202 */ /* 0x000fe20000000f00 */
[----:B---3--:R-:W-:Y:S01]  /*acd0*/  FFMA.FTZ R8, R238, UR15, -R0 ;  /* 0x0000000fee087c23 */ /* 0x008fe20008010800 */
[----:B------:R-:W-:-:S02]  /*ace0*/  MOV R238, R137 ;  /* 0x0000008900ee7202 */ /* 0x000fc40000000f00 */
[--C-:B------:R-:W-:Y:S01]  /*acf0*/  FFMA.FTZ R4, R81, UR15, -R0.reuse ;  /* 0x0000000f51047c23 */ /* 0x100fe20008010800 */
[----:B------:R1:W-:Y:S01]  /*ad00*/  MUFU.EX2 R90, R8 ;  /* 0x00000008005a7308 */ /* 0x0003e20000000800 */
[----:B------:R-:W-:Y:S02]  /*ad10*/  F2FP.BF16.F32.PACK_AB R6, R109, R116 ;  /* 0x000000746d06723e */ /* 0x000fe400000010ff */
[-C--:B------:R-:W-:Y:S02]  /*ad20*/  MOV R137, R68.reuse ;  /* 0x0000004400897202 */ /* 0x080fe40000000f00 */
[----:B------:R-:W-:Y:S02]  /*ad30*/  @P0 MOV R137, R68 ;  /* 0x0000004400890202 */ /* 0x000fe40000000f00 */
[----:B------:R-:W-:Y:S01]  /*ad40*/  @P0 MOV R136, R27 ;  /* 0x0000001b00880202 */ /* 0x000fe20000000f00 */
[----:B------:R3:W-:Y:S01]  /*ad50*/  MUFU.EX2 R81, R4 ;  /* 0x0000000400517308 */ /* 0x0007e20000000800 */
[----:B-1----:R-:W-:Y:S01]  /*ad60*/  FFMA.FTZ R8, R239, UR15, -R0 ;  /* 0x0000000fef087c23 */ /* 0x002fe20008010800 */
[----:B------:R-:W-:-:S06]  /*ad70*/  MOV R239, R170 ;  /* 0x000000aa00ef7202 */ /* 0x000fcc0000000f00 */
[----:B------:R1:W5:Y:S01]  /*ad80*/  MUFU.EX2 R87, R8 ;  /* 0x0000000800577308 */ /* 0x0003620000000800 */
[----:B---3--:R-:W-:-:S07]  /*ad90*/  FFMA.FTZ R4, R75, UR15, -R2 ;  /* 0x0000000f4b047c23 */ /* 0x008fce0008010802 */
[----:B------:R3:W-:Y:S01]  /*ada0*/  MUFU.EX2 R91, R4 ;  /* 0x00000004005b7308 */ /* 0x0007e20000000800 */
[----:B-1----:R-:W-:Y:S01]  /*adb0*/  FFMA.FTZ R8, R80, UR15, -R0 ;  /* 0x0000000f50087c23 */ /* 0x002fe20008010800 */
[----:B-----5:R-:W-:-:S06]  /*adc0*/  F2FP.BF16.F32.PACK_AB R5, R87, R90 ;  /* 0x0000005a5705723e */ /* 0x020fcc00000010ff */
[----:B------:R1:W5:Y:S01]  /*add0*/  MUFU.EX2 R80, R8 ;  /* 0x0000000800507308 */ /* 0x0003620000000800 */
[----:B---3--:R-:W-:-:S07]  /*ade0*/  FFMA.FTZ R4, R65, UR15, -R2 ;  /* 0x0000000f41047c23 */ /* 0x008fce0008010802 */
[----:B------:R3:W-:Y:S01]  /*adf0*/  MUFU.EX2 R89, R4 ;  /* 0x0000000400597308 */ /* 0x0007e20000000800 */
[----:B-1----:R-:W-:Y:S02]  /*ae00*/  F2FP.BF16.F32.PACK_AB R8, R175, R248 ;  /* 0x000000f8af08723e */ /* 0x002fe400000010ff */
[----:B-----5:R-:W-:-:S05]  /*ae10*/  F2FP.BF16.F32.PACK_AB R7, R81, R80 ;  /* 0x000000505107723e */ /* 0x020fca00000010ff */
[----:B------:R-:W-:Y:S01]  /*ae20*/  HMMA.16816.F32.BF16 R48, R8, R28, R56 ;  /* 0x0000001c0830723c */ /* 0x000fe20000041838 */
[----:B---3--:R-:W-:-:S05]  /*ae30*/  F2FP.BF16.F32.PACK_AB R4, R119, R139 ;  /* 0x0000008b7704723e */ /* 0x008fca00000010ff */
[C---:B------:R-:W-:Y:S01]  /*ae40*/  HMMA.16816.F32.BF16 R60, R8.reuse, R30, R60 ;  /* 0x0000001e083c723c */ /* 0x040fe2000004183c */
[----:B------:R-:W-:Y:S05]  /*ae50*/  LDSM.16.MT88.4 R28, [R214+0x5400] ;  /* 0x00540000d61c783b */ /* 0x000fea0000004200 */
[C---:B------:R-:W-:Y:S06]  /*ae60*/  HMMA.16816.F32.BF16 R52, R8.reuse, R20, R52 ;  /* 0x000000140834723c */ /* 0x040fec0000041834 */
[----:B------:R-:W-:Y:S01]  /*ae70*/  HMMA.16816.F32.BF16 R164, R8, R22, R164 ;  /* 0x0000001608a4723c */ /* 0x000fe200000418a4 */
[----:B------:R-:W-:Y:S05]  /*ae80*/  LDSM.16.MT88.4 R20, [R213+0x5800] ;  /* 0x00580000d514783b */ /* 0x000fea0000004200 */
[----:B--2---:R-:W-:Y:S01]  /*ae90*/  HMMA.16816.F32.BF16 R140, R4, R16, R44 ;  /* 0x00000010048c723c */ /* 0x004fe2000004182c */
[----:B------:R-:W-:Y:S01]  /*aea0*/  FFMA.FTZ R8, R64, UR15, -R2 ;  /* 0x0000000f40087c23 */ /* 0x000fe20008010802 */
[----:B------:R-:W-:-:S02]  /*aeb0*/  F2FP.BF16.F32.PACK_AB R9, R207, R209 ;  /* 0x000000d1cf09723e */ /* 0x000fc400000010ff */
[----:B------:R-:W-:Y:S01]  /*aec0*/  F2FP.BF16.F32.PACK_AB R10, R204, R178 ;  /* 0x000000b2cc0a723e */ /* 0x000fe200000010ff */
[----:B------:R1:W-:Y:S01]  /*aed0*/  MUFU.EX2 R86, R8 ;  /* 0x0000000800567308 */ /* 0x0003e20000000800 */
[----:B----4-:R-:W-:Y:S01]  /*aee0*/  HMMA.16816.F32.BF16 R64, R4, R12, R32 ;  /* 0x0000000c0440723c */ /* 0x010fe20000041820 */
[----:B------:R-:W2:Y:S01]  /*aef0*/  LDSM.16.MT88.4 R32, [R213+0x5400] ;  /* 0x00540000d520783b */ /* 0x000ea20000004200 */
[----:B------:R-:W-:-:S04]  /*af00*/  F2FP.BF16.F32.PACK_AB R11, R196, R206 ;  /* 0x000000cec40b723e */ /* 0x000fc800000010ff */
[C---:B------:R-:W-:Y:S06]  /*af10*/  HMMA.16816.F32.BF16 R152, R4.reuse, R18, R36 ;  /* 0x000000120498723c */ /* 0x040fec0000041824 */
[----:B------:R-:W-:Y:S01]  /*af20*/  HMMA.16816.F32.BF16 R56, R4, R14, R40 ;  /* 0x0000000e0438723c */ /* 0x000fe20000041828 */
[----:B-1----:R-:W-:Y:S01]  /*af30*/  FFMA.FTZ R8, R250, UR15, -R0 ;  /* 0x0000000ffa087c23 */ /* 0x002fe20008010800 */
[----:B------:R-:W-:-:S05]  /*af40*/  MOV R250, R171 ;  /* 0x000000ab00fa7202 */ /* 0x000fca0000000f00 */
[----:B------:R-:W-:Y:S01]  /*af50*/  FFMA.FTZ R4, R83, UR15, -R0 ;  /* 0x0000000f53047c23 */ /* 0x000fe20008010800 */
[----:B------:R1:W-:Y:S01]  /*af60*/  MUFU.EX2 R75, R8 ;  /* 0x00000008004b7308 */ /* 0x0003e20000000800 */
[----:B------:R-:W-:-:S07]  /*af70*/  F2FP.BF16.F32.PACK_AB R6, R98, R102 ;  /* 0x000000666206723e */ /* 0x000fce00000010ff */
[----:B------:R3:W-:Y:S01]  /*af80*/  MUFU.EX2 R73, R4 ;  /* 0x0000000400497308 */ /* 0x0007e20000000800 */
[----:B-1----:R-:W-:Y:S01]  /*af90*/  FFMA.FTZ R8, R251, UR15, -R0 ;  /* 0x0000000ffb087c23 */ /* 0x002fe20008010800 */
[----:B------:R-:W-:-:S06]  /*afa0*/  MOV R251, R168 ;  /* 0x000000a800fb7202 */ /* 0x000fcc0000000f00 */
[----:B------:R1:W4:Y:S01]  /*afb0*/  MUFU.EX2 R74, R8 ;  /* 0x00000008004a7308 */ /* 0x0003220000000800 */
[----:B---3--:R-:W-:-:S07]  /*afc0*/  FFMA.FTZ R4, R76, UR15, -R2 ;  /* 0x0000000f4c047c23 */ /* 0x008fce0008010802 */
[----:B------:R3:W5:Y:S01]  /*afd0*/  MUFU.EX2 R76, R4 ;  /* 0x00000004004c7308 */ /* 0x0007620000000800 */
[----:B-1----:R-:W-:Y:S01]  /*afe0*/  FFMA.FTZ R8, R82, UR15, -R0 ;  /* 0x0000000f52087c23 */ /* 0x002fe20008010800 */
[----:B----4-:R-:W-:-:S06]  /*aff0*/  F2FP.BF16.F32.PACK_AB R5, R74, R75 ;  /* 0x0000004b4a05723e */ /* 0x010fcc00000010ff */
[----:B------:R1:W4:Y:S01]  /*b000*/  MUFU.EX2 R72, R8 ;  /* 0x0000000800487308 */ /* 0x0003220000000800 */
[----:B---3--:R-:W-:Y:S01]  /*b010*/  FFMA.FTZ R4, R77, UR15, -R0 ;  /* 0x0000000f4d047c23 */ /* 0x008fe20008010800 */
[----:B-----5:R-:W-:Y:S02]  /*b020*/  F2FP.BF16.F32.PACK_AB R168, R76, R86 ;  /* 0x000000564ca8723e */ /* 0x020fe400000010ff */
[----:B-1----:R-:W-:Y:S02]  /*b030*/  F2FP.BF16.F32.PACK_AB R8, R179, R230 ;  /* 0x000000e6b308723e */ /* 0x002fe400000010ff */
[----:B----4-:R-:W-:-:S05]  /*b040*/  F2FP.BF16.F32.PACK_AB R7, R73, R72 ;  /* 0x000000484907723e */ /* 0x010fca00000010ff */
[C---:B------:R-:W-:Y:S06]  /*b050*/  HMMA.16816.F32.BF16 R48, R8.reuse, R16, R48 ;  /* 0x000000100830723c */ /* 0x040fec0000041830 */
[C---:B------:R-:W-:Y:S01]  /*b060*/  HMMA.16816.F32.BF16 R40, R8.reuse, R18, R60 ;  /* 0x000000120828723c */ /* 0x040fe2000004183c */
[----:B------:R-:W1:Y:S01]  /*b070*/  LDSM.16.MT88.4 R16, [R214+0x5800] ;  /* 0x00580000d610783b */ /* 0x000e620000004200 */
[----:B------:R3:W-:Y:S04]  /*b080*/  MUFU.EX2 R61, R4 ;  /* 0x00000004003d7308 */ /* 0x0007e80000000800 */
[C---:B------:R-:W-:Y:S06]  /*b090*/  HMMA.16816.F32.BF16 R36, R8.reuse, R12, R52 ;  /* 0x0000000c0824723c */ /* 0x040fec0000041834 */
[----:B------:R-:W-:Y:S01]  /*b0a0*/  HMMA.16816.F32.BF16 R44, R8, R14, R164 ;  /* 0x0000000e082c723c */ /* 0x000fe200000418a4 */
[----:B------:R-:W-:-:S02]  /*b0b0*/  F2FP.BF16.F32.PACK_AB R12, R187, R186 ;  /* 0x000000babb0c723e */ /* 0x000fc400000010ff */
[----:B------:R-:W-:-:S04]  /*b0c0*/  F2FP.BF16.F32.PACK_AB R13, R194, R195 ;  /* 0x000000c3c20d723e */ /* 0x000fc800000010ff */
[--C-:B------:R-:W-:Y:S01]  /*b0d0*/  FFMA.FTZ R8, R84, UR15, -R0.reuse ;  /* 0x0000000f54087c23 */ /* 0x100fe20008010800 */
[----:B---3--:R-:W-:Y:S01]  /*b0e0*/  F2FP.BF16.F32.PACK_AB R4, R104, R106 ;  /* 0x0000006a6804723e */ /* 0x008fe200000010ff */
[--C-:B------:R-:W-:Y:S01]  /*b0f0*/  FFMA.FTZ R9, R78, UR15, -R0.reuse ;  /* 0x0000000f4e097c23 */ /* 0x100fe20008010800 */
[----:B------:R-:W-:Y:S01]  /*b100*/  F2FP.BF16.F32.PACK_AB R14, R200, R199 ;  /* 0x000000c7c80e723e */ /* 0x000fe200000010ff */
[----:B------:R3:W4:Y:S01]  /*b110*/  MUFU.EX2 R60, R8 ;  /* 0x00000008003c7308 */ /* 0x0007220000000800 */
[----:B------:R-:W-:Y:S02]  /*b120*/  F2FP.BF16.F32.PACK_AB R15, R191, R193 ;  /* 0x000000c1bf0f723e */ /* 0x000fe400000010ff */
[----:B------:R-:W-:Y:S01]  /*b130*/  F2FP.BF16.F32.PACK_AB R10, R89, R91 ;  /* 0x0000005b590a723e */ /* 0x000fe200000010ff */
[C---:B--2---:R-:W-:Y:S01]  /*b140*/  HMMA.16816.F32.BF16 R140, R4.reuse, R32, R140 ;  /* 0x00000020048c723c */ /* 0x044fe2000004188c */
[----:B------:R-:W-:Y:S02]  /*b150*/  F2FP.BF16.F32.PACK_AB R164, R202, R203 ;  /* 0x000000cbcaa4723e */ /* 0x000fe400000010ff */
[----:B------:R-:W-:Y:S01]  /*b160*/  F2FP.BF16.F32.PACK_AB R166, R198, R201 ;  /* 0x000000c9c6a6723e */ /* 0x000fe200000010ff */
[----:B------:R4:W-:Y:S02]  /*b170*/  MUFU.EX2 R54, R9 ;  /* 0x0000000900367308 */ /* 0x0009e40000000800 */
[C---:B------:R-:W-:Y:S06]  /*b180*/  HMMA.16816.F32.BF16 R152, R4.reuse, R34, R152 ;  /* 0x000000220498723c */ /* 0x040fec0000041898 */
[----:B------:R-:W-:Y:S01]  /*b190*/  HMMA.16816.F32.BF16 R64, R4, R28, R64 ;  /* 0x0000001c0440723c */ /* 0x000fe20000041840 */
[----:B---3--:R-:W-:-:S04]  /*b1a0*/  FFMA.FTZ R8, R85, UR15, -R0 ;  /* 0x0000000f55087c23 */ /* 0x008fc80008010800 */
[----:B------:R2:W3:Y:S01]  /*b1b0*/  MUFU.EX2 R55, R8 ;  /* 0x0000000800377308 */ /* 0x0004e20000000800 */
[----:B------:R-:W-:Y:S01]  /*b1c0*/  HMMA.16816.F32.BF16 R56, R4, R30, R56 ;  /* 0x0000001e0438723c */ /* 0x000fe20000041838 */
[----:B----4-:R-:W-:-:S05]  /*b1d0*/  F2FP.BF16.F32.PACK_AB R9, R60, R61 ;  /* 0x0000003d3c09723e */ /* 0x010fca00000010ff */
[C---:B------:R-:W-:Y:S01]  /*b1e0*/  HMMA.16816.F32.BF16 R144, R12.reuse, R32, R48 ;  /* 0x000000200c90723c */ /* 0x040fe20000041830 */
[--C-:B------:R-:W-:Y:S01]  /*b1f0*/  FFMA.FTZ R4, R79, UR15, -R2.reuse ;  /* 0x0000000f4f047c23 */ /* 0x100fe20008010802 */
[----:B------:R-:W-:Y:S01]  /*b200*/  FFMA.FTZ R2, R105, UR15, -R2 ;  /* 0x0000000f69027c23 */ /* 0x000fe20008010802 */
[----:B------:R-:W-:Y:S02]  /*b210*/  F2FP.BF16.F32.PACK_AB R5, R189, R190 ;  /* 0x000000bebd05723e */ /* 0x000fe400000010ff */
[----:B------:R4:W-:Y:S01]  /*b220*/  MUFU.EX2 R53, R4 ;  /* 0x0000000400357308 */ /* 0x0009e20000000800 */
[C---:B------:R-:W-:Y:S01]  /*b230*/  HMMA.16816.F32.BF16 R48, R12.reuse, R34, R40 ;  /* 0x000000220c30723c */ /* 0x040fe20000041828 */
[----:B------:R-:W-:Y:S02]  /*b240*/  F2FP.BF16.F32.PACK_AB R6, R192, R184 ;  /* 0x000000b8c006723e */ /* 0x000fe400000010ff */
[----:B------:R-:W-:Y:S02]  /*b250*/  F2FP.BF16.F32.PACK_AB R7, R181, R183 ;  /* 0x000000b7b507723e */ /* 0x000fe400000010ff */
[----:B--2---:R-:W-:Y:S01]  /*b260*/  F2FP.BF16.F32.PACK_AB R8, R94, R97 ;  /* 0x000000615e08723e */ /* 0x004fe200000010ff */
[C---:B------:R-:W-:Y:S01]  /*b270*/  HMMA.16816.F32.BF16 R32, R12.reuse, R28, R36 ;  /* 0x0000001c0c20723c */ /* 0x040fe20000041824 */
[----:B------:R2:W5:Y:S01]  /*b280*/  MUFU.EX2 R52, R2 ;  /* 0x0000000200347308 */ /* 0x0005620000000800 */
[----:B---3--:R-:W-:Y:S01]  /*b290*/  F2FP.BF16.F32.PACK_AB R11, R54, R55 ;  /* 0x00000037360b723e */ /* 0x008fe200000010ff */
[----:B------:R-:W3:Y:S03]  /*b2a0*/  LDSM.16.MT88.4 R36, [R214+0x5c00] ;  /* 0x005c0000d624783b */ /* 0x000ee60000004200 */
[----:B------:R-:W-:Y:S01]  /*b2b0*/  HMMA.16816.F32.BF16 R28, R12, R30, R44 ;  /* 0x0000001e0c1c723c */ /* 0x000fe2000004182c */
[----:B----4-:R-:W-:-:S05]  /*b2c0*/  FFMA.FTZ R4, R110, UR15, -R0 ;  /* 0x0000000f6e047c23 */ /* 0x010fca0008010800 */
[C---:B------:R-:W-:Y:S01]  /*b2d0*/  HMMA.16816.F32.BF16 R140, R8.reuse, R20, R140 ;  /* 0x00000014088c723c */ /* 0x040fe2000004188c */
[--C-:B------:R-:W-:Y:S01]  /*b2e0*/  FFMA.FTZ R12, R226, UR15, -R3.reuse ;  /* 0x0000000fe20c7c23 */ /* 0x100fe20008010803 */
[----:B------:R4:W-:Y:S01]  /*b2f0*/  MUFU.EX2 R45, R4 ;  /* 0x00000004002d7308 */ /* 0x0009e20000000800 */
[--C-:B------:R-:W-:Y:S01]  /*b300*/  FFMA.FTZ R13, R172, UR15, -R3.reuse ;  /* 0x0000000fac0d7c23 */ /* 0x100fe20008010803 */
[----:B------:R-:W-:Y:S01]  /*b310*/  FFMA.FTZ R14, R173, UR15, -R3 ;  /* 0x0000000fad0e7c23 */ /* 0x000fe20008010803 */
[----:B------:R-:W-:Y:S01]  /*b320*/  FFMA.FTZ R3, R242, R71, R163 ;  /* 0x00000047f2037223 */ /* 0x000fe200000100a3 */
[----:B--2---:R-:W-:Y:S01]  /*b330*/  FFMA.FTZ R2, R111, UR15, -R0 ;  /* 0x0000000f6f027c23 */ /* 0x004fe20008010800 */
[----:B------:R-:W-:Y:S01]  /*b340*/  HMMA.16816.F32.BF16 R152, R8, R22, R152 ;  /* 0x000000160898723c */ /* 0x000fe20000041898 */
[----:B------:R-:W-:Y:S02]  /*b350*/  MOV R163, R169 ;  /* 0x000000a900a37202 */ /* 0x000fe40000000f00 */
[----:B------:R2:W3:Y:S01]  /*b360*/  MUFU.EX2 R44, R2 ;  /* 0x00000002002c7308 */ /* 0x0004e20000000800 */
[----:B-----5:R-:W-:-:S02]  /*b370*/  F2FP.BF16.F32.PACK_AB R170, R52, R53 ;  /* 0x0000003534aa723e */ /* 0x020fc400000010ff */
[C---:B-1----:R-:W-:Y:S05]  /*b380*/  HMMA.16816.F32.BF16 R156, R8.reuse, R16, R64 ;  /* 0x00000010089c723c */ /* 0x042fea0000041840 */
[----:B------:R-:W1:Y:S01]  /*b390*/  MUFU.EX2 R12, R12 ;  /* 0x0000000c000c7308 */ /* 0x000e620000000800 */
[----:B----4-:R-:W-:Y:S01]  /*b3a0*/  F2FP.BF16.F32.PACK_AB R4, R185, R197 ;  /* 0x000000c5b904723e */ /* 0x010fe200000010ff */
[----:B------:R-:W-:Y:S06]  /*b3b0*/  HMMA.16816.F32.BF16 R40, R8, R18, R56 ;  /* 0x000000120828723c */ /* 0x000fec0000041838 */
[C---:B------:R-:W-:Y:S01]  /*b3c0*/  HMMA.16816.F32.BF16 R144, R4.reuse, R20, R144 ;  /* 0x000000140490723c */ /* 0x040fe20000041890 */
[--C-:B--2---:R-:W-:Y:S01]  /*b3d0*/  FFMA.FTZ R2, R176, UR15, -R0.reuse ;  /* 0x0000000fb0027c23 */ /* 0x104fe20008010800 */
[----:B------:R-:W-:Y:S01]  /*b3e0*/  FFMA.FTZ R0, R177, UR15, -R0 ;  /* 0x0000000fb1007c23 */ /* 0x000fe20008010800 */
[----:B------:R-:W-:Y:S01]  /*b3f0*/  FFMA.FTZ R8, R243, R69, R182 ;  /* 0x00000045f3087223 */ /* 0x000fe200000100b6 */
[----:B------:R-:W-:Y:S01]  /*b400*/  MUFU.EX2 R13, R13 ;  /* 0x0000000d000d7308 */ /* 0x000fe20000000800 */
[----:B---3--:R-:W-:Y:S01]  /*b410*/  F2FP.BF16.F32.PACK_AB R169, R44, R45 ;  /* 0x0000002d2ca9723e */ /* 0x008fe200000010ff */
[----:B------:R-:W-:Y:S01]  /*b420*/  HMMA.16816.F32.BF16 R48, R4, R22, R48 ;  /* 0x000000160430723c */ /* 0x000fe20000041830 */
[----:B-1----:R-:W-:-:S05]  /*b430*/  F2FP.BF16.F32.PACK_AB R165, R12, R180 ;  /* 0x000000b40ca5723e */ /* 0x002fca00000010ff */
[----:B------:R1:W-:Y:S01]  /*b440*/  MUFU.EX2 R15, R2 ;  /* 0x00000002000f7308 */ /* 0x0003e20000000800 */
[C---:B------:R-:W-:Y:S06]  /*b450*/  HMMA.16816.F32.BF16 R32, R4.reuse, R16, R32 ;  /* 0x000000100420723c */ /* 0x040fec0000041820 */
[----:B------:R-:W-:Y:S01]  /*b460*/  HMMA.16816.F32.BF16 R28, R4, R18, R28 ;  /* 0x00000012041c723c */ /* 0x000fe2000004181c */
[----:B------:R2:W3:Y:S06]  /*b470*/  MUFU.EX2 R9, R0 ;  /* 0x0000000000097308 */ /* 0x0004ec0000000800 */
[----:B------:R-:W-:Y:S01]  /*b480*/  FADD.FTZ R4, R251, R3 ;  /* 0x00000003fb047221 */ /* 0x000fe20000010000 */
[----:B------:R-:W-:Y:S01]  /*b490*/  FADD.FTZ R3, R188, R8 ;  /* 0x00000008bc037221 */ /* 0x000fe20000010000 */
[----:B------:R-:W4:Y:S01]  /*b4a0*/  MUFU.EX2 R14, R14 ;  /* 0x0000000e000e7308 */ /* 0x000f220000000800 */
[----:B-1----:R-:W-:Y:S01]  /*b4b0*/  FFMA.FTZ R2, R244, R24, R122 ;  /* 0x00000018f4027223 */ /* 0x002fe2000001007a */
[----:B------:R-:W-:Y:S01]  /*b4c0*/  FADD.FTZ R5, R250, R4 ;  /* 0x00000004fa057221 */ /* 0x000fe20000010000 */
[----:B------:R-:W-:-:S02]  /*b4d0*/  FADD.FTZ R4, R205, R3 ;  /* 0x00000003cd047221 */ /* 0x000fc40000010000 */
[----:B------:R-:W-:Y:S02]  /*b4e0*/  FADD.FTZ R2, R121, R2 ;  /* 0x0000000279027221 */ /* 0x000fe40000010000 */
[----:B------:R-:W-:Y:S01]  /*b4f0*/  FADD.FTZ R4, R208, R4 ;  /* 0x00000004d0047221 */ /* 0x000fe20000010000 */
[----:B--2---:R-:W-:Y:S01]  /*b500*/  FFMA.FTZ R0, R245, R25, R112 ;  /* 0x00000019f5007223 */ /* 0x004fe20000010070 */
[----:B------:R-:W-:Y:S01]  /*b510*/  FADD.FTZ R3, R120, R2 ;  /* 0x0000000278037221 */ /* 0x000fe20000010000 */
[----:B---3--:R-:W-:Y:S02]  /*b520*/  F2FP.BF16.F32.PACK_AB R171, R9, R15 ;  /* 0x0000000f09ab723e */ /* 0x008fe400000010ff */
[----:B------:R-:W-:Y:S01]  /*b530*/  FADD.FTZ R0, R113, R0 ;  /* 0x0000000071007221 */ /* 0x000fe20000010000 */
[----:B------:R-:W-:-:S03]  /*b540*/  FADD.FTZ R3, R123, R3 ;  /* 0x000000037b037221 */ /* 0x000fc60000010000 */
[----:B------:R-:W-:Y:S01]  /*b550*/  FADD.FTZ R2, R114, R0 ;  /* 0x0000000072027221 */ /* 0x000fe20000010000 */
[----:B------:R-:W-:Y:S01]  /*b560*/  FADD.FTZ R0, R160, R5 ;  /* 0x00000005a0007221 */ /* 0x000fe20000010000 */
[----:B----4-:R-:W-:Y:S01]  /*b570*/  F2FP.BF16.F32.PACK_AB R167, R14, R13 ;  /* 0x0000000d0ea7723e */ /* 0x010fe200000010ff */
        /* <DEDUP_REMOVED lines=117> */
[C---:B------:R-:W-:Y:S06]  /*bcd0*/  HMMA.16816.F32.BF16 R148, R164.reuse, R150, R48 ;  /* 0x00000096a494723c */ /* 0x040fec0000041830 */
[----:B------:R-:W-:Y:S06]  /*bce0*/  HMMA.16816.F32.BF16 R160, R164, R36, R32 ;  /* 0x00000024a4a0723c */ /* 0x000fec0000041820 */
[-C--:B------:R-:W-:Y:S06]  /*bcf0*/  HMMA.16816.F32.BF16 R168, R168, R38.reuse, R40 ;  /* 0x00000026a8a8723c */ /* 0x080fec0000041828 */
[----:B------:R-:W-:Y:S01]  /*bd00*/  HMMA.16816.F32.BF16 R164, R164, R38, R28 ;  /* 0x00000026a4a4723c */ /* 0x000fe2000004181c */
[----:B------:R-:W-:-:S08]  /*bd10*/  NOP ;  /* 0x0000000000007918 */ /* 0x000fd00000000000 */
[----:B------:R-:W-:-:S15]  /*bd20*/  @P0 BRA `(.L_x_89) ;  /* 0x0000000000040947 */ /* 0x000fde0003800000 */
.L_x_85:
[----:B------:R-:W-:-:S12]  /*bd30*/  UIADD3 UR17, UR4, -0x1, URZ ;  /* 0xffffffff04117890 */ /* 0x000fd8000fffe03f */
.L_x_89:
[----:B------:R-:W-:-:S13]  /*bd40*/  ISETP.LE.AND P0, PT, RZ, UR17, PT ;  /* 0x00000011ff007c0c */ /* 0x000fda000bf03270 */
[----:B------:R-:W-:Y:S05]  /*bd50*/  @!P0 BRA `(.L_x_90) ;  /* 0x0000003800f48947 */ /* 0x000fea0003800000 */
[----:B------:R-:W2:Y:S01]  /*bd60*/  LDL.64 R2, [R1+0x10] ;  /* 0x0000100001027983 */ /* 0x000ea20000100a00 */
[----:B------:R-:W-:Y:S01]  /*bd70*/  ULDC UR4, c[0x0][0x2d0] ;  /* 0x0000b40000047ab9 */ /* 0x000fe20000000800 */
[----:B------:R-:W-:Y:S01]  /*bd80*/  USHF.L.U64.HI UR15, UR8, 0x6, UR9 ;  /* 0x00000006080f7899 */ /* 0x000fe20008010209 */
[----:B------:R-:W-:Y:S01]  /*bd90*/  IMAD.MOV.U32 R133, RZ, RZ, R137 ;  /* 0x000000ffff857224 */ /* 0x000fe200078e0089 */
[----:B------:R-:W-:Y:S01]  /*bda0*/  UIMAD.WIDE.U32 UR30, UR8, 0x60, URZ ;  /* 0x00000060081e78a5 */ /* 0x000fe2000f8e003f */
[----:B------:R-:W-:Y:S01]  /*bdb0*/  IMAD.MOV.U32 R135, RZ, RZ, R88 ;  /* 0x000000ffff877224 */ /* 0x000fe200078e0058 */
[----:B------:R-:W-:Y:S01]  /*bdc0*/  UIMAD UR9, UR9, 0x60, URZ ;  /* 0x00000060090978a4 */ /* 0x000fe2000f8e023f */
[----:B------:R-:W-:Y:S01]  /*bdd0*/  MOV R134, R136 ;  /* 0x0000008800867202 */ /* 0x000fe20000000f00 */
[----:B------:R-:W-:Y:S02]  /*bde0*/  UIMAD.WIDE.U32 UR32, UR10, 0x60, URZ ;  /* 0x000000600a2078a5 */ /* 0x000fe4000f8e003f */
[----:B------:R-:W-:-:S02]  /*bdf0*/  UIMAD UR19, UR11, 0x60, URZ ;  /* 0x000000600b1378a4 */ /* 0x000fc4000f8e023f */
[----:B------:R-:W-:Y:S02]  /*be00*/  USHF.L.U32 UR16, UR8, 0x6, URZ ;  /* 0x0000000608107899 */ /* 0x000fe4000800063f */
[----:B------:R-:W-:Y:S02]  /*be10*/  USHF.L.U64.HI UR8, UR10, 0x6, UR11 ;  /* 0x000000060a087899 */ /* 0x000fe4000801020b */
[----:B------:R-:W-:Y:S02]  /*be20*/  USHF.L.U32 UR11, UR10, 0x6, URZ ;  /* 0x000000060a0b7899 */ /* 0x000fe4000800063f */
[----:B------:R-:W-:Y:S02]  /*be30*/  UIADD3 UR10, UR9, UR31, URZ ;  /* 0x0000001f090a7290 */ /* 0x000fe4000fffe03f */
[----:B------:R-:W-:Y:S01]  /*be40*/  UIADD3 UR19, UR19, UR33, URZ ;  /* 0x0000002113137290 */ /* 0x000fe2000fffe03f */
[----:B------:R-:W-:Y:S01]  /*be50*/  ULDC.64 UR6, c[0x0][0x248] ;  /* 0x0000920000067ab9 */ /* 0x000fe20000000a00 */
[----:B--2---:R-:W-:Y:S01]  /*be60*/  ISETP.GE.AND P0, PT, R2, UR4, PT ;  /* 0x0000000402007c0c */ /* 0x004fe2000bf06270 */
[----:B------:R-:W-:-:S12]  /*be70*/  ULDC UR4, c[0x0][0x2ec] ;  /* 0x0000bb0000047ab9 */ /* 0x000fd80000000800 */
[----:B------:R-:W1:Y:S08]  /*be80*/  @!P0 LDC.64 R4, c[0x0][0x220] ;  /* 0x00008800ff048b82 */ /* 0x000e700000000a00 */
[----:B------:R-:W2:Y:S08]  /*be90*/  @!P0 LDC.64 R2, c[0x0][0x220] ;  /* 0x00008800ff028b82 */ /* 0x000eb00000000a00 */
[----:B------:R-:W3:Y:S01]  /*bea0*/  @!P0 LDC.64 R250, c[0x0][0x220] ;  /* 0x00008800fffa8b82 */ /* 0x000ee20000000a00 */
[----:B-1----:R1:W-:Y:S07]  /*beb0*/  @!P0 STL.64 [R1+0x8], R4 ;  /* 0x0000080401008387 */ /* 0x0023ee0000100a00 */
[----:B------:R-:W4:Y:S01]  /*bec0*/  @!P0 LDC.64 R248, c[0x0][0x220] ;  /* 0x00008800fff88b82 */ /* 0x000f220000000a00 */
[----:B--2---:R2:W-:Y:S04]  /*bed0*/  @!P0 STL.64 [R1], R2 ;  /* 0x0000000201008387 */ /* 0x0045e80000100a00 */
[----:B-1----:R-:W5:Y:S01]  /*bee0*/  LDL.LU.64 R4, [R1+0x28] ;  /* 0x0000280001047983 */ /* 0x002f620000300a00 */
[----:B--2---:R-:W-:Y:S01]  /*bef0*/  MOV R3, R138 ;  /* 0x0000008a00037202 */ /* 0x004fe20000000f00 */
[----:B-----5:R-:W-:Y:S01]  /*bf00*/  IMAD.MOV.U32 R246, RZ, RZ, R4 ;  /* 0x000000fffff67224 */ /* 0x020fe200078e0004 */
[----:B---34-:R-:W-:Y:S06]  /*bf10*/  BRA `(.L_x_91) ;  /* 0x0000000000dc7947 */ /* 0x018fec0003800000 */
.L_x_93:
[----:B------:R-:W2:Y:S01]  /*bf20*/  LDL.64 R228, [R1+0x20] ;  /* 0x0000200001e47983 */ /* 0x000ea20000100a00 */
[----:B------:R-:W1:Y:S01]  /*bf30*/  @!P0 LDC.64 R174, c[0x0][0x218] ;  /* 0x00008600ffae8b82 */ /* 0x000e620000000a00 */
[----:B------:R-:W-:Y:S02]  /*bf40*/  UIADD3 UR20, UR17, -0x1, URZ ;  /* 0xffffffff11147890 */ /* 0x000fe4000fffe03f */
[----:B------:R-:W3:Y:S02]  /*bf50*/  LDL.64 R226, [R1+0x18] ;  /* 0x0000180001e27983 */ /* 0x000ee40000100a00 */
[----:B------:R-:W-:Y:S02]  /*bf60*/  USHF.R.S32.HI UR9, URZ, 0x1f, UR20 ;  /* 0x0000001f3f097899 */ /* 0x000fe40008011414 */
[----:B------:R4:W-:Y:S01]  /*bf70*/  @P0 STS [R225+0x2000], RZ ;  /* 0x002000ffe1000388 */ /* 0x0009e20000000800 */
[----:B------:R-:W5:Y:S01]  /*bf80*/  @!P0 LDC.64 R172, c[0x0][0x218] ;  /* 0x00008600ffac8b82 */ /* 0x000f620000000a00 */
[----:B------:R-:W-:Y:S02]  /*bf90*/  UIMAD UR9, UR9, UR6, URZ ;  /* 0x00000006090972a4 */ /* 0x000fe4000f8e023f */
[----:B------:R4:W-:Y:S01]  /*bfa0*/  @P0 STS [R225+0x2004], RZ ;  /* 0x002004ffe1000388 */ /* 0x0009e20000000800 */
[----:B------:R-:W-:Y:S02]  /*bfb0*/  UIMAD.WIDE.U32 UR34, UR20, UR6, URZ ;  /* 0x00000006142272a5 */ /* 0x000fe4000f8e003f */
[----:B------:R-:W-:Y:S01]  /*bfc0*/  UIMAD UR9, UR20, UR7, UR9 ;  /* 0x00000007140972a4 */ /* 0x000fe2000f8e0209 */
[----:B------:R4:W-:Y:S01]  /*bfd0*/  @P0 STS.64 [R225+0x2008], RZ ;  /* 0x002008ffe1000388 */ /* 0x0009e20000000a00 */
[----:B------:R-:W4:Y:S02]  /*bfe0*/  @!P0 LDC.64 R178, c[0x0][0x218] ;  /* 0x00008600ffb28b82 */ /* 0x000f240000000a00 */
[----:B------:R-:W-:Y:S01]  /*bff0*/  UIADD3 UR9, UR35, UR9, URZ ;  /* 0x0000000923097290 */ /* 0x000fe2000fffe03f */
[----:B------:R-:W-:Y:S02]  /*c000*/  IMAD.U32 R0, RZ, RZ, UR34 ;  /* 0x00000022ff007e24 */ /* 0x000fe4000f8e00ff */
[----:B------:R-:W-:Y:S03]  /*c010*/  IMAD.U32 R132, RZ, RZ, UR34 ;  /* 0x00000022ff847e24 */ /* 0x000fe6000f8e00ff */
[----:B------:R-:W-:Y:S01]  /*c020*/  IMAD.U32 R2, RZ, RZ, UR9 ;  /* 0x00000009ff027e24 */ /* 0x000fe2000f8e00ff */
[----:B------:R-:W4:Y:S01]  /*c030*/  @!P0 LDC.64 R182, c[0x0][0x218] ;  /* 0x00008600ffb68b82 */ /* 0x000f220000000a00 */
[----:B--2---:R-:W-:Y:S04]  /*c040*/  LEA R0, P2, R0, R228, 0x7 ;  /* 0x000000e400007211 */ /* 0x004fe800078438ff */
[----:B-1----:R-:W-:Y:S02]  /*c050*/  @!P0 LEA R174, P6, R0, R174, 0x1 ;  /* 0x000000ae00ae8211 */ /* 0x002fe400078c08ff */
[----:B---3--:R-:W-:Y:S02]  /*c060*/  LEA.HI.X R2, R132, R227, R2, 0x7, P2 ;  /* 0x000000e384027211 */ /* 0x008fe400010f3c02 */
[C---:B------:R-:W-:Y:S02]  /*c070*/  @!P0 IADD3 R132, P4, R0.reuse, UR26, RZ ;  /* 0x0000001a00848c10 */ /* 0x040fe4000ff9e0ff */
[----:B------:R-:W-:Y:S02]  /*c080*/  @!P0 LEA.HI.X R175, R0, R175, R2, 0x1, P6 ;  /* 0x000000af00af8211 */ /* 0x000fe400030f0c02 */
[----:B-----5:R-:W-:Y:S02]  /*c090*/  @!P0 LEA R172, P5, R132, R172, 0x1 ;  /* 0x000000ac84ac8211 */ /* 0x020fe400078a08ff */
[----:B------:R-:W-:Y:S01]  /*c0a0*/  @!P0 IADD3.X R180, R2, UR25, RZ, P4, !PT ;  /* 0x0000001902b48c10 */ /* 0x000fe2000a7fe4ff */
[----:B------:R-:W-:Y:S01]  /*c0b0*/  @!PT LDS RZ, [RZ] ;  /* 0x00000000fffff984 */ /* 0x000fe20000000800 */
[----:B------:R-:W-:Y:S01]  /*c0c0*/  @!PT LDS RZ, [RZ] ;  /* 0x00000000fffff984 */ /* 0x000fe20000000800 */
[----:B------:R-:W-:Y:S01]  /*c0d0*/  @!PT LDS RZ, [RZ] ;  /* 0x00000000fffff984 */ /* 0x000fe20000000800 */
[----:B------:R1:W-:Y:S01]  /*c0e0*/  @!P0 LDGSTS.E.BYPASS.LTC128B.128 [R225+0x2000], desc[UR22][R174.64] ;  /* 0x02000000aee18fae */ /* 0x0003e2000b901d56 */
[----:B------:R-:W-:Y:S02]  /*c0f0*/  @!P0 IADD3 R137, P2, R0, UR11, RZ ;  /* 0x0000000b00898c10 */ /* 0x000fe4000ff5e0ff */
[----:B------:R-:W-:Y:S01]  /*c100*/  @!P0 LEA.HI.X R173, R132, R173, R180, 0x1, P5 ;  /* 0x000000ad84ad8211 */ /* 0x000fe200028f0cb4 */
[----:B------:R1:W-:Y:S01]  /*c110*/  @P0 STS.128 [R225+0x2800], RZ ;  /* 0x002800ffe1000388 */ /* 0x0003e20000000c00 */
[C---:B----4-:R-:W-:Y:S02]  /*c120*/  @!P0 LEA R138, P4, R137.reuse, R178, 0x1 ;  /* 0x000000b2898a8211 */ /* 0x050fe400078808ff */
        /* <DEDUP_REMOVED lines=8> */
[----:B------:R-:W-:Y:S02]  /*c1b0*/  @!P0 LEA R136, P2, R176, R182, 0x1 ;  /* 0x000000b6b0888211 */ /* 0x000fe400078408ff */
[----:B------:R-:W-:Y:S01]  /*c1c0*/  @!P0 IADD3.X R178, R2, UR19, RZ, P3, !PT ;  /* 0x0000001302b28c10 */ /* 0x000fe20009ffe4ff */
[----:B------:R-:W-:Y:S01]  /*c1d0*/  @!PT LDS RZ, [RZ] ;  /* 0x00000000fffff984 */ /* 0x000fe20000000800 */
[----:B------:R-:W-:Y:S01]  /*c1e0*/  @!PT LDS RZ, [RZ] ;  /* 0x00000000fffff984 */ /* 0x000fe20000000800 */
[----:B------:R-:W-:Y:S01]  /*c1f0*/  @!PT LDS RZ, [RZ] ;  /* 0x00000000fffff984 */ /* 0x000fe20000000800 */
[----:B------:R1:W-:Y:S03]  /*c200*/  @!P0 LDGSTS.E.BYPASS.LTC128B.128 [R225+0x3000], desc[UR22][R138.64] ;  /* 0x030000008ae18fae */ /* 0x0003e6000b901d56 */
[----:B------:R-:W-:Y:S01]  /*c210*/  @!P0 LEA.HI.X R137, R176, R183, R178, 0x1, P2 ;  /* 0x000000b7b0898211 */ /* 0x000fe200010f0cb2 */
[----:B------:R1:W-:Y:S04]  /*c220*/  @P0 STS.128 [R225+0x3800], RZ ;  /* 0x003800ffe1000388 */ /* 0x0003e80000000c00 */
[----:B------:R-:W-:Y:S01]  /*c230*/  @!PT LDS RZ, [RZ] ;  /* 0x00000000fffff984 */ /* 0x000fe20000000800 */
[----:B------:R-:W-:Y:S01]  /*c240*/  @!PT LDS RZ, [RZ] ;  /* 0x00000000fffff984 */ /* 0x000fe20000000800 */
[----:B------:R-:W-:Y:S01]  /*c250*/  @!PT LDS RZ, [RZ] ;  /* 0x00000000fffff984 */ /* 0x000fe20000000800 */
[----:B------:R1:W-:Y:S04]  /*c260*/  @!P0 LDGSTS.E.BYPASS.LTC128B.128 [R225+0x3800], desc[UR22][R136.64] ;  /* 0x0380000088e18fae */ /* 0x0003e8000b901d56 */
[----:B------:R-:W0:Y:S01]  /*c270*/  LDGDEPBAR ;  /* 0x00000000000079af */ /* 0x000e220000000000 */
[----:B------:R-:W-:Y:S05]  /*c280*/  BRA `(.L_x_92) ;  /* 0x0000001000047947 */ /* 0x000fea0003800000 */
.L_x_91:
[----:B------:R-:W2:Y:S01]  /*c290*/  LDL R8, [R1+0x8] ;  /* 0x0000080001087983 */ /* 0x000ea20000100800 */
[----:B------:R-:W-:Y:S04]  /*c2a0*/  DEPBAR.LE SB0, 0x0 ;  /* 0x000080000000791a */ /* 0x000fe80000000000 */
[----:B------:R-:W3:Y:S01]  /*c2b0*/  LDL R17, [R1+0xc] ;  /* 0x00000c0001117983 */ /* 0x000ee20000100800 */
[----:B------:R-:W-:Y:S01]  /*c2c0*/  USHF.R.S32.HI UR20, URZ, 0x1f, UR17 ;  /* 0x0000001f3f147899 */ /* 0x000fe20008011411 */
[----:B------:R-:W-:Y:S01]  /*c2d0*/  IMAD.U32 R4, RZ, RZ, UR17 ;  /* 0x00000011ff047e24 */ /* 0x000fe2000f8e00ff */
[----:B------:R-:W-:Y:S01]  /*c2e0*/  UIMAD UR9, UR21, UR17, URZ ;  /* 0x00000011150972a4 */ /* 0x000fe2000f8e023f */
[----:B------:R-:W4:Y:S02]  /*c2f0*/  LDL R6, [R1] ;  /* 0x0000000001067983 */ /* 0x000f240000100800 */
[----:B------:R-:W-:Y:S01]  /*c300*/  IMAD.WIDE.U32 R4, R4, UR28, R246 ;  /* 0x0000001c04047c25 */ /* 0x000fe2000f8e00f6 */
[----:B------:R-:W-:Y:S01]  /*c310*/  UIMAD UR9, UR20, UR28, UR9 ;  /* 0x0000001c140972a4 */ /* 0x000fe2000f8e0209 */
[----:B------:R-:W5:Y:S01]  /*c320*/  LDL R16, [R1+0x4] ;  /* 0x0000040001107983 */ /* 0x000f620000100800 */
[----:B------:R-:W-:Y:S04]  /*c330*/  BAR.SYNC.DEFER_BLOCKING 0x0 ;  /* 0x0000000000007b1d */ /* 0x000fe80000010000 */
[----:B------:R-:W-:Y:S01]  /*c340*/  VIADD R0, R5, UR9 ;  /* 0x0000000905007c36 */ /* 0x000fe20008000000 */
[C---:B------:R-:W-:Y:S02]  /*c350*/  @!P0 IADD3 R2, P3, R4.reuse, UR27, RZ ;  /* 0x0000001b04028c10 */ /* 0x040fe4000ff7e0ff */
[----:B------:R-:W-:Y:S02]  /*c360*/  @!P0 IADD3 R5, P2, R4, UR16, RZ ;  /* 0x0000001004058c10 */ /* 0x000fe4000ff5e0ff */
[C---:B------:R-:W-:Y:S02]  /*c370*/  @!P0 IADD3.X R9, R0.reuse, UR18, RZ, P3, !PT ;  /* 0x0000001200098c10 */ /* 0x040fe40009ffe4ff */
[----:B------:R-:W-:Y:S02]  /*c380*/  @!P0 IADD3.X R14, R0, UR15, RZ, P2, !PT ;  /* 0x0000000f000e8c10 */ /* 0x000fe400097fe4ff */
[----:B------:R-:W-:Y:S04]  /*c390*/  @!P0 IADD3 R7, P1, R4, UR30, RZ ;  /* 0x0000001e04078c10 */ /* 0x000fe8000ff3e0ff */
[----:B------:R-:W-:Y:S01]  /*c3a0*/  @!P0 IADD3.X R15, R0, UR10, RZ, P1, !PT ;  /* 0x0000000a000f8c10 */ /* 0x000fe20008ffe4ff */
[----:B------:R-:W-:Y:S06]  /*c3b0*/  @P0 STS.64 [R225+0x4008], RZ ;  /* 0x004008ffe1000388 */ /* 0x000fec0000000a00 */
[----:B------:R-:W-:Y:S04]  /*c3c0*/  @P0 STS [R225+0x4000], RZ ;  /* 0x004000ffe1000388 */ /* 0x000fe80000000800 */
[----:B------:R-:W-:Y:S01]  /*c3d0*/  @P0 STS [R225+0x4004], RZ ;  /* 0x004004ffe1000388 */ /* 0x000fe20000000800 */
[C---:B--2---:R-:W-:Y:S02]  /*c3e0*/  @!P0 LEA R12, P4, R4.reuse, R8, 0x1 ;  /* 0x00000008040c8211 */ /* 0x044fe400078808ff */
[----:B------:R-:W-:Y:S02]  /*c3f0*/  @!P0 LEA R8, P2, R5, R250, 0x1 ;  /* 0x000000fa05088211 */ /* 0x000fe400078408ff */
[----:B---3--:R-:W-:Y:S02]  /*c400*/  @!P0 LEA.HI.X R13, R4, R17, R0, 0x1, P4 ;  /* 0x00000011040d8211 */ /* 0x008fe400020f0c00 */
[C---:B----4-:R-:W-:Y:S03]  /*c410*/  @!P0 LEA R10, P3, R2.reuse, R6, 0x1 ;  /* 0x00000006020a8211 */ /* 0x050fe600078608ff */
[----:B------:R-:W-:Y:S01]  /*c420*/  @!PT LDS RZ, [RZ] ;  /* 0x00000000fffff984 */ /* 0x000fe20000000800 */
[----:B------:R-:W-:Y:S01]  /*c430*/  @!PT LDS RZ, [RZ] ;  /* 0x00000000fffff984 */ /* 0x000fe20000000800 */
[----:B------:R-:W-:Y:S01]  /*c440*/  @!PT LDS RZ, [RZ] ;  /* 0x00000000fffff984 */ /* 0x000fe20000000800 */
[----:B------:R-:W-:Y:S01]  /*c450*/  @!P0 LDGSTS.E.BYPASS.LTC128B.128 [R225+0x4000], desc[UR22][R12.64] ;  /* 0x040000000ce18fae */ /* 0x000fe2000b901d56 */
[----:B------:R-:W-:Y:S02]  /*c460*/  @!P0 LEA R6, P1, R7, R248, 0x1 ;  /* 0x000000f807068211 */ /* 0x000fe400078208ff */
[----:B-----5:R-:W-:Y:S02]  /*c470*/  @!P0 LEA.HI.X R11, R2, R16, R9, 0x1, P3 ;  /* 0x00000010020b8211 */ /* 0x020fe400018f0c09 */
[----:B------:R-:W-:Y:S02]  /*c480*/  @!P0 LEA.HI.X R9, R5, R251, R14, 0x1, P2 ;  /* 0x000000fb05098211 */ /* 0x000fe400010f0c0e */
[----:B------:R-:W-:Y:S01]  /*c490*/  @!P0 LEA.HI.X R7, R7, R249, R15, 0x1, P1 ;  /* 0x000000f907078211 */ /* 0x000fe200008f0c0f */
[----:B------:R-:W-:Y:S01]  /*c4a0*/  @P0 STS.128 [R225+0x4800], RZ ;  /* 0x004800ffe1000388 */ /* 0x000fe20000000c00 */
[----:B------:R-:W-:Y:S07]  /*c4b0*/  ISETP.LT.AND P1, PT, RZ, UR17, PT ;  /* 0x00000011ff007c0c */ /* 0x000fee000bf21270 */
[----:B------:R-:W-:Y:S01]  /*c4c0*/  @!PT LDS RZ, [RZ] ;  /* 0x00000000fffff984 */ /* 0x000fe20000000800 */
[----:B------:R-:W-:Y:S01]  /*c4d0*/  @!PT LDS RZ, [RZ] ;  /* 0x00000000fffff984 */ /* 0x000fe20000000800 */
[----:B------:R-:W-:Y:S01]  /*c4e0*/  @!PT LDS RZ, [RZ] ;  /* 0x00000000fffff984 */ /* 0x000fe20000000800 */
[----:B------:R-:W-:Y:S08]  /*c4f0*/  @!P0 LDGSTS.E.BYPASS.LTC128B.128 [R225+0x4800], desc[UR22][R10.64] ;  /* 0x048000000ae18fae */ /* 0x000ff0000b901d56 */
[----:B------:R-:W-:Y:S08]  /*c500*/  @P0 STS.128 [R225+0x5000], RZ ;  /* 0x005000ffe1000388 */ /* 0x000ff00000000c00 */
        /* <DEDUP_REMOVED lines=8> */
[----:B------:R1:W-:Y:S08]  /*c590*/  @!P0 LDGSTS.E.BYPASS.LTC128B.128 [R225+0x5800], desc[UR22][R6.64] ;  /* 0x0580000006e18fae */ /* 0x0003f0000b901d56 */
        /* <DEDUP_REMOVED lines=208> */
.L_x_92:
[----:B-1----:R-:W-:Y:S01]  /*d2a0*/  SHFL.BFLY PT, R138, R177, 0x2, 0x1f ;  /* 0x0c401f00b18a7f89 */ /* 0x002fe200000e0000 */
[----:B------:R-:W-:Y:S01]  /*d2b0*/  FMNMX.FTZ R136, R131, R184, !PT ;  /* 0x000000b883887209 */ /* 0x000fe20007810000 */
[----:B------:R-:W-:Y:S01]  /*d2c0*/  UIADD3 UR17, UR17, -0x1, URZ ;  /* 0xffffffff11117890 */ /* 0x000fe2000fffe03f */
[----:B------:R-:W-:Y:S02]  /*d2d0*/  FMNMX.FTZ R0, R122, R185, !PT ;  /* 0x000000b97a007209 */ /* 0x000fe40007810000 */
[----:B------:R-:W-:Y:S03]  /*d2e0*/  FMNMX.FTZ R2, R121, R181, !PT ;  /* 0x000000b579027209 */ /* 0x000fe60007810000 */
[----:B------:R-:W-:Y:S01]  /*d2f0*/  SHFL.BFLY PT, R139, R136, 0x2, 0x1f ;  /* 0x0c401f00888b7f89 */ /* 0x000fe200000e0000 */
[----:B------:R-:W-:Y:S02]  /*d300*/  FMNMX.FTZ R0, R123, R0, !PT ;  /* 0x000000007b007209 */ /* 0x000fe40007810000 */
[----:B------:R-:W-:Y:S02]  /*d310*/  FMNMX.FTZ R2, R124, R2, !PT ;  /* 0x000000027c027209 */ /* 0x000fe40007810000 */
[----:B------:R-:W-:Y:S02]  /*d320*/  FMNMX.FTZ R0, R126, R0, !PT ;  /* 0x000000007e007209 */ /* 0x000fe40007810000 */
[----:B------:R-:W-:Y:S02]  /*d330*/  FMNMX.FTZ R132, R125, R2, !PT ;  /* 0x000000027d847209 */ /* 0x000fe40007810000 */
[----:B------:R-:W-:Y:S03]  /*d340*/  FMNMX.FTZ R0, R127, R0, !PT ;  /* 0x000000007f007209 */ /* 0x000fe60007810000 */
        /* <DEDUP_REMOVED lines=606> */
.L_x_90:
[----:B------:R-:W1:Y:S01]  /*f930*/  S2R R37, SR_TID.X ;  /* 0x0000000000257919 */ /* 0x000e620000002100 */
[----:B------:R-:W2:Y:S01]  /*f940*/  S2UR UR8, SR_CgaCtaId ;  /* 0x00000000000879c3 */ /* 0x000ea20000008800 */
[----:B------:R-:W-:Y:S01]  /*f950*/  UISETP.NE.AND UP0, UPT, UR12, -0x1, UPT ;  /* 0xffffffff0c00788c */ /* 0x000fe2000bf05270 */
[----:B------:R-:W3:Y:S01]  /*f960*/  SHFL.BFLY PT, R0, R242, 0x2, 0x1f ;  /* 0x0c401f00f2007f89 */ /* 0x000ee200000e0000 */
[----:B------:R-:W-:-:S03]  /*f970*/  UMOV UR4, 0x400 ;  /* 0x0000040000047882 */ /* 0x000fc60000000000 */
[----:B------:R-:W4:Y:S01]  /*f980*/  SHFL.BFLY PT, R4, R243, 0x2, 0x1f ;  /* 0x0c401f00f3047f89 */ /* 0x000f2200000e0000 */
[----:B------:R-:W-:-:S03]  /*f990*/  PLOP3.LUT P0, PT, PT, PT, UP0, 0x80, 0x0 ;  /* 0x000000000000781c */ /* 0x000fc60003f0f008 */
[----:B------:R-:W5:Y:S02]  /*f9a0*/  SHFL.BFLY PT, R5, R244, 0x2, 0x1f ;  /* 0x0c401f00f4057f89 */ /* 0x000f6400000e0000 */
[----:B------:R-:W-:Y:S02]  /*f9b0*/  @UP0 ULDC.64 UR6, c[0x0][0x298] ;  /* 0x0000a60000060ab9 */ /* 0x000fe40000000a00 */
[----:B------:R-:W-:Y:S01]  /*f9c0*/  @UP0 UIMAD.WIDE.U32 UR10, UR12, UR6, URZ ;  /* 0x000000060c0a02a5 */ /* 0x000fe2000f8e003f */
[----:B------:R-:W5:Y:S06]  /*f9d0*/  SHFL.BFLY PT, R6, R245, 0x2, 0x1f ;  /* 0x0c401f00f5067f89 */ /* 0x000f6c00000e0000 */
[----:B------:R-:W-:Y:S01]  /*f9e0*/  @UP0 UMOV UR6, UR10 ;  /* 0x0000000a00060c82 */ /* 0x000fe20008000000 */
[----:B--2---:R-:W-:-:S02]  /*f9f0*/  ULEA UR8, UR8, UR4, 0x18 ;  /* 0x0000000408087291 */ /* 0x004fc4000f8ec03f */
[----:B------:R-:W-:Y:S01]  /*fa00*/  @UP0 UIMAD UR4, UR12, UR7, UR11 ;  /* 0x000000070c0402a4 */ /* 0x000fe2000f8e020b */
[----:B---3--:R-:W-:Y:S01]  /*fa10*/  FADD.FTZ R0, R0, R242 ;  /* 0x000000f200007221 */ /* 0x008fe20000010000 */
[----:B-1----:R-:W-:-:S04]  /*fa20*/  SHF.R.S32.HI R31, RZ, 0x1f, R37 ;  /* 0x0000001fff1f7819 */ /* 0x002fc80000011425 */
[----:B------:R-:W1:Y:S01]  /*fa30*/  SHFL.BFLY PT, R7, R0, 0x1, 0x1f ;  /* 0x0c201f0000077f89 */ /* 0x000e6200000e0000 */
[----:B----4-:R-:W-:Y:S01]  /*fa40*/  FADD.FTZ R4, R4, R243 ;  /* 0x000000f304047221 */ /* 0x010fe20000010000 */
[-C--:B------:R-:W-:Y:S01]  /*fa50*/  LEA.HI R30, R31, R37.reuse, RZ, 0x2 ;  /* 0x000000251f1e7211 */ /* 0x080fe200078f10ff */
[----:B-----5:R-:W-:Y:S01]  /*fa60*/  FADD.FTZ R5, R5, R244 ;  /* 0x000000f405057221 */ /* 0x020fe20000010000 */
[----:B------:R-:W-:Y:S02]  /*fa70*/  LEA.HI R31, R31, R37, RZ, 0x5 ;  /* 0x000000251f1f7211 */ /* 0x000fe400078f28ff */
[----:B------:R-:W2:Y:S01]  /*fa80*/  SHFL.BFLY PT, R27, R4, 0x1, 0x1f ;  /* 0x0c201f00041b7f89 */ /* 0x000ea200000e0000 */
[----:B------:R-:W-:Y:S01]  /*fa90*/  SHF.R.S32.HI R36, RZ, 0x2, R30 ;  /* 0x00000002ff247819 */ /* 0x000fe2000001141e */
[----:B------:R-:W-:Y:S01]  /*faa0*/  FADD.FTZ R6, R6, R245 ;  /* 0x000000f506067221 */ /* 0x000fe20000010000 */
[----:B------:R-:W-:Y:S01]  /*fab0*/  SHF.R.S32.HI R29, RZ, 0x5, R31 ;  /* 0x00000005ff1d7819 */ /* 0x000fe2000001141f */
[----:B------:R3:W4:Y:S01]  /*fac0*/  SHFL.BFLY PT, R21, R5, 0x1, 0x1f ;  /* 0x0c201f0005157f89 */ /* 0x00072200000e0000 */
[----:B------:R-:W-:-:S03]  /*fad0*/  SHF.R.S32.HI R2, RZ, 0x1f, R36 ;  /* 0x0000001fff027819 */ /* 0x000fc60000011424 */
[----:B------:R3:W3:Y:S01]  /*fae0*/  SHFL.BFLY PT, R26, R6, 0x1, 0x1f ;  /* 0x0c201f00061a7f89 */ /* 0x0006e200000e0000 */
[----:B------:R-:W-:-:S04]  /*faf0*/  LEA.HI R2, R2, R36, RZ, 0x3 ;  /* 0x0000002402027211 */ /* 0x000fc800078f18ff */
[----:B------:R-:W-:-:S05]  /*fb00*/  LOP3.LUT R2, R2, 0xfffffff8, RZ, 0xc0, !PT ;  /* 0xfffffff802027812 */ /* 0x000fca00078ec0ff */
[----:B------:R-:W-:Y:S02]  /*fb10*/  IMAD.IADD R3, R36, 0x1, -R2 ;  /* 0x0000000124037824 */ /* 0x000fe400078e0a02 */
[----:B-1----:R-:W-:Y:S01]  /*fb20*/  FADD.FTZ R28, R0, R7 ;  /* 0x00000007001c7221 */ /* 0x002fe20000010000 */
[----:B------:R-:W-:Y:S02]  /*fb30*/  LOP3.LUT R7, R30, 0xfffffffc, RZ, 0xc0, !PT ;  /* 0xfffffffc1e077812 */ /* 0x000fe400078ec0ff */
[----:B------:R-:W-:Y:S01]  /*fb40*/  LEA.HI R2, R3, R3, RZ, 0x1 ;  /* 0x0000000303027211 */ /* 0x000fe200078f08ff */
[----:B--2---:R-:W-:-:S03]  /*fb50*/  FADD.FTZ R27, R4, R27 ;  /* 0x0000001b041b7221 */ /* 0x004fc60000010000 */
[----:B------:R-:W-:Y:S02]  /*fb60*/  SHF.R.S32.HI R0, RZ, 0x1, R2 ;  /* 0x00000001ff007819 */ /* 0x000fe40000011402 */
[----:B------:R-:W-:Y:S01]  /*fb70*/  LOP3.LUT R8, R2, 0x3fffffe, RZ, 0xc0, !PT ;  /* 0x03fffffe02087812 */ /* 0x000fe200078ec0ff */
[----:B------:R-:W-:Y:S02]  /*fb80*/  IMAD.IADD R2, R37, 0x1, -R7 ;  /* 0x0000000125027824 */ /* 0x000fe400078e0a07 */
[----:B------:R-:W-:Y:S02]  /*fb90*/  IMAD.SHL.U32 R4, R0, 0x40, RZ ;  /* 0x0000004000047824 */ /* 0x000fe400078e00ff */
[----:B------:R-:W-:Y:S02]  /*fba0*/  IMAD.IADD R3, R3, 0x1, -R8 ;  /* 0x0000000103037824 */ /* 0x000fe400078e0a08 */
[----:B------:R-:W-:Y:S01]  /*fbb0*/  IMAD R2, R29, 0x100, R2 ;  /* 0x000001001d027824 */ /* 0x000fe200078e0202 */
[----:B------:R-:W-:-:S03]  /*fbc0*/  LOP3.LUT R4, R4, 0xc0, RZ, 0xc0, !PT ;  /* 0x000000c004047812 */ /* 0x000fc600078ec0ff */
[----:B------:R-:W-:Y:S01]  /*fbd0*/  IMAD R2, R3, 0x10, R2 ;  /* 0x0000001003027824 */ /* 0x000fe200078e0202 */
[----:B------:R-:W-:-:S05]  /*fbe0*/  LEA.HI R3, R4, R4, RZ, 0x1d ;  /* 0x0000000404037211 */ /* 0x000fca00078fe8ff */
[----:B------:R-:W-:Y:S01]  /*fbf0*/  IMAD.U32 R2, R2, 0x2, R3 ;  /* 0x0000000202027824 */ /* 0x000fe200078e0003 */
[----:B------:R-:W-:-:S04]  /*fc00*/  LOP3.LUT R3, R0, 0x1, RZ, 0xc0, !PT ;  /* 0x0000000100037812 */ /* 0x000fc800078ec0ff */
[----:B------:R-:W-:Y:S01]  /*fc10*/  LEA R15, R2, UR8, 0x1 ;  /* 0x00000008020f7c11 */ /* 0x000fe2000f8e08ff */
[----:B---34-:R-:W-:Y:S06]  /*fc20*/  @P0 BRA `(.L_x_94) ;  /* 0x0000000000200947 */ /* 0x018fec0003800000 */
[----:B------:R-:W1:Y:S01]  /*fc30*/  S2UR UR8, SR_CTAID.Y ;  /* 0x00000000000879c3 */ /* 0x000e620000002600 */
[----:B------:R-:W-:Y:S01]  /*fc40*/  ULDC.64 UR6, c[0x0][0x290] ;  /* 0x0000a40000067ab9 */ /* 0x000fe20000000a00 */
[----:B-1----:R-:W-:Y:S02]  /*fc50*/  USHF.R.S32.HI UR4, URZ, 0x1f, UR8 ;  /* 0x0000001f3f047899 */ /* 0x002fe40008011408 */
[----:B------:R-:W-:Y:S02]  /*fc60*/  UIMAD.WIDE.U32 UR10, UR8, UR6, URZ ;  /* 0x00000006080a72a5 */ /* 0x000fe4000f8e003f */
[----:B------:R-:W-:-:S04]  /*fc70*/  UIMAD UR4, UR4, UR6, URZ ;  /* 0x00000006040472a4 */ /* 0x000fc8000f8e023f */
[----:B------:R-:W-:Y:S01]  /*fc80*/  UIMAD UR4, UR8, UR7, UR4 ;  /* 0x00000007080472a4 */ /* 0x000fe2000f8e0204 */
[----:B------:R-:W-:-:S03]  /*fc90*/  UMOV UR6, UR10 ;  /* 0x0000000a00067c82 */ /* 0x000fc60008000000 */
[----:B------:R-:W-:-:S12]  /*fca0*/  UIADD3 UR4, UR11, UR4, URZ ;  /* 0x000000040b047290 */ /* 0x000fd8000fffe03f */
.L_x_94:
[----:B------:R-:W-:Y:S01]  /*fcb0*/  ULDC.U8 UR7, c[0x0][0x3d8] ;  /* 0x0000f60000077ab9 */ /* 0x000fe20000000000 */
[----:B------:R-:W-:Y:S01]  /*fcc0*/  ULDC.U8 UR9, c[0x0][0x3d9] ;  /* 0x0000f64000097ab9 */ /* 0x000fe20000000000 */
[----:B------:R-:W-:Y:S01]  /*fcd0*/  ISETP.NE.AND P2, PT, RZ, UR7, PT ;  /* 0x00000007ff007c0c */ /* 0x000fe2000bf45270 */
[----:B------:R-:W-:Y:S01]  /*fce0*/  FADD.FTZ R21, R5, R21 ;  /* 0x0000001505157221 */ /* 0x000fe20000010000 */
[----:B------:R-:W-:Y:S01]  /*fcf0*/  ISETP.NE.U32.AND P3, PT, R3, 0x1, PT ;  /* 0x000000010300780c */ /* 0x000fe20003f65070 */
[----:B------:R-:W-:Y:S01]  /*fd00*/  IMAD.MOV.U32 R3, RZ, RZ, 0x3f800000 ;  /* 0x3f800000ff037424 */ /* 0x000fe200078e00ff */
[----:B------:R-:W-:Y:S01]  /*fd10*/  ISETP.NE.OR P1, PT, RZ, UR9, !P2 ;  /* 0x00000009ff007c0c */ /* 0x000fe2000d725670 */
[----:B------:R-:W-:Y:S01]  /*fd20*/  IMAD.MOV.U32 R22, RZ, RZ, 0x10 ;  /* 0x00000010ff167424 */ /* 0x000fe200078e00ff */
[----:B------:R-:W-:Y:S02]  /*fd30*/  LOP3.LUT P0, RZ, R0, 0x2, RZ, 0xc0, !PT ;  /* 0x0000000200ff7812 */ /* 0x000fe4000780c0ff */
[----:B------:R-:W-:-:S02]  /*fd40*/  CS2R R24, SRZ ;  /* 0x0000000000187805 */ /* 0x000fc4000001ff00 */
[----:B------:R-:W-:Y:S02]  /*fd50*/  FSETP.NE.FTZ.AND P5, PT, R28, RZ, PT ;  /* 0x000000ff1c00720b */ /* 0x000fe40003fb5000 */
[----:B------:R-:W-:Y:S02]  /*fd60*/  FSETP.NE.FTZ.AND P4, PT, R27, RZ, PT ;  /* 0x000000ff1b00720b */ /* 0x000fe40003f95000 */
[----:B------:R-:W-:-:S03]  /*fd70*/  PLOP3.LUT P6, PT, PT, PT, PT, 0x8, 0x0 ;  /* 0x000000000000781c */ /* 0x000fc60003fce170 */
[----:B------:R-:W-:Y:S10]  /*fd80*/  @P1 BRA `(.L_x_95) ;  /* 0x0000000000201947 */ /* 0x000ff40003800000 */
[----:B------:R-:W1:Y:S01]  /*fd90*/  S2UR UR7, SR_CTAID.Y ;  /* 0x00000000000779c3 */ /* 0x000e620000002600 */
[----:B------:R-:W-:Y:S01]  /*fda0*/  ULDC UR8, c[0x0][0x2c4] ;  /* 0x0000b10000087ab9 */ /* 0x000fe20000000800 */
[----:B------:R-:W-:Y:S01]  /*fdb0*/  PLOP3.LUT P6, PT, PT, PT, PT, 0x80, 0x0 ;  /* 0x000000000000781c */ /* 0x000fe20003fcf070 */
[----:B-1----:R-:W-:-:S04]  /*fdc0*/  UIMAD UR7, UR7, UR8, URZ ;  /* 0x00000008070772a4 */ /* 0x002fc8000f8e023f */
[----:B------:R-:W-:-:S04]  /*fdd0*/  USEL UR12, UR7, UR12, !UP0 ;  /* 0x0000000c070c7287 */ /* 0x000fc8000c000000 */
[----:B------:R-:W-:Y:S02]  /*fde0*/  USHF.R.S32.HI UR7, URZ, 0x1f, UR12 ;  /* 0x0000001f3f077899 */ /* 0x000fe4000801140c */
[----:B------:R-:W-:-:S04]  /*fdf0*/  IMAD.U32 R24, RZ, RZ, UR12 ;  /* 0x0000000cff187e24 */ /* 0x000fc8000f8e00ff */
[----:B------:R-:W-:-:S07]  /*fe00*/  MOV R25, UR7 ;  /* 0x0000000700197c02 */ /* 0x000fce0008000f00 */
.L_x_95:
[----:B------:R-:W-:Y:S01]  /*fe10*/  ISETP.NE.AND P1, PT, RZ, UR9, PT ;  /* 0x00000009ff007c0c */ /* 0x000fe2000bf25270 */
[----:B------:R-:W-:Y:S01]  /*fe20*/  FADD.FTZ R26, R6, R26 ;  /* 0x0000001a061a7221 */ /* 0x000fe20000010000 */
[C---:B------:R-:W-:Y:S01]  /*fe30*/  IADD3 R19, R15.reuse, 0x20, RZ ;  /* 0x000000200f137810 */ /* 0x040fe20007ffe0ff */
[----:B------:R-:W1:Y:S01]  /*fe40*/  @P5 MUFU.RCP R3, R28 ;  /* 0x0000001c00035308 */ /* 0x000e620000001000 */
[----:B------:R-:W-:Y:S01]  /*fe50*/  @P0 IADD3 R19, R15, -0x20, RZ ;  /* 0xffffffe00f130810 */ /* 0x000fe20007ffe0ff */
[----:B------:R-:W2:Y:S01]  /*fe60*/  S2R R39, SR_CTAID.Y ;  /* 0x0000000000277919 */ /* 0x000ea20000002600 */
[----:B------:R-:W-:Y:S01]  /*fe70*/  PLOP3.LUT P0, PT, PT, PT, PT, 0x8, 0x0 ;  /* 0x000000000000781c */ /* 0x000fe20003f0e170 */
[----:B------:R-:W3:Y:S01]  /*fe80*/  S2UR UR7, SR_CTAID.X ;  /* 0x00000000000779c3 */ /* 0x000ee20000002500 */
[----:B------:R-:W-:Y:S01]  /*fe90*/  SEL R22, R22, 0xfffffff0, P3 ;  /* 0xfffffff016167807 */ /* 0x000fe20001800000 */
[----:B------:R-:W4:Y:S01]  /*fea0*/  S2R R38, SR_CTAID.Z ;  /* 0x0000000000267919 */ /* 0x000f220000002700 */
[----:B------:R-:W-:Y:S01]  /*feb0*/  FSETP.NE.FTZ.AND P3, PT, R21, RZ, PT ;  /* 0x000000ff1500720b */ /* 0x000fe20003f75000 */
[----:B------:R-:W-:Y:S01]  /*fec0*/  BSSY B0, `(.L_x_96) ;  /* 0x00000ab000007945 */ /* 0x000fe20003800000 */
[----:B------:R-:W-:-:S02]  /*fed0*/  MOV R4, 0x3f800000 ;  /* 0x3f80000000047802 */ /* 0x000fc40000000f00 */
[----:B------:R-:W-:Y:S01]  /*fee0*/  @!P1 PLOP3.LUT P0, PT, P2, PT, PT, 0x80, 0x0 ;  /* 0x000000000000981c */ /* 0x000fe2000170f070 */
[----:B------:R-:W5:Y:S01]  /*fef0*/  @!P1 LDC R7, c[0x0][0x2c4] ;  /* 0x0000b100ff079b82 */ /* 0x000f620000000800 */
[----:B------:R-:W-:Y:S02]  /*ff00*/  FSETP.NE.FTZ.AND P2, PT, R26, RZ, PT ;  /* 0x000000ff1a00720b */ /* 0x000fe40003f55000 */
[----:B------:R-:W-:Y:S01]  /*ff10*/  MOV R0, 0x3f800000 ;  /* 0x3f80000000007802 */ /* 0x000fe20000000f00 */
[----:B------:R-:W3:Y:S01]  /*ff20*/  @P4 MUFU.RCP R4, R27 ;  /* 0x0000001b00044308 */ /* 0x000ee20000001000 */
[----:B------:R-:W-:Y:S01]  /*ff30*/  MOV R2, 0x3f800000 ;  /* 0x3f80000000027802 */ /* 0x000fe20000000f00 */
[C---:B-1----:R-:W-:Y:S01]  /*ff40*/  FMUL.FTZ R144, R3.reuse, R144 ;  /* 0x0000009003907220 */ /* 0x042fe20000410000 */
[C---:B------:R-:W-:Y:S01]  /*ff50*/  FMUL.FTZ R9, R3.reuse, R145 ;  /* 0x0000009103097220 */ /* 0x040fe20000410000 */
[C---:B------:R-:W-:Y:S01]  /*ff60*/  FMUL.FTZ R148, R3.reuse, R148 ;  /* 0x0000009403947220 */ /* 0x040fe20000410000 */
[C---:B------:R-:W-:Y:S01]  /*ff70*/  FMUL.FTZ R149, R3.reuse, R149 ;  /* 0x0000009503957220 */ /* 0x040fe20000410000 */
[C---:B------:R-:W-:Y:S01]  /*ff80*/  FMUL.FTZ R160, R3.reuse, R160 ;  /* 0x000000a003a07220 */ /* 0x040fe20000410000 */
[C---:B------:R-:W-:Y:S01]  /*ff90*/  FMUL.FTZ R14, R3.reuse, R161 ;  /* 0x000000a1030e7220 */ /* 0x040fe20000410000 */
[----:B------:R-:W1:Y:S01]  /*ffa0*/  @P3 MUFU.RCP R0, R21 ;  /* 0x0000001500003308 */ /* 0x000e620000001000 */
[C---:B------:R-:W-:Y:S01]  /*ffb0*/  FMUL.FTZ R164, R3.reuse, R164 ;  /* 0x000000a403a47220 */ /* 0x040fe20000410000 */
[----:B------:R-:W-:Y:S01]  /*ffc0*/  FMUL.FTZ R11, R3, R165 ;  /* 0x000000a5030b7220 */ /* 0x000fe20000410000 */
[----:B------:R-:W-:-:S02]  /*ffd0*/  F2FP.BF16.F32.PACK_AB R9, R9, R144 ;  /* 0x000000900909723e */ /* 0x000fc400000010ff */
[----:B------:R-:W-:Y:S02]  /*ffe0*/  F2FP.BF16.F32.PACK_AB R14, R14, R160 ;  /* 0x000000a00e0e723e */ /* 0x000fe400000010ff */
[----:B------:R-:W-:Y:S01]  /*fff0*/  F2FP.BF16.F32.PACK_AB R11, R11, R164 ;  /* 0x000000a40b0b723e */ /* 0x000fe200000010ff */
[----:B------:R-:W2:Y:S01]  /*10000*/  @P2 MUFU.RCP R2, R26 ;  /* 0x0000001a00022308 */ /* 0x000ea20000001000 */
        /* <DEDUP_REMOVED lines=12> */
[----:B------:R-:W-:Y:S01]  /*100d0*/  F2FP.BF16.F32.PACK_AB R8, R8, R146 ;  /* 0x000000920808723e */ /* 0x000fe200000010ff */
[C---:B------:R-:W-:Y:S01]  /*100e0*/  FMUL.FTZ R156, R0.reuse, R156 ;  /* 0x0000009c009c7220 */ /* 0x040fe20000410000 */
[----:B------:R-:W-:Y:S01]  /*100f0*/  F2FP.BF16.F32.PACK_AB R4, R149, R148 ;  /* 0x000000949504723e */ /* 0x000fe200000010ff */
[----:B------:R-:W-:Y:S01]  /*10100*/  FMUL.FTZ R12, R0, R157 ;  /* 0x0000009d000c7220 */ /* 0x000fe20000410000 */
        /* <DEDUP_REMOVED lines=8> */
[----:B------:R-:W-:Y:S01]  /*10190*/  F2FP.BF16.F32.PACK_AB R3, R3, R150 ;  /* 0x000000960303723e */ /* 0x000fe200000010ff */
[C---:B------:R-:W-:Y:S01]  /*101a0*/  FMUL.FTZ R168, R0.reuse, R168 ;  /* 0x000000a800a87220 */ /* 0x040fe20000410000 */
[----:B------:R-:W-:Y:S01]  /*101b0*/  IADD3 R2, R15, R22, RZ ;  /* 0x000000160f027210 */ /* 0x000fe20007ffe0ff */
[----:B------:R-:W-:Y:S01]  /*101c0*/  FMUL.FTZ R18, R0, R169 ;  /* 0x000000a900127220 */ /* 0x000fe20000410000 */
[----:B------:R-:W-:Y:S01]  /*101d0*/  F2FP.BF16.F32.PACK_AB R6, R6, R140 ;  /* 0x0000008c0606723e */ /* 0x000fe200000010ff */
[----:B------:R1:W-:Y:S01]  /*101e0*/  STS [R15], R9 ;  /* 0x000000090f007388 */ /* 0x0003e20000000800 */
[----:B------:R-:W-:Y:S01]  /*101f0*/  F2FP.BF16.F32.PACK_AB R5, R143, R5 ;  /* 0x000000058f05723e */ /* 0x000fe200000010ff */
[----:B-----5:R-:W2:Y:S01]  /*10200*/  @P0 LDC R7, c[0x0][0x2e4] ;  /* 0x0000b900ff070b82 */ /* 0x020ea20000000800 */
[----:B------:R-:W-:Y:S01]  /*10210*/  F2FP.BF16.F32.PACK_AB R0, R153, R152 ;  /* 0x000000989900723e */ /* 0x000fe200000010ff */
[----:B------:R3:W-:Y:S01]  /*10220*/  STS [R15+0x200], R8 ;  /* 0x000200080f007388 */ /* 0x0007e20000000800 */
[----:B------:R-:W-:-:S02]  /*10230*/  F2FP.BF16.F32.PACK_AB R16, R155, R16 ;  /* 0x000000109b10723e */ /* 0x000fc400000010ff */
[----:B------:R-:W-:Y:S01]  /*10240*/  F2FP.BF16.F32.PACK_AB R13, R13, R162 ;  /* 0x000000a20d0d723e */ /* 0x000fe200000010ff */
[----:B------:R5:W-:Y:S01]  /*10250*/  STS [R2], R4 ;  /* 0x0000000402007388 */ /* 0x000be20000000800 */
[----:B------:R-:W-:Y:S02]  /*10260*/  F2FP.BF16.F32.PACK_AB R10, R10, R166 ;  /* 0x000000a60a0a723e */ /* 0x000fe400000010ff */
[----:B------:R-:W-:Y:S01]  /*10270*/  F2FP.BF16.F32.PACK_AB R12, R12, R156 ;  /* 0x0000009c0c0c723e */ /* 0x000fe200000010ff */
[----:B------:R4:W-:Y:S01]  /*10280*/  STS [R2+0x200], R3 ;  /* 0x0002000302007388 */ /* 0x0009e20000000800 */
[----:B------:R-:W-:Y:S02]  /*10290*/  F2FP.BF16.F32.PACK_AB R17, R159, R17 ;  /* 0x000000119f11723e */ /* 0x000fe400000010ff */
[----:B------:R-:W-:Y:S01]  /*102a0*/  F2FP.BF16.F32.PACK_AB R18, R18, R168 ;  /* 0x000000a81212723e */ /* 0x000fe200000010ff */
[----:B------:R4:W-:Y:S01]  /*102b0*/  STS [R15+0x1000], R6 ;  /* 0x001000060f007388 */ /* 0x0009e20000000800 */
[----:B------:R-:W-:-:S03]  /*102c0*/  F2FP.BF16.F32.PACK_AB R20, R171, R20 ;  /* 0x00000014ab14723e */ /* 0x000fc600000010ff */
[----:B------:R2:W-:Y:S04]  /*102d0*/  STS [R15+0x1200], R5 ;  /* 0x001200050f007388 */ /* 0x0005e80000000800 */
[----:B------:R2:W-:Y:S01]  /*102e0*/  STS [R2+0x1000], R0 ;  /* 0x0010000002007388 */ /* 0x0005e20000000800 */
[----:B-1----:R-:W1:Y:S03]  /*102f0*/  @P5 LDC R9, c[0x0][0x2e8] ;  /* 0x0000ba00ff095b82 */ /* 0x002e660000000800 */
[----:B------:R-:W-:Y:S04]  /*10300*/  STS [R2+0x1200], R16 ;  /* 0x0012001002007388 */ /* 0x000fe80000000800 */
[----:B------:R-:W-:Y:S01]  /*10310*/  STS [R19], R14 ;  /* 0x0000000e13007388 */ /* 0x000fe20000000800 */
[----:B---3--:R-:W3:Y:S01]  /*10320*/  @!P1 LDC R8, c[0x0][0x270] ;  /* 0x00009c00ff089b82 */ /* 0x008ee20000000800 */
[----:B-----5:R5:W1:Y:S02]  /*10330*/  @P5 MUFU.LG2 R4, R28 ;  /* 0x0000001c00045308 */ /* 0x020a640000000c00 */
[----:B------:R3:W-:Y:S01]  /*10340*/  STS [R19+0x200], R13 ;  /* 0x0002000d13007388 */ /* 0x0007e20000000800 */
[----:B----4-:R-:W-:-:S04]  /*10350*/  @P1 MOV R3, 0x1 ;  /* 0x0000000100031802 */ /* 0x010fc80000000f00 */
[----:B------:R-:W4:Y:S01]  /*10360*/  @P1 LDC R6, c[0x0][0x2c0] ;  /* 0x0000b000ff061b82 */ /* 0x000f220000000800 */
[----:B--2---:R-:W2:Y:S01]  /*10370*/  @P4 MUFU.LG2 R5, R27 ;  /* 0x0000001b00054308 */ /* 0x004ea20000000c00 */
[----:B------:R-:W-:-:S06]  /*10380*/  IADD3 R0, R22, R19, RZ ;  /* 0x0000001316007210 */ /* 0x000fcc0007ffe0ff */
[----:B------:R-:W2:Y:S01]  /*10390*/  @P1 LDC.64 R22, c[0x0][0x2c0] ;  /* 0x0000b000ff161b82 */ /* 0x000ea20000000a00 */
[----:B-----5:R-:W5:Y:S01]  /*103a0*/  S2R R28, SR_TID.X ;  /* 0x00000000001c7919 */ /* 0x020f620000002100 */
[----:B------:R-:W-:Y:S01]  /*103b0*/  STS [R0], R11 ;  /* 0x0000000b00007388 */ /* 0x000fe20000000800 */
[----:B---3--:R-:W-:-:S03]  /*103c0*/  @!P1 IMAD R3, R7, R8, RZ ;  /* 0x0000000807039224 */ /* 0x008fc600078e02ff */
[----:B------:R3:W-:Y:S02]  /*103d0*/  STS [R0+0x200], R10 ;  /* 0x0002000a00007388 */ /* 0x0007e40000000800 */
[----:B------:R-:W5:Y:S01]  /*103e0*/  @P3 LDC R13, c[0x0][0x2e8] ;  /* 0x0000ba00ff0d3b82 */ /* 0x000f620000000800 */
[----:B------:R-:W-:Y:S01]  /*103f0*/  IMAD R3, R39, R3, RZ ;  /* 0x0000000327037224 */ /* 0x000fe200078e02ff */
[----:B------:R1:W-:Y:S01]  /*10400*/  STS [R19+0x1000], R12 ;  /* 0x0010000c13007388 */ /* 0x0003e20000000800 */
[----:B------:R-:W-:-:S03]  /*10410*/  @!P1 MOV R6, 0x1 ;  /* 0x0000000100069802 */ /* 0x000fc60000000f00 */
[----:B------:R-:W-:Y:S01]  /*10420*/  SEL R3, R3, RZ, !P6 ;  /* 0x000000ff03037207 */ /* 0x000fe20007000000 */
[----:B------:R-:W-:Y:S04]  /*10430*/  STS [R19+0x1200], R17 ;  /* 0x0012001113007388 */ /* 0x000fe80000000800 */
[----:B------:R-:W-:Y:S01]  /*10440*/  STS [R0+0x1000], R18 ;  /* 0x0010001200007388 */ /* 0x000fe20000000800 */
[----:B--2---:R-:W-:-:S03]  /*10450*/  @P1 IMAD R2, R23, R22, RZ ;  /* 0x0000001617021224 */ /* 0x004fc600078e02ff */
[----:B------:R2:W-:Y:S01]  /*10460*/  STS [R0+0x1200], R20 ;  /* 0x0012001400007388 */ /* 0x0005e20000000800 */
[----:B------:R-:W-:Y:S02]  /*10470*/  @!P1 MOV R2, R7 ;  /* 0x0000000700029202 */ /* 0x000fe40000000f00 */
[----:B------:R-:W-:Y:S01]  /*10480*/  @P2 MUFU.LG2 R7, R26 ;  /* 0x0000001a00072308 */ /* 0x000fe20000000c00 */
[----:B------:R-:W-:Y:S01]  /*10490*/  BAR.SYNC.DEFER_BLOCKING 0x0 ;  /* 0x0000000000007b1d */ /* 0x000fe20000010000 */
[----:B------:R-:W-:Y:S01]  /*104a0*/  MOV R22, 0x7f800000 ;  /* 0x7f80000000167802 */ /* 0x000fe20000000f00 */
[----:B------:R-:W-:Y:S01]  /*104b0*/  IMAD R2, R38, R2, R3 ;  /* 0x0000000226027224 */ /* 0x000fe200078e0203 */
[----:B------:R-:W-:-:S05]  /*104c0*/  MOV R23, 0x7f800000 ;  /* 0x7f80000000177802 */ /* 0x000fca0000000f00 */
[----:B---3--:R-:W3:Y:S01]  /*104d0*/  @P4 LDC R10, c[0x0][0x2e8] ;  /* 0x0000ba00ff0a4b82 */ /* 0x008ee20000000800 */
[----:B------:R-:W4:Y:S07]  /*104e0*/  @P3 MUFU.LG2 R11, R21 ;  /* 0x00000015000b3308 */ /* 0x000f2e0000000c00 */
[----:B-1----:R-:W1:Y:S01]  /*104f0*/  @P2 LDC R12, c[0x0][0x2e8] ;  /* 0x0000ba00ff0c2b82 */ /* 0x002e620000000800 */
[----:B--2---:R-:W-:Y:S02]  /*10500*/  LOP3.LUT R0, R31, 0xffffffe0, RZ, 0xc0, !PT ;  /* 0xffffffe01f007812 */ /* 0x004fe400078ec0ff */
[----:B------:R-:W-:Y:S01]  /*10510*/  MOV R20, 0x7f800000 ;  /* 0x7f80000000147802 */ /* 0x000fe20000000f00 */
[----:B------:R2:W1:Y:S01]  /*10520*/  LDS.128 R32, [R225+0x1800] ;  /* 0x00180000e1207984 */ /* 0x0004620000000c00 */
[----:B------:R-:W-:Y:S01]  /*10530*/  IADD3 R8, -R0, R37, RZ ;  /* 0x0000002500087210 */ /* 0x000fe20007ffe1ff */
[----:B------:R-:W-:Y:S01]  /*10540*/  @P5 FMUL.FTZ R0, R4, 0.69314718246459960938 ;  /* 0x3f31721804005820 */ /* 0x000fe20000410000 */
[----:B------:R-:W-:Y:S01]  /*10550*/  @P4 FMUL.FTZ R4, R5, 0.69314718246459960938 ;  /* 0x3f31721805044820 */ /* 0x000fe20000410000 */
[----:B----4-:R-:W-:Y:S01]  /*10560*/  @P3 FMUL.FTZ R5, R11, 0.69314718246459960938 ;  /* 0x3f3172180b053820 */ /* 0x010fe20000410000 */
[----:B------:R-:W-:Y:S01]  /*10570*/  LOP3.LUT P0, RZ, R8, 0x3, RZ, 0xc0, !PT ;  /* 0x0000000308ff7812 */ /* 0x000fe2000780c0ff */
[----:B------:R-:W-:Y:S01]  /*10580*/  @P5 FFMA.FTZ R22, R138, R9, R0 ;  /* 0x000000098a165223 */ /* 0x000fe20000010000 */
[----:B------:R-:W-:-:S02]  /*10590*/  IMAD R0, R6, UR7, RZ ;  /* 0x0000000706007c24 */ /* 0x000fc4000f8e02ff */
[----:B---3--:R-:W-:Y:S01]  /*105a0*/  @P4 FFMA.FTZ R23, R137, R10, R4 ;  /* 0x0000000a89174223 */ /* 0x008fe20000010004 */
[----:B-----5:R-:W-:Y:S01]  /*105b0*/  SHF.R.S32.HI R9, RZ, 0x1f, R28 ;  /* 0x0000001fff097819 */ /* 0x020fe2000001141c */
[----:B------:R-:W-:Y:S01]  /*105c0*/  @P2 FMUL.FTZ R4, R7, 0.69314718246459960938 ;  /* 0x3f31721807042820 */ /* 0x000fe20000410000 */
[----:B------:R-:W-:Y:S01]  /*105d0*/  MOV R21, 0x7f800000 ;  /* 0x7f80000000157802 */ /* 0x000fe20000000f00 */
[----:B------:R-:W-:Y:S01]  /*105e0*/  @P3 FFMA.FTZ R20, R136, R13, R5 ;  /* 0x0000000d88143223 */ /* 0x000fe20000010005 */
[----:B------:R-:W-:Y:S01]  /*105f0*/  SHF.L.U32 R0, R0, 0x7, RZ ;  /* 0x0000000700007819 */ /* 0x000fe200000006ff */
[----:B-1----:R-:W-:-:S03]  /*10600*/  @P2 FFMA.FTZ R21, R88, R12, R4 ;  /* 0x0000000c58152223 */ /* 0x002fc60000010004 */
[----:B------:R-:W-:Y:S02]  /*10610*/  IADD3 R8, P4, P1, R0, R24, R2 ;  /* 0x0000001800087210 */ /* 0x000fe4000799e002 */
[----:B------:R-:W-:Y:S02]  /*10620*/  SHF.R.S32.HI R3, RZ, 0x1f, R0 ;  /* 0x0000001fff037819 */ /* 0x000fe40000011400 */
[----:B------:R-:W-:Y:S02]  /*10630*/  SHF.R.S32.HI R2, RZ, 0x1f, R2 ;  /* 0x0000001fff027819 */ /* 0x000fe40000011402 */
[----:B------:R-:W-:Y:S02]  /*10640*/  LEA.HI R24, R9, R28, RZ, 0x2 ;  /* 0x0000001c09187211 */ /* 0x000fe400078f10ff */
[----:B------:R-:W-:Y:S01]  /*10650*/  IADD3.X R9, R3, R25, R2, P4, P1 ;  /* 0x0000001903097210 */ /* 0x000fe200027e2402 */
[----:B--2---:R-:W-:Y:S06]  /*10660*/  @P0 BRA `(.L_x_97) ;  /* 0x0000000000c00947 */ /* 0x004fec0003800000 */
[----:B------:R-:W1:Y:S01]  /*10670*/  S2R R3, SR_TID.X ;  /* 0x0000000000037919 */ /* 0x000e620000002100 */
[----:B------:R-:W-:-:S04]  /*10680*/  SHF.R.S32.HI R2, RZ, 0x1f, R29 ;  /* 0x0000001fff027819 */ /* 0x000fc8000001141d */
[----:B------:R-:W-:-:S04]  /*10690*/  LEA.HI R2, R2, R29, RZ, 0x2 ;  /* 0x0000001d02027211 */ /* 0x000fc800078f10ff */
[----:B------:R-:W-:-:S05]  /*106a0*/  LOP3.LUT R2, R2, 0xffffffc, RZ, 0xc0, !PT ;  /* 0x0ffffffc02027812 */ /* 0x000fca00078ec0ff */
[----:B------:R-:W-:Y:S01]  /*106b0*/  IMAD.IADD R2, R29, 0x1, -R2 ;  /* 0x000000011d027824 */ /* 0x000fe200078e0a02 */
[----:B-1----:R-:W-:-:S04]  /*106c0*/  SHF.R.S32.HI R0, RZ, 0x1f, R3 ;  /* 0x0000001fff007819 */ /* 0x002fc80000011403 */
[----:B------:R-:W-:-:S04]  /*106d0*/  LEA.HI R0, R0, R3, RZ, 0x5 ;  /* 0x0000000300007211 */ /* 0x000fc800078f28ff */
[----:B------:R-:W-:-:S05]  /*106e0*/  LOP3.LUT R0, R0, 0xffffffe0, RZ, 0xc0, !PT ;  /* 0xffffffe000007812 */ /* 0x000fca00078ec0ff */
[----:B------:R-:W-:-:S05]  /*106f0*/  IMAD.IADD R0, R3, 0x1, -R0 ;  /* 0x0000000103007824 */ /* 0x000fca00078e0a00 */
[----:B------:R-:W-:-:S04]  /*10700*/  SHF.R.S32.HI R3, RZ, 0x1f, R0 ;  /* 0x0000001fff037819 */ /* 0x000fc80000011400 */
[----:B------:R-:W-:-:S04]  /*10710*/  LEA.HI R0, R3, R0, RZ, 0x2 ;  /* 0x0000000003007211 */ /* 0x000fc800078f10ff */
[----:B------:R-:W-:-:S05]  /*10720*/  SHF.R.S32.HI R0, RZ, 0x2, R0 ;  /* 0x00000002ff007819 */ /* 0x000fca0000011400 */
[----:B------:R-:W-:-:S04]  /*10730*/  IMAD R0, R2, 0x10, R0 ;  /* 0x0000001002007824 */ /* 0x000fc800078e0200 */
        /* <DEDUP_REMOVED lines=8> */
[----:B------:R-:W-:-:S03]  /*107c0*/  @!P6 IMAD R4, R0, R6, RZ ;  /* 0x000000060004e224 */ /* 0x000fc600078e02ff */
[-C--:B------:R-:W-:Y:S02]  /*107d0*/  @!P5 IMAD R2, R2, R6.reuse, RZ ;  /* 0x000000060202d224 */ /* 0x080fe400078e02ff */
[----:B------:R-:W-:Y:S01]  /*107e0*/  @!P4 IMAD R0, R3, R6, RZ ;  /* 0x000000060300c224 */ /* 0x000fe200078e02ff */
[----:B------:R-:W-:Y:S01]  /*107f0*/  @!P6 IADD3 R7, P0, R4, R8, RZ ;  /* 0x000000080407e210 */ /* 0x000fe20007f1e0ff */
[----:B------:R-:W2:Y:S01]  /*10800*/  @!P5 LDC.64 R14, c[0x0][0x2b0] ;  /* 0x0000ac00ff0edb82 */ /* 0x000ea20000000a00 */
[----:B------:R-:W-:Y:S01]  /*10810*/  @!P3 IMAD R5, R5, R6, RZ ;  /* 0x000000060505b224 */ /* 0x000fe200078e02ff */
[-C--:B------:R-:W-:Y:S02]  /*10820*/  @!P5 IADD3 R3, P2, R2, R8.reuse, RZ ;  /* 0x000000080203d210 */ /* 0x080fe40007f5e0ff */
[----:B------:R-:W-:Y:S02]  /*10830*/  @!P4 IADD3 R11, P1, R0, R8, RZ ;  /* 0x00000008000bc210 */ /* 0x000fe40007f3e0ff */
[----:B------:R-:W-:-:S02]  /*10840*/  @!P6 LEA.HI.X.SX32 R4, R4, R9, 0x1, P0 ;  /* 0x000000090404e211 */ /* 0x000fc400000f0eff */
[----:B------:R-:W3:Y:S01]  /*10850*/  @!P4 LDC.64 R16, c[0x0][0x2b0] ;  /* 0x0000ac00ff10cb82 */ /* 0x000ee20000000a00 */
[----:B------:R-:W-:Y:S02]  /*10860*/  @!P3 IADD3 R10, P0, R5, R8, RZ ;  /* 0x00000008050ab210 */ /* 0x000fe40007f1e0ff */
[----:B------:R-:W-:-:S05]  /*10870*/  @!P5 LEA.HI.X.SX32 R2, R2, R9, 0x1, P2 ;  /* 0x000000090202d211 */ /* 0x000fca00010f0eff */
[----:B------:R-:W4:Y:S01]  /*10880*/  @!P3 LDC.64 R18, c[0x0][0x2b0] ;  /* 0x0000ac00ff12bb82 */ /* 0x000f220000000a00 */
[----:B-1----:R-:W-:Y:S02]  /*10890*/  @!P6 LEA R8, P2, R7, R12, 0x2 ;  /* 0x0000000c0708e211 */ /* 0x002fe400078410ff */
[-C--:B------:R-:W-:Y:S02]  /*108a0*/  @!P4 LEA.HI.X.SX32 R12, R0, R9.reuse, 0x1, P1 ;  /* 0x00000009000cc211 */ /* 0x080fe400008f0eff */
[----:B------:R-:W-:Y:S02]  /*108b0*/  @!P3 LEA.HI.X.SX32 R0, R5, R9, 0x1, P0 ;  /* 0x000000090500b211 */ /* 0x000fe400000f0eff */
        /* <DEDUP_REMOVED lines=11> */
.L_x_97:
[----:B------:R-:W-:Y:S05]  /*10970*/  BSYNC B0 ;  /* 0x0000000000007941 */ /* 0x000fea0003800000 */
.L_x_96:
[----:B-1----:R-:W2:Y:S01]  /*10980*/  LDL.LU.64 R8, [R1+0x10] ;  /* 0x0000100001087983 */ /* 0x002ea20000300a00 */
[----:B------:R-:W-:Y:S01]  /*10990*/  LOP3.LUT R0, R24, 0xfffffffc, RZ, 0xc0, !PT ;  /* 0xfffffffc18007812 */ /* 0x000fe200078ec0ff */
[----:B------:R-:W-:Y:S01]  /*109a0*/  UIMAD UR14, UR7, -0x80, UR14 ;  /* 0xffffff80070e78a4 */ /* 0x000fe2000f8e020e */
[----:B------:R-:W-:Y:S01]  /*109b0*/  LEA.HI.SX32 R3, R30, 0x20, 0x1e ;  /* 0x000000201e037811 */ /* 0x000fe200078ff2ff */
[----:B------:R1:W3:Y:S01]  /*109c0*/  LDS.128 R12, [R225] ;  /* 0x00000000e10c7984 */ /* 0x0002e20000000c00 */
[----:B------:R-:W-:Y:S01]  /*109d0*/  ULDC UR7, c[0x0][0x2d0] ;  /* 0x0000b40000077ab9 */ /* 0x000fe20000000800 */
[----:B------:R-:W-:Y:S01]  /*109e0*/  IMAD.IADD R0, R28, 0x1, -R0 ;  /* 0x000000011c007824 */ /* 0x000fe200078e0a00 */
[----:B------:R-:W-:Y:S01]  /*109f0*/  SHF.R.S32.HI R2, RZ, 0x2, R24 ;  /* 0x00000002ff027819 */ /* 0x000fe20000011418 */
[----:B------:R-:W-:Y:S01]  /*10a00*/  BSSY B0, `(.L_x_98) ;  /* 0x0000020000007945 */ /* 0x000fe20003800000 */
[----:B------:R-:W-:Y:S01]  /*10a10*/  SHF.R.S32.HI R6, RZ, 0x1f, R38 ;  /* 0x0000001fff067819 */ /* 0x000fe20000011426 */
[----:B------:R-:W-:-:S02]  /*10a20*/  IMAD.SHL.U32 R0, R0, 0x8, RZ ;  /* 0x0000000800007824 */ /* 0x000fc400078e00ff */
[----:B------:R-:W-:Y:S01]  /*10a30*/  VIADD R5, R2, 0x40 ;  /* 0x0000004002057836 */ /* 0x000fe20000000000 */
[C---:B--2---:R-:W-:Y:S02]  /*10a40*/  ISETP.GE.AND P4, PT, R8.reuse, UR7, PT ;  /* 0x0000000708007c0c */ /* 0x044fe4000bf86270 */
[----:B------:R-:W-:Y:S01]  /*10a50*/  IADD3 R4, P0, R8, UR6, RZ ;  /* 0x0000000608047c10 */ /* 0x000fe2000ff1e0ff */
[----:B------:R-:W-:Y:S01]  /*10a60*/  ULDC.64 UR6, c[0x0][0x2a0] ;  /* 0x0000a80000067ab9 */ /* 0x000fe20000000a00 */
[----:B------:R-:W-:Y:S02]  /*10a70*/  ISETP.GE.OR P2, PT, R3, UR14, P4 ;  /* 0x0000000e03007c0c */ /* 0x000fe4000a746670 */
[----:B------:R-:W-:Y:S02]  /*10a80*/  ISETP.GE.OR P3, PT, R36, UR14, P4 ;  /* 0x0000000e24007c0c */ /* 0x000fe4000a766670 */
[----:B------:R-:W-:Y:S01]  /*10a90*/  SHF.R.S32.HI R3, RZ, 0x1f, R0 ;  /* 0x0000001fff037819 */ /* 0x000fe20000011400 */
[----:B------:R-:W-:Y:S01]  /*10aa0*/  VIADD R0, R2, 0x60 ;  /* 0x0000006002007836 */ /* 0x000fe20000000000 */
[----:B------:R-:W-:-:S02]  /*10ab0*/  ISETP.GE.OR P1, PT, R5, UR5, P4 ;  /* 0x0000000505007c0c */ /* 0x000fc4000a726670 */
[----:B------:R-:W-:Y:S02]  /*10ac0*/  IADD3.X R5, R3, UR4, RZ, P0, !PT ;  /* 0x0000000403057c10 */ /* 0x000fe400087fe4ff */
[----:B------:R-:W-:Y:S01]  /*10ad0*/  ISETP.GE.OR P4, PT, R0, UR5, P4 ;  /* 0x0000000500007c0c */ /* 0x000fe2000a786670 */
[----:B------:R-:W-:Y:S01]  /*10ae0*/  IMAD R0, R6, UR6, RZ ;  /* 0x0000000606007c24 */ /* 0x000fe2000f8e02ff */
[----:B------:R-:W-:Y:S01]  /*10af0*/  SHF.R.S32.HI R3, RZ, 0x1f, R2 ;  /* 0x0000001fff037819 */ /* 0x000fe20000011402 */
[----:B------:R-:W-:Y:S02]  /*10b00*/  IMAD.U32 R6, RZ, RZ, UR13 ;  /* 0x0000000dff067e24 */ /* 0x000fe4000f8e00ff */
[C---:B------:R-:W-:Y:S02]  /*10b10*/  IMAD R0, R38.reuse, UR7, R0 ;  /* 0x0000000726007c24 */ /* 0x040fe4000f8e0200 */
[----:B------:R-:W-:-:S04]  /*10b20*/  IMAD.WIDE.U32 R8, R38, UR6, R4 ;  /* 0x0000000626087c25 */ /* 0x000fc8000f8e0004 */
[----:B------:R-:W-:-:S04]  /*10b30*/  IMAD.WIDE R2, R6, 0x80, R2 ;  /* 0x0000008006027825 */ /* 0x000fc800078e0202 */
[----:B------:R-:W-:Y:S01]  /*10b40*/  IMAD.IADD R5, R9, 0x1, R0 ;  /* 0x0000000109057824 */ /* 0x000fe200078e0200 */
[----:B-1-3--:R-:W-:Y:S06]  /*10b50*/  @P3 BRA `(.L_x_99) ;  /* 0x0000000000283947 */ /* 0x00afec0003800000 */
        /* <DEDUP_REMOVED lines=10> */
.L_x_99:
[----:B------:R-:W-:Y:S05]  /*10c00*/  BSYNC B0 ;  /* 0x0000000000007941 */ /* 0x000fea0003800000 */
.L_x_98:
        /* <DEDUP_REMOVED lines=16> */
.L_x_101:
[----:B------:R-:W-:Y:S05]  /*10d10*/  BSYNC B0 ;  /* 0x0000000000007941 */ /* 0x000fea0003800000 */
.L_x_100:
        /* <DEDUP_REMOVED lines=16> */
.L_x_103:
[----:B------:R-:W-:Y:S05]  /*10e20*/  BSYNC B0 ;  /* 0x0000000000007941 */ /* 0x000fea0003800000 */
.L_x_102:
[----:B------:R-:W-:Y:S05]  /*10e30*/  @P4 EXIT ;  /* 0x000000000000494d */ /* 0x000fea0003800000 */
[----:B------:R-:W-:Y:S01]  /*10e40*/  IADD3 R0, P0, R2, 0x60, RZ ;  /* 0x0000006002007810 */ /* 0x000fe20007f1e0ff */
[----:B------:R-:W-:-:S04]  /*10e50*/  ULDC.64 UR4, c[0x0][0x298] ;  /* 0x0000a60000047ab9 */ /* 0x000fc80000000a00 */
[----:B------:R-:W-:Y:S01]  /*10e60*/  IMAD.X R2, RZ, RZ, R3, P0 ;  /* 0x000000ffff027224 */ /* 0x000fe200000e0603 */
[----:B------:R-:W-:-:S03]  /*10e70*/  MOV R3, R5 ;  /* 0x0000000500037202 */ /* 0x000fc60000000f00 */
        /* <DEDUP_REMOVED lines=8> */
[----:B------:R-:W-:Y:S01]  /*10f00*/  STG.E.128 desc[UR22][R2.64], R32 ;  /* 0x0000002002007986 */ /* 0x000fe2000c101d16 */
[----:B------:R-:W-:Y:S05]  /*10f10*/  EXIT ;  /* 0x000000000000794d */ /* 0x000fea0003800000 */
.L_x_55:
[----:B------:R-:W-:Y:S01]  /*10f20*/  UISETP.NE.AND UP4, UPT, UR12, -0x1, UPT ;  /* 0xffffffff0c00788c */ /* 0x000fe2000bf85270 */
[----:B------:R-:W-:Y:S01]  /*10f30*/  SHF.R.S32.HI R2, RZ, 0x1f, R121 ;  /* 0x0000001fff027819 */ /* 0x000fe20000011479 */
[----:B------:R-:W-:Y:S01]  /*10f40*/  ULDC.U8 UR8, c[0x0][0x3d9] ;  /* 0x0000f64000087ab9 */ /* 0x000fe20000000000 */
[----:B------:R-:W-:Y:S01]  /*10f50*/  ULDC.U8 UR15, c[0x0][0x3d8] ;  /* 0x0000f600000f7ab9 */ /* 0x000fe20000000000 */
[----:B------:R-:W-:Y:S01]  /*10f60*/  UISETP.NE.AND UP2, UPT, UR8, URZ, UPT ;  /* 0x0000003f0800728c */ /* 0x000fe2000bf45270 */
[----:B------:R-:W-:Y:S01]  /*10f70*/  LEA.HI R2, R2, R121, RZ, 0x2 ;  /* 0x0000007902027211 */ /* 0x000fe200078f10ff */
[----:B------:R-:W-:Y:S01]  /*10f80*/  UISETP.NE.AND UP3, UPT, UR15, URZ, UPT ;  /* 0x0000003f0f00728c */ /* 0x000fe2000bf65270 */
[----:B------:R-:W-:Y:S01]  /*10f90*/  BSSY B0, `(.L_x_104) ;  /* 0x0000051000007945 */ /* 0x000fe20003800000 */
[----:B------:R-:W-:Y:S01]  /*10fa0*/  UISETP.NE.AND UP0, UPT, UR15, URZ, !UP2 ;  /* 0x0000003f0f00728c */ /* 0x000fe2000d705270 */
[----:B------:R-:W-:Y:S01]  /*10fb0*/  LOP3.LUT R0, R2, 0xfffffffc, RZ, 0xc0, !PT ;  /* 0xfffffffc02007812 */ /* 0x000fe200078ec0ff */
[----:B------:R-:W-:Y:S01]  /*10fc0*/  UISETP.NE.OR UP3, UPT, UR8, URZ, !UP3 ;  /* 0x0000003f0800728c */ /* 0x000fe2000df65670 */
[----:B------:R-:W-:Y:S01]  /*10fd0*/  SHF.R.S32.HI R2, RZ, 0x2, R2 ;  /* 0x00000002ff027819 */ /* 0x000fe20000011402 */
[----:B------:R-:W-:Y:S01]  /*10fe0*/  @!UP4 USHF.R.S32.HI UR9, URZ, 0x1f, UR28 ;  /* 0x0000001f3f09c899 */ /* 0x000fe2000801141c */
[----:B------:R-:W-:Y:S01]  /*10ff0*/  @UP4 ULDC.64 UR6, c[0x0][0x298] ;  /* 0x0000a60000064ab9 */ /* 0x000fe20000000a00 */
[----:B------:R-:W-:Y:S01]  /*11000*/  @!UP4 ULDC.64 UR4, c[0x0][0x290] ;  /* 0x0000a4000004cab9 */ /* 0x000fe20000000a00 */
[----:B------:R-:W-:Y:S01]  /*11010*/  @UP4 UIMAD.WIDE.U32 UR10, UR12, UR6, URZ ;  /* 0x000000060c0a42a5 */ /* 0x000fe2000f8e003f */
[----:B------:R-:W-:Y:S01]  /*11020*/  IMAD.IADD R0, R121, 0x1, -R0 ;  /* 0x0000000179007824 */ /* 0x000fe200078e0a00 */
[----:B------:R-:W-:Y:S01]  /*11030*/  @!UP4 UIMAD UR6, UR9, UR4, URZ ;  /* 0x000000040906c2a4 */ /* 0x000fe2000f8e023f */
[----:B------:R-:W-:Y:S01]  /*11040*/  VIADD R14, R2, 0x20 ;  /* 0x00000020020e7836 */ /* 0x000fe20000000000 */
[----:B------:R-:W-:Y:S01]  /*11050*/  @!UP4 UIMAD.WIDE.U32 UR16, UR28, UR4, URZ ;  /* 0x000000041c10c2a5 */ /* 0x000fe2000f8e003f */
[----:B------:R-:W-:Y:S01]  /*11060*/  IMAD.SHL.U32 R4, R0, 0x8, RZ ;  /* 0x0000000800047824 */ /* 0x000fe200078e00ff */
[----:B------:R-:W-:Y:S01]  /*11070*/  @!UP4 UIMAD UR6, UR28, UR5, UR6 ;  /* 0x000000051c06c2a4 */ /* 0x000fe2000f8e0206 */
[C---:B------:R-:W-:Y:S01]  /*11080*/  VIADD R15, R2.reuse, 0x40 ;  /* 0x00000040020f7836 */ /* 0x040fe20000000000 */
[----:B------:R-:W-:Y:S01]  /*11090*/  USHF.R.S32.HI UR9, URZ, 0x1f, UR27 ;  /* 0x0000001f3f097899 */ /* 0x000fe2000801141b */
[----:B------:R-:W-:Y:S01]  /*110a0*/  VIADD R16, R2, 0x60 ;  /* 0x0000006002107836 */ /* 0x000fe20000000000 */
[----:B------:R-:W-:Y:S01]  /*110b0*/  @UP2 ULDC.64 UR4, c[0x0][0x2c0] ;  /* 0x0000b00000042ab9 */ /* 0x000fe20000000a00 */
[----:B------:R-:W-:-:S02]  /*110c0*/  UISETP.NE.OR UP1, UPT, UR12, -0x1, UP3 ;  /* 0xffffffff0c00788c */ /* 0x000fc40009f25670 */
[----:B------:R-:W-:Y:S01]  /*110d0*/  @UP2 UIMAD UR18, UR5, UR4, URZ ;  /* 0x00000004051222a4 */ /* 0x000fe2000f8e023f */
[----:B------:R-:W-:Y:S02]  /*110e0*/  @!UP2 ULDC UR8, c[0x0][0x2c4] ;  /* 0x0000b1000008aab9 */ /* 0x000fe40000000800 */
[----:B------:R-:W-:Y:S01]  /*110f0*/  ULDC.64 UR4, c[0x0][0x2a0] ;  /* 0x0000a80000047ab9 */ /* 0x000fe20000000a00 */
[----:B------:R-:W-:Y:S01]  /*11100*/  @UP0 ULDC UR8, c[0x0][0x2e4] ;  /* 0x0000b90000080ab9 */ /* 0x000fe20000000800 */
[----:B------:R-:W-:Y:S01]  /*11110*/  UIMAD UR9, UR9, UR4, URZ ;  /* 0x00000004090972a4 */ /* 0x000fe2000f8e023f */
[----:B------:R-:W-:Y:S01]  /*11120*/  IMAD.U32 R3, RZ, RZ, UR4 ;  /* 0x00000004ff037e24 */ /* 0x000fe2000f8e00ff */
[----:B------:R-:W-:Y:S01]  /*11130*/  @UP2 UMOV UR15, 0x1 ;  /* 0x00000001000f2882 */ /* 0x000fe20000000000 */
[----:B------:R-:W-:Y:S01]  /*11140*/  @!UP2 ULDC UR4, c[0x0][0x270] ;  /* 0x00009c000004aab9 */ /* 0x000fe20000000800 */
[----:B------:R-:W-:Y:S02]  /*11150*/  @UP4 UIMAD UR7, UR12, UR7, UR11 ;  /* 0x000000070c0742a4 */ /* 0x000fe4000f8e020b */
[----:B------:R-:W-:Y:S01]  /*11160*/  @!UP2 UIMAD UR15, UR8, UR4, URZ ;  /* 0x00000004080fa2a4 */ /* 0x000fe2000f8e023f */
[----:B------:R-:W-:Y:S01]  /*11170*/  ULDC UR11, c[0x0][0x2d0] ;  /* 0x0000b400000b7ab9 */ /* 0x000fe20000000800 */
[----:B------:R-:W-:Y:S01]  /*11180*/  UIADD3 UR14, -UR21, UR14, URZ ;  /* 0x0000000e150e7290 */ /* 0x000fe2000fffe13f */
[----:B------:R-:W-:Y:S01]  /*11190*/  ISETP.GE.AND P5, PT, R4, UR11, PT ;  /* 0x0000000b04007c0c */ /* 0x000fe2000bfa6270 */
[----:B------:R-:W-:-:S02]  /*111a0*/  UIMAD UR5, UR27, UR5, UR9 ;  /* 0x000000051b0572a4 */ /* 0x000fc4000f8e0209 */
[----:B------:R-:W-:Y:S01]  /*111b0*/  UIMAD UR15, UR28, UR15, URZ ;  /* 0x0000000f1c0f72a4 */ /* 0x000fe2000f8e023f */
[----:B------:R-:W-:Y:S01]  /*111c0*/  @!UP3 ULDC UR9, c[0x0][0x2c4] ;  /* 0x0000b1000009bab9 */ /* 0x000fe20000000800 */
[----:B------:R-:W-:Y:S01]  /*111d0*/  @!UP4 UIADD3 UR7, UR17, UR6, URZ ;  /* 0x000000061107c290 */ /* 0x000fe2000fffe03f */
[----:B------:R-:W-:Y:S01]  /*111e0*/  ISETP.GE.OR P6, PT, R2, UR14, P5 ;  /* 0x0000000e02007c0c */ /* 0x000fe2000afc6670 */
[----:B------:R-:W-:Y:S01]  /*111f0*/  @!UP4 UMOV UR10, UR16 ;  /* 0x00000010000acc82 */ /* 0x000fe20008000000 */
[----:B------:R-:W-:Y:S01]  /*11200*/  @!UP1 UIMAD UR12, UR28, UR9, URZ ;  /* 0x000000091c0c92a4 */ /* 0x000fe2000f8e023f */
[----:B------:R-:W-:Y:S01]  /*11210*/  IADD3 R8, P0, R4, UR10, RZ ;  /* 0x0000000a04087c10 */ /* 0x000fe2000ff1e0ff */
[----:B------:R-:W-:Y:S01]  /*11220*/  @UP2 ULDC UR19, c[0x0][0x2c0] ;  /* 0x0000b00000132ab9 */ /* 0x000fe20000000800 */
[----:B------:R-:W-:Y:S01]  /*11230*/  USEL UR15, UR15, URZ, UP3 ;  /* 0x0000003f0f0f7287 */ /* 0x000fe20009800000 */
[----:B------:R-:W-:Y:S01]  /*11240*/  ISETP.GE.AND P4, PT, R2, UR14, PT ;  /* 0x0000000e02007c0c */ /* 0x000fe2000bf86270 */
[----:B------:R-:W-:Y:S01]  /*11250*/  @!UP2 UMOV UR19, 0x1 ;  /* 0x000000010013a882 */ /* 0x000fe20000000000 */
[----:B------:R-:W-:Y:S01]  /*11260*/  @!UP2 UMOV UR18, UR8 ;  /* 0x000000080012ac82 */ /* 0x000fe20008000000 */
[----:B------:R-:W-:Y:S01]  /*11270*/  UIMAD UR21, UR21, UR19, URZ ;  /* 0x00000013151572a4 */ /* 0x000fe2000f8e023f */
[----:B------:R-:W-:Y:S01]  /*11280*/  LEA.HI.X.SX32 R9, R4, UR7, 0x1, P0 ;  /* 0x0000000704097c11 */ /* 0x000fe200080f0eff */
[----:B------:R-:W-:Y:S01]  /*11290*/  UIMAD UR15, UR27, UR18, UR15 ;  /* 0x000000121b0f72a4 */ /* 0x000fe2000f8e020f */
[----:B------:R-:W-:Y:S01]  /*112a0*/  ISETP.GE.AND P3, PT, R14, UR14, PT ;  /* 0x0000000e0e007c0c */ /* 0x000fe2000bf66270 */
[----:B------:R-:W-:Y:S01]  /*112b0*/  UMOV UR24, URZ ;  /* 0x0000003f00187c82 */ /* 0x000fe20008000000 */
[----:B------:R-:W-:Y:S01]  /*112c0*/  @!UP3 UMOV UR24, UR12 ;  /* 0x0000000c0018bc82 */ /* 0x000fe20008000000 */
[----:B------:R-:W-:Y:S01]  /*112d0*/  UMOV UR25, URZ ;  /* 0x0000003f00197c82 */ /* 0x000fe20008000000 */
[----:B------:R-:W-:Y:S01]  /*112e0*/  USHF.R.S32.HI UR4, URZ, 0x1f, UR21 ;  /* 0x0000001f3f047899 */ /* 0x000fe20008011415 */
[----:B------:R-:W-:Y:S01]  /*112f0*/  IMAD.WIDE.U32 R8, R3, UR27, R8 ;  /* 0x0000001b03087c25 */ /* 0x000fe2000f8e0008 */
[----:B------:R-:W-:Y:S01]  /*11300*/  @!UP3 USHF.R.S32.HI UR25, URZ, 0x1f, UR12 ;  /* 0x0000001f3f19b899 */ /* 0x000fe2000801140c */
[--C-:B------:R-:W-:Y:S01]  /*11310*/  SHF.R.S32.HI R3, RZ, 0x1f, R2.reuse ;  /* 0x0000001fff037819 */ /* 0x100fe20000011402 */
[----:B------:R-:W-:Y:S01]  /*11320*/  USHF.R.S32.HI UR6, URZ, 0x1f, UR15 ;  /* 0x0000001f3f067899 */ /* 0x000fe2000801140f */
[----:B------:R-:W-:Y:S01]  /*11330*/  ISETP.GE.AND P2, PT, R15, UR14, PT ;  /* 0x0000000e0f007c0c */ /* 0x000fe2000bf46270 */
[----:B------:R-:W-:Y:S01]  /*11340*/  UIADD3 UR21, UP1, UP0, UR21, UR24, UR15 ;  /* 0x0000001815157290 */ /* 0x000fe2000f83e00f */
[----:B------:R-:W-:Y:S01]  /*11350*/  ISETP.GE.AND P1, PT, R16, UR14, PT ;  /* 0x0000000e10007c0c */ /* 0x000fe2000bf26270 */
[----:B------:R-:W-:Y:S01]  /*11360*/  IMAD.U32 R4, RZ, RZ, UR13 ;  /* 0x0000000dff047e24 */ /* 0x000fe2000f8e00ff */
[C---:B------:R-:W-:Y:S01]  /*11370*/  ISETP.NE.OR P4, PT, R0.reuse, RZ, P4 ;  /* 0x000000ff0000720c */ /* 0x040fe20002785670 */
[----:B------:R-:W-:Y:S01]  /*11380*/  UIADD3.X UR24, UR4, UR25, UR6, UP1, UP0 ;  /* 0x0000001904187290 */ /* 0x000fe20008fe0406 */
[----:B------:R-:W-:Y:S01]  /*11390*/  VIADD R7, R9, UR5 ;  /* 0x0000000509077c36 */ /* 0x000fe20008000000 */
[----:B------:R-:W-:Y:S01]  /*113a0*/  ISETP.NE.OR P3, PT, R0, RZ, P3 ;  /* 0x000000ff0000720c */ /* 0x000fe20001f65670 */
[----:B------:R-:W-:Y:S01]  /*113b0*/  IMAD.WIDE R4, R4, 0x80, R2 ;  /* 0x0000008004047825 */ /* 0x000fe200078e0202 */
[----:B------:R-:W-:-:S02]  /*113c0*/  ISETP.NE.OR P2, PT, R0, RZ, P2 ;  /* 0x000000ff0000720c */ /* 0x000fc40001745670 */
[----:B------:R-:W-:Y:S02]  /*113d0*/  ISETP.NE.OR P1, PT, R0, RZ, P1 ;  /* 0x000000ff0000720c */ /* 0x000fe40000f25670 */
[----:B------:R-:W-:Y:S01]  /*113e0*/  ISETP.GE.OR P0, PT, R14, UR14, P5 ;  /* 0x0000000e0e007c0c */ /* 0x000fe2000af06670 */
[----:B------:R-:W-:-:S12]  /*113f0*/  @P6 BRA `(.L_x_105) ;  /* 0x0000000000286947 */ /* 0x000fd80003800000 */
        /* <DEDUP_REMOVED lines=10> */
.L_x_105:
[----:B------:R-:W-:Y:S05]  /*114a0*/  BSYNC B0 ;  /* 0x0000000000007941 */ /* 0x000fea0003800000 */
.L_x_104:
[----:B------:R-:W-:Y:S01]  /*114b0*/  BSSY B0, `(.L_x_106) ;  /* 0x0000011000007945 */ /* 0x000fe20003800000 */
[----:B------:R-:W-:Y:S02]  /*114c0*/  ISETP.GE.OR P6, PT, R15, UR14, P5 ;  /* 0x0000000e0f007c0c */ /* 0x000fe4000afc6670 */
[----:B------:R-:W-:Y:S01]  /*114d0*/  ISETP.GE.OR P5, PT, R16, UR14, P5 ;  /* 0x0000000e10007c0c */ /* 0x000fe2000afa6670 */
[----:B------:R-:W-:-:S12]  /*114e0*/  @P0 BRA `(.L_x_107) ;  /* 0x0000000000340947 */ /* 0x000fd80003800000 */
        /* <DEDUP_REMOVED lines=13> */
.L_x_107:
[----:B------:R-:W-:Y:S05]  /*115c0*/  BSYNC B0 ;  /* 0x0000000000007941 */ /* 0x000fea0003800000 */
.L_x_106:
        /* <DEDUP_REMOVED lines=15> */
.L_x_109:
[----:B------:R-:W-:Y:S05]  /*116c0*/  BSYNC B0 ;  /* 0x0000000000007941 */ /* 0x000fea0003800000 */
.L_x_108:
[----:B------:R-:W-:Y:S04]  /*116d0*/  BSSY B0, `(.L_x_110) ;  /* 0x000000e000007945 */ /* 0x000fe80003800000 */
        /* <DEDUP_REMOVED lines=13> */
.L_x_111:
[----:B------:R-:W-:Y:S05]  /*117b0*/  BSYNC B0 ;  /* 0x0000000000007941 */ /* 0x000fea0003800000 */
.L_x_110:
[----:B------:R-:W-:Y:S04]  /*117c0*/  BSSY B0, `(.L_x_112) ;  /* 0x000000a000007945 */ /* 0x000fe80003800000 */
[----:B------:R-:W-:Y:S05]  /*117d0*/  @P4 BRA `(.L_x_113) ;  /* 0x0000000000204947 */ /* 0x000fea0003800000 */
[----:B------:R-:W-:Y:S01]  /*117e0*/  IMAD R2, R2, UR19, RZ ;  /* 0x0000001302027c24 */ /* 0x000fe2000f8e02ff */
[----:B------:R-:W-:-:S04]  /*117f0*/  ULDC.64 UR4, c[0x0][0x2b0] ;  /* 0x0000ac0000047ab9 */ /* 0x000fc80000000a00 */
[----:B------:R-:W-:-:S04]  /*11800*/  IADD3 R0, P0, R2, UR21, RZ ;  /* 0x0000001502007c10 */ /* 0x000fc8000ff1e0ff */
[----:B------:R-:W-:Y:S02]  /*11810*/  LEA.HI.X.SX32 R3, R2, UR24, 0x1, P0 ;  /* 0x0000001802037c11 */ /* 0x000fe400080f0eff */
[----:B------:R-:W-:-:S04]  /*11820*/  LEA R2, P0, R0, UR4, 0x2 ;  /* 0x0000000400027c11 */ /* 0x000fc8000f8010ff */
[----:B------:R-:W-:Y:S01]  /*11830*/  LEA.HI.X R3, R0, UR5, R3, 0x2, P0 ;  /* 0x0000000500037c11 */ /* 0x000fe200080f1403 */
[----:B------:R-:W-:-:S05]  /*11840*/  IMAD.MOV.U32 R0, RZ, RZ, 0x7f800000 ;  /* 0x7f800000ff007424 */ /* 0x000fca00078e00ff */
[----:B------:R1:W-:Y:S03]  /*11850*/  STG.E desc[UR22][R2.64], R0 ;  /* 0x0000000002007986 */ /* 0x0003e6000c101916 */
.L_x_113:
[----:B------:R-:W-:Y:S05]  /*11860*/  BSYNC B0 ;  /* 0x0000000000007941 */ /* 0x000fea0003800000 */
.L_x_112:
[----:B------:R-:W-:Y:S04]  /*11870*/  BSSY B0, `(.L_x_114) ;  /* 0x000000a000007945 */ /* 0x000fe80003800000 */
[----:B------:R-:W-:Y:S05]  /*11880*/  @P3 BRA `(.L_x_115) ;  /* 0x0000000000203947 */ /* 0x000fea0003800000 */
[----:B-1----:R-:W-:Y:S01]  /*11890*/  IMAD R0, R14, UR19, RZ ;  /* 0x000000130e007c24 */ /* 0x002fe2000f8e02ff */
[----:B------:R-:W-:-:S04]  /*118a0*/  ULDC.64 UR4, c[0x0][0x2b0] ;  /* 0x0000ac0000047ab9 */ /* 0x000fc80000000a00 */
[----:B------:R-:W-:-:S04]  /*118b0*/  IADD3 R3, P0, R0, UR21, RZ ;  /* 0x0000001500037c10 */ /* 0x000fc8000ff1e0ff */
[----:B------:R-:W-:Y:S02]  /*118c0*/  LEA.HI.X.SX32 R0, R0, UR24, 0x1, P0 ;  /* 0x0000001800007c11 */ /* 0x000fe400080f0eff */
[----:B------:R-:W-:-:S04]  /*118d0*/  LEA R2, P0, R3, UR4, 0x2 ;  /* 0x0000000403027c11 */ /* 0x000fc8000f8010ff */
[----:B------:R-:W-:Y:S01]  /*118e0*/  LEA.HI.X R3, R3, UR5, R0, 0x2, P0 ;  /* 0x0000000503037c11 */ /* 0x000fe200080f1400 */
[----:B------:R-:W-:-:S05]  /*118f0*/  IMAD.MOV.U32 R0, RZ, RZ, 0x7f800000 ;  /* 0x7f800000ff007424 */ /* 0x000fca00078e00ff */
[----:B------:R1:W-:Y:S03]  /*11900*/  STG.E desc[UR22][R2.64], R0 ;  /* 0x0000000002007986 */ /* 0x0003e6000c101916 */
.L_x_115:
[----:B------:R-:W-:Y:S05]  /*11910*/  BSYNC B0 ;  /* 0x0000000000007941 */ /* 0x000fea0003800000 */
.L_x_114:
        /* <DEDUP_REMOVED lines=10> */
.L_x_117:
[----:B------:R-:W-:Y:S05]  /*119c0*/  BSYNC B0 ;  /* 0x0000000000007941 */ /* 0x000fea0003800000 */
.L_x_116:
[----:B------:R-:W-:Y:S05]  /*119d0*/  @P1 EXIT ;  /* 0x000000000000194d */ /* 0x000fea0003800000 */
[----:B-1----:R-:W-:Y:S01]  /*119e0*/  IMAD R0, R16, UR19, RZ ;  /* 0x0000001310007c24 */ /* 0x002fe2000f8e02ff */
[----:B------:R-:W-:-:S04]  /*119f0*/  ULDC.64 UR4, c[0x0][0x2b0] ;  /* 0x0000ac0000047ab9 */ /* 0x000fc80000000a00 */
[----:B------:R-:W-:-:S04]  /*11a00*/  IADD3 R3, P0, R0, UR21, RZ ;  /* 0x0000001500037c10 */ /* 0x000fc8000ff1e0ff */
[----:B------:R-:W-:Y:S02]  /*11a10*/  LEA.HI.X.SX32 R0, R0, UR24, 0x1, P0 ;  /* 0x0000001800007c11 */ /* 0x000fe400080f0eff */
[----:B------:R-:W-:-:S04]  /*11a20*/  LEA R2, P0, R3, UR4, 0x2 ;  /* 0x0000000403027c11 */ /* 0x000fc8000f8010ff */
[----:B------:R-:W-:Y:S01]  /*11a30*/  LEA.HI.X R3, R3, UR5, R0, 0x2, P0 ;  /* 0x0000000503037c11 */ /* 0x000fe200080f1400 */
[----:B------:R-:W-:-:S05]  /*11a40*/  IMAD.MOV.U32 R0, RZ, RZ, 0x7f800000 ;  /* 0x7f800000ff007424 */ /* 0x000fca00078e00ff */
[----:B------:R-:W-:Y:S01]  /*11a50*/  STG.E desc[UR22][R2.64], R0 ;  /* 0x0000000002007986 */ /* 0x000fe2000c101916 */
[----:B------:R-:W-:Y:S05]  /*11a60*/  EXIT ;  /* 0x000000000000794d */ /* 0x000fea0003800000 */
.L_x_118:
        /* <DEDUP_REMOVED lines=9> */
.L_x_718:


//--------------------- .text._ZN5flash16flash_fwd_kernelI23Flash_fwd_kernel_traitsILi32ELi128ELi128ELi4ELb0ELb0EN7cutlass10bfloat16_tE19Flash_kernel_traitsILi32ELi128ELi128ELi4ES3_EELb0ELb1ELb0ELb1ELb0ELb0ELb0ELb0EEEvNS_16Flash_fwd_paramsE --------------------------
	.section	.text._ZN5flash16flash_fwd_kernelI23Flash_fwd_kernel_traitsILi32ELi128ELi128ELi4ELb0ELb0EN7cutlass10bfloat16_tE19Flash_kernel_traitsILi32ELi128ELi128ELi4ES3_EELb0ELb1ELb0ELb1ELb0ELb0ELb0ELb0EEEvNS_16Flash_fwd_paramsE,"ax",@progbits
	.align	128
        .global         _ZN5flash16flash_fwd_kernelI23Flash_fwd_kernel_traitsILi32ELi128ELi128ELi4ELb0ELb0EN7cutlass10bfloat16_tE19Flash_kernel_traitsILi32ELi128ELi128ELi4ES3_EELb0ELb1ELb0ELb1ELb0ELb0ELb0ELb0EEEvNS_16Flash_fwd_paramsE
        .type           _ZN5flash16flash_fwd_kernelI23Flash_fwd_kernel_traitsILi32ELi128ELi128ELi4ELb0ELb0EN7cutlass10bfloat16_tE19Flash_kernel_traitsILi32ELi128ELi128ELi4ES3_EELb0ELb1ELb0ELb1ELb0ELb0ELb0ELb0EEEvNS_16Flash_fwd_paramsE,@function
        .size           _ZN5flash16flash_fwd_kernelI23Flash_fwd_kernel_traitsILi32ELi128ELi128ELi4ELb0ELb0EN7cutlass10bfloat16_tE19Flash_kernel_traitsILi32ELi128ELi128ELi4ES3_EELb0ELb1ELb0ELb1ELb0ELb0ELb0ELb0EEEvNS_16Flash_fwd_paramsE,(.L_x_719 - _ZN5flash16flash_fwd_kernelI23Flash_fwd_kernel_traitsILi32ELi128ELi128ELi4ELb0ELb0EN7cutlass10bfloat16_tE19Flash_kernel_traitsILi32ELi128ELi128ELi4ES3_EELb0ELb1ELb0ELb1ELb0ELb0ELb0ELb0EEEvNS_16Flash_fwd_paramsE)
        .other          _ZN5flash16flash_fwd_kernelI23Flash_fwd_kernel_traitsILi32ELi128ELi128ELi4ELb0ELb0EN7cutlass10bfloat16_tE19Flash_kernel_traitsILi32ELi128ELi128ELi4ES3_EELb0ELb1ELb0ELb1ELb0ELb0ELb0ELb0EEEvNS_16Flash_fwd_paramsE,@"STO_CUDA_ENTRY STV_DEFAULT"
_ZN5flash16flash_fwd_kernelI23Flash_fwd_kernel_traitsILi32ELi128ELi128ELi4ELb0ELb0EN7cutlass10bfloat16_tE19Flash_kernel_traitsILi32ELi128ELi128ELi4ES3_EELb0ELb1ELb0ELb1ELb0ELb0ELb0ELb0EEEvNS_16Flash_fwd_paramsE:
.text._ZN5flash16flash_fwd_kernelI23Flash_fwd_kernel_traitsILi32ELi128ELi128ELi4ELb0ELb0EN7cutlass10bfloat16_tE19Flash_kernel_traitsILi32ELi128ELi128ELi4ES3_EELb0ELb1ELb0ELb1ELb0ELb0ELb0ELb0EEEvNS_16Flash_fwd_paramsE:
[----:B------:R-:W1:Y:S08]  /*0000*/  LDC R1, c[0x0][0x28] ;  /* 0x00000a00ff017b82 */ /* 0x000e700000000800 */
[----:B------:R-:W2:Y:S01]  /*0010*/  S2UR UR28, SR_CTAID.Y ;  /* 0x00000000001c79c3 */ /* 0x000ea20000002600 */
[----:B------:R-:W-:Y:S01]  /*0020*/  ULDC.64 UR6, c[0x0][0x2f0] ;  /* 0x0000bc0000067ab9 */ /* 0x000fe20000000a00 */
[----:B------:R-:W-:Y:S01]  /*0030*/  ULDC.64 UR4, c[0x0][0x300] ;  /* 0x0000c00000047ab9 */ /* 0x000fe20000000a00 */
[----:B------:R-:W-:Y:S01]  /*0040*/  UISETP.NE.U32.AND UP2, UPT, UR6, URZ, UPT ;  /* 0x0000003f0600728c */ /* 0x000fe2000bf45070 */
[----:B-1----:R-:W-:Y:S01]  /*0050*/  VIADD R1, R1, 0xfffffff0 ;  /* 0xfffffff001017836 */ /* 0x002fe20000000000 */
[----:B------:R-:W-:-:S02]  /*0060*/  UISETP.NE.U32.AND UP1, UPT, UR4, URZ, UPT ;  /* 0x0000003f0400728c */ /* 0x000fc4000bf25070 */
[----:B------:R-:W-:Y:S02]  /*0070*/  UISETP.NE.AND.EX UP2, UPT, UR7, URZ, UPT, UP2 ;  /* 0x0000003f0700728c */ /* 0x000fe4000bf45320 */
[----:B------:R-:W-:Y:S01]  /*0080*/  UISETP.NE.AND.EX UP1, UPT, UR5, URZ, UPT, UP1 ;  /* 0x0000003f0500728c */ /* 0x000fe2000bf25310 */
[----:B------:R-:W-:Y:S01]  /*0090*/  ULDC.64 UR8, c[0x0][0x2f0] ;  /* 0x0000bc0000087ab9 */ /* 0x000fe20000000a00 */
[----:B------:R-:W-:Y:S02]  /*00a0*/  ULDC.64 UR20, c[0x0][0x208] ;  /* 0x0000820000147ab9 */ /* 0x000fe40000000a00 */
[----:B------:R-:W-:Y:S01]  /*00b0*/  PLOP3.LUT P2, PT, PT, PT, UP2, 0x80, 0x0 ;  /* 0x000000000000781c */ /* 0x000fe20003f4f028 */
[----:B------:R-:W-:Y:S01]  /*00c0*/  ULDC.U8 UR6, c[0x0][0x3c2] ;  /* 0x0000f08000067ab9 */ /* 0x000fe20000000000 */
[----:B------:R-:W-:Y:S01]  /*00d0*/  PLOP3.LUT P0, PT, PT, PT, UP1, 0x80, 0x0 ;  /* 0x000000000000781c */ /* 0x000fe20003f0f018 */
[----:B------:R-:W-:Y:S01]  /*00e0*/  ULDC.64 UR4, c[0x0][0x2f8] ;  /* 0x0000be0000047ab9 */ /* 0x000fe20000000a00 */
[----:B------:R-:W-:-:S02]  /*00f0*/  UISETP.NE.AND UP3, UPT, UR6, URZ, UPT ;  /* 0x0000003f0600728c */ /* 0x000fc4000bf65270 */
[----:B------:R-:W-:Y:S01]  /*0100*/  UISETP.EQ.U32.AND UP0, UPT, UR4, URZ, UPT ;  /* 0x0000003f0400728c */ /* 0x000fe2000bf02070 */
[----:B------:R-:W-:-:S03]  /*0110*/  ULDC.64 UR6, c[0x0][0x2f8] ;  /* 0x0000be0000067ab9 */ /* 0x000fc60000000a00 */
[----:B------:R-:W-:Y:S02]  /*0120*/  UISETP.EQ.OR.EX UP0, UPT, UR5, URZ, !UP3, UP0 ;  /* 0x0000003f0500728c */ /* 0x000fe4000df02700 */
[----:B--2---:R-:W-:-:S06]  /*0130*/  UIMAD.WIDE UR8, UR28, 0x4, UR8 ;  /* 0x000000041c0878a5 */ /* 0x004fcc000f8e0208 */
[----:B------:R-:W-:Y:S02]  /*0140*/  IMAD.U32 R2, RZ, RZ, UR8 ;  /* 0x00000008ff027e24 */ /* 0x000fe4000f8e00ff */
[----:B------:R-:W-:Y:S01]  /*0150*/  IMAD.U32 R3, RZ, RZ, UR9 ;  /* 0x00000009ff037e24 */ /* 0x000fe2000f8e00ff */
[----:B------:R-:W-:Y:S02]  /*0160*/  @UP1 ULDC.64 UR8, c[0x0][0x300] ;  /* 0x0000c00000081ab9 */ /* 0x000fe40000000a00 */
[----:B------:R-:W-:Y:S02]  /*0170*/  @UP1 UIMAD.WIDE UR8, UR28, 0x4, UR8 ;  /* 0x000000041c0818a5 */ /* 0x000fe4000f8e0208 */
[----:B------:R-:W2:Y:S04]  /*0180*/  @P2 LDG.E R4, desc[UR20][R2.64] ;  /* 0x0000001402042981 */ /* 0x000ea8000c1e1900 */
[----:B------:R1:W3:Y:S01]  /*0190*/  @P2 LDG.E R0, desc[UR20][R2.64+0x4] ;  /* 0x0000041402002981 */ /* 0x0002e2000c1e1900 */
[----:B------:R-:W-:Y:S01]  /*01a0*/  PLOP3.LUT P1, PT, PT, PT, UP0, 0x80, 0x0 ;  /* 0x000000000000781c */ /* 0x000fe20003f2f008 */
[----:B------:R-:W-:-:S06]  /*01b0*/  UIMAD.WIDE UR6, UR28, 0x4, UR6 ;  /* 0x000000041c0678a5 */ /* 0x000fcc000f8e0206 */
[----:B------:R-:W-:Y:S02]  /*01c0*/  IMAD.U32 R6, RZ, RZ, UR6 ;  /* 0x00000006ff067e24 */ /* 0x000fe4000f8e00ff */
[----:B------:R-:W-:Y:S02]  /*01d0*/  IMAD.U32 R7, RZ, RZ, UR7 ;  /* 0x00000007ff077e24 */ /* 0x000fe4000f8e00ff */
[----:B-1----:R-:W-:Y:S02]  /*01e0*/  IMAD.U32 R2, RZ, RZ, UR8 ;  /* 0x00000008ff027e24 */ /* 0x002fe4000f8e00ff */
[----:B------:R-:W-:-:S05]  /*01f0*/  IMAD.U32 R3, RZ, RZ, UR9 ;  /* 0x00000009ff037e24 */ /* 0x000fca000f8e00ff */
[----:B------:R-:W4:Y:S04]  /*0200*/  @P0 LDG.E R2, desc[UR20][R2.64] ;  /* 0x0000001402020981 */ /* 0x000f28000c1e1900 */
[----:B------:R-:W5:Y:S01]  /*0210*/  @!P1 LDG.E R3, desc[UR20][R6.64] ;  /* 0x0000001406039981 */ /* 0x000f62000c1e1900 */
[----:B------:R-:W-:Y:S01]  /*0220*/  UMOV UR17, 0xffffffff ;  /* 0xffffffff00117882 */ /* 0x000fe20000000000 */
[----:B------:R-:W-:Y:S01]  /*0230*/  UMOV UR14, URZ ;  /* 0x0000003f000e7c82 */ /* 0x000fe20008000000 */
[----:B------:R-:W-:Y:S01]  /*0240*/  UMOV UR8, 0xffffffff ;  /* 0xffffffff00087882 */ /* 0x000fe20000000000 */
[----:B------:R-:W1:Y:S08]  /*0250*/  S2UR UR18, SR_CTAID.X ;  /* 0x00000000001279c3 */ /* 0x000e700000002500 */
[----:B------:R-:W1:Y:S01]  /*0260*/  S2UR UR30, SR_CTAID.Z ;  /* 0x00000000001e79c3 */ /* 0x000e620000002700 */
[----:B--2---:R-:W-:-:S02]  /*0270*/  @P2 R2UR UR17, R4 ;  /* 0x00000000041122ca */ /* 0x004fc400000e0000 */
[----:B---3--:R-:W-:-:S13]  /*0280*/  @P2 R2UR UR19, R0 ;  /* 0x00000000001322ca */ /* 0x008fda00000e0000 */
[----:B------:R-:W-:-:S07]  /*0290*/  @UP2 UIADD3 UR19, UR19, -UR17, URZ ;  /* 0x8000001113132290 */ /* 0x000fce000fffe03f */
[----:B------:R-:W-:Y:S01]  /*02a0*/  @!UP2 ULDC UR19, c[0x0][0x2c4] ;  /* 0x0000b1000013aab9 */ /* 0x000fe20000000800 */
[----:B----4-:R-:W-:Y:S02]  /*02b0*/  @P0 R2UR UR14, R2 ;  /* 0x00000000020e02ca */ /* 0x010fe400000e0000 */
[----:B------:R-:W-:-:S04]  /*02c0*/  ISETP.NE.U32.AND P0, PT, RZ, UR4, PT ;  /* 0x00000004ff007c0c */ /* 0x000fc8000bf05070 */
[----:B------:R-:W-:Y:S02]  /*02d0*/  ISETP.NE.AND.EX P0, PT, RZ, UR5, PT, P0 ;  /* 0x00000005ff007c0c */ /* 0x000fe4000bf05300 */
[----:B-----5:R-:W-:-:S11]  /*02e0*/  @!P1 R2UR UR8, R3 ;  /* 0x00000000030892ca */ /* 0x020fd600000e0000 */
[----:B-1----:R-:W-:Y:S05]  /*02f0*/  @!P0 BRA `(.L_x_119) ;  /* 0x00000000001c8947 */ /* 0x002fea0003800000 */
[----:B------:R-:W-:-:S13]  /*0300*/  PLOP3.LUT P0, PT, PT, PT, UP3, 0x80, 0x0 ;  /* 0x000000000000781c */ /* 0x000fda0003f0f038 */
[----:B------:R-:W2:Y:S04]  /*0310*/  @P0 LDG.E R0, desc[UR20][R6.64+0x4] ;  /* 0x0000041406000981 */ /* 0x000ea8000c1e1900 */
[----:B------:R-:W3:Y:S01]  /*0320*/  @!P0 LDG.E R6, desc[UR20][R6.64] ;  /* 0x0000001406068981 */ /* 0x000ee2000c1e1900 */
[----:B--2---:R-:W-:-:S13]  /*0330*/  @P0 R2UR UR6, R0 ;  /* 0x00000000000602ca */ /* 0x004fda00000e0000 */
[----:B------:R-:W-:-:S07]  /*0340*/  @UP3 UIADD3 UR6, UR6, -UR8, URZ ;  /* 0x8000000806063290 */ /* 0x000fce000fffe03f */
[----:B---3--:R-:W-:Y:S01]  /*0350*/  @!P0 R2UR UR6, R6 ;  /* 0x00000000060682ca */ /* 0x008fe200000e0000 */
[----:B------:R-:W-:-:S14]  /*0360*/  BRA `(.L_x_120) ;  /* 0x0000000000047947 */ /* 0x000fdc0003800000 */
.L_x_119:
[----:B------:R-:W-:-:S05]  /*0370*/  ULDC UR6, c[0x0][0x2c8] ;  /* 0x0000b20000067ab9 */ /* 0x000fca0000000800 */
.L_x_120:
        /* <DEDUP_REMOVED lines=39> */
[----:B------:R-:W-:Y:S01]  /*05f0*/  UISETP.NE.AND UP1, UPT, UR17, -0x1, UPT ;  /* 0xffffffff1100788c */ /* 0x000fe2000bf25270 */
[----:B------:R-:W-:Y:S01]  /*0600*/  SHF.R.S32.HI R9, RZ, 0x1f, R2 ;  /* 0x0000001fff097819 */ /* 0x000fe20000011402 */
[----:B------:R-:W-:-:S03]  /*0610*/  UISETP.NE.AND UP0, UPT, UR8, -0x1, UPT ;  /* 0xffffffff0800788c */ /* 0x000fc6000bf05270 */
[CC--:B------:R-:W-:Y:S02]  /*0620*/  LEA.HI R10, R9.reuse, R2.reuse, RZ, 0x2 ;  /* 0x00000002090a7211 */ /* 0x0c0fe400078f10ff */
[----:B------:R-:W-:Y:S02]  /*0630*/  LEA.HI R8, R9, R2, RZ, 0x3 ;  /* 0x0000000209087211 */ /* 0x000fe400078f18ff */
[----:B------:R-:W-:Y:S02]  /*0640*/  PLOP3.LUT P0, PT, PT, PT, UP0, 0x80, 0x0 ;  /* 0x000000000000781c */ /* 0x000fe40003f0f008 */
[----:B------:R-:W-:Y:S01]  /*0650*/  @UP1 ULDC.64 UR6, c[0x0][0x240] ;  /* 0x0000900000061ab9 */ /* 0x000fe20000000a00 */
[----:B------:R-:W-:Y:S01]  /*0660*/  @!UP1 USHF.R.S32.HI UR9, URZ, 0x1f, UR28 ;  /* 0x0000001f3f099899 */ /* 0x000fe2000801141c */
[----:B------:R-:W-:Y:S01]  /*0670*/  LOP3.LUT R234, R10, 0xfffffffc, RZ, 0xc0, !PT ;  /* 0xfffffffc0aea7812 */ /* 0x000fe200078ec0ff */
[----:B------:R-:W-:Y:S01]  /*0680*/  @UP1 UIMAD.WIDE.U32 UR24, UR17, UR6, URZ ;  /* 0x00000006111812a5 */ /* 0x000fe2000f8e003f */
[----:B------:R-:W-:Y:S01]  /*0690*/  SHF.R.S32.HI R12, RZ, 0x2, R10 ;  /* 0x00000002ff0c7819 */ /* 0x000fe2000001140a */
[----:B------:R-:W-:-:S02]  /*06a0*/  @UP0 UIADD3 UR13, UR14, UR8, URZ ;  /* 0x000000080e0d0290 */ /* 0x000fc4000fffe03f */
[----:B------:R-:W-:Y:S01]  /*06b0*/  @UP1 UIMAD UR4, UR17, UR7, UR25 ;  /* 0x00000007110412a4 */ /* 0x000fe2000f8e0219 */
[----:B------:R-:W-:Y:S01]  /*06c0*/  IMAD.IADD R234, R2, 0x1, -R234 ;  /* 0x0000000102ea7824 */ /* 0x000fe200078e0aea */
[----:B------:R-:W-:Y:S01]  /*06d0*/  @UP0 ULDC.64 UR10, c[0x0][0x248] ;  /* 0x00009200000a0ab9 */ /* 0x000fe20000000a00 */
[----:B------:R-:W-:Y:S01]  /*06e0*/  @!UP1 ULDC.64 UR6, c[0x0][0x228] ;  /* 0x00008a0000069ab9 */ /* 0x000fe20000000a00 */
[----:B-1----:R-:W-:Y:S01]  /*06f0*/  IABS R0, R4 ;  /* 0x0000000400007213 */ /* 0x002fe20000000000 */
[----:B------:R-:W-:Y:S01]  /*0700*/  @!UP1 UIMAD UR9, UR9, UR6, URZ ;  /* 0x00000006090992a4 */ /* 0x000fe2000f8e023f */
[----:B------:R-:W-:Y:S01]  /*0710*/  IMAD.SHL.U32 R234, R234, 0x8, RZ ;  /* 0x00000008eaea7824 */ /* 0x000fe200078e00ff */
[----:B------:R-:W-:Y:S01]  /*0720*/  @!UP1 UIMAD.WIDE.U32 UR32, UR28, UR6, URZ ;  /* 0x000000061c2092a5 */ /* 0x000fe2000f8e003f */
[----:B------:R-:W1:Y:S01]  /*0730*/  I2F.RP R6, R0 ;  /* 0x0000000000067306 */ /* 0x000e620000209400 */
[----:B------:R-:W-:Y:S01]  /*0740*/  @UP0 UIMAD.WIDE.U32 UR34, UR13, UR10, URZ ;  /* 0x0000000a0d2202a5 */ /* 0x000fe2000f8e003f */
[----:B------:R-:W-:Y:S01]  /*0750*/  LEA.HI R10, R10, R12, RZ, 0x1 ;  /* 0x0000000c0a0a7211 */ /* 0x000fe200078f08ff */
[----:B------:R-:W-:Y:S01]  /*0760*/  @!UP1 UIMAD UR7, UR28, UR7, UR9 ;  /* 0x000000071c0792a4 */ /* 0x000fe2000f8e0209 */
[----:B--2---:R-:W-:Y:S01]  /*0770*/  IABS R3, R3 ;  /* 0x0000000300037213 */ /* 0x004fe20000000000 */
[----:B------:R-:W-:Y:S01]  /*0780*/  @UP0 UIMAD UR13, UR13, UR11, URZ ;  /* 0x0000000b0d0d02a4 */ /* 0x000fe2000f8e023f */
[----:B------:R-:W-:-:S02]  /*0790*/  LOP3.LUT R10, R10, 0x7fffffe, RZ, 0xc0, !PT ;  /* 0x07fffffe0a0a7812 */ /* 0x000fc400078ec0ff */
[----:B------:R-:W-:Y:S01]  /*07a0*/  @UP0 UMOV UR22, UR34 ;  /* 0x0000002200160c82 */ /* 0x000fe20008000000 */
[----:B------:R-:W-:Y:S02]  /*07b0*/  @!UP1 UIADD3 UR4, UR33, UR7, URZ ;  /* 0x0000000721049290 */ /* 0x000fe4000fffe03f */
[----:B------:R-:W-:Y:S01]  /*07c0*/  @UP0 UIADD3 UR13, UR35, UR13, URZ ;  /* 0x0000000d230d0290 */ /* 0x000fe2000fffe03f */
        /* <DEDUP_REMOVED lines=8> */
[----:B------:R-:W-:-:S03]  /*0850*/  SHF.R.S32.HI R7, RZ, 0x3, R8 ;  /* 0x00000003ff077819 */ /* 0x000fc60000011408 */
[----:B------:R-:W-:-:S04]  /*0860*/  IMAD.MOV.U32 R5, RZ, RZ, R3 ;  /* 0x000000ffff057224 */ /* 0x000fc800078e0003 */
[----:B------:R-:W-:Y:S01]  /*0870*/  IMAD.HI.U32 R240, R6, R5, RZ ;  /* 0x0000000506f07227 */ /* 0x000fe200078e00ff */
[----:B------:R-:W-:-:S03]  /*0880*/  LEA.HI R6, R9, R2, RZ, 0x5 ;  /* 0x0000000209067211 */ /* 0x000fc600078f28ff */
[----:B------:R-:W-:Y:S01]  /*0890*/  IMAD.MOV R3, RZ, RZ, -R240 ;  /* 0x000000ffff037224 */ /* 0x000fe200078e0af0 */
[----:B------:R-:W-:-:S03]  /*08a0*/  SHF.R.S32.HI R236, RZ, 0x5, R6 ;  /* 0x00000005ffec7819 */ /* 0x000fc60000011406 */
[----:B------:R-:W-:Y:S02]  /*08b0*/  IMAD R3, R0, R3, R5 ;  /* 0x0000000300037224 */ /* 0x000fe400078e0205 */
[----:B------:R-:W-:-:S05]  /*08c0*/  IMAD.SHL.U32 R5, R7, 0x40, RZ ;  /* 0x0000004007057824 */ /* 0x000fca00078e00ff */
[----:B------:R-:W-:-:S04]  /*08d0*/  LOP3.LUT R5, R5, 0xc0, RZ, 0xc0, !PT ;  /* 0x000000c005057812 */ /* 0x000fc800078ec0ff */
        /* <DEDUP_REMOVED lines=11> */
[----:B------:R-:W-:Y:S01]  /*0990*/  UIMAD UR9, UR9, UR6, URZ ;  /* 0x00000006090972a4 */ /* 0x000fe2000f8e023f */
[----:B------:R-:W-:Y:S02]  /*09a0*/  UMOV UR12, UR32 ;  /* 0x00000020000c7c82 */ /* 0x000fe40008000000 */
[----:B------:R-:W-:Y:S02]  /*09b0*/  UIMAD.WIDE.U32 UR12, UR28, UR6, UR12 ;  /* 0x000000061c0c72a5 */ /* 0x000fe4000f8e000c */
[----:B------:R-:W-:-:S04]  /*09c0*/  UIMAD UR7, UR28, UR7, UR9 ;  /* 0x000000071c0772a4 */ /* 0x000fc8000f8e0209 */
[----:B------:R-:W-:Y:S01]  /*09d0*/  UIADD3 UR13, UR13, UR7, URZ ;  /* 0x000000070d0d7290 */ /* 0x000fe2000fffe03f */
[----:B------:R-:W-:-:S11]  /*09e0*/  UMOV UR22, UR12 ;  /* 0x0000000c00167c82 */ /* 0x000fd60008000000 */
.L_x_122:
[----:B------:R-:W-:Y:S01]  /*09f0*/  @UP0 UIADD3 UR12, UR14, UR8, URZ ;  /* 0x000000080e0c0290 */ /* 0x000fe2000fffe03f */
[----:B------:R-:W-:Y:S01]  /*0a00*/  IMAD.IADD R10, R12, 0x1, -R10 ;  /* 0x000000010c0a7824 */ /* 0x000fe200078e0a0a */
[----:B------:R-:W-:Y:S01]  /*0a10*/  LOP3.LUT R5, R11, R5, RZ, 0x3c, !PT ;  /* 0x000000050b057212 */ /* 0x000fe200078e3cff */
[----:B------:R-:W-:Y:S01]  /*0a20*/  @UP0 ULDC.64 UR8, c[0x0][0x250] ;  /* 0x0000940000080ab9 */ /* 0x000fe20000000a00 */
[----:B------:R-:W-:Y:S01]  /*0a30*/  USHF.R.S32.HI UR29, URZ, 0x1f, UR30 ;  /* 0x0000001f3f1d7899 */ /* 0x000fe2000801141e */
[----:B------:R-:W-:Y:S01]  /*0a40*/  ISETP.GT.U32.AND P1, PT, R0, R3, PT ;  /* 0x000000030000720c */ /* 0x000fe20003f24070 */
[----:B------:R-:W-:Y:S01]  /*0a50*/  @UP0 UIMAD.WIDE.U32 UR6, UR12, UR8, URZ ;  /* 0x000000080c0602a5 */ /* 0x000fe2000f8e003f */
[----:B------:R-:W-:Y:S01]  /*0a60*/  LEA R10, R236, R10, 0x3 ;  /* 0x0000000aec0a7211 */ /* 0x000fe200078e18ff */
[----:B------:R-:W-:-:S04]  /*0a70*/  @UP0 UIMAD UR12, UR12, UR9, URZ ;  /* 0x000000090c0c02a4 */ /* 0x000fc8000f8e023f */
[----:B------:R-:W-:Y:S01]  /*0a80*/  @UP0 UIADD3 UR12, UR7, UR12, URZ ;  /* 0x0000000c070c0290 */ /* 0x000fe2000fffe03f */
[----:B------:R-:W-:Y:S01]  /*0a90*/  IMAD.U32 R229, R10, 0x20, R5 ;  /* 0x000000200ae57824 */ /* 0x000fe200078e0005 */
[----:B------:R-:W-:Y:S01]  /*0aa0*/  @UP0 UMOV UR16, UR6 ;  /* 0x0000000600100c82 */ /* 0x000fe20008000000 */
[----:B------:R-:W-:Y:S09]  /*0ab0*/  @P0 BRA `(.L_x_123) ;  /* 0x0000000000380947 */ /* 0x000ff20003800000 */
        /* <DEDUP_REMOVED lines=8> */
[----:B------:R-:W-:Y:S01]  /*0b40*/  UIMAD UR12, UR12, UR6, URZ ;  /* 0x000000060c0c72a4 */ /* 0x000fe2000f8e023f */
[----:B------:R-:W-:-:S03]  /*0b50*/  UMOV UR14, UR32 ;  /* 0x00000020000e7c82 */ /* 0x000fc60008000000 */
[----:B------:R-:W-:Y:S02]  /*0b60*/  UIMAD UR12, UR28, UR7, UR12 ;  /* 0x000000071c0c72a4 */ /* 0x000fe4000f8e020c */
[----:B------:R-:W-:-:S04]  /*0b70*/  UIMAD.WIDE.U32 UR6, UR28, UR6, UR14 ;  /* 0x000000061c0672a5 */ /* 0x000fc8000f8e000e */
[----:B------:R-:W-:-:S03]  /*0b80*/  UIADD3 UR12, UR7, UR12, URZ ;  /* 0x0000000c070c7290 */ /* 0x000fc6000fffe03f */
[----:B------:R-:W-:-:S09]  /*0b90*/  UMOV UR16, UR6 ;  /* 0x0000000600107c82 */ /* 0x000fd20008000000 */
.L_x_123:
[----:B------:R-:W1:Y:S01]  /*0ba0*/  S2UR UR25, SR_CgaCtaId ;  /* 0x00000000001979c3 */ /* 0x000e620000008800 */
[----:B------:R-:W-:Y:S01]  /*0bb0*/  UIADD3 UR14, -UR31, UR19, URZ ;  /* 0x000000131f0e7290 */ /* 0x000fe2000fffe13f */
[----:B------:R-:W-:Y:S01]  /*0bc0*/  @!P1 IMAD.IADD R3, R3, 0x1, -R0 ;  /* 0x0000000103039824 */ /* 0x000fe200078e0a00 */
[----:B------:R-:W-:Y:S01]  /*0bd0*/  SHF.R.S32.HI R235, RZ, 0x1f, R234 ;  /* 0x0000001fffeb7819 */ /* 0x000fe200000114ea */
[----:B------:R-:W-:Y:S01]  /*0be0*/  ULDC.64 UR6, c[0x0][0x258] ;  /* 0x0000960000067ab9 */ /* 0x000fe20000000a00 */
[----:B------:R-:W-:Y:S01]  /*0bf0*/  IADD3 R10, P0, R234, UR24, RZ ;  /* 0x00000018ea0a7c10 */ /* 0x000fe2000ff1e0ff */
[----:B------:R-:W-:Y:S01]  /*0c00*/  UIMAD UR15, UR29, UR6, URZ ;  /* 0x000000061d0f72a4 */ /* 0x000fe2000f8e023f */
[----:B------:R-:W-:Y:S01]  /*0c10*/  ISETP.GE.AND P3, PT, R12, UR14, PT ;  /* 0x0000000e0c007c0c */ /* 0x000fe2000bf66270 */
[----:B------:R-:W-:Y:S01]  /*0c20*/  IMAD.U32 R14, RZ, RZ, UR6 ;  /* 0x00000006ff0e7e24 */ /* 0x000fe2000f8e00ff */
[----:B------:R-:W-:Y:S01]  /*0c30*/  ISETP.GE.U32.AND P6, PT, R3, R0, PT ;  /* 0x000000000300720c */ /* 0x000fe20003fc6070 */
[----:B------:R-:W-:Y:S01]  /*0c40*/  UIMAD UR7, UR30, UR7, UR15 ;  /* 0x000000071e0772a4 */ /* 0x000fe2000f8e020f */
[----:B------:R-:W-:Y:S01]  /*0c50*/  IADD3.X R11, R235, UR4, RZ, P0, !PT ;  /* 0x00000004eb0b7c10 */ /* 0x000fe200087fe4ff */
[----:B------:R-:W-:Y:S01]  /*0c60*/  UMOV UR6, 0x400 ;  /* 0x0000040000067882 */ /* 0x000fe20000000000 */
[----:B------:R-:W-:Y:S01]  /*0c70*/  LOP3.LUT R5, R4, UR30, RZ, 0x3c, !PT ;  /* 0x0000001e04057c12 */ /* 0x000fe2000f8e3cff */
[----:B------:R-:W-:Y:S01]  /*0c80*/  VIADD R3, R12, 0x40 ;  /* 0x000000400c037836 */ /* 0x000fe20000000000 */
[----:B------:R-:W-:Y:S01]  /*0c90*/  SHF.R.S32.HI R13, RZ, 0x1f, R12 ;  /* 0x0000001fff0d7819 */ /* 0x000fe2000001140c */
[----:B------:R-:W-:Y:S01]  /*0ca0*/  IMAD.WIDE.U32 R14, R14, UR30, R10 ;  /* 0x0000001e0e0e7c25 */ /* 0x000fe2000f8e000a */
[----:B------:R-:W-:Y:S01]  /*0cb0*/  ISETP.GE.AND P4, PT, R5, RZ, PT ;  /* 0x000000ff0500720c */ /* 0x000fe20003f86270 */
[----:B------:R-:W-:Y:S01]  /*0cc0*/  BSSY B0, `(.L_x_124) ;  /* 0x0000022000007945 */ /* 0x000fe20003800000 */
[----:B------:R-:W-:Y:S01]  /*0cd0*/  ISETP.NE.AND P5, PT, R4, RZ, PT ;  /* 0x000000ff0400720c */ /* 0x000fe20003fa5270 */
[----:B------:R-:W-:-:S02]  /*0ce0*/  VIADD R5, R12, 0x20 ;  /* 0x000000200c057836 */ /* 0x000fc40000000000 */
[----:B------:R-:W-:Y:S01]  /*0cf0*/  VIADD R0, R12, 0x60 ;  /* 0x000000600c007836 */ /* 0x000fe20000000000 */
[----:B-1----:R-:W-:Y:S01]  /*0d00*/  ULEA UR4, UR25, UR6, 0x18 ;  /* 0x0000000619047291 */ /* 0x002fe2000f8ec03f */
[----:B------:R-:W-:Y:S01]  /*0d10*/  IMAD.U32 R18, RZ, RZ, UR18 ;  /* 0x00000012ff127e24 */ /* 0x000fe2000f8e00ff */
[----:B------:R-:W-:Y:S01]  /*0d20*/  ISETP.GE.AND P2, PT, R5, UR14, PT ;  /* 0x0000000e05007c0c */ /* 0x000fe2000bf46270 */
[----:B------:R-:W-:Y:S01]  /*0d30*/  @!P1 VIADD R240, R240, 0x1 ;  /* 0x00000001f0f09836 */ /* 0x000fe20000000000 */
[----:B------:R-:W-:Y:S01]  /*0d40*/  ISETP.GE.AND P1, PT, R3, UR14, PT ;  /* 0x0000000e03007c0c */ /* 0x000fe2000bf26270 */
[----:B------:R-:W-:Y:S01]  /*0d50*/  VIADD R17, R15, UR7 ;  /* 0x000000070f117c36 */ /* 0x000fe20008000000 */
[----:B------:R-:W-:Y:S01]  /*0d60*/  ISETP.GE.AND P0, PT, R0, UR14, PT ;  /* 0x0000000e00007c0c */ /* 0x000fe2000bf06270 */
[----:B------:R-:W-:Y:S01]  /*0d70*/  IMAD.WIDE R18, R18, 0x80, R12 ;  /* 0x0000008012127825 */ /* 0x000fe200078e020c */
[----:B------:R-:W-:-:S03]  /*0d80*/  LEA R229, R229, UR4, 0x1 ;  /* 0x00000004e5e57c11 */ /* 0x000fc6000f8e08ff */
[----:B------:R-:W-:Y:S01]  /*0d90*/  @P6 VIADD R240, R240, 0x1 ;  /* 0x00000001f0f06836 */ /* 0x000fe20000000000 */
[----:B------:R-:W-:Y:S07]  /*0da0*/  @P3 BRA `(.L_x_125) ;  /* 0x00000000004c3947 */ /* 0x000fee0003800000 */
        /* <DEDUP_REMOVED lines=19> */
.L_x_125:
[----:B------:R-:W-:Y:S05]  /*0ee0*/  BSYNC B0 ;  /* 0x0000000000007941 */ /* 0x000fea0003800000 */
.L_x_124:
        /* <DEDUP_REMOVED lines=8> */
[----:B------:R-:W-:Y:S01]  /*0f70*/  MOV R21, R17 ;  /* 0x0000001100157202 */ /* 0x000fe20000000f00 */
[----:B------:R-:W-:Y:S02]  /*0f80*/  IMAD.MOV.U32 R20, RZ, RZ, R14 ;  /* 0x000000ffff147224 */ /* 0x000fe400078e000e */
[----:B------:R-:W-:Y:S02]  /*0f90*/  IMAD.X R10, RZ, RZ, R19, P2 ;  /* 0x000000ffff0a7224 */ /* 0x000fe400010e0613 */
[----:B------:R-:W-:-:S04]  /*0fa0*/  IMAD.WIDE.U32 R20, R11, UR6, R20 ;  /* 0x000000060b147c25 */ /* 0x000fc8000f8e0014 */
[----:B------:R-:W-:-:S04]  /*0fb0*/  IMAD R10, R10, UR6, RZ ;  /* 0x000000060a0a7c24 */ /* 0x000fc8000f8e02ff */
[----:B------:R-:W-:Y:S01]  /*0fc0*/  IMAD R10, R11, UR7, R10 ;  /* 0x000000070b0a7c24 */ /* 0x000fe2000f8e020a */
[----:B------:R-:W-:Y:S02]  /*0fd0*/  ULDC.64 UR6, c[0x0][0x210] ;  /* 0x0000840000067ab9 */ /* 0x000fe40000000a00 */
[----:B--2---:R-:W-:Y:S02]  /*0fe0*/  LEA R22, P2, R20, UR6, 0x1 ;  /* 0x0000000614167c11 */ /* 0x004fe4000f8408ff */
[----:B------:R-:W-:-:S04]  /*0ff0*/  IADD3 R10, R21, R10, RZ ;  /* 0x0000000a150a7210 */ /* 0x000fc80007ffe0ff */
[----:B------:R-:W-:-:S05]  /*1000*/  LEA.HI.X R23, R20, UR7, R10, 0x1, P2 ;  /* 0x0000000714177c11 */ /* 0x000fca00090f0c0a */
[----:B------:R-:W-:Y:S01]  /*1010*/  @!PT LDS RZ, [RZ] ;  /* 0x00000000fffff984 */ /* 0x000fe20000000800 */
[----:B------:R-:W-:Y:S01]  /*1020*/  @!PT LDS RZ, [RZ] ;  /* 0x00000000fffff984 */ /* 0x000fe20000000800 */
[----:B------:R-:W-:Y:S01]  /*1030*/  @!PT LDS RZ, [RZ] ;  /* 0x00000000fffff984 */ /* 0x000fe20000000800 */
[----:B------:R4:W-:Y:S02]  /*1040*/  LDGSTS.E.BYPASS.LTC128B.128 [R229+0x800], desc[UR20][R22.64] ;  /* 0x0080000016e57fae */ /* 0x0009e4000b901d54 */
.L_x_127:
[----:B------:R-:W-:Y:S05]  /*1050*/  BSYNC B0 ;  /* 0x0000000000007941 */ /* 0x000fea0003800000 */
.L_x_126:
        /* <DEDUP_REMOVED lines=15> */
[----:B--2-4-:R-:W-:Y:S02]  /*1150*/  LEA R22, P1, R20, UR6, 0x1 ;  /* 0x0000000614167c11 */ /* 0x014fe4000f8208ff */
[----:B------:R-:W-:-:S04]  /*1160*/  IADD3 R10, R21, R10, RZ ;  /* 0x0000000a150a7210 */ /* 0x000fc80007ffe0ff */
[----:B------:R-:W-:-:S05]  /*1170*/  LEA.HI.X R23, R20, UR7, R10, 0x1, P1 ;  /* 0x0000000714177c11 */ /* 0x000fca00088f0c0a */
[----:B------:R-:W-:Y:S01]  /*1180*/  @!PT LDS RZ, [RZ] ;  /* 0x00000000fffff984 */ /* 0x000fe20000000800 */
[----:B------:R-:W-:Y:S01]  /*1190*/  @!PT LDS RZ, [RZ] ;  /* 0x00000000fffff984 */ /* 0x000fe20000000800 */
[----:B------:R-:W-:Y:S01]  /*11a0*/  @!PT LDS RZ, [RZ] ;  /* 0x00000000fffff984 */ /* 0x000fe20000000800 */
[----:B------:R2:W-:Y:S02]  /*11b0*/  LDGSTS.E.BYPASS.LTC128B.128 [R229+0x1000], desc[UR20][R22.64] ;  /* 0x0100000016e57fae */ /* 0x0005e4000b901d54 */
.L_x_129:
[----:B------:R-:W-:Y:S05]  /*11c0*/  BSYNC B0 ;  /* 0x0000000000007941 */ /* 0x000fea0003800000 */
.L_x_128:
        /* <DEDUP_REMOVED lines=9> */
[----:B------:R-:W-:Y:S01]  /*1260*/  IADD3.X R11, RZ, R19, RZ, P0, !PT ;  /* 0x00000013ff0b7210 */ /* 0x000fe200007fe4ff */
        /* <DEDUP_REMOVED lines=11> */
.L_x_131:
[----:B------:R-:W-:Y:S05]  /*1320*/  BSYNC B0 ;  /* 0x0000000000007941 */ /* 0x000fea0003800000 */
.L_x_130:
[----:B-1----:R-:W-:Y:S01]  /*1330*/  IMAD R10, R13, UR10, RZ ;  /* 0x0000000a0d0a7c24 */ /* 0x002fe2000f8e02ff */
[----:B------:R-:W-:Y:S01]  /*1340*/  @!P4 IADD3 R240, -R240, RZ, RZ ;  /* 0x000000fff0f0c210 */ /* 0x000fe20007ffe1ff */
[C---:B------:R-:W-:Y:S01]  /*1350*/  IMAD.WIDE.U32 R16, R12.reuse, UR10, R234 ;  /* 0x0000000a0c107c25 */ /* 0x040fe2000f8e00ea */
[----:B------:R-:W-:Y:S01]  /*1360*/  @!P5 LOP3.LUT R240, RZ, R4, RZ, 0x33, !PT ;  /* 0x00000004fff0d212 */ /* 0x000fe200078e33ff */
[----:B------:R-:W-:Y:S01]  /*1370*/  ULDC.64 UR6, c[0x0][0x260] ;  /* 0x0000980000067ab9 */ /* 0x000fe20000000a00 */
[----:B------:R-:W-:Y:S01]  /*1380*/  USHF.L.U64.HI UR24, UR10, 0x7, UR11 ;  /* 0x000000070a187899 */ /* 0x000fe2000801020b */
[----:B------:R-:W-:Y:S01]  /*1390*/  IMAD R10, R12, UR11, R10 ;  /* 0x0000000b0c0a7c24 */ /* 0x000fe2000f8e020a */
[----:B------:R-:W-:Y:S01]  /*13a0*/  IADD3 R230, P0, R16, UR22, RZ ;  /* 0x0000001610e67c10 */ /* 0x000fe2000ff1e0ff */
[----:B------:R-:W-:Y:S01]  /*13b0*/  IMAD.WIDE.U32 R14, R12, UR8, R234 ;  /* 0x000000080c0e7c25 */ /* 0x000fe2000f8e00ea */
[----:B------:R-:W-:Y:S01]  /*13c0*/  SHF.R.S32.HI R242, RZ, 0x1f, R240 ;  /* 0x0000001ffff27819 */ /* 0x000fe200000114f0 */
[----:B------:R-:W-:Y:S01]  /*13d0*/  UIADD3 UR22, UR23, -0x1, URZ ;  /* 0xffffffff17167890 */ /* 0x000fe2000fffe03f */
[----:B------:R-:W-:Y:S01]  /*13e0*/  IADD3.X R231, R17, UR13, R10, P0, !PT ;  /* 0x0000000d11e77c10 */ /* 0x000fe200087fe40a */
[----:B------:R-:W-:Y:S01]  /*13f0*/  IMAD R4, R13, UR8, RZ ;  /* 0x000000080d047c24 */ /* 0x000fe2000f8e02ff */
[----:B------:R-:W-:Y:S01]  /*1400*/  IADD3 R10, P0, R14, UR16, RZ ;  /* 0x000000100e0a7c10 */ /* 0x000fe2000ff1e0ff */
[----:B------:R-:W-:Y:S01]  /*1410*/  IMAD R232, R242, UR6, RZ ;  /* 0x00000006f2e87c24 */ /* 0x000fe2000f8e02ff */
[----:B------:R-:W-:Y:S01]  /*1420*/  UIMAD UR27, UR22, -0x80, UR26 ;  /* 0xffffff80161b78a4 */ /* 0x000fe2000f8e021a */
[----:B------:R-:W-:Y:S01]  /*1430*/  IMAD R4, R12, UR9, R4 ;  /* 0x000000090c047c24 */ /* 0x000fe2000f8e0204 */
[----:B------:R-:W-:Y:S01]  /*1440*/  USHF.L.U32 UR25, UR10, 0x7, URZ ;  /* 0x000000070a197899 */ /* 0x000fe2000800063f */
[C---:B------:R-:W-:Y:S01]  /*1450*/  IMAD R232, R240.reuse, UR7, R232 ;  /* 0x00000007f0e87c24 */ /* 0x040fe2000f8e02e8 */
[----:B------:R-:W-:Y:S01]  /*1460*/  USHF.R.S32.HI UR32, URZ, 0x1f, UR22 ;  /* 0x0000001f3f207899 */ /* 0x000fe20008011416 */
[----:B------:R-:W-:Y:S01]  /*1470*/  IMAD.WIDE.U32 R230, R240, UR6, R230 ;  /* 0x00000006f0e67c25 */ /* 0x000fe2000f8e00e6 */
[----:B------:R-:W-:Y:S01]  /*1480*/  IADD3.X R11, R15, UR12, R4, P0, !PT ;  /* 0x0000000c0f0b7c10 */ /* 0x000fe200087fe404 */
[----:B------:R-:W-:Y:S01]  /*1490*/  UIMAD UR12, UR24, UR22, URZ ;  /* 0x00000016180c72a4 */ /* 0x000fe2000f8e023f */
[----:B------:R-:W-:Y:S01]  /*14a0*/  ISETP.GE.AND P0, PT, R12, UR27, PT ;  /* 0x0000001b0c007c0c */ /* 0x000fe2000bf06270 */
[----:B------:R-:W-:Y:S01]  /*14b0*/  ULDC.64 UR6, c[0x0][0x268] ;  /* 0x00009a0000067ab9 */ /* 0x000fe20000000a00 */
[----:B------:R-:W-:Y:S01]  /*14c0*/  IADD3 R233, R231, R232, RZ ;  /* 0x000000e8e7e97210 */ /* 0x000fe20007ffe0ff */
[----:B------:R-:W-:Y:S01]  /*14d0*/  UIMAD UR12, UR32, UR25, UR12 ;  /* 0x00000019200c72a4 */ /* 0x000fe2000f8e020c */
[----:B------:R-:W-:Y:S01]  /*14e0*/  MOV R14, UR22 ;  /* 0x00000016000e7c02 */ /* 0x000fe20008000f00 */
[----:B------:R-:W-:Y:S01]  /*14f0*/  IMAD R242, R242, UR6, RZ ;  /* 0x00000006f2f27c24 */ /* 0x000fe2000f8e02ff */
[----:B------:R-:W-:Y:S01]  /*1500*/  MOV R232, R230 ;  /* 0x000000e600e87202 */ /* 0x000fe20000000f00 */
[----:B------:R-:W-:Y:S01]  /*1510*/  BSSY B0, `(.L_x_132) ;  /* 0x0000016000007945 */ /* 0x000fe20003800000 */
[----:B------:R-:W-:Y:S01]  /*1520*/  ISETP.GE.AND P3, PT, R5, UR27, PT ;  /* 0x0000001b05007c0c */ /* 0x000fe2000bf66270 */
[----:B------:R-:W-:Y:S01]  /*1530*/  IMAD R242, R240, UR7, R242 ;  /* 0x00000007f0f27c24 */ /* 0x000fe2000f8e02f2 */
[----:B------:R-:W-:Y:S01]  /*1540*/  ISETP.GE.AND P2, PT, R3, UR27, PT ;  /* 0x0000001b03007c0c */ /* 0x000fe2000bf46270 */
[----:B------:R-:W-:Y:S01]  /*1550*/  IMAD.WIDE.U32 R14, R14, UR25, R232 ;  /* 0x000000190e0e7c25 */ /* 0x000fe2000f8e00e8 */
[----:B------:R-:W-:-:S03]  /*1560*/  ISETP.GE.AND P1, PT, R0, UR27, PT ;  /* 0x0000001b00007c0c */ /* 0x000fc6000bf26270 */
[----:B------:R-:W-:Y:S01]  /*1570*/  IMAD.WIDE.U32 R240, R240, UR6, R10 ;  /* 0x00000006f0f07c25 */ /* 0x000fe2000f8e000a */
[----:B------:R-:W-:Y:S01]  /*1580*/  IADD3 R17, R15, UR12, RZ ;  /* 0x0000000c0f117c10 */ /* 0x000fe2000fffe0ff */
[----:B------:R-:W-:Y:S08]  /*1590*/  @P0 BRA `(.L_x_133) ;  /* 0x0000000000340947 */ /* 0x000ff00003800000 */
        /* <DEDUP_REMOVED lines=13> */
.L_x_133:
[----:B------:R-:W-:Y:S05]  /*1670*/  BSYNC B0 ;  /* 0x0000000000007941 */ /* 0x000fea0003800000 */
.L_x_132:
[----:B------:R-:W-:Y:S01]  /*1680*/  USHF.L.U64.HI UR15, UR10, 0x5, UR11 ;  /* 0x000000050a0f7899 */ /* 0x000fe2000801020b */
[----:B------:R-:W-:Y:S01]  /*1690*/  BSSY B0, `(.L_x_134) ;  /* 0x0000010000007945 */ /* 0x000fe20003800000 */
[----:B------:R-:W-:-:S03]  /*16a0*/  USHF.L.U32 UR16, UR10, 0x5, URZ ;  /* 0x000000050a107899 */ /* 0x000fc6000800063f */
[----:B------:R-:W-:Y:S09]  /*16b0*/  @P3 BRA `(.L_x_135) ;  /* 0x0000000000343947 */ /* 0x000ff20003800000 */
[----:B------:R-:W-:Y:S02]  /*16c0*/  ULDC UR6, c[0x0][0x2d0] ;  /* 0x0000b40000067ab9 */ /* 0x000fe40000000800 */
[----:B------:R-:W-:-:S13]  /*16d0*/  ISETP.GE.AND P0, PT, R234, UR6, PT ;  /* 0x00000006ea007c0c */ /* 0x000fda000bf06270 */
[----:B------:R1:W-:Y:S01]  /*16e0*/  @P0 STS.128 [R229+0x2800], RZ ;  /* 0x002800ffe5000388 */ /* 0x0003e20000000c00 */
[----:B------:R-:W-:Y:S05]  /*16f0*/  @P0 BRA `(.L_x_135) ;  /* 0x0000000000240947 */ /* 0x000fea0003800000 */
[----:B-1----:R-:W-:Y:S01]  /*1700*/  IADD3 R10, P0, R14, UR16, RZ ;  /* 0x000000100e0a7c10 */ /* 0x002fe2000ff1e0ff */
[----:B------:R-:W-:-:S03]  /*1710*/  ULDC.64 UR6, c[0x0][0x218] ;  /* 0x0000860000067ab9 */ /* 0x000fc60000000a00 */
[----:B------:R-:W-:Y:S02]  /*1720*/  IADD3.X R4, R17, UR15, RZ, P0, !PT ;  /* 0x0000000f11047c10 */ /* 0x000fe400087fe4ff */
[----:B------:R-:W-:-:S04]  /*1730*/  LEA R18, P0, R10, UR6, 0x1 ;  /* 0x000000060a127c11 */ /* 0x000fc8000f8008ff */
[----:B------:R-:W-:-:S05]  /*1740*/  LEA.HI.X R19, R10, UR7, R4, 0x1, P0 ;  /* 0x000000070a137c11 */ /* 0x000fca00080f0c04 */
[----:B------:R-:W-:Y:S01]  /*1750*/  @!PT LDS RZ, [RZ] ;  /* 0x00000000fffff984 */ /* 0x000fe20000000800 */
[----:B------:R-:W-:Y:S01]  /*1760*/  @!PT LDS RZ, [RZ] ;  /* 0x00000000fffff984 */ /* 0x000fe20000000800 */
[----:B------:R-:W-:Y:S01]  /*1770*/  @!PT LDS RZ, [RZ] ;  /* 0x00000000fffff984 */ /* 0x000fe20000000800 */
[----:B------:R1:W-:Y:S04]  /*1780*/  LDGSTS.E.BYPASS.LTC128B.128 [R229+0x2800], desc[UR20][R18.64] ;  /* 0x0280000012e57fae */ /* 0x0003e8000b901d54 */
.L_x_135:
[----:B------:R-:W-:Y:S05]  /*1790*/  BSYNC B0 ;  /* 0x0000000000007941 */ /* 0x000fea0003800000 */
.L_x_134:
[----:B------:R-:W-:Y:S04]  /*17a0*/  BSSY B0, `(.L_x_136) ;  /* 0x0000012000007945 */ /* 0x000fe80003800000 */
[----:B------:R-:W-:Y:S05]  /*17b0*/  @P2 BRA `(.L_x_137) ;  /* 0x0000000000402947 */ /* 0x000fea0003800000 */
[----:B------:R-:W-:Y:S02]  /*17c0*/  ULDC UR6, c[0x0][0x2d0] ;  /* 0x0000b40000067ab9 */ /* 0x000fe40000000800 */
[----:B------:R-:W-:-:S13]  /*17d0*/  ISETP.GE.AND P0, PT, R234, UR6, PT ;  /* 0x00000006ea007c0c */ /* 0x000fda000bf06270 */
[----:B------:R1:W-:Y:S01]  /*17e0*/  @P0 STS.128 [R229+0x3000], RZ ;  /* 0x003000ffe5000388 */ /* 0x0003e20000000c00 */
[----:B------:R-:W-:Y:S05]  /*17f0*/  @P0 BRA `(.L_x_137) ;  /* 0x0000000000300947 */ /* 0x000fea0003800000 */
[----:B-1----:R-:W-:Y:S01]  /*1800*/  IMAD.U32 R11, RZ, RZ, UR10 ;  /* 0x0000000aff0b7e24 */ /* 0x002fe2000f8e00ff */
[----:B------:R-:W-:Y:S01]  /*1810*/  ULDC.64 UR6, c[0x0][0x218] ;  /* 0x0000860000067ab9 */ /* 0x000fe20000000a00 */
[----:B------:R-:W-:Y:S02]  /*1820*/  IMAD.U32 R10, RZ, RZ, UR10 ;  /* 0x0000000aff0a7e24 */ /* 0x000fe4000f8e00ff */
        /* <DEDUP_REMOVED lines=9> */
.L_x_137:
[----:B------:R-:W-:Y:S05]  /*18c0*/  BSYNC B0 ;  /* 0x0000000000007941 */ /* 0x000fea0003800000 */
.L_x_136:
        /* <DEDUP_REMOVED lines=12> */
[----:B-1----:R-:W-:-:S04]  /*1990*/  LEA R10, P0, R16, UR6, 0x1 ;  /* 0x00000006100a7c11 */ /* 0x002fc8000f8008ff */
[----:B------:R-:W-:-:S05]  /*19a0*/  LEA.HI.X R11, R16, UR7, R4, 0x1, P0 ;  /* 0x00000007100b7c11 */ /* 0x000fca00080f0c04 */
[----:B------:R-:W-:Y:S01]  /*19b0*/  @!PT LDS RZ, [RZ] ;  /* 0x00000000fffff984 */ /* 0x000fe20000000800 */
[----:B------:R-:W-:Y:S01]  /*19c0*/  @!PT LDS RZ, [RZ] ;  /* 0x00000000fffff984 */ /* 0x000fe20000000800 */
[----:B------:R-:W-:Y:S01]  /*19d0*/  @!PT LDS RZ, [RZ] ;  /* 0x00000000fffff984 */ /* 0x000fe20000000800 */
[----:B------:R1:W-:Y:S04]  /*19e0*/  LDGSTS.E.BYPASS.LTC128B.128 [R229+0x3800], desc[UR20][R10.64] ;  /* 0x038000000ae57fae */ /* 0x0003e8000b901d54 */
.L_x_139:
[----:B------:R-:W-:Y:S05]  /*19f0*/  BSYNC B0 ;  /* 0x0000000000007941 */ /* 0x000fea0003800000 */
.L_x_138:
[----:B------:R-:W-:Y:S01]  /*1a00*/  ULDC.64 UR12, c[0x0][0x3c8] ;  /* 0x0000f200000c7ab9 */ /* 0x000fe20000000a00 */
[----:B------:R-:W0:Y:S01]  /*1a10*/  LDGDEPBAR ;  /* 0x00000000000079af */ /* 0x000e220000000000 */
[----:B------:R-:W-:-:S04]  /*1a20*/  UISETP.NE.U32.AND UP1, UPT, UR12, URZ, UPT ;  /* 0x0000003f0c00728c */ /* 0x000fc8000bf25070 */
[----:B------:R-:W-:-:S06]  /*1a30*/  UISETP.NE.AND.EX UP1, UPT, UR13, URZ, UPT, UP1 ;  /* 0x0000003f0d00728c */ /* 0x000fcc000bf25310 */
[----:B------:R-:W-:-:S05]  /*1a40*/  PLOP3.LUT P0, PT, PT, PT, UP1, 0x80, 0x0 ;  /* 0x000000000000781c */ /* 0x000fca0003f0f018 */
[----:B------:R-:W-:Y:S01]  /*1a50*/  @UP1 USHF.R.S32.HI UR33, URZ, 0x1f, UR28 ;  /* 0x0000001f3f211899 */ /* 0x000fe2000801141c */
[----:B------:R-:W-:Y:S01]  /*1a60*/  @UP1 ULDC.64 UR6, c[0x0][0x3d0] ;  /* 0x0000f40000061ab9 */ /* 0x000fe20000000a00 */
[----:B------:R-:W-:Y:S02]  /*1a70*/  @UP1 UMOV UR34, UR30 ;  /* 0x0000001e00221c82 */ /* 0x000fe40008000000 */
[----:B------:R-:W-:Y:S01]  /*1a80*/  @UP1 UIMAD UR33, UR33, UR6, URZ ;  /* 0x00000006212112a4 */ /* 0x000fe2000f8e023f */
[----:B------:R-:W-:Y:S02]  /*1a90*/  @UP1 UMOV UR35, UR29 ;  /* 0x0000001d00231c82 */ /* 0x000fe40008000000 */
[----:B------:R-:W-:Y:S01]  /*1aa0*/  @UP1 UIMAD.WIDE.U32 UR34, UR28, UR6, UR34 ;  /* 0x000000061c2212a5 */ /* 0x000fe2000f8e0022 */
[----:B------:R-:W-:Y:S01]  /*1ab0*/  LEA.HI R9, R9, R2, RZ, 0x4 ;  /* 0x0000000209097211 */ /* 0x000fe200078f20ff */
[----:B------:R-:W-:Y:S01]  /*1ac0*/  @UP1 UIMAD UR7, UR28, UR7, UR33 ;  /* 0x000000071c0712a4 */ /* 0x000fe2000f8e0221 */
[----:B------:R-:W-:Y:S01]  /*1ad0*/  ISETP.GE.AND P2, PT, R3, UR27, PT ;  /* 0x0000001b03007c0c */ /* 0x000fe2000bf46270 */
[----:B------:R-:W-:Y:S01]  /*1ae0*/  @UP1 ULEA UR12, UP0, UR34, UR12, 0x2 ;  /* 0x0000000c220c1291 */ /* 0x000fe2000f80103f */
[----:B------:R-:W-:Y:S01]  /*1af0*/  LOP3.LUT R228, R6, 0xffffffe0, RZ, 0xc0, !PT ;  /* 0xffffffe006e47812 */ /* 0x000fe200078ec0ff */
[----:B------:R-:W-:Y:S01]  /*1b00*/  @UP1 UIADD3 UR7, UR35, UR7, URZ ;  /* 0x0000000723071290 */ /* 0x000fe2000fffe03f */
[----:B------:R-:W-:Y:S01]  /*1b10*/  LOP3.LUT R178, R8, 0xfffffff8, RZ, 0xc0, !PT ;  /* 0xfffffff808b27812 */ /* 0x000fe200078ec0ff */
[----:B------:R-:W-:-:S04]  /*1b20*/  DEPBAR.LE SB0, 0x0 ;  /* 0x000080000000791a */ /* 0x000fc80000000000 */
[----:B------:R-:W-:Y:S01]  /*1b30*/  @UP1 ULEA.HI.X UR13, UR34, UR13, UR7, 0x2, UP0 ;  /* 0x0000000d220d1291 */ /* 0x000fe200080f1407 */
[----:B-1----:R-:W-:Y:S01]  /*1b40*/  IMAD.U32 R10, RZ, RZ, UR12 ;  /* 0x0000000cff0a7e24 */ /* 0x002fe2000f8e00ff */
[----:B------:R-:W-:-:S04]  /*1b50*/  @UP1 ULDC UR6, c[0x0][0x2e8] ;  /* 0x0000ba0000061ab9 */ /* 0x000fc80000000800 */
[----:B------:R-:W-:-:S05]  /*1b60*/  IMAD.U32 R11, RZ, RZ, UR13 ;  /* 0x0000000dff0b7e24 */ /* 0x000fca000f8e00ff */
[----:B------:R-:W5:Y:S01]  /*1b70*/  @P0 LDG.E R4, desc[UR20][R10.64] ;  /* 0x000000140a040981 */ /* 0x000f62000c1e1900 */
[----:B------:R-:W-:Y:S01]  /*1b80*/  SHF.R.S32.HI R176, RZ, 0x4, R9 ;  /* 0x00000004ffb07819 */ /* 0x000fe20000011409 */
[----:B------:R-:W-:Y:S01]  /*1b90*/  IMAD.SHL.U32 R6, R7, 0x8, RZ ;  /* 0x0000000807067824 */ /* 0x000fe200078e00ff */
[C---:B------:R-:W-:Y:S01]  /*1ba0*/  LOP3.LUT R182, R9.reuse, 0xfffffff0, RZ, 0xc0, !PT ;  /* 0xfffffff009b67812 */ /* 0x040fe200078ec0ff */
[C---:B------:R-:W-:Y:S01]  /*1bb0*/  IMAD.IADD R228, R2.reuse, 0x1, -R228 ;  /* 0x0000000102e47824 */ /* 0x040fe200078e0ae4 */
[----:B------:R-:W-:Y:S01]  /*1bc0*/  LEA.HI R3, R9, R176, RZ, 0x1 ;  /* 0x000000b009037211 */ /* 0x000fe200078f08ff */
[----:B------:R-:W-:Y:S01]  /*1bd0*/  IMAD.IADD R178, R2, 0x1, -R178 ;  /* 0x0000000102b27824 */ /* 0x000fe200078e0ab2 */
[----:B------:R-:W-:Y:S01]  /*1be0*/  ISETP.GE.AND P1, PT, R0, UR27, PT ;  /* 0x0000001b00007c0c */ /* 0x000fe2000bf26270 */
[----:B------:R-:W-:Y:S01]  /*1bf0*/  IMAD.IADD R182, R2, 0x1, -R182 ;  /* 0x0000000102b67824 */ /* 0x000fe200078e0ab6 */
[----:B------:R-:W-:Y:S01]  /*1c00*/  LOP3.LUT R3, R3, 0xfffffffe, RZ, 0xc0, !PT ;  /* 0xfffffffe03037812 */ /* 0x000fe200078ec0ff */
[----:B------:R-:W-:Y:S01]  /*1c10*/  IMAD.U32 R180, RZ, RZ, UR26 ;  /* 0x0000001affb47e24 */ /* 0x000fe2000f8e00ff */
[----:B------:R-:W-:Y:S01]  /*1c20*/  SHF.R.S32.HI R0, RZ, 0x1f, R228 ;  /* 0x0000001fff007819 */ /* 0x000fe200000114e4 */
[----:B------:R-:W-:Y:S01]  /*1c30*/  USHF.L.U64.HI UR12, UR8, 0x7, UR9 ;  /* 0x00000007080c7899 */ /* 0x000fe20008010209 */
[-C--:B------:R-:W-:Y:S01]  /*1c40*/  LEA.HI R9, R182, R182.reuse, RZ, 0x1 ;  /* 0x000000b6b6097211 */ /* 0x080fe200078f08ff */
[----:B------:R-:W-:Y:S01]  /*1c50*/  IMAD.IADD R176, R176, 0x1, -R3 ;  /* 0x00000001b0b07824 */ /* 0x000fe200078e0a03 */
[----:B------:R-:W-:Y:S01]  /*1c60*/  SHF.R.S32.HI R181, RZ, 0x1f, R182 ;  /* 0x0000001fffb57819 */ /* 0x000fe200000114b6 */
[----:B------:R-:W-:Y:S01]  /*1c70*/  USHF.L.U32 UR13, UR8, 0x7, URZ ;  /* 0x00000007080d7899 */ /* 0x000fe2000800063f */
[--C-:B------:R-:W-:Y:S01]  /*1c80*/  SHF.R.S32.HI R7, RZ, 0x1, R9.reuse ;  /* 0x00000001ff077819 */ /* 0x100fe20000011409 */
[----:B------:R-:W-:Y:S01]  /*1c90*/  UIMAD UR7, UR12, UR22, URZ ;  /* 0x000000160c0772a4 */ /* 0x000fe2000f8e023f */
[----:B------:R-:W-:Y:S01]  /*1ca0*/  SHF.R.S32.HI R3, RZ, 0x1f, R9 ;  /* 0x0000001fff037819 */ /* 0x000fe20000011409 */
[----:B------:R-:W-:Y:S01]  /*1cb0*/  IMAD.IADD R243, R241, 0x1, R242 ;  /* 0x00000001f1f37824 */ /* 0x000fe200078e02f2 */
[----:B------:R-:W-:Y:S01]  /*1cc0*/  LOP3.LUT R9, R9, 0x7fffffe, RZ, 0xc0, !PT ;  /* 0x07fffffe09097812 */ /* 0x000fe200078ec0ff */
[----:B------:R-:W-:Y:S01]  /*1cd0*/  IMAD.MOV.U32 R242, RZ, RZ, R240 ;  /* 0x000000fffff27224 */ /* 0x000fe200078e00f0 */
[----:B------:R-:W-:Y:S01]  /*1ce0*/  LEA.HI R181, R181, R182, RZ, 0x3 ;  /* 0x000000b6b5b57211 */ /* 0x000fe200078f18ff */
[----:B------:R-:W-:Y:S01]  /*1cf0*/  UIMAD UR7, UR32, UR13, UR7 ;  /* 0x0000000d200772a4 */ /* 0x000fe2000f8e0207 */
[----:B------:R-:W-:Y:S01]  /*1d00*/  LEA.HI R8, R178, R178, RZ, 0x1 ;  /* 0x000000b2b2087211 */ /* 0x000fe200078f08ff */
[----:B------:R-:W-:Y:S01]  /*1d10*/  IMAD.IADD R182, R182, 0x1, -R9 ;  /* 0x00000001b6b67824 */ /* 0x000fe200078e0a09 */
[----:B------:R-:W-:Y:S01]  /*1d20*/  LEA.HI R3, R3, R7, RZ, 0x2 ;  /* 0x0000000703037211 */ /* 0x000fe200078f10ff */
[----:B------:R-:W5:Y:S01]  /*1d30*/  @P0 MUFU.RCP R9, UR6 ;  /* 0x0000000600090d08 */ /* 0x000f620008001000 */
[----:B------:R-:W-:Y:S01]  /*1d40*/  LEA.HI R228, R0, R228, RZ, 0x2 ;  /* 0x000000e400e47211 */ /* 0x000fe200078f10ff */
[----:B------:R-:W-:Y:S01]  /*1d50*/  IMAD.SHL.U32 R181, R181, 0x20, RZ ;  /* 0x00000020b5b57824 */ /* 0x000fe200078e00ff */
[----:B------:R-:W-:Y:S01]  /*1d60*/  ISETP.GE.AND P4, PT, R12, UR27, PT ;  /* 0x0000001b0c007c0c */ /* 0x000fe2000bf86270 */
[----:B------:R-:W-:Y:S01]  /*1d70*/  BAR.SYNC.DEFER_BLOCKING 0x0 ;  /* 0x0000000000007b1d */ /* 0x000fe20000010000 */
[----:B------:R-:W-:-:S02]  /*1d80*/  SHF.R.S32.HI R0, RZ, 0x1, R8 ;  /* 0x00000001ff007819 */ /* 0x000fc40000011408 */
[----:B------:R-:W-:Y:S02]  /*1d90*/  LOP3.LUT R3, R3, 0xfffffffc, RZ, 0xc0, !PT ;  /* 0xfffffffc03037812 */ /* 0x000fe400078ec0ff */
[----:B------:R-:W-:Y:S01]  /*1da0*/  LOP3.LUT R8, R8, 0x7fffffe, RZ, 0xc0, !PT ;  /* 0x07fffffe08087812 */ /* 0x000fe200078ec0ff */
[----:B------:R-:W-:Y:S01]  /*1db0*/  BSSY B0, `(.L_x_140) ;  /* 0x0000033000007945 */ /* 0x000fe20003800000 */
[----:B------:R-:W-:Y:S01]  /*1dc0*/  ISETP.GE.AND P3, PT, R5, UR27, PT ;  /* 0x0000001b05007c0c */ /* 0x000fe2000bf66270 */
[----:B------:R-:W-:Y:S01]  /*1dd0*/  IMAD.SHL.U32 R5, R0, 0x40, RZ ;  /* 0x0000004000057824 */ /* 0x000fe200078e00ff */
[----:B------:R-:W-:Y:S01]  /*1de0*/  SHF.R.S32.HI R228, RZ, 0x2, R228 ;  /* 0x00000002ffe47819 */ /* 0x000fe200000114e4 */
[----:B------:R-:W-:Y:S01]  /*1df0*/  IMAD.IADD R3, R7, 0x1, -R3 ;  /* 0x0000000107037824 */ /* 0x000fe200078e0a03 */
[----:B------:R-:W-:Y:S01]  /*1e00*/  LOP3.LUT R181, R181, 0xffffff00, RZ, 0xc0, !PT ;  /* 0xffffff00b5b57812 */ /* 0x000fe200078ec0ff */
[----:B------:R-:W-:Y:S01]  /*1e10*/  IMAD.IADD R178, R178, 0x1, -R8 ;  /* 0x00000001b2b27824 */ /* 0x000fe200078e0a08 */
[----:B------:R-:W-:Y:S01]  /*1e20*/  LOP3.LUT R5, R5, 0xc0, RZ, 0xc0, !PT ;  /* 0x000000c005057812 */ /* 0x000fe200078ec0ff */
[----:B------:R-:W-:Y:S01]  /*1e30*/  IMAD.SHL.U32 R7, R3, 0x40, RZ ;  /* 0x0000004003077824 */ /* 0x000fe200078e00ff */
[----:B------:R-:W-:Y:S01]  /*1e40*/  LEA R8, R236, UR31, 0x4 ;  /* 0x0000001fec087c11 */ /* 0x000fe2000f8e20ff */
[C---:B------:R-:W-:Y:S01]  /*1e50*/  IMAD R178, R176.reuse, 0x8, R178 ;  /* 0x00000008b0b27824 */ /* 0x040fe200078e02b2 */
[----:B------:R-:W-:Y:S01]  /*1e60*/  LOP3.LUT R6, R5, 0x8, R6, 0xf8, !PT ;  /* 0x0000000805067812 */ /* 0x000fe200078ef806 */
[----:B------:R-:W-:Y:S01]  /*1e70*/  IMAD.SHL.U32 R176, R176, 0x8, RZ ;  /* 0x00000008b0b07824 */ /* 0x000fe200078e00ff */
[----:B------:R-:W-:-:S02]  /*1e80*/  LOP3.LUT R7, R7, 0xc0, RZ, 0xc0, !PT ;  /* 0x000000c007077812 */ /* 0x000fc400078ec0ff */
[----:B------:R-:W-:Y:S02]  /*1e90*/  SHF.R.U32.HI R5, RZ, 0x3, R5 ;  /* 0x00000003ff057819 */ /* 0x000fe40000011605 */
[----:B------:R-:W-:Y:S01]  /*1ea0*/  IADD3 R8, R8, 0x1, R228 ;  /* 0x0000000108087810 */ /* 0x000fe20007ffe0e4 */
[----:B------:R1:W-:Y:S01]  /*1eb0*/  @P4 STS [R229+0x4000], RZ ;  /* 0x004000ffe5004388 */ /* 0x0003e20000000800 */
[----:B------:R-:W-:Y:S02]  /*1ec0*/  LOP3.LUT R176, R7, 0x8, R176, 0xf8, !PT ;  /* 0x0000000807b07812 */ /* 0x000fe400078ef8b0 */
[----:B------:R-:W-:Y:S01]  /*1ed0*/  LOP3.LUT R6, R6, R5, RZ, 0x3c, !PT ;  /* 0x0000000506067212 */ /* 0x000fe200078e3cff */
[----:B------:R1:W-:Y:S01]  /*1ee0*/  @P4 STS [R229+0x4004], RZ ;  /* 0x004004ffe5004388 */ /* 0x0003e20000000800 */
[----:B------:R-:W-:Y:S01]  /*1ef0*/  SHF.R.U32.HI R7, RZ, 0x3, R7 ;  /* 0x00000003ff077819 */ /* 0x000fe20000011607 */
[----:B------:R-:W-:Y:S01]  /*1f00*/  IMAD R5, R236, 0x200, R181 ;  /* 0x00000200ec057824 */ /* 0x000fe200078e02b5 */
[----:B------:R-:W-:Y:S01]  /*1f10*/  IADD3 R180, R180, -UR19, R8 ;  /* 0x80000013b4b47c10 */ /* 0x000fe2000fffe008 */
[----:B------:R1:W-:Y:S01]  /*1f20*/  @P4 STS.64 [R229+0x4008], RZ ;  /* 0x004008ffe5004388 */ /* 0x0003e20000000a00 */
[----:B------:R-:W-:Y:S01]  /*1f30*/  IMAD.U32 R8, RZ, RZ, UR22 ;  /* 0x00000016ff087e24 */ /* 0x000fe2000f8e00ff */
[----:B------:R-:W-:Y:S01]  /*1f40*/  LOP3.LUT R176, R176, R7, RZ, 0x3c, !PT ;  /* 0x00000007b0b07212 */ /* 0x000fe200078e3cff */
[----:B------:R-:W-:-:S02]  /*1f50*/  IMAD R5, R182, 0x20, R5 ;  /* 0x00000020b6057824 */ /* 0x000fc400078e0205 */
[----:B------:R-:W-:Y:S01]  /*1f60*/  VIADD R180, R180, UR5 ;  /* 0x00000005b4b47c36 */ /* 0x000fe20008000000 */
[----:B------:R-:W-:Y:S01]  /*1f70*/  UMOV UR5, URZ ;  /* 0x0000003f00057c82 */ /* 0x000fe20008000000 */
[----:B------:R-:W-:Y:S02]  /*1f80*/  IMAD.IADD R179, R176, 0x1, R5 ;  /* 0x00000001b0b37824 */ /* 0x000fe400078e0205 */
[----:B------:R-:W-:-:S03]  /*1f90*/  IMAD.U32 R178, R178, 0x20, R6 ;  /* 0x00000020b2b27824 */ /* 0x000fc600078e0006 */
[----:B------:R-:W-:Y:S01]  /*1fa0*/  LEA R179, R179, UR4, 0x1 ;  /* 0x00000004b3b37c11 */ /* 0x000fe2000f8e08ff */
[----:B-----5:R-:W-:Y:S01]  /*1fb0*/  @P0 FMUL.FTZ R4, R4, R9 ;  /* 0x0000000904040220 */ /* 0x020fe20000410000 */
[----:B------:R-:W-:-:S04]  /*1fc0*/  IMAD.WIDE.U32 R8, R8, UR13, R242 ;  /* 0x0000000d08087c25 */ /* 0x000fc8000f8e00f2 */
[----:B------:R-:W-:Y:S01]  /*1fd0*/  @P0 R2UR UR6, R4 ;  /* 0x00000000040602ca */ /* 0x000fe200000e0000 */
[----:B------:R-:W-:-:S12]  /*1fe0*/  VIADD R11, R9, UR7 ;  /* 0x00000007090b7c36 */ /* 0x000fd80008000000 */
[----:B------:R-:W-:Y:S01]  /*1ff0*/  @UP1 UMOV UR5, UR6 ;  /* 0x0000000600051c82 */ /* 0x000fe20008000000 */
[----:B-1----:R-:W-:Y:S05]  /*2000*/  @P4 BRA `(.L_x_141) ;  /* 0x0000000000344947 */ /* 0x002fea0003800000 */
        /* <DEDUP_REMOVED lines=13> */
.L_x_141:
[----:B------:R-:W-:Y:S05]  /*20e0*/  BSYNC B0 ;  /* 0x0000000000007941 */ /* 0x000fea0003800000 */
.L_x_140:
        /* <DEDUP_REMOVED lines=19> */
.L_x_143:
[----:B------:R-:W-:Y:S05]  /*2220*/  BSYNC B0 ;  /* 0x0000000000007941 */ /* 0x000fea0003800000 */
.L_x_142:
[----:B------:R1:W-:Y:S01]  /*2230*/  @P2 STS.128 [R229+0x5000], RZ ;  /* 0x005000ffe5002388 */ /* 0x0003e20000000c00 */
        /* <DEDUP_REMOVED lines=18> */
.L_x_145:
[----:B------:R-:W-:Y:S05]  /*2360*/  BSYNC B0 ;  /* 0x0000000000007941 */ /* 0x000fea0003800000 */
.L_x_144:
        /* <DEDUP_REMOVED lines=8> */
[----:B-1----:R-:W-:Y:S01]  /*23f0*/  IMAD.U32 R4, RZ, RZ, UR8 ;  /* 0x00000008ff047e24 */ /* 0x002fe2000f8e00ff */
        /* <DEDUP_REMOVED lines=10> */
.L_x_147:
[----:B------:R-:W-:Y:S05]  /*24a0*/  BSYNC B0 ;  /* 0x0000000000007941 */ /* 0x000fea0003800000 */
.L_x_146:
[----:B------:R-:W-:Y:S01]  /*24b0*/  LDSM.16.M88.4 R108, [R179] ;  /* 0x00000000b36c783b */ /* 0x000fe20000000200 */
[----:B------:R-:W-:Y:S01]  /*24c0*/  LOP3.LUT P1, RZ, R3, 0x2, RZ, 0xc0, !PT ;  /* 0x0000000203ff7812 */ /* 0x000fe2000782c0ff */
[----:B------:R-:W-:Y:S01]  /*24d0*/  IMAD.MOV.U32 R3, RZ, RZ, 0x10 ;  /* 0x00000010ff037424 */ /* 0x000fe200078e00ff */
[----:B------:R-:W-:Y:S01]  /*24e0*/  LOP3.LUT P0, RZ, R0, 0x2, RZ, 0xc0, !PT ;  /* 0x0000000200ff7812 */ /* 0x000fe2000780c0ff */
[----:B------:R-:W1:Y:S01]  /*24f0*/  LDSM.16.M88.4 R172, [R178+0x3c00] ;  /* 0x003c0000b2ac783b */ /* 0x000e620000000200 */
[----:B------:R-:W-:Y:S01]  /*2500*/  IMAD.SHL.U32 R2, R2, 0x2, RZ ;  /* 0x0000000202027824 */ /* 0x000fe200078e00ff */
[----:B------:R-:W-:Y:S01]  /*2510*/  UISETP.GE.AND UP0, UPT, UR23, 0x2, UPT ;  /* 0x000000021700788c */ /* 0x000fe2000bf06270 */
[C---:B------:R-:W-:Y:S01]  /*2520*/  SEL R0, R3.reuse, 0xfffffff0, !P1 ;  /* 0xfffffff003007807 */ /* 0x040fe20004800000 */
[----:B------:R-:W5:Y:S01]  /*2530*/  LDSM.16.M88.4 R64, [R179+0x1000] ;  /* 0x00100000b340783b */ /* 0x000f620000000200 */
[----:B------:R-:W-:Y:S01]  /*2540*/  SEL R3, R3, 0xfffffff0, !P0 ;  /* 0xfffffff003037807 */ /* 0x000fe20004000000 */
[----:B------:R-:W-:Y:S01]  /*2550*/  IMAD R237, R182, 0x20, R181 ;  /* 0x00000020b6ed7824 */ /* 0x000fe200078e02b5 */
[----:B------:R-:W-:Y:S01]  /*2560*/  LOP3.LUT R184, R2, 0x6, RZ, 0xc0, !PT ;  /* 0x0000000602b87812 */ /* 0x000fe200078ec0ff */
[----:B------:R-:W2:Y:S01]  /*2570*/  LDSM.16.M88.4 R148, [R178+0x2000] ;  /* 0x00200000b294783b */ /* 0x000ea20000000200 */
[----:B------:R-:W-:-:S02]  /*2580*/  IMAD R177, R0, 0x2, R179 ;  /* 0x0000000200b17824 */ /* 0x000fc400078e02b3 */
[C---:B------:R-:W-:Y:S01]  /*2590*/  IMAD R84, R3.reuse, 0x2, R178 ;  /* 0x0000000203547824 */ /* 0x040fe200078e02b2 */
[----:B------:R-:W3:Y:S01]  /*25a0*/  LDSM.16.M88.4 R80, [R178+0x3000] ;  /* 0x00300000b250783b */ /* 0x000ee20000000200 */
[----:B------:R-:W-:Y:S02]  /*25b0*/  VIADD R2, R178, 0x2000 ;  /* 0x00002000b2027836 */ /* 0x000fe40000000000 */
[----:B------:R-:W-:Y:S01]  /*25c0*/  IMAD.IADD R237, R176, 0x1, R237 ;  /* 0x00000001b0ed7824 */ /* 0x000fe200078e02ed */
[----:B------:R-:W4:Y:S01]  /*25d0*/  LDSM.16.M88.4 R132, [R178+0x2800] ;  /* 0x00280000b284783b */ /* 0x000f220000000200 */
[----:B------:R-:W-:-:S03]  /*25e0*/  IMAD R176, R3, 0x2, R2 ;  /* 0x0000000203b07824 */ /* 0x000fc600078e0202 */
[----:B------:R-:W4:Y:S04]  /*25f0*/  LDSM.16.M88.4 R140, [R178+0x2400] ;  /* 0x00240000b28c783b */ /* 0x000f280000000200 */
[----:B------:R-:W-:Y:S04]  /*2600*/  LDSM.16.M88.4 R164, [R84+0x2000] ;  /* 0x0020000054a4783b */ /* 0x000fe80000000200 */
[----:B------:R-:W-:Y:S04]  /*2610*/  LDSM.16.M88.4 R160, [R84+0x2400] ;  /* 0x0024000054a0783b */ /* 0x000fe80000000200 */
[----:B------:R-:W-:Y:S04]  /*2620*/  LDSM.16.M88.4 R156, [R84+0x2800] ;  /* 0x00280000549c783b */ /* 0x000fe80000000200 */
[----:B------:R-:W-:Y:S04]  /*2630*/  LDSM.16.M88.4 R104, [R84+0x2c00] ;  /* 0x002c00005468783b */ /* 0x000fe80000000200 */
[----:B------:R-:W-:Y:S01]  /*2640*/  LDSM.16.M88.4 R100, [R84+0x3000] ;  /* 0x003000005464783b */ /* 0x000fe20000000200 */
[-C--:B-1----:R-:W-:Y:S03]  /*2650*/  HMMA.16816.F32.BF16 R4, R108, R172.reuse, RZ ;  /* 0x000000ac6c04723c */ /* 0x082fe600000418ff */
[----:B------:R-:W-:Y:S03]  /*2660*/  LDSM.16.M88.4 R96, [R84+0x3400] ;  /* 0x003400005460783b */ /* 0x000fe60000000200 */
[----:B-----5:R-:W-:Y:S01]  /*2670*/  HMMA.16816.F32.BF16 R112, R64, R172, RZ ;  /* 0x000000ac4070723c */ /* 0x020fe200000418ff */
[----:B------:R-:W-:Y:S04]  /*2680*/  LDSM.16.M88.4 R88, [R84+0x3800] ;  /* 0x003800005458783b */ /* 0x000fe80000000200 */
[----:B------:R-:W-:Y:S01]  /*2690*/  LDSM.16.M88.4 R168, [R177] ;  /* 0x00000000b1a8783b */ /* 0x000fe20000000200 */
[C---:B--2---:R-:W-:Y:S03]  /*26a0*/  HMMA.16816.F32.BF16 R60, R108.reuse, R148, RZ ;  /* 0x000000946c3c723c */ /* 0x044fe600000418ff */
[----:B------:R-:W1:Y:S03]  /*26b0*/  LDSM.16.M88.4 R84, [R84+0x3c00] ;  /* 0x003c00005454783b */ /* 0x000e660000000200 */
[-C--:B---3--:R-:W-:Y:S01]  /*26c0*/  HMMA.16816.F32.BF16 R28, R108, R80.reuse, RZ ;  /* 0x000000506c1c723c */ /* 0x088fe200000418ff */
[----:B------:R-:W2:Y:S04]  /*26d0*/  LDSM.16.M88.4 R72, [R177+0x1000] ;  /* 0x00100000b148783b */ /* 0x000ea80000000200 */
[----:B------:R-:W3:Y:S01]  /*26e0*/  LDSM.16.M88.4 R68, [R178+0x3800] ;  /* 0x00380000b244783b */ /* 0x000ee20000000200 */
[----:B------:R-:W-:Y:S03]  /*26f0*/  HMMA.16816.F32.BF16 R124, R64, R80, RZ ;  /* 0x00000050407c723c */ /* 0x000fe600000418ff */
[----:B------:R-:W5:Y:S03]  /*2700*/  LDSM.16.M88.4 R76, [R178+0x3400] ;  /* 0x00340000b24c783b */ /* 0x000f660000000200 */
[C---:B----4-:R-:W-:Y:S01]  /*2710*/  HMMA.16816.F32.BF16 R44, R108.reuse, R132, RZ ;  /* 0x000000846c2c723c */ /* 0x050fe200000418ff */
[----:B------:R-:W4:Y:S04]  /*2720*/  LDSM.16.M88.4 R92, [R178+0x2c00] ;  /* 0x002c0000b25c783b */ /* 0x000f280000000200 */
        /* <DEDUP_REMOVED lines=8> */
[----:B------:R-:W-:Y:S06]  /*27b0*/  HMMA.16816.F32.BF16 R52, R108, R140, RZ ;  /* 0x0000008c6c34723c */ /* 0x000fec00000418ff */
[-C--:B-1----:R-:W-:Y:S06]  /*27c0*/  HMMA.16816.F32.BF16 R4, R168, R84.reuse, R4 ;  /* 0x00000054a804723c */ /* 0x082fec0000041804 */
[----:B--2---:R-:W-:Y:S06]  /*27d0*/  HMMA.16816.F32.BF16 R112, R72, R84, R112 ;  /* 0x000000544870723c */ /* 0x004fec0000041870 */
[----:B------:R-:W-:Y:S01]  /*27e0*/  HMMA.16816.F32.BF16 R60, R168, R164, R60 ;  /* 0x000000a4a83c723c */ /* 0x000fe2000004183c */
[----:B------:R-:W-:-:S04]  /*27f0*/  SHF.R.S32.HI R84, RZ, 0x1f, R236 ;  /* 0x0000001fff547819 */ /* 0x000fc800000114ec */
[----:B------:R-:W-:Y:S01]  /*2800*/  LEA.HI R84, R84, R236, RZ, 0x2 ;  /* 0x000000ec54547211 */ /* 0x000fe200078f10ff */
[----:B------:R-:W-:Y:S03]  /*2810*/  HMMA.16816.F32.BF16 R28, R168, R100, R28 ;  /* 0x00000064a81c723c */ /* 0x000fe6000004181c */
[----:B------:R-:W-:-:S03]  /*2820*/  LOP3.LUT R84, R84, 0xfffffffc, RZ, 0xc0, !PT ;  /* 0xfffffffc54547812 */ /* 0x000fc600078ec0ff */
[----:B------:R-:W-:Y:S02]  /*2830*/  HMMA.16816.F32.BF16 R124, R72, R100, R124 ;  /* 0x00000064487c723c */ /* 0x000fe4000004187c */
[----:B------:R-:W-:-:S04]  /*2840*/  IMAD.IADD R236, R236, 0x1, -R84 ;  /* 0x00000001ecec7824 */ /* 0x000fc800078e0a54 */
[----:B------:R-:W-:Y:S01]  /*2850*/  HMMA.16816.F32.BF16 R56, R168, R166, R56 ;  /* 0x000000a6a838723c */ /* 0x000fe20000041838 */
[----:B------:R-:W-:-:S04]  /*2860*/  IMAD.U32 R100, RZ, RZ, UR22 ;  /* 0x00000016ff647e24 */ /* 0x000fc8000f8e00ff */
[----:B------:R-:W-:Y:S01]  /*2870*/  IMAD R100, R100, 0x80, R184 ;  /* 0x0000008064647824 */ /* 0x000fe200078e02b8 */
[----:B------:R-:W-:Y:S03]  /*2880*/  HMMA.16816.F32.BF16 R152, R72, R164, R152 ;  /* 0x000000a44898723c */ /* 0x000fe60000041898 */
[C---:B------:R-:W-:Y:S02]  /*2890*/  VIADD R84, R100.reuse, 0x1 ;  /* 0x0000000164547836 */ /* 0x040fe40000000000 */
[C---:B------:R-:W-:Y:S01]  /*28a0*/  VIADD R2, R100.reuse, 0x8 ;  /* 0x0000000864027836 */ /* 0x040fe20000000000 */
[----:B------:R-:W-:Y:S01]  /*28b0*/  HMMA.16816.F32.BF16 R44, R168, R156, R44 ;  /* 0x0000009ca82c723c */ /* 0x000fe2000004182c */
[----:B------:R-:W-:-:S03]  /*28c0*/  VIADD R3, R100, 0x9 ;  /* 0x0000000964037836 */ /* 0x000fc60000000000 */
[----:B------:R-:W-:Y:S02]  /*28d0*/  I2FP.F32.S32 R85, R2 ;  /* 0x0000000200557245 */ /* 0x000fe40000201400 */
[----:B------:R-:W-:Y:S06]  /*28e0*/  HMMA.16816.F32.BF16 R40, R168, R158, R40 ;  /* 0x0000009ea828723c */ /* 0x000fec0000041828 */
[----:B------:R-:W-:Y:S01]  /*28f0*/  HMMA.16816.F32.BF16 R136, R72, R156, R136 ;  /* 0x0000009c4888723c */ /* 0x000fe20000041888 */
[----:B------:R-:W-:-:S05]  /*2900*/  FFMA.FTZ R56, R85, UR5, R56 ;  /* 0x0000000555387c23 */ /* 0x000fca0008010038 */
[----:B------:R-:W-:Y:S01]  /*2910*/  HMMA.16816.F32.BF16 R132, R72, R158, R132 ;  /* 0x0000009e4884723c */ /* 0x000fe20000041884 */
[----:B------:R-:W-:Y:S02]  /*2920*/  IMAD.MOV.U32 R157, RZ, RZ, 0x40 ;  /* 0x00000040ff9d7424 */ /* 0x000fe400078e00ff */
[----:B------:R-:W-:-:S03]  /*2930*/  IMAD.MOV.U32 R156, RZ, RZ, 0x48 ;  /* 0x00000048ff9c7424 */ /* 0x000fc600078e00ff */
[----:B---3--:R-:W-:Y:S01]  /*2940*/  HMMA.16816.F32.BF16 R12, R108, R68, RZ ;  /* 0x000000446c0c723c */ /* 0x008fe200000418ff */
[----:B------:R-:W-:Y:S01]  /*2950*/  IMAD.MOV.U32 R158, RZ, RZ, 0x8 ;  /* 0x00000008ff9e7424 */ /* 0x000fe200078e00ff */
[C---:B------:R-:W-:Y:S02]  /*2960*/  VIADDMNMX R157, R180.reuse, R157, UR26, PT ;  /* 0x0000001ab49d7e46 */ /* 0x040fe4000b80019d */
[C---:B------:R-:W-:Y:S02]  /*2970*/  VIMNMX R159, R180.reuse, UR26, PT ;  /* 0x0000001ab49f7c48 */ /* 0x040fe4000bfe0100 */
[C---:B------:R-:W-:Y:S01]  /*2980*/  HMMA.16816.F32.BF16 R144, R64.reuse, R140, RZ ;  /* 0x0000008c4090723c */ /* 0x040fe200000418ff */
[C---:B------:R-:W-:Y:S02]  /*2990*/  VIADDMNMX R158, R180.reuse, R158, UR26, PT ;  /* 0x0000001ab49e7e46 */ /* 0x040fe4000b80019e */
[----:B------:R-:W-:Y:S02]  /*29a0*/  VIADDMNMX R156, R180, R156, UR26, PT ;  /* 0x0000001ab49c7e46 */ /* 0x000fe4000b80019c */
[C---:B------:R-:W-:Y:S01]  /*29b0*/  ISETP.GE.AND P3, PT, R84.reuse, R159, PT ;  /* 0x0000009f5400720c */ /* 0x040fe20003f66270 */
[----:B------:R-:W-:Y:S01]  /*29c0*/  HMMA.16816.F32.BF16 R116, R64, R68, RZ ;  /* 0x000000444074723c */ /* 0x000fe200000418ff */
[----:B------:R-:W-:-:S02]  /*29d0*/  ISETP.GE.AND P1, PT, R84, R158, PT ;  /* 0x0000009e5400720c */ /* 0x000fc40003f26270 */
[C---:B------:R-:W-:Y:S02]  /*29e0*/  ISETP.GE.AND P0, PT, R84.reuse, R157, PT ;  /* 0x0000009d5400720c */ /* 0x040fe40003f06270 */
[----:B------:R-:W-:Y:S01]  /*29f0*/  ISETP.GE.AND P4, PT, R84, R156, PT ;  /* 0x0000009c5400720c */ /* 0x000fe20003f86270 */
[C---:B------:R-:W-:Y:S01]  /*2a00*/  HMMA.16816.F32.BF16 R8, R108.reuse, R70, RZ ;  /* 0x000000466c08723c */ /* 0x040fe200000418ff */
[----:B------:R-:W-:Y:S02]  /*2a10*/  I2FP.F32.S32 R84, R84 ;  /* 0x0000005400547245 */ /* 0x000fe40000201400 */
[C---:B------:R-:W-:Y:S02]  /*2a20*/  ISETP.GE.AND P2, PT, R2.reuse, R159, PT ;  /* 0x0000009f0200720c */ /* 0x040fe40003f46270 */
[----:B------:R-:W-:Y:S01]  /*2a30*/  ISETP.GE.AND P6, PT, R2, R158, PT ;  /* 0x0000009e0200720c */ /* 0x000fe20003fc6270 */
[-C--:B-----5:R-:W-:Y:S01]  /*2a40*/  HMMA.16816.F32.BF16 R20, R108, R76.reuse, RZ ;  /* 0x0000004c6c14723c */ /* 0x0a0fe200000418ff */
[C---:B------:R-:W-:Y:S01]  /*2a50*/  FFMA.FTZ R61, R84.reuse, UR5, R61 ;  /* 0x00000005543d7c23 */ /* 0x040fe2000801003d */
[----:B------:R-:W-:Y:S01]  /*2a60*/  FFMA.FTZ R63, R84, UR5, R63 ;  /* 0x00000005543f7c23 */ /* 0x000fe2000801003f */
[----:B------:R-:W-:Y:S01]  /*2a70*/  ISETP.GE.AND P5, PT, R2, R157, PT ;  /* 0x0000009d0200720c */ /* 0x000fe20003fa6270 */
[----:B------:R-:W-:Y:S01]  /*2a80*/  FFMA.FTZ R101, R84, UR5, R155 ;  /* 0x0000000554657c23 */ /* 0x000fe2000801009b */
[----:B------:R-:W-:Y:S01]  /*2a90*/  FSEL R56, R56, -INF , !P2 ;  /* 0xff80000038387808 */ /* 0x000fe20005000000 */
[----:B------:R-:W-:Y:S01]  /*2aa0*/  HMMA.16816.F32.BF16 R120, R64, R76, RZ ;  /* 0x0000004c4078723c */ /* 0x000fe200000418ff */
[----:B------:R-:W-:-:S02]  /*2ab0*/  FSEL R61, R61, -INF , !P3 ;  /* 0xff8000003d3d7808 */ /* 0x000fc40005800000 */
[----:B------:R-:W-:Y:S01]  /*2ac0*/  ISETP.GE.AND P3, PT, R2, R156, PT ;  /* 0x0000009c0200720c */ /* 0x000fe20003f66270 */
[----:B------:R-:W-:Y:S01]  /*2ad0*/  FFMA.FTZ R2, R84, UR5, R153 ;  /* 0x0000000554027c23 */ /* 0x000fe20008010099 */
[----:B------:R-:W-:Y:S01]  /*2ae0*/  FSEL R84, R63, -INF , !P1 ;  /* 0xff8000003f547808 */ /* 0x000fe20004800000 */
[----:B------:R-:W-:Y:S01]  /*2af0*/  HMMA.16816.F32.BF16 R68, R64, R70, RZ ;  /* 0x000000464044723c */ /* 0x000fe200000418ff */
[----:B------:R-:W-:Y:S02]  /*2b00*/  I2FP.F32.S32 R63, R3 ;  /* 0x00000003003f7245 */ /* 0x000fe40000201400 */
[----:B------:R-:W-:Y:S02]  /*2b10*/  FSEL R2, R2, -INF , !P0 ;  /* 0xff80000002027808 */ /* 0x000fe40004000000 */
[----:B------:R-:W-:Y:S01]  /*2b20*/  FSEL R101, R101, -INF , !P4 ;  /* 0xff80000065657808 */ /* 0x000fe20006000000 */
[----:B------:R-:W-:Y:S01]  /*2b30*/  HMMA.16816.F32.BF16 R148, R72, R166, R148 ;  /* 0x000000a64894723c */ /* 0x000fe20000041894 */
[----:B------:R-:W-:Y:S01]  /*2b40*/  ISETP.GE.AND P1, PT, R3, R159, PT ;  /* 0x0000009f0300720c */ /* 0x000fe20003f26270 */
[----:B------:R-:W-:Y:S01]  /*2b50*/  FFMA.FTZ R57, R63, UR5, R57 ;  /* 0x000000053f397c23 */ /* 0x000fe20008010039 */
[----:B------:R-:W-:-:S02]  /*2b60*/  ISETP.GE.AND P0, PT, R3, R158, PT ;  /* 0x0000009e0300720c */ /* 0x000fc40003f06270 */
[C---:B------:R-:W-:Y:S01]  /*2b70*/  ISETP.GE.AND P4, PT, R3.reuse, R157, PT ;  /* 0x0000009d0300720c */ /* 0x040fe20003f86270 */
[----:B------:R-:W-:Y:S01]  /*2b80*/  HMMA.16816.F32.BF16 R48, R108, R142, RZ ;  /* 0x0000008e6c30723c */ /* 0x000fe200000418ff */
[----:B------:R-:W-:Y:S02]  /*2b90*/  ISETP.GE.AND P2, PT, R3, R156, PT ;  /* 0x0000009c0300720c */ /* 0x000fe40003f46270 */
[----:B------:R-:W-:-:S03]  /*2ba0*/  FSEL R57, R57, -INF , !P1 ;  /* 0xff80000039397808 */ /* 0x000fc60004800000 */
[----:B------:R-:W-:Y:S06]  /*2bb0*/  HMMA.16816.F32.BF16 R140, R64, R142, RZ ;  /* 0x0000008e408c723c */ /* 0x000fec00000418ff */
[----:B------:R-:W-:Y:S06]  /*2bc0*/  HMMA.16816.F32.BF16 R52, R168, R160, R52 ;  /* 0x000000a0a834723c */ /* 0x000fec0000041834 */
[----:B----4-:R-:W-:Y:S01]  /*2bd0*/  HMMA.16816.F32.BF16 R36, R108, R92, RZ ;  /* 0x0000005c6c24723c */ /* 0x010fe200000418ff */
[----:B------:R-:W-:Y:S01]  /*2be0*/  FFMA.FTZ R3, R85, UR5, R148 ;  /* 0x0000000555037c23 */ /* 0x000fe20008010094 */
[----:B------:R-:W-:-:S04]  /*2bf0*/  FFMA.FTZ R151, R63, UR5, R151 ;  /* 0x000000053f977c23 */ /* 0x000fc80008010097 */
[----:B------:R-:W-:Y:S01]  /*2c00*/  HMMA.16816.F32.BF16 R32, R108, R94, RZ ;  /* 0x0000005e6c20723c */ /* 0x000fe200000418ff */
[----:B------:R-:W-:-:S05]  /*2c10*/  FSEL R3, R3, -INF , !P5 ;  /* 0xff80000003037808 */ /* 0x000fca0006800000 */
[C---:B------:R-:W-:Y:S06]  /*2c20*/  HMMA.16816.F32.BF16 R24, R108.reuse, R82, RZ ;  /* 0x000000526c18723c */ /* 0x040fec00000418ff */
[C---:B------:R-:W-:Y:S06]  /*2c30*/  HMMA.16816.F32.BF16 R16, R108.reuse, R78, RZ ;  /* 0x0000004e6c10723c */ /* 0x040fec00000418ff */
[----:B------:R-:W-:Y:S06]  /*2c40*/  HMMA.16816.F32.BF16 R108, R108, R174, RZ ;  /* 0x000000ae6c6c723c */ /* 0x000fec00000418ff */
[C---:B------:R-:W-:Y:S06]  /*2c50*/  HMMA.16816.F32.BF16 R76, R64.reuse, R78, RZ ;  /* 0x0000004e404c723c */ /* 0x040fec00000418ff */
[----:B------:R-:W-:Y:S06]  /*2c60*/  HMMA.16816.F32.BF16 R80, R64, R82, RZ ;  /* 0x000000524050723c */ /* 0x000fec00000418ff */
[----:B------:R-:W-:Y:S06]  /*2c70*/  HMMA.16816.F32.BF16 R12, R168, R88, R12 ;  /* 0x00000058a80c723c */ /* 0x000fec000004180c */
[C---:B------:R-:W-:Y:S06]  /*2c80*/  HMMA.16816.F32.BF16 R144, R72.reuse, R160, R144 ;  /* 0x000000a04890723c */ /* 0x040fec0000041890 */
[----:B------:R-:W-:Y:S06]  /*2c90*/  HMMA.16816.F32.BF16 R116, R72, R88, R116 ;  /* 0x000000584874723c */ /* 0x000fec0000041874 */
[----:B------:R-:W-:Y:S01]  /*2ca0*/  HMMA.16816.F32.BF16 R20, R168, R96, R20 ;  /* 0x00000060a814723c */ /* 0x000fe20000041814 */
[----:B------:R-:W-:-:S02]  /*2cb0*/  VIADD R88, R100, 0x10 ;  /* 0x0000001064587836 */ /* 0x000fc40000000000 */
[----:B------:R-:W-:-:S03]  /*2cc0*/  FFMA.FTZ R89, R63, UR5, R59 ;  /* 0x000000053f597c23 */ /* 0x000fc6000801003b */
[----:B------:R-:W-:Y:S01]  /*2cd0*/  HMMA.16816.F32.BF16 R8, R168, R90, R8 ;  /* 0x0000005aa808723c */ /* 0x000fe20000041808 */
[----:B------:R-:W-:Y:S02]  /*2ce0*/  I2FP.F32.S32 R59, R88 ;  /* 0x00000058003b7245 */ /* 0x000fe40000201400 */
[C---:B------:R-:W-:Y:S02]  /*2cf0*/  ISETP.GE.AND P5, PT, R88.reuse, R158, PT ;  /* 0x0000009e5800720c */ /* 0x040fe40003fa6270 */
[----:B------:R-:W-:Y:S01]  /*2d00*/  ISETP.GE.AND P1, PT, R88, R156, PT ;  /* 0x0000009c5800720c */ /* 0x000fe20003f26270 */
[----:B------:R-:W-:Y:S01]  /*2d10*/  HMMA.16816.F32.BF16 R120, R72, R96, R120 ;  /* 0x000000604878723c */ /* 0x000fe20000041878 */
[----:B------:R-:W-:Y:S01]  /*2d20*/  FFMA.FTZ R52, R59, UR5, R52 ;  /* 0x000000053b347c23 */ /* 0x000fe20008010034 */
[----:B------:R-:W-:Y:S01]  /*2d30*/  FSEL R89, R89, -INF , !P0 ;  /* 0xff80000059597808 */ /* 0x000fe20004000000 */
[----:B------:R-:W-:-:S03]  /*2d40*/  FFMA.FTZ R146, R59, UR5, R146 ;  /* 0x000000053b927c23 */ /* 0x000fc60008010092 */
[----:B------:R-:W-:Y:S01]  /*2d50*/  HMMA.16816.F32.BF16 R68, R72, R90, R68 ;  /* 0x0000005a4844723c */ /* 0x000fe20000041844 */
[----:B------:R-:W-:Y:S01]  /*2d60*/  FFMA.FTZ R96, R85, UR5, R150 ;  /* 0x0000000555607c23 */ /* 0x000fe20008010096 */
[----:B------:R-:W-:Y:S01]  /*2d70*/  FFMA.FTZ R97, R59, UR5, R54 ;  /* 0x000000053b617c23 */ /* 0x000fe20008010036 */
[----:B------:R-:W-:Y:S01]  /*2d80*/  VIADD R54, R100, 0x18 ;  /* 0x0000001864367836 */ /* 0x000fe20000000000 */
[----:B------:R-:W-:Y:S02]  /*2d90*/  FSEL R173, R146, -INF , !P1 ;  /* 0xff80000092ad7808 */ /* 0x000fe40004800000 */
[----:B------:R-:W-:Y:S01]  /*2da0*/  HMMA.16816.F32.BF16 R48, R168, R162, R48 ;  /* 0x000000a2a830723c */ /* 0x000fe20000041830 */
[----:B------:R-:W-:Y:S01]  /*2db0*/  FFMA.FTZ R90, R85, UR5, R58 ;  /* 0x00000005555a7c23 */ /* 0x000fe2000801003a */
[----:B------:R-:W-:Y:S01]  /*2dc0*/  FSEL R96, R96, -INF , !P3 ;  /* 0xff80000060607808 */ /* 0x000fe20005800000 */
[----:B------:R-:W-:Y:S01]  /*2dd0*/  VIADD R58, R100, 0x11 ;  /* 0x00000011643a7836 */ /* 0x000fe20000000000 */
[----:B------:R-:W-:-:S02]  /*2de0*/  ISETP.GE.AND P3, PT, R88, R157, PT ;  /* 0x0000009d5800720c */ /* 0x000fc40003f66270 */
[----:B------:R-:W-:Y:S01]  /*2df0*/  FSEL R85, R90, -INF , !P6 ;  /* 0xff8000005a557808 */ /* 0x000fe20007000000 */
[----:B------:R-:W-:Y:S01]  /*2e00*/  HMMA.16816.F32.BF16 R140, R72, R162, R140 ;  /* 0x000000a2488c723c */ /* 0x000fe2000004188c */
[-C--:B------:R-:W-:Y:S01]  /*2e10*/  ISETP.GE.AND P6, PT, R88, R159.reuse, PT ;  /* 0x0000009f5800720c */ /* 0x080fe20003fc6270 */
[----:B------:R-:W-:Y:S01]  /*2e20*/  FFMA.FTZ R88, R63, UR5, R149 ;  /* 0x000000053f587c23 */ /* 0x000fe20008010095 */
[----:B------:R-:W-:Y:S02]  /*2e30*/  ISETP.GE.AND P0, PT, R58, R159, PT ;  /* 0x0000009f3a00720c */ /* 0x000fe40003f06270 */
[----:B------:R-:W-:Y:S01]  /*2e40*/  FSEL R52, R52, -INF , !P6 ;  /* 0xff80000034347808 */ /* 0x000fe20007000000 */
[----:B------:R-:W-:Y:S01]  /*2e50*/  HMMA.16816.F32.BF16 R36, R168, R104, R36 ;  /* 0x00000068a824723c */ /* 0x000fe20000041824 */
[----:B------:R-:W-:Y:S02]  /*2e60*/  FSEL R88, R88, -INF , !P4 ;  /* 0xff80000058587808 */ /* 0x000fe40006000000 */
[----:B------:R-:W-:-:S02]  /*2e70*/  ISETP.GE.AND P4, PT, R58, R158, PT ;  /* 0x0000009e3a00720c */ /* 0x000fc40003f86270 */
[----:B------:R-:W-:Y:S01]  /*2e80*/  ISETP.GE.AND P6, PT, R58, R156, PT ;  /* 0x0000009c3a00720c */ /* 0x000fe20003fc6270 */
[C---:B------:R-:W-:Y:S01]  /*2e90*/  HMMA.16816.F32.BF16 R32, R168.reuse, R106, R32 ;  /* 0x0000006aa820723c */ /* 0x040fe20000041820 */
[----:B------:R-:W-:Y:S02]  /*2ea0*/  FSEL R97, R97, -INF , !P5 ;  /* 0xff80000061617808 */ /* 0x000fe40006800000 */
[C---:B------:R-:W-:Y:S01]  /*2eb0*/  ISETP.GE.AND P5, PT, R54.reuse, R159, PT ;  /* 0x0000009f3600720c */ /* 0x040fe20003fa6270 */
[----:B------:R-:W-:Y:S01]  /*2ec0*/  BAR.SYNC.DEFER_BLOCKING 0x0 ;  /* 0x0000000000007b1d */ /* 0x000fe20000010000 */
[----:B------:R-:W-:Y:S01]  /*2ed0*/  ISETP.GE.AND P1, PT, R54, R157, PT ;  /* 0x0000009d3600720c */ /* 0x000fe20003f26270 */
[C---:B------:R-:W-:Y:S06]  /*2ee0*/  HMMA.16816.F32.BF16 R24, R168.reuse, R102, R24 ;  /* 0x00000066a818723c */ /* 0x040fec0000041818 */
[C---:B------:R-:W-:Y:S06]  /*2ef0*/  HMMA.16816.F32.BF16 R16, R168.reuse, R98, R16 ;  /* 0x00000062a810723c */ /* 0x040fec0000041810 */
[----:B------:R-:W-:Y:S06]  /*2f00*/  HMMA.16816.F32.BF16 R108, R168, R86, R108 ;  /* 0x00000056a86c723c */ /* 0x000fec000004186c */
[----:B------:R-:W-:Y:S01]  /*2f10*/  HMMA.16816.F32.BF16 R76, R72, R98, R76 ;  /* 0x00000062484c723c */ /* 0x000fe2000004184c */
[----:B------:R-:W-:-:S02]  /*2f20*/  FSEL R171, R151, -INF , !P2 ;  /* 0xff80000097ab7808 */ /* 0x000fc40005000000 */
[----:B------:R-:W-:Y:S02]  /*2f30*/  ISETP.GE.AND P2, PT, R58, R157, PT ;  /* 0x0000009d3a00720c */ /* 0x000fe40003f46270 */
[----:B------:R-:W-:Y:S01]  /*2f40*/  I2FP.F32.S32 R58, R58 ;  /* 0x0000003a003a7245 */ /* 0x000fe20000201400 */
[----:B------:R-:W-:Y:S04]  /*2f50*/  HMMA.16816.F32.BF16 R80, R72, R102, R80 ;  /* 0x000000664850723c */ /* 0x000fe80000041850 */
[C---:B------:R-:W-:Y:S01]  /*2f60*/  FFMA.FTZ R98, R58.reuse, UR5, R55 ;  /* 0x000000053a627c23 */ /* 0x040fe20008010037 */
[----:B------:R-:W-:Y:S01]  /*2f70*/  I2FP.F32.S32 R55, R54 ;  /* 0x0000003600377245 */ /* 0x000fe20000201400 */
[----:B------:R-:W-:Y:S01]  /*2f80*/  FFMA.FTZ R53, R58, UR5, R53 ;  /* 0x000000053a357c23 */ /* 0x000fe20008010035 */
[----:B------:R-:W-:Y:S01]  /*2f90*/  FFMA.FTZ R102, R59, UR5, R144 ;  /* 0x000000053b667c23 */ /* 0x000fe20008010090 */
[----:B------:R-:W-:-:S02]  /*2fa0*/  VIADD R59, R100, 0x19 ;  /* 0x00000019643b7836 */ /* 0x000fc40000000000 */
[C---:B------:R-:W-:Y:S01]  /*2fb0*/  FFMA.FTZ R145, R58.reuse, UR5, R145 ;  /* 0x000000053a917c23 */ /* 0x040fe20008010091 */
[----:B------:R-:W-:Y:S01]  /*2fc0*/  FFMA.FTZ R147, R58, UR5, R147 ;  /* 0x000000053a937c23 */ /* 0x000fe20008010093 */
[C---:B------:R-:W-:Y:S01]  /*2fd0*/  FFMA.FTZ R48, R55.reuse, UR5, R48 ;  /* 0x0000000537307c23 */ /* 0x040fe20008010030 */
[----:B------:R-:W-:Y:S01]  /*2fe0*/  FSEL R102, R102, -INF , !P3 ;  /* 0xff80000066667808 */ /* 0x000fe20005800000 */
[C---:B------:R-:W-:Y:S01]  /*2ff0*/  FFMA.FTZ R140, R55.reuse, UR5, R140 ;  /* 0x00000005378c7c23 */ /* 0x040fe2000801008c */
[----:B------:R-:W-:Y:S01]  /*3000*/  I2FP.F32.S32 R58, R59 ;  /* 0x0000003b003a7245 */ /* 0x000fe20000201400 */
[----:B------:R-:W-:Y:S01]  /*3010*/  FFMA.FTZ R142, R55, UR5, R142 ;  /* 0x00000005378e7c23 */ /* 0x000fe2000801008e */
[----:B------:R-:W-:Y:S01]  /*3020*/  FSEL R53, R53, -INF , !P0 ;  /* 0xff80000035357808 */ /* 0x000fe20004000000 */
[C---:B------:R-:W-:Y:S01]  /*3030*/  HMMA.16816.F32.BF16 R128, R64.reuse, R92, RZ ;  /* 0x0000005c4080723c */ /* 0x040fe200000418ff */
[----:B------:R-:W-:Y:S01]  /*3040*/  ISETP.GE.AND P3, PT, R54, R158, PT ;  /* 0x0000009e3600720c */ /* 0x000fe20003f66270 */
[----:B------:R-:W-:Y:S01]  /*3050*/  FFMA.FTZ R49, R58, UR5, R49 ;  /* 0x000000053a317c23 */ /* 0x000fe20008010031 */
[-C--:B------:R-:W-:Y:S01]  /*3060*/  ISETP.GE.AND P0, PT, R54, R156.reuse, PT ;  /* 0x0000009c3600720c */ /* 0x080fe20003f06270 */
[----:B------:R-:W-:Y:S01]  /*3070*/  FFMA.FTZ R103, R58, UR5, R51 ;  /* 0x000000053a677c23 */ /* 0x000fe20008010033 */
[----:B------:R-:W-:Y:S01]  /*3080*/  FSEL R54, R48, -INF , !P5 ;  /* 0xff80000030367808 */ /* 0x000fe20006800000 */
[----:B------:R-:W-:Y:S01]  /*3090*/  FFMA.FTZ R48, R55, UR5, R50 ;  /* 0x0000000537307c23 */ /* 0x000fe20008010032 */
[----:B------:R-:W-:Y:S01]  /*30a0*/  FSEL R98, R98, -INF , !P4 ;  /* 0xff80000062627808 */ /* 0x000fe20006000000 */
[----:B------:R-:W-:Y:S01]  /*30b0*/  VIADD R55, R100, 0x20 ;  /* 0x0000002064377836 */ /* 0x000fe20000000000 */
[-C--:B------:R-:W-:Y:S01]  /*30c0*/  ISETP.GE.AND P4, PT, R59, R159.reuse, PT ;  /* 0x0000009f3b00720c */ /* 0x080fe20003f86270 */
[C---:B------:R-:W-:Y:S01]  /*30d0*/  HMMA.16816.F32.BF16 R92, R64.reuse, R94, RZ ;  /* 0x0000005e405c723c */ /* 0x040fe200000418ff */
[----:B------:R-:W-:Y:S01]  /*30e0*/  FSEL R48, R48, -INF , !P3 ;  /* 0xff80000030307808 */ /* 0x000fe20005800000 */
[----:B------:R-:W-:Y:S01]  /*30f0*/  FFMA.FTZ R141, R58, UR5, R141 ;  /* 0x000000053a8d7c23 */ /* 0x000fe2000801008d */
[----:B------:R-:W-:Y:S01]  /*3100*/  FSEL R170, R142, -INF , !P0 ;  /* 0xff8000008eaa7808 */ /* 0x000fe20004000000 */
[----:B------:R-:W-:Y:S01]  /*3110*/  FFMA.FTZ R143, R58, UR5, R143 ;  /* 0x000000053a8f7c23 */ /* 0x000fe2000801008f */
[----:B------:R-:W-:Y:S01]  /*3120*/  FSEL R49, R49, -INF , !P4 ;  /* 0xff80000031317808 */ /* 0x000fe20006000000 */
[----:B------:R-:W-:Y:S01]  /*3130*/  HMMA.16816.F32.BF16 R64, R64, R174, RZ ;  /* 0x000000ae4040723c */ /* 0x000fe200000418ff */
[C---:B------:R-:W-:Y:S01]  /*3140*/  ISETP.GE.AND P3, PT, R55.reuse, R159, PT ;  /* 0x0000009f3700720c */ /* 0x040fe20003f66270 */
[C---:B------:R-:W-:Y:S01]  /*3150*/  VIADD R51, R100.reuse, 0x21 ;  /* 0x0000002164337836 */ /* 0x040fe20000000000 */
[C---:B------:R-:W-:Y:S01]  /*3160*/  ISETP.GE.AND P0, PT, R55.reuse, R157, PT ;  /* 0x0000009d3700720c */ /* 0x040fe20003f06270 */
[----:B------:R-:W-:Y:S01]  /*3170*/  VIADD R58, R100, 0x29 ;  /* 0x00000029643a7836 */ /* 0x000fe20000000000 */
[----:B------:R-:W-:-:S02]  /*3180*/  ISETP.GE.AND P4, PT, R55, R156, PT ;  /* 0x0000009c3700720c */ /* 0x000fc40003f86270 */
[----:B------:R-:W-:Y:S01]  /*3190*/  FSEL R175, R140, -INF , !P1 ;  /* 0xff8000008caf7808 */ /* 0x000fe20004800000 */
[C---:B------:R-:W-:Y:S01]  /*31a0*/  HMMA.16816.F32.BF16 R128, R72.reuse, R104, R128 ;  /* 0x000000684880723c */ /* 0x040fe20000041880 */
[-C--:B------:R-:W-:Y:S02]  /*31b0*/  ISETP.GE.AND P1, PT, R55, R158.reuse, PT ;  /* 0x0000009e3700720c */ /* 0x080fe40003f26270 */
[----:B------:R-:W-:Y:S02]  /*31c0*/  I2FP.F32.S32 R55, R55 ;  /* 0x0000003700377245 */ /* 0x000fe40000201400 */
[----:B------:R-:W-:Y:S02]  /*31d0*/  FSEL R174, R145, -INF , !P2 ;  /* 0xff80000091ae7808 */ /* 0x000fe40005000000 */
[----:B------:R-:W-:Y:S01]  /*31e0*/  FSEL R172, R147, -INF , !P6 ;  /* 0xff80000093ac7808 */ /* 0x000fe20007000000 */
[----:B------:R-:W-:Y:S01]  /*31f0*/  FFMA.FTZ R44, R55, UR5, R44 ;  /* 0x00000005372c7c23 */ /* 0x000fe2000801002c */
[----:B------:R-:W-:Y:S01]  /*3200*/  ISETP.GE.AND P2, PT, R59, R158, PT ;  /* 0x0000009e3b00720c */ /* 0x000fe20003f46270 */
[----:B------:R-:W-:Y:S01]  /*3210*/  FFMA.FTZ R136, R55, UR5, R136 ;  /* 0x0000000537887c23 */ /* 0x000fe20008010088 */
[----:B------:R-:W-:Y:S01]  /*3220*/  ISETP.GE.AND P6, PT, R59, R157, PT ;  /* 0x0000009d3b00720c */ /* 0x000fe20003fc6270 */
[----:B------:R-:W-:Y:S01]  /*3230*/  FFMA.FTZ R138, R55, UR5, R138 ;  /* 0x00000005378a7c23 */ /* 0x000fe2000801008a */
[----:B------:R-:W-:Y:S01]  /*3240*/  ISETP.GE.AND P5, PT, R59, R156, PT ;  /* 0x0000009c3b00720c */ /* 0x000fe20003fa6270 */
[----:B------:R-:W-:Y:S01]  /*3250*/  HMMA.16816.F32.BF16 R92, R72, R106, R92 ;  /* 0x0000006a485c723c */ /* 0x000fe2000004185c */
[----:B------:R-:W-:-:S02]  /*3260*/  FSEL R103, R103, -INF , !P2 ;  /* 0xff80000067677808 */ /* 0x000fc40005000000 */
[----:B------:R-:W-:Y:S02]  /*3270*/  FSEL R180, R141, -INF , !P6 ;  /* 0xff8000008db47808 */ /* 0x000fe40007000000 */
[----:B------:R-:W-:Y:S01]  /*3280*/  FSEL R169, R143, -INF , !P5 ;  /* 0xff8000008fa97808 */ /* 0x000fe20006800000 */
[----:B------:R-:W-:Y:S01]  /*3290*/  HMMA.16816.F32.BF16 R64, R72, R86, R64 ;  /* 0x000000564840723c */ /* 0x000fe20000041840 */
[----:B------:R-:W-:Y:S01]  /*32a0*/  FSEL R50, R44, -INF , !P3 ;  /* 0xff8000002c327808 */ /* 0x000fe20005800000 */
[----:B------:R-:W-:Y:S01]  /*32b0*/  FFMA.FTZ R44, R55, UR5, R46 ;  /* 0x00000005372c7c23 */ /* 0x000fe2000801002e */
[C---:B------:R-:W-:Y:S01]  /*32c0*/  ISETP.GE.AND P2, PT, R51.reuse, R159, PT ;  /* 0x0000009f3300720c */ /* 0x040fe20003f46270 */
[----:B------:R-:W-:Y:S01]  /*32d0*/  VIADD R55, R100, 0x28 ;  /* 0x0000002864377836 */ /* 0x000fe20000000000 */
[C---:B------:R-:W-:Y:S02]  /*32e0*/  ISETP.GE.AND P6, PT, R51.reuse, R158, PT ;  /* 0x0000009e3300720c */ /* 0x040fe40003fc6270 */
[----:B------:R-:W-:-:S02]  /*32f0*/  ISETP.GE.AND P5, PT, R51, R157, PT ;  /* 0x0000009d3300720c */ /* 0x000fc40003fa6270 */
[----:B------:R-:W-:Y:S02]  /*3300*/  ISETP.GE.AND P3, PT, R51, R156, PT ;  /* 0x0000009c3300720c */ /* 0x000fe40003f66270 */
[----:B------:R-:W-:Y:S02]  /*3310*/  I2FP.F32.S32 R51, R51 ;  /* 0x0000003300337245 */ /* 0x000fe40000201400 */
[----:B------:R-:W-:Y:S02]  /*3320*/  FSEL R44, R44, -INF , !P1 ;  /* 0xff8000002c2c7808 */ /* 0x000fe40004800000 */
[----:B------:R-:W-:Y:S01]  /*3330*/  FSEL R181, R136, -INF , !P0 ;  /* 0xff80000088b57808 */ /* 0x000fe20004000000 */
[C---:B------:R-:W-:Y:S01]  /*3340*/  FFMA.FTZ R46, R51.reuse, UR5, R45 ;  /* 0x00000005332e7c23 */ /* 0x040fe2000801002d */
[----:B------:R-:W-:Y:S01]  /*3350*/  FSEL R167, R138, -INF , !P4 ;  /* 0xff8000008aa77808 */ /* 0x000fe20006000000 */
[----:B------:R-:W-:Y:S01]  /*3360*/  FFMA.FTZ R45, R51, UR5, R47 ;  /* 0x00000005332d7c23 */ /* 0x000fe2000801002f */
[----:B------:R-:W-:Y:S01]  /*3370*/  ISETP.GE.AND P1, PT, R55, R159, PT ;  /* 0x0000009f3700720c */ /* 0x000fe20003f26270 */
[C---:B------:R-:W-:Y:S01]  /*3380*/  FFMA.FTZ R137, R51.reuse, UR5, R137 ;  /* 0x0000000533897c23 */ /* 0x040fe20008010089 */
[----:B------:R-:W-:Y:S01]  /*3390*/  FSEL R46, R46, -INF , !P2 ;  /* 0xff8000002e2e7808 */ /* 0x000fe20005000000 */
[----:B------:R-:W-:Y:S01]  /*33a0*/  FFMA.FTZ R139, R51, UR5, R139 ;  /* 0x00000005338b7c23 */ /* 0x000fe2000801008b */
[----:B------:R-:W-:-:S02]  /*33b0*/  ISETP.GE.AND P0, PT, R55, R158, PT ;  /* 0x0000009e3700720c */ /* 0x000fc40003f06270 */
[C---:B------:R-:W-:Y:S02]  /*33c0*/  ISETP.GE.AND P4, PT, R55.reuse, R157, PT ;  /* 0x0000009d3700720c */ /* 0x040fe40003f86270 */
[----:B------:R-:W-:Y:S02]  /*33d0*/  ISETP.GE.AND P2, PT, R55, R156, PT ;  /* 0x0000009c3700720c */ /* 0x000fe40003f46270 */
[----:B------:R-:W-:Y:S02]  /*33e0*/  I2FP.F32.S32 R55, R55 ;  /* 0x0000003700377245 */ /* 0x000fe40000201400 */
[----:B------:R-:W-:Y:S02]  /*33f0*/  I2FP.F32.S32 R51, R58 ;  /* 0x0000003a00337245 */ /* 0x000fe40000201400 */
[----:B------:R-:W-:Y:S01]  /*3400*/  FSEL R45, R45, -INF , !P6 ;  /* 0xff8000002d2d7808 */ /* 0x000fe20007000000 */
[C---:B------:R-:W-:Y:S01]  /*3410*/  FFMA.FTZ R40, R55.reuse, UR5, R40 ;  /* 0x0000000537287c23 */ /* 0x040fe20008010028 */
[C---:B------:R-:W-:Y:S01]  /*3420*/  FFMA.FTZ R132, R55.reuse, UR5, R132 ;  /* 0x0000000537847c23 */ /* 0x040fe20008010084 */
[----:B------:R-:W-:Y:S01]  /*3430*/  FFMA.FTZ R134, R55, UR5, R134 ;  /* 0x0000000537867c23 */ /* 0x000fe20008010086 */
[----:B------:R-:W-:Y:S01]  /*3440*/  ISETP.GE.AND P6, PT, R58, R159, PT ;  /* 0x0000009f3a00720c */ /* 0x000fe20003fc6270 */
[----:B------:R-:W-:Y:S01]  /*3450*/  FFMA.FTZ R133, R51, UR5, R133 ;  /* 0x0000000533857c23 */ /* 0x000fe20008010085 */
[----:B------:R-:W-:Y:S01]  /*3460*/  FSEL R47, R40, -INF , !P1 ;  /* 0xff800000282f7808 */ /* 0x000fe20004800000 */
[----:B------:R-:W-:Y:S01]  /*3470*/  FFMA.FTZ R40, R55, UR5, R42 ;  /* 0x0000000537287c23 */ /* 0x000fe2000801002a */
[C---:B------:R-:W-:Y:S01]  /*3480*/  FFMA.FTZ R42, R51.reuse, UR5, R41 ;  /* 0x00000005332a7c23 */ /* 0x040fe20008010029 */
[----:B------:R-:W-:Y:S01]  /*3490*/  VIADD R55, R100, 0x30 ;  /* 0x0000003064377836 */ /* 0x000fe20000000000 */
[----:B------:R-:W-:Y:S01]  /*34a0*/  FSEL R183, R132, -INF , !P4 ;  /* 0xff80000084b77808 */ /* 0x000fe20006000000 */
[C---:B------:R-:W-:Y:S01]  /*34b0*/  FFMA.FTZ R41, R51.reuse, UR5, R43 ;  /* 0x0000000533297c23 */ /* 0x040fe2000801002b */
[----:B------:R-:W-:Y:S01]  /*34c0*/  FSEL R40, R40, -INF , !P0 ;  /* 0xff80000028287808 */ /* 0x000fe20004000000 */
[----:B------:R-:W-:Y:S01]  /*34d0*/  FFMA.FTZ R135, R51, UR5, R135 ;  /* 0x0000000533877c23 */ /* 0x000fe20008010087 */
[----:B------:R-:W-:-:S02]  /*34e0*/  FSEL R165, R134, -INF , !P2 ;  /* 0xff80000086a57808 */ /* 0x000fc40005000000 */
[----:B------:R-:W-:Y:S02]  /*34f0*/  FSEL R42, R42, -INF , !P6 ;  /* 0xff8000002a2a7808 */ /* 0x000fe40007000000 */
[C---:B------:R-:W-:Y:S02]  /*3500*/  ISETP.GE.AND P0, PT, R55.reuse, R159, PT ;  /* 0x0000009f3700720c */ /* 0x040fe40003f06270 */
[C---:B------:R-:W-:Y:S02]  /*3510*/  ISETP.GE.AND P4, PT, R55.reuse, R158, PT ;  /* 0x0000009e3700720c */ /* 0x040fe40003f86270 */
[C---:B------:R-:W-:Y:S02]  /*3520*/  ISETP.GE.AND P2, PT, R55.reuse, R157, PT ;  /* 0x0000009d3700720c */ /* 0x040fe40003f46270 */
[----:B------:R-:W-:Y:S02]  /*3530*/  ISETP.GE.AND P6, PT, R55, R156, PT ;  /* 0x0000009c3700720c */ /* 0x000fe40003fc6270 */
[----:B------:R-:W-:-:S02]  /*3540*/  FSEL R182, R137, -INF , !P5 ;  /* 0xff80000089b67808 */ /* 0x000fc40006800000 */
[----:B------:R-:W-:Y:S02]  /*3550*/  FSEL R166, R139, -INF , !P3 ;  /* 0xff8000008ba67808 */ /* 0x000fe40005800000 */
[----:B------:R-:W-:Y:S02]  /*3560*/  I2FP.F32.S32 R55, R55 ;  /* 0x0000003700377245 */ /* 0x000fe40000201400 */
[C---:B------:R-:W-:Y:S02]  /*3570*/  ISETP.GE.AND P5, PT, R58.reuse, R158, PT ;  /* 0x0000009e3a00720c */ /* 0x040fe40003fa6270 */
[C---:B------:R-:W-:Y:S01]  /*3580*/  ISETP.GE.AND P3, PT, R58.reuse, R157, PT ;  /* 0x0000009d3a00720c */ /* 0x040fe20003f66270 */
[----:B------:R-:W-:Y:S01]  /*3590*/  FFMA.FTZ R36, R55, UR5, R36 ;  /* 0x0000000537247c23 */ /* 0x000fe20008010024 */
[----:B------:R-:W-:Y:S01]  /*35a0*/  ISETP.GE.AND P1, PT, R58, R156, PT ;  /* 0x0000009c3a00720c */ /* 0x000fe20003f26270 */
[----:B------:R-:W-:Y:S01]  /*35b0*/  VIADD R58, R100, 0x31 ;  /* 0x00000031643a7836 */ /* 0x000fe20000000000 */
[----:B------:R-:W-:Y:S01]  /*35c0*/  FSEL R41, R41, -INF , !P5 ;  /* 0xff80000029297808 */ /* 0x000fe20006800000 */
[C---:B------:R-:W-:Y:S01]  /*35d0*/  FFMA.FTZ R128, R55.reuse, UR5, R128 ;  /* 0x0000000537807c23 */ /* 0x040fe20008010080 */
[----:B------:R-:W-:Y:S01]  /*35e0*/  FSEL R43, R36, -INF , !P0 ;  /* 0xff800000242b7808 */ /* 0x000fe20004000000 */
[C---:B------:R-:W-:Y:S01]  /*35f0*/  FFMA.FTZ R36, R55.reuse, UR5, R38 ;  /* 0x0000000537247c23 */ /* 0x040fe20008010026 */
[----:B------:R-:W-:Y:S01]  /*3600*/  I2FP.F32.S32 R51, R58 ;  /* 0x0000003a00337245 */ /* 0x000fe20000201400 */
[----:B------:R-:W-:Y:S01]  /*3610*/  FFMA.FTZ R130, R55, UR5, R130 ;  /* 0x0000000537827c23 */ /* 0x000fe20008010082 */
[-C--:B------:R-:W-:Y:S01]  /*3620*/  ISETP.GE.AND P5, PT, R58, R159.reuse, PT ;  /* 0x0000009f3a00720c */ /* 0x080fe20003fa6270 */
[----:B------:R-:W-:Y:S01]  /*3630*/  VIADD R55, R100, 0x38 ;  /* 0x0000003864377836 */ /* 0x000fe20000000000 */
[----:B------:R-:W-:Y:S01]  /*3640*/  FSEL R36, R36, -INF , !P4 ;  /* 0xff80000024247808 */ /* 0x000fe20006000000 */
[C---:B------:R-:W-:Y:S01]  /*3650*/  FFMA.FTZ R38, R51.reuse, UR5, R37 ;  /* 0x0000000533267c23 */ /* 0x040fe20008010025 */
[----:B------:R-:W-:Y:S01]  /*3660*/  FSEL R186, R128, -INF , !P2 ;  /* 0xff80000080ba7808 */ /* 0x000fe20005000000 */
[C---:B------:R-:W-:Y:S01]  /*3670*/  FFMA.FTZ R37, R51.reuse, UR5, R39 ;  /* 0x0000000533257c23 */ /* 0x040fe20008010027 */
[----:B------:R-:W-:Y:S01]  /*3680*/  FSEL R140, R130, -INF , !P6 ;  /* 0xff800000828c7808 */ /* 0x000fe20007000000 */
[C---:B------:R-:W-:Y:S01]  /*3690*/  FFMA.FTZ R129, R51.reuse, UR5, R129 ;  /* 0x0000000533817c23 */ /* 0x040fe20008010081 */
[----:B------:R-:W-:Y:S01]  /*36a0*/  FSEL R38, R38, -INF , !P5 ;  /* 0xff80000026267808 */ /* 0x000fe20006800000 */
[----:B------:R-:W-:Y:S01]  /*36b0*/  FFMA.FTZ R131, R51, UR5, R131 ;  /* 0x0000000533837c23 */ /* 0x000fe20008010083 */
[----:B------:R-:W-:-:S02]  /*36c0*/  ISETP.GE.AND P4, PT, R55, R159, PT ;  /* 0x0000009f3700720c */ /* 0x000fc40003f86270 */
[C---:B------:R-:W-:Y:S02]  /*36d0*/  ISETP.GE.AND P2, PT, R55.reuse, R158, PT ;  /* 0x0000009e3700720c */ /* 0x040fe40003f46270 */
[C---:B------:R-:W-:Y:S02]  /*36e0*/  ISETP.GE.AND P6, PT, R55.reuse, R157, PT ;  /* 0x0000009d3700720c */ /* 0x040fe40003fc6270 */
[----:B------:R-:W-:Y:S02]  /*36f0*/  ISETP.GE.AND P5, PT, R55, R156, PT ;  /* 0x0000009c3700720c */ /* 0x000fe40003fa6270 */
[----:B------:R-:W-:Y:S02]  /*3700*/  FSEL R185, R133, -INF , !P3 ;  /* 0xff80000085b97808 */ /* 0x000fe40005800000 */
[----:B------:R-:W-:Y:S02]  /*3710*/  FSEL R164, R135, -INF , !P1 ;  /* 0xff80000087a47808 */ /* 0x000fe40004800000 */
[----:B------:R-:W-:-:S02]  /*3720*/  I2FP.F32.S32 R55, R55 ;  /* 0x0000003700377245 */ /* 0x000fc40000201400 */
        /* <DEDUP_REMOVED lines=39> */
[----:B------:R-:W-:Y:S01]  /*39a0*/  FSEL R33, R33, -INF , !P1 ;  /* 0xff80000021217808 */ /* 0x000fe20004800000 */
[----:B------:R-:W-:Y:S01]  /*39b0*/  VIADD R55, R100, 0x48 ;  /* 0x0000004864377836 */ /* 0x000fe20000000000 */
[----:B------:R-:W-:Y:S01]  /*39c0*/  FSEL R129, R95, -INF , !P4 ;  /* 0xff8000005f817808 */ /* 0x000fe20006000000 */
[C---:B------:R-:W-:Y:S01]  /*39d0*/  FFMA.FTZ R30, R51.reuse, UR5, R29 ;  /* 0x00000005331e7c23 */ /* 0x040fe2000801001d */
[C---:B------:R-:W-:Y:S01]  /*39e0*/  ISETP.GE.AND P1, PT, R58.reuse, R159, PT ;  /* 0x0000009f3a00720c */ /* 0x040fe20003f26270 */
[C---:B------:R-:W-:Y:S01]  /*39f0*/  FFMA.FTZ R29, R51.reuse, UR5, R31 ;  /* 0x00000005331d7c23 */ /* 0x040fe2000801001f */
[C---:B------:R-:W-:Y:S01]  /*3a00*/  ISETP.GE.AND P0, PT, R58.reuse, R158, PT ;  /* 0x0000009e3a00720c */ /* 0x040fe20003f06270 */
[C---:B------:R-:W-:Y:S01]  /*3a10*/  FFMA.FTZ R125, R51.reuse, UR5, R125 ;  /* 0x00000005337d7c23 */ /* 0x040fe2000801007d */
[C---:B------:R-:W-:Y:S01]  /*3a20*/  ISETP.GE.AND P4, PT, R58.reuse, R157, PT ;  /* 0x0000009d3a00720c */ /* 0x040fe20003f86270 */
[----:B------:R-:W-:Y:S01]  /*3a30*/  FFMA.FTZ R127, R51, UR5, R127 ;  /* 0x00000005337f7c23 */ /* 0x000fe2000801007f */
[----:B------:R-:W-:Y:S01]  /*3a40*/  ISETP.GE.AND P2, PT, R58, R156, PT ;  /* 0x0000009c3a00720c */ /* 0x000fe20003f46270 */
[----:B------:R-:W-:Y:S01]  /*3a50*/  VIADD R58, R100, 0x49 ;  /* 0x00000049643a7836 */ /* 0x000fe20000000000 */
[----:B------:R-:W-:-:S02]  /*3a60*/  FSEL R28, R28, -INF , !P6 ;  /* 0xff8000001c1c7808 */ /* 0x000fc40007000000 */
[----:B------:R-:W-:Y:S02]  /*3a70*/  FSEL R93, R93, -INF , !P5 ;  /* 0xff8000005d5d7808 */ /* 0x000fe40006800000 */
[----:B------:R-:W-:Y:S02]  /*3a80*/  FSEL R143, R126, -INF , !P3 ;  /* 0xff8000007e8f7808 */ /* 0x000fe40005800000 */
[----:B------:R-:W-:Y:S02]  /*3a90*/  FSEL R30, R30, -INF , !P1 ;  /* 0xff8000001e1e7808 */ /* 0x000fe40004800000 */
[C---:B------:R-:W-:Y:S02]  /*3aa0*/  ISETP.GE.AND P6, PT, R55.reuse, R159, PT ;  /* 0x0000009f3700720c */ /* 0x040fe40003fc6270 */
[C---:B------:R-:W-:Y:S02]  /*3ab0*/  ISETP.GE.AND P5, PT, R55.reuse, R158, PT ;  /* 0x0000009e3700720c */ /* 0x040fe40003fa6270 */
[----:B------:R-:W-:-:S02]  /*3ac0*/  ISETP.GE.AND P3, PT, R55, R157, PT ;  /* 0x0000009d3700720c */ /* 0x000fc40003f66270 */
[----:B------:R-:W-:Y:S02]  /*3ad0*/  ISETP.GE.AND P1, PT, R55, R156, PT ;  /* 0x0000009c3700720c */ /* 0x000fe40003f26270 */
[----:B------:R-:W-:Y:S02]  /*3ae0*/  I2FP.F32.S32 R55, R55 ;  /* 0x0000003700377245 */ /* 0x000fe40000201400 */
[----:B------:R-:W-:Y:S02]  /*3af0*/  I2FP.F32.S32 R51, R58 ;  /* 0x0000003a00337245 */ /* 0x000fe40000201400 */
[----:B------:R-:W-:Y:S01]  /*3b00*/  FSEL R29, R29, -INF , !P0 ;  /* 0xff8000001d1d7808 */ /* 0x000fe20004000000 */
[C---:B------:R-:W-:Y:S01]  /*3b10*/  FFMA.FTZ R31, R55.reuse, UR5, R24 ;  /* 0x00000005371f7c23 */ /* 0x040fe20008010018 */
[C---:B------:R-:W-:Y:S01]  /*3b20*/  FFMA.FTZ R80, R55.reuse, UR5, R80 ;  /* 0x0000000537507c23 */ /* 0x040fe20008010050 */
[C---:B------:R-:W-:Y:S01]  /*3b30*/  FFMA.FTZ R63, R55.reuse, UR5, R26 ;  /* 0x00000005373f7c23 */ /* 0x040fe2000801001a */
[----:B------:R-:W-:Y:S01]  /*3b40*/  FFMA.FTZ R82, R55, UR5, R82 ;  /* 0x0000000537527c23 */ /* 0x000fe20008010052 */
[----:B------:R-:W-:Y:S01]  /*3b50*/  FFMA.FTZ R59, R51, UR5, R25 ;  /* 0x00000005333b7c23 */ /* 0x000fe20008010019 */
[----:B------:R-:W-:Y:S01]  /*3b60*/  ISETP.GE.AND P0, PT, R58, R159, PT ;  /* 0x0000009f3a00720c */ /* 0x000fe20003f06270 */
[----:B------:R-:W-:-:S02]  /*3b70*/  VIADD R55, R100, 0x50 ;  /* 0x0000005064377836 */ /* 0x000fc40000000000 */
[----:B------:R-:W-:Y:S01]  /*3b80*/  FFMA.FTZ R26, R51, UR5, R27 ;  /* 0x00000005331a7c23 */ /* 0x000fe2000801001b */
[----:B------:R-:W-:Y:S01]  /*3b90*/  FSEL R25, R63, -INF , !P5 ;  /* 0xff8000003f197808 */ /* 0x000fe20006800000 */
[C---:B------:R-:W-:Y:S01]  /*3ba0*/  FFMA.FTZ R81, R51.reuse, UR5, R81 ;  /* 0x0000000533517c23 */ /* 0x040fe20008010051 */
[----:B------:R-:W-:Y:S01]  /*3bb0*/  FSEL R168, R80, -INF , !P3 ;  /* 0xff80000050a87808 */ /* 0x000fe20005800000 */
[----:B------:R-:W-:Y:S01]  /*3bc0*/  FFMA.FTZ R83, R51, UR5, R83 ;  /* 0x0000000533537c23 */ /* 0x000fe20008010053 */
[----:B------:R-:W-:Y:S02]  /*3bd0*/  FSEL R151, R82, -INF , !P1 ;  /* 0xff80000052977808 */ /* 0x000fe40004800000 */
[----:B------:R-:W-:Y:S01]  /*3be0*/  FSEL R27, R59, -INF , !P0 ;  /* 0xff8000003b1b7808 */ /* 0x000fe20004000000 */
[----:B------:R-:W-:Y:S01]  /*3bf0*/  VIADD R59, R100, 0x59 ;  /* 0x00000059643b7836 */ /* 0x000fe20000000000 */
[C---:B------:R-:W-:Y:S02]  /*3c00*/  ISETP.GE.AND P5, PT, R55.reuse, R159, PT ;  /* 0x0000009f3700720c */ /* 0x040fe40003fa6270 */
[----:B------:R-:W-:-:S02]  /*3c10*/  ISETP.GE.AND P3, PT, R55, R158, PT ;  /* 0x0000009e3700720c */ /* 0x000fc40003f66270 */
[C---:B------:R-:W-:Y:S02]  /*3c20*/  ISETP.GE.AND P1, PT, R55.reuse, R157, PT ;  /* 0x0000009d3700720c */ /* 0x040fe40003f26270 */
[----:B------:R-:W-:Y:S02]  /*3c30*/  ISETP.GE.AND P0, PT, R55, R156, PT ;  /* 0x0000009c3700720c */ /* 0x000fe40003f06270 */
[----:B------:R-:W-:Y:S02]  /*3c40*/  I2FP.F32.S32 R55, R55 ;  /* 0x0000003700377245 */ /* 0x000fe40000201400 */
[----:B------:R-:W-:Y:S02]  /*3c50*/  FSEL R24, R125, -INF , !P4 ;  /* 0xff8000007d187808 */ /* 0x000fe40006000000 */
[----:B------:R-:W-:Y:S01]  /*3c60*/  FSEL R145, R127, -INF , !P2 ;  /* 0xff8000007f917808 */ /* 0x000fe20005000000 */
[----:B------:R-:W-:Y:S01]  /*3c70*/  FFMA.FTZ R20, R55, UR5, R20 ;  /* 0x0000000537147c23 */ /* 0x000fe20008010014 */
[----:B------:R-:W-:Y:S01]  /*3c80*/  FSEL R31, R31, -INF , !P6 ;  /* 0xff8000001f1f7808 */ /* 0x000fe20007000000 */
[C---:B------:R-:W-:Y:S01]  /*3c90*/  FFMA.FTZ R120, R55.reuse, UR5, R120 ;  /* 0x0000000537787c23 */ /* 0x040fe20008010078 */
[C---:B------:R-:W-:Y:S01]  /*3ca0*/  ISETP.GE.AND P4, PT, R58.reuse, R158, PT ;  /* 0x0000009e3a00720c */ /* 0x040fe20003f86270 */
[----:B------:R-:W-:Y:S01]  /*3cb0*/  FFMA.FTZ R122, R55, UR5, R122 ;  /* 0x00000005377a7c23 */ /* 0x000fe2000801007a */
[----:B------:R-:W-:-:S02]  /*3cc0*/  ISETP.GE.AND P2, PT, R58, R157, PT ;  /* 0x0000009d3a00720c */ /* 0x000fc40003f46270 */
[----:B------:R-:W-:Y:S01]  /*3cd0*/  ISETP.GE.AND P6, PT, R58, R156, PT ;  /* 0x0000009c3a00720c */ /* 0x000fe20003fc6270 */
[----:B------:R-:W-:Y:S01]  /*3ce0*/  VIADD R58, R100, 0x51 ;  /* 0x00000051643a7836 */ /* 0x000fe20000000000 */
[----:B------:R-:W-:Y:S02]  /*3cf0*/  FSEL R26, R26, -INF , !P4 ;  /* 0xff8000001a1a7808 */ /* 0x000fe40006000000 */
[----:B------:R-:W-:Y:S02]  /*3d00*/  FSEL R126, R81, -INF , !P2 ;  /* 0xff800000517e7808 */ /* 0x000fe40005000000 */
[----:B------:R-:W-:Y:S02]  /*3d10*/  FSEL R150, R83, -INF , !P6 ;  /* 0xff80000053967808 */ /* 0x000fe40007000000 */
[----:B------:R-:W-:Y:S01]  /*3d20*/  FSEL R51, R20, -INF , !P5 ;  /* 0xff80000014337808 */ /* 0x000fe20006800000 */
[----:B------:R-:W-:Y:S01]  /*3d30*/  FFMA.FTZ R20, R55, UR5, R22 ;  /* 0x0000000537147c23 */ /* 0x000fe20008010016 */
[----:B------:R-:W-:Y:S01]  /*3d40*/  ISETP.GE.AND P4, PT, R58, R159, PT ;  /* 0x0000009f3a00720c */ /* 0x000fe20003f86270 */
[----:B------:R-:W-:Y:S01]  /*3d50*/  VIADD R55, R100, 0x58 ;  /* 0x0000005864377836 */ /* 0x000fe20000000000 */
        /* <DEDUP_REMOVED lines=26> */
[----:B------:R-:W-:Y:S01]  /*3f00*/  FFMA.FTZ R18, R58, UR5, R17 ;  /* 0x000000053a127c23 */ /* 0x000fe20008010011 */
[----:B------:R-:W-:Y:S01]  /*3f10*/  VIADD R55, R100, 0x60 ;  /* 0x0000006064377836 */ /* 0x000fe20000000000 */
[----:B------:R-:W-:Y:S01]  /*3f20*/  FSEL R162, R76, -INF , !P0 ;  /* 0xff8000004ca27808 */ /* 0x000fe20004000000 */
[----:B------:R-:W-:Y:S01]  /*3f30*/  FFMA.FTZ R17, R58, UR5, R19 ;  /* 0x000000053a117c23 */ /* 0x000fe20008010013 */
[----:B------:R-:W-:Y:S01]  /*3f40*/  FSEL R16, R16, -INF , !P1 ;  /* 0xff80000010107808 */ /* 0x000fe20004800000 */
[----:B------:R-:W-:Y:S01]  /*3f50*/  FFMA.FTZ R79, R58, UR5, R79 ;  /* 0x000000053a4f7c23 */ /* 0x000fe2000801004f */
[----:B------:R-:W-:Y:S01]  /*3f60*/  FSEL R144, R78, -INF , !P4 ;  /* 0xff8000004e907808 */ /* 0x000fe20006000000 */
[----:B------:R-:W-:Y:S01]  /*3f70*/  VIADD R58, R100, 0x68 ;  /* 0x00000068643a7836 */ /* 0x000fe20000000000 */
[----:B------:R-:W-:-:S02]  /*3f80*/  FSEL R18, R18, -INF , !P2 ;  /* 0xff80000012127808 */ /* 0x000fc40005000000 */
[C---:B------:R-:W-:Y:S02]  /*3f90*/  ISETP.GE.AND P1, PT, R55.reuse, R159, PT ;  /* 0x0000009f3700720c */ /* 0x040fe40003f26270 */
[C---:B------:R-:W-:Y:S02]  /*3fa0*/  ISETP.GE.AND P0, PT, R55.reuse, R158, PT ;  /* 0x0000009e3700720c */ /* 0x040fe40003f06270 */
[C---:B------:R-:W-:Y:S02]  /*3fb0*/  ISETP.GE.AND P4, PT, R55.reuse, R157, PT ;  /* 0x0000009d3700720c */ /* 0x040fe40003f86270 */
[----:B------:R-:W-:Y:S02]  /*3fc0*/  ISETP.GE.AND P2, PT, R55, R156, PT ;  /* 0x0000009c3700720c */ /* 0x000fe40003f46270 */
[----:B------:R-:W-:Y:S02]  /*3fd0*/  I2FP.F32.S32 R55, R55 ;  /* 0x0000003700377245 */ /* 0x000fe40000201400 */
[----:B------:R-:W-:-:S02]  /*3fe0*/  FSEL R163, R121, -INF , !P6 ;  /* 0xff80000079a37808 */ /* 0x000fc40007000000 */
[----:B------:R-:W-:Y:S01]  /*3ff0*/  FSEL R146, R123, -INF , !P5 ;  /* 0xff8000007b927808 */ /* 0x000fe20006800000 */
[----:B------:R-:W-:Y:S01]  /*4000*/  FFMA.FTZ R12, R55, UR5, R12 ;  /* 0x00000005370c7c23 */ /* 0x000fe2000801000c */
[----:B------:R-:W-:Y:S01]  /*4010*/  ISETP.GE.AND P6, PT, R59, R158, PT ;  /* 0x0000009e3b00720c */ /* 0x000fe20003fc6270 */
[----:B------:R-:W-:Y:S01]  /*4020*/  FFMA.FTZ R116, R55, UR5, R116 ;  /* 0x0000000537747c23 */ /* 0x000fe20008010074 */
[----:B------:R-:W-:Y:S01]  /*4030*/  ISETP.GE.AND P5, PT, R59, R157, PT ;  /* 0x0000009d3b00720c */ /* 0x000fe20003fa6270 */
[----:B------:R-:W-:Y:S01]  /*4040*/  FFMA.FTZ R118, R55, UR5, R118 ;  /* 0x0000000537767c23 */ /* 0x000fe20008010076 */
[----:B------:R-:W-:Y:S01]  /*4050*/  ISETP.GE.AND P3, PT, R59, R156, PT ;  /* 0x0000009c3b00720c */ /* 0x000fe20003f66270 */
[----:B------:R-:W-:Y:S01]  /*4060*/  VIADD R59, R100, 0x61 ;  /* 0x00000061643b7836 */ /* 0x000fe20000000000 */
[----:B------:R-:W-:Y:S02]  /*4070*/  FSEL R17, R17, -INF , !P6 ;  /* 0xff80000011117808 */ /* 0x000fe40007000000 */
[----:B------:R-:W-:-:S02]  /*4080*/  FSEL R142, R77, -INF , !P5 ;  /* 0xff8000004d8e7808 */ /* 0x000fc40006800000 */
[----:B------:R-:W-:Y:S02]  /*4090*/  FSEL R141, R79, -INF , !P3 ;  /* 0xff8000004f8d7808 */ /* 0x000fe40005800000 */
[----:B------:R-:W-:Y:S01]  /*40a0*/  FSEL R19, R12, -INF , !P1 ;  /* 0xff8000000c137808 */ /* 0x000fe20004800000 */
[----:B------:R-:W-:Y:S01]  /*40b0*/  FFMA.FTZ R12, R55, UR5, R14 ;  /* 0x00000005370c7c23 */ /* 0x000fe2000801000e */
[C---:B------:R-:W-:Y:S01]  /*40c0*/  ISETP.GE.AND P6, PT, R59.reuse, R159, PT ;  /* 0x0000009f3b00720c */ /* 0x040fe20003fc6270 */
[----:B------:R-:W-:Y:S01]  /*40d0*/  VIADD R14, R100, 0x69 ;  /* 0x00000069640e7836 */ /* 0x000fe20000000000 */
[C---:B------:R-:W-:Y:S02]  /*40e0*/  ISETP.GE.AND P5, PT, R59.reuse, R158, PT ;  /* 0x0000009e3b00720c */ /* 0x040fe40003fa6270 */
[C---:B------:R-:W-:Y:S02]  /*40f0*/  ISETP.GE.AND P3, PT, R59.reuse, R157, PT ;  /* 0x0000009d3b00720c */ /* 0x040fe40003f66270 */
[----:B------:R-:W-:-:S02]  /*4100*/  ISETP.GE.AND P1, PT, R59, R156, PT ;  /* 0x0000009c3b00720c */ /* 0x000fc40003f26270 */
[----:B------:R-:W-:Y:S02]  /*4110*/  I2FP.F32.S32 R59, R59 ;  /* 0x0000003b003b7245 */ /* 0x000fe40000201400 */
[----:B------:R-:W-:Y:S02]  /*4120*/  FSEL R12, R12, -INF , !P0 ;  /* 0xff8000000c0c7808 */ /* 0x000fe40004000000 */
[----:B------:R-:W-:Y:S01]  /*4130*/  FSEL R161, R116, -INF , !P4 ;  /* 0xff80000074a17808 */ /* 0x000fe20006000000 */
[C---:B------:R-:W-:Y:S01]  /*4140*/  FFMA.FTZ R55, R59.reuse, UR5, R13 ;  /* 0x000000053b377c23 */ /* 0x040fe2000801000d */
        /* <DEDUP_REMOVED lines=16> */
[----:B------:R-:W-:Y:S01]  /*4250*/  FFMA.FTZ R15, R58, UR5, R10 ;  /* 0x000000053a0f7c23 */ /* 0x000fe2000801000a */
[----:B------:R-:W-:Y:S01]  /*4260*/  FSEL R76, R8, -INF , !P0 ;  /* 0xff800000084c7808 */ /* 0x000fe20004000000 */
[----:B------:R-:W-:Y:S01]  /*4270*/  FFMA.FTZ R70, R58, UR5, R70 ;  /* 0x000000053a467c23 */ /* 0x000fe20008010046 */
[----:B------:R-:W-:Y:S01]  /*4280*/  ISETP.GE.AND P3, PT, R14, R158, PT ;  /* 0x0000009e0e00720c */ /* 0x000fe20003f66270 */
[----:B------:R-:W-:Y:S01]  /*4290*/  VIADD R8, R100, 0x70 ;  /* 0x0000007064087836 */ /* 0x000fe20000000000 */
[----:B------:R-:W-:-:S02]  /*42a0*/  ISETP.GE.AND P1, PT, R14, R157, PT ;  /* 0x0000009d0e00720c */ /* 0x000fc40003f26270 */
[----:B------:R-:W-:Y:S02]  /*42b0*/  ISETP.GE.AND P0, PT, R14, R156, PT ;  /* 0x0000009c0e00720c */ /* 0x000fe40003f06270 */
[----:B------:R-:W-:Y:S02]  /*42c0*/  I2FP.F32.S32 R14, R14 ;  /* 0x0000000e000e7245 */ /* 0x000fe40000201400 */
[----:B------:R-:W-:Y:S02]  /*42d0*/  FSEL R155, R68, -INF , !P2 ;  /* 0xff800000449b7808 */ /* 0x000fe40005000000 */
[----:B------:R-:W-:Y:S01]  /*42e0*/  FSEL R131, R70, -INF , !P6 ;  /* 0xff80000046837808 */ /* 0x000fe20007000000 */
[C---:B------:R-:W-:Y:S01]  /*42f0*/  FFMA.FTZ R77, R14.reuse, UR5, R9 ;  /* 0x000000050e4d7c23 */ /* 0x040fe20008010009 */
[C---:B------:R-:W-:Y:S01]  /*4300*/  FFMA.FTZ R10, R14.reuse, UR5, R11 ;  /* 0x000000050e0a7c23 */ /* 0x040fe2000801000b */
[----:B------:R-:W-:Y:S01]  /*4310*/  FSEL R11, R15, -INF , !P4 ;  /* 0xff8000000f0b7808 */ /* 0x000fe20006000000 */
[----:B------:R-:W-:Y:S01]  /*4320*/  FFMA.FTZ R69, R14, UR5, R69 ;  /* 0x000000050e457c23 */ /* 0x000fe20008010045 */
[----:B------:R-:W-:Y:S01]  /*4330*/  ISETP.GE.AND P4, PT, R8, R159, PT ;  /* 0x0000009f0800720c */ /* 0x000fe20003f86270 */
[----:B------:R-:W-:Y:S01]  /*4340*/  FFMA.FTZ R71, R14, UR5, R71 ;  /* 0x000000050e477c23 */ /* 0x000fe20008010047 */
[----:B------:R-:W-:Y:S01]  /*4350*/  FSEL R77, R77, -INF , !P5 ;  /* 0xff8000004d4d7808 */ /* 0x000fe20006800000 */
[----:B------:R-:W-:Y:S01]  /*4360*/  VIADD R9, R100, 0x71 ;  /* 0x0000007164097836 */ /* 0x000fe20000000000 */
        /* <DEDUP_REMOVED lines=13> */
[C---:B------:R-:W-:Y:S01]  /*4440*/  ISETP.GE.AND P1, PT, R9.reuse, R158, PT ;  /* 0x0000009e0900720c */ /* 0x040fe20003f26270 */
[----:B------:R-:W-:Y:S01]  /*4450*/  VIADD R4, R100, 0x78 ;  /* 0x0000007864047836 */ /* 0x000fe20000000000 */
[----:B------:R-:W-:-:S02]  /*4460*/  ISETP.GE.AND P0, PT, R9, R157, PT ;  /* 0x0000009d0900720c */ /* 0x000fc40003f06270 */
        /* <DEDUP_REMOVED lines=17> */
[----:B------:R-:W-:Y:S01]  /*4580*/  FFMA.FTZ R73, R5, UR5, R108 ;  /* 0x0000000505497c23 */ /* 0x000fe2000801006c */
[----:B------:R-:W-:Y:S01]  /*4590*/  ISETP.GE.AND P0, PT, R100, R158, PT ;  /* 0x0000009e6400720c */ /* 0x000fe20003f06270 */
[----:B------:R-:W-:Y:S01]  /*45a0*/  FFMA.FTZ R62, R4, UR5, R62 ;  /* 0x00000005043e7c23 */ /* 0x000fe2000801003e */
[----:B------:R-:W-:Y:S01]  /*45b0*/  FSEL R118, R7, -INF , !P1 ;  /* 0xff80000007767808 */ /* 0x000fe20004800000 */
[----:B------:R-:W-:Y:S01]  /*45c0*/  FFMA.FTZ R110, R5, UR5, R110 ;  /* 0x00000005056e7c23 */ /* 0x000fe2000801006e */
[----:B------:R-:W-:Y:S01]  /*45d0*/  FSEL R125, R115, -INF , !P4 ;  /* 0xff800000737d7808 */ /* 0x000fe20006000000 */
[----:B------:R-:W-:Y:S01]  /*45e0*/  FFMA.FTZ R64, R5, UR5, R64 ;  /* 0x0000000505407c23 */ /* 0x000fe20008010040 */
[----:B------:R-:W-:Y:S01]  /*45f0*/  FSEL R73, R73, -INF , !P2 ;  /* 0xff80000049497808 */ /* 0x000fe20005000000 */
[----:B------:R-:W-:Y:S01]  /*4600*/  FFMA.FTZ R66, R5, UR5, R66 ;  /* 0x0000000505427c23 */ /* 0x000fe20008010042 */
[----:B------:R-:W-:Y:S01]  /*4610*/  ISETP.GE.AND P1, PT, R100, R159, PT ;  /* 0x0000009f6400720c */ /* 0x000fe20003f26270 */
[----:B------:R-:W-:Y:S01]  /*4620*/  FFMA.FTZ R58, R4, UR5, R60 ;  /* 0x00000005043a7c23 */ /* 0x000fe2000801003c */
[----:B------:R-:W-:Y:S01]  /*4630*/  ISETP.GE.AND P4, PT, R100, R157, PT ;  /* 0x0000009d6400720c */ /* 0x000fe20003f86270 */
[----:B------:R-:W-:Y:S01]  /*4640*/  FFMA.FTZ R72, R4, UR5, R152 ;  /* 0x0000000504487c23 */ /* 0x000fe20008010098 */
[C---:B------:R-:W-:Y:S01]  /*4650*/  ISETP.GE.AND P2, PT, R100.reuse, R156, PT ;  /* 0x0000009c6400720c */ /* 0x040fe20003f46270 */
[----:B------:R-:W-:Y:S01]  /*4660*/  VIADD R100, R100, 0x79 ;  /* 0x0000007964647836 */ /* 0x000fe20000000000 */
[----:B------:R-:W-:Y:S01]  /*4670*/  FSEL R80, R62, -INF , !P0 ;  /* 0xff8000003e507808 */ /* 0x000fe20004000000 */
[----:B------:R-:W-:Y:S01]  /*4680*/  FFMA.FTZ R14, R4, UR5, R154 ;  /* 0x00000005040e7c23 */ /* 0x000fe2000801009a */
[----:B------:R-:W-:-:S02]  /*4690*/  PLOP3.LUT P0, PT, PT, PT, UP0, 0x80, 0x0 ;  /* 0x000000000000781c */ /* 0x000fc40003f0f008 */
[----:B------:R-:W-:Y:S02]  /*46a0*/  I2FP.F32.S32 R5, R100 ;  /* 0x0000006400057245 */ /* 0x000fe40000201400 */
[----:B------:R-:W-:Y:S02]  /*46b0*/  FSEL R116, R110, -INF , !P6 ;  /* 0xff8000006e747808 */ /* 0x000fe40007000000 */
[----:B------:R-:W-:Y:S01]  /*46c0*/  FSEL R137, R64, -INF , !P5 ;  /* 0xff80000040897808 */ /* 0x000fe20006800000 */
[C---:B------:R-:W-:Y:S01]  /*46d0*/  FFMA.FTZ R81, R5.reuse, UR5, R109 ;  /* 0x0000000505517c23 */ /* 0x040fe2000801006d */
[----:B------:R-:W-:Y:S01]  /*46e0*/  FSEL R120, R66, -INF , !P3 ;  /* 0xff80000042787808 */ /* 0x000fe20005800000 */
[C---:B------:R-:W-:Y:S01]  /*46f0*/  FFMA.FTZ R110, R5.reuse, UR5, R111 ;  /* 0x00000005056e7c23 */ /* 0x040fe2000801006f */
[----:B------:R-:W-:Y:S01]  /*4700*/  FSEL R58, R58, -INF , !P1 ;  /* 0xff8000003a3a7808 */ /* 0x000fe20004800000 */
[C---:B------:R-:W-:Y:S01]  /*4710*/  FFMA.FTZ R65, R5.reuse, UR5, R65 ;  /* 0x0000000505417c23 */ /* 0x040fe20008010041 */
[----:B------:R-:W-:Y:S01]  /*4720*/  FFMA.FTZ R67, R5, UR5, R67 ;  /* 0x0000000505437c23 */ /* 0x000fe20008010043 */
[----:B------:R-:W-:-:S02]  /*4730*/  ISETP.GE.AND P6, PT, R100, R159, PT ;  /* 0x0000009f6400720c */ /* 0x000fc40003fc6270 */
[C---:B------:R-:W-:Y:S02]  /*4740*/  ISETP.GE.AND P5, PT, R100.reuse, R158, PT ;  /* 0x0000009e6400720c */ /* 0x040fe40003fa6270 */
[C---:B------:R-:W-:Y:S02]  /*4750*/  ISETP.GE.AND P3, PT, R100.reuse, R157, PT ;  /* 0x0000009d6400720c */ /* 0x040fe40003f66270 */
[----:B------:R-:W-:Y:S02]  /*4760*/  ISETP.GE.AND P1, PT, R100, R156, PT ;  /* 0x0000009c6400720c */ /* 0x000fe40003f26270 */
        /* <DEDUP_REMOVED lines=53> */
[----:B--2---:R-:W-:Y:S01]  /*4ac0*/  IMAD.U32 R4, RZ, RZ, UR10 ;  /* 0x0000000aff047e24 */ /* 0x004fe2000f8e00ff */
        /* <DEDUP_REMOVED lines=10> */
.L_x_150:
[----:B------:R-:W-:Y:S05]  /*4b70*/  BSYNC B0 ;  /* 0x0000000000007941 */ /* 0x000fea0003800000 */
.L_x_149:
[----:B------:R-:W0:Y:S02]  /*4b80*/  LDGDEPBAR ;  /* 0x00000000000079af */ /* 0x000e240000000000 */
.L_x_148:
[----:B--2---:R-:W-:Y:S01]  /*4b90*/  FMNMX.FTZ R5, R58, R61, !PT ;  /* 0x0000003d3a057209 */ /* 0x004fe20007810000 */
        /* <DEDUP_REMOVED lines=57> */
[----:B-1----:R-:W-:Y:S02]  /*4f30*/  FMNMX.FTZ R6, R14, R101, !PT ;  /* 0x000000650e067209 */ /* 0x002fe40007810000 */
[----:B------:R-:W-:Y:S02]  /*4f40*/  FMNMX.FTZ R5, R73, R5, !PT ;  /* 0x0000000549057209 */ /* 0x000fe40007810000 */
[----:B------:R-:W-:-:S02]  /*4f50*/  FMNMX.FTZ R132, R118, R132, !PT ;  /* 0x0000008476847209 */ /* 0x000fc40007810000 */
[----:B------:R-:W-:Y:S02]  /*4f60*/  FMNMX.FTZ R5, R81, R5, !PT ;  /* 0x0000000551057209 */ /* 0x000fe40007810000 */
[----:B------:R-:W-:Y:S02]  /*4f70*/  FMNMX.FTZ R6, R96, R6, !PT ;  /* 0x0000000660067209 */ /* 0x000fe40007810000 */
[----:B------:R-:W-:Y:S01]  /*4f80*/  FMNMX.FTZ R132, R116, R132, !PT ;  /* 0x0000008474847209 */ /* 0x000fe20007810000 */
[----:B------:R-:W1:Y:S01]  /*4f90*/  SHFL.BFLY PT, R4, R5, 0x2, 0x1f ;  /* 0x0c401f0005047f89 */ /* 0x000e6200000e0000 */
[----:B------:R-:W-:Y:S02]  /*4fa0*/  FMNMX.FTZ R6, R171, R6, !PT ;  /* 0x00000006ab067209 */ /* 0x000fe40007810000 */
[----:B------:R-:W-:Y:S02]  /*4fb0*/  FMNMX.FTZ R132, R110, R132, !PT ;  /* 0x000000846e847209 */ /* 0x000fe40007810000 */
[----:B------:R-:W-:-:S02]  /*4fc0*/  FMNMX.FTZ R6, R173, R6, !PT ;  /* 0x00000006ad067209 */ /* 0x000fc40007810000 */
[----:B------:R-:W-:Y:S01]  /*4fd0*/  LEA R237, R237, UR4, 0x1 ;  /* 0x00000004eded7c11 */ /* 0x000fe2000f8e08ff */
[----:B------:R-:W-:Y:S01]  /*4fe0*/  UMOV UR4, UR22 ;  /* 0x0000001600047c82 */ /* 0x000fe20008000000 */
[----:B------:R-:W-:Y:S02]  /*4ff0*/  FMNMX.FTZ R6, R172, R6, !PT ;  /* 0x00000006ac067209 */ /* 0x000fe40007810000 */
[----:B------:R-:W-:Y:S01]  /*5000*/  LEA R238, R0, R237, 0x1 ;  /* 0x000000ed00ee7211 */ /* 0x000fe200078e08ff */
[----:B------:R-:W-:Y:S01]  /*5010*/  LDSM.16.MT88.4 R188, [R237+0x4000] ;  /* 0x00400000edbc783b */ /* 0x000fe20000004200 */
[----:B------:R-:W-:-:S04]  /*5020*/  FMNMX.FTZ R6, R170, R6, !PT ;  /* 0x00000006aa067209 */ /* 0x000fc80007810000 */
[----:B------:R-:W-:-:S04]  /*5030*/  FMNMX.FTZ R6, R169, R6, !PT ;  /* 0x00000006a9067209 */ /* 0x000fc80007810000 */
[----:B------:R-:W-:Y:S02]  /*5040*/  FMNMX.FTZ R6, R167, R6, !PT ;  /* 0x00000006a7067209 */ /* 0x000fe40007810000 */
[----:B-1----:R-:W-:Y:S02]  /*5050*/  FMNMX.FTZ R4, R5, R4, !PT ;  /* 0x0000000405047209 */ /* 0x002fe40007810000 */
[----:B------:R-:W1:Y:S01]  /*5060*/  SHFL.BFLY PT, R5, R132, 0x2, 0x1f ;  /* 0x0c401f0084057f89 */ /* 0x000e6200000e0000 */
[----:B------:R-:W-:-:S03]  /*5070*/  FMNMX.FTZ R6, R166, R6, !PT ;  /* 0x00000006a6067209 */ /* 0x000fc60007810000 */
[----:B------:R-:W2:Y:S01]  /*5080*/  SHFL.BFLY PT, R133, R4, 0x1, 0x1f ;  /* 0x0c201f0004857f89 */ /* 0x000ea200000e0000 */
[----:B------:R-:W-:-:S04]  /*5090*/  FMNMX.FTZ R6, R165, R6, !PT ;  /* 0x00000006a5067209 */ /* 0x000fc80007810000 */
[----:B------:R-:W-:-:S04]  /*50a0*/  FMNMX.FTZ R6, R164, R6, !PT ;  /* 0x00000006a4067209 */ /* 0x000fc80007810000 */
[----:B------:R-:W-:-:S04]  /*50b0*/  FMNMX.FTZ R6, R140, R6, !PT ;  /* 0x000000068c067209 */ /* 0x000fc80007810000 */
[----:B------:R-:W-:-:S04]  /*50c0*/  FMNMX.FTZ R6, R135, R6, !PT ;  /* 0x0000000687067209 */ /* 0x000fc80007810000 */
[----:B------:R-:W-:Y:S02]  /*50d0*/  FMNMX.FTZ R6, R130, R6, !PT ;  /* 0x0000000682067209 */ /* 0x000fe40007810000 */
[----:B-1----:R-:W-:Y:S02]  /*50e0*/  FMNMX.FTZ R132, R132, R5, !PT ;  /* 0x0000000584847209 */ /* 0x002fe40007810000 */
[----:B------:R-:W-:Y:S02]  /*50f0*/  FMNMX.FTZ R6, R129, R6, !PT ;  /* 0x0000000681067209 */ /* 0x000fe40007810000 */
[----:B--2---:R-:W-:Y:S01]  /*5100*/  FMNMX.FTZ R133, R4, R133, !PT ;  /* 0x0000008504857209 */ /* 0x004fe20007810000 */
[----:B------:R-:W1:Y:S01]  /*5110*/  SHFL.BFLY PT, R5, R132, 0x1, 0x1f ;  /* 0x0c201f0084057f89 */ /* 0x000e6200000e0000 */
[----:B------:R-:W-:Y:S02]  /*5120*/  FMNMX.FTZ R6, R143, R6, !PT ;  /* 0x000000068f067209 */ /* 0x000fe40007810000 */
[C---:B------:R-:W-:Y:S01]  /*5130*/  FSETP.NEU.FTZ.AND P1, PT, R133.reuse, -INF , PT ;  /* 0xff8000008500780b */ /* 0x040fe20003f3d000 */
[----:B------:R-:W-:Y:S01]  /*5140*/  FMUL.FTZ R4, R133, UR24 ;  /* 0x0000001885047c20 */ /* 0x000fe20008410000 */
[----:B------:R-:W-:-:S04]  /*5150*/  FMNMX.FTZ R6, R145, R6, !PT ;  /* 0x0000000691067209 */ /* 0x000fc80007810000 */
[----:B------:R-:W-:Y:S02]  /*5160*/  FSEL R4, R4, RZ, P1 ;  /* 0x000000ff04047208 */ /* 0x000fe40000800000 */
[----:B------:R-:W-:-:S03]  /*5170*/  FMNMX.FTZ R6, R151, R6, !PT ;  /* 0x0000000697067209 */ /* 0x000fc60007810000 */
[--C-:B------:R-:W-:Y:S01]  /*5180*/  FFMA.FTZ R113, R58, UR24, -R4.reuse ;  /* 0x000000183a717c23 */ /* 0x100fe20008010804 */
        /* <DEDUP_REMOVED lines=30> */
[----:B------:R-:W-:Y:S01]  /*5370*/  FFMA.FTZ R49, R81, UR24, -R4 ;  /* 0x0000001851317c23 */ /* 0x000fe20008010804 */
[----:B------:R-:W-:Y:S01]  /*5380*/  FMNMX.FTZ R4, R72, R2, !PT ;  /* 0x0000000248047209 */ /* 0x000fe20007810000 */
[----:B------:R-:W-:Y:S01]  /*5390*/  MUFU.EX2 R113, R113 ;  /* 0x0000007100717308 */ /* 0x000fe20000000800 */
[----:B-1----:R-:W-:-:S02]  /*53a0*/  FMNMX.FTZ R132, R132, R5, !PT ;  /* 0x0000000584847209 */ /* 0x002fc40007810000 */
[----:B------:R-:W-:Y:S02]  /*53b0*/  FMNMX.FTZ R4, R3, R4, !PT ;  /* 0x0000000403047209 */ /* 0x000fe40007810000 */
[----:B------:R-:W-:Y:S01]  /*53c0*/  FMNMX.FTZ R6, R150, R6, !PT ;  /* 0x0000000696067209 */ /* 0x000fe20007810000 */
[----:B------:R-:W-:Y:S01]  /*53d0*/  FMUL.FTZ R111, R132, UR24 ;  /* 0x00000018846f7c20 */ /* 0x000fe20008410000 */
[----:B------:R-:W-:Y:S01]  /*53e0*/  FMNMX.FTZ R4, R88, R4, !PT ;  /* 0x0000000458047209 */ /* 0x000fe20007810000 */
[----:B------:R-:W1:Y:S01]  /*53f0*/  MUFU.EX2 R112, R112 ;  /* 0x0000007000707308 */ /* 0x000e620000000800 */
[----:B------:R-:W-:Y:S02]  /*5400*/  FMNMX.FTZ R6, R148, R6, !PT ;  /* 0x0000000694067209 */ /* 0x000fe40007810000 */
[----:B------:R-:W-:Y:S02]  /*5410*/  FMNMX.FTZ R4, R102, R4, !PT ;  /* 0x0000000466047209 */ /* 0x000fe40007810000 */
[----:B------:R-:W-:-:S02]  /*5420*/  FMNMX.FTZ R6, R146, R6, !PT ;  /* 0x0000000692067209 */ /* 0x000fc40007810000 */
[----:B------:R-:W-:Y:S01]  /*5430*/  FMNMX.FTZ R4, R174, R4, !PT ;  /* 0x00000004ae047209 */ /* 0x000fe20007810000 */
[----:B------:R-:W-:Y:S01]  /*5440*/  MUFU.EX2 R108, R108 ;  /* 0x0000006c006c7308 */ /* 0x000fe20000000800 */
[----:B------:R-:W-:Y:S02]  /*5450*/  FMNMX.FTZ R6, R144, R6, !PT ;  /* 0x0000000690067209 */ /* 0x000fe40007810000 */
[----:B------:R-:W-:Y:S02]  /*5460*/  FMNMX.FTZ R4, R175, R4, !PT ;  /* 0x00000004af047209 */ /* 0x000fe40007810000 */
[----:B------:R-:W-:Y:S02]  /*5470*/  FMNMX.FTZ R6, R141, R6, !PT ;  /* 0x000000068d067209 */ /* 0x000fe40007810000 */
[----:B------:R-:W-:Y:S01]  /*5480*/  FMNMX.FTZ R4, R180, R4, !PT ;  /* 0x00000004b4047209 */ /* 0x000fe20007810000 */
[----:B------:R-:W2:Y:S01]  /*5490*/  MUFU.EX2 R100, R100 ;  /* 0x0000006400647308 */ /* 0x000ea20000000800 */
[----:B------:R-:W-:-:S02]  /*54a0*/  FMNMX.FTZ R6, R136, R6, !PT ;  /* 0x0000000688067209 */ /* 0x000fc40007810000 */
[----:B------:R-:W-:Y:S02]  /*54b0*/  FMNMX.FTZ R4, R181, R4, !PT ;  /* 0x00000004b5047209 */ /* 0x000fe40007810000 */
[----:B------:R-:W-:Y:S02]  /*54c0*/  FMNMX.FTZ R6, R134, R6, !PT ;  /* 0x0000000686067209 */ /* 0x000fe40007810000 */
[----:B------:R-:W-:Y:S01]  /*54d0*/  FMNMX.FTZ R4, R182, R4, !PT ;  /* 0x00000004b6047209 */ /* 0x000fe20007810000 */
[----:B------:R-:W-:Y:S01]  /*54e0*/  MUFU.EX2 R91, R91 ;  /* 0x0000005b005b7308 */ /* 0x000fe20000000800 */
        /* <DEDUP_REMOVED lines=9> */
[----:B------:R-:W-:Y:S01]  /*5580*/  MUFU.EX2 R86, R86 ;  /* 0x0000005600567308 */ /* 0x000fe20000000800 */
[----:B------:R-:W-:-:S02]  /*5590*/  FMNMX.FTZ R7, R120, R7, !PT ;  /* 0x0000000778077209 */ /* 0x000fc40007810000 */
[----:B------:R-:W-:Y:S02]  /*55a0*/  FMNMX.FTZ R4, R92, R4, !PT ;  /* 0x000000045c047209 */ /* 0x000fe40007810000 */
[----:B------:R-:W-:Y:S02]  /*55b0*/  FMNMX.FTZ R7, R122, R7, !PT ;  /* 0x000000077a077209 */ /* 0x000fe40007810000 */
[----:B------:R-:W-:Y:S01]  /*55c0*/  FMNMX.FTZ R4, R94, R4, !PT ;  /* 0x000000045e047209 */ /* 0x000fe20007810000 */
[----:B------:R-:W-:Y:S01]  /*55d0*/  MUFU.EX2 R79, R79 ;  /* 0x0000004f004f7308 */ /* 0x000fe20000000800 */
[----:B------:R-:W-:Y:S02]  /*55e0*/  FSETP.NEU.FTZ.AND P1, PT, R132, -INF , PT ;  /* 0xff8000008400780b */ /* 0x000fe40003f3d000 */
[----:B------:R-:W-:Y:S02]  /*55f0*/  FMNMX.FTZ R4, R93, R4, !PT ;  /* 0x000000045d047209 */ /* 0x000fe40007810000 */
[----:B------:R-:W-:-:S02]  /*5600*/  FSEL R111, R111, RZ, P1 ;  /* 0x000000ff6f6f7208 */ /* 0x000fc40000800000 */
[----:B------:R-:W-:Y:S01]  /*5610*/  FMNMX.FTZ R4, R24, R4, !PT ;  /* 0x0000000418047209 */ /* 0x000fe20007810000 */
[----:B------:R-:W-:Y:S01]  /*5620*/  MUFU.EX2 R74, R74 ;  /* 0x0000004a004a7308 */ /* 0x000fe20000000800 */
[----:B-1----:R-:W-:Y:S01]  /*5630*/  F2FP.BF16.F32.PACK_AB R196, R112, R113 ;  /* 0x0000007170c4723e */ /* 0x002fe200000010ff */
[--C-:B------:R-:W-:Y:S01]  /*5640*/  FFMA.FTZ R78, R103, UR24, -R111.reuse ;  /* 0x00000018674e7c23 */ /* 0x100fe2000801086f */
[----:B------:R-:W-:Y:S01]  /*5650*/  FMNMX.FTZ R4, R168, R4, !PT ;  /* 0x00000004a8047209 */ /* 0x000fe20007810000 */
[--C-:B------:R-:W-:Y:S01]  /*5660*/  FFMA.FTZ R31, R11, UR24, -R111.reuse ;  /* 0x000000180b1f7c23 */ /* 0x100fe2000801086f */
[--C-:B------:R-:W-:Y:S01]  /*5670*/  FFMA.FTZ R30, R10, UR24, -R111.reuse ;  /* 0x000000180a1e7c23 */ /* 0x100fe2000801086f */
[--C-:B------:R-:W-:Y:S01]  /*5680*/  FFMA.FTZ R99, R89, UR24, -R111.reuse ;  /* 0x0000001859637c23 */ /* 0x100fe2000801086f */
[----:B------:R-:W-:Y:S01]  /*5690*/  FMNMX.FTZ R4, R126, R4, !PT ;  /* 0x000000047e047209 */ /* 0x000fe20007810000 */
[----:B------:R-:W1:Y:S01]  /*56a0*/  LDSM.16.MT88.4 R8, [R238+0x4000] ;  /* 0x00400000ee08783b */ /* 0x000e620000004200 */
[--C-:B------:R-:W-:Y:S01]  /*56b0*/  FFMA.FTZ R89, R97, UR24, -R111.reuse ;  /* 0x0000001861597c23 */ /* 0x100fe2000801086f */
[--C-:B------:R-:W-:Y:S01]  /*56c0*/  FFMA.FTZ R105, R85, UR24, -R111.reuse ;  /* 0x0000001855697c23 */ /* 0x100fe2000801086f */
[----:B------:R-:W-:Y:S01]  /*56d0*/  FMNMX.FTZ R4, R124, R4, !PT ;  /* 0x000000047c047209 */ /* 0x000fe20007810000 */
[--C-:B------:R-:W-:Y:S01]  /*56e0*/  FFMA.FTZ R85, R98, UR24, -R111.reuse ;  /* 0x0000001862557c23 */ /* 0x100fe2000801086f */
[--C-:B------:R-:W-:Y:S01]  /*56f0*/  FFMA.FTZ R107, R80, UR24, -R111.reuse ;  /* 0x00000018506b7c23 */ /* 0x100fe2000801086f */
[--C-:B------:R-:W-:Y:S01]  /*5700*/  FFMA.FTZ R106, R84, UR24, -R111.reuse ;  /* 0x00000018546a7c23 */ /* 0x100fe2000801086f */
[----:B------:R-:W-:Y:S01]  /*5710*/  FMNMX.FTZ R4, R163, R4, !PT ;  /* 0x00000004a3047209 */ /* 0x000fe20007810000 */
[--C-:B------:R-:W-:Y:S01]  /*5720*/  FFMA.FTZ R84, R48, UR24, -R111.reuse ;  /* 0x0000001830547c23 */ /* 0x100fe2000801086f */
[----:B------:R-:W-:Y:S01]  /*5730*/  MUFU.EX2 R105, R105 ;  /* 0x0000006900697308 */ /* 0x000fe20000000800 */
        /* <DEDUP_REMOVED lines=15> */
[----:B------:R-:W3:Y:S01]  /*5830*/  MUFU.EX2 R106, R106 ;  /* 0x0000006a006a7308 */ /* 0x000ee20000000800 */
[--C-:B------:R-:W-:Y:S01]  /*5840*/  FFMA.FTZ R33, R12, UR24, -R111.reuse ;  /* 0x000000180c217c23 */ /* 0x100fe2000801086f */
[----:B------:R-:W-:Y:S01]  /*5850*/  FMNMX.FTZ R4, R155, R4, !PT ;  /* 0x000000049b047209 */ /* 0x000fe20007810000 */
[--C-:B------:R-:W-:Y:S01]  /*5860*/  FFMA.FTZ R32, R13, UR24, -R111.reuse ;  /* 0x000000180d207c23 */ /* 0x100fe2000801086f */
[--C-:B------:R-:W-:Y:S01]  /*5870*/  FFMA.FTZ R29, R15, UR24, -R111.reuse ;  /* 0x000000180f1d7c23 */ /* 0x100fe2000801086f */
[----:B------:R-:W-:Y:S01]  /*5880*/  LDSM.16.MT88.4 R20, [R238+0x4400] ;  /* 0x00440000ee14783b */ /* 0x000fe20000004200 */
[----:B------:R-:W-:Y:S01]  /*5890*/  FMNMX.FTZ R4, R147, R4, !PT ;  /* 0x0000000493047209 */ /* 0x000fe20007810000 */
[--C-:B------:R-:W-:Y:S01]  /*58a0*/  FFMA.FTZ R39, R25, UR24, -R111.reuse ;  /* 0x0000001819277c23 */ /* 0x100fe2000801086f */
[----:B------:R-:W4:Y:S01]  /*58b0*/  MUFU.EX2 R99, R99 ;  /* 0x0000006300637308 */ /* 0x000f220000000800 */
[----:B--2---:R-:W-:Y:S01]  /*58c0*/  F2FP.BF16.F32.PACK_AB R198, R100, R108 ;  /* 0x0000006c64c6723e */ /* 0x004fe200000010ff */
[--C-:B------:R-:W-:Y:S01]  /*58d0*/  FFMA.FTZ R38, R26, UR24, -R111.reuse ;  /* 0x000000181a267c23 */ /* 0x100fe2000801086f */
[----:B------:R-:W-:Y:S01]  /*58e0*/  FMNMX.FTZ R4, R153, R4, !PT ;  /* 0x0000000499047209 */ /* 0x000fe20007810000 */
[--C-:B------:R-:W-:Y:S01]  /*58f0*/  FFMA.FTZ R46, R41, UR24, -R111.reuse ;  /* 0x00000018292e7c23 */ /* 0x100fe2000801086f */
[--C-:B------:R-:W-:Y:S01]  /*5900*/  FFMA.FTZ R35, R16, UR24, -R111.reuse ;  /* 0x0000001810237c23 */ /* 0x100fe2000801086f */
[--C-:B------:R-:W-:Y:S01]  /*5910*/  FFMA.FTZ R34, R17, UR24, -R111.reuse ;  /* 0x0000001811227c23 */ /* 0x100fe2000801086f */
[----:B------:R-:W-:Y:S01]  /*5920*/  FMNMX.FTZ R4, R149, R4, !PT ;  /* 0x0000000495047209 */ /* 0x000fe20007810000 */
[----:B------:R-:W2:Y:S01]  /*5930*/  MUFU.EX2 R89, R89 ;  /* 0x0000005900597308 */ /* 0x000ea20000000800 */
[----:B---3--:R-:W-:Y:S01]  /*5940*/  F2FP.BF16.F32.PACK_AB R197, R106, R107 ;  /* 0x0000006b6ac5723e */ /* 0x008fe200000010ff */
[--C-:B------:R-:W-:Y:S01]  /*5950*/  FFMA.FTZ R41, R28, UR24, -R111.reuse ;  /* 0x000000181c297c23 */ /* 0x100fe2000801086f */
[----:B------:R-:W-:Y:S01]  /*5960*/  FMNMX.FTZ R4, R137, R4, !PT ;  /* 0x0000000489047209 */ /* 0x000fe20007810000 */
[----:B------:R-:W-:Y:S01]  /*5970*/  FADD.FTZ R112, R113, R112 ;  /* 0x0000007071707221 */ /* 0x000fe20000010000 */
[----:B------:R-:W-:Y:S01]  /*5980*/  FADD.FTZ R106, R107, R106 ;  /* 0x0000006a6b6a7221 */ /* 0x000fe20000010000 */
[--C-:B------:R-:W-:Y:S01]  /*5990*/  FFMA.FTZ R118, R118, UR24, -R111.reuse ;  /* 0x0000001876767c23 */ /* 0x100fe2000801086f */
[----:B------:R-:W-:Y:S01]  /*59a0*/  FMNMX.FTZ R4, R138, R4, !PT ;  /* 0x000000048a047209 */ /* 0x000fe20007810000 */
[----:B------:R-:W3:Y:S01]  /*59b0*/  MUFU.EX2 R85, R85 ;  /* 0x0000005500557308 */ /* 0x000ee20000000800 */
[----:B----4-:R-:W-:Y:S01]  /*59c0*/  F2FP.BF16.F32.PACK_AB R199, R99, R105 ;  /* 0x0000006963c7723e */ /* 0x010fe200000010ff */
[----:B------:R-:W-:Y:S01]  /*59d0*/  FADD.FTZ R112, R108, R112 ;  /* 0x000000706c707221 */ /* 0x000fe20000010000 */
[----:B------:R-:W-:Y:S01]  /*59e0*/  FADD.FTZ R106, R105, R106 ;  /* 0x0000006a696a7221 */ /* 0x000fe20000010000 */
[----:B------:R-:W4:Y:S01]  /*59f0*/  SHFL.BFLY PT, R5, R4, 0x2, 0x1f ;  /* 0x0c401f0004057f89 */ /* 0x000f2200000e0000 */
[----:B------:R-:W-:Y:S01]  /*5a00*/  FFMA.FTZ R116, R116, UR24, -R111 ;  /* 0x0000001874747c23 */ /* 0x000fe2000801086f */
[----:B------:R-:W-:Y:S01]  /*5a10*/  FADD.FTZ R100, R100, R112 ;  /* 0x0000007064647221 */ /* 0x000fe20000010000 */
[----:B------:R-:W-:Y:S01]  /*5a20*/  FADD.FTZ R99, R99, R106 ;  /* 0x0000006a63637221 */ /* 0x000fe20000010000 */
[----:B------:R-:W-:Y:S01]  /*5a30*/  HMMA.16816.F32.BF16 R192, R196, R188, RZ ;  /* 0x000000bcc4c0723c */ /* 0x000fe200000418ff */
[----:B------:R-:W5:Y:S01]  /*5a40*/  MUFU.EX2 R84, R84 ;  /* 0x0000005400547308 */ /* 0x000f620000000800 */
[----:B------:R-:W-:Y:S01]  /*5a50*/  FADD.FTZ R100, R91, R100 ;  /* 0x000000645b647221 */ /* 0x000fe20000010000 */
[----:B--2---:R-:W-:-:S03]  /*5a60*/  FADD.FTZ R99, R89, R99 ;  /* 0x0000006359637221 */ /* 0x004fc60000010000 */
[----:B-1----:R-:W-:Y:S01]  /*5a70*/  HMMA.16816.F32.BF16 R200, R196, R8, RZ ;  /* 0x00000008c4c8723c */ /* 0x002fe200000418ff */
[----:B------:R-:W-:Y:S02]  /*5a80*/  FADD.FTZ R100, R90, R100 ;  /* 0x000000645a647221 */ /* 0x000fe40000010000 */
[----:B------:R-:W1:Y:S01]  /*5a90*/  MUFU.EX2 R78, R78 ;  /* 0x0000004e004e7308 */ /* 0x000e620000000800 */
[----:B---3--:R-:W-:Y:S01]  /*5aa0*/  FADD.FTZ R99, R85, R99 ;  /* 0x0000006355637221 */ /* 0x008fe20000010000 */
[----:B------:R-:W-:-:S04]  /*5ab0*/  FADD.FTZ R100, R86, R100 ;  /* 0x0000006456647221 */ /* 0x000fc80000010000 */
[----:B------:R-:W-:Y:S02]  /*5ac0*/  FADD.FTZ R100, R79, R100 ;  /* 0x000000644f647221 */ /* 0x000fe40000010000 */
[----:B------:R-:W2:Y:S01]  /*5ad0*/  MUFU.EX2 R71, R71 ;  /* 0x0000004700477308 */ /* 0x000ea20000000800 */
[----:B-----5:R-:W-:Y:S01]  /*5ae0*/  FADD.FTZ R99, R84, R99 ;  /* 0x0000006354637221 */ /* 0x020fe20000010000 */
[----:B------:R-:W-:Y:S01]  /*5af0*/  FADD.FTZ R100, R74, R100 ;  /* 0x000000644a647221 */ /* 0x000fe20000010000 */
[----:B----4-:R-:W-:-:S05]  /*5b00*/  FMNMX.FTZ R5, R4, R5, !PT ;  /* 0x0000000504057209 */ /* 0x010fca0007810000 */
[----:B------:R-:W3:Y:S01]  /*5b10*/  SHFL.BFLY PT, R4, R5, 0x1, 0x1f ;  /* 0x0c201f0005047f89 */ /* 0x000ee200000e0000 */
[----:B------:R-:W4:Y:S01]  /*5b20*/  MUFU.EX2 R70, R70 ;  /* 0x0000004600467308 */ /* 0x000f220000000800 */
[----:B-1----:R-:W-:-:S07]  /*5b30*/  FADD.FTZ R99, R78, R99 ;  /* 0x000000634e637221 */ /* 0x002fce0000010000 */
[----:B------:R-:W1:Y:S01]  /*5b40*/  MUFU.EX2 R69, R69 ;  /* 0x0000004500457308 */ /* 0x000e620000000800 */
[----:B--2---:R-:W-:-:S07]  /*5b50*/  FADD.FTZ R100, R71, R100 ;  /* 0x0000006447647221 */ /* 0x004fce0000010000 */
[----:B------:R-:W2:Y:S01]  /*5b60*/  MUFU.EX2 R73, R73 ;  /* 0x0000004900497308 */ /* 0x000ea20000000800 */
[----:B----4-:R-:W-:Y:S01]  /*5b70*/  FADD.FTZ R100, R70, R100 ;  /* 0x0000006446647221 */ /* 0x010fe20000010000 */
[----:B---3--:R-:W-:-:S06]  /*5b80*/  FMNMX.FTZ R5, R5, R4, !PT ;  /* 0x0000000405057209 */ /* 0x008fcc0007810000 */
[----:B------:R-:W3:Y:S01]  /*5b90*/  MUFU.EX2 R48, R48 ;  /* 0x0000003000307308 */ /* 0x000ee20000000800 */
[----:B------:R-:W4:Y:S01]  /*5ba0*/  SHFL.BFLY PT, R4, R7, 0x2, 0x1f ;  /* 0x0c401f0007047f89 */ /* 0x000f2200000e0000 */
[----:B-1----:R-:W-:Y:S01]  /*5bb0*/  FADD.FTZ R100, R69, R100 ;  /* 0x0000006445647221 */ /* 0x002fe20000010000 */
[C---:B------:R-:W-:Y:S01]  /*5bc0*/  FSETP.NEU.FTZ.AND P1, PT, R5.reuse, -INF , PT ;  /* 0xff8000000500780b */ /* 0x040fe20003f3d000 */
[----:B------:R-:W-:-:S04]  /*5bd0*/  FMUL.FTZ R139, R5, UR24 ;  /* 0x00000018058b7c20 */ /* 0x000fc80008410000 */
[----:B------:R-:W-:Y:S01]  /*5be0*/  MUFU.EX2 R47, R47 ;  /* 0x0000002f002f7308 */ /* 0x000fe20000000800 */
[----:B------:R-:W-:Y:S01]  /*5bf0*/  FSEL R139, R139, RZ, P1 ;  /* 0x000000ff8b8b7208 */ /* 0x000fe20000800000 */
[----:B--2---:R-:W-:-:S04]  /*5c00*/  FADD.FTZ R99, R73, R99 ;  /* 0x0000006349637221 */ /* 0x004fc80000010000 */
[--C-:B------:R-:W-:Y:S01]  /*5c10*/  FFMA.FTZ R103, R2, UR24, -R139.reuse ;  /* 0x0000001802677c23 */ /* 0x100fe2000801088b */
[--C-:B------:R-:W-:Y:S01]  /*5c20*/  FFMA.FTZ R97, R88, UR24, -R139.reuse ;  /* 0x0000001858617c23 */ /* 0x100fe2000801088b */
[--C-:B------:R-:W-:Y:S01]  /*5c30*/  FFMA.FTZ R88, R102, UR24, -R139.reuse ;  /* 0x0000001866587c23 */ /* 0x100fe2000801088b */
[--C-:B------:R-:W-:Y:S01]  /*5c40*/  FFMA.FTZ R104, R72, UR24, -R139.reuse ;  /* 0x0000001848687c23 */ /* 0x100fe2000801088b */
[--C-:B------:R-:W-:Y:S01]  /*5c50*/  FFMA.FTZ R98, R3, UR24, -R139.reuse ;  /* 0x0000001803627c23 */ /* 0x100fe2000801088b */
[--C-:B------:R-:W-:Y:S01]  /*5c60*/  FFMA.FTZ R0, R92, UR24, -R139.reuse ;  /* 0x000000185c007c23 */ /* 0x100fe2000801088b */
[----:B------:R-:W-:Y:S01]  /*5c70*/  MUFU.EX2 R103, R103 ;  /* 0x0000006700677308 */ /* 0x000fe20000000800 */
[--C-:B------:R-:W-:Y:S01]  /*5c80*/  FFMA.FTZ R83, R174, UR24, -R139.reuse ;  /* 0x00000018ae537c23 */ /* 0x100fe2000801088b */
[--C-:B------:R-:W-:Y:S01]  /*5c90*/  FFMA.FTZ R77, R175, UR24, -R139.reuse ;  /* 0x00000018af4d7c23 */ /* 0x100fe2000801088b */
[--C-:B------:R-:W-:Y:S01]  /*5ca0*/  FFMA.FTZ R76, R180, UR24, -R139.reuse ;  /* 0x00000018b44c7c23 */ /* 0x100fe2000801088b */
[--C-:B------:R-:W-:Y:S01]  /*5cb0*/  FFMA.FTZ R82, R93, UR24, -R139.reuse ;  /* 0x000000185d527c23 */ /* 0x100fe2000801088b */
[----:B----4-:R-:W-:Y:S01]  /*5cc0*/  FMNMX.FTZ R7, R7, R4, !PT ;  /* 0x0000000407077209 */ /* 0x010fe20007810000 */
[--C-:B------:R-:W-:Y:S01]  /*5cd0*/  FFMA.FTZ R93, R24, UR24, -R139.reuse ;  /* 0x00000018185d7c23 */ /* 0x100fe2000801088b */
[--C-:B------:R-:W-:Y:S01]  /*5ce0*/  FFMA.FTZ R75, R94, UR24, -R139.reuse ;  /* 0x000000185e4b7c23 */ /* 0x100fe2000801088b */
[----:B------:R-:W1:Y:S01]  /*5cf0*/  MUFU.EX2 R104, R104 ;  /* 0x0000006800687308 */ /* 0x000e620000000800 */
[----:B------:R-:W-:Y:S01]  /*5d00*/  LDSM.16.MT88.4 R24, [R238+0x4800] ;  /* 0x00480000ee18783b */ /* 0x000fe20000004200 */
[--C-:B------:R-:W-:Y:S01]  /*5d10*/  FFMA.FTZ R72, R181, UR24, -R139.reuse ;  /* 0x00000018b5487c23 */ /* 0x100fe2000801088b */
[--C-:B------:R-:W-:Y:S01]  /*5d20*/  FFMA.FTZ R28, R182, UR24, -R139.reuse ;  /* 0x00000018b61c7c23 */ /* 0x100fe2000801088b */
[--C-:B------:R-:W-:Y:S01]  /*5d30*/  FFMA.FTZ R6, R183, UR24, -R139.reuse ;  /* 0x00000018b7067c23 */ /* 0x100fe2000801088b */
[----:B------:R-:W2:Y:S01]  /*5d40*/  SHFL.BFLY PT, R2, R7, 0x1, 0x1f ;  /* 0x0c201f0007027f89 */ /* 0x000ea200000e0000 */
[--C-:B------:R-:W-:Y:S01]  /*5d50*/  FFMA.FTZ R4, R185, UR24, -R139.reuse ;  /* 0x00000018b9047c23 */ /* 0x100fe2000801088b */
[--C-:B------:R-:W-:Y:S01]  /*5d60*/  FFMA.FTZ R119, R126, UR24, -R139.reuse ;  /* 0x000000187e777c23 */ /* 0x100fe2000801088b */
[----:B------:R-:W4:Y:S01]  /*5d70*/  MUFU.EX2 R98, R98 ;  /* 0x0000006200627308 */ /* 0x000f220000000800 */
[--C-:B------:R-:W-:Y:S01]  /*5d80*/  FFMA.FTZ R121, R124, UR24, -R139.reuse ;  /* 0x000000187c797c23 */ /* 0x100fe2000801088b */
[--C-:B------:R-:W-:Y:S01]  /*5d90*/  FFMA.FTZ R3, R186, UR24, -R139.reuse ;  /* 0x00000018ba037c23 */ /* 0x100fe2000801088b */
[--C-:B------:R-:W-:Y:S01]  /*5da0*/  FFMA.FTZ R117, R168, UR24, -R139.reuse ;  /* 0x00000018a8757c23 */ /* 0x100fe2000801088b */
[----:B------:R-:W-:Y:S01]  /*5db0*/  FFMA.FTZ R142, R142, UR24, -R139 ;  /* 0x000000188e8e7c23 */ /* 0x000fe2000801088b */
[----:B---3--:R-:W-:Y:S01]  /*5dc0*/  FADD.FTZ R99, R48, R99 ;  /* 0x0000006330637221 */ /* 0x008fe20000010000 */
[--C-:B------:R-:W-:Y:S01]  /*5dd0*/  FFMA.FTZ R152, R161, UR24, -R139.reuse ;  /* 0x00000018a1987c23 */ /* 0x100fe2000801088b */
[----:B------:R-:W-:Y:S01]  /*5de0*/  FFMA.FTZ R154, R160, UR24, -R139 ;  /* 0x00000018a09a7c23 */ /* 0x000fe2000801088b */
[----:B------:R-:W3:Y:S01]  /*5df0*/  MUFU.EX2 R97, R97 ;  /* 0x0000006100617308 */ /* 0x000ee20000000800 */
[----:B-1----:R-:W-:Y:S01]  /*5e00*/  F2FP.BF16.F32.PACK_AB R204, R103, R104 ;  /* 0x0000006867cc723e */ /* 0x002fe200000010ff */
[----:B------:R-:W-:Y:S01]  /*5e10*/  FADD.FTZ R103, R104, R103 ;  /* 0x0000006768677221 */ /* 0x000fe20000010000 */
[----:B------:R-:W-:Y:S01]  /*5e20*/  FADD.FTZ R99, R47, R99 ;  /* 0x000000632f637221 */ /* 0x000fe20000010000 */
[--C-:B------:R-:W-:Y:S01]  /*5e30*/  FFMA.FTZ R155, R155, UR24, -R139.reuse ;  /* 0x000000189b9b7c23 */ /* 0x100fe2000801088b */
[--C-:B------:R-:W-:Y:S01]  /*5e40*/  FFMA.FTZ R147, R147, UR24, -R139.reuse ;  /* 0x0000001893937c23 */ /* 0x100fe2000801088b */
[--C-:B------:R-:W-:Y:S01]  /*5e50*/  FFMA.FTZ R153, R153, UR24, -R139.reuse ;  /* 0x0000001899997c23 */ /* 0x100fe2000801088b */
[----:B------:R-:W-:Y:S01]  /*5e60*/  FFMA.FTZ R149, R149, UR24, -R139 ;  /* 0x0000001895957c23 */ /* 0x000fe2000801088b */
[----:B------:R-:W1:Y:S01]  /*5e70*/  MUFU.EX2 R88, R88 ;  /* 0x0000005800587308 */ /* 0x000e620000000800 */
[----:B----4-:R-:W-:Y:S01]  /*5e80*/  FADD.FTZ R103, R98, R103 ;  /* 0x0000006762677221 */ /* 0x010fe20000010000 */
[--C-:B------:R-:W-:Y:S01]  /*5e90*/  FFMA.FTZ R137, R137, UR24, -R139.reuse ;  /* 0x0000001889897c23 */ /* 0x100fe2000801088b */
[----:B------:R-:W-:Y:S01]  /*5ea0*/  FFMA.FTZ R182, R138, UR24, -R139 ;  /* 0x000000188ab67c23 */ /* 0x000fe2000801088b */
[----:B------:R-:W-:Y:S01]  /*5eb0*/  FFMA.FTZ R181, R110, UR24, -R111 ;  /* 0x000000186eb57c23 */ /* 0x000fe2000801086f */
[----:B--2---:R-:W-:Y:S01]  /*5ec0*/  FMNMX.FTZ R7, R7, R2, !PT ;  /* 0x0000000207077209 */ /* 0x004fe20007810000 */
[----:B------:R-:W-:-:S02]  /*5ed0*/  FFMA.FTZ R2, R187, UR24, -R139 ;  /* 0x00000018bb027c23 */ /* 0x000fc4000801088b */
[----:B------:R-:W2:Y:S01]  /*5ee0*/  MUFU.EX2 R83, R83 ;  /* 0x0000005300537308 */ /* 0x000ea20000000800 */
[C---:B------:R-:W-:Y:S01]  /*5ef0*/  FSETP.NEU.FTZ.AND P1, PT, R7.reuse, -INF , PT ;  /* 0xff8000000700780b */ /* 0x040fe20003f3d000 */
[----:B------:R-:W-:Y:S01]  /*5f00*/  FMUL.FTZ R123, R7, UR24 ;  /* 0x00000018077b7c20 */ /* 0x000fe20008410000 */
[C---:B---3--:R-:W-:Y:S01]  /*5f10*/  F2FP.BF16.F32.PACK_AB R206, R97.reuse, R98 ;  /* 0x0000006261ce723e */ /* 0x048fe200000010ff */
[----:B------:R-:W-:-:S03]  /*5f20*/  FADD.FTZ R97, R97, R103 ;  /* 0x0000006761617221 */ /* 0x000fc60000010000 */
[----:B------:R-:W-:Y:S01]  /*5f30*/  FSEL R123, R123, RZ, P1 ;  /* 0x000000ff7b7b7208 */ /* 0x000fe20000800000 */
[----:B------:R-:W3:Y:S01]  /*5f40*/  MUFU.EX2 R77, R77 ;  /* 0x0000004d004d7308 */ /* 0x000ee20000000800 */
[----:B-1----:R-:W-:-:S03]  /*5f50*/  FADD.FTZ R97, R88, R97 ;  /* 0x0000006158617221 */ /* 0x002fc60000010000 */
[--C-:B------:R-:W-:Y:S01]  /*5f60*/  FFMA.FTZ R109, R101, UR24, -R123.reuse ;  /* 0x00000018656d7c23 */ /* 0x100fe2000801087b */
[--C-:B------:R-:W-:Y:S01]  /*5f70*/  FFMA.FTZ R101, R96, UR24, -R123.reuse ;  /* 0x0000001860657c23 */ /* 0x100fe2000801087b */
[--C-:B------:R-:W-:Y:S01]  /*5f80*/  FFMA.FTZ R102, R14, UR24, -R123.reuse ;  /* 0x000000180e667c23 */ /* 0x100fe2000801087b */
[--C-:B------:R-:W-:Y:S01]  /*5f90*/  FFMA.FTZ R96, R171, UR24, -R123.reuse ;  /* 0x00000018ab607c23 */ /* 0x100fe2000801087b */
[----:B------:R-:W1:Y:S01]  /*5fa0*/  LDSM.16.MT88.4 R12, [R237+0x4400] ;  /* 0x00440000ed0c783b */ /* 0x000e620000004200 */
[--C-:B------:R-:W-:Y:S01]  /*5fb0*/  FFMA.FTZ R92, R173, UR24, -R123.reuse ;  /* 0x00000018ad5c7c23 */ /* 0x100fe2000801087b */
[----:B------:R-:W-:Y:S01]  /*5fc0*/  MUFU.EX2 R109, R109 ;  /* 0x0000006d006d7308 */ /* 0x000fe20000000800 */
[--C-:B------:R-:W-:Y:S01]  /*5fd0*/  FFMA.FTZ R87, R172, UR24, -R123.reuse ;  /* 0x00000018ac577c23 */ /* 0x100fe2000801087b */
[--C-:B------:R-:W-:Y:S01]  /*5fe0*/  FFMA.FTZ R81, R170, UR24, -R123.reuse ;  /* 0x00000018aa517c23 */ /* 0x100fe2000801087b */
[--C-:B------:R-:W-:Y:S01]  /*5ff0*/  FFMA.FTZ R80, R169, UR24, -R123.reuse ;  /* 0x00000018a9507c23 */ /* 0x100fe2000801087b */
[----:B--2---:R-:W-:Y:S01]  /*6000*/  F2FP.BF16.F32.PACK_AB R16, R83, R88 ;  /* 0x000000585310723e */ /* 0x004fe200000010ff */
[--C-:B------:R-:W-:Y:S01]  /*6010*/  FFMA.FTZ R95, R167, UR24, -R123.reuse ;  /* 0x00000018a75f7c23 */ /* 0x100fe2000801087b */
[--C-:B------:R-:W-:Y:S01]  /*6020*/  FFMA.FTZ R94, R166, UR24, -R123.reuse ;  /* 0x00000018a65e7c23 */ /* 0x100fe2000801087b */
[--C-:B------:R-:W-:Y:S01]  /*6030*/  FFMA.FTZ R115, R165, UR24, -R123.reuse ;  /* 0x00000018a5737c23 */ /* 0x100fe2000801087b */
[----:B------:R-:W2:Y:S01]  /*6040*/  MUFU.EX2 R102, R102 ;  /* 0x0000006600667308 */ /* 0x000ea20000000800 */
[--C-:B------:R-:W-:Y:S01]  /*6050*/  FFMA.FTZ R114, R164, UR24, -R123.reuse ;  /* 0x00000018a4727c23 */ /* 0x100fe2000801087b */
[--C-:B------:R-:W-:Y:S01]  /*6060*/  FFMA.FTZ R124, R140, UR24, -R123.reuse ;  /* 0x000000188c7c7c23 */ /* 0x100fe2000801087b */
[--C-:B------:R-:W-:Y:S01]  /*6070*/  FFMA.FTZ R126, R135, UR24, -R123.reuse ;  /* 0x00000018877e7c23 */ /* 0x100fe2000801087b */
[--C-:B------:R-:W-:Y:S01]  /*6080*/  FFMA.FTZ R130, R130, UR24, -R123.reuse ;  /* 0x0000001882827c23 */ /* 0x100fe2000801087b */
[--C-:B------:R-:W-:Y:S01]  /*6090*/  FFMA.FTZ R129, R129, UR24, -R123.reuse ;  /* 0x0000001881817c23 */ /* 0x100fe2000801087b */
[--C-:B------:R-:W-:Y:S01]  /*60a0*/  FFMA.FTZ R143, R143, UR24, -R123.reuse ;  /* 0x000000188f8f7c23 */ /* 0x100fe2000801087b */
[--C-:B------:R-:W-:Y:S01]  /*60b0*/  FFMA.FTZ R145, R145, UR24, -R123.reuse ;  /* 0x0000001891917c23 */ /* 0x100fe2000801087b */
[----:B------:R-:W4:Y:S01]  /*60c0*/  MUFU.EX2 R101, R101 ;  /* 0x0000006500657308 */ /* 0x000f220000000800 */
[--C-:B------:R-:W-:Y:S01]  /*60d0*/  FFMA.FTZ R151, R151, UR24, -R123.reuse ;  /* 0x0000001897977c23 */ /* 0x100fe2000801087b */
[----:B------:R-:W-:Y:S01]  /*60e0*/  FFMA.FTZ R150, R150, UR24, -R123 ;  /* 0x0000001896967c23 */ /* 0x000fe2000801087b */
[----:B------:R-:W-:Y:S01]  /*60f0*/  FADD.FTZ R97, R83, R97 ;  /* 0x0000006153617221 */ /* 0x000fe20000010000 */
[--C-:B------:R-:W-:Y:S01]  /*6100*/  FFMA.FTZ R135, R163, UR24, -R139.reuse ;  /* 0x00000018a3877c23 */ /* 0x100fe2000801088b */
[----:B------:R-:W-:Y:S01]  /*6110*/  FFMA.FTZ R140, R162, UR24, -R139 ;  /* 0x00000018a28c7c23 */ /* 0x000fe2000801088b */
[----:B------:R-:W-:Y:S01]  /*6120*/  FFMA.FTZ R148, R148, UR24, -R123 ;  /* 0x0000001894947c23 */ /* 0x000fe2000801087b */
[----:B---3--:R-:W-:Y:S01]  /*6130*/  FADD.FTZ R97, R77, R97 ;  /* 0x000000614d617221 */ /* 0x008fe20000010000 */
[----:B------:R-:W3:Y:S01]  /*6140*/  MUFU.EX2 R96, R96 ;  /* 0x0000006000607308 */ /* 0x000ee20000000800 */
[----:B--2---:R-:W-:Y:S01]  /*6150*/  F2FP.BF16.F32.PACK_AB R205, R109, R102 ;  /* 0x000000666dcd723e */ /* 0x004fe200000010ff */
[----:B------:R-:W-:Y:S01]  /*6160*/  FADD.FTZ R102, R102, R109 ;  /* 0x0000006d66667221 */ /* 0x000fe20000010000 */
[--C-:B------:R-:W-:Y:S01]  /*6170*/  FFMA.FTZ R146, R146, UR24, -R123.reuse ;  /* 0x0000001892927c23 */ /* 0x100fe2000801087b */
[--C-:B------:R-:W-:Y:S01]  /*6180*/  FFMA.FTZ R144, R144, UR24, -R123.reuse ;  /* 0x0000001890907c23 */ /* 0x100fe2000801087b */
[--C-:B------:R-:W-:Y:S01]  /*6190*/  FFMA.FTZ R141, R141, UR24, -R123.reuse ;  /* 0x000000188d8d7c23 */ /* 0x100fe2000801087b */
[--C-:B------:R-:W-:Y:S01]  /*61a0*/  FFMA.FTZ R136, R136, UR24, -R123.reuse ;  /* 0x0000001888887c23 */ /* 0x100fe2000801087b */
[--C-:B------:R-:W-:Y:S01]  /*61b0*/  FFMA.FTZ R134, R134, UR24, -R123.reuse ;  /* 0x0000001886867c23 */ /* 0x100fe2000801087b */
[----:B------:R-:W2:Y:S01]  /*61c0*/  MUFU.EX2 R76, R76 ;  /* 0x0000004c004c7308 */ /* 0x000ea20000000800 */
[----:B----4-:R-:W-:Y:S01]  /*61d0*/  FADD.FTZ R102, R101, R102 ;  /* 0x0000006665667221 */ /* 0x010fe20000010000 */
[--C-:B------:R-:W-:Y:S01]  /*61e0*/  FFMA.FTZ R131, R131, UR24, -R123.reuse ;  /* 0x0000001883837c23 */ /* 0x100fe2000801087b */
[--C-:B------:R-:W-:Y:S01]  /*61f0*/  FFMA.FTZ R128, R128, UR24, -R123.reuse ;  /* 0x0000001880807c23 */ /* 0x100fe2000801087b */
[--C-:B------:R-:W-:Y:S01]  /*6200*/  FFMA.FTZ R127, R127, UR24, -R123.reuse ;  /* 0x000000187f7f7c23 */ /* 0x100fe2000801087b */
[--C-:B------:R-:W-:Y:S01]  /*6210*/  FFMA.FTZ R125, R125, UR24, -R123.reuse ;  /* 0x000000187d7d7c23 */ /* 0x100fe2000801087b */
[--C-:B------:R-:W-:Y:S01]  /*6220*/  FFMA.FTZ R120, R120, UR24, -R123.reuse ;  /* 0x0000001878787c23 */ /* 0x100fe2000801087b */
[----:B------:R-:W-:Y:S01]  /*6230*/  FFMA.FTZ R183, R122, UR24, -R123 ;  /* 0x000000187ab77c23 */ /* 0x000fe2000801087b */
[----:B------:R-:W4:Y:S01]  /*6240*/  MUFU.EX2 R92, R92 ;  /* 0x0000005c005c7308 */ /* 0x000f220000000800 */
[C---:B---3--:R-:W-:Y:S01]  /*6250*/  F2FP.BF16.F32.PACK_AB R207, R96.reuse, R101 ;  /* 0x0000006560cf723e */ /* 0x048fe200000010ff */
[----:B------:R-:W-:-:S06]  /*6260*/  FADD.FTZ R102, R96, R102 ;  /* 0x0000006660667221 */ /* 0x000fcc0000010000 */
[----:B------:R-:W-:Y:S01]  /*6270*/  HMMA.16816.F32.BF16 R216, R204, R188, RZ ;  /* 0x000000bcccd8723c */ /* 0x000fe200000418ff */
[----:B------:R-:W3:Y:S01]  /*6280*/  MUFU.EX2 R87, R87 ;  /* 0x0000005700577308 */ /* 0x000ee20000000800 */
[C---:B--2---:R-:W-:Y:S01]  /*6290*/  F2FP.BF16.F32.PACK_AB R18, R76.reuse, R77 ;  /* 0x0000004d4c12723e */ /* 0x044fe200000010ff */
[----:B------:R-:W-:-:S03]  /*62a0*/  FADD.FTZ R97, R76, R97 ;  /* 0x000000614c617221 */ /* 0x000fc60000010000 */
[C---:B------:R-:W-:Y:S03]  /*62b0*/  HMMA.16816.F32.BF16 R208, R204.reuse, R8, RZ ;  /* 0x00000008ccd0723c */ /* 0x040fe600000418ff */
[----:B------:R-:W2:Y:S01]  /*62c0*/  MUFU.EX2 R81, R81 ;  /* 0x0000005100517308 */ /* 0x000ea20000000800 */
[----:B----4-:R-:W-:Y:S02]  /*62d0*/  FADD.FTZ R102, R92, R102 ;  /* 0x000000665c667221 */ /* 0x010fe40000010000 */
[C---:B------:R-:W-:Y:S05]  /*62e0*/  HMMA.16816.F32.BF16 R212, R204.reuse, R190, RZ ;  /* 0x000000beccd4723c */ /* 0x040fea00000418ff */
[----:B------:R-:W4:Y:S01]  /*62f0*/  MUFU.EX2 R80, R80 ;  /* 0x0000005000507308 */ /* 0x000f220000000800 */
[----:B------:R-:W-:Y:S01]  /*6300*/  HMMA.16816.F32.BF16 R204, R204, R10, RZ ;  /* 0x0000000acccc723c */ /* 0x000fe200000418ff */
[C---:B---3--:R-:W-:Y:S01]  /*6310*/  F2FP.BF16.F32.PACK_AB R17, R87.reuse, R92 ;  /* 0x0000005c5711723e */ /* 0x048fe200000010ff */
[----:B------:R-:W-:-:S04]  /*6320*/  FADD.FTZ R102, R87, R102 ;  /* 0x0000006657667221 */ /* 0x000fc80000010000 */
[----:B------:R-:W-:Y:S01]  /*6330*/  HMMA.16816.F32.BF16 R188, R196, R190, RZ ;  /* 0x000000bec4bc723c */ /* 0x000fe200000418ff */
[----:B------:R-:W3:Y:S01]  /*6340*/  MUFU.EX2 R72, R72 ;  /* 0x0000004800487308 */ /* 0x000ee20000000800 */
[----:B--2---:R-:W-:-:S04]  /*6350*/  FADD.FTZ R102, R81, R102 ;  /* 0x0000006651667221 */ /* 0x004fc80000010000 */
[----:B------:R-:W-:Y:S01]  /*6360*/  HMMA.16816.F32.BF16 R196, R196, R10, RZ ;  /* 0x0000000ac4c4723c */ /* 0x000fe200000418ff */
[----:B------:R-:W2:Y:S02]  /*6370*/  LDSM.16.MT88.4 R8, [R237+0x4800] ;  /* 0x00480000ed08783b */ /* 0x000ea40000004200 */
[----:B------:R-:W5:Y:S01]  /*6380*/  MUFU.EX2 R28, R28 ;  /* 0x0000001c001c7308 */ /* 0x000f620000000800 */
[C---:B----4-:R-:W-:Y:S01]  /*6390*/  F2FP.BF16.F32.PACK_AB R19, R80.reuse, R81 ;  /* 0x000000515013723e */ /* 0x050fe200000010ff */
[----:B------:R-:W-:-:S06]  /*63a0*/  FADD.FTZ R102, R80, R102 ;  /* 0x0000006650667221 */ /* 0x000fcc0000010000 */
[----:B------:R-:W4:Y:S01]  /*63b0*/  MUFU.EX2 R6, R6 ;  /* 0x0000000600067308 */ /* 0x000f220000000800 */
[----:B-1----:R-:W-:Y:S01]  /*63c0*/  HMMA.16816.F32.BF16 R216, R16, R12, R216 ;  /* 0x0000000c10d8723c */ /* 0x002fe200000418d8 */
[----:B---3--:R-:W-:-:S05]  /*63d0*/  FADD.FTZ R97, R72, R97 ;  /* 0x0000006148617221 */ /* 0x008fca0000010000 */
[----:B------:R-:W-:Y:S01]  /*63e0*/  HMMA.16816.F32.BF16 R208, R16, R20, R208 ;  /* 0x0000001410d0723c */ /* 0x000fe200000418d0 */
[----:B------:R-:W1:Y:S01]  /*63f0*/  MUFU.EX2 R4, R4 ;  /* 0x0000000400047308 */ /* 0x000e620000000800 */
[----:B-----5:R-:W-:-:S04]  /*6400*/  FADD.FTZ R97, R28, R97 ;  /* 0x000000611c617221 */ /* 0x020fc80000010000 */
[C---:B------:R-:W-:Y:S03]  /*6410*/  HMMA.16816.F32.BF16 R212, R16.reuse, R14, R212 ;  /* 0x0000000e10d4723c */ /* 0x040fe600000418d4 */
[----:B------:R-:W3:Y:S01]  /*6420*/  MUFU.EX2 R95, R95 ;  /* 0x0000005f005f7308 */ /* 0x000ee20000000800 */
[----:B----4-:R-:W-:Y:S02]  /*6430*/  FADD.FTZ R97, R6, R97 ;  /* 0x0000006106617221 */ /* 0x010fe40000010000 */
[----:B------:R-:W-:Y:S05]  /*6440*/  HMMA.16816.F32.BF16 R204, R16, R22, R204 ;  /* 0x0000001610cc723c */ /* 0x000fea00000418cc */
[----:B------:R-:W4:Y:S01]  /*6450*/  MUFU.EX2 R94, R94 ;  /* 0x0000005e005e7308 */ /* 0x000f220000000800 */
[----:B-1----:R-:W-:Y:S01]  /*6460*/  FADD.FTZ R97, R4, R97 ;  /* 0x0000006104617221 */ /* 0x002fe20000010000 */
[----:B------:R-:W-:-:S02]  /*6470*/  F2FP.BF16.F32.PACK_AB R16, R90, R91 ;  /* 0x0000005b5a10723e */ /* 0x000fc400000010ff */
[----:B------:R-:W-:Y:S02]  /*6480*/  F2FP.BF16.F32.PACK_AB R17, R85, R89 ;  /* 0x000000595511723e */ /* 0x000fe400000010ff */
[----:B------:R-:W-:Y:S02]  /*6490*/  F2FP.BF16.F32.PACK_AB R18, R79, R86 ;  /* 0x000000564f12723e */ /* 0x000fe400000010ff */
[----:B------:R-:W1:Y:S01]  /*64a0*/  MUFU.EX2 R115, R115 ;  /* 0x0000007300737308 */ /* 0x000e620000000800 */
[----:B------:R-:W-:Y:S01]  /*64b0*/  F2FP.BF16.F32.PACK_AB R19, R78, R84 ;  /* 0x000000544e13723e */ /* 0x000fe200000010ff */
[----:B---3--:R-:W-:-:S06]  /*64c0*/  FADD.FTZ R102, R95, R102 ;  /* 0x000000665f667221 */ /* 0x008fcc0000010000 */
[----:B------:R-:W3:Y:S01]  /*64d0*/  MUFU.EX2 R114, R114 ;  /* 0x0000007200727308 */ /* 0x000ee20000000800 */
[----:B------:R-:W-:Y:S01]  /*64e0*/  HMMA.16816.F32.BF16 R192, R16, R12, R192 ;  /* 0x0000000c10c0723c */ /* 0x000fe200000418c0 */
[----:B----4-:R-:W-:-:S05]  /*64f0*/  FADD.FTZ R102, R94, R102 ;  /* 0x000000665e667221 */ /* 0x010fca0000010000 */
[C---:B------:R-:W-:Y:S01]  /*6500*/  HMMA.16816.F32.BF16 R200, R16.reuse, R20, R200 ;  /* 0x0000001410c8723c */ /* 0x040fe200000418c8 */
[----:B------:R-:W4:Y:S01]  /*6510*/  MUFU.EX2 R46, R46 ;  /* 0x0000002e002e7308 */ /* 0x000f220000000800 */
[----:B------:R-:W-:Y:S01]  /*6520*/  F2FP.BF16.F32.PACK_AB R12, R28, R72 ;  /* 0x000000481c0c723e */ /* 0x000fe200000010ff */
[----:B-1----:R-:W-:Y:S01]  /*6530*/  FADD.FTZ R102, R115, R102 ;  /* 0x0000006673667221 */ /* 0x002fe20000010000 */
[----:B------:R-:W-:Y:S02]  /*6540*/  F2FP.BF16.F32.PACK_AB R13, R94, R95 ;  /* 0x0000005f5e0d723e */ /* 0x000fe400000010ff */
[----:B------:R-:W-:Y:S03]  /*6550*/  HMMA.16816.F32.BF16 R188, R16, R14, R188 ;  /* 0x0000000e10bc723c */ /* 0x000fe600000418bc */
[----:B------:R-:W1:Y:S01]  /*6560*/  MUFU.EX2 R3, R3 ;  /* 0x0000000300037308 */ /* 0x000e620000000800 */
[----:B---3--:R-:W-:-:S02]  /*6570*/  FADD.FTZ R102, R114, R102 ;  /* 0x0000006672667221 */ /* 0x008fc40000010000 */
[----:B------:R-:W-:Y:S01]  /*6580*/  HMMA.16816.F32.BF16 R196, R16, R22, R196 ;  /* 0x0000001610c4723c */ /* 0x000fe200000418c4 */
[----:B------:R-:W3:Y:S01]  /*6590*/  LDSM.16.MT88.4 R16, [R237+0x4c00] ;  /* 0x004c0000ed10783b */ /* 0x000ee20000004200 */
[----:B------:R-:W-:Y:S02]  /*65a0*/  F2FP.BF16.F32.PACK_AB R14, R4, R6 ;  /* 0x00000006040e723e */ /* 0x000fe400000010ff */
[----:B------:R-:W-:Y:S01]  /*65b0*/  F2FP.BF16.F32.PACK_AB R15, R114, R115 ;  /* 0x00000073720f723e */ /* 0x000fe200000010ff */
[----:B------:R-:W5:Y:S01]  /*65c0*/  LDSM.16.MT88.4 R20, [R238+0x4c00] ;  /* 0x004c0000ee14783b */ /* 0x000f620000004200 */
[----:B------:R-:W1:Y:S01]  /*65d0*/  MUFU.EX2 R2, R2 ;  /* 0x0000000200027308 */ /* 0x000e620000000800 */
[----:B----4-:R-:W-:-:S04]  /*65e0*/  FADD.FTZ R99, R46, R99 ;  /* 0x000000632e637221 */ /* 0x010fc80000010000 */
[C---:B--2---:R-:W-:Y:S03]  /*65f0*/  HMMA.16816.F32.BF16 R216, R12.reuse, R8, R216 ;  /* 0x000000080cd8723c */ /* 0x044fe600000418d8 */
[----:B------:R-:W2:Y:S01]  /*6600*/  MUFU.EX2 R0, R0 ;  /* 0x0000000000007308 */ /* 0x000ea20000000800 */
[----:B-1----:R-:W-:Y:S02]  /*6610*/  FADD.FTZ R97, R3, R97 ;  /* 0x0000006103617221 */ /* 0x002fe40000010000 */
[C---:B------:R-:W-:Y:S05]  /*6620*/  HMMA.16816.F32.BF16 R208, R12.reuse, R24, R208 ;  /* 0x000000180cd0723c */ /* 0x040fea00000418d0 */
[----:B------:R-:W1:Y:S01]  /*6630*/  MUFU.EX2 R75, R75 ;  /* 0x0000004b004b7308 */ /* 0x000e620000000800 */
[----:B------:R-:W-:Y:S01]  /*6640*/  HMMA.16816.F32.BF16 R212, R12, R10, R212 ;  /* 0x0000000a0cd4723c */ /* 0x000fe200000418d4 */
[----:B------:R-:W-:-:S05]  /*6650*/  FADD.FTZ R97, R2, R97 ;  /* 0x0000006102617221 */ /* 0x000fca0000010000 */
[----:B------:R-:W-:Y:S01]  /*6660*/  HMMA.16816.F32.BF16 R204, R12, R26, R204 ;  /* 0x0000001a0ccc723c */ /* 0x000fe200000418cc */
[----:B------:R-:W4:Y:S01]  /*6670*/  MUFU.EX2 R124, R124 ;  /* 0x0000007c007c7308 */ /* 0x000f220000000800 */
[----:B--2---:R-:W-:-:S05]  /*6680*/  FADD.FTZ R97, R0, R97 ;  /* 0x0000006100617221 */ /* 0x004fca0000010000 */
[----:B------:R-:W-:Y:S02]  /*6690*/  F2FP.BF16.F32.PACK_AB R12, R71, R74 ;  /* 0x0000004a470c723e */ /* 0x000fe400000010ff */
[----:B------:R-:W2:Y:S01]  /*66a0*/  MUFU.EX2 R126, R126 ;  /* 0x0000007e007e7308 */ /* 0x000ea20000000800 */
[----:B------:R-:W-:Y:S01]  /*66b0*/  F2FP.BF16.F32.PACK_AB R13, R48, R73 ;  /* 0x00000049300d723e */ /* 0x000fe200000010ff */
[----:B-1----:R-:W-:Y:S01]  /*66c0*/  FADD.FTZ R97, R75, R97 ;  /* 0x000000614b617221 */ /* 0x002fe20000010000 */
[----:B------:R-:W-:Y:S02]  /*66d0*/  F2FP.BF16.F32.PACK_AB R14, R69, R70 ;  /* 0x00000046450e723e */ /* 0x000fe400000010ff */
[----:B------:R-:W-:-:S03]  /*66e0*/  F2FP.BF16.F32.PACK_AB R15, R46, R47 ;  /* 0x0000002f2e0f723e */ /* 0x000fc600000010ff */
[----:B------:R-:W1:Y:S01]  /*66f0*/  MUFU.EX2 R130, R130 ;  /* 0x0000008200827308 */ /* 0x000e620000000800 */
[----:B----4-:R-:W-:-:S03]  /*6700*/  FADD.FTZ R102, R124, R102 ;  /* 0x000000667c667221 */ /* 0x010fc60000010000 */
[C---:B------:R-:W-:Y:S04]  /*6710*/  HMMA.16816.F32.BF16 R192, R12.reuse, R8, R192 ;  /* 0x000000080cc0723c */ /* 0x040fe800000418c0 */
[----:B------:R-:W4:Y:S01]  /*6720*/  MUFU.EX2 R129, R129 ;  /* 0x0000008100817308 */ /* 0x000f220000000800 */
[----:B--2---:R-:W-:Y:S01]  /*6730*/  FADD.FTZ R102, R126, R102 ;  /* 0x000000667e667221 */ /* 0x004fe20000010000 */
[----:B------:R-:W-:Y:S01]  /*6740*/  HMMA.16816.F32.BF16 R188, R12, R10, R188 ;  /* 0x0000000a0cbc723c */ /* 0x000fe200000418bc */
[----:B------:R-:W-:Y:S02]  /*6750*/  F2FP.BF16.F32.PACK_AB R8, R2, R3 ;  /* 0x000000030208723e */ /* 0x000fe400000010ff */
[----:B------:R-:W-:-:S03]  /*6760*/  F2FP.BF16.F32.PACK_AB R9, R126, R124 ;  /* 0x0000007c7e09723e */ /* 0x000fc600000010ff */
[----:B------:R-:W-:Y:S01]  /*6770*/  HMMA.16816.F32.BF16 R200, R12, R24, R200 ;  /* 0x000000180cc8723c */ /* 0x000fe200000418c8 */
[----:B------:R-:W2:Y:S01]  /*6780*/  MUFU.EX2 R68, R68 ;  /* 0x0000004400447308 */ /* 0x000ea20000000800 */
[----:B------:R-:W-:Y:S01]  /*6790*/  F2FP.BF16.F32.PACK_AB R10, R75, R0 ;  /* 0x000000004b0a723e */ /* 0x000fe200000010ff */
[----:B-1----:R-:W-:-:S03]  /*67a0*/  FADD.FTZ R102, R130, R102 ;  /* 0x0000006682667221 */ /* 0x002fc60000010000 */
[----:B------:R-:W-:Y:S01]  /*67b0*/  HMMA.16816.F32.BF16 R196, R12, R26, R196 ;  /* 0x0000001a0cc4723c */ /* 0x000fe200000418c4 */
[----:B------:R-:W1:Y:S02]  /*67c0*/  LDSM.16.MT88.4 R12, [R237+0x5000] ;  /* 0x00500000ed0c783b */ /* 0x000e640000004200 */
[----:B------:R-:W5:Y:S01]  /*67d0*/  MUFU.EX2 R67, R67 ;  /* 0x0000004300437308 */ /* 0x000f620000000800 */
[C---:B----4-:R-:W-:Y:S01]  /*67e0*/  F2FP.BF16.F32.PACK_AB R11, R129.reuse, R130 ;  /* 0x00000082810b723e */ /* 0x050fe200000010ff */
[----:B------:R-:W4:Y:S01]  /*67f0*/  LDSM.16.MT88.4 R24, [R238+0x5000] ;  /* 0x00500000ee18783b */ /* 0x000f220000004200 */
[----:B------:R-:W-:-:S05]  /*6800*/  FADD.FTZ R102, R129, R102 ;  /* 0x0000006681667221 */ /* 0x000fca0000010000 */
[----:B------:R-:W5:Y:S01]  /*6810*/  MUFU.EX2 R66, R66 ;  /* 0x0000004200427308 */ /* 0x000f620000000800 */
[----:B---3--:R-:W-:Y:S01]  /*6820*/  HMMA.16816.F32.BF16 R216, R8, R16, R216 ;  /* 0x0000001008d8723c */ /* 0x008fe200000418d8 */
[----:B--2---:R-:W-:-:S05]  /*6830*/  FADD.FTZ R100, R68, R100 ;  /* 0x0000006444647221 */ /* 0x004fca0000010000 */
[----:B------:R-:W-:Y:S01]  /*6840*/  HMMA.16816.F32.BF16 R212, R8, R18, R212 ;  /* 0x0000001208d4723c */ /* 0x000fe200000418d4 */
[----:B------:R-:W2:Y:S01]  /*6850*/  MUFU.EX2 R65, R65 ;  /* 0x0000004100417308 */ /* 0x000ea20000000800 */
[----:B-----5:R-:W-:-:S04]  /*6860*/  FADD.FTZ R100, R67, R100 ;  /* 0x0000006443647221 */ /* 0x020fc80000010000 */
[C---:B------:R-:W-:Y:S03]  /*6870*/  HMMA.16816.F32.BF16 R208, R8.reuse, R20, R208 ;  /* 0x0000001408d0723c */ /* 0x040fe600000418d0 */
[----:B------:R-:W3:Y:S01]  /*6880*/  MUFU.EX2 R45, R45 ;  /* 0x0000002d002d7308 */ /* 0x000ee20000000800 */
[----:B------:R-:W-:Y:S02]  /*6890*/  FADD.FTZ R100, R66, R100 ;  /* 0x0000006442647221 */ /* 0x000fe40000010000 */
[----:B------:R-:W-:Y:S05]  /*68a0*/  HMMA.16816.F32.BF16 R204, R8, R22, R204 ;  /* 0x0000001608cc723c */ /* 0x000fea00000418cc */
[----:B------:R-:W5:Y:S01]  /*68b0*/  MUFU.EX2 R44, R44 ;  /* 0x0000002c002c7308 */ /* 0x000f620000000800 */
[----:B--2---:R-:W-:Y:S01]  /*68c0*/  FADD.FTZ R100, R65, R100 ;  /* 0x0000006441647221 */ /* 0x004fe20000010000 */
[----:B------:R-:W-:-:S02]  /*68d0*/  F2FP.BF16.F32.PACK_AB R8, R67, R68 ;  /* 0x000000444308723e */ /* 0x000fc400000010ff */
[----:B------:R-:W-:-:S04]  /*68e0*/  F2FP.BF16.F32.PACK_AB R10, R65, R66 ;  /* 0x00000042410a723e */ /* 0x000fc800000010ff */
[----:B------:R-:W2:Y:S01]  /*68f0*/  MUFU.EX2 R43, R43 ;  /* 0x0000002b002b7308 */ /* 0x000ea20000000800 */
[----:B---3--:R-:W-:-:S07]  /*6900*/  FADD.FTZ R99, R45, R99 ;  /* 0x000000632d637221 */ /* 0x008fce0000010000 */
[----:B------:R-:W3:Y:S01]  /*6910*/  MUFU.EX2 R42, R42 ;  /* 0x0000002a002a7308 */ /* 0x000ee20000000800 */
[C---:B-----5:R-:W-:Y:S01]  /*6920*/  F2FP.BF16.F32.PACK_AB R9, R44.reuse, R45 ;  /* 0x0000002d2c09723e */ /* 0x060fe200000010ff */
[----:B------:R-:W-:-:S06]  /*6930*/  FADD.FTZ R99, R44, R99 ;  /* 0x000000632c637221 */ /* 0x000fcc0000010000 */
[----:B------:R-:W5:Y:S01]  /*6940*/  MUFU.EX2 R82, R82 ;  /* 0x0000005200527308 */ /* 0x000f620000000800 */
[----:B--2---:R-:W-:-:S07]  /*6950*/  FADD.FTZ R99, R43, R99 ;  /* 0x000000632b637221 */ /* 0x004fce0000010000 */
[----:B------:R-:W2:Y:S01]  /*6960*/  MUFU.EX2 R93, R93 ;  /* 0x0000005d005d7308 */ /* 0x000ea20000000800 */
[C---:B---3--:R-:W-:Y:S01]  /*6970*/  F2FP.BF16.F32.PACK_AB R11, R42.reuse, R43 ;  /* 0x0000002b2a0b723e */ /* 0x048fe200000010ff */
[----:B------:R-:W-:-:S06]  /*6980*/  FADD.FTZ R99, R42, R99 ;  /* 0x000000632a637221 */ /* 0x000fcc0000010000 */
[----:B------:R-:W3:Y:S01]  /*6990*/  MUFU.EX2 R117, R117 ;  /* 0x0000007500757308 */ /* 0x000ee20000000800 */
[----:B------:R-:W-:Y:S01]  /*69a0*/  HMMA.16816.F32.BF16 R192, R8, R16, R192 ;  /* 0x0000001008c0723c */ /* 0x000fe200000418c0 */
[----:B-----5:R-:W-:-:S05]  /*69b0*/  FADD.FTZ R97, R82, R97 ;  /* 0x0000006152617221 */ /* 0x020fca0000010000 */
[----:B------:R-:W-:Y:S01]  /*69c0*/  HMMA.16816.F32.BF16 R188, R8, R18, R188 ;  /* 0x0000001208bc723c */ /* 0x000fe200000418bc */
[----:B------:R-:W5:Y:S01]  /*69d0*/  MUFU.EX2 R119, R119 ;  /* 0x0000007700777308 */ /* 0x000f620000000800 */
[C---:B--2---:R-:W-:Y:S01]  /*69e0*/  F2FP.BF16.F32.PACK_AB R16, R93.reuse, R82 ;  /* 0x000000525d10723e */ /* 0x044fe200000010ff */
[----:B------:R-:W-:-:S03]  /*69f0*/  FADD.FTZ R97, R93, R97 ;  /* 0x000000615d617221 */ /* 0x000fc60000010000 */
[C---:B------:R-:W-:Y:S03]  /*6a00*/  HMMA.16816.F32.BF16 R200, R8.reuse, R20, R200 ;  /* 0x0000001408c8723c */ /* 0x040fe600000418c8 */
[----:B------:R-:W2:Y:S01]  /*6a10*/  MUFU.EX2 R143, R143 ;  /* 0x0000008f008f7308 */ /* 0x000ea20000000800 */
[----:B---3--:R-:W-:Y:S02]  /*6a20*/  FADD.FTZ R97, R117, R97 ;  /* 0x0000006175617221 */ /* 0x008fe40000010000 */
[----:B------:R-:W-:Y:S01]  /*6a30*/  HMMA.16816.F32.BF16 R196, R8, R22, R196 ;  /* 0x0000001608c4723c */ /* 0x000fe200000418c4 */
[----:B------:R-:W3:Y:S04]  /*6a40*/  LDSM.16.MT88.4 R8, [R237+0x5400] ;  /* 0x00540000ed08783b */ /* 0x000ee80000004200 */
[----:B------:R-:W1:Y:S01]  /*6a50*/  MUFU.EX2 R145, R145 ;  /* 0x0000009100917308 */ /* 0x000e620000000800 */
[C---:B-----5:R-:W-:Y:S01]  /*6a60*/  F2FP.BF16.F32.PACK_AB R18, R119.reuse, R117 ;  /* 0x000000757712723e */ /* 0x060fe200000010ff */
[----:B------:R-:W-:-:S06]  /*6a70*/  FADD.FTZ R97, R119, R97 ;  /* 0x0000006177617221 */ /* 0x000fcc0000010000 */
[----:B------:R-:W5:Y:S01]  /*6a80*/  MUFU.EX2 R151, R151 ;  /* 0x0000009700977308 */ /* 0x000f620000000800 */
[----:B--2---:R-:W-:-:S07]  /*6a90*/  FADD.FTZ R102, R143, R102 ;  /* 0x000000668f667221 */ /* 0x004fce0000010000 */
[----:B------:R-:W2:Y:S01]  /*6aa0*/  MUFU.EX2 R150, R150 ;  /* 0x0000009600967308 */ /* 0x000ea20000000800 */
[C---:B-1----:R-:W-:Y:S01]  /*6ab0*/  F2FP.BF16.F32.PACK_AB R17, R145.reuse, R143 ;  /* 0x0000008f9111723e */ /* 0x042fe200000010ff */
[----:B------:R-:W-:-:S06]  /*6ac0*/  FADD.FTZ R102, R145, R102 ;  /* 0x0000006691667221 */ /* 0x000fcc0000010000 */
[----:B------:R-:W1:Y:S01]  /*6ad0*/  MUFU.EX2 R64, R64 ;  /* 0x0000004000407308 */ /* 0x000e620000000800 */
[----:B-----5:R-:W-:-:S07]  /*6ae0*/  FADD.FTZ R102, R151, R102 ;  /* 0x0000006697667221 */ /* 0x020fce0000010000 */
[----:B------:R-:W5:Y:S01]  /*6af0*/  MUFU.EX2 R63, R63 ;  /* 0x0000003f003f7308 */ /* 0x000f620000000800 */
[C---:B--2---:R-:W-:Y:S01]  /*6b00*/  F2FP.BF16.F32.PACK_AB R19, R150.reuse, R151 ;  /* 0x000000979613723e */ /* 0x044fe200000010ff */
[----:B------:R-:W-:-:S06]  /*6b10*/  FADD.FTZ R102, R150, R102 ;  /* 0x0000006696667221 */ /* 0x000fcc0000010000 */
[----:B------:R-:W2:Y:S01]  /*6b20*/  MUFU.EX2 R62, R62 ;  /* 0x0000003e003e7308 */ /* 0x000ea20000000800 */
[----:B------:R-:W-:Y:S01]  /*6b30*/  HMMA.16816.F32.BF16 R216, R16, R12, R216 ;  /* 0x0000000c10d8723c */ /* 0x000fe200000418d8 */
[----:B-1----:R-:W-:-:S05]  /*6b40*/  FADD.FTZ R100, R64, R100 ;  /* 0x0000006440647221 */ /* 0x002fca0000010000 */
[----:B------:R-:W-:Y:S01]  /*6b50*/  HMMA.16816.F32.BF16 R212, R16, R14, R212 ;  /* 0x0000000e10d4723c */ /* 0x000fe200000418d4 */
[----:B------:R-:W1:Y:S01]  /*6b60*/  MUFU.EX2 R61, R61 ;  /* 0x0000003d003d7308 */ /* 0x000e620000000800 */
[C---:B-----5:R-:W-:Y:S01]  /*6b70*/  F2FP.BF16.F32.PACK_AB R20, R63.reuse, R64 ;  /* 0x000000403f14723e */ /* 0x060fe200000010ff */
[----:B------:R-:W-:-:S03]  /*6b80*/  FADD.FTZ R100, R63, R100 ;  /* 0x000000643f647221 */ /* 0x000fc60000010000 */
[C---:B----4-:R-:W-:Y:S03]  /*6b90*/  HMMA.16816.F32.BF16 R208, R16.reuse, R24, R208 ;  /* 0x0000001810d0723c */ /* 0x050fe600000418d0 */
[----:B------:R-:W4:Y:S01]  /*6ba0*/  MUFU.EX2 R41, R41 ;  /* 0x0000002900297308 */ /* 0x000f220000000800 */
[----:B--2---:R-:W-:Y:S02]  /*6bb0*/  FADD.FTZ R100, R62, R100 ;  /* 0x000000643e647221 */ /* 0x004fe40000010000 */
[----:B------:R-:W-:Y:S01]  /*6bc0*/  HMMA.16816.F32.BF16 R204, R16, R26, R204 ;  /* 0x0000001a10cc723c */ /* 0x000fe200000418cc */
[----:B------:R-:W2:Y:S04]  /*6bd0*/  LDSM.16.MT88.4 R16, [R238+0x5400] ;  /* 0x00540000ee10783b */ /* 0x000ea80000004200 */
[----:B------:R-:W5:Y:S01]  /*6be0*/  MUFU.EX2 R40, R40 ;  /* 0x0000002800287308 */ /* 0x000f620000000800 */
[C---:B-1----:R-:W-:Y:S01]  /*6bf0*/  F2FP.BF16.F32.PACK_AB R22, R61.reuse, R62 ;  /* 0x0000003e3d16723e */ /* 0x042fe200000010ff */
[----:B------:R-:W-:-:S06]  /*6c00*/  FADD.FTZ R100, R61, R100 ;  /* 0x000000643d647221 */ /* 0x000fcc0000010000 */
[----:B------:R-:W1:Y:S01]  /*6c10*/  MUFU.EX2 R39, R39 ;  /* 0x0000002700277308 */ /* 0x000e620000000800 */
[----:B----4-:R-:W-:-:S07]  /*6c20*/  FADD.FTZ R99, R41, R99 ;  /* 0x0000006329637221 */ /* 0x010fce0000010000 */
[----:B------:R-:W4:Y:S01]  /*6c30*/  MUFU.EX2 R38, R38 ;  /* 0x0000002600267308 */ /* 0x000f220000000800 */
[C---:B-----5:R-:W-:Y:S01]  /*6c40*/  F2FP.BF16.F32.PACK_AB R21, R40.reuse, R41 ;  /* 0x000000292815723e */ /* 0x060fe200000010ff */
[----:B------:R-:W-:-:S06]  /*6c50*/  FADD.FTZ R99, R40, R99 ;  /* 0x0000006328637221 */ /* 0x000fcc0000010000 */
[----:B------:R-:W5:Y:S01]  /*6c60*/  MUFU.EX2 R121, R121 ;  /* 0x0000007900797308 */ /* 0x000f620000000800 */
[----:B-1----:R-:W-:-:S07]  /*6c70*/  FADD.FTZ R99, R39, R99 ;  /* 0x0000006327637221 */ /* 0x002fce0000010000 */
[----:B------:R-:W1:Y:S01]  /*6c80*/  MUFU.EX2 R135, R135 ;  /* 0x0000008700877308 */ /* 0x000e620000000800 */
[C---:B----4-:R-:W-:Y:S01]  /*6c90*/  F2FP.BF16.F32.PACK_AB R23, R38.reuse, R39 ;  /* 0x000000272617723e */ /* 0x050fe200000010ff */
[----:B------:R-:W-:-:S06]  /*6ca0*/  FADD.FTZ R99, R38, R99 ;  /* 0x0000006326637221 */ /* 0x000fcc0000010000 */
[----:B------:R-:W4:Y:S01]  /*6cb0*/  MUFU.EX2 R140, R140 ;  /* 0x0000008c008c7308 */ /* 0x000f220000000800 */
[----:B------:R-:W-:Y:S01]  /*6cc0*/  HMMA.16816.F32.BF16 R192, R20, R12, R192 ;  /* 0x0000000c14c0723c */ /* 0x000fe200000418c0 */
[----:B-----5:R-:W-:-:S05]  /*6cd0*/  FADD.FTZ R97, R121, R97 ;  /* 0x0000006179617221 */ /* 0x020fca0000010000 */
[----:B------:R-:W-:Y:S01]  /*6ce0*/  HMMA.16816.F32.BF16 R188, R20, R14, R188 ;  /* 0x0000000e14bc723c */ /* 0x000fe200000418bc */
[----:B------:R-:W5:Y:S01]  /*6cf0*/  MUFU.EX2 R142, R142 ;  /* 0x0000008e008e7308 */ /* 0x000f620000000800 */
[C---:B-1----:R-:W-:Y:S01]  /*6d00*/  F2FP.BF16.F32.PACK_AB R12, R135.reuse, R121 ;  /* 0x00000079870c723e */ /* 0x042fe200000010ff */
[----:B------:R-:W-:-:S03]  /*6d10*/  FADD.FTZ R97, R135, R97 ;  /* 0x0000006187617221 */ /* 0x000fc60000010000 */
[C---:B------:R-:W-:Y:S03]  /*6d20*/  HMMA.16816.F32.BF16 R200, R20.reuse, R24, R200 ;  /* 0x0000001814c8723c */ /* 0x040fe600000418c8 */
[----:B------:R-:W1:Y:S01]  /*6d30*/  MUFU.EX2 R148, R148 ;  /* 0x0000009400947308 */ /* 0x000e620000000800 */
[----:B----4-:R-:W-:Y:S02]  /*6d40*/  FADD.FTZ R97, R140, R97 ;  /* 0x000000618c617221 */ /* 0x010fe40000010000 */
[----:B------:R-:W-:Y:S01]  /*6d50*/  HMMA.16816.F32.BF16 R196, R20, R26, R196 ;  /* 0x0000001a14c4723c */ /* 0x000fe200000418c4 */
[----:B------:R-:W4:Y:S04]  /*6d60*/  LDSM.16.MT88.4 R20, [R237+0x5800] ;  /* 0x00580000ed14783b */ /* 0x000f280000004200 */
[----:B------:R-:W3:Y:S01]  /*6d70*/  MUFU.EX2 R146, R146 ;  /* 0x0000009200927308 */ /* 0x000ee20000000800 */
[----:B------:R-:W4:Y:S01]  /*6d80*/  LDSM.16.MT88.4 R24, [R238+0x5800] ;  /* 0x00580000ee18783b */ /* 0x000f220000004200 */
[C---:B-----5:R-:W-:Y:S01]  /*6d90*/  F2FP.BF16.F32.PACK_AB R14, R142.reuse, R140 ;  /* 0x0000008c8e0e723e */ /* 0x060fe200000010ff */
[----:B------:R-:W-:-:S05]  /*6da0*/  FADD.FTZ R97, R142, R97 ;  /* 0x000000618e617221 */ /* 0x000fca0000010000 */
[----:B------:R-:W5:Y:S01]  /*6db0*/  MUFU.EX2 R144, R144 ;  /* 0x0000009000907308 */ /* 0x000f620000000800 */
[----:B-1----:R-:W-:-:S07]  /*6dc0*/  FADD.FTZ R102, R148, R102 ;  /* 0x0000006694667221 */ /* 0x002fce0000010000 */
[----:B------:R-:W1:Y:S01]  /*6dd0*/  MUFU.EX2 R141, R141 ;  /* 0x0000008d008d7308 */ /* 0x000e620000000800 */
[C---:B---3--:R-:W-:Y:S01]  /*6de0*/  F2FP.BF16.F32.PACK_AB R13, R146.reuse, R148 ;  /* 0x00000094920d723e */ /* 0x048fe200000010ff */
[----:B------:R-:W-:-:S06]  /*6df0*/  FADD.FTZ R102, R146, R102 ;  /* 0x0000006692667221 */ /* 0x000fcc0000010000 */
[----:B------:R-:W3:Y:S01]  /*6e00*/  MUFU.EX2 R60, R60 ;  /* 0x0000003c003c7308 */ /* 0x000ee20000000800 */
[----:B-----5:R-:W-:-:S07]  /*6e10*/  FADD.FTZ R102, R144, R102 ;  /* 0x0000006690667221 */ /* 0x020fce0000010000 */
[----:B------:R-:W5:Y:S01]  /*6e20*/  MUFU.EX2 R59, R59 ;  /* 0x0000003b003b7308 */ /* 0x000f620000000800 */
[C---:B-1----:R-:W-:Y:S01]  /*6e30*/  F2FP.BF16.F32.PACK_AB R15, R141.reuse, R144 ;  /* 0x000000908d0f723e */ /* 0x042fe200000010ff */
[----:B------:R-:W-:-:S06]  /*6e40*/  FADD.FTZ R102, R141, R102 ;  /* 0x000000668d667221 */ /* 0x000fcc0000010000 */
[----:B------:R-:W1:Y:S01]  /*6e50*/  MUFU.EX2 R58, R58 ;  /* 0x0000003a003a7308 */ /* 0x000e620000000800 */
[----:B------:R-:W-:Y:S01]  /*6e60*/  HMMA.16816.F32.BF16 R216, R12, R8, R216 ;  /* 0x000000080cd8723c */ /* 0x000fe200000418d8 */
[----:B---3--:R-:W-:-:S05]  /*6e70*/  FADD.FTZ R100, R60, R100 ;  /* 0x000000643c647221 */ /* 0x008fca0000010000 */
[----:B------:R-:W-:Y:S01]  /*6e80*/  HMMA.16816.F32.BF16 R212, R12, R10, R212 ;  /* 0x0000000a0cd4723c */ /* 0x000fe200000418d4 */
[----:B------:R-:W3:Y:S01]  /*6e90*/  MUFU.EX2 R57, R57 ;  /* 0x0000003900397308 */ /* 0x000ee20000000800 */
[----:B-----5:R-:W-:-:S04]  /*6ea0*/  FADD.FTZ R100, R59, R100 ;  /* 0x000000643b647221 */ /* 0x020fc80000010000 */
[C---:B--2---:R-:W-:Y:S03]  /*6eb0*/  HMMA.16816.F32.BF16 R208, R12.reuse, R16, R208 ;  /* 0x000000100cd0723c */ /* 0x044fe600000418d0 */
[----:B------:R-:W2:Y:S01]  /*6ec0*/  MUFU.EX2 R37, R37 ;  /* 0x0000002500257308 */ /* 0x000ea20000000800 */
[----:B-1----:R-:W-:Y:S02]  /*6ed0*/  FADD.FTZ R100, R58, R100 ;  /* 0x000000643a647221 */ /* 0x002fe40000010000 */
[----:B------:R-:W-:Y:S05]  /*6ee0*/  HMMA.16816.F32.BF16 R204, R12, R18, R204 ;  /* 0x000000120ccc723c */ /* 0x000fea00000418cc */
[----:B------:R-:W1:Y:S01]  /*6ef0*/  MUFU.EX2 R36, R36 ;  /* 0x0000002400247308 */ /* 0x000e620000000800 */
[----:B---3--:R-:W-:Y:S01]  /*6f00*/  FADD.FTZ R100, R57, R100 ;  /* 0x0000006439647221 */ /* 0x008fe20000010000 */
[----:B------:R-:W-:-:S02]  /*6f10*/  F2FP.BF16.F32.PACK_AB R12, R59, R60 ;  /* 0x0000003c3b0c723e */ /* 0x000fc400000010ff */
[----:B------:R-:W-:-:S04]  /*6f20*/  F2FP.BF16.F32.PACK_AB R14, R57, R58 ;  /* 0x0000003a390e723e */ /* 0x000fc800000010ff */
[----:B------:R-:W3:Y:S01]  /*6f30*/  MUFU.EX2 R35, R35 ;  /* 0x0000002300237308 */ /* 0x000ee20000000800 */
[----:B--2---:R-:W-:-:S07]  /*6f40*/  FADD.FTZ R99, R37, R99 ;  /* 0x0000006325637221 */ /* 0x004fce0000010000 */
[----:B------:R-:W2:Y:S01]  /*6f50*/  MUFU.EX2 R34, R34 ;  /* 0x0000002200227308 */ /* 0x000ea20000000800 */
[C---:B-1----:R-:W-:Y:S01]  /*6f60*/  F2FP.BF16.F32.PACK_AB R13, R36.reuse, R37 ;  /* 0x00000025240d723e */ /* 0x042fe200000010ff */
[----:B------:R-:W-:-:S06]  /*6f70*/  FADD.FTZ R99, R36, R99 ;  /* 0x0000006324637221 */ /* 0x000fcc0000010000 */
[----:B------:R-:W1:Y:S01]  /*6f80*/  MUFU.EX2 R152, R152 ;  /* 0x0000009800987308 */ /* 0x000e620000000800 */
[----:B---3--:R-:W-:-:S07]  /*6f90*/  FADD.FTZ R99, R35, R99 ;  /* 0x0000006323637221 */ /* 0x008fce0000010000 */
[----:B------:R-:W3:Y:S01]  /*6fa0*/  MUFU.EX2 R154, R154 ;  /* 0x0000009a009a7308 */ /* 0x000ee20000000800 */
[C---:B--2---:R-:W-:Y:S01]  /*6fb0*/  F2FP.BF16.F32.PACK_AB R15, R34.reuse, R35 ;  /* 0x00000023220f723e */ /* 0x044fe200000010ff */
[----:B------:R-:W-:-:S06]  /*6fc0*/  FADD.FTZ R99, R34, R99 ;  /* 0x0000006322637221 */ /* 0x000fcc0000010000 */
[----:B------:R-:W2:Y:S01]  /*6fd0*/  MUFU.EX2 R155, R155 ;  /* 0x0000009b009b7308 */ /* 0x000ea20000000800 */
[----:B------:R-:W-:Y:S01]  /*6fe0*/  HMMA.16816.F32.BF16 R200, R12, R16, R200 ;  /* 0x000000100cc8723c */ /* 0x000fe200000418c8 */
[----:B-1----:R-:W-:-:S05]  /*6ff0*/  FADD.FTZ R97, R152, R97 ;  /* 0x0000006198617221 */ /* 0x002fca0000010000 */
[----:B------:R-:W-:Y:S01]  /*7000*/  HMMA.16816.F32.BF16 R192, R12, R8, R192 ;  /* 0x000000080cc0723c */ /* 0x000fe200000418c0 */
[----:B------:R-:W1:Y:S01]  /*7010*/  MUFU.EX2 R147, R147 ;  /* 0x0000009300937308 */ /* 0x000e620000000800 */
[----:B---3--:R-:W-:-:S04]  /*7020*/  FADD.FTZ R97, R154, R97 ;  /* 0x000000619a617221 */ /* 0x008fc80000010000 */
[C---:B------:R-:W-:Y:S01]  /*7030*/  HMMA.16816.F32.BF16 R188, R12.reuse, R10, R188 ;  /* 0x0000000a0cbc723c */ /* 0x040fe200000418bc */
[----:B------:R-:W-:Y:S02]  /*7040*/  F2FP.BF16.F32.PACK_AB R8, R154, R152 ;  /* 0x000000989a08723e */ /* 0x000fe400000010ff */
[----:B------:R-:W3:Y:S01]  /*7050*/  MUFU.EX2 R136, R136 ;  /* 0x0000008800887308 */ /* 0x000ee20000000800 */
[----:B--2---:R-:W-:Y:S02]  /*7060*/  FADD.FTZ R97, R155, R97 ;  /* 0x000000619b617221 */ /* 0x004fe40000010000 */
[----:B------:R-:W-:Y:S01]  /*7070*/  HMMA.16816.F32.BF16 R196, R12, R18, R196 ;  /* 0x000000120cc4723c */ /* 0x000fe200000418c4 */
[----:B------:R-:W2:Y:S04]  /*7080*/  LDSM.16.MT88.4 R16, [R237+0x5c00] ;  /* 0x005c0000ed10783b */ /* 0x000ea80000004200 */
[----:B------:R-:W5:Y:S01]  /*7090*/  MUFU.EX2 R134, R134 ;  /* 0x0000008600867308 */ /* 0x000f620000000800 */
[C---:B-1----:R-:W-:Y:S01]  /*70a0*/  F2FP.BF16.F32.PACK_AB R10, R147.reuse, R155 ;  /* 0x0000009b930a723e */ /* 0x042fe200000010ff */
[----:B------:R-:W1:Y:S01]  /*70b0*/  LDSM.16.MT88.4 R12, [R238+0x5c00] ;  /* 0x005c0000ee0c783b */ /* 0x000e620000004200 */
[----:B------:R-:W-:-:S05]  /*70c0*/  FADD.FTZ R97, R147, R97 ;  /* 0x0000006193617221 */ /* 0x000fca0000010000 */
[----:B------:R-:W4:Y:S01]  /*70d0*/  MUFU.EX2 R131, R131 ;  /* 0x0000008300837308 */ /* 0x000f220000000800 */
[----:B---3--:R-:W-:-:S07]  /*70e0*/  FADD.FTZ R102, R136, R102 ;  /* 0x0000006688667221 */ /* 0x008fce0000010000 */
[----:B------:R-:W3:Y:S01]  /*70f0*/  MUFU.EX2 R128, R128 ;  /* 0x0000008000807308 */ /* 0x000ee20000000800 */
[C---:B-----5:R-:W-:Y:S01]  /*7100*/  F2FP.BF16.F32.PACK_AB R9, R134.reuse, R136 ;  /* 0x000000888609723e */ /* 0x060fe200000010ff */
[----:B------:R-:W-:-:S06]  /*7110*/  FADD.FTZ R102, R134, R102 ;  /* 0x0000006686667221 */ /* 0x000fcc0000010000 */
[----:B------:R-:W5:Y:S01]  /*7120*/  MUFU.EX2 R56, R56 ;  /* 0x0000003800387308 */ /* 0x000f620000000800 */
[----:B----4-:R-:W-:-:S07]  /*7130*/  FADD.FTZ R102, R131, R102 ;  /* 0x0000006683667221 */ /* 0x010fce0000010000 */
[----:B------:R-:W4:Y:S01]  /*7140*/  MUFU.EX2 R55, R55 ;  /* 0x0000003700377308 */ /* 0x000f220000000800 */
[C---:B---3--:R-:W-:Y:S01]  /*7150*/  F2FP.BF16.F32.PACK_AB R11, R128.reuse, R131 ;  /* 0x00000083800b723e */ /* 0x048fe200000010ff */
[----:B------:R-:W-:-:S06]  /*7160*/  FADD.FTZ R102, R128, R102 ;  /* 0x0000006680667221 */ /* 0x000fcc0000010000 */
[----:B------:R-:W3:Y:S01]  /*7170*/  MUFU.EX2 R54, R54 ;  /* 0x0000003600367308 */ /* 0x000ee20000000800 */
[----:B------:R-:W-:Y:S01]  /*7180*/  HMMA.16816.F32.BF16 R216, R8, R20, R216 ;  /* 0x0000001408d8723c */ /* 0x000fe200000418d8 */
[----:B-----5:R-:W-:-:S05]  /*7190*/  FADD.FTZ R100, R56, R100 ;  /* 0x0000006438647221 */ /* 0x020fca0000010000 */
[----:B------:R-:W-:Y:S01]  /*71a0*/  HMMA.16816.F32.BF16 R212, R8, R22, R212 ;  /* 0x0000001608d4723c */ /* 0x000fe200000418d4 */
[----:B------:R-:W5:Y:S01]  /*71b0*/  MUFU.EX2 R53, R53 ;  /* 0x0000003500357308 */ /* 0x000f620000000800 */
[----:B----4-:R-:W-:-:S04]  /*71c0*/  FADD.FTZ R100, R55, R100 ;  /* 0x0000006437647221 */ /* 0x010fc80000010000 */
[C---:B------:R-:W-:Y:S03]  /*71d0*/  HMMA.16816.F32.BF16 R208, R8.reuse, R24, R208 ;  /* 0x0000001808d0723c */ /* 0x040fe600000418d0 */
[----:B------:R-:W4:Y:S01]  /*71e0*/  MUFU.EX2 R33, R33 ;  /* 0x0000002100217308 */ /* 0x000f220000000800 */
[----:B---3--:R-:W-:Y:S02]  /*71f0*/  FADD.FTZ R100, R54, R100 ;  /* 0x0000006436647221 */ /* 0x008fe40000010000 */
[----:B------:R-:W-:Y:S05]  /*7200*/  HMMA.16816.F32.BF16 R204, R8, R26, R204 ;  /* 0x0000001a08cc723c */ /* 0x000fea00000418cc */
[----:B------:R-:W3:Y:S01]  /*7210*/  MUFU.EX2 R32, R32 ;  /* 0x0000002000207308 */ /* 0x000ee20000000800 */
[----:B-----5:R-:W-:Y:S01]  /*7220*/  FADD.FTZ R100, R53, R100 ;  /* 0x0000006435647221 */ /* 0x020fe20000010000 */
[----:B------:R-:W-:-:S02]  /*7230*/  F2FP.BF16.F32.PACK_AB R8, R55, R56 ;  /* 0x000000383708723e */ /* 0x000fc400000010ff */
[----:B------:R-:W-:-:S04]  /*7240*/  F2FP.BF16.F32.PACK_AB R10, R53, R54 ;  /* 0x00000036350a723e */ /* 0x000fc800000010ff */
[----:B------:R-:W5:Y:S01]  /*7250*/  MUFU.EX2 R31, R31 ;  /* 0x0000001f001f7308 */ /* 0x000f620000000800 */
[----:B----4-:R-:W-:-:S07]  /*7260*/  FADD.FTZ R99, R33, R99 ;  /* 0x0000006321637221 */ /* 0x010fce0000010000 */
[----:B------:R-:W4:Y:S01]  /*7270*/  MUFU.EX2 R30, R30 ;  /* 0x0000001e001e7308 */ /* 0x000f220000000800 */
[C---:B---3--:R-:W-:Y:S01]  /*7280*/  F2FP.BF16.F32.PACK_AB R9, R32.reuse, R33 ;  /* 0x000000212009723e */ /* 0x048fe200000010ff */
[----:B------:R-:W-:-:S06]  /*7290*/  FADD.FTZ R99, R32, R99 ;  /* 0x0000006320637221 */ /* 0x000fcc0000010000 */
[----:B------:R-:W3:Y:S01]  /*72a0*/  MUFU.EX2 R52, R52 ;  /* 0x0000003400347308 */ /* 0x000ee20000000800 */
[----:B-----5:R-:W-:-:S07]  /*72b0*/  FADD.FTZ R99, R31, R99 ;  /* 0x000000631f637221 */ /* 0x020fce0000010000 */
[----:B------:R-:W5:Y:S01]  /*72c0*/  MUFU.EX2 R29, R29 ;  /* 0x0000001d001d7308 */ /* 0x000f620000000800 */
[C---:B----4-:R-:W-:Y:S01]  /*72d0*/  F2FP.BF16.F32.PACK_AB R11, R30.reuse, R31 ;  /* 0x0000001f1e0b723e */ /* 0x050fe200000010ff */
[----:B------:R-:W-:-:S06]  /*72e0*/  FADD.FTZ R99, R30, R99 ;  /* 0x000000631e637221 */ /* 0x000fcc0000010000 */
[----:B------:R-:W4:Y:S01]  /*72f0*/  MUFU.EX2 R153, R153 ;  /* 0x0000009900997308 */ /* 0x000f220000000800 */
[----:B------:R-:W-:Y:S01]  /*7300*/  HMMA.16816.F32.BF16 R200, R8, R24, R200 ;  /* 0x0000001808c8723c */ /* 0x000fe200000418c8 */
[----:B---3--:R-:W-:-:S05]  /*7310*/  FADD.FTZ R100, R52, R100 ;  /* 0x0000006434647221 */ /* 0x008fca0000010000 */
[----:B------:R-:W-:Y:S01]  /*7320*/  HMMA.16816.F32.BF16 R192, R8, R20, R192 ;  /* 0x0000001408c0723c */ /* 0x000fe200000418c0 */
[----:B------:R-:W3:Y:S01]  /*7330*/  MUFU.EX2 R127, R127 ;  /* 0x0000007f007f7308 */ /* 0x000ee20000000800 */
[----:B-----5:R-:W-:-:S04]  /*7340*/  FADD.FTZ R99, R29, R99 ;  /* 0x000000631d637221 */ /* 0x020fc80000010000 */
[C---:B------:R-:W-:Y:S03]  /*7350*/  HMMA.16816.F32.BF16 R188, R8.reuse, R22, R188 ;  /* 0x0000001608bc723c */ /* 0x040fe600000418bc */
[----:B------:R-:W5:Y:S01]  /*7360*/  MUFU.EX2 R51, R51 ;  /* 0x0000003300337308 */ /* 0x000f620000000800 */
[----:B----4-:R-:W-:Y:S02]  /*7370*/  FADD.FTZ R97, R153, R97 ;  /* 0x0000006199617221 */ /* 0x010fe40000010000 */
[----:B------:R-:W-:Y:S05]  /*7380*/  HMMA.16816.F32.BF16 R196, R8, R26, R196 ;  /* 0x0000001a08c4723c */ /* 0x000fea00000418c4 */
        /* <DEDUP_REMOVED lines=28> */
[----:B------:R-:W-:Y:S01]  /*7550*/  FADD.FTZ R99, R118, R99 ;  /* 0x0000006376637221 */ /* 0x000fe20000010000 */
[----:B--2---:R-:W-:Y:S03]  /*7560*/  HMMA.16816.F32.BF16 R216, R20, R16, R216 ;  /* 0x0000001014d8723c */ /* 0x004fe600000418d8 */
[----:B----4-:R-:W-:-:S03]  /*7570*/  FADD.FTZ R99, R24, R99 ;  /* 0x0000006318637221 */ /* 0x010fc60000010000 */
[C---:B------:R-:W-:Y:S06]  /*7580*/  HMMA.16816.F32.BF16 R212, R20.reuse, R18, R212 ;  /* 0x0000001214d4723c */ /* 0x040fec00000418d4 */
[----:B-1----:R-:W-:Y:S01]  /*7590*/  HMMA.16816.F32.BF16 R208, R20, R12, R208 ;  /* 0x0000000c14d0723c */ /* 0x002fe200000418d0 */
[C---:B---3--:R-:W-:Y:S01]  /*75a0*/  F2FP.BF16.F32.PACK_AB R11, R181.reuse, R24 ;  /* 0x00000018b50b723e */ /* 0x048fe200000010ff */
[----:B------:R-:W-:-:S04]  /*75b0*/  FADD.FTZ R181, R181, R99 ;  /* 0x00000063b5b57221 */ /* 0x000fc80000010000 */
[----:B------:R-:W-:Y:S06]  /*75c0*/  HMMA.16816.F32.BF16 R204, R20, R14, R204 ;  /* 0x0000000e14cc723c */ /* 0x000fec00000418cc */
[C---:B------:R-:W-:Y:S06]  /*75d0*/  HMMA.16816.F32.BF16 R192, R8.reuse, R16, R192 ;  /* 0x0000001008c0723c */ /* 0x040fec00000418c0 */
[C---:B------:R-:W-:Y:S06]  /*75e0*/  HMMA.16816.F32.BF16 R188, R8.reuse, R18, R188 ;  /* 0x0000001208bc723c */ /* 0x040fec00000418bc */
[C---:B------:R-:W-:Y:S06]  /*75f0*/  HMMA.16816.F32.BF16 R200, R8.reuse, R12, R200 ;  /* 0x0000000c08c8723c */ /* 0x040fec00000418c8 */
[----:B------:R-:W-:Y:S01]  /*7600*/  HMMA.16816.F32.BF16 R196, R8, R14, R196 ;  /* 0x0000000e08c4723c */ /* 0x000fe200000418c4 */
[----:B------:R-:W-:-:S08]  /*7610*/  NOP ;  /* 0x0000000000007918 */ /* 0x000fd00000000000 */
[----:B------:R-:W-:-:S15]  /*7620*/  @!P0 BRA `(.L_x_151) ;  /* 0x00000058006c8947 */ /* 0x000fde0003800000 */
[----:B------:R-:W-:Y:S01]  /*7630*/  ULDC UR4, c[0x0][0x2d0] ;  /* 0x0000b40000047ab9 */ /* 0x000fe20000000800 */
[----:B------:R-:W-:-:S04]  /*7640*/  DEPBAR.LE SB0, 0x0 ;  /* 0x000080000000791a */ /* 0x000fc80000000000 */
[----:B------:R-:W-:Y:S01]  /*7650*/  BAR.SYNC.DEFER_BLOCKING 0x0 ;  /* 0x0000000000007b1d */ /* 0x000fe20000010000 */
[----:B------:R-:W-:Y:S01]  /*7660*/  ISETP.GE.AND P1, PT, R234, UR4, PT ;  /* 0x00000004ea007c0c */ /* 0x000fe2000bf26270 */
[----:B------:R-:W-:Y:S01]  /*7670*/  UIADD3 UR4, UR23, -0x2, URZ ;  /* 0xfffffffe17047890 */ /* 0x000fe2000fffe03f */
[----:B------:R-:W-:Y:S02]  /*7680*/  IMAD.U32 R14, RZ, RZ, UR8 ;  /* 0x00000008ff0e7e24 */ /* 0x000fe4000f8e00ff */
[----:B------:R-:W-:Y:S01]  /*7690*/  IMAD.U32 R0, RZ, RZ, UR8 ;  /* 0x00000008ff007e24 */ /* 0x000fe2000f8e00ff */
[----:B------:R-:W-:Y:S01]  /*76a0*/  USHF.R.S32.HI UR7, URZ, 0x1f, UR4 ;  /* 0x0000001f3f077899 */ /* 0x000fe20008011404 */
[----:B------:R-:W-:Y:S01]  /*76b0*/  IMAD.U32 R6, RZ, RZ, UR9 ;  /* 0x00000009ff067e24 */ /* 0x000fe2000f8e00ff */
[----:B------:R-:W-:Y:S01]  /*76c0*/  UIMAD UR6, UR12, UR4, URZ ;  /* 0x000000040c0672a4 */ /* 0x000fe2000f8e023f */
[----:B------:R-:W-:-:S03]  /*76d0*/  IMAD.U32 R16, RZ, RZ, UR4 ;  /* 0x00000004ff107e24 */ /* 0x000fc6000f8e00ff */
[----:B------:R-:W-:Y:S01]  /*76e0*/  UIMAD UR6, UR7, UR13, UR6 ;  /* 0x0000000d070672a4 */ /* 0x000fe2000f8e0206 */
[----:B------:R-:W-:Y:S01]  /*76f0*/  IMAD.WIDE.U32 R16, R16, UR13, R242 ;  /* 0x0000000d10107c25 */ /* 0x000fe2000f8e00f2 */
[----:B------:R-:W1:Y:S01]  /*7700*/  @!P1 LDC.64 R12, c[0x0][0x220] ;  /* 0x00008800ff0c9b82 */ /* 0x000e620000000a00 */
[----:B------:R-:W-:-:S03]  /*7710*/  VOTEU.ALL UP0, P1 ;  /* 0x00000000003f7886 */ /* 0x000fc60000800000 */
[----:B------:R-:W-:Y:S01]  /*7720*/  VIADD R17, R17, UR6 ;  /* 0x0000000611117c36 */ /* 0x000fe20008000000 */
[----:B------:R-:W-:Y:S01]  /*7730*/  @!P1 LEA R14, P0, R14, R16, 0x6 ;  /* 0x000000100e0e9211 */ /* 0x000fe200078030ff */
[----:B------:R-:W-:Y:S02]  /*7740*/  @!UP0 UIMAD UR6, UR9, 0x60, URZ ;  /* 0x00000060090688a4 */ /* 0x000fe4000f8e023f */
[----:B------:R-:W2:Y:S01]  /*7750*/  @!P1 LDC.64 R8, c[0x0][0x220] ;  /* 0x00008800ff089b82 */ /* 0x000ea20000000a00 */
[C---:B------:R-:W-:Y:S01]  /*7760*/  @!P1 LEA.HI.X R6, R0.reuse, R17, R6, 0x6, P0 ;  /* 0x0000001100069211 */ /* 0x040fe200000f3406 */
[----:B------:R-:W-:Y:S01]  /*7770*/  @!P1 IMAD.WIDE.U32 R20, R0, 0x60, R16 ;  /* 0x0000006000149825 */ /* 0x000fe200078e0010 */
[----:B------:R-:W-:Y:S01]  /*7780*/  @!P1 IADD3 R4, P0, R16, UR29, RZ ;  /* 0x0000001d10049c10 */ /* 0x000fe2000ff1e0ff */
[----:B------:R-:W-:Y:S01]  /*7790*/  @P1 STS [R229+0x4000], RZ ;  /* 0x004000ffe5001388 */ /* 0x000fe20000000800 */
[----:B------:R-:W-:Y:S01]  /*77a0*/  UISETP.GE.AND UP0, UPT, UR23, 0x3, UPT ;  /* 0x000000031700788c */ /* 0x000fe2000bf06270 */
[----:B------:R-:W-:-:S02]  /*77b0*/  @!P1 VIADD R0, R21, UR6 ;  /* 0x0000000615009c36 */ /* 0x000fc40008000000 */
[----:B------:R-:W3:Y:S01]  /*77c0*/  @!P1 LDC.64 R10, c[0x0][0x220] ;  /* 0x00008800ff0a9b82 */ /* 0x000ee20000000a00 */
[----:B------:R-:W-:Y:S04]  /*77d0*/  @P1 STS [R229+0x4004], RZ ;  /* 0x004004ffe5001388 */ /* 0x000fe80000000800 */
[----:B------:R-:W-:Y:S03]  /*77e0*/  @P1 STS.64 [R229+0x4008], RZ ;  /* 0x004008ffe5001388 */ /* 0x000fe60000000a00 */
[----:B------:R-:W4:Y:S01]  /*77f0*/  @!P1 LDC.64 R2, c[0x0][0x220] ;  /* 0x00008800ff029b82 */ /* 0x000f220000000a00 */
[----:B-1----:R-:W-:Y:S02]  /*7800*/  @!P1 LEA R18, P3, R16, R12, 0x1 ;  /* 0x0000000c10129211 */ /* 0x002fe400078608ff */
[----:B------:R-:W-:-:S02]  /*7810*/  @!P1 IADD3.X R12, R17, UR28, RZ, P0, !PT ;  /* 0x0000001c110c9c10 */ /* 0x000fc400087fe4ff */
[----:B------:R-:W-:Y:S02]  /*7820*/  @!P1 LEA.HI.X R19, R16, R13, R17, 0x1, P3 ;  /* 0x0000000d10139211 */ /* 0x000fe400018f0c11 */
[----:B--2---:R-:W-:-:S03]  /*7830*/  @!P1 LEA R8, P0, R14, R8, 0x1 ;  /* 0x000000080e089211 */ /* 0x004fc600078008ff */
[----:B------:R-:W-:Y:S01]  /*7840*/  @!PT LDS RZ, [RZ] ;  /* 0x00000000fffff984 */ /* 0x000fe20000000800 */
[----:B------:R-:W-:Y:S01]  /*7850*/  @!PT LDS RZ, [RZ] ;  /* 0x00000000fffff984 */ /* 0x000fe20000000800 */
[----:B------:R-:W-:Y:S01]  /*7860*/  @!PT LDS RZ, [RZ] ;  /* 0x00000000fffff984 */ /* 0x000fe20000000800 */
[----:B------:R1:W-:Y:S01]  /*7870*/  @!P1 LDGSTS.E.BYPASS.LTC128B.128 [R229+0x4000], desc[UR20][R18.64] ;  /* 0x0400000012e59fae */ /* 0x0003e2000b901d54 */
[----:B------:R-:W-:-:S03]  /*7880*/  @!P1 LEA.HI.X R9, R14, R9, R6, 0x1, P0 ;  /* 0x000000090e099211 */ /* 0x000fc600000f0c06 */
[----:B------:R-:W-:Y:S01]  /*7890*/  @P1 STS.128 [R229+0x4800], RZ ;  /* 0x004800ffe5001388 */ /* 0x000fe20000000c00 */
[----:B---3--:R-:W-:-:S04]  /*78a0*/  @!P1 LEA R10, P2, R4, R10, 0x1 ;  /* 0x0000000a040a9211 */ /* 0x008fc800078408ff */
[----:B------:R-:W-:Y:S02]  /*78b0*/  @!P1 LEA.HI.X R11, R4, R11, R12, 0x1, P2 ;  /* 0x0000000b040b9211 */ /* 0x000fe400010f0c0c */
[----:B----4-:R-:W-:-:S03]  /*78c0*/  @!P1 LEA R2, P0, R20, R2, 0x1 ;  /* 0x0000000214029211 */ /* 0x010fc600078008ff */
[----:B------:R-:W-:Y:S01]  /*78d0*/  @!PT LDS RZ, [RZ] ;  /* 0x00000000fffff984 */ /* 0x000fe20000000800 */
[----:B------:R-:W-:Y:S01]  /*78e0*/  @!PT LDS RZ, [RZ] ;  /* 0x00000000fffff984 */ /* 0x000fe20000000800 */
[----:B------:R-:W-:Y:S01]  /*78f0*/  @!PT LDS RZ, [RZ] ;  /* 0x00000000fffff984 */ /* 0x000fe20000000800 */
[----:B------:R-:W-:Y:S01]  /*7900*/  @!P1 LDGSTS.E.BYPASS.LTC128B.128 [R229+0x4800], desc[UR20][R10.64] ;  /* 0x048000000ae59fae */ /* 0x000fe2000b901d54 */
[----:B------:R-:W-:-:S03]  /*7910*/  @!P1 LEA.HI.X R3, R20, R3, R0, 0x1, P0 ;  /* 0x0000000314039211 */ /* 0x000fc600000f0c00 */
        /* <DEDUP_REMOVED lines=10> */
[----:B------:R-:W-:Y:S04]  /*79c0*/  LDSM.16.M88.4 R116, [R179] ;  /* 0x00000000b374783b */ /* 0x000fe80000000200 */
[----:B------:R-:W3:Y:S04]  /*79d0*/  LDSM.16.M88.4 R72, [R178+0x2800] ;  /* 0x00280000b248783b */ /* 0x000ee80000000200 */
[----:B------:R-:W4:Y:S04]  /*79e0*/  LDSM.16.M88.4 R112, [R179+0x1000] ;  /* 0x00100000b370783b */ /* 0x000f280000000200 */
[----:B------:R-:W5:Y:S04]  /*79f0*/  LDSM.16.M88.4 R80, [R178+0x2400] ;  /* 0x00240000b250783b */ /* 0x000f680000000200 */
[----:B-1----:R-:W1:Y:S04]  /*7a00*/  LDSM.16.M88.4 R16, [R178+0x2c00] ;  /* 0x002c0000b210783b */ /* 0x002e680000000200 */
[----:B------:R-:W2:Y:S04]  /*7a10*/  LDSM.16.M88.4 R40, [R178+0x2000] ;  /* 0x00200000b228783b */ /* 0x000ea80000000200 */
[----:B------:R-:W-:Y:S04]  /*7a20*/  LDSM.16.M88.4 R108, [R177] ;  /* 0x00000000b16c783b */ /* 0x000fe80000000200 */
[----:B------:R-:W2:Y:S04]  /*7a30*/  LDSM.16.M88.4 R128, [R176+0x800] ;  /* 0x00080000b080783b */ /* 0x000ea80000000200 */
[----:B------:R-:W2:Y:S04]  /*7a40*/  LDSM.16.M88.4 R104, [R177+0x1000] ;  /* 0x00100000b168783b */ /* 0x000ea80000000200 */
[----:B------:R-:W2:Y:S04]  /*7a50*/  LDSM.16.M88.4 R100, [R176+0x400] ;  /* 0x00040000b064783b */ /* 0x000ea80000000200 */
[----:B------:R-:W2:Y:S04]  /*7a60*/  LDSM.16.M88.4 R60, [R176+0xc00] ;  /* 0x000c0000b03c783b */ /* 0x000ea80000000200 */
[----:B------:R-:W2:Y:S01]  /*7a70*/  LDSM.16.M88.4 R56, [R176] ;  /* 0x00000000b038783b */ /* 0x000ea20000000200 */
[-C--:B---3--:R-:W-:Y:S03]  /*7a80*/  HMMA.16816.F32.BF16 R32, R116, R74.reuse, RZ ;  /* 0x0000004a7420723c */ /* 0x088fe600000418ff */
[----:B------:R-:W3:Y:S03]  /*7a90*/  LDSM.16.M88.4 R120, [R178+0x3400] ;  /* 0x00340000b278783b */ /* 0x000ee60000000200 */
[----:B----4-:R-:W-:Y:S01]  /*7aa0*/  HMMA.16816.F32.BF16 R36, R112, R74, RZ ;  /* 0x0000004a7024723c */ /* 0x010fe200000418ff */
[----:B------:R-:W4:Y:S04]  /*7ab0*/  LDSM.16.M88.4 R64, [R178+0x3000] ;  /* 0x00300000b240783b */ /* 0x000f280000000200 */
[----:B------:R-:W4:Y:S01]  /*7ac0*/  LDSM.16.M88.4 R96, [R176+0x1400] ;  /* 0x00140000b060783b */ /* 0x000f220000000200 */
[-C--:B-----5:R-:W-:Y:S03]  /*7ad0*/  HMMA.16816.F32.BF16 R92, R116, R80.reuse, RZ ;  /* 0x00000050745c723c */ /* 0x0a0fe600000418ff */
[----:B------:R-:W5:Y:S03]  /*7ae0*/  LDSM.16.M88.4 R124, [R176+0x1000] ;  /* 0x00100000b07c783b */ /* 0x000f660000000200 */
[----:B------:R-:W-:Y:S01]  /*7af0*/  HMMA.16816.F32.BF16 R88, R112, R80, RZ ;  /* 0x000000507058723c */ /* 0x000fe200000418ff */
[----:B------:R-:W0:Y:S05]  /*7b00*/  LDGDEPBAR ;  /* 0x00000000000079af */ /* 0x000e2a0000000000 */
[-C--:B-1----:R-:W-:Y:S06]  /*7b10*/  HMMA.16816.F32.BF16 R28, R116, R16.reuse, RZ ;  /* 0x00000010741c723c */ /* 0x082fec00000418ff */
[C---:B------:R-:W-:Y:S06]  /*7b20*/  HMMA.16816.F32.BF16 R24, R112.reuse, R16, RZ ;  /* 0x000000107018723c */ /* 0x040fec00000418ff */
[----:B------:R-:W-:Y:S06]  /*7b30*/  HMMA.16816.F32.BF16 R20, R112, R18, RZ ;  /* 0x000000127014723c */ /* 0x000fec00000418ff */
[-C--:B--2---:R-:W-:Y:S06]  /*7b40*/  HMMA.16816.F32.BF16 R52, R116, R40.reuse, RZ ;  /* 0x000000287434723c */ /* 0x084fec00000418ff */
[C---:B------:R-:W-:Y:S06]  /*7b50*/  HMMA.16816.F32.BF16 R48, R112.reuse, R40, RZ ;  /* 0x000000287030723c */ /* 0x040fec00000418ff */
[----:B------:R-:W-:Y:S06]  /*7b60*/  HMMA.16816.F32.BF16 R44, R112, R42, RZ ;  /* 0x0000002a702c723c */ /* 0x000fec00000418ff */
[C---:B------:R-:W-:Y:S06]  /*7b70*/  HMMA.16816.F32.BF16 R16, R116.reuse, R18, RZ ;  /* 0x000000127410723c */ /* 0x040fec00000418ff */
[----:B------:R-:W-:Y:S06]  /*7b80*/  HMMA.16816.F32.BF16 R40, R116, R42, RZ ;  /* 0x0000002a7428723c */ /* 0x000fec00000418ff */
[-C--:B------:R-:W-:Y:S06]  /*7b90*/  HMMA.16816.F32.BF16 R32, R108, R130.reuse, R32 ;  /* 0x000000826c20723c */ /* 0x080fec0000041820 */
[----:B------:R-:W-:Y:S06]  /*7ba0*/  HMMA.16816.F32.BF16 R36, R104, R130, R36 ;  /* 0x000000826824723c */ /* 0x000fec0000041824 */
[-C--:B------:R-:W-:Y:S06]  /*7bb0*/  HMMA.16816.F32.BF16 R92, R108, R100.reuse, R92 ;  /* 0x000000646c5c723c */ /* 0x080fec000004185c */
[----:B------:R-:W-:Y:S06]  /*7bc0*/  HMMA.16816.F32.BF16 R88, R104, R100, R88 ;  /* 0x000000646858723c */ /* 0x000fec0000041858 */
[----:B------:R-:W-:Y:S01]  /*7bd0*/  HMMA.16816.F32.BF16 R28, R108, R60, R28 ;  /* 0x0000003c6c1c723c */ /* 0x000fe2000004181c */
[----:B------:R-:W-:-:S04]  /*7be0*/  IMAD.U32 R100, RZ, RZ, UR4 ;  /* 0x00000004ff647e24 */ /* 0x000fc8000f8e00ff */
[----:B------:R-:W-:Y:S01]  /*7bf0*/  IMAD R100, R100, 0x80, R184 ;  /* 0x0000008064647824 */ /* 0x000fe200078e02b8 */
[C---:B------:R-:W-:Y:S03]  /*7c00*/  HMMA.16816.F32.BF16 R24, R104.reuse, R60, R24 ;  /* 0x0000003c6818723c */ /* 0x040fe60000041818 */
[C---:B------:R-:W-:Y:S02]  /*7c10*/  VIADD R0, R100.reuse, 0x29 ;  /* 0x0000002964007836 */ /* 0x040fe40000000000 */
[----:B------:R-:W-:Y:S01]  /*7c20*/  VIADD R137, R100, 0x28 ;  /* 0x0000002864897836 */ /* 0x000fe20000000000 */
[----:B------:R-:W-:Y:S02]  /*7c30*/  HMMA.16816.F32.BF16 R20, R104, R62, R20 ;  /* 0x0000003e6814723c */ /* 0x000fe40000041814 */
[-C--:B------:R-:W-:Y:S02]  /*7c40*/  I2FP.F32.S32 R3, R0.reuse ;  /* 0x0000000000037245 */ /* 0x080fe40000201400 */
[----:B------:R-:W-:-:S02]  /*7c50*/  I2FP.F32.S32 R4, R0 ;  /* 0x0000000000047245 */ /* 0x000fc40000201400 */
[C---:B------:R-:W-:Y:S01]  /*7c60*/  HMMA.16816.F32.BF16 R16, R108.reuse, R62, R16 ;  /* 0x0000003e6c10723c */ /* 0x040fe20000041810 */
[----:B------:R-:W-:Y:S01]  /*7c70*/  FFMA.FTZ R33, R3, UR5, R33 ;  /* 0x0000000503217c23 */ /* 0x000fe20008010021 */
[----:B------:R-:W-:Y:S01]  /*7c80*/  VIADD R3, R100, 0x30 ;  /* 0x0000003064037836 */ /* 0x000fe20000000000 */
[----:B------:R-:W-:Y:S01]  /*7c90*/  ISETP.GE.AND P5, PT, R0, R159, PT ;  /* 0x0000009f0000720c */ /* 0x000fe20003fa6270 */
[----:B------:R-:W-:Y:S01]  /*7ca0*/  FFMA.FTZ R35, R4, UR5, R35 ;  /* 0x0000000504237c23 */ /* 0x000fe20008010023 */
[C---:B------:R-:W-:Y:S01]  /*7cb0*/  ISETP.GE.AND P3, PT, R0.reuse, R158, PT ;  /* 0x0000009e0000720c */ /* 0x040fe20003f66270 */
[-C--:B------:R-:W-:Y:S01]  /*7cc0*/  HMMA.16816.F32.BF16 R52, R108, R56.reuse, R52 ;  /* 0x000000386c34723c */ /* 0x080fe20000041834 */
[C---:B------:R-:W-:Y:S02]  /*7cd0*/  ISETP.GE.AND P6, PT, R0.reuse, R157, PT ;  /* 0x0000009d0000720c */ /* 0x040fe40003fc6270 */
[----:B------:R-:W-:Y:S02]  /*7ce0*/  ISETP.GE.AND P0, PT, R0, R156, PT ;  /* 0x0000009c0000720c */ /* 0x000fe40003f06270 */
[----:B------:R-:W-:Y:S01]  /*7cf0*/  I2FP.F32.S32 R2, R0 ;  /* 0x0000000000027245 */ /* 0x000fe20000201400 */
[----:B------:R-:W-:Y:S01]  /*7d00*/  HMMA.16816.F32.BF16 R48, R104, R56, R48 ;  /* 0x000000386830723c */ /* 0x000fe20000041830 */
[----:B------:R-:W-:Y:S01]  /*7d10*/  FFMA.FTZ R0, R4, UR5, R37 ;  /* 0x0000000504007c23 */ /* 0x000fe20008010025 */
[----:B------:R-:W-:-:S02]  /*7d20*/  I2FP.F32.S32 R4, R3 ;  /* 0x0000000300047245 */ /* 0x000fc40000201400 */
[----:B------:R-:W-:Y:S01]  /*7d30*/  FFMA.FTZ R39, R2, UR5, R39 ;  /* 0x0000000502277c23 */ /* 0x000fe20008010027 */
[----:B------:R-:W-:Y:S01]  /*7d40*/  I2FP.F32.S32 R2, R3 ;  /* 0x0000000300027245 */ /* 0x000fe20000201400 */
[-C--:B------:R-:W-:Y:S01]  /*7d50*/  HMMA.16816.F32.BF16 R44, R104, R58.reuse, R44 ;  /* 0x0000003a682c723c */ /* 0x080fe2000004182c */
[----:B------:R-:W-:Y:S01]  /*7d60*/  FFMA.FTZ R28, R4, UR5, R28 ;  /* 0x00000005041c7c23 */ /* 0x000fe2000801001c */
[----:B------:R-:W-:Y:S01]  /*7d70*/  VIADD R4, R100, 0x31 ;  /* 0x0000003164047836 */ /* 0x000fe20000000000 */
[----:B------:R-:W-:Y:S01]  /*7d80*/  FSEL R223, R33, -INF , !P5 ;  /* 0xff80000021df7808 */ /* 0x000fe20006800000 */
[C---:B------:R-:W-:Y:S01]  /*7d90*/  FFMA.FTZ R30, R2.reuse, UR5, R30 ;  /* 0x00000005021e7c23 */ /* 0x040fe2000801001e */
[C---:B------:R-:W-:Y:S01]  /*7da0*/  ISETP.GE.AND P4, PT, R3.reuse, R159, PT ;  /* 0x0000009f0300720c */ /* 0x040fe20003f86270 */
[----:B------:R-:W-:Y:S01]  /*7db0*/  HMMA.16816.F32.BF16 R40, R108, R58, R40 ;  /* 0x0000003a6c28723c */ /* 0x000fe20000041828 */
[C---:B------:R-:W-:Y:S01]  /*7dc0*/  ISETP.GE.AND P2, PT, R3.reuse, R158, PT ;  /* 0x0000009e0300720c */ /* 0x040fe20003f46270 */
[----:B------:R-:W-:Y:S01]  /*7dd0*/  FFMA.FTZ R2, R2, UR5, R24 ;  /* 0x0000000502027c23 */ /* 0x000fe20008010018 */
[----:B------:R-:W-:-:S02]  /*7de0*/  ISETP.GE.AND P5, PT, R3, R157, PT ;  /* 0x0000009d0300720c */ /* 0x000fc40003fa6270 */
[----:B------:R-:W-:Y:S01]  /*7df0*/  I2FP.F32.S32 R6, R4 ;  /* 0x0000000400067245 */ /* 0x000fe20000201400 */
[-C--:B---3--:R-:W-:Y:S01]  /*7e00*/  HMMA.16816.F32.BF16 R60, R116, R120.reuse, RZ ;  /* 0x00000078743c723c */ /* 0x088fe200000418ff */
[----:B------:R-:W-:Y:S02]  /*7e10*/  FSEL R0, R0, -INF , !P6 ;  /* 0xff80000000007808 */ /* 0x000fe40007000000 */
[----:B------:R-:W-:Y:S01]  /*7e20*/  FSEL R136, R39, -INF , !P0 ;  /* 0xff80000027887808 */ /* 0x000fe20004000000 */
[----:B------:R-:W-:Y:S01]  /*7e30*/  FFMA.FTZ R29, R6, UR5, R29 ;  /* 0x00000005061d7c23 */ /* 0x000fe2000801001d */
[----:B------:R-:W-:Y:S01]  /*7e40*/  FSEL R225, R28, -INF , !P4 ;  /* 0xff8000001ce17808 */ /* 0x000fe20006000000 */
[----:B------:R-:W-:Y:S01]  /*7e50*/  HMMA.16816.F32.BF16 R56, R112, R120, RZ ;  /* 0x000000787038723c */ /* 0x000fe200000418ff */
[----:B------:R-:W-:Y:S01]  /*7e60*/  ISETP.GE.AND P6, PT, R4, R159, PT ;  /* 0x0000009f0400720c */ /* 0x000fe20003fc6270 */
[----:B------:R-:W-:Y:S01]  /*7e70*/  VIADD R6, R100, 0x38 ;  /* 0x0000003864067836 */ /* 0x000fe20000000000 */
[----:B------:R-:W-:-:S02]  /*7e80*/  ISETP.GE.AND P0, PT, R4, R158, PT ;  /* 0x0000009e0400720c */ /* 0x000fc40003f06270 */
[----:B------:R-:W-:Y:S01]  /*7e90*/  ISETP.GE.AND P4, PT, R4, R157, PT ;  /* 0x0000009d0400720c */ /* 0x000fe20003f86270 */
[----:B----4-:R-:W-:Y:S01]  /*7ea0*/  HMMA.16816.F32.BF16 R12, R116, R64, RZ ;  /* 0x00000040740c723c */ /* 0x010fe200000418ff */
[----:B------:R-:W-:Y:S02]  /*7eb0*/  I2FP.F32.S32 R239, R6 ;  /* 0x0000000600ef7245 */ /* 0x000fe40000201400 */
[----:B------:R-:W-:Y:S02]  /*7ec0*/  FSEL R2, R2, -INF , !P5 ;  /* 0xff80000002027808 */ /* 0x000fe40006800000 */
[----:B------:R-:W-:Y:S01]  /*7ed0*/  FSEL R226, R29, -INF , !P6 ;  /* 0xff8000001de27808 */ /* 0x000fe20007000000 */
[----:B------:R-:W-:Y:S01]  /*7ee0*/  HMMA.16816.F32.BF16 R84, R112, R82, RZ ;  /* 0x000000527054723c */ /* 0x000fe200000418ff */
[C---:B------:R-:W-:Y:S01]  /*7ef0*/  ISETP.GE.AND P5, PT, R6.reuse, R159, PT ;  /* 0x0000009f0600720c */ /* 0x040fe20003fa6270 */
[----:B------:R-:W-:Y:S01]  /*7f00*/  FFMA.FTZ R239, R239, UR5, R16 ;  /* 0x00000005efef7c23 */ /* 0x000fe20008010010 */
[----:B------:R-:W-:Y:S01]  /*7f10*/  ISETP.GE.AND P6, PT, R6, R157, PT ;  /* 0x0000009d0600720c */ /* 0x000fe20003fc6270 */
[----:B------:R-:W-:-:S02]  /*7f20*/  VIADD R16, R100, 0x39 ;  /* 0x0000003964107836 */ /* 0x000fc40000000000 */
[----:B------:R-:W-:Y:S01]  /*7f30*/  HMMA.16816.F32.BF16 R80, R116, R82, RZ ;  /* 0x000000527450723c */ /* 0x000fe200000418ff */
[----:B------:R-:W-:Y:S02]  /*7f40*/  FSEL R239, R239, -INF , !P5 ;  /* 0xff800000efef7808 */ /* 0x000fe40006800000 */
[----:B------:R-:W-:-:S03]  /*7f50*/  ISETP.GE.AND P5, PT, R16, R157, PT ;  /* 0x0000009d1000720c */ /* 0x000fc60003fa6270 */
[-C--:B------:R-:W-:Y:S06]  /*7f60*/  HMMA.16816.F32.BF16 R60, R108, R96.reuse, R60 ;  /* 0x000000606c3c723c */ /* 0x080fec000004183c */
[----:B------:R-:W-:Y:S06]  /*7f70*/  HMMA.16816.F32.BF16 R56, R104, R96, R56 ;  /* 0x000000606838723c */ /* 0x000fec0000041838 */
[----:B------:R-:W-:Y:S01]  /*7f80*/  HMMA.16816.F32.BF16 R8, R112, R64, RZ ;  /* 0x000000407008723c */ /* 0x000fe200000418ff */
[----:B------:R-:W-:-:S02]  /*7f90*/  FSEL R96, R35, -INF , !P3 ;  /* 0xff80000023607808 */ /* 0x000fc40005800000 */
[-C--:B------:R-:W-:Y:S02]  /*7fa0*/  ISETP.GE.AND P3, PT, R3, R156.reuse, PT ;  /* 0x0000009c0300720c */ /* 0x080fe40003f66270 */
[----:B------:R-:W-:Y:S01]  /*7fb0*/  I2FP.F32.S32 R3, R3 ;  /* 0x0000000300037245 */ /* 0x000fe20000201400 */
[-C--:B------:R-:W-:Y:S01]  /*7fc0*/  HMMA.16816.F32.BF16 R76, R116, R72.reuse, RZ ;  /* 0x00000048744c723c */ /* 0x080fe200000418ff */
[----:B------:R-:W-:Y:S02]  /*7fd0*/  FSEL R97, R30, -INF , !P2 ;  /* 0xff8000001e617808 */ /* 0x000fe40005000000 */
[----:B------:R-:W-:Y:S01]  /*7fe0*/  ISETP.GE.AND P2, PT, R4, R156, PT ;  /* 0x0000009c0400720c */ /* 0x000fe20003f46270 */
[----:B------:R-:W-:Y:S01]  /*7ff0*/  FFMA.FTZ R26, R3, UR5, R26 ;  /* 0x00000005031a7c23 */ /* 0x000fe2000801001a */
[-C--:B------:R-:W-:Y:S01]  /*8000*/  I2FP.F32.S32 R3, R4.reuse ;  /* 0x0000000400037245 */ /* 0x080fe20000201400 */
[----:B------:R-:W-:Y:S01]  /*8010*/  HMMA.16816.F32.BF16 R72, R112, R72, RZ ;  /* 0x000000487048723c */ /* 0x000fe200000418ff */
[----:B------:R-:W-:-:S02]  /*8020*/  I2FP.F32.S32 R4, R4 ;  /* 0x0000000400047245 */ /* 0x000fc40000201400 */
[----:B------:R-:W-:Y:S01]  /*8030*/  FSEL R144, R26, -INF , !P3 ;  /* 0xff8000001a907808 */ /* 0x000fe20005800000 */
[C---:B------:R-:W-:Y:S01]  /*8040*/  FFMA.FTZ R31, R3.reuse, UR5, R31 ;  /* 0x00000005031f7c23 */ /* 0x040fe2000801001f */
[----:B------:R-:W-:Y:S01]  /*8050*/  ISETP.GE.AND P3, PT, R6, R158, PT ;  /* 0x0000009e0600720c */ /* 0x000fe20003f66270 */
[----:B------:R-:W-:Y:S01]  /*8060*/  FFMA.FTZ R27, R4, UR5, R27 ;  /* 0x00000005041b7c23 */ /* 0x000fe2000801001b */
[----:B-----5:R-:W-:Y:S01]  /*8070*/  HMMA.16816.F32.BF16 R12, R108, R124, R12 ;  /* 0x0000007c6c0c723c */ /* 0x020fe2000004180c */
[----:B------:R-:W-:Y:S01]  /*8080*/  I2FP.F32.S32 R4, R6 ;  /* 0x0000000600047245 */ /* 0x000fe20000201400 */
[----:B------:R-:W-:Y:S02]  /*8090*/  FFMA.FTZ R3, R3, UR5, R25 ;  /* 0x0000000503037c23 */ /* 0x000fe40008010019 */
[----:B------:R-:W-:Y:S02]  /*80a0*/  FSEL R143, R27, -INF , !P2 ;  /* 0xff8000001b8f7808 */ /* 0x000fe40005000000 */
[-C--:B------:R-:W-:Y:S01]  /*80b0*/  HMMA.16816.F32.BF16 R84, R104, R102.reuse, R84 ;  /* 0x000000666854723c */ /* 0x080fe20000041854 */
[C---:B------:R-:W-:Y:S01]  /*80c0*/  FFMA.FTZ R18, R4.reuse, UR5, R18 ;  /* 0x0000000504127c23 */ /* 0x040fe20008010012 */
[----:B------:R-:W-:Y:S01]  /*80d0*/  FFMA.FTZ R4, R4, UR5, R20 ;  /* 0x0000000504047c23 */ /* 0x000fe20008010014 */
[----:B------:R-:W-:Y:S01]  /*80e0*/  FSEL R3, R3, -INF , !P4 ;  /* 0xff80000003037808 */ /* 0x000fe20006000000 */
[----:B------:R-:W-:Y:S01]  /*80f0*/  LDSM.16.M88.4 R24, [R176+0x1800] ;  /* 0x00180000b018783b */ /* 0x000fe20000000200 */
[----:B------:R-:W-:Y:S01]  /*8100*/  ISETP.GE.AND P4, PT, R16, R159, PT ;  /* 0x0000009f1000720c */ /* 0x000fe20003f86270 */
[----:B------:R-:W-:Y:S01]  /*8110*/  HMMA.16816.F32.BF16 R80, R108, R102, R80 ;  /* 0x000000666c50723c */ /* 0x000fe20000041850 */
[----:B------:R-:W-:-:S02]  /*8120*/  FSEL R138, R18, -INF , !P3 ;  /* 0xff800000128a7808 */ /* 0x000fc40005800000 */
[----:B------:R-:W-:Y:S02]  /*8130*/  ISETP.GE.AND P2, PT, R16, R158, PT ;  /* 0x0000009e1000720c */ /* 0x000fe40003f46270 */
[----:B------:R-:W-:Y:S01]  /*8140*/  I2FP.F32.S32 R20, R16 ;  /* 0x0000001000147245 */ /* 0x000fe20000201400 */
[----:B------:R-:W-:Y:S01]  /*8150*/  HMMA.16816.F32.BF16 R8, R104, R124, R8 ;  /* 0x0000007c6808723c */ /* 0x000fe20000041808 */
[----:B------:R-:W-:Y:S02]  /*8160*/  FSEL R103, R31, -INF , !P0 ;  /* 0xff8000001f677808 */ /* 0x000fe40004000000 */
[----:B------:R-:W-:Y:S01]  /*8170*/  ISETP.GE.AND P0, PT, R6, R156, PT ;  /* 0x0000009c0600720c */ /* 0x000fe20003f06270 */
[----:B------:R-:W-:Y:S01]  /*8180*/  FFMA.FTZ R17, R20, UR5, R17 ;  /* 0x0000000514117c23 */ /* 0x000fe20008010011 */
[----:B------:R-:W-:Y:S01]  /*8190*/  I2FP.F32.S32 R6, R6 ;  /* 0x0000000600067245 */ /* 0x000fe20000201400 */
[-C--:B------:R-:W-:Y:S01]  /*81a0*/  HMMA.16816.F32.BF16 R76, R108, R128.reuse, R76 ;  /* 0x000000806c4c723c */ /* 0x080fe2000004184c */
[----:B------:R-:W-:Y:S01]  /*81b0*/  ISETP.GE.AND P3, PT, R16, R156, PT ;  /* 0x0000009c1000720c */ /* 0x000fe20003f66270 */
[----:B------:R-:W-:Y:S01]  /*81c0*/  LDSM.16.M88.4 R28, [R176+0x1c00] ;  /* 0x001c0000b01c783b */ /* 0x000fe20000000200 */
[----:B------:R-:W-:Y:S01]  /*81d0*/  FSEL R245, R17, -INF , !P4 ;  /* 0xff80000011f57808 */ /* 0x000fe20006000000 */
[----:B------:R-:W-:Y:S01]  /*81e0*/  FFMA.FTZ R22, R6, UR5, R22 ;  /* 0x0000000506167c23 */ /* 0x000fe20008010016 */
[-C--:B------:R-:W-:Y:S01]  /*81f0*/  I2FP.F32.S32 R6, R16.reuse ;  /* 0x0000001000067245 */ /* 0x080fe20000201400 */
[----:B------:R-:W-:Y:S01]  /*8200*/  HMMA.16816.F32.BF16 R72, R104, R128, R72 ;  /* 0x000000806848723c */ /* 0x000fe20000041848 */
[----:B------:R-:W-:-:S02]  /*8210*/  I2FP.F32.S32 R16, R16 ;  /* 0x0000001000107245 */ /* 0x000fc40000201400 */
[----:B------:R-:W-:Y:S01]  /*8220*/  FSEL R4, R4, -INF , !P6 ;  /* 0xff80000004047808 */ /* 0x000fe20007000000 */
[C---:B------:R-:W-:Y:S01]  /*8230*/  FFMA.FTZ R19, R6.reuse, UR5, R19 ;  /* 0x0000000506137c23 */ /* 0x040fe20008010013 */
[----:B------:R-:W-:Y:S01]  /*8240*/  FFMA.FTZ R6, R6, UR5, R21 ;  /* 0x0000000506067c23 */ /* 0x000fe20008010015 */
[----:B------:R-:W-:Y:S01]  /*8250*/  FFMA.FTZ R23, R16, UR5, R23 ;  /* 0x0000000510177c23 */ /* 0x000fe20008010017 */
[----:B------:R-:W-:Y:S01]  /*8260*/  VIADD R128, R100, 0x40 ;  /* 0x0000004064807836 */ /* 0x000fe20000000000 */
[----:B------:R-:W-:Y:S01]  /*8270*/  FSEL R142, R22, -INF , !P0 ;  /* 0xff800000168e7808 */ /* 0x000fe20004000000 */
[----:B------:R-:W-:Y:S01]  /*8280*/  VIADD R16, R100, 0x1 ;  /* 0x0000000164107836 */ /* 0x000fe20000000000 */
[----:B------:R-:W-:Y:S01]  /*8290*/  FSEL R175, R19, -INF , !P2 ;  /* 0xff80000013af7808 */ /* 0x000fe20005000000 */
[----:B------:R-:W-:Y:S01]  /*82a0*/  HMMA.16816.F32.BF16 R68, R112, R66, RZ ;  /* 0x000000427044723c */ /* 0x000fe200000418ff */
[-C--:B------:R-:W-:Y:S02]  /*82b0*/  I2FP.F32.S32 R18, R128.reuse ;  /* 0x0000008000127245 */ /* 0x080fe40000201400 */
[----:B------:R-:W-:-:S02]  /*82c0*/  I2FP.F32.S32 R125, R128 ;  /* 0x00000080007d7245 */ /* 0x000fc40000201400 */
[----:B------:R-:W-:Y:S01]  /*82d0*/  I2FP.F32.S32 R17, R16 ;  /* 0x0000001000117245 */ /* 0x000fe20000201400 */
[----:B------:R-:W-:Y:S01]  /*82e0*/  FFMA.FTZ R12, R18, UR5, R12 ;  /* 0x00000005120c7c23 */ /* 0x000fe2000801000c */
[C---:B------:R-:W-:Y:S01]  /*82f0*/  ISETP.GE.AND P6, PT, R128.reuse, R159, PT ;  /* 0x0000009f8000720c */ /* 0x040fe20003fc6270 */
[----:B------:R-:W-:Y:S01]  /*8300*/  FFMA.FTZ R14, R125, UR5, R14 ;  /* 0x000000057d0e7c23 */ /* 0x000fe2000801000e */
[----:B------:R-:W-:Y:S01]  /*8310*/  ISETP.GE.AND P0, PT, R128, R158, PT ;  /* 0x0000009e8000720c */ /* 0x000fe20003f06270 */
[----:B------:R-:W-:Y:S01]  /*8320*/  FFMA.FTZ R17, R17, UR5, R53 ;  /* 0x0000000511117c23 */ /* 0x000fe20008010035 */
[----:B------:R-:W-:Y:S01]  /*8330*/  FSEL R6, R6, -INF , !P5 ;  /* 0xff80000006067808 */ /* 0x000fe20006800000 */
[----:B------:R-:W-:Y:S01]  /*8340*/  FFMA.FTZ R125, R125, UR5, R8 ;  /* 0x000000057d7d7c23 */ /* 0x000fe20008010008 */
[----:B------:R-:W-:Y:S01]  /*8350*/  FSEL R140, R23, -INF , !P3 ;  /* 0xff800000178c7808 */ /* 0x000fe20005800000 */
[----:B------:R-:W-:Y:S01]  /*8360*/  VIADD R8, R100, 0x9 ;  /* 0x0000000964087836 */ /* 0x000fe20000000000 */
[----:B------:R-:W-:Y:S01]  /*8370*/  FSEL R247, R12, -INF , !P6 ;  /* 0xff8000000cf77808 */ /* 0x000fe20007000000 */
[----:B------:R-:W1:Y:S01]  /*8380*/  LDSM.16.M88.4 R20, [R178+0x3800] ;  /* 0x00380000b214783b */ /* 0x000e620000000200 */
[----:B------:R-:W-:Y:S01]  /*8390*/  FSEL R53, R14, -INF , !P0 ;  /* 0xff8000000e357808 */ /* 0x000fe20004000000 */
[----:B------:R-:W-:Y:S01]  /*83a0*/  HMMA.16816.F32.BF16 R64, R116, R66, RZ ;  /* 0x000000427440723c */ /* 0x000fe200000418ff */
[----:B------:R-:W-:-:S02]  /*83b0*/  ISETP.GE.AND P4, PT, R128, R157, PT ;  /* 0x0000009d8000720c */ /* 0x000fc40003f86270 */
[----:B------:R-:W-:Y:S02]  /*83c0*/  ISETP.GE.AND P2, PT, R128, R156, PT ;  /* 0x0000009c8000720c */ /* 0x000fe40003f46270 */
[C---:B------:R-:W-:Y:S01]  /*83d0*/  ISETP.GE.AND P5, PT, R16.reuse, R159, PT ;  /* 0x0000009f1000720c */ /* 0x040fe20003fa6270 */
[----:B------:R-:W-:Y:S01]  /*83e0*/  HMMA.16816.F32.BF16 R68, R104, R126, R68 ;  /* 0x0000007e6844723c */ /* 0x000fe20000041844 */
[C---:B------:R-:W-:Y:S02]  /*83f0*/  ISETP.GE.AND P3, PT, R16.reuse, R158, PT ;  /* 0x0000009e1000720c */ /* 0x040fe40003f66270 */
[C---:B------:R-:W-:Y:S02]  /*8400*/  ISETP.GE.AND P6, PT, R16.reuse, R157, PT ;  /* 0x0000009d1000720c */ /* 0x040fe40003fc6270 */
[----:B------:R-:W-:Y:S02]  /*8410*/  ISETP.GE.AND P0, PT, R16, R156, PT ;  /* 0x0000009c1000720c */ /* 0x000fe40003f06270 */
[----:B------:R-:W-:-:S02]  /*8420*/  I2FP.F32.S32 R128, R128 ;  /* 0x0000008000807245 */ /* 0x000fc40000201400 */
[----:B------:R-:W-:Y:S02]  /*8430*/  I2FP.F32.S32 R16, R16 ;  /* 0x0000001000107245 */ /* 0x000fe40000201400 */
[----:B------:R-:W-:Y:S01]  /*8440*/  FSEL R125, R125, -INF , !P4 ;  /* 0xff8000007d7d7808 */ /* 0x000fe20006000000 */
[----:B------:R-:W-:Y:S01]  /*8450*/  FFMA.FTZ R128, R128, UR5, R10 ;  /* 0x0000000580807c23 */ /* 0x000fe2000801000a */
[----:B------:R-:W-:Y:S02]  /*8460*/  VIADD R10, R100, 0x8 ;  /* 0x00000008640a7836 */ /* 0x000fe40000000000 */
[C---:B------:R-:W-:Y:S01]  /*8470*/  FFMA.FTZ R55, R16.reuse, UR5, R55 ;  /* 0x0000000510377c23 */ /* 0x040fe20008010037 */
[C---:B------:R-:W-:Y:S01]  /*8480*/  FFMA.FTZ R102, R16.reuse, UR5, R49 ;  /* 0x0000000510667c23 */ /* 0x040fe20008010031 */
[----:B------:R-:W-:Y:S01]  /*8490*/  FSEL R14, R17, -INF , !P5 ;  /* 0xff800000110e7808 */ /* 0x000fe20006800000 */
[----:B------:R-:W-:Y:S01]  /*84a0*/  FFMA.FTZ R51, R16, UR5, R51 ;  /* 0x0000000510337c23 */ /* 0x000fe20008010033 */
[----:B------:R-:W-:Y:S01]  /*84b0*/  FSEL R128, R128, -INF , !P2 ;  /* 0xff80000080807808 */ /* 0x000fe20005000000 */
[----:B------:R-:W-:Y:S01]  /*84c0*/  HMMA.16816.F32.BF16 R64, R108, R126, R64 ;  /* 0x0000007e6c40723c */ /* 0x000fe20000041840 */
[----:B------:R-:W-:Y:S01]  /*84d0*/  FSEL R49, R55, -INF , !P3 ;  /* 0xff80000037317808 */ /* 0x000fe20005800000 */
[----:B------:R2:W-:Y:S01]  /*84e0*/  STL [R1], R14 ;  /* 0x0000000e01007387 */ /* 0x0005e20000100800 */
[----:B------:R-:W-:-:S02]  /*84f0*/  ISETP.GE.AND P4, PT, R10, R159, PT ;  /* 0x0000009f0a00720c */ /* 0x000fc40003f86270 */
[C---:B------:R-:W-:Y:S02]  /*8500*/  ISETP.GE.AND P2, PT, R10.reuse, R158, PT ;  /* 0x0000009e0a00720c */ /* 0x040fe40003f46270 */
[C---:B------:R-:W-:Y:S02]  /*8510*/  ISETP.GE.AND P5, PT, R10.reuse, R157, PT ;  /* 0x0000009d0a00720c */ /* 0x040fe40003fa6270 */
[----:B------:R-:W-:Y:S02]  /*8520*/  I2FP.F32.S32 R12, R10 ;  /* 0x0000000a000c7245 */ /* 0x000fe40000201400 */
[----:B------:R-:W-:Y:S02]  /*8530*/  ISETP.GE.AND P3, PT, R10, R156, PT ;  /* 0x0000009c0a00720c */ /* 0x000fe40003f66270 */
[----:B------:R-:W-:Y:S01]  /*8540*/  I2FP.F32.S32 R10, R10 ;  /* 0x0000000a000a7245 */ /* 0x000fe20000201400 */
[----:B------:R-:W-:Y:S01]  /*8550*/  FFMA.FTZ R12, R12, UR5, R40 ;  /* 0x000000050c0c7c23 */ /* 0x000fe20008010028 */
[----:B------:R-:W-:-:S02]  /*8560*/  FSEL R101, R51, -INF , !P0 ;  /* 0xff80000033657808 */ /* 0x000fc40004000000 */
[----:B------:R-:W-:Y:S01]  /*8570*/  FSEL R102, R102, -INF , !P6 ;  /* 0xff80000066667808 */ /* 0x000fe20007000000 */
[----:B------:R-:W-:Y:S01]  /*8580*/  FFMA.FTZ R42, R10, UR5, R42 ;  /* 0x000000050a2a7c23 */ /* 0x000fe2000801002a */
[----:B------:R-:W-:Y:S01]  /*8590*/  ISETP.GE.AND P6, PT, R8, R159, PT ;  /* 0x0000009f0800720c */ /* 0x000fe20003fc6270 */
[----:B------:R-:W-:Y:S01]  /*85a0*/  FFMA.FTZ R44, R10, UR5, R44 ;  /* 0x000000050a2c7c23 */ /* 0x000fe2000801002c */
[----:B------:R-:W-:Y:S01]  /*85b0*/  ISETP.GE.AND P0, PT, R8, R158, PT ;  /* 0x0000009e0800720c */ /* 0x000fe20003f06270 */
[----:B------:R-:W-:Y:S01]  /*85c0*/  FFMA.FTZ R46, R10, UR5, R46 ;  /* 0x000000050a2e7c23 */ /* 0x000fe2000801002e */
[----:B------:R-:W-:Y:S01]  /*85d0*/  FSEL R51, R42, -INF , !P2 ;  /* 0xff8000002a337808 */ /* 0x000fe20005000000 */
[----:B------:R-:W-:Y:S01]  /*85e0*/  VIADD R10, R100, 0x11 ;  /* 0x00000011640a7836 */ /* 0x000fe20000000000 */
[----:B------:R-:W-:Y:S02]  /*85f0*/  ISETP.GE.AND P2, PT, R8, R156, PT ;  /* 0x0000009c0800720c */ /* 0x000fe40003f46270 */
[----:B--2---:R-:W-:-:S02]  /*8600*/  FSEL R14, R12, -INF , !P4 ;  /* 0xff8000000c0e7808 */ /* 0x004fc40006000000 */
[----:B------:R-:W-:Y:S02]  /*8610*/  ISETP.GE.AND P4, PT, R8, R157, PT ;  /* 0x0000009d0800720c */ /* 0x000fe40003f86270 */
[-C--:B------:R-:W-:Y:S01]  /*8620*/  I2FP.F32.S32 R12, R8.reuse ;  /* 0x00000008000c7245 */ /* 0x080fe20000201400 */
[----:B------:R2:W-:Y:S01]  /*8630*/  STL [R1+0x4], R14 ;  /* 0x0000040e01007387 */ /* 0x0005e20000100800 */
[----:B------:R-:W-:Y:S02]  /*8640*/  I2FP.F32.S32 R8, R8 ;  /* 0x0000000800087245 */ /* 0x000fe40000201400 */
[----:B------:R-:W-:Y:S01]  /*8650*/  FSEL R124, R44, -INF , !P5 ;  /* 0xff8000002c7c7808 */ /* 0x000fe20006800000 */
[----:B------:R-:W-:Y:S01]  /*8660*/  FFMA.FTZ R41, R12, UR5, R41 ;  /* 0x000000050c297c23 */ /* 0x000fe20008010029 */
[----:B------:R-:W-:Y:S02]  /*8670*/  VIADD R12, R100, 0x10 ;  /* 0x00000010640c7836 */ /* 0x000fe40000000000 */
[----:B------:R-:W-:Y:S01]  /*8680*/  FFMA.FTZ R43, R8, UR5, R43 ;  /* 0x00000005082b7c23 */ /* 0x000fe2000801002b */
[----:B------:R-:W-:Y:S01]  /*8690*/  FSEL R170, R46, -INF , !P3 ;  /* 0xff8000002eaa7808 */ /* 0x000fe20005800000 */
[C---:B------:R-:W-:Y:S01]  /*86a0*/  FFMA.FTZ R45, R8.reuse, UR5, R45 ;  /* 0x00000005082d7c23 */ /* 0x040fe2000801002d */
[----:B------:R-:W-:Y:S01]  /*86b0*/  FSEL R16, R41, -INF , !P6 ;  /* 0xff80000029107808 */ /* 0x000fe20007000000 */
[----:B------:R-:W-:Y:S01]  /*86c0*/  FFMA.FTZ R47, R8, UR5, R47 ;  /* 0x00000005082f7c23 */ /* 0x000fe2000801002f */
[----:B------:R-:W-:-:S02]  /*86d0*/  FSEL R55, R43, -INF , !P0 ;  /* 0xff8000002b377808 */ /* 0x000fc40004000000 */
[C---:B------:R-:W-:Y:S01]  /*86e0*/  ISETP.GE.AND P5, PT, R12.reuse, R159, PT ;  /* 0x0000009f0c00720c */ /* 0x040fe20003fa6270 */
[----:B------:R-:W-:Y:S01]  /*86f0*/  STL [R1+0x8], R16 ;  /* 0x0000081001007387 */ /* 0x000fe20000100800 */
[C---:B------:R-:W-:Y:S01]  /*8700*/  ISETP.GE.AND P3, PT, R12.reuse, R158, PT ;  /* 0x0000009e0c00720c */ /* 0x040fe20003f66270 */
[----:B-1----:R-:W-:Y:S01]  /*8710*/  HMMA.16816.F32.BF16 R40, R116, R22, RZ ;  /* 0x000000167428723c */ /* 0x002fe200000418ff */
[C---:B------:R-:W-:Y:S01]  /*8720*/  ISETP.GE.AND P6, PT, R12.reuse, R157, PT ;  /* 0x0000009d0c00720c */ /* 0x040fe20003fc6270 */
[----:B------:R-:W1:Y:S01]  /*8730*/  LDSM.16.M88.4 R16, [R178+0x3c00] ;  /* 0x003c0000b210783b */ /* 0x000e620000000200 */
[----:B------:R-:W-:Y:S01]  /*8740*/  ISETP.GE.AND P0, PT, R12, R156, PT ;  /* 0x0000009c0c00720c */ /* 0x000fe20003f06270 */
[----:B------:R-:W-:-:S04]  /*8750*/  DEPBAR.LE SB0, 0x0 ;  /* 0x000080000000791a */ /* 0x000fc80000000000 */
[----:B------:R-:W-:Y:S02]  /*8760*/  FSEL R174, R45, -INF , !P4 ;  /* 0xff8000002dae7808 */ /* 0x000fe40006000000 */
[-C--:B--2---:R-:W-:Y:S02]  /*8770*/  I2FP.F32.S32 R14, R12.reuse ;  /* 0x0000000c000e7245 */ /* 0x084fe40000201400 */
[----:B------:R-:W-:Y:S02]  /*8780*/  I2FP.F32.S32 R12, R12 ;  /* 0x0000000c000c7245 */ /* 0x000fe40000201400 */
[----:B------:R-:W-:Y:S01]  /*8790*/  FSEL R172, R47, -INF , !P2 ;  /* 0xff8000002fac7808 */ /* 0x000fe20005000000 */
[----:B------:R-:W-:Y:S01]  /*87a0*/  FFMA.FTZ R92, R14, UR5, R92 ;  /* 0x000000050e5c7c23 */ /* 0x000fe2000801005c */
[----:B------:R-:W-:Y:S01]  /*87b0*/  ISETP.GE.AND P4, PT, R10, R159, PT ;  /* 0x0000009f0a00720c */ /* 0x000fe20003f86270 */
[----:B------:R-:W-:Y:S01]  /*87c0*/  FFMA.FTZ R94, R12, UR5, R94 ;  /* 0x000000050c5e7c23 */ /* 0x000fe2000801005e */
[----:B------:R-:W-:Y:S01]  /*87d0*/  ISETP.GE.AND P2, PT, R10, R158, PT ;  /* 0x0000009e0a00720c */ /* 0x000fe20003f46270 */
[----:B------:R-:W-:Y:S01]  /*87e0*/  FFMA.FTZ R88, R12, UR5, R88 ;  /* 0x000000050c587c23 */ /* 0x000fe20008010058 */
[----:B------:R-:W-:Y:S01]  /*87f0*/  FSEL R92, R92, -INF , !P5 ;  /* 0xff8000005c5c7808 */ /* 0x000fe20006800000 */
[----:B------:R-:W-:Y:S01]  /*8800*/  FFMA.FTZ R90, R12, UR5, R90 ;  /* 0x000000050c5a7c23 */ /* 0x000fe2000801005a */
[----:B------:R-:W-:Y:S01]  /*8810*/  FSEL R227, R94, -INF , !P3 ;  /* 0xff8000005ee37808 */ /* 0x000fe20005800000 */
[----:B------:R-:W-:Y:S01]  /*8820*/  VIADD R12, R100, 0x19 ;  /* 0x00000019640c7836 */ /* 0x000fe20000000000 */
[----:B------:R-:W-:Y:S01]  /*8830*/  BAR.SYNC.DEFER_BLOCKING 0x0 ;  /* 0x0000000000007b1d */ /* 0x000fe20000010000 */
[----:B------:R-:W-:Y:S01]  /*8840*/  ISETP.GE.AND P5, PT, R10, R157, PT ;  /* 0x0000009d0a00720c */ /* 0x000fe20003fa6270 */
[----:B------:R-:W-:Y:S01]  /*8850*/  HMMA.16816.F32.BF16 R44, R116, R122, RZ ;  /* 0x0000007a742c723c */ /* 0x000fe200000418ff */
[----:B------:R-:W-:-:S02]  /*8860*/  I2FP.F32.S32 R8, R10 ;  /* 0x0000000a00087245 */ /* 0x000fc40000201400 */
[----:B------:R-:W-:Y:S02]  /*8870*/  ISETP.GE.AND P3, PT, R10, R156, PT ;  /* 0x0000009c0a00720c */ /* 0x000fe40003f66270 */
[----:B------:R-:W-:Y:S01]  /*8880*/  I2FP.F32.S32 R10, R10 ;  /* 0x0000000a000a7245 */ /* 0x000fe20000201400 */
[----:B------:R-:W-:Y:S01]  /*8890*/  FFMA.FTZ R93, R8, UR5, R93 ;  /* 0x00000005085d7c23 */ /* 0x000fe2000801005d */
[----:B------:R-:W-:Y:S01]  /*88a0*/  VIADD R8, R100, 0x18 ;  /* 0x0000001864087836 */ /* 0x000fe20000000000 */
[----:B------:R-:W-:Y:S01]  /*88b0*/  FSEL R185, R88, -INF , !P6 ;  /* 0xff80000058b97808 */ /* 0x000fe20007000000 */
[----:B------:R-:W-:Y:S01]  /*88c0*/  HMMA.16816.F32.BF16 R40, R108, R26, R40 ;  /* 0x0000001a6c28723c */ /* 0x000fe20000041828 */
[----:B------:R-:W-:Y:S01]  /*88d0*/  FFMA.FTZ R95, R10, UR5, R95 ;  /* 0x000000050a5f7c23 */ /* 0x000fe2000801005f */
[----:B------:R-:W-:Y:S01]  /*88e0*/  FSEL R173, R90, -INF , !P0 ;  /* 0xff8000005aad7808 */ /* 0x000fe20004000000 */
[C---:B------:R-:W-:Y:S01]  /*88f0*/  FFMA.FTZ R89, R10.reuse, UR5, R89 ;  /* 0x000000050a597c23 */ /* 0x040fe20008010059 */
[----:B------:R-:W-:Y:S01]  /*8900*/  FSEL R88, R93, -INF , !P4 ;  /* 0xff8000005d587808 */ /* 0x000fe20006000000 */
[----:B------:R-:W-:Y:S01]  /*8910*/  FFMA.FTZ R91, R10, UR5, R91 ;  /* 0x000000050a5b7c23 */ /* 0x000fe2000801005b */
[----:B------:R-:W-:Y:S01]  /*8920*/  FSEL R244, R95, -INF , !P2 ;  /* 0xff8000005ff47808 */ /* 0x000fe20005000000 */
[----:B------:R-:W-:Y:S01]  /*8930*/  HMMA.16816.F32.BF16 R120, R112, R122, RZ ;  /* 0x0000007a7078723c */ /* 0x000fe200000418ff */
[----:B------:R-:W-:-:S02]  /*8940*/  ISETP.GE.AND P6, PT, R8, R159, PT ;  /* 0x0000009f0800720c */ /* 0x000fc40003fc6270 */
[C---:B------:R-:W-:Y:S02]  /*8950*/  ISETP.GE.AND P0, PT, R8.reuse, R158, PT ;  /* 0x0000009e0800720c */ /* 0x040fe40003f06270 */
[C---:B------:R-:W-:Y:S02]  /*8960*/  ISETP.GE.AND P4, PT, R8.reuse, R157, PT ;  /* 0x0000009d0800720c */ /* 0x040fe40003f86270 */
[----:B------:R-:W-:Y:S01]  /*8970*/  I2FP.F32.S32 R14, R8 ;  /* 0x00000008000e7245 */ /* 0x000fe20000201400 */
[----:B------:R-:W-:Y:S01]  /*8980*/  HMMA.16816.F32.BF16 R44, R108, R98, R44 ;  /* 0x000000626c2c723c */ /* 0x000fe2000004182c */
[----:B------:R-:W-:Y:S02]  /*8990*/  ISETP.GE.AND P2, PT, R8, R156, PT ;  /* 0x0000009c0800720c */ /* 0x000fe40003f46270 */
[----:B------:R-:W-:Y:S01]  /*89a0*/  I2FP.F32.S32 R8, R8 ;  /* 0x0000000800087245 */ /* 0x000fe20000201400 */
[----:B------:R-:W-:Y:S01]  /*89b0*/  FFMA.FTZ R80, R14, UR5, R80 ;  /* 0x000000050e507c23 */ /* 0x000fe20008010050 */
[----:B------:R-:W-:-:S02]  /*89c0*/  I2FP.F32.S32 R14, R12 ;  /* 0x0000000c000e7245 */ /* 0x000fc40000201400 */
[----:B------:R-:W-:Y:S01]  /*89d0*/  I2FP.F32.S32 R10, R12 ;  /* 0x0000000c000a7245 */ /* 0x000fe20000201400 */
[C---:B------:R-:W-:Y:S01]  /*89e0*/  FFMA.FTZ R82, R8.reuse, UR5, R82 ;  /* 0x0000000508527c23 */ /* 0x040fe20008010052 */
[----:B------:R-:W-:Y:S01]  /*89f0*/  FSEL R186, R89, -INF , !P5 ;  /* 0xff80000059ba7808 */ /* 0x000fe20006800000 */
[C---:B------:R-:W-:Y:S01]  /*8a00*/  FFMA.FTZ R84, R8.reuse, UR5, R84 ;  /* 0x0000000508547c23 */ /* 0x040fe20008010054 */
        /* <DEDUP_REMOVED lines=12> */
[----:B------:R-:W-:Y:S01]  /*8ad0*/  ISETP.GE.AND P0, PT, R12, R156, PT ;  /* 0x0000009c0c00720c */ /* 0x000fe20003f06270 */
[----:B------:R-:W-:Y:S01]  /*8ae0*/  VIADD R12, R100, 0x20 ;  /* 0x00000020640c7836 */ /* 0x000fe20000000000 */
[----:B------:R-:W-:Y:S01]  /*8af0*/  FSEL R187, R84, -INF , !P4 ;  /* 0xff80000054bb7808 */ /* 0x000fe20006000000 */
[----:B------:R-:W-:Y:S01]  /*8b00*/  HMMA.16816.F32.BF16 R120, R104, R98, R120 ;  /* 0x000000626878723c */ /* 0x000fe20000041878 */
[----:B------:R-:W-:-:S02]  /*8b10*/  FSEL R171, R86, -INF , !P2 ;  /* 0xff80000056ab7808 */ /* 0x000fc40005000000 */
[----:B------:R-:W-:Y:S02]  /*8b20*/  FSEL R81, R81, -INF , !P5 ;  /* 0xff80000051517808 */ /* 0x000fe40006800000 */
[----:B------:R-:W-:Y:S02]  /*8b30*/  FSEL R248, R83, -INF , !P3 ;  /* 0xff80000053f87808 */ /* 0x000fe40005800000 */
[C---:B------:R-:W-:Y:S02]  /*8b40*/  ISETP.GE.AND P4, PT, R12.reuse, R159, PT ;  /* 0x0000009f0c00720c */ /* 0x040fe40003f86270 */
[C---:B------:R-:W-:Y:S02]  /*8b50*/  ISETP.GE.AND P2, PT, R12.reuse, R158, PT ;  /* 0x0000009e0c00720c */ /* 0x040fe40003f46270 */
[----:B------:R-:W-:Y:S02]  /*8b60*/  ISETP.GE.AND P5, PT, R12, R157, PT ;  /* 0x0000009d0c00720c */ /* 0x000fe40003fa6270 */
[----:B------:R-:W-:-:S02]  /*8b70*/  I2FP.F32.S32 R14, R12 ;  /* 0x0000000c000e7245 */ /* 0x000fc40000201400 */
[----:B------:R-:W-:Y:S02]  /*8b80*/  ISETP.GE.AND P3, PT, R12, R156, PT ;  /* 0x0000009c0c00720c */ /* 0x000fe40003f66270 */
[----:B------:R-:W-:Y:S01]  /*8b90*/  I2FP.F32.S32 R12, R12 ;  /* 0x0000000c000c7245 */ /* 0x000fe20000201400 */
[----:B------:R-:W-:Y:S01]  /*8ba0*/  FFMA.FTZ R76, R14, UR5, R76 ;  /* 0x000000050e4c7c23 */ /* 0x000fe2000801004c */
[----:B------:R-:W-:Y:S02]  /*8bb0*/  FSEL R220, R85, -INF , !P6 ;  /* 0xff80000055dc7808 */ /* 0x000fe40007000000 */
[----:B------:R-:W-:Y:S01]  /*8bc0*/  FSEL R152, R87, -INF , !P0 ;  /* 0xff80000057987808 */ /* 0x000fe20004000000 */
[----:B------:R-:W-:Y:S01]  /*8bd0*/  FFMA.FTZ R78, R12, UR5, R78 ;  /* 0x000000050c4e7c23 */ /* 0x000fe2000801004e */
[----:B------:R-:W-:Y:S01]  /*8be0*/  FSEL R76, R76, -INF , !P4 ;  /* 0xff8000004c4c7808 */ /* 0x000fe20006000000 */
[----:B------:R-:W-:Y:S01]  /*8bf0*/  FFMA.FTZ R72, R12, UR5, R72 ;  /* 0x000000050c487c23 */ /* 0x000fe20008010048 */
[----:B------:R-:W-:Y:S01]  /*8c00*/  ISETP.GE.AND P6, PT, R8, R159, PT ;  /* 0x0000009f0800720c */ /* 0x000fe20003fc6270 */
[----:B------:R-:W-:Y:S01]  /*8c10*/  FFMA.FTZ R74, R12, UR5, R74 ;  /* 0x000000050c4a7c23 */ /* 0x000fe2000801004a */
[----:B------:R-:W-:-:S02]  /*8c20*/  FSEL R249, R78, -INF , !P2 ;  /* 0xff8000004ef97808 */ /* 0x000fc40005000000 */
[C---:B------:R-:W-:Y:S02]  /*8c30*/  ISETP.GE.AND P0, PT, R8.reuse, R158, PT ;  /* 0x0000009e0800720c */ /* 0x040fe40003f06270 */
[C---:B------:R-:W-:Y:S02]  /*8c40*/  ISETP.GE.AND P4, PT, R8.reuse, R157, PT ;  /* 0x0000009d0800720c */ /* 0x040fe40003f86270 */
[----:B------:R-:W-:Y:S02]  /*8c50*/  ISETP.GE.AND P2, PT, R8, R156, PT ;  /* 0x0000009c0800720c */ /* 0x000fe40003f46270 */
[-C--:B------:R-:W-:Y:S02]  /*8c60*/  I2FP.F32.S32 R10, R8.reuse ;  /* 0x00000008000a7245 */ /* 0x080fe40000201400 */
[----:B------:R-:W-:Y:S02]  /*8c70*/  I2FP.F32.S32 R8, R8 ;  /* 0x0000000800087245 */ /* 0x000fe40000201400 */
[----:B------:R-:W-:Y:S01]  /*8c80*/  FSEL R221, R72, -INF , !P5 ;  /* 0xff80000048dd7808 */ /* 0x000fe20006800000 */
[----:B------:R-:W-:Y:S01]  /*8c90*/  FFMA.FTZ R77, R10, UR5, R77 ;  /* 0x000000050a4d7c23 */ /* 0x000fe2000801004d */
[----:B------:R-:W-:Y:S01]  /*8ca0*/  FSEL R130, R74, -INF , !P3 ;  /* 0xff8000004a827808 */ /* 0x000fe20005800000 */
[C---:B------:R-:W-:Y:S01]  /*8cb0*/  FFMA.FTZ R79, R8.reuse, UR5, R79 ;  /* 0x00000005084f7c23 */ /* 0x040fe2000801004f */
[----:B------:R-:W-:Y:S01]  /*8cc0*/  ISETP.GE.AND P5, PT, R137, R159, PT ;  /* 0x0000009f8900720c */ /* 0x000fe20003fa6270 */
[C---:B------:R-:W-:Y:S01]  /*8cd0*/  FFMA.FTZ R73, R8.reuse, UR5, R73 ;  /* 0x0000000508497c23 */ /* 0x040fe20008010049 */
[----:B------:R-:W-:Y:S01]  /*8ce0*/  FSEL R72, R77, -INF , !P6 ;  /* 0xff8000004d487808 */ /* 0x000fe20007000000 */
[----:B------:R-:W-:Y:S01]  /*8cf0*/  FFMA.FTZ R75, R8, UR5, R75 ;  /* 0x00000005084b7c23 */ /* 0x000fe2000801004b */
[----:B------:R-:W-:Y:S01]  /*8d00*/  FSEL R250, R79, -INF , !P0 ;  /* 0xff8000004ffa7808 */ /* 0x000fe20004000000 */
[----:B------:R-:W-:Y:S01]  /*8d10*/  VIADD R8, R100, 0x48 ;  /* 0x0000004864087836 */ /* 0x000fe20000000000 */
[----:B------:R-:W-:-:S02]  /*8d20*/  ISETP.GE.AND P3, PT, R137, R158, PT ;  /* 0x0000009e8900720c */ /* 0x000fc40003f66270 */
        /* <DEDUP_REMOVED lines=13> */
[----:B-1----:R-:W-:Y:S01]  /*8e00*/  HMMA.16816.F32.BF16 R36, R116, R16, RZ ;  /* 0x000000107424723c */ /* 0x002fe200000418ff */
[----:B------:R-:W-:Y:S01]  /*8e10*/  ISETP.GE.AND P2, PT, R8, R158, PT ;  /* 0x0000009e0800720c */ /* 0x000fe20003f46270 */
[----:B------:R-:W-:Y:S01]  /*8e20*/  VIADD R10, R100, 0x49 ;  /* 0x00000049640a7836 */ /* 0x000fe20000000000 */
[----:B------:R-:W-:-:S02]  /*8e30*/  ISETP.GE.AND P5, PT, R8, R157, PT ;  /* 0x0000009d0800720c */ /* 0x000fc40003fa6270 */
[----:B------:R-:W-:Y:S01]  /*8e40*/  ISETP.GE.AND P3, PT, R8, R156, PT ;  /* 0x0000009c0800720c */ /* 0x000fe20003f66270 */
[C---:B------:R-:W-:Y:S01]  /*8e50*/  HMMA.16816.F32.BF16 R32, R116.reuse, R20, RZ ;  /* 0x000000147420723c */ /* 0x040fe200000418ff */
[----:B------:R-:W-:Y:S02]  /*8e60*/  I2FP.F32.S32 R8, R8 ;  /* 0x0000000800087245 */ /* 0x000fe40000201400 */
[----:B------:R-:W-:Y:S02]  /*8e70*/  I2FP.F32.S32 R12, R100 ;  /* 0x00000064000c7245 */ /* 0x000fe40000201400 */
[----:B------:R-:W-:Y:S01]  /*8e80*/  FSEL R224, R224, -INF , !P6 ;  /* 0xff800000e0e07808 */ /* 0x000fe20007000000 */
[C---:B------:R-:W-:Y:S01]  /*8e90*/  FFMA.FTZ R68, R8.reuse, UR5, R68 ;  /* 0x0000000508447c23 */ /* 0x040fe20008010044 */
[C---:B------:R-:W-:Y:S01]  /*8ea0*/  FFMA.FTZ R64, R8.reuse, UR5, R64 ;  /* 0x0000000508407c23 */ /* 0x040fe20008010040 */
[----:B------:R-:W-:Y:S01]  /*8eb0*/  FFMA.FTZ R66, R8, UR5, R66 ;  /* 0x0000000508427c23 */ /* 0x000fe20008010042 */
[----:B------:R-:W-:Y:S01]  /*8ec0*/  FSEL R137, R137, -INF , !P0 ;  /* 0xff80000089897808 */ /* 0x000fe20004000000 */
[----:B------:R-:W-:Y:S01]  /*8ed0*/  HMMA.16816.F32.BF16 R116, R116, R18, RZ ;  /* 0x000000127474723c */ /* 0x000fe200000418ff */
[----:B------:R-:W-:Y:S01]  /*8ee0*/  FSEL R127, R68, -INF , !P5 ;  /* 0xff800000447f7808 */ /* 0x000fe20006800000 */
[----:B------:R-:W-:Y:S01]  /*8ef0*/  FFMA.FTZ R52, R12, UR5, R52 ;  /* 0x000000050c347c23 */ /* 0x000fe20008010034 */
[CC--:B------:R-:W-:Y:S01]  /*8f00*/  ISETP.GE.AND P5, PT, R100.reuse, R159.reuse, PT ;  /* 0x0000009f6400720c */ /* 0x0c0fe20003fa6270 */
[----:B------:R-:W-:Y:S01]  /*8f10*/  VIADD R100, R100, 0x41 ;  /* 0x0000004164647836 */ /* 0x000fe20000000000 */
[----:B------:R-:W-:Y:S01]  /*8f20*/  FSEL R64, R64, -INF , !P4 ;  /* 0xff80000040407808 */ /* 0x000fe20006000000 */
[----:B------:R-:W-:Y:S01]  /*8f30*/  IMAD.U32 R12, RZ, RZ, UR4 ;  /* 0x00000004ff0c7e24 */ /* 0x000fe2000f8e00ff */
[----:B------:R-:W-:Y:S01]  /*8f40*/  FSEL R251, R66, -INF , !P2 ;  /* 0xff80000042fb7808 */ /* 0x000fe20005000000 */
[----:B------:R-:W-:Y:S01]  /*8f50*/  FFMA.FTZ R70, R8, UR5, R70 ;  /* 0x0000000508467c23 */ /* 0x000fe20008010046 */
[----:B------:R-:W-:Y:S01]  /*8f60*/  ISETP.GE.AND P6, PT, R10, R159, PT ;  /* 0x0000009f0a00720c */ /* 0x000fe20003fc6270 */
[----:B------:R-:W-:Y:S01]  /*8f70*/  IMAD R12, R12, 0x80, R184 ;  /* 0x000000800c0c7824 */ /* 0x000fe200078e02b8 */
[C---:B------:R-:W-:Y:S01]  /*8f80*/  ISETP.GE.AND P0, PT, R10.reuse, R158, PT ;  /* 0x0000009e0a00720c */ /* 0x040fe20003f06270 */
[----:B------:R-:W-:Y:S01]  /*8f90*/  HMMA.16816.F32.BF16 R36, R108, R28, R36 ;  /* 0x0000001c6c24723c */ /* 0x000fe20000041824 */
[----:B------:R-:W-:Y:S01]  /*8fa0*/  ISETP.GE.AND P4, PT, R10, R157, PT ;  /* 0x0000009d0a00720c */ /* 0x000fe20003f86270 */
[----:B------:R-:W-:Y:S01]  /*8fb0*/  VIADD R12, R12, 0x50 ;  /* 0x000000500c0c7836 */ /* 0x000fe20000000000 */
[----:B------:R-:W-:-:S02]  /*8fc0*/  ISETP.GE.AND P2, PT, R10, R156, PT ;  /* 0x0000009c0a00720c */ /* 0x000fc40003f46270 */
[----:B------:R-:W-:Y:S01]  /*8fd0*/  I2FP.F32.S32 R10, R10 ;  /* 0x0000000a000a7245 */ /* 0x000fe20000201400 */
[C---:B------:R-:W-:Y:S01]  /*8fe0*/  HMMA.16816.F32.BF16 R32, R108.reuse, R24, R32 ;  /* 0x000000186c20723c */ /* 0x040fe20000041820 */
[-C--:B------:R-:W-:Y:S02]  /*8ff0*/  I2FP.F32.S32 R66, R100.reuse ;  /* 0x0000006400427245 */ /* 0x080fe40000201400 */
[----:B------:R-:W-:Y:S01]  /*9000*/  I2FP.F32.S32 R8, R100 ;  /* 0x0000006400087245 */ /* 0x000fe20000201400 */
[C---:B------:R-:W-:Y:S01]  /*9010*/  FFMA.FTZ R65, R10.reuse, UR5, R65 ;  /* 0x000000050a417c23 */ /* 0x040fe20008010041 */
[C---:B------:R-:W-:Y:S01]  /*9020*/  FFMA.FTZ R14, R10.reuse, UR5, R67 ;  /* 0x000000050a0e7c23 */ /* 0x040fe20008010043 */
[C---:B------:R-:W-:Y:S01]  /*9030*/  FFMA.FTZ R69, R10.reuse, UR5, R69 ;  /* 0x000000050a457c23 */ /* 0x040fe20008010045 */
[----:B------:R-:W-:Y:S01]  /*9040*/  FFMA.FTZ R71, R10, UR5, R71 ;  /* 0x000000050a477c23 */ /* 0x000fe20008010047 */
[----:B------:R-:W-:Y:S02]  /*9050*/  IMAD.U32 R10, RZ, RZ, UR4 ;  /* 0x00000004ff0a7e24 */ /* 0x000fe4000f8e00ff */
[----:B------:R-:W-:Y:S01]  /*9060*/  FFMA.FTZ R13, R66, UR5, R13 ;  /* 0x00000005420d7c23 */ /* 0x000fe2000801000d */
[----:B------:R-:W-:Y:S01]  /*9070*/  FFMA.FTZ R15, R8, UR5, R15 ;  /* 0x00000005080f7c23 */ /* 0x000fe2000801000f */
[----:B------:R-:W-:Y:S01]  /*9080*/  FSEL R150, R70, -INF , !P3 ;  /* 0xff80000046967808 */ /* 0x000fe20005800000 */
[----:B------:R-:W-:Y:S01]  /*9090*/  IMAD R10, R10, 0x80, R184 ;  /* 0x000000800a0a7824 */ /* 0x000fe200078e02b8 */
[----:B------:R-:W-:Y:S01]  /*90a0*/  FSEL R67, R52, -INF , !P5 ;  /* 0xff80000034437808 */ /* 0x000fe20006800000 */
[----:B------:R-:W-:Y:S01]  /*90b0*/  HMMA.16816.F32.BF16 R116, R108, R30, R116 ;  /* 0x0000001e6c74723c */ /* 0x000fe20000041874 */
[-C--:B------:R-:W-:Y:S01]  /*90c0*/  ISETP.GE.AND P3, PT, R100, R159.reuse, PT ;  /* 0x0000009f6400720c */ /* 0x080fe20003f66270 */
[----:B------:R-:W-:Y:S01]  /*90d0*/  VIADD R90, R10, 0x60 ;  /* 0x000000600a5a7836 */ /* 0x000fe20000000000 */
[-C--:B------:R-:W-:Y:S01]  /*90e0*/  ISETP.GE.AND P5, PT, R100, R158.reuse, PT ;  /* 0x0000009e6400720c */ /* 0x080fe20003fa6270 */
[C---:B------:R-:W-:Y:S01]  /*90f0*/  VIADD R91, R10.reuse, 0x59 ;  /* 0x000000590a5b7836 */ /* 0x040fe20000000000 */
[----:B------:R-:W-:Y:S01]  /*9100*/  FSEL R141, R69, -INF , !P4 ;  /* 0xff800000458d7808 */ /* 0x000fe20006000000 */
[C---:B------:R-:W-:Y:S01]  /*9110*/  VIADD R79, R10.reuse, 0x69 ;  /* 0x000000690a4f7836 */ /* 0x040fe20000000000 */
[----:B------:R-:W-:Y:S01]  /*9120*/  FSEL R149, R71, -INF , !P2 ;  /* 0xff80000047957808 */ /* 0x000fe20005000000 */
[C---:B------:R-:W-:Y:S01]  /*9130*/  VIADD R84, R10.reuse, 0x68 ;  /* 0x000000680a547836 */ /* 0x040fe20000000000 */
[----:B------:R-:W-:Y:S01]  /*9140*/  FSEL R66, R13, -INF , !P3 ;  /* 0xff8000000d427808 */ /* 0x000fe20005800000 */
[C---:B------:R-:W-:Y:S01]  /*9150*/  VIADD R13, R10.reuse, 0x58 ;  /* 0x000000580a0d7836 */ /* 0x040fe20000000000 */
[----:B------:R-:W-:Y:S01]  /*9160*/  FSEL R52, R15, -INF , !P5 ;  /* 0xff8000000f347808 */ /* 0x000fe20006800000 */
[----:B------:R-:W-:Y:S01]  /*9170*/  VIADD R74, R10, 0x71 ;  /* 0x000000710a4a7836 */ /* 0x000fe20000000000 */
[----:B------:R-:W-:Y:S01]  /*9180*/  FSEL R94, R14, -INF , !P0 ;  /* 0xff8000000e5e7808 */ /* 0x000fe20004000000 */
[----:B------:R-:W-:Y:S01]  /*9190*/  VIADD R14, R10, 0x51 ;  /* 0x000000510a0e7836 */ /* 0x000fe20000000000 */
[----:B------:R-:W-:Y:S01]  /*91a0*/  ISETP.GE.AND P4, PT, R12, R159, PT ;  /* 0x0000009f0c00720c */ /* 0x000fe20003f86270 */
[----:B------:R-:W-:Y:S01]  /*91b0*/  FFMA.FTZ R9, R8, UR5, R9 ;  /* 0x0000000508097c23 */ /* 0x000fe20008010009 */
[----:B------:R-:W-:Y:S01]  /*91c0*/  ISETP.GE.AND P2, PT, R12, R158, PT ;  /* 0x0000009e0c00720c */ /* 0x000fe20003f46270 */
[----:B------:R-:W-:Y:S01]  /*91d0*/  VIADD R86, R10, 0x61 ;  /* 0x000000610a567836 */ /* 0x000fe20000000000 */
[----:B------:R-:W-:Y:S01]  /*91e0*/  ISETP.GE.AND P3, PT, R12, R157, PT ;  /* 0x0000009d0c00720c */ /* 0x000fe20003f66270 */
[----:B------:R-:W-:Y:S01]  /*91f0*/  VIADD R71, R10, 0x78 ;  /* 0x000000780a477836 */ /* 0x000fe20000000000 */
[----:B------:R-:W-:Y:S01]  /*9200*/  ISETP.GE.AND P5, PT, R12, R156, PT ;  /* 0x0000009c0c00720c */ /* 0x000fe20003fa6270 */
[C---:B------:R-:W-:Y:S01]  /*9210*/  VIADD R77, R10.reuse, 0x70 ;  /* 0x000000700a4d7836 */ /* 0x040fe20000000000 */
[----:B------:R-:W-:Y:S01]  /*9220*/  I2FP.F32.S32 R12, R12 ;  /* 0x0000000c000c7245 */ /* 0x000fe20000201400 */
[----:B------:R-:W-:Y:S01]  /*9230*/  VIADD R70, R10, 0x79 ;  /* 0x000000790a467836 */ /* 0x000fe20000000000 */
[----:B------:R-:W-:-:S02]  /*9240*/  I2FP.F32.S32 R93, R14 ;  /* 0x0000000e005d7245 */ /* 0x000fc40000201400 */
[----:B------:R-:W-:Y:S01]  /*9250*/  I2FP.F32.S32 R87, R13 ;  /* 0x0000000d00577245 */ /* 0x000fe20000201400 */
[C---:B------:R-:W-:Y:S01]  /*9260*/  FFMA.FTZ R62, R12.reuse, UR5, R62 ;  /* 0x000000050c3e7c23 */ /* 0x040fe2000801003e */
[----:B------:R-:W-:Y:S01]  /*9270*/  I2FP.F32.S32 R83, R90 ;  /* 0x0000005a00537245 */ /* 0x000fe20000201400 */
[----:B------:R-:W-:Y:S01]  /*9280*/  FFMA.FTZ R61, R93, UR5, R61 ;  /* 0x000000055d3d7c23 */ /* 0x000fe2000801003d */
[C---:B------:R-:W-:Y:S01]  /*9290*/  FFMA.FTZ R58, R12.reuse, UR5, R58 ;  /* 0x000000050c3a7c23 */ /* 0x040fe2000801003a */
[----:B------:R-:W-:Y:S01]  /*92a0*/  I2FP.F32.S32 R89, R91 ;  /* 0x0000005b00597245 */ /* 0x000fe20000201400 */
[----:B------:R-:W-:Y:S01]  /*92b0*/  FFMA.FTZ R60, R12, UR5, R60 ;  /* 0x000000050c3c7c23 */ /* 0x000fe2000801003c */
[----:B------:R-:W-:Y:S01]  /*92c0*/  FSEL R109, R62, -INF , !P2 ;  /* 0xff8000003e6d7808 */ /* 0x000fe20005000000 */
[----:B------:R-:W-:Y:S01]  /*92d0*/  FFMA.FTZ R148, R12, UR5, R56 ;  /* 0x000000050c947c23 */ /* 0x000fe20008010038 */
[----:B------:R-:W-:Y:S01]  /*92e0*/  ISETP.GE.AND P2, PT, R14, R159, PT ;  /* 0x0000009f0e00720c */ /* 0x000fe20003f46270 */
[----:B------:R-:W-:Y:S01]  /*92f0*/  FFMA.FTZ R62, R87, UR5, R44 ;  /* 0x00000005573e7c23 */ /* 0x000fe2000801002c */
[----:B------:R-:W-:Y:S01]  /*9300*/  I2FP.F32.S32 R12, R10 ;  /* 0x0000000a000c7245 */ /* 0x000fe20000201400 */
[----:B------:R-:W-:Y:S01]  /*9310*/  FFMA.FTZ R32, R83, UR5, R32 ;  /* 0x0000000553207c23 */ /* 0x000fe20008010020 */
[----:B------:R-:W-:Y:S01]  /*9320*/  FSEL R44, R61, -INF , !P2 ;  /* 0xff8000003d2c7808 */ /* 0x000fe20005000000 */
[----:B------:R-:W-:Y:S01]  /*9330*/  FFMA.FTZ R45, R89, UR5, R45 ;  /* 0x00000005592d7c23 */ /* 0x000fe2000801002d */
[----:B------:R-:W-:Y:S01]  /*9340*/  I2FP.F32.S32 R78, R79 ;  /* 0x0000004f004e7245 */ /* 0x000fe20000201400 */
[----:B------:R-:W-:Y:S01]  /*9350*/  FFMA.FTZ R8, R12, UR5, R54 ;  /* 0x000000050c087c23 */ /* 0x000fe20008010036 */
[----:B------:R-:W-:Y:S01]  /*9360*/  FSEL R146, R58, -INF , !P5 ;  /* 0xff8000003a927808 */ /* 0x000fe20006800000 */
[----:B------:R-:W-:Y:S01]  /*9370*/  FFMA.FTZ R34, R83, UR5, R34 ;  /* 0x0000000553227c23 */ /* 0x000fe20008010022 */
[-C--:B------:R-:W-:Y:S01]  /*9380*/  ISETP.GE.AND P2, PT, R90, R159.reuse, PT ;  /* 0x0000009f5a00720c */ /* 0x080fe20003f46270 */
[----:B------:R-:W-:Y:S01]  /*9390*/  FFMA.FTZ R41, R78, UR5, R41 ;  /* 0x000000054e297c23 */ /* 0x000fe20008010029 */
[----:B------:R-:W-:Y:S01]  /*93a0*/  I2FP.F32.S32 R82, R84 ;  /* 0x0000005400527245 */ /* 0x000fe20000201400 */
[C---:B------:R-:W-:Y:S01]  /*93b0*/  FFMA.FTZ R48, R12.reuse, UR5, R48 ;  /* 0x000000050c307c23 */ /* 0x040fe20008010030 */
[----:B------:R-:W-:Y:S01]  /*93c0*/  ISETP.GE.AND P5, PT, R91, R159, PT ;  /* 0x0000009f5b00720c */ /* 0x000fe20003fa6270 */
[----:B------:R-:W-:Y:S01]  /*93d0*/  FFMA.FTZ R50, R12, UR5, R50 ;  /* 0x000000050c327c23 */ /* 0x000fe20008010032 */
[----:B------:R-:W-:Y:S01]  /*93e0*/  FSEL R65, R65, -INF , !P6 ;  /* 0xff80000041417808 */ /* 0x000fe20007000000 */
[----:B------:R-:W-:Y:S01]  /*93f0*/  FFMA.FTZ R40, R82, UR5, R40 ;  /* 0x0000000552287c23 */ /* 0x000fe20008010028 */
[----:B------:R-:W-:Y:S01]  /*9400*/  ISETP.GE.AND P6, PT, R100, R157, PT ;  /* 0x0000009d6400720c */ /* 0x000fe20003fc6270 */
[----:B------:R-:W-:Y:S01]  /*9410*/  FFMA.FTZ R15, R82, UR5, R42 ;  /* 0x00000005520f7c23 */ /* 0x000fe2000801002a */
[----:B------:R-:W-:Y:S01]  /*9420*/  ISETP.GE.AND P0, PT, R100, R156, PT ;  /* 0x0000009c6400720c */ /* 0x000fe20003f06270 */
[----:B------:R-:W-:Y:S01]  /*9430*/  FFMA.FTZ R121, R89, UR5, R121 ;  /* 0x0000000559797c23 */ /* 0x000fe20008010079 */
[----:B------:R-:W-:Y:S01]  /*9440*/  FSEL R56, R60, -INF , !P4 ;  /* 0xff8000003c387808 */ /* 0x000fe20006000000 */
[C---:B------:R-:W-:Y:S01]  /*9450*/  FFMA.FTZ R57, R93.reuse, UR5, R57 ;  /* 0x000000055d397c23 */ /* 0x040fe20008010039 */
[----:B------:R-:W-:Y:S01]  /*9460*/  I2FP.F32.S32 R100, R100 ;  /* 0x0000006400647245 */ /* 0x000fe20000201400 */
[----:B------:R-:W-:Y:S01]  /*9470*/  FFMA.FTZ R59, R93, UR5, R59 ;  /* 0x000000055d3b7c23 */ /* 0x000fe2000801003b */
[----:B------:R-:W-:Y:S01]  /*9480*/  FSEL R60, R32, -INF , !P2 ;  /* 0xff800000203c7808 */ /* 0x000fe20005000000 */
[----:B------:R-:W-:Y:S01]  /*9490*/  FFMA.FTZ R120, R87, UR5, R120 ;  /* 0x0000000557787c23 */ /* 0x000fe20008010078 */
[----:B------:R-:W-:Y:S01]  /*94a0*/  FSEL R61, R45, -INF , !P5 ;  /* 0xff8000002d3d7808 */ /* 0x000fe20006800000 */
[----:B------:R-:W-:Y:S01]  /*94b0*/  FFMA.FTZ R11, R100, UR5, R11 ;  /* 0x00000005640b7c23 */ /* 0x000fe2000801000b */
[-C--:B------:R-:W-:Y:S01]  /*94c0*/  ISETP.GE.AND P2, PT, R79, R159.reuse, PT ;  /* 0x0000009f4f00720c */ /* 0x080fe20003f46270 */
[----:B------:R-:W-:Y:S01]  /*94d0*/  FFMA.FTZ R122, R87, UR5, R122 ;  /* 0x00000005577a7c23 */ /* 0x000fe2000801007a */
[----:B------:R-:W-:Y:S01]  /*94e0*/  I2FP.F32.S32 R54, R74 ;  /* 0x0000004a00367245 */ /* 0x000fe20000201400 */
[----:B------:R-:W-:Y:S01]  /*94f0*/  FFMA.FTZ R123, R89, UR5, R123 ;  /* 0x00000005597b7c23 */ /* 0x000fe2000801007b */
[----:B------:R-:W-:-:S02]  /*9500*/  ISETP.GE.AND P5, PT, R84, R159, PT ;  /* 0x0000009f5400720c */ /* 0x000fc40003fa6270 */
[----:B------:R-:W-:Y:S01]  /*9510*/  FSEL R168, R9, -INF , !P6 ;  /* 0xff80000009a87808 */ /* 0x000fe20007000000 */
        /* <DEDUP_REMOVED lines=9> */
[----:B------:R-:W-:Y:S01]  /*95b0*/  FSEL R68, R40, -INF , !P5 ;  /* 0xff80000028447808 */ /* 0x000fe20006800000 */
[----:B------:R-:W-:Y:S01]  /*95c0*/  FFMA.FTZ R40, R89, UR5, R47 ;  /* 0x0000000559287c23 */ /* 0x000fe2000801002f */
[----:B------:R-:W-:Y:S01]  /*95d0*/  ISETP.GE.AND P6, PT, R10, R158, PT ;  /* 0x0000009e0a00720c */ /* 0x000fe20003fc6270 */
[----:B------:R-:W-:Y:S01]  /*95e0*/  FFMA.FTZ R35, R85, UR5, R35 ;  /* 0x0000000555237c23 */ /* 0x000fe20008010023 */
[----:B------:R-:W-:-:S02]  /*95f0*/  ISETP.GE.AND P5, PT, R74, R159, PT ;  /* 0x0000009f4a00720c */ /* 0x000fc40003fa6270 */
[----:B------:R-:W-:Y:S02]  /*9600*/  I2FP.F32.S32 R63, R71 ;  /* 0x00000047003f7245 */ /* 0x000fe40000201400 */
[----:B------:R-:W-:Y:S02]  /*9610*/  FSEL R160, R11, -INF , !P0 ;  /* 0xff8000000ba07808 */ /* 0x000fe40004000000 */
[----:B------:R-:W-:Y:S01]  /*9620*/  FSEL R62, R62, -INF , !P3 ;  /* 0xff8000003e3e7808 */ /* 0x000fe20005800000 */
[C---:B------:R-:W-:Y:S01]  /*9630*/  FFMA.FTZ R116, R63.reuse, UR5, R116 ;  /* 0x000000053f747c23 */ /* 0x040fe20008010074 */
[C---:B------:R-:W-:Y:S01]  /*9640*/  ISETP.GE.AND P0, PT, R10.reuse, R157, PT ;  /* 0x0000009d0a00720c */ /* 0x040fe20003f06270 */
[----:B------:R-:W-:Y:S01]  /*9650*/  FFMA.FTZ R100, R63, UR5, R118 ;  /* 0x000000053f647c23 */ /* 0x000fe20008010076 */
[----:B------:R-:W-:Y:S02]  /*9660*/  ISETP.GE.AND P4, PT, R10, R156, PT ;  /* 0x0000009c0a00720c */ /* 0x000fe40003f86270 */
[----:B------:R-:W-:-:S02]  /*9670*/  ISETP.GE.AND P3, PT, R86, R159, PT ;  /* 0x0000009f5600720c */ /* 0x000fc40003f66270 */
[----:B------:R-:W-:Y:S02]  /*9680*/  FSEL R46, R9, -INF , !P5 ;  /* 0xff800000092e7808 */ /* 0x000fe40006800000 */
[----:B------:R-:W-:Y:S02]  /*9690*/  FSEL R42, R8, -INF , !P6 ;  /* 0xff800000082a7808 */ /* 0x000fe40007000000 */
[C---:B------:R-:W-:Y:S01]  /*96a0*/  HMMA.16816.F32.BF16 R8, R112.reuse, R20, RZ ;  /* 0x000000147008723c */ /* 0x040fe200000418ff */
[----:B------:R-:W-:Y:S02]  /*96b0*/  ISETP.GE.AND P2, PT, R71, R159, PT ;  /* 0x0000009f4700720c */ /* 0x000fe40003f46270 */
[----:B------:R-:W-:Y:S01]  /*96c0*/  FSEL R69, R33, -INF , !P3 ;  /* 0xff80000021457808 */ /* 0x000fe20005800000 */
[----:B------:R-:W-:Y:S01]  /*96d0*/  FFMA.FTZ R33, R78, UR5, R43 ;  /* 0x000000054e217c23 */ /* 0x000fe2000801002b */
[----:B------:R-:W-:Y:S01]  /*96e0*/  I2FP.F32.S32 R75, R77 ;  /* 0x0000004d004b7245 */ /* 0x000fe20000201400 */
[----:B------:R-:W-:Y:S01]  /*96f0*/  HMMA.16816.F32.BF16 R20, R112, R22, RZ ;  /* 0x000000167014723c */ /* 0x000fe200000418ff */
[----:B------:R-:W-:-:S02]  /*9700*/  FSEL R43, R116, -INF , !P2 ;  /* 0xff800000742b7808 */ /* 0x000fc40005000000 */
[-C--:B------:R-:W-:Y:S01]  /*9710*/  ISETP.GE.AND P5, PT, R14, R158.reuse, PT ;  /* 0x0000009e0e00720c */ /* 0x080fe20003fa6270 */
[----:B------:R-:W-:Y:S01]  /*9720*/  FFMA.FTZ R36, R75, UR5, R36 ;  /* 0x000000054b247c23 */ /* 0x000fe20008010024 */
[-C--:B------:R-:W-:Y:S01]  /*9730*/  ISETP.GE.AND P2, PT, R13, R158.reuse, PT ;  /* 0x0000009e0d00720c */ /* 0x080fe20003f46270 */
[----:B------:R-:W-:Y:S01]  /*9740*/  FFMA.FTZ R32, R75, UR5, R38 ;  /* 0x000000054b207c23 */ /* 0x000fe20008010026 */
[----:B------:R-:W-:Y:S02]  /*9750*/  ISETP.GE.AND P3, PT, R77, R159, PT ;  /* 0x0000009f4d00720c */ /* 0x000fe40003f66270 */
[----:B------:R-:W-:Y:S02]  /*9760*/  ISETP.GE.AND P6, PT, R91, R158, PT ;  /* 0x0000009e5b00720c */ /* 0x000fe40003fc6270 */
[----:B------:R-:W-:Y:S02]  /*9770*/  FSEL R41, R41, -INF , !P5 ;  /* 0xff80000029297808 */ /* 0x000fe40006800000 */
[----:B------:R-:W-:-:S02]  /*9780*/  FSEL R37, R37, -INF , !P2 ;  /* 0xff80000025257808 */ /* 0x000fc40005000000 */
[-C--:B------:R-:W-:Y:S02]  /*9790*/  ISETP.GE.AND P5, PT, R90, R158.reuse, PT ;  /* 0x0000009e5a00720c */ /* 0x080fe40003fa6270 */
[-C--:B------:R-:W-:Y:S01]  /*97a0*/  ISETP.GE.AND P2, PT, R86, R158.reuse, PT ;  /* 0x0000009e5600720c */ /* 0x080fe20003f46270 */
[C---:B------:R-:W-:Y:S01]  /*97b0*/  HMMA.16816.F32.BF16 R8, R104.reuse, R24, R8 ;  /* 0x000000186808723c */ /* 0x040fe20000041808 */
[----:B------:R-:W-:Y:S02]  /*97c0*/  FSEL R45, R36, -INF , !P3 ;  /* 0xff800000242d7808 */ /* 0x000fe40005800000 */
[----:B------:R-:W-:Y:S02]  /*97d0*/  FSEL R40, R40, -INF , !P6 ;  /* 0xff80000028287808 */ /* 0x000fe40007000000 */
[----:B------:R-:W-:Y:S01]  /*97e0*/  ISETP.GE.AND P6, PT, R84, R158, PT ;  /* 0x0000009e5400720c */ /* 0x000fe20003fc6270 */
[----:B------:R-:W-:Y:S01]  /*97f0*/  HMMA.16816.F32.BF16 R20, R104, R26, R20 ;  /* 0x0000001a6814723c */ /* 0x000fe20000041814 */
[----:B------:R-:W-:-:S02]  /*9800*/  FSEL R36, R34, -INF , !P5 ;  /* 0xff80000022247808 */ /* 0x000fc40006800000 */
[----:B------:R-:W-:Y:S02]  /*9810*/  FSEL R35, R35, -INF , !P2 ;  /* 0xff80000023237808 */ /* 0x000fe40005000000 */
[----:B------:R-:W-:Y:S02]  /*9820*/  I2FP.F32.S32 R38, R70 ;  /* 0x0000004600267245 */ /* 0x000fe40000201400 */
[-C--:B------:R-:W-:Y:S02]  /*9830*/  ISETP.GE.AND P5, PT, R79, R158.reuse, PT ;  /* 0x0000009e4f00720c */ /* 0x080fe40003fa6270 */
[----:B------:R-:W-:Y:S01]  /*9840*/  ISETP.GE.AND P2, PT, R77, R158, PT ;  /* 0x0000009e4d00720c */ /* 0x000fe20003f46270 */
[C---:B------:R-:W-:Y:S01]  /*9850*/  FFMA.FTZ R99, R38.reuse, UR5, R119 ;  /* 0x0000000526637c23 */ /* 0x040fe20008010077 */
[----:B------:R-:W-:Y:S01]  /*9860*/  FSEL R34, R15, -INF , !P6 ;  /* 0xff8000000f227808 */ /* 0x000fe20007000000 */
[----:B------:R-:W-:Y:S01]  /*9870*/  FFMA.FTZ R15, R38, UR5, R117 ;  /* 0x00000005260f7c23 */ /* 0x000fe20008010075 */
[----:B------:R-:W-:-:S02]  /*9880*/  FSEL R33, R33, -INF , !P5 ;  /* 0xff80000021217808 */ /* 0x000fc40006800000 */
[----:B------:R-:W-:Y:S02]  /*9890*/  FSEL R32, R32, -INF , !P2 ;  /* 0xff80000020207808 */ /* 0x000fe40005000000 */
[----:B------:R-:W-:Y:S01]  /*98a0*/  ISETP.GE.AND P3, PT, R70, R159, PT ;  /* 0x0000009f4600720c */ /* 0x000fe20003f66270 */
[C---:B------:R-:W-:Y:S01]  /*98b0*/  FFMA.FTZ R8, R83.reuse, UR5, R8 ;  /* 0x0000000553087c23 */ /* 0x040fe20008010008 */
[-C--:B------:R-:W-:Y:S01]  /*98c0*/  ISETP.GE.AND P6, PT, R74, R158.reuse, PT ;  /* 0x0000009e4a00720c */ /* 0x080fe20003fc6270 */
[----:B------:R-:W-:Y:S01]  /*98d0*/  FFMA.FTZ R10, R83, UR5, R10 ;  /* 0x00000005530a7c23 */ /* 0x000fe2000801000a */
[-C--:B------:R-:W-:Y:S01]  /*98e0*/  ISETP.GE.AND P5, PT, R71, R158.reuse, PT ;  /* 0x0000009e4700720c */ /* 0x080fe20003fa6270 */
[----:B------:R-:W-:Y:S01]  /*98f0*/  FFMA.FTZ R9, R85, UR5, R9 ;  /* 0x0000000555097c23 */ /* 0x000fe20008010009 */
[----:B------:R-:W-:Y:S01]  /*9900*/  ISETP.GE.AND P2, PT, R70, R158, PT ;  /* 0x0000009e4600720c */ /* 0x000fe20003f46270 */
[----:B------:R-:W-:Y:S01]  /*9910*/  FFMA.FTZ R20, R82, UR5, R20 ;  /* 0x0000000552147c23 */ /* 0x000fe20008010014 */
[----:B------:R-:W-:Y:S01]  /*9920*/  FSEL R117, R39, -INF , !P6 ;  /* 0xff80000027757808 */ /* 0x000fe20007000000 */
[----:B------:R-:W-:Y:S01]  /*9930*/  FFMA.FTZ R11, R85, UR5, R11 ;  /* 0x00000005550b7c23 */ /* 0x000fe2000801000b */
[----:B------:R-:W-:Y:S01]  /*9940*/  FSEL R100, R100, -INF , !P5 ;  /* 0xff80000064647808 */ /* 0x000fe20006800000 */
[C---:B------:R-:W-:Y:S01]  /*9950*/  FFMA.FTZ R21, R78.reuse, UR5, R21 ;  /* 0x000000054e157c23 */ /* 0x040fe20008010015 */
[----:B------:R-:W-:Y:S01]  /*9960*/  FSEL R24, R15, -INF , !P3 ;  /* 0xff8000000f187808 */ /* 0x000fe20005800000 */
[----:B------:R-:W-:Y:S01]  /*9970*/  FFMA.FTZ R23, R78, UR5, R23 ;  /* 0x000000054e177c23 */ /* 0x000fe20008010017 */
[----:B------:R-:W-:Y:S01]  /*9980*/  FSEL R99, R99, -INF , !P2 ;  /* 0xff80000063637808 */ /* 0x000fe20005000000 */
[----:B------:R-:W-:Y:S01]  /*9990*/  FFMA.FTZ R22, R82, UR5, R22 ;  /* 0x0000000552167c23 */ /* 0x000fe20008010016 */
[----:B------:R-:W-:-:S02]  /*99a0*/  ISETP.GE.AND P6, PT, R14, R157, PT ;  /* 0x0000009d0e00720c */ /* 0x000fc40003fc6270 */
[-C--:B------:R-:W-:Y:S02]  /*99b0*/  ISETP.GE.AND P5, PT, R14, R156.reuse, PT ;  /* 0x0000009c0e00720c */ /* 0x080fe40003fa6270 */
[CC--:B------:R-:W-:Y:S02]  /*99c0*/  ISETP.GE.AND P3, PT, R13.reuse, R157.reuse, PT ;  /* 0x0000009d0d00720c */ /* 0x0c0fe40003f66270 */
[----:B------:R-:W-:Y:S02]  /*99d0*/  ISETP.GE.AND P2, PT, R13, R156, PT ;  /* 0x0000009c0d00720c */ /* 0x000fe40003f46270 */
[C---:B------:R-:W-:Y:S01]  /*99e0*/  HMMA.16816.F32.BF16 R12, R112.reuse, R16, RZ ;  /* 0x00000010700c723c */ /* 0x040fe200000418ff */
[----:B------:R-:W-:Y:S02]  /*99f0*/  FSEL R167, R57, -INF , !P6 ;  /* 0xff80000039a77808 */ /* 0x000fe40007000000 */
[----:B------:R-:W-:Y:S02]  /*9a00*/  FSEL R159, R59, -INF , !P5 ;  /* 0xff8000003b9f7808 */ /* 0x000fe40006800000 */
[----:B------:R-:W-:Y:S01]  /*9a10*/  ISETP.GE.AND P6, PT, R90, R157, PT ;  /* 0x0000009d5a00720c */ /* 0x000fe20003fc6270 */
[----:B------:R-:W-:Y:S01]  /*9a20*/  HMMA.16816.F32.BF16 R112, R112, R18, RZ ;  /* 0x000000127070723c */ /* 0x000fe200000418ff */
[----:B------:R-:W-:-:S02]  /*9a30*/  FSEL R17, R48, -INF , !P0 ;  /* 0xff80000030117808 */ /* 0x000fc40004000000 */
[-C--:B------:R-:W-:Y:S02]  /*9a40*/  ISETP.GE.AND P0, PT, R91, R157.reuse, PT ;  /* 0x0000009d5b00720c */ /* 0x080fe40003f06270 */
[----:B------:R-:W-:Y:S02]  /*9a50*/  ISETP.GE.AND P5, PT, R90, R156, PT ;  /* 0x0000009c5a00720c */ /* 0x000fe40003fa6270 */
[----:B------:R-:W-:Y:S02]  /*9a60*/  FSEL R161, R121, -INF , !P0 ;  /* 0xff80000079a17808 */ /* 0x000fe40004000000 */
[----:B------:R-:W-:Y:S02]  /*9a70*/  ISETP.GE.AND P0, PT, R84, R157, PT ;  /* 0x0000009d5400720c */ /* 0x000fe40003f06270 */
[----:B------:R-:W-:Y:S02]  /*9a80*/  FSEL R16, R50, -INF , !P4 ;  /* 0xff80000032107808 */ /* 0x000fe40006000000 */
[----:B------:R-:W-:-:S02]  /*9a90*/  FSEL R165, R20, -INF , !P0 ;  /* 0xff80000014a57808 */ /* 0x000fc40004000000 */
[-C--:B------:R-:W-:Y:S02]  /*9aa0*/  ISETP.GE.AND P0, PT, R74, R157.reuse, PT ;  /* 0x0000009d4a00720c */ /* 0x080fe40003f06270 */
[----:B------:R-:W-:Y:S01]  /*9ab0*/  FSEL R166, R120, -INF , !P3 ;  /* 0xff80000078a67808 */ /* 0x000fe20005800000 */
[C---:B------:R-:W-:Y:S01]  /*9ac0*/  HMMA.16816.F32.BF16 R12, R104.reuse, R28, R12 ;  /* 0x0000001c680c723c */ /* 0x040fe2000004180c */
[----:B------:R-:W-:Y:S02]  /*9ad0*/  FSEL R158, R122, -INF , !P2 ;  /* 0xff8000007a9e7808 */ /* 0x000fe40005000000 */
[-C--:B------:R-:W-:Y:S02]  /*9ae0*/  ISETP.GE.AND P4, PT, R91, R156.reuse, PT ;  /* 0x0000009c5b00720c */ /* 0x080fe40003f86270 */
[C---:B------:R-:W-:Y:S01]  /*9af0*/  ISETP.GE.AND P3, PT, R86.reuse, R157, PT ;  /* 0x0000009d5600720c */ /* 0x040fe20003f66270 */
[----:B------:R-:W-:Y:S01]  /*9b00*/  HMMA.16816.F32.BF16 R112, R104, R30, R112 ;  /* 0x0000001e6870723c */ /* 0x000fe20000041870 */
[----:B------:R-:W-:-:S02]  /*9b10*/  ISETP.GE.AND P2, PT, R86, R156, PT ;  /* 0x0000009c5600720c */ /* 0x000fc40003f46270 */
[----:B------:R-:W-:Y:S02]  /*9b20*/  FSEL R163, R8, -INF , !P6 ;  /* 0xff80000008a37808 */ /* 0x000fe40007000000 */
[----:B------:R-:W-:Y:S02]  /*9b30*/  FSEL R151, R10, -INF , !P5 ;  /* 0xff8000000a977808 */ /* 0x000fe40006800000 */
[C---:B------:R-:W-:Y:S02]  /*9b40*/  ISETP.GE.AND P6, PT, R79.reuse, R157, PT ;  /* 0x0000009d4f00720c */ /* 0x040fe40003fc6270 */
[----:B------:R-:W-:Y:S02]  /*9b50*/  ISETP.GE.AND P5, PT, R79, R156, PT ;  /* 0x0000009c4f00720c */ /* 0x000fe40003fa6270 */
[----:B------:R-:W-:Y:S02]  /*9b60*/  FSEL R154, R123, -INF , !P4 ;  /* 0xff8000007b9a7808 */ /* 0x000fe40006000000 */
[----:B------:R-:W-:-:S02]  /*9b70*/  FSEL R164, R9, -INF , !P3 ;  /* 0xff80000009a47808 */ /* 0x000fc40005800000 */
[----:B------:R-:W-:Y:S02]  /*9b80*/  FSEL R147, R11, -INF , !P2 ;  /* 0xff8000000b937808 */ /* 0x000fe40005000000 */
[-C--:B------:R-:W-:Y:S01]  /*9b90*/  ISETP.GE.AND P4, PT, R84, R156.reuse, PT ;  /* 0x0000009c5400720c */ /* 0x080fe20003f86270 */
[C---:B------:R-:W-:Y:S01]  /*9ba0*/  FFMA.FTZ R13, R54.reuse, UR5, R13 ;  /* 0x00000005360d7c23 */ /* 0x040fe2000801000d */
[C---:B------:R-:W-:Y:S01]  /*9bb0*/  FFMA.FTZ R12, R75.reuse, UR5, R12 ;  /* 0x000000054b0c7c23 */ /* 0x040fe2000801000c */
[----:B------:R-:W-:Y:S01]  /*9bc0*/  FFMA.FTZ R14, R75, UR5, R14 ;  /* 0x000000054b0e7c23 */ /* 0x000fe2000801000e */
[----:B------:R-:W-:Y:S01]  /*9bd0*/  ISETP.GE.AND P3, PT, R77, R157, PT ;  /* 0x0000009d4d00720c */ /* 0x000fe20003f66270 */
[----:B------:R-:W-:Y:S01]  /*9be0*/  FFMA.FTZ R15, R54, UR5, R15 ;  /* 0x00000005360f7c23 */ /* 0x000fe2000801000f */
[----:B------:R-:W-:Y:S01]  /*9bf0*/  FSEL R155, R13, -INF , !P0 ;  /* 0xff8000000d9b7808 */ /* 0x000fe20004000000 */
[C---:B------:R-:W-:Y:S01]  /*9c00*/  FFMA.FTZ R112, R63.reuse, UR5, R112 ;  /* 0x000000053f707c23 */ /* 0x040fe20008010070 */
[----:B------:R-:W-:Y:S01]  /*9c10*/  PLOP3.LUT P0, PT, PT, PT, UP0, 0x80, 0x0 ;  /* 0x000000000000781c */ /* 0x000fe20003f0f008 */
[----:B------:R-:W-:Y:S01]  /*9c20*/  FFMA.FTZ R114, R63, UR5, R114 ;  /* 0x000000053f727c23 */ /* 0x000fe20008010072 */
[----:B------:R-:W-:Y:S01]  /*9c30*/  ISETP.GE.AND P2, PT, R77, R156, PT ;  /* 0x0000009c4d00720c */ /* 0x000fe20003f46270 */
[C---:B------:R-:W-:Y:S01]  /*9c40*/  FFMA.FTZ R113, R38.reuse, UR5, R113 ;  /* 0x0000000526717c23 */ /* 0x040fe20008010071 */
[----:B------:R-:W-:Y:S01]  /*9c50*/  FSEL R162, R21, -INF , !P6 ;  /* 0xff80000015a27808 */ /* 0x000fe20007000000 */
[----:B------:R-:W-:Y:S01]  /*9c60*/  FFMA.FTZ R115, R38, UR5, R115 ;  /* 0x0000000526737c23 */ /* 0x000fe20008010073 */
[----:B------:R-:W-:-:S02]  /*9c70*/  FSEL R139, R23, -INF , !P5 ;  /* 0xff800000178b7808 */ /* 0x000fc40006800000 */
[-C--:B------:R-:W-:Y:S02]  /*9c80*/  ISETP.GE.AND P6, PT, R71, R157.reuse, PT ;  /* 0x0000009d4700720c */ /* 0x080fe40003fc6270 */
[----:B------:R-:W-:Y:S02]  /*9c90*/  ISETP.GE.AND P5, PT, R70, R157, PT ;  /* 0x0000009d4600720c */ /* 0x000fe40003fa6270 */
[----:B------:R-:W-:Y:S02]  /*9ca0*/  FSEL R145, R22, -INF , !P4 ;  /* 0xff80000016917808 */ /* 0x000fe40006000000 */
[----:B------:R-:W-:Y:S02]  /*9cb0*/  FSEL R157, R12, -INF , !P3 ;  /* 0xff8000000c9d7808 */ /* 0x000fe40005800000 */
[----:B------:R-:W-:Y:S02]  /*9cc0*/  FSEL R134, R14, -INF , !P2 ;  /* 0xff8000000e867808 */ /* 0x000fe40005000000 */
[----:B------:R-:W-:-:S02]  /*9cd0*/  ISETP.GE.AND P4, PT, R74, R156, PT ;  /* 0x0000009c4a00720c */ /* 0x000fc40003f86270 */
[-C--:B------:R-:W-:Y:S02]  /*9ce0*/  ISETP.GE.AND P3, PT, R71, R156.reuse, PT ;  /* 0x0000009c4700720c */ /* 0x080fe40003f66270 */
[----:B------:R-:W-:Y:S02]  /*9cf0*/  ISETP.GE.AND P2, PT, R70, R156, PT ;  /* 0x0000009c4600720c */ /* 0x000fe40003f46270 */
[----:B------:R-:W-:Y:S02]  /*9d00*/  FSEL R129, R15, -INF , !P4 ;  /* 0xff8000000f817808 */ /* 0x000fe40006000000 */
[----:B------:R-:W-:Y:S02]  /*9d10*/  FSEL R153, R112, -INF , !P6 ;  /* 0xff80000070997808 */ /* 0x000fe40007000000 */
[----:B------:R-:W-:Y:S02]  /*9d20*/  FSEL R135, R113, -INF , !P5 ;  /* 0xff80000071877808 */ /* 0x000fe40006800000 */
[----:B------:R-:W-:-:S02]  /*9d30*/  FSEL R126, R114, -INF , !P3 ;  /* 0xff800000727e7808 */ /* 0x000fc40005800000 */
[----:B------:R-:W-:Y:S01]  /*9d40*/  FSEL R123, R115, -INF , !P2 ;  /* 0xff800000737b7808 */ /* 0x000fe20005000000 */
[----:B------:R-:W-:Y:S06]  /*9d50*/  @!P0 BRA `(.L_x_152) ;  /* 0x0000000000f08947 */ /* 0x000fec0003800000 */
[----:B------:R-:W-:Y:S01]  /*9d60*/  UIADD3 UR7, UR23, -0x3, URZ ;  /* 0xfffffffd17077890 */ /* 0x000fe2000fffe03f */
[----:B------:R-:W1:Y:S01]  /*9d70*/  @!P1 LDC.64 R12, c[0x0][0x218] ;  /* 0x00008600ff0c9b82 */ /* 0x000e620000000a00 */
[----:B------:R-:W-:Y:S01]  /*9d80*/  IMAD.U32 R19, RZ, RZ, UR10 ;  /* 0x0000000aff137e24 */ /* 0x000fe2000f8e00ff */
[----:B------:R2:W-:Y:S01]  /*9d90*/  @P1 STS [R229+0x2000], RZ ;  /* 0x002000ffe5001388 */ /* 0x0005e20000000800 */
[----:B------:R-:W-:Y:S01]  /*9da0*/  USHF.R.S32.HI UR6, URZ, 0x1f, UR7 ;  /* 0x0000001f3f067899 */ /* 0x000fe20008011407 */
[----:B------:R-:W-:Y:S01]  /*9db0*/  BSSY B0, `(.L_x_153) ;  /* 0x0000035000007945 */ /* 0x000fe20003800000 */
[----:B------:R-:W-:Y:S01]  /*9dc0*/  UIMAD.WIDE.U32 UR26, UR7, UR10, URZ ;  /* 0x0000000a071a72a5 */ /* 0x000fe2000f8e003f */
[----:B------:R2:W-:Y:S01]  /*9dd0*/  @P1 STS [R229+0x2004], RZ ;  /* 0x002004ffe5001388 */ /* 0x0005e20000000800 */
[----:B------:R-:W-:Y:S01]  /*9de0*/  UIMAD UR6, UR6, UR10, URZ ;  /* 0x0000000a060672a4 */ /* 0x000fe2000f8e023f */
[----:B------:R-:W3:Y:S02]  /*9df0*/  @!P1 LDC.64 R10, c[0x0][0x218] ;  /* 0x00008600ff0a9b82 */ /* 0x000ee40000000a00 */
[----:B------:R2:W-:Y:S01]  /*9e00*/  @P1 STS.64 [R229+0x2008], RZ ;  /* 0x002008ffe5001388 */ /* 0x0005e20000000a00 */
[----:B------:R-:W-:Y:S01]  /*9e10*/  UIMAD UR6, UR7, UR11, UR6 ;  /* 0x0000000b070672a4 */ /* 0x000fe2000f8e0206 */
[----:B------:R-:W-:-:S02]  /*9e20*/  IMAD.U32 R20, RZ, RZ, UR26 ;  /* 0x0000001aff147e24 */ /* 0x000fc4000f8e00ff */
[----:B------:R-:W-:Y:S01]  /*9e30*/  IMAD.U32 R15, RZ, RZ, UR26 ;  /* 0x0000001aff0f7e24 */ /* 0x000fe2000f8e00ff */
[----:B------:R-:W-:Y:S01]  /*9e40*/  UIADD3 UR6, UR27, UR6, URZ ;  /* 0x000000061b067290 */ /* 0x000fe2000fffe03f */
[----:B------:R-:W4:Y:S01]  /*9e50*/  @!P1 LDC.64 R8, c[0x0][0x218] ;  /* 0x00008600ff089b82 */ /* 0x000f220000000a00 */
[----:B------:R-:W-:-:S04]  /*9e60*/  LEA R20, P2, R20, R230, 0x7 ;  /* 0x000000e614147211 */ /* 0x000fc800078438ff */
[----:B------:R-:W-:Y:S01]  /*9e70*/  IMAD.U32 R14, RZ, RZ, UR6 ;  /* 0x00000006ff0e7e24 */ /* 0x000fe2000f8e00ff */
[----:B------:R-:W-:Y:S02]  /*9e80*/  @!P1 LEA R19, P3, R19, R20, 0x6 ;  /* 0x0000001413139211 */ /* 0x000fe400078630ff */
[C---:B-1----:R-:W-:Y:S02]  /*9e90*/  @!P1 LEA R12, P4, R20.reuse, R12, 0x1 ;  /* 0x0000000c140c9211 */ /* 0x042fe400078808ff */
[----:B------:R-:W-:Y:S01]  /*9ea0*/  LEA.HI.X R21, R15, R233, R14, 0x7, P2 ;  /* 0x000000e90f157211 */ /* 0x000fe200010f3c0e */
[----:B------:R-:W-:Y:S01]  /*9eb0*/  IMAD.U32 R15, RZ, RZ, UR10 ;  /* 0x0000000aff0f7e24 */ /* 0x000fe2000f8e00ff */
[C---:B------:R-:W-:Y:S01]  /*9ec0*/  @!P1 IADD3 R18, P2, R20.reuse, UR16, RZ ;  /* 0x0000001014129c10 */ /* 0x040fe2000ff5e0ff */
[----:B------:R-:W-:Y:S01]  /*9ed0*/  IMAD.U32 R14, RZ, RZ, UR11 ;  /* 0x0000000bff0e7e24 */ /* 0x000fe2000f8e00ff */
[----:B------:R-:W-:-:S04]  /*9ee0*/  @!P1 LEA.HI.X R13, R20, R13, R21, 0x1, P4 ;  /* 0x0000000d140d9211 */ /* 0x000fc800020f0c15 */
[----:B------:R-:W-:Y:S01]  /*9ef0*/  @!P1 LEA.HI.X R14, R15, R21, R14, 0x6, P3 ;  /* 0x000000150f0e9211 */ /* 0x000fe200018f340e */
[----:B------:R-:W-:Y:S01]  /*9f00*/  @!PT LDS RZ, [RZ] ;  /* 0x00000000fffff984 */ /* 0x000fe20000000800 */
[----:B------:R-:W-:Y:S01]  /*9f10*/  @!PT LDS RZ, [RZ] ;  /* 0x00000000fffff984 */ /* 0x000fe20000000800 */
[----:B------:R-:W-:Y:S01]  /*9f20*/  @!PT LDS RZ, [RZ] ;  /* 0x00000000fffff984 */ /* 0x000fe20000000800 */
[----:B------:R2:W-:Y:S01]  /*9f30*/  @!P1 LDGSTS.E.BYPASS.LTC128B.128 [R229+0x2000], desc[UR20][R12.64] ;  /* 0x020000000ce59fae */ /* 0x0005e2000b901d54 */
[C---:B---3--:R-:W-:Y:S02]  /*9f40*/  @!P1 LEA R22, P3, R18.reuse, R10, 0x1 ;  /* 0x0000000a12169211 */ /* 0x048fe400078608ff */
[----:B------:R-:W-:Y:S01]  /*9f50*/  @!P1 IADD3.X R10, R21, UR15, RZ, P2, !PT ;  /* 0x0000000f150a9c10 */ /* 0x000fe200097fe4ff */
[----:B------:R2:W-:Y:S01]  /*9f60*/  @P1 STS.128 [R229+0x2800], RZ ;  /* 0x002800ffe5001388 */ /* 0x0005e20000000c00 */
        /* <DEDUP_REMOVED lines=14> */
[----:B--2---:R-:W-:Y:S01]  /*a050*/  IMAD.U32 R8, RZ, RZ, UR10 ;  /* 0x0000000aff087e24 */ /* 0x004fe2000f8e00ff */
[----:B------:R-:W-:Y:S01]  /*a060*/  UIMAD UR22, UR11, 0x60, URZ ;  /* 0x000000600b1678a4 */ /* 0x000fe2000f8e023f */
[----:B------:R-:W-:Y:S02]  /*a070*/  ULDC.64 UR6, c[0x0][0x218] ;  /* 0x0000860000067ab9 */ /* 0x000fe40000000a00 */
[----:B------:R-:W-:-:S05]  /*a080*/  IMAD.WIDE.U32 R20, R8, 0x60, R20 ;  /* 0x0000006008147825 */ /* 0x000fca00078e0014 */
[----:B------:R-:W-:Y:S02]  /*a090*/  IADD3 R8, R21, UR22, RZ ;  /* 0x0000001615087c10 */ /* 0x000fe4000fffe0ff */
[----:B------:R-:W-:-:S04]  /*a0a0*/  LEA R10, P1, R20, UR6, 0x1 ;  /* 0x00000006140a7c11 */ /* 0x000fc8000f8208ff */
[----:B------:R-:W-:-:S05]  /*a0b0*/  LEA.HI.X R11, R20, UR7, R8, 0x1, P1 ;  /* 0x00000007140b7c11 */ /* 0x000fca00088f0c08 */
[----:B------:R-:W-:Y:S01]  /*a0c0*/  @!PT LDS RZ, [RZ] ;  /* 0x00000000fffff984 */ /* 0x000fe20000000800 */
[----:B------:R-:W-:Y:S01]  /*a0d0*/  @!PT LDS RZ, [RZ] ;  /* 0x00000000fffff984 */ /* 0x000fe20000000800 */
[----:B------:R-:W-:Y:S01]  /*a0e0*/  @!PT LDS RZ, [RZ] ;  /* 0x00000000fffff984 */ /* 0x000fe20000000800 */
[----:B------:R1:W-:Y:S04]  /*a0f0*/  LDGSTS.E.BYPASS.LTC128B.128 [R229+0x3800], desc[UR20][R10.64] ;  /* 0x038000000ae57fae */ /* 0x0003e8000b901d54 */
.L_x_154:
[----:B------:R-:W-:Y:S05]  /*a100*/  BSYNC B0 ;  /* 0x0000000000007941 */ /* 0x000fea0003800000 */
.L_x_153:
[----:B------:R-:W0:Y:S02]  /*a110*/  LDGDEPBAR ;  /* 0x00000000000079af */ /* 0x000e240000000000 */
.L_x_152:
[----:B--2---:R-:W2:Y:S04]  /*a120*/  LDL.LU R12, [R1] ;  /* 0x00000000010c7983 */ /* 0x004ea80000300800 */
[----:B-1----:R-:W3:Y:S04]  /*a130*/  LDL.LU R11, [R1+0x4] ;  /* 0x00000400010b7983 */ /* 0x002ee80000300800 */
[----:B------:R-:W4:Y:S01]  /*a140*/  LDL.LU R10, [R1+0x8] ;  /* 0x00000800010a7983 */ /* 0x000f220000300800 */
[----:B------:R-:W-:Y:S01]  /*a150*/  FMNMX.FTZ R9, R133, R67, !PT ;  /* 0x0000004385097209 */ /* 0x000fe20007810000 */
[----:B------:R-:W-:Y:S01]  /*a160*/  @UP0 UIADD3 UR6, UR23, -0x3, URZ ;  /* 0xfffffffd17060890 */ /* 0x000fe2000fffe03f */
        /* <DEDUP_REMOVED lines=19> */
[----:B--2---:R-:W-:-:S04]  /*a2a0*/  FMNMX.FTZ R9, R12, R9, !PT ;  /* 0x000000090c097209 */ /* 0x004fc80007810000 */
[----:B---3--:R-:W-:-:S04]  /*a2b0*/  FMNMX.FTZ R9, R11, R9, !PT ;  /* 0x000000090b097209 */ /* 0x008fc80007810000 */
[----:B----4-:R-:W-:-:S04]  /*a2c0*/  FMNMX.FTZ R9, R10, R9, !PT ;  /* 0x000000090a097209 */ /* 0x010fc80007810000 */
        /* <DEDUP_REMOVED lines=28> */
[----:B------:R-:W1:Y:S02]  /*a490*/  SHFL.BFLY PT, R8, R9, 0x2, 0x1f ;  /* 0x0c401f0009087f89 */ /* 0x000e6400000e0000 */
[----:B-1----:R-:W-:-:S05]  /*a4a0*/  FMNMX.FTZ R8, R9, R8, !PT ;  /* 0x0000000809087209 */ /* 0x002fca0007810000 */
[----:B------:R-:W1:Y:S02]  /*a4b0*/  SHFL.BFLY PT, R98, R8, 0x1, 0x1f ;  /* 0x0c201f0008627f89 */ /* 0x000e6400000e0000 */
[----:B-1----:R-:W-:-:S04]  /*a4c0*/  FMNMX.FTZ R98, R8, R98, !PT ;  /* 0x0000006208627209 */ /* 0x002fc80007810000 */
[C---:B------:R-:W-:Y:S01]  /*a4d0*/  FSETP.NEU.FTZ.AND P4, PT, R98.reuse, -INF , PT ;  /* 0xff8000006200780b */ /* 0x040fe20003f9d000 */
[----:B------:R-:W-:-:S05]  /*a4e0*/  FMUL.FTZ R8, R98, UR24 ;  /* 0x0000001862087c20 */ /* 0x000fca0008410000 */
[----:B------:R-:W-:-:S05]  /*a4f0*/  FSEL R8, R8, RZ, P4 ;  /* 0x000000ff08087208 */ /* 0x000fca0002000000 */
[--C-:B------:R-:W-:Y:S01]  /*a500*/  FFMA.FTZ R111, R12, UR24, -R8.reuse ;  /* 0x000000180c6f7c23 */ /* 0x100fe20008010808 */
[----:B------:R-:W-:Y:S01]  /*a510*/  MOV R12, R94 ;  /* 0x0000005e000c7202 */ /* 0x000fe20000000f00 */
        /* <DEDUP_REMOVED lines=33> */
[----:B------:R-:W-:-:S02]  /*a730*/  MOV R11, R109 ;  /* 0x0000006d000b7202 */ /* 0x000fc40000000f00 */
[----:B------:R-:W-:Y:S02]  /*a740*/  FMNMX.FTZ R8, R102, R8, !PT ;  /* 0x0000000866087209 */ /* 0x000fe40007810000 */
[----:B------:R-:W-:Y:S02]  /*a750*/  FMNMX.FTZ R119, R12, R119, !PT ;  /* 0x000000770c777209 */ /* 0x000fe40007810000 */
        /* <DEDUP_REMOVED lines=32> */
[----:B------:R-:W-:Y:S01]  /*a960*/  FMNMX.FTZ R10, R7, R16, !PT ;  /* 0x00000010070a7209 */ /* 0x000fe20007810000 */
[----:B------:R-:W3:Y:S01]  /*a970*/  SHFL.BFLY PT, R9, R119, 0x2, 0x1f ;  /* 0x0c401f0077097f89 */ /* 0x000ee200000e0000 */
        /* <DEDUP_REMOVED lines=14> */
[----:B------:R-:W-:Y:S02]  /*aa60*/  FMNMX.FTZ R10, R171, R10, !PT ;  /* 0x0000000aab0a7209 */ /* 0x000fe40007810000 */
[----:B------:R-:W-:Y:S02]  /*aa70*/  FMNMX.FTZ R8, R167, R8, !PT ;  /* 0x00000008a7087209 */ /* 0x000fe40007810000 */
[----:B---3--:R-:W-:-:S02]  /*aa80*/  FMNMX.FTZ R119, R119, R9, !PT ;  /* 0x0000000977777209 */ /* 0x008fc40007810000 */
[----:B------:R-:W-:Y:S01]  /*aa90*/  FMNMX.FTZ R8, R166, R8, !PT ;  /* 0x00000008a6087209 */ /* 0x000fe20007810000 */
[----:B------:R-:W-:Y:S01]  /*aaa0*/  MUFU.EX2 R87, R87 ;  /* 0x0000005700577308 */ /* 0x000fe20000000800 */
[----:B------:R-:W-:Y:S01]  /*aab0*/  FMNMX.FTZ R10, R152, R10, !PT ;  /* 0x0000000a980a7209 */ /* 0x000fe20007810000 */
[----:B------:R-:W3:Y:S01]  /*aac0*/  SHFL.BFLY PT, R9, R119, 0x1, 0x1f ;  /* 0x0c201f0077097f89 */ /* 0x000ee200000e0000 */
        /* <DEDUP_REMOVED lines=16> */
[----:B---3--:R-:W-:Y:S02]  /*abd0*/  FMNMX.FTZ R119, R119, R9, !PT ;  /* 0x0000000977777209 */ /* 0x008fe40007810000 */
[----:B------:R-:W-:Y:S01]  /*abe0*/  FMNMX.FTZ R8, R153, R8, !PT ;  /* 0x0000000899087209 */ /* 0x000fe20007810000 */
[----:B------:R-:W-:Y:S01]  /*abf0*/  MUFU.EX2 R83, R83 ;  /* 0x0000005300537308 */ /* 0x000fe20000000800 */
[----:B------:R-:W-:Y:S01]  /*ac00*/  FMNMX.FTZ R10, R142, R10, !PT ;  /* 0x0000000a8e0a7209 */ /* 0x000fe20007810000 */
[----:B------:R-:W-:Y:S01]  /*ac10*/  FMUL.FTZ R120, R119, UR24 ;  /* 0x0000001877787c20 */ /* 0x000fe20008410000 */
[----:B------:R-:W-:-:S02]  /*ac20*/  FMNMX.FTZ R8, R135, R8, !PT ;  /* 0x0000000887087209 */ /* 0x000fc40007810000 */
[----:B------:R-:W-:Y:S02]  /*ac30*/  FMNMX.FTZ R10, R140, R10, !PT ;  /* 0x0000000a8c0a7209 */ /* 0x000fe40007810000 */
[----:B------:R-:W-:Y:S01]  /*ac40*/  FSETP.NEU.FTZ.AND P3, PT, R119, -INF , PT ;  /* 0xff8000007700780b */ /* 0x000fe20003f7d000 */
[----:B------:R-:W3:Y:S01]  /*ac50*/  SHFL.BFLY PT, R9, R8, 0x2, 0x1f ;  /* 0x0c401f0008097f89 */ /* 0x000ee200000e0000 */
[----:B------:R-:W-:Y:S01]  /*ac60*/  FMNMX.FTZ R10, R128, R10, !PT ;  /* 0x0000000a800a7209 */ /* 0x000fe20007810000 */
[----:B------:R-:W-:Y:S01]  /*ac70*/  MUFU.EX2 R82, R82 ;  /* 0x0000005200527308 */ /* 0x000fe20000000800 */
[----:B------:R-:W-:Y:S02]  /*ac80*/  FSEL R120, R120, RZ, P3 ;  /* 0x000000ff78787208 */ /* 0x000fe40001800000 */
[----:B-1----:R-:W-:Y:S02]  /*ac90*/  F2FP.BF16.F32.PACK_AB R20, R111, R112 ;  /* 0x000000706f14723e */ /* 0x002fe400000010ff */
[----:B--2---:R-:W-:Y:S01]  /*aca0*/  F2FP.BF16.F32.PACK_AB R22, R95, R110 ;  /* 0x0000006e5f16723e */ /* 0x004fe200000010ff */
        /* <DEDUP_REMOVED lines=13> */
[----:B------:R-:W-:Y:S01]  /*ad80*/  MUFU.EX2 R66, R66 ;  /* 0x0000004200427308 */ /* 0x000fe20000000800 */
[----:B------:R-:W-:Y:S01]  /*ad90*/  LDSM.16.MT88.4 R12, [R237+0x4400] ;  /* 0x00440000ed0c783b */ /* 0x000fe20000004200 */
[--C-:B------:R-:W-:Y:S01]  /*ada0*/  FFMA.FTZ R47, R37, UR24, -R120.reuse ;  /* 0x00000018252f7c23 */ /* 0x100fe20008010878 */
[----:B---3--:R-:W-:Y:S01]  /*adb0*/  FMNMX.FTZ R8, R8, R9, !PT ;  /* 0x0000000908087209 */ /* 0x008fe20007810000 */
[--C-:B------:R-:W-:Y:S01]  /*adc0*/  FFMA.FTZ R45, R36, UR24, -R120.reuse ;  /* 0x00000018242d7c23 */ /* 0x100fe20008010878 */
[----:B------:R-:W-:Y:S01]  /*add0*/  FMNMX.FTZ R9, R160, R10, !PT ;  /* 0x0000000aa0097209 */ /* 0x000fe20007810000 */
[--C-:B------:R-:W-:Y:S01]  /*ade0*/  FFMA.FTZ R65, R227, UR24, -R120.reuse ;  /* 0x00000018e3417c23 */ /* 0x100fe20008010878 */
[--C-:B------:R-:W-:Y:S01]  /*adf0*/  FFMA.FTZ R64, R244, UR24, -R120.reuse ;  /* 0x00000018f4407c23 */ /* 0x100fe20008010878 */
[----:B------:R-:W1:Y:S01]  /*ae00*/  SHFL.BFLY PT, R97, R8, 0x1, 0x1f ;  /* 0x0c201f0008617f89 */ /* 0x000e6200000e0000 */
[----:B------:R-:W-:Y:S01]  /*ae10*/  FMNMX.FTZ R9, R150, R9, !PT ;  /* 0x0000000996097209 */ /* 0x000fe20007810000 */
[----:B------:R-:W-:Y:S01]  /*ae20*/  MUFU.EX2 R109, R109 ;  /* 0x0000006d006d7308 */ /* 0x000fe20000000800 */
[--C-:B------:R-:W-:Y:S01]  /*ae30*/  FFMA.FTZ R63, R246, UR24, -R120.reuse ;  /* 0x00000018f63f7c23 */ /* 0x100fe20008010878 */
[--C-:B------:R-:W-:Y:S01]  /*ae40*/  FFMA.FTZ R62, R248, UR24, -R120.reuse ;  /* 0x00000018f83e7c23 */ /* 0x100fe20008010878 */
[----:B------:R-:W-:Y:S01]  /*ae50*/  FMNMX.FTZ R9, R149, R9, !PT ;  /* 0x0000000995097209 */ /* 0x000fe20007810000 */
[--C-:B------:R-:W-:Y:S01]  /*ae60*/  FFMA.FTZ R44, R35, UR24, -R120.reuse ;  /* 0x00000018232c7c23 */ /* 0x100fe20008010878 */
[--C-:B------:R-:W-:Y:S01]  /*ae70*/  FFMA.FTZ R43, R34, UR24, -R120.reuse ;  /* 0x00000018222b7c23 */ /* 0x100fe20008010878 */
[--C-:B------:R-:W-:Y:S01]  /*ae80*/  FFMA.FTZ R42, R33, UR24, -R120.reuse ;  /* 0x00000018212a7c23 */ /* 0x100fe20008010878 */
[----:B------:R-:W-:Y:S01]  /*ae90*/  FMNMX.FTZ R9, R146, R9, !PT ;  /* 0x0000000992097209 */ /* 0x000fe20007810000 */
[----:B------:R-:W2:Y:S01]  /*aea0*/  MUFU.EX2 R108, R108 ;  /* 0x0000006c006c7308 */ /* 0x000ea20000000800 */
[--C-:B------:R-:W-:Y:S01]  /*aeb0*/  FFMA.FTZ R61, R249, UR24, -R120.reuse ;  /* 0x00000018f93d7c23 */ /* 0x100fe20008010878 */
[--C-:B------:R-:W-:Y:S01]  /*aec0*/  FFMA.FTZ R60, R250, UR24, -R120.reuse ;  /* 0x00000018fa3c7c23 */ /* 0x100fe20008010878 */
[----:B------:R-:W-:Y:S01]  /*aed0*/  FMNMX.FTZ R9, R159, R9, !PT ;  /* 0x000000099f097209 */ /* 0x000fe20007810000 */
[--C-:B------:R-:W-:Y:S01]  /*aee0*/  FFMA.FTZ R59, R252, UR24, -R120.reuse ;  /* 0x00000018fc3b7c23 */ /* 0x100fe20008010878 */
[--C-:B------:R-:W-:Y:S01]  /*aef0*/  FFMA.FTZ R54, R175, UR24, -R120.reuse ;  /* 0x00000018af367c23 */ /* 0x100fe20008010878 */
[--C-:B------:R-:W-:Y:S01]  /*af00*/  FFMA.FTZ R53, R53, UR24, -R120.reuse ;  /* 0x0000001835357c23 */ /* 0x100fe20008010878 */
[----:B------:R-:W-:Y:S01]  /*af10*/  FMNMX.FTZ R9, R158, R9, !PT ;  /* 0x000000099e097209 */ /* 0x000fe20007810000 */
[----:B------:R-:W3:Y:S01]  /*af20*/  MUFU.EX2 R107, R107 ;  /* 0x0000006b006b7308 */ /* 0x000ee20000000800 */
[--C-:B------:R-:W-:Y:S01]  /*af30*/  FFMA.FTZ R52, R52, UR24, -R120.reuse ;  /* 0x0000001834347c23 */ /* 0x100fe20008010878 */
[--C-:B------:R-:W-:Y:S01]  /*af40*/  FFMA.FTZ R51, R251, UR24, -R120.reuse ;  /* 0x00000018fb337c23 */ /* 0x100fe20008010878 */
[----:B------:R-:W-:Y:S01]  /*af50*/  FMNMX.FTZ R9, R154, R9, !PT ;  /* 0x000000099a097209 */ /* 0x000fe20007810000 */
[----:B------:R-:W-:Y:S01]  /*af60*/  FFMA.FTZ R99, R99, UR24, -R120 ;  /* 0x0000001863637c23 */ /* 0x000fe20008010878 */
[----:B-1----:R-:W-:-:S02]  /*af70*/  FMNMX.FTZ R97, R8, R97, !PT ;  /* 0x0000006108617209 */ /* 0x002fc40007810000 */
[----:B------:R-:W-:Y:S01]  /*af80*/  FMNMX.FTZ R8, R151, R9, !PT ;  /* 0x0000000997087209 */ /* 0x000fe20007810000 */
[----:B------:R-:W-:Y:S01]  /*af90*/  MUFU.EX2 R65, R65 ;  /* 0x0000004100417308 */ /* 0x000fe20000000800 */
[C---:B------:R-:W-:Y:S01]  /*afa0*/  FSETP.NEU.FTZ.AND P2, PT, R97.reuse, -INF , PT ;  /* 0xff8000006100780b */ /* 0x040fe20003f5d000 */
[----:B------:R-:W-:Y:S01]  /*afb0*/  FMUL.FTZ R138, R97, UR24 ;  /* 0x00000018618a7c20 */ /* 0x000fe20008410000 */
[----:B------:R-:W-:Y:S02]  /*afc0*/  FMNMX.FTZ R8, R147, R8, !PT ;  /* 0x0000000893087209 */ /* 0x000fe40007810000 */
[----:B------:R-:W-:Y:S02]  /*afd0*/  FSEL R114, R97, RZ, P2 ;  /* 0x000000ff61727208 */ /* 0x000fe40001000000 */
[----:B------:R-:W-:Y:S01]  /*afe0*/  FMNMX.FTZ R8, R145, R8, !PT ;  /* 0x0000000891087209 */ /* 0x000fe20007810000 */
[----:B------:R-:W-:Y:S01]  /*aff0*/  MUFU.EX2 R64, R64 ;  /* 0x0000004000407308 */ /* 0x000fe20000000800 */
[----:B------:R-:W-:Y:S01]  /*b000*/  FSEL R138, R138, RZ, P2 ;  /* 0x000000ff8a8a7208 */ /* 0x000fe20001000000 */
[----:B------:R-:W-:Y:S01]  /*b010*/  FADD.FTZ R114, R5, -R114 ;  /* 0x8000007205727221 */ /* 0x000fe20000010000 */
[----:B------:R-:W-:-:S02]  /*b020*/  FMNMX.FTZ R8, R139, R8, !PT ;  /* 0x000000088b087209 */ /* 0x000fc40007810000 */
[----:B--2---:R-:W-:Y:S01]  /*b030*/  F2FP.BF16.F32.PACK_AB R21, R108, R109 ;  /* 0x0000006d6c15723e */ /* 0x004fe200000010ff */
[--C-:B------:R-:W-:Y:S01]  /*b040*/  FFMA.FTZ R104, R124, UR24, -R138.reuse ;  /* 0x000000187c687c23 */ /* 0x100fe2000801088a */
[----:B------:R-:W-:Y:S01]  /*b050*/  FMNMX.FTZ R96, R134, R8, !PT ;  /* 0x0000000886607209 */ /* 0x000fe20007810000 */
[--C-:B------:R-:W-:Y:S01]  /*b060*/  FFMA.FTZ R106, R17, UR24, -R138.reuse ;  /* 0x00000018116a7c23 */ /* 0x100fe2000801088a */
[--C-:B------:R-:W-:Y:S01]  /*b070*/  FFMA.FTZ R29, R4, UR24, -R138.reuse ;  /* 0x00000018041d7c23 */ /* 0x100fe2000801088a */
[--C-:B------:R-:W-:Y:S01]  /*b080*/  FFMA.FTZ R28, R6, UR24, -R138.reuse ;  /* 0x00000018061c7c23 */ /* 0x100fe2000801088a */
[----:B------:R-:W-:Y:S01]  /*b090*/  FMNMX.FTZ R96, R129, R96, !PT ;  /* 0x0000006081607209 */ /* 0x000fe20007810000 */
[--C-:B------:R-:W-:Y:S01]  /*b0a0*/  FFMA.FTZ R105, R102, UR24, -R138.reuse ;  /* 0x0000001866697c23 */ /* 0x100fe2000801088a */
[--C-:B------:R-:W-:Y:S01]  /*b0b0*/  FFMA.FTZ R30, R3, UR24, -R138.reuse ;  /* 0x00000018031e7c23 */ /* 0x100fe2000801088a */
[--C-:B------:R-:W-:Y:S01]  /*b0c0*/  FFMA.FTZ R40, R174, UR24, -R138.reuse ;  /* 0x00000018ae287c23 */ /* 0x100fe2000801088a */
[----:B------:R-:W-:Y:S01]  /*b0d0*/  FMNMX.FTZ R96, R126, R96, !PT ;  /* 0x000000607e607209 */ /* 0x000fe20007810000 */
[----:B------:R-:W-:Y:S01]  /*b0e0*/  FMUL.FTZ R114, R114, UR24 ;  /* 0x0000001872727c20 */ /* 0x000fe20008410000 */
[----:B------:R-:W-:Y:S01]  /*b0f0*/  MUFU.EX2 R106, R106 ;  /* 0x0000006a006a7308 */ /* 0x000fe20000000800 */
[--C-:B------:R-:W-:Y:S01]  /*b100*/  FFMA.FTZ R32, R0, UR24, -R138.reuse ;  /* 0x0000001800207c23 */ /* 0x100fe2000801088a */
[----:B------:R-:W-:Y:S01]  /*b110*/  FMNMX.FTZ R96, R123, R96, !PT ;  /* 0x000000607b607209 */ /* 0x000fe20007810000 */
[--C-:B------:R-:W-:Y:S01]  /*b120*/  FFMA.FTZ R31, R2, UR24, -R138.reuse ;  /* 0x00000018021f7c23 */ /* 0x100fe2000801088a */
[----:B------:R-:W-:Y:S01]  /*b130*/  FSEL R0, R98, RZ, P4 ;  /* 0x000000ff62007208 */ /* 0x000fe20002000000 */
[--C-:B------:R-:W-:Y:S01]  /*b140*/  FFMA.FTZ R39, R185, UR24, -R138.reuse ;  /* 0x00000018b9277c23 */ /* 0x100fe2000801088a */
[----:B------:R-:W-:Y:S01]  /*b150*/  FFMA.FTZ R38, R186, UR24, -R138 ;  /* 0x00000018ba267c23 */ /* 0x000fe2000801088a */
[----:B------:R-:W1:Y:S01]  /*b160*/  SHFL.BFLY PT, R8, R96, 0x2, 0x1f ;  /* 0x0c401f0060087f89 */ /* 0x000e6200000e0000 */
[----:B------:R-:W-:Y:S01]  /*b170*/  MUFU.EX2 R105, R105 ;  /* 0x0000006900697308 */ /* 0x000fe20000000800 */
[----:B------:R-:W-:Y:S01]  /*b180*/  FADD.FTZ R9, R133, -R0 ;  /* 0x8000000085097221 */ /* 0x000fe20000010000 */
[--C-:B------:R-:W-:Y:S01]  /*b190*/  FFMA.FTZ R37, R187, UR24, -R138.reuse ;  /* 0x00000018bb257c23 */ /* 0x100fe2000801088a */
[--C-:B------:R-:W-:Y:S01]  /*b1a0*/  FFMA.FTZ R36, R220, UR24, -R138.reuse ;  /* 0x00000018dc247c23 */ /* 0x100fe2000801088a */
[----:B---3--:R-:W-:Y:S01]  /*b1b0*/  F2FP.BF16.F32.PACK_AB R23, R66, R107 ;  /* 0x0000006b4217723e */ /* 0x008fe200000010ff */
[----:B------:R-:W-:Y:S01]  /*b1c0*/  FMUL.FTZ R9, R9, UR24 ;  /* 0x0000001809097c20 */ /* 0x000fe20008410000 */
[--C-:B------:R-:W-:Y:S01]  /*b1d0*/  FFMA.FTZ R35, R221, UR24, -R138.reuse ;  /* 0x00000018dd237c23 */ /* 0x100fe2000801088a */
[--C-:B------:R-:W-:Y:S01]  /*b1e0*/  FFMA.FTZ R34, R222, UR24, -R138.reuse ;  /* 0x00000018de227c23 */ /* 0x100fe2000801088a */
[----:B------:R-:W-:Y:S01]  /*b1f0*/  MUFU.EX2 R104, R104 ;  /* 0x0000006800687308 */ /* 0x000fe20000000800 */
[--C-:B------:R-:W-:Y:S01]  /*b200*/  FFMA.FTZ R33, R224, UR24, -R138.reuse ;  /* 0x00000018e0217c23 */ /* 0x100fe2000801088a */
[--C-:B------:R-:W-:Y:S01]  /*b210*/  FFMA.FTZ R122, R125, UR24, -R138.reuse ;  /* 0x000000187d7a7c23 */ /* 0x100fe2000801088a */
[--C-:B------:R-:W-:Y:S01]  /*b220*/  FFMA.FTZ R125, R168, UR24, -R138.reuse ;  /* 0x00000018a87d7c23 */ /* 0x100fe2000801088a */
[--C-:B------:R-:W-:Y:S01]  /*b230*/  FFMA.FTZ R127, R127, UR24, -R138.reuse ;  /* 0x000000187f7f7c23 */ /* 0x100fe2000801088a */
        /* <DEDUP_REMOVED lines=10> */
[----:B-1----:R-:W-:Y:S01]  /*b2e0*/  FMNMX.FTZ R96, R96, R8, !PT ;  /* 0x0000000860607209 */ /* 0x002fe20007810000 */
[----:B------:R-:W1:Y:S01]  /*b2f0*/  MUFU.EX2 R114, R114 ;  /* 0x0000007200727308 */ /* 0x000e620000000800 */
[--C-:B------:R-:W-:Y:S01]  /*b300*/  FFMA.FTZ R155, R155, UR24, -R138.reuse ;  /* 0x000000189b9b7c23 */ /* 0x100fe2000801088a */
[--C-:B------:R-:W-:Y:S01]  /*b310*/  FFMA.FTZ R153, R153, UR24, -R138.reuse ;  /* 0x0000001899997c23 */ /* 0x100fe2000801088a */
[----:B------:R-:W-:Y:S01]  /*b320*/  FFMA.FTZ R135, R135, UR24, -R138 ;  /* 0x0000001887877c23 */ /* 0x000fe2000801088a */
[----:B------:R-:W3:Y:S01]  /*b330*/  SHFL.BFLY PT, R8, R96, 0x1, 0x1f ;  /* 0x0c201f0060087f89 */ /* 0x000ee200000e0000 */
[----:B------:R-:W-:-:S02]  /*b340*/  MOV R133, R98 ;  /* 0x0000006200857202 */ /* 0x000fc40000000f00 */
[----:B------:R-:W-:Y:S01]  /*b350*/  @P0 MOV R133, R98 ;  /* 0x0000006200850202 */ /* 0x000fe20000000f00 */
[----:B------:R-:W4:Y:S01]  /*b360*/  MUFU.EX2 R116, R9 ;  /* 0x0000000900747308 */ /* 0x000f220000000800 */
[----:B--2---:R-:W-:-:S07]  /*b370*/  F2FP.BF16.F32.PACK_AB R10, R40, R104 ;  /* 0x00000068280a723e */ /* 0x004fce00000010ff */
[----:B------:R-:W-:Y:S01]  /*b380*/  MUFU.EX2 R39, R39 ;  /* 0x0000002700277308 */ /* 0x000fe20000000800 */
        /* <DEDUP_REMOVED lines=8> */
[----:B------:R-:W1:Y:S01]  /*b410*/  MUFU.EX2 R38, R38 ;  /* 0x0000002600267308 */ /* 0x000e620000000800 */
[-C--:B----4-:R-:W-:Y:S01]  /*b420*/  FMUL.FTZ R192, R192, R116.reuse ;  /* 0x00000074c0c07220 */ /* 0x090fe20000410000 */
[----:B------:R-:W-:Y:S01]  /*b430*/  FMUL.FTZ R193, R193, R116 ;  /* 0x00000074c1c17220 */ /* 0x000fe20000410000 */
[----:B---3--:R-:W-:Y:S01]  /*b440*/  FMNMX.FTZ R96, R96, R8, !PT ;  /* 0x0000000860607209 */ /* 0x008fe20007810000 */
[-C--:B------:R-:W-:Y:S01]  /*b450*/  FMUL.FTZ R188, R188, R116.reuse ;  /* 0x00000074bcbc7220 */ /* 0x080fe20000410000 */
[----:B------:R-:W-:Y:S01]  /*b460*/  FSEL R8, R119, RZ, P3 ;  /* 0x000000ff77087208 */ /* 0x000fe20001800000 */
[-C--:B------:R-:W-:Y:S01]  /*b470*/  FMUL.FTZ R189, R189, R116.reuse ;  /* 0x00000074bdbd7220 */ /* 0x080fe20000410000 */
[C---:B------:R-:W-:Y:S01]  /*b480*/  FSETP.NEU.FTZ.AND P1, PT, R96.reuse, -INF , PT ;  /* 0xff8000006000780b */ /* 0x040fe20003f3d000 */
[----:B------:R-:W-:Y:S01]  /*b490*/  FMUL.FTZ R124, R96, UR24 ;  /* 0x00000018607c7c20 */ /* 0x000fe20008410000 */
[----:B------:R-:W-:Y:S01]  /*b4a0*/  MUFU.EX2 R37, R37 ;  /* 0x0000002500257308 */ /* 0x000fe20000000800 */
[----:B------:R-:W-:Y:S01]  /*b4b0*/  FADD.FTZ R8, R132, -R8 ;  /* 0x8000000884087221 */ /* 0x000fe20000010000 */
[----:B------:R-:W-:Y:S01]  /*b4c0*/  FSEL R113, R96, RZ, P1 ;  /* 0x000000ff60717208 */ /* 0x000fe20000800000 */
[----:B------:R-:W-:Y:S01]  /*b4d0*/  FMUL.FTZ R200, R200, R116 ;  /* 0x00000074c8c87220 */ /* 0x000fe20000410000 */
[----:B------:R-:W-:Y:S01]  /*b4e0*/  FSEL R124, R124, RZ, P1 ;  /* 0x000000ff7c7c7208 */ /* 0x000fe20000800000 */
[----:B------:R-:W-:Y:S01]  /*b4f0*/  FMUL.FTZ R115, R8, UR24 ;  /* 0x0000001808737c20 */ /* 0x000fe20008410000 */
[----:B------:R-:W-:Y:S01]  /*b500*/  F2FP.BF16.F32.PACK_AB R8, R105, R106 ;  /* 0x0000006a6908723e */ /* 0x000fe200000010ff */
[----:B------:R-:W-:Y:S01]  /*b510*/  FADD.FTZ R113, R7, -R113 ;  /* 0x8000007107717221 */ /* 0x000fe20000010000 */
[----:B------:R-:W2:Y:S01]  /*b520*/  MUFU.EX2 R36, R36 ;  /* 0x0000002400247308 */ /* 0x000ea20000000800 */
[--C-:B------:R-:W-:Y:S01]  /*b530*/  FFMA.FTZ R103, R16, UR24, -R124.reuse ;  /* 0x0000001810677c23 */ /* 0x100fe2000801087c */
[----:B------:R-:W-:Y:S01]  /*b540*/  LDSM.16.MT88.4 R4, [R238+0x4000] ;  /* 0x00400000ee04783b */ /* 0x000fe20000004200 */
[--C-:B------:R-:W-:Y:S01]  /*b550*/  FFMA.FTZ R102, R101, UR24, -R124.reuse ;  /* 0x0000001865667c23 */ /* 0x100fe2000801087c */
[--C-:B------:R-:W-:Y:S01]  /*b560*/  FFMA.FTZ R101, R170, UR24, -R124.reuse ;  /* 0x00000018aa657c23 */ /* 0x100fe2000801087c */
[--C-:B------:R-:W-:Y:S01]  /*b570*/  FFMA.FTZ R3, R172, UR24, -R124.reuse ;  /* 0x00000018ac037c23 */ /* 0x100fe2000801087c */
[----:B------:R-:W3:Y:S01]  /*b580*/  LDSM.16.MT88.4 R16, [R237+0x4000] ;  /* 0x00400000ed10783b */ /* 0x000ee20000004200 */
[----:B------:R-:W-:Y:S01]  /*b590*/  FMUL.FTZ R113, R113, UR24 ;  /* 0x0000001871717c20 */ /* 0x000fe20008410000 */
[----:B------:R-:W-:Y:S01]  /*b5a0*/  MUFU.EX2 R103, R103 ;  /* 0x0000006700677308 */ /* 0x000fe20000000800 */
[--C-:B------:R-:W-:Y:S01]  /*b5b0*/  FFMA.FTZ R2, R173, UR24, -R124.reuse ;  /* 0x00000018ad027c23 */ /* 0x100fe2000801087c */
[--C-:B------:R-:W-:Y:S01]  /*b5c0*/  FFMA.FTZ R118, R171, UR24, -R124.reuse ;  /* 0x00000018ab767c23 */ /* 0x100fe2000801087c */
[--C-:B------:R-:W-:Y:S01]  /*b5d0*/  FFMA.FTZ R121, R152, UR24, -R124.reuse ;  /* 0x0000001898797c23 */ /* 0x100fe2000801087c */
[--C-:B------:R-:W-:Y:S01]  /*b5e0*/  FFMA.FTZ R169, R169, UR24, -R124.reuse ;  /* 0x00000018a9a97c23 */ /* 0x100fe2000801087c */
[-C--:B------:R-:W-:Y:S01]  /*b5f0*/  FMUL.FTZ R201, R201, R116.reuse ;  /* 0x00000074c9c97220 */ /* 0x080fe20000410000 */
[-C--:B------:R-:W-:Y:S01]  /*b600*/  FMUL.FTZ R196, R196, R116.reuse ;  /* 0x00000074c4c47220 */ /* 0x080fe20000410000 */
[-C--:B------:R-:W-:Y:S01]  /*b610*/  FMUL.FTZ R197, R197, R116.reuse ;  /* 0x00000074c5c57220 */ /* 0x080fe20000410000 */
[----:B------:R-:W4:Y:S01]  /*b620*/  MUFU.EX2 R102, R102 ;  /* 0x0000006600667308 */ /* 0x000f220000000800 */
[----:B-1----:R-:W-:Y:S01]  /*b630*/  F2FP.BF16.F32.PACK_AB R24, R38, R39 ;  /* 0x000000272618723e */ /* 0x002fe200000010ff */
[--C-:B------:R-:W-:Y:S01]  /*b640*/  FFMA.FTZ R130, R130, UR24, -R124.reuse ;  /* 0x0000001882827c23 */ /* 0x100fe2000801087c */
[----:B--2---:R-:W-:Y:S01]  /*b650*/  F2FP.BF16.F32.PACK_AB R26, R36, R37 ;  /* 0x00000025241a723e */ /* 0x004fe200000010ff */
        /* <DEDUP_REMOVED lines=11> */
[----:B------:R-:W-:Y:S01]  /*b710*/  FFMA.FTZ R149, R149, UR24, -R124 ;  /* 0x0000001895957c23 */ /* 0x000fe2000801087c */
[----:B------:R-:W1:Y:S01]  /*b720*/  MUFU.EX2 R3, R3 ;  /* 0x0000000300037308 */ /* 0x000e620000000800 */
[----:B----4-:R-:W-:Y:S01]  /*b730*/  F2FP.BF16.F32.PACK_AB R9, R102, R103 ;  /* 0x000000676609723e */ /* 0x010fe200000010ff */
[----:B------:R-:W-:Y:S01]  /*b740*/  FFMA.FTZ R112, R180, R116, R112 ;  /* 0x00000074b4707223 */ /* 0x000fe20000010070 */
[----:B------:R-:W-:Y:S01]  /*b750*/  FFMA.FTZ R106, R182, R114, R106 ;  /* 0x00000072b66a7223 */ /* 0x000fe2000001006a */
[----:B------:R-:W-:Y:S01]  /*b760*/  FFMA.FTZ R152, R167, UR24, -R138 ;  /* 0x00000018a7987c23 */ /* 0x000fe2000801088a */
[----:B------:R-:W-:Y:S01]  /*b770*/  FFMA.FTZ R146, R146, UR24, -R124 ;  /* 0x0000001892927c23 */ /* 0x000fe2000801087c */
[----:B------:R-:W-:Y:S01]  /*b780*/  FADD.FTZ R112, R111, R112 ;  /* 0x000000706f707221 */ /* 0x000fe20000010000 */
[----:B------:R-:W-:Y:S01]  /*b790*/  FADD.FTZ R106, R105, R106 ;  /* 0x0000006a696a7221 */ /* 0x000fe20000010000 */
[----:B------:R-:W2:Y:S01]  /*b7a0*/  MUFU.EX2 R113, R113 ;  /* 0x0000007100717308 */ /* 0x000ea20000000800 */
[----:B------:R-:W-:Y:S01]  /*b7b0*/  FFMA.FTZ R159, R159, UR24, -R124 ;  /* 0x000000189f9f7c23 */ /* 0x000fe2000801087c */
[----:B------:R-:W-:Y:S01]  /*b7c0*/  FADD.FTZ R110, R110, R112 ;  /* 0x000000706e6e7221 */ /* 0x000fe20000010000 */
[----:B------:R-:W-:Y:S01]  /*b7d0*/  FADD.FTZ R104, R104, R106 ;  /* 0x0000006a68687221 */ /* 0x000fe20000010000 */
[--C-:B------:R-:W-:Y:S01]  /*b7e0*/  FFMA.FTZ R158, R158, UR24, -R124.reuse ;  /* 0x000000189e9e7c23 */ /* 0x100fe2000801087c */
[----:B------:R-:W-:Y:S01]  /*b7f0*/  FFMA.FTZ R154, R154, UR24, -R124 ;  /* 0x000000189a9a7c23 */ /* 0x000fe2000801087c */
[----:B------:R-:W-:Y:S01]  /*b800*/  FADD.FTZ R110, R95, R110 ;  /* 0x0000006e5f6e7221 */ /* 0x000fe20000010000 */
[----:B------:R-:W-:Y:S01]  /*b810*/  FADD.FTZ R104, R40, R104 ;  /* 0x0000006828687221 */ /* 0x000fe20000010000 */
[----:B------:R-:W4:Y:S01]  /*b820*/  MUFU.EX2 R115, R115 ;  /* 0x0000007300737308 */ /* 0x000f220000000800 */
[----:B-1----:R-:W-:Y:S01]  /*b830*/  F2FP.BF16.F32.PACK_AB R11, R3, R101 ;  /* 0x00000065030b723e */ /* 0x002fe200000010ff */
[----:B------:R-:W-:Y:S01]  /*b840*/  FADD.FTZ R110, R94, R110 ;  /* 0x0000006e5e6e7221 */ /* 0x000fe20000010000 */
[----:B------:R-:W-:Y:S01]  /*b850*/  FADD.FTZ R104, R39, R104 ;  /* 0x0000006827687221 */ /* 0x000fe20000010000 */
[--C-:B------:R-:W-:Y:S01]  /*b860*/  FFMA.FTZ R151, R151, UR24, -R124.reuse ;  /* 0x0000001897977c23 */ /* 0x100fe2000801087c */
[----:B------:R-:W-:Y:S01]  /*b870*/  FFMA.FTZ R147, R147, UR24, -R124 ;  /* 0x0000001893937c23 */ /* 0x000fe2000801087c */
[----:B------:R-:W-:Y:S01]  /*b880*/  FADD.FTZ R110, R93, R110 ;  /* 0x0000006e5d6e7221 */ /* 0x000fe20000010000 */
[----:B------:R-:W-:Y:S01]  /*b890*/  FADD.FTZ R104, R38, R104 ;  /* 0x0000006826687221 */ /* 0x000fe20000010000 */
[----:B------:R-:W-:Y:S01]  /*b8a0*/  MUFU.EX2 R2, R2 ;  /* 0x0000000200027308 */ /* 0x000fe20000000800 */
[-C--:B--2---:R-:W-:Y:S01]  /*b8b0*/  FMUL.FTZ R218, R218, R113.reuse ;  /* 0x00000071dada7220 */ /* 0x084fe20000410000 */
[-C--:B------:R-:W-:Y:S01]  /*b8c0*/  FMUL.FTZ R219, R219, R113.reuse ;  /* 0x00000071dbdb7220 */ /* 0x080fe20000410000 */
[-C--:B------:R-:W-:Y:S01]  /*b8d0*/  FMUL.FTZ R214, R214, R113.reuse ;  /* 0x00000071d6d67220 */ /* 0x080fe20000410000 */
[-C--:B------:R-:W-:Y:S01]  /*b8e0*/  FMUL.FTZ R215, R215, R113.reuse ;  /* 0x00000071d7d77220 */ /* 0x080fe20000410000 */
[-C--:B------:R-:W-:Y:S01]  /*b8f0*/  FMUL.FTZ R210, R210, R113.reuse ;  /* 0x00000071d2d27220 */ /* 0x080fe20000410000 */
[-C--:B------:R-:W-:Y:S01]  /*b900*/  FMUL.FTZ R211, R211, R113.reuse ;  /* 0x00000071d3d37220 */ /* 0x080fe20000410000 */
[-C--:B------:R-:W-:Y:S01]  /*b910*/  FMUL.FTZ R206, R206, R113.reuse ;  /* 0x00000071cece7220 */ /* 0x080fe20000410000 */
[----:B------:R-:W-:Y:S01]  /*b920*/  FMUL.FTZ R207, R207, R113 ;  /* 0x00000071cfcf7220 */ /* 0x000fe20000410000 */
[C---:B---3--:R-:W-:Y:S01]  /*b930*/  HMMA.16816.F32.BF16 R216, R8.reuse, R16, R216 ;  /* 0x0000001008d8723c */ /* 0x048fe200000418d8 */
[----:B------:R-:W1:Y:S01]  /*b940*/  MUFU.EX2 R0, R169 ;  /* 0x000000a900007308 */ /* 0x000e620000000800 */
[-C--:B----4-:R-:W-:Y:S01]  /*b950*/  FMUL.FTZ R194, R194, R115.reuse ;  /* 0x00000073c2c27220 */ /* 0x090fe20000410000 */
[-C--:B------:R-:W-:Y:S01]  /*b960*/  FMUL.FTZ R195, R195, R115.reuse ;  /* 0x00000073c3c37220 */ /* 0x080fe20000410000 */
[-C--:B------:R-:W-:Y:S01]  /*b970*/  FMUL.FTZ R190, R190, R115.reuse ;  /* 0x00000073bebe7220 */ /* 0x080fe20000410000 */
[-C--:B------:R-:W-:Y:S01]  /*b980*/  FMUL.FTZ R191, R191, R115.reuse ;  /* 0x00000073bfbf7220 */ /* 0x080fe20000410000 */
[C---:B------:R-:W-:Y:S01]  /*b990*/  HMMA.16816.F32.BF16 R212, R8.reuse, R18, R212 ;  /* 0x0000001208d4723c */ /* 0x040fe200000418d4 */
[-C--:B------:R-:W-:Y:S01]  /*b9a0*/  FMUL.FTZ R202, R202, R115.reuse ;  /* 0x00000073caca7220 */ /* 0x080fe20000410000 */
[-C--:B------:R-:W-:Y:S01]  /*b9b0*/  FMUL.FTZ R203, R203, R115.reuse ;  /* 0x00000073cbcb7220 */ /* 0x080fe20000410000 */
[----:B------:R-:W-:Y:S01]  /*b9c0*/  MUFU.EX2 R118, R118 ;  /* 0x0000007600767308 */ /* 0x000fe20000000800 */
[-C--:B------:R-:W-:Y:S01]  /*b9d0*/  FMUL.FTZ R198, R198, R115.reuse ;  /* 0x00000073c6c67220 */ /* 0x080fe20000410000 */
[-C--:B------:R-:W-:Y:S01]  /*b9e0*/  FMUL.FTZ R199, R199, R115.reuse ;  /* 0x00000073c7c77220 */ /* 0x080fe20000410000 */
[C---:B------:R-:W-:Y:S01]  /*b9f0*/  HMMA.16816.F32.BF16 R208, R8.reuse, R4, R208 ;  /* 0x0000000408d0723c */ /* 0x040fe200000418d0 */
[----:B------:R-:W-:Y:S01]  /*ba00*/  FFMA.FTZ R109, R181, R115, R109 ;  /* 0x00000073b56d7223 */ /* 0x000fe2000001006d */
[----:B------:R-:W-:Y:S01]  /*ba10*/  FFMA.FTZ R103, R183, R113, R103 ;  /* 0x00000071b7677223 */ /* 0x000fe20000010067 */
[----:B------:R-:W-:Y:S01]  /*ba20*/  FADD.FTZ R110, R92, R110 ;  /* 0x0000006e5c6e7221 */ /* 0x000fe20000010000 */
[----:B------:R-:W-:Y:S01]  /*ba30*/  FADD.FTZ R104, R37, R104 ;  /* 0x0000006825687221 */ /* 0x000fe20000010000 */
[----:B------:R-:W2:Y:S01]  /*ba40*/  MUFU.EX2 R121, R121 ;  /* 0x0000007900797308 */ /* 0x000ea20000000800 */
[----:B------:R-:W-:Y:S01]  /*ba50*/  HMMA.16816.F32.BF16 R204, R8, R6, R204 ;  /* 0x0000000608cc723c */ /* 0x000fe200000418cc */
[----:B------:R-:W3:Y:S01]  /*ba60*/  LDSM.16.MT88.4 R8, [R238+0x4400] ;  /* 0x00440000ee08783b */ /* 0x000ee20000004200 */
[----:B-1----:R-:W-:Y:S01]  /*ba70*/  F2FP.BF16.F32.PACK_AB R25, R0, R2 ;  /* 0x000000020019723e */ /* 0x002fe200000010ff */
[----:B------:R-:W-:Y:S01]  /*ba80*/  FADD.FTZ R109, R108, R109 ;  /* 0x0000006d6c6d7221 */ /* 0x000fe20000010000 */
[----:B------:R-:W-:Y:S01]  /*ba90*/  FADD.FTZ R103, R102, R103 ;  /* 0x0000006766677221 */ /* 0x000fe20000010000 */
[----:B------:R-:W-:Y:S01]  /*baa0*/  FADD.FTZ R110, R91, R110 ;  /* 0x0000006e5b6e7221 */ /* 0x000fe20000010000 */
[C---:B------:R-:W-:Y:S01]  /*bab0*/  HMMA.16816.F32.BF16 R192, R20.reuse, R16, R192 ;  /* 0x0000001014c0723c */ /* 0x040fe200000418c0 */
[----:B------:R-:W1:Y:S01]  /*bac0*/  MUFU.EX2 R63, R63 ;  /* 0x0000003f003f7308 */ /* 0x000e620000000800 */
[----:B------:R-:W-:Y:S01]  /*bad0*/  FADD.FTZ R107, R107, R109 ;  /* 0x0000006d6b6b7221 */ /* 0x000fe20000010000 */
[----:B------:R-:W-:Y:S01]  /*bae0*/  FADD.FTZ R103, R101, R103 ;  /* 0x0000006765677221 */ /* 0x000fe20000010000 */
[----:B------:R-:W-:Y:S01]  /*baf0*/  FADD.FTZ R104, R36, R104 ;  /* 0x0000006824687221 */ /* 0x000fe20000010000 */
[----:B------:R-:W-:Y:S01]  /*bb00*/  FADD.FTZ R110, R90, R110 ;  /* 0x0000006e5a6e7221 */ /* 0x000fe20000010000 */
[C---:B------:R-:W-:Y:S01]  /*bb10*/  HMMA.16816.F32.BF16 R188, R20.reuse, R18, R188 ;  /* 0x0000001214bc723c */ /* 0x040fe200000418bc */
[----:B------:R-:W4:Y:S01]  /*bb20*/  LDSM.16.MT88.4 R16, [R237+0x4800] ;  /* 0x00480000ed10783b */ /* 0x000f220000004200 */
[----:B------:R-:W-:Y:S01]  /*bb30*/  FADD.FTZ R107, R66, R107 ;  /* 0x0000006b426b7221 */ /* 0x000fe20000010000 */
[----:B------:R-:W5:Y:S01]  /*bb40*/  MUFU.EX2 R62, R62 ;  /* 0x0000003e003e7308 */ /* 0x000f620000000800 */
[----:B--2---:R-:W-:Y:S01]  /*bb50*/  F2FP.BF16.F32.PACK_AB R27, R121, R118 ;  /* 0x00000076791b723e */ /* 0x004fe200000010ff */
[----:B------:R-:W-:Y:S01]  /*bb60*/  FADD.FTZ R103, R3, R103 ;  /* 0x0000006703677221 */ /* 0x000fe20000010000 */
[C---:B------:R-:W-:Y:S01]  /*bb70*/  HMMA.16816.F32.BF16 R200, R20.reuse, R4, R200 ;  /* 0x0000000414c8723c */ /* 0x040fe200000418c8 */
[----:B------:R-:W-:Y:S01]  /*bb80*/  FADD.FTZ R107, R65, R107 ;  /* 0x0000006b416b7221 */ /* 0x000fe20000010000 */
[----:B------:R-:W-:Y:S01]  /*bb90*/  FADD.FTZ R110, R89, R110 ;  /* 0x0000006e596e7221 */ /* 0x000fe20000010000 */
[----:B------:R-:W-:Y:S01]  /*bba0*/  FADD.FTZ R103, R2, R103 ;  /* 0x0000006702677221 */ /* 0x000fe20000010000 */
[----:B------:R-:W-:Y:S01]  /*bbb0*/  FFMA.FTZ R145, R145, UR24, -R124 ;  /* 0x0000001891917c23 */ /* 0x000fe2000801087c */
[----:B------:R-:W2:Y:S01]  /*bbc0*/  MUFU.EX2 R35, R35 ;  /* 0x0000002300237308 */ /* 0x000ea20000000800 */
[----:B------:R-:W-:Y:S01]  /*bbd0*/  HMMA.16816.F32.BF16 R196, R20, R6, R196 ;  /* 0x0000000614c4723c */ /* 0x000fe200000418c4 */
[----:B------:R-:W4:Y:S01]  /*bbe0*/  LDSM.16.MT88.4 R4, [R238+0x4800] ;  /* 0x00480000ee04783b */ /* 0x000f220000004200 */
[----:B------:R-:W-:Y:S01]  /*bbf0*/  FADD.FTZ R107, R64, R107 ;  /* 0x0000006b406b7221 */ /* 0x000fe20000010000 */
[----:B------:R-:W-:Y:S01]  /*bc00*/  FADD.FTZ R103, R0, R103 ;  /* 0x0000006700677221 */ /* 0x000fe20000010000 */
[----:B------:R-:W-:Y:S01]  /*bc10*/  FADD.FTZ R110, R88, R110 ;  /* 0x0000006e586e7221 */ /* 0x000fe20000010000 */
[----:B------:R-:W-:Y:S01]  /*bc20*/  FFMA.FTZ R139, R139, UR24, -R124 ;  /* 0x000000188b8b7c23 */ /* 0x000fe2000801087c */
[C---:B------:R-:W-:Y:S01]  /*bc30*/  HMMA.16816.F32.BF16 R216, R24.reuse, R12, R216 ;  /* 0x0000000c18d8723c */ /* 0x040fe200000418d8 */
[----:B------:R-:W3:Y:S01]  /*bc40*/  MUFU.EX2 R34, R34 ;  /* 0x0000002200227308 */ /* 0x000ee20000000800 */
[----:B-1----:R-:W-:Y:S01]  /*bc50*/  FADD.FTZ R107, R63, R107 ;  /* 0x0000006b3f6b7221 */ /* 0x002fe20000010000 */
[----:B------:R-:W-:Y:S01]  /*bc60*/  FADD.FTZ R103, R118, R103 ;  /* 0x0000006776677221 */ /* 0x000fe20000010000 */
[----:B------:R-:W-:Y:S01]  /*bc70*/  FADD.FTZ R110, R87, R110 ;  /* 0x0000006e576e7221 */ /* 0x000fe20000010000 */
[----:B------:R-:W-:Y:S01]  /*bc80*/  FFMA.FTZ R134, R134, UR24, -R124 ;  /* 0x0000001886867c23 */ /* 0x000fe2000801087c */
[C---:B------:R-:W-:Y:S01]  /*bc90*/  HMMA.16816.F32.BF16 R212, R24.reuse, R14, R212 ;  /* 0x0000000e18d4723c */ /* 0x040fe200000418d4 */
[----:B-----5:R-:W-:Y:S01]  /*bca0*/  FADD.FTZ R107, R62, R107 ;  /* 0x0000006b3e6b7221 */ /* 0x020fe20000010000 */
[----:B------:R-:W-:Y:S01]  /*bcb0*/  FADD.FTZ R103, R121, R103 ;  /* 0x0000006779677221 */ /* 0x000fe20000010000 */
[----:B------:R-:W1:Y:S01]  /*bcc0*/  MUFU.EX2 R33, R33 ;  /* 0x0000002100217308 */ /* 0x000e620000000800 */
[----:B--2---:R-:W-:Y:S01]  /*bcd0*/  FADD.FTZ R104, R35, R104 ;  /* 0x0000006823687221 */ /* 0x004fe20000010000 */
[----:B------:R-:W-:Y:S01]  /*bce0*/  FADD.FTZ R110, R86, R110 ;  /* 0x0000006e566e7221 */ /* 0x000fe20000010000 */
[C---:B---3--:R-:W-:Y:S01]  /*bcf0*/  HMMA.16816.F32.BF16 R208, R24.reuse, R8, R208 ;  /* 0x0000000818d0723c */ /* 0x048fe200000418d0 */
[--C-:B------:R-:W-:Y:S01]  /*bd00*/  FFMA.FTZ R129, R129, UR24, -R124.reuse ;  /* 0x0000001881817c23 */ /* 0x100fe2000801087c */
[----:B------:R-:W-:Y:S01]  /*bd10*/  FFMA.FTZ R126, R126, UR24, -R124 ;  /* 0x000000187e7e7c23 */ /* 0x000fe2000801087c */
[----:B------:R-:W-:Y:S01]  /*bd20*/  FADD.FTZ R110, R85, R110 ;  /* 0x0000006e556e7221 */ /* 0x000fe20000010000 */
[----:B------:R-:W-:Y:S01]  /*bd30*/  FFMA.FTZ R123, R123, UR24, -R124 ;  /* 0x000000187b7b7c23 */ /* 0x000fe2000801087c */
[----:B------:R-:W2:Y:S01]  /*bd40*/  MUFU.EX2 R32, R32 ;  /* 0x0000002000207308 */ /* 0x000ea20000000800 */
[----:B------:R-:W-:Y:S01]  /*bd50*/  HMMA.16816.F32.BF16 R204, R24, R10, R204 ;  /* 0x0000000a18cc723c */ /* 0x000fe200000418cc */
[C---:B------:R-:W-:Y:S01]  /*bd60*/  F2FP.BF16.F32.PACK_AB R20, R34.reuse, R35 ;  /* 0x000000232214723e */ /* 0x040fe200000010ff */
[----:B------:R-:W-:Y:S01]  /*bd70*/  FADD.FTZ R104, R34, R104 ;  /* 0x0000006822687221 */ /* 0x000fe20000010000 */
[----:B------:R-:W-:Y:S01]  /*bd80*/  FADD.FTZ R110, R84, R110 ;  /* 0x0000006e546e7221 */ /* 0x000fe20000010000 */
[----:B------:R-:W-:-:S02]  /*bd90*/  MOV R132, R119 ;  /* 0x0000007700847202 */ /* 0x000fc40000000f00 */
[----:B------:R-:W-:Y:S01]  /*bda0*/  @P0 MOV R132, R119 ;  /* 0x0000007700840202 */ /* 0x000fe20000000f00 */
[----:B------:R-:W3:Y:S01]  /*bdb0*/  MUFU.EX2 R130, R130 ;  /* 0x0000008200827308 */ /* 0x000ee20000000800 */
[----:B------:R-:W-:Y:S01]  /*bdc0*/  F2FP.BF16.F32.PACK_AB R24, R93, R94 ;  /* 0x0000005e5d18723e */ /* 0x000fe200000010ff */
[----:B-1----:R-:W-:Y:S01]  /*bdd0*/  FADD.FTZ R104, R33, R104 ;  /* 0x0000006821687221 */ /* 0x002fe20000010000 */
[----:B------:R-:W-:Y:S01]  /*bde0*/  F2FP.BF16.F32.PACK_AB R25, R64, R65 ;  /* 0x000000414019723e */ /* 0x000fe200000010ff */
[----:B------:R-:W-:Y:S01]  /*bdf0*/  FADD.FTZ R110, R83, R110 ;  /* 0x0000006e536e7221 */ /* 0x000fe20000010000 */
[----:B------:R-:W-:Y:S02]  /*be00*/  F2FP.BF16.F32.PACK_AB R26, R91, R92 ;  /* 0x0000005c5b1a723e */ /* 0x000fe400000010ff */
[----:B------:R-:W-:Y:S01]  /*be10*/  F2FP.BF16.F32.PACK_AB R27, R62, R63 ;  /* 0x0000003f3e1b723e */ /* 0x000fe200000010ff */
[----:B------:R-:W1:Y:S01]  /*be20*/  MUFU.EX2 R131, R131 ;  /* 0x0000008300837308 */ /* 0x000e620000000800 */
[C---:B--2---:R-:W-:Y:S01]  /*be30*/  F2FP.BF16.F32.PACK_AB R22, R32.reuse, R33 ;  /* 0x000000212016723e */ /* 0x044fe200000010ff */
[----:B------:R-:W-:Y:S01]  /*be40*/  FADD.FTZ R104, R32, R104 ;  /* 0x0000006820687221 */ /* 0x000fe20000010000 */
[----:B------:R-:W-:-:S03]  /*be50*/  FADD.FTZ R110, R82, R110 ;  /* 0x0000006e526e7221 */ /* 0x000fc60000010000 */
[----:B------:R-:W-:Y:S02]  /*be60*/  HMMA.16816.F32.BF16 R192, R24, R12, R192 ;  /* 0x0000000c18c0723c */ /* 0x000fe400000418c0 */
[----:B------:R-:W2:Y:S01]  /*be70*/  MUFU.EX2 R137, R137 ;  /* 0x0000008900897308 */ /* 0x000ea20000000800 */
[----:B---3--:R-:W-:-:S03]  /*be80*/  FADD.FTZ R103, R130, R103 ;  /* 0x0000006782677221 */ /* 0x008fc60000010000 */
[C---:B------:R-:W-:Y:S01]  /*be90*/  HMMA.16816.F32.BF16 R188, R24.reuse, R14, R188 ;  /* 0x0000000e18bc723c */ /* 0x040fe200000418bc */
[----:B------:R-:W3:Y:S03]  /*bea0*/  LDSM.16.MT88.4 R12, [R237+0x4c00] ;  /* 0x004c0000ed0c783b */ /* 0x000ee60000004200 */
[----:B------:R-:W5:Y:S01]  /*beb0*/  MUFU.EX2 R136, R136 ;  /* 0x0000008800887308 */ /* 0x000f620000000800 */
[C---:B-1----:R-:W-:Y:S01]  /*bec0*/  F2FP.BF16.F32.PACK_AB R21, R131.reuse, R130 ;  /* 0x000000828315723e */ /* 0x042fe200000010ff */
[----:B------:R-:W-:Y:S01]  /*bed0*/  HMMA.16816.F32.BF16 R200, R24, R8, R200 ;  /* 0x0000000818c8723c */ /* 0x000fe200000418c8 */
[----:B------:R-:W-:-:S05]  /*bee0*/  FADD.FTZ R103, R131, R103 ;  /* 0x0000006783677221 */ /* 0x000fca0000010000 */
[----:B------:R-:W1:Y:S01]  /*bef0*/  MUFU.EX2 R61, R61 ;  /* 0x0000003d003d7308 */ /* 0x000e620000000800 */
[----:B------:R-:W-:Y:S01]  /*bf00*/  HMMA.16816.F32.BF16 R196, R24, R10, R196 ;  /* 0x0000000a18c4723c */ /* 0x000fe200000418c4 */
[----:B------:R-:W3:Y:S01]  /*bf10*/  LDSM.16.MT88.4 R8, [R238+0x4c00] ;  /* 0x004c0000ee08783b */ /* 0x000ee20000004200 */
[----:B--2---:R-:W-:-:S05]  /*bf20*/  FADD.FTZ R103, R137, R103 ;  /* 0x0000006789677221 */ /* 0x004fca0000010000 */
[----:B------:R-:W2:Y:S01]  /*bf30*/  MUFU.EX2 R60, R60 ;  /* 0x0000003c003c7308 */ /* 0x000ea20000000800 */
[C---:B-----5:R-:W-:Y:S01]  /*bf40*/  F2FP.BF16.F32.PACK_AB R23, R136.reuse, R137 ;  /* 0x000000898817723e */ /* 0x060fe200000010ff */
[----:B------:R-:W-:Y:S01]  /*bf50*/  FADD.FTZ R103, R136, R103 ;  /* 0x0000006788677221 */ /* 0x000fe20000010000 */
[----:B------:R-:W-:Y:S02]  /*bf60*/  F2FP.BF16.F32.PACK_AB R24, R89, R90 ;  /* 0x0000005a5918723e */ /* 0x000fe400000010ff */
[----:B------:R-:W-:-:S03]  /*bf70*/  F2FP.BF16.F32.PACK_AB R26, R87, R88 ;  /* 0x00000058571a723e */ /* 0x000fc600000010ff */
[----:B------:R-:W5:Y:S01]  /*bf80*/  MUFU.EX2 R59, R59 ;  /* 0x0000003b003b7308 */ /* 0x000f620000000800 */
[----:B----4-:R-:W-:Y:S01]  /*bf90*/  HMMA.16816.F32.BF16 R216, R20, R16, R216 ;  /* 0x0000001014d8723c */ /* 0x010fe200000418d8 */
[----:B-1----:R-:W-:-:S05]  /*bfa0*/  FADD.FTZ R107, R61, R107 ;  /* 0x0000006b3d6b7221 */ /* 0x002fca0000010000 */
[----:B------:R-:W-:Y:S01]  /*bfb0*/  HMMA.16816.F32.BF16 R212, R20, R18, R212 ;  /* 0x0000001214d4723c */ /* 0x000fe200000418d4 */
[----:B------:R-:W1:Y:S01]  /*bfc0*/  MUFU.EX2 R58, R58 ;  /* 0x0000003a003a7308 */ /* 0x000e620000000800 */
[C---:B--2---:R-:W-:Y:S01]  /*bfd0*/  F2FP.BF16.F32.PACK_AB R25, R60.reuse, R61 ;  /* 0x0000003d3c19723e */ /* 0x044fe200000010ff */
[----:B------:R-:W-:-:S03]  /*bfe0*/  FADD.FTZ R107, R60, R107 ;  /* 0x0000006b3c6b7221 */ /* 0x000fc60000010000 */
[C---:B------:R-:W-:Y:S03]  /*bff0*/  HMMA.16816.F32.BF16 R208, R20.reuse, R4, R208 ;  /* 0x0000000414d0723c */ /* 0x040fe600000418d0 */
[----:B------:R-:W2:Y:S01]  /*c000*/  MUFU.EX2 R31, R31 ;  /* 0x0000001f001f7308 */ /* 0x000ea20000000800 */
[----:B-----5:R-:W-:Y:S02]  /*c010*/  FADD.FTZ R107, R59, R107 ;  /* 0x0000006b3b6b7221 */ /* 0x020fe40000010000 */
[----:B------:R-:W-:Y:S05]  /*c020*/  HMMA.16816.F32.BF16 R204, R20, R6, R204 ;  /* 0x0000000614cc723c */ /* 0x000fea00000418cc */
[----:B------:R-:W4:Y:S01]  /*c030*/  MUFU.EX2 R30, R30 ;  /* 0x0000001e001e7308 */ /* 0x000f220000000800 */
[C---:B-1----:R-:W-:Y:S01]  /*c040*/  F2FP.BF16.F32.PACK_AB R27, R58.reuse, R59 ;  /* 0x0000003b3a1b723e */ /* 0x042fe200000010ff */
[----:B------:R-:W-:-:S06]  /*c050*/  FADD.FTZ R107, R58, R107 ;  /* 0x0000006b3a6b7221 */ /* 0x000fcc0000010000 */
[----:B------:R-:W1:Y:S01]  /*c060*/  MUFU.EX2 R29, R29 ;  /* 0x0000001d001d7308 */ /* 0x000e620000000800 */
[----:B------:R-:W-:Y:S01]  /*c070*/  HMMA.16816.F32.BF16 R192, R24, R16, R192 ;  /* 0x0000001018c0723c */ /* 0x000fe200000418c0 */
[----:B--2---:R-:W-:-:S05]  /*c080*/  FADD.FTZ R104, R31, R104 ;  /* 0x000000681f687221 */ /* 0x004fca0000010000 */
[C---:B------:R-:W-:Y:S01]  /*c090*/  HMMA.16816.F32.BF16 R188, R24.reuse, R18, R188 ;  /* 0x0000001218bc723c */ /* 0x040fe200000418bc */
[----:B------:R-:W2:Y:S01]  /*c0a0*/  MUFU.EX2 R28, R28 ;  /* 0x0000001c001c7308 */ /* 0x000ea20000000800 */
[----:B------:R-:W5:Y:S01]  /*c0b0*/  LDSM.16.MT88.4 R16, [R237+0x5000] ;  /* 0x00500000ed10783b */ /* 0x000f620000004200 */
[C---:B----4-:R-:W-:Y:S01]  /*c0c0*/  F2FP.BF16.F32.PACK_AB R20, R30.reuse, R31 ;  /* 0x0000001f1e14723e */ /* 0x050fe200000010ff */
[----:B------:R-:W-:Y:S02]  /*c0d0*/  FADD.FTZ R104, R30, R104 ;  /* 0x000000681e687221 */ /* 0x000fe40000010000 */
[----:B------:R-:W-:Y:S03]  /*c0e0*/  HMMA.16816.F32.BF16 R200, R24, R4, R200 ;  /* 0x0000000418c8723c */ /* 0x000fe600000418c8 */
[----:B------:R-:W4:Y:S01]  /*c0f0*/  MUFU.EX2 R144, R144 ;  /* 0x0000009000907308 */ /* 0x000f220000000800 */
[----:B-1----:R-:W-:-:S02]  /*c100*/  FADD.FTZ R104, R29, R104 ;  /* 0x000000681d687221 */ /* 0x002fc40000010000 */
[----:B------:R-:W-:Y:S01]  /*c110*/  HMMA.16816.F32.BF16 R196, R24, R6, R196 ;  /* 0x0000000618c4723c */ /* 0x000fe200000418c4 */
[----:B------:R-:W1:Y:S04]  /*c120*/  LDSM.16.MT88.4 R4, [R238+0x5000] ;  /* 0x00500000ee04783b */ /* 0x000e680000004200 */
[----:B------:R-:W3:Y:S01]  /*c130*/  MUFU.EX2 R143, R143 ;  /* 0x0000008f008f7308 */ /* 0x000ee20000000800 */
[C---:B--2---:R-:W-:Y:S01]  /*c140*/  F2FP.BF16.F32.PACK_AB R22, R28.reuse, R29 ;  /* 0x0000001d1c16723e */ /* 0x044fe200000010ff */
[----:B------:R-:W-:Y:S01]  /*c150*/  LDSM.16.MT88.4 R24, [R238+0x5800] ;  /* 0x00580000ee18783b */ /* 0x000fe20000004200 */
[----:B------:R-:W-:-:S05]  /*c160*/  FADD.FTZ R104, R28, R104 ;  /* 0x000000681c687221 */ /* 0x000fca0000010000 */
[----:B------:R-:W2:Y:S01]  /*c170*/  MUFU.EX2 R142, R142 ;  /* 0x0000008e008e7308 */ /* 0x000ea20000000800 */
[----:B----4-:R-:W-:-:S07]  /*c180*/  FADD.FTZ R103, R144, R103 ;  /* 0x0000006790677221 */ /* 0x010fce0000010000 */
[----:B------:R-:W4:Y:S01]  /*c190*/  MUFU.EX2 R140, R140 ;  /* 0x0000008c008c7308 */ /* 0x000f220000000800 */
[C---:B---3--:R-:W-:Y:S01]  /*c1a0*/  F2FP.BF16.F32.PACK_AB R21, R143.reuse, R144 ;  /* 0x000000908f15723e */ /* 0x048fe200000010ff */
[----:B------:R-:W-:-:S06]  /*c1b0*/  FADD.FTZ R103, R143, R103 ;  /* 0x000000678f677221 */ /* 0x000fcc0000010000 */
[----:B------:R-:W3:Y:S01]  /*c1c0*/  MUFU.EX2 R57, R57 ;  /* 0x0000003900397308 */ /* 0x000ee20000000800 */
[----:B--2---:R-:W-:-:S07]  /*c1d0*/  FADD.FTZ R103, R142, R103 ;  /* 0x000000678e677221 */ /* 0x004fce0000010000 */
[----:B------:R-:W2:Y:S01]  /*c1e0*/  MUFU.EX2 R56, R56 ;  /* 0x0000003800387308 */ /* 0x000ea20000000800 */
[C---:B----4-:R-:W-:Y:S01]  /*c1f0*/  F2FP.BF16.F32.PACK_AB R23, R140.reuse, R142 ;  /* 0x0000008e8c17723e */ /* 0x050fe200000010ff */
[----:B------:R-:W-:-:S06]  /*c200*/  FADD.FTZ R103, R140, R103 ;  /* 0x000000678c677221 */ /* 0x000fcc0000010000 */
[----:B------:R-:W4:Y:S01]  /*c210*/  MUFU.EX2 R55, R55 ;  /* 0x0000003700377308 */ /* 0x000f220000000800 */
[----:B------:R-:W-:Y:S01]  /*c220*/  HMMA.16816.F32.BF16 R216, R20, R12, R216 ;  /* 0x0000000c14d8723c */ /* 0x000fe200000418d8 */
[----:B---3--:R-:W-:-:S05]  /*c230*/  FADD.FTZ R107, R57, R107 ;  /* 0x0000006b396b7221 */ /* 0x008fca0000010000 */
[----:B------:R-:W-:Y:S01]  /*c240*/  HMMA.16816.F32.BF16 R212, R20, R14, R212 ;  /* 0x0000000e14d4723c */ /* 0x000fe200000418d4 */
[----:B------:R-:W3:Y:S01]  /*c250*/  MUFU.EX2 R54, R54 ;  /* 0x0000003600367308 */ /* 0x000ee20000000800 */
[----:B--2---:R-:W-:-:S04]  /*c260*/  FADD.FTZ R107, R56, R107 ;  /* 0x0000006b386b7221 */ /* 0x004fc80000010000 */
[C---:B------:R-:W-:Y:S03]  /*c270*/  HMMA.16816.F32.BF16 R208, R20.reuse, R8, R208 ;  /* 0x0000000814d0723c */ /* 0x040fe600000418d0 */
[----:B------:R-:W2:Y:S01]  /*c280*/  MUFU.EX2 R122, R122 ;  /* 0x0000007a007a7308 */ /* 0x000ea20000000800 */
[----:B----4-:R-:W-:Y:S02]  /*c290*/  FADD.FTZ R107, R55, R107 ;  /* 0x0000006b376b7221 */ /* 0x010fe40000010000 */
[----:B------:R-:W-:Y:S05]  /*c2a0*/  HMMA.16816.F32.BF16 R204, R20, R10, R204 ;  /* 0x0000000a14cc723c */ /* 0x000fea00000418cc */
[----:B------:R-:W4:Y:S01]  /*c2b0*/  MUFU.EX2 R125, R125 ;  /* 0x0000007d007d7308 */ /* 0x000f220000000800 */
[----:B---3--:R-:W-:Y:S01]  /*c2c0*/  FADD.FTZ R107, R54, R107 ;  /* 0x0000006b366b7221 */ /* 0x008fe20000010000 */
[----:B------:R-:W-:-:S02]  /*c2d0*/  F2FP.BF16.F32.PACK_AB R20, R85, R86 ;  /* 0x000000565514723e */ /* 0x000fc400000010ff */
[----:B------:R-:W-:Y:S02]  /*c2e0*/  F2FP.BF16.F32.PACK_AB R21, R56, R57 ;  /* 0x000000393815723e */ /* 0x000fe400000010ff */
[----:B------:R-:W-:Y:S02]  /*c2f0*/  F2FP.BF16.F32.PACK_AB R22, R83, R84 ;  /* 0x000000545316723e */ /* 0x000fe400000010ff */
[----:B------:R-:W3:Y:S01]  /*c300*/  MUFU.EX2 R127, R127 ;  /* 0x0000007f007f7308 */ /* 0x000ee20000000800 */
[----:B------:R-:W-:Y:S01]  /*c310*/  F2FP.BF16.F32.PACK_AB R23, R54, R55 ;  /* 0x000000373617723e */ /* 0x000fe200000010ff */
[----:B--2---:R-:W-:-:S06]  /*c320*/  FADD.FTZ R104, R122, R104 ;  /* 0x000000687a687221 */ /* 0x004fcc0000010000 */
[----:B------:R-:W2:Y:S01]  /*c330*/  MUFU.EX2 R141, R141 ;  /* 0x0000008d008d7308 */ /* 0x000ea20000000800 */
[----:B------:R-:W-:Y:S01]  /*c340*/  HMMA.16816.F32.BF16 R192, R20, R12, R192 ;  /* 0x0000000c14c0723c */ /* 0x000fe200000418c0 */
[----:B----4-:R-:W-:-:S05]  /*c350*/  FADD.FTZ R104, R125, R104 ;  /* 0x000000687d687221 */ /* 0x010fca0000010000 */
[----:B------:R-:W-:Y:S01]  /*c360*/  HMMA.16816.F32.BF16 R188, R20, R14, R188 ;  /* 0x0000000e14bc723c */ /* 0x000fe200000418bc */
[----:B------:R-:W4:Y:S01]  /*c370*/  MUFU.EX2 R128, R128 ;  /* 0x0000008000807308 */ /* 0x000f220000000800 */
[----:B------:R-:W-:Y:S01]  /*c380*/  F2FP.BF16.F32.PACK_AB R12, R125, R122 ;  /* 0x0000007a7d0c723e */ /* 0x000fe200000010ff */
[----:B---3--:R-:W-:-:S03]  /*c390*/  FADD.FTZ R104, R127, R104 ;  /* 0x000000687f687221 */ /* 0x008fc60000010000 */
[C---:B------:R-:W-:Y:S03]  /*c3a0*/  HMMA.16816.F32.BF16 R200, R20.reuse, R8, R200 ;  /* 0x0000000814c8723c */ /* 0x040fe600000418c8 */
[----:B------:R-:W3:Y:S01]  /*c3b0*/  MUFU.EX2 R160, R160 ;  /* 0x000000a000a07308 */ /* 0x000ee20000000800 */
[C---:B--2---:R-:W-:Y:S01]  /*c3c0*/  F2FP.BF16.F32.PACK_AB R14, R141.reuse, R127 ;  /* 0x0000007f8d0e723e */ /* 0x044fe200000010ff */
[----:B------:R-:W-:Y:S01]  /*c3d0*/  FADD.FTZ R104, R141, R104 ;  /* 0x000000688d687221 */ /* 0x000fe20000010000 */
[----:B------:R-:W-:Y:S01]  /*c3e0*/  HMMA.16816.F32.BF16 R196, R20, R10, R196 ;  /* 0x0000000a14c4723c */ /* 0x000fe200000418c4 */
[----:B------:R-:W2:Y:S04]  /*c3f0*/  LDSM.16.MT88.4 R8, [R237+0x5400] ;  /* 0x00540000ed08783b */ /* 0x000ea80000004200 */
        /* <DEDUP_REMOVED lines=12> */
[C---:B---3--:R-:W-:Y:S01]  /*c4c0*/  F2FP.BF16.F32.PACK_AB R20, R81.reuse, R82 ;  /* 0x000000525114723e */ /* 0x048fe200000010ff */
[----:B------:R-:W-:-:S04]  /*c4d0*/  FADD.FTZ R110, R81, R110 ;  /* 0x0000006e516e7221 */ /* 0x000fc80000010000 */
[----:B------:R-:W-:Y:S01]  /*c4e0*/  HMMA.16816.F32.BF16 R212, R12, R18, R212 ;  /* 0x000000120cd4723c */ /* 0x000fe200000418d4 */
[----:B------:R-:W3:Y:S01]  /*c4f0*/  MUFU.EX2 R53, R53 ;  /* 0x0000003500357308 */ /* 0x000ee20000000800 */
[----:B-----5:R-:W-:-:S04]  /*c500*/  FADD.FTZ R110, R80, R110 ;  /* 0x0000006e506e7221 */ /* 0x020fc80000010000 */
[C---:B-1----:R-:W-:Y:S03]  /*c510*/  HMMA.16816.F32.BF16 R208, R12.reuse, R4, R208 ;  /* 0x000000040cd0723c */ /* 0x042fe600000418d0 */
[----:B------:R-:W1:Y:S01]  /*c520*/  MUFU.EX2 R52, R52 ;  /* 0x0000003400347308 */ /* 0x000e620000000800 */
[C---:B----4-:R-:W-:Y:S01]  /*c530*/  F2FP.BF16.F32.PACK_AB R22, R79.reuse, R80 ;  /* 0x000000504f16723e */ /* 0x050fe200000010ff */
[----:B------:R-:W-:Y:S01]  /*c540*/  FADD.FTZ R110, R79, R110 ;  /* 0x0000006e4f6e7221 */ /* 0x000fe20000010000 */
[----:B------:R-:W-:Y:S01]  /*c550*/  HMMA.16816.F32.BF16 R204, R12, R6, R204 ;  /* 0x000000060ccc723c */ /* 0x000fe200000418cc */
[----:B------:R-:W4:Y:S04]  /*c560*/  LDSM.16.MT88.4 R12, [R238+0x5400] ;  /* 0x00540000ee0c783b */ /* 0x000f280000004200 */
[----:B------:R-:W5:Y:S01]  /*c570*/  MUFU.EX2 R51, R51 ;  /* 0x0000003300337308 */ /* 0x000f620000000800 */
[----:B---3--:R-:W-:-:S07]  /*c580*/  FADD.FTZ R107, R53, R107 ;  /* 0x0000006b356b7221 */ /* 0x008fce0000010000 */
[----:B------:R-:W3:Y:S01]  /*c590*/  MUFU.EX2 R50, R50 ;  /* 0x0000003200327308 */ /* 0x000ee20000000800 */
[C---:B-1----:R-:W-:Y:S01]  /*c5a0*/  F2FP.BF16.F32.PACK_AB R21, R52.reuse, R53 ;  /* 0x000000353415723e */ /* 0x042fe200000010ff */
[----:B------:R-:W-:-:S06]  /*c5b0*/  FADD.FTZ R107, R52, R107 ;  /* 0x0000006b346b7221 */ /* 0x000fcc0000010000 */
[----:B------:R-:W1:Y:S01]  /*c5c0*/  MUFU.EX2 R148, R148 ;  /* 0x0000009400947308 */ /* 0x000e620000000800 */
[----:B-----5:R-:W-:-:S07]  /*c5d0*/  FADD.FTZ R107, R51, R107 ;  /* 0x0000006b336b7221 */ /* 0x020fce0000010000 */
[----:B------:R-:W5:Y:S01]  /*c5e0*/  MUFU.EX2 R152, R152 ;  /* 0x0000009800987308 */ /* 0x000f620000000800 */
[C---:B---3--:R-:W-:Y:S01]  /*c5f0*/  F2FP.BF16.F32.PACK_AB R23, R50.reuse, R51 ;  /* 0x000000333217723e */ /* 0x048fe200000010ff */
[----:B------:R-:W-:-:S06]  /*c600*/  FADD.FTZ R107, R50, R107 ;  /* 0x0000006b326b7221 */ /* 0x000fcc0000010000 */
[----:B------:R-:W3:Y:S01]  /*c610*/  MUFU.EX2 R156, R156 ;  /* 0x0000009c009c7308 */ /* 0x000ee20000000800 */
[----:B------:R-:W-:Y:S01]  /*c620*/  HMMA.16816.F32.BF16 R200, R20, R4, R200 ;  /* 0x0000000414c8723c */ /* 0x000fe200000418c8 */
[----:B-1----:R-:W-:-:S05]  /*c630*/  FADD.FTZ R104, R148, R104 ;  /* 0x0000006894687221 */ /* 0x002fca0000010000 */
[----:B------:R-:W-:Y:S01]  /*c640*/  HMMA.16816.F32.BF16 R196, R20, R6, R196 ;  /* 0x0000000614c4723c */ /* 0x000fe200000418c4 */
[----:B------:R-:W1:Y:S01]  /*c650*/  MUFU.EX2 R161, R161 ;  /* 0x000000a100a17308 */ /* 0x000e620000000800 */
[----:B------:R-:W4:Y:S01]  /*c660*/  LDSM.16.MT88.4 R4, [R237+0x5800] ;  /* 0x00580000ed04783b */ /* 0x000f220000004200 */
[----:B-----5:R-:W-:-:S03]  /*c670*/  FADD.FTZ R104, R152, R104 ;  /* 0x0000006898687221 */ /* 0x020fc60000010000 */
[C---:B------:R-:W-:Y:S03]  /*c680*/  HMMA.16816.F32.BF16 R192, R20.reuse, R16, R192 ;  /* 0x0000001014c0723c */ /* 0x040fe600000418c0 */
[----:B------:R-:W5:Y:S01]  /*c690*/  MUFU.EX2 R146, R146 ;  /* 0x0000009200927308 */ /* 0x000f620000000800 */
[----:B---3--:R-:W-:Y:S02]  /*c6a0*/  FADD.FTZ R104, R156, R104 ;  /* 0x000000689c687221 */ /* 0x008fe40000010000 */
[----:B------:R-:W-:Y:S01]  /*c6b0*/  HMMA.16816.F32.BF16 R188, R20, R18, R188 ;  /* 0x0000001214bc723c */ /* 0x000fe200000418bc */
[----:B------:R-:W-:-:S04]  /*c6c0*/  F2FP.BF16.F32.PACK_AB R16, R152, R148 ;  /* 0x000000949810723e */ /* 0x000fc800000010ff */
[----:B------:R-:W3:Y:S01]  /*c6d0*/  MUFU.EX2 R159, R159 ;  /* 0x0000009f009f7308 */ /* 0x000ee20000000800 */
[C---:B-1----:R-:W-:Y:S01]  /*c6e0*/  FADD.FTZ R104, R161.reuse, R104 ;  /* 0x00000068a1687221 */ /* 0x042fe20000010000 */
[----:B------:R-:W-:-:S06]  /*c6f0*/  F2FP.BF16.F32.PACK_AB R18, R161, R156 ;  /* 0x0000009ca112723e */ /* 0x000fcc00000010ff */
[----:B------:R-:W1:Y:S01]  /*c700*/  MUFU.EX2 R158, R158 ;  /* 0x0000009e009e7308 */ /* 0x000e620000000800 */
[----:B-----5:R-:W-:-:S07]  /*c710*/  FADD.FTZ R103, R146, R103 ;  /* 0x0000006792677221 */ /* 0x020fce0000010000 */
[----:B------:R-:W5:Y:S01]  /*c720*/  MUFU.EX2 R154, R154 ;  /* 0x0000009a009a7308 */ /* 0x000f620000000800 */
[C---:B---3--:R-:W-:Y:S01]  /*c730*/  F2FP.BF16.F32.PACK_AB R17, R159.reuse, R146 ;  /* 0x000000929f11723e */ /* 0x048fe200000010ff */
[----:B------:R-:W-:-:S06]  /*c740*/  FADD.FTZ R103, R159, R103 ;  /* 0x000000679f677221 */ /* 0x000fcc0000010000 */
[----:B------:R-:W3:Y:S01]  /*c750*/  MUFU.EX2 R78, R78 ;  /* 0x0000004e004e7308 */ /* 0x000ee20000000800 */
[----:B-1----:R-:W-:-:S07]  /*c760*/  FADD.FTZ R103, R158, R103 ;  /* 0x000000679e677221 */ /* 0x002fce0000010000 */
[----:B------:R-:W1:Y:S01]  /*c770*/  MUFU.EX2 R77, R77 ;  /* 0x0000004d004d7308 */ /* 0x000e620000000800 */
[C---:B-----5:R-:W-:Y:S01]  /*c780*/  F2FP.BF16.F32.PACK_AB R19, R154.reuse, R158 ;  /* 0x0000009e9a13723e */ /* 0x060fe200000010ff */
[----:B------:R-:W-:-:S06]  /*c790*/  FADD.FTZ R103, R154, R103 ;  /* 0x000000679a677221 */ /* 0x000fcc0000010000 */
[----:B------:R-:W5:Y:S01]  /*c7a0*/  MUFU.EX2 R76, R76 ;  /* 0x0000004c004c7308 */ /* 0x000f620000000800 */
[----:B--2---:R-:W-:Y:S01]  /*c7b0*/  HMMA.16816.F32.BF16 R216, R16, R8, R216 ;  /* 0x0000000810d8723c */ /* 0x004fe200000418d8 */
[----:B---3--:R-:W-:-:S05]  /*c7c0*/  FADD.FTZ R110, R78, R110 ;  /* 0x0000006e4e6e7221 */ /* 0x008fca0000010000 */
[----:B------:R-:W-:Y:S01]  /*c7d0*/  HMMA.16816.F32.BF16 R212, R16, R10, R212 ;  /* 0x0000000a10d4723c */ /* 0x000fe200000418d4 */
[----:B------:R-:W2:Y:S01]  /*c7e0*/  MUFU.EX2 R75, R75 ;  /* 0x0000004b004b7308 */ /* 0x000ea20000000800 */
[----:B-1----:R-:W-:-:S04]  /*c7f0*/  FADD.FTZ R110, R77, R110 ;  /* 0x0000006e4d6e7221 */ /* 0x002fc80000010000 */
[C---:B----4-:R-:W-:Y:S03]  /*c800*/  HMMA.16816.F32.BF16 R208, R16.reuse, R12, R208 ;  /* 0x0000000c10d0723c */ /* 0x050fe600000418d0 */
[----:B------:R-:W1:Y:S01]  /*c810*/  MUFU.EX2 R49, R49 ;  /* 0x0000003100317308 */ /* 0x000e620000000800 */
[----:B-----5:R-:W-:Y:S02]  /*c820*/  FADD.FTZ R110, R76, R110 ;  /* 0x0000006e4c6e7221 */ /* 0x020fe40000010000 */
[----:B------:R-:W-:Y:S05]  /*c830*/  HMMA.16816.F32.BF16 R204, R16, R14, R204 ;  /* 0x0000000e10cc723c */ /* 0x000fea00000418cc */
[----:B------:R-:W3:Y:S01]  /*c840*/  MUFU.EX2 R48, R48 ;  /* 0x0000003000307308 */ /* 0x000ee20000000800 */
[----:B--2---:R-:W-:Y:S01]  /*c850*/  FADD.FTZ R110, R75, R110 ;  /* 0x0000006e4b6e7221 */ /* 0x004fe20000010000 */
[----:B------:R-:W-:-:S02]  /*c860*/  F2FP.BF16.F32.PACK_AB R16, R77, R78 ;  /* 0x0000004e4d10723e */ /* 0x000fc400000010ff */
[----:B------:R-:W-:-:S04]  /*c870*/  F2FP.BF16.F32.PACK_AB R18, R75, R76 ;  /* 0x0000004c4b12723e */ /* 0x000fc800000010ff */
[----:B------:R-:W2:Y:S01]  /*c880*/  MUFU.EX2 R47, R47 ;  /* 0x0000002f002f7308 */ /* 0x000ea20000000800 */
[----:B-1----:R-:W-:-:S07]  /*c890*/  FADD.FTZ R107, R49, R107 ;  /* 0x0000006b316b7221 */ /* 0x002fce0000010000 */
[----:B------:R-:W1:Y:S01]  /*c8a0*/  MUFU.EX2 R46, R46 ;  /* 0x0000002e002e7308 */ /* 0x000e620000000800 */
[C---:B---3--:R-:W-:Y:S01]  /*c8b0*/  F2FP.BF16.F32.PACK_AB R17, R48.reuse, R49 ;  /* 0x000000313011723e */ /* 0x048fe200000010ff */
[----:B------:R-:W-:-:S06]  /*c8c0*/  FADD.FTZ R107, R48, R107 ;  /* 0x0000006b306b7221 */ /* 0x000fcc0000010000 */
[----:B------:R-:W3:Y:S01]  /*c8d0*/  MUFU.EX2 R163, R163 ;  /* 0x000000a300a37308 */ /* 0x000ee20000000800 */
[----:B--2---:R-:W-:-:S07]  /*c8e0*/  FADD.FTZ R107, R47, R107 ;  /* 0x0000006b2f6b7221 */ /* 0x004fce0000010000 */
[----:B------:R-:W2:Y:S01]  /*c8f0*/  MUFU.EX2 R164, R164 ;  /* 0x000000a400a47308 */ /* 0x000ea20000000800 */
[C---:B-1----:R-:W-:Y:S01]  /*c900*/  F2FP.BF16.F32.PACK_AB R19, R46.reuse, R47 ;  /* 0x0000002f2e13723e */ /* 0x042fe200000010ff */
[----:B------:R-:W-:-:S06]  /*c910*/  FADD.FTZ R107, R46, R107 ;  /* 0x0000006b2e6b7221 */ /* 0x000fcc0000010000 */
[----:B------:R-:W1:Y:S01]  /*c920*/  MUFU.EX2 R165, R165 ;  /* 0x000000a500a57308 */ /* 0x000e620000000800 */
[----:B------:R-:W-:Y:S01]  /*c930*/  HMMA.16816.F32.BF16 R192, R16, R8, R192 ;  /* 0x0000000810c0723c */ /* 0x000fe200000418c0 */
[----:B---3--:R-:W-:-:S05]  /*c940*/  FADD.FTZ R104, R163, R104 ;  /* 0x00000068a3687221 */ /* 0x008fca0000010000 */
[----:B------:R-:W-:Y:S01]  /*c950*/  HMMA.16816.F32.BF16 R188, R16, R10, R188 ;  /* 0x0000000a10bc723c */ /* 0x000fe200000418bc */
[----:B------:R-:W3:Y:S01]  /*c960*/  MUFU.EX2 R162, R162 ;  /* 0x000000a200a27308 */ /* 0x000ee20000000800 */
[C---:B--2---:R-:W-:Y:S01]  /*c970*/  F2FP.BF16.F32.PACK_AB R8, R164.reuse, R163 ;  /* 0x000000a3a408723e */ /* 0x044fe200000010ff */
[----:B------:R-:W-:-:S03]  /*c980*/  FADD.FTZ R104, R164, R104 ;  /* 0x00000068a4687221 */ /* 0x000fc60000010000 */
[C---:B------:R-:W-:Y:S03]  /*c990*/  HMMA.16816.F32.BF16 R200, R16.reuse, R12, R200 ;  /* 0x0000000c10c8723c */ /* 0x040fe600000418c8 */
[----:B------:R-:W2:Y:S01]  /*c9a0*/  MUFU.EX2 R151, R151 ;  /* 0x0000009700977308 */ /* 0x000ea20000000800 */
[----:B-1----:R-:W-:Y:S02]  /*c9b0*/  FADD.FTZ R104, R165, R104 ;  /* 0x00000068a5687221 */ /* 0x002fe40000010000 */
[----:B------:R-:W-:Y:S01]  /*c9c0*/  HMMA.16816.F32.BF16 R196, R16, R14, R196 ;  /* 0x0000000e10c4723c */ /* 0x000fe200000418c4 */
[----:B------:R-:W1:Y:S04]  /*c9d0*/  LDSM.16.MT88.4 R12, [R237+0x5c00] ;  /* 0x005c0000ed0c783b */ /* 0x000e680000004200 */
        /* <DEDUP_REMOVED lines=9> */
[----:B---3--:R-:W-:-:S07]  /*ca70*/  FADD.FTZ R103, R145, R103 ;  /* 0x0000006791677221 */ /* 0x008fce0000010000 */
[----:B------:R-:W3:Y:S01]  /*ca80*/  MUFU.EX2 R73, R73 ;  /* 0x0000004900497308 */ /* 0x000ee20000000800 */
[C---:B--2---:R-:W-:Y:S01]  /*ca90*/  F2FP.BF16.F32.PACK_AB R11, R139.reuse, R145 ;  /* 0x000000918b0b723e */ /* 0x044fe200000010ff */
[----:B------:R-:W-:-:S06]  /*caa0*/  FADD.FTZ R103, R139, R103 ;  /* 0x000000678b677221 */ /* 0x000fcc0000010000 */
[----:B------:R-:W2:Y:S01]  /*cab0*/  MUFU.EX2 R72, R72 ;  /* 0x0000004800487308 */ /* 0x000ea20000000800 */
[----:B------:R-:W-:Y:S01]  /*cac0*/  HMMA.16816.F32.BF16 R216, R8, R4, R216 ;  /* 0x0000000408d8723c */ /* 0x000fe200000418d8 */
[----:B----4-:R-:W-:-:S05]  /*cad0*/  FADD.FTZ R110, R74, R110 ;  /* 0x0000006e4a6e7221 */ /* 0x010fca0000010000 */
[----:B------:R-:W-:Y:S01]  /*cae0*/  HMMA.16816.F32.BF16 R212, R8, R6, R212 ;  /* 0x0000000608d4723c */ /* 0x000fe200000418d4 */
[----:B------:R-:W4:Y:S01]  /*caf0*/  MUFU.EX2 R71, R71 ;  /* 0x0000004700477308 */ /* 0x000f220000000800 */
[C---:B---3--:R-:W-:Y:S01]  /*cb00*/  F2FP.BF16.F32.PACK_AB R20, R73.reuse, R74 ;  /* 0x0000004a4914723e */ /* 0x048fe200000010ff */
[----:B------:R-:W-:-:S03]  /*cb10*/  FADD.FTZ R110, R73, R110 ;  /* 0x0000006e496e7221 */ /* 0x000fc60000010000 */
[C---:B------:R-:W-:Y:S03]  /*cb20*/  HMMA.16816.F32.BF16 R208, R8.reuse, R24, R208 ;  /* 0x0000001808d0723c */ /* 0x040fe600000418d0 */
[----:B------:R-:W3:Y:S01]  /*cb30*/  MUFU.EX2 R45, R45 ;  /* 0x0000002d002d7308 */ /* 0x000ee20000000800 */
[----:B--2---:R-:W-:Y:S02]  /*cb40*/  FADD.FTZ R110, R72, R110 ;  /* 0x0000006e486e7221 */ /* 0x004fe40000010000 */
[----:B------:R-:W-:Y:S01]  /*cb50*/  HMMA.16816.F32.BF16 R204, R8, R26, R204 ;  /* 0x0000001a08cc723c */ /* 0x000fe200000418cc */
[----:B------:R-:W2:Y:S04]  /*cb60*/  LDSM.16.MT88.4 R8, [R238+0x5c00] ;  /* 0x005c0000ee08783b */ /* 0x000ea80000004200 */
[----:B------:R-:W5:Y:S01]  /*cb70*/  MUFU.EX2 R44, R44 ;  /* 0x0000002c002c7308 */ /* 0x000f620000000800 */
[C---:B----4-:R-:W-:Y:S01]  /*cb80*/  F2FP.BF16.F32.PACK_AB R22, R71.reuse, R72 ;  /* 0x000000484716723e */ /* 0x050fe200000010ff */
[----:B------:R-:W-:-:S06]  /*cb90*/  FADD.FTZ R110, R71, R110 ;  /* 0x0000006e476e7221 */ /* 0x000fcc0000010000 */
        /* <DEDUP_REMOVED lines=10> */
[----:B------:R-:W-:Y:S01]  /*cc40*/  HMMA.16816.F32.BF16 R192, R20, R4, R192 ;  /* 0x0000000414c0723c */ /* 0x000fe200000418c0 */
[----:B------:R-:W3:Y:S01]  /*cc50*/  MUFU.EX2 R157, R157 ;  /* 0x0000009d009d7308 */ /* 0x000ee20000000800 */
[----:B-----5:R-:W-:-:S04]  /*cc60*/  FADD.FTZ R110, R70, R110 ;  /* 0x0000006e466e7221 */ /* 0x020fc80000010000 */
[C---:B------:R-:W-:Y:S01]  /*cc70*/  HMMA.16816.F32.BF16 R188, R20.reuse, R6, R188 ;  /* 0x0000000614bc723c */ /* 0x040fe200000418bc */
[--C-:B------:R-:W-:Y:S01]  /*cc80*/  FFMA.FTZ R4, R117, UR24, -R120.reuse ;  /* 0x0000001875047c23 */ /* 0x100fe20008010878 */
[-C--:B------:R-:W-:Y:S01]  /*cc90*/  MOV R5, R97.reuse ;  /* 0x0000006100057202 */ /* 0x080fe20000000f00 */
[----:B------:R-:W5:Y:S01]  /*cca0*/  MUFU.EX2 R134, R134 ;  /* 0x0000008600867308 */ /* 0x000f620000000800 */
[----:B----4-:R-:W-:Y:S01]  /*ccb0*/  FADD.FTZ R107, R41, R107 ;  /* 0x0000006b296b7221 */ /* 0x010fe20000010000 */
[----:B------:R-:W-:Y:S01]  /*ccc0*/  @P0 MOV R5, R97 ;  /* 0x0000006100050202 */ /* 0x000fe20000000f00 */
[C---:B------:R-:W-:Y:S01]  /*ccd0*/  HMMA.16816.F32.BF16 R200, R20.reuse, R24, R200 ;  /* 0x0000001814c8723c */ /* 0x040fe200000418c8 */
[----:B------:R-:W-:Y:S01]  /*cce0*/  FFMA.FTZ R6, R100, UR24, -R120 ;  /* 0x0000001864067c23 */ /* 0x000fe20008010878 */
[-C--:B------:R-:W-:Y:S02]  /*ccf0*/  MOV R7, R96.reuse ;  /* 0x0000006000077202 */ /* 0x080fe40000000f00 */
[----:B------:R-:W-:Y:S01]  /*cd00*/  @P0 MOV R7, R96 ;  /* 0x0000006000070202 */ /* 0x000fe20000000f00 */
[----:B------:R-:W4:Y:S01]  /*cd10*/  MUFU.EX2 R69, R69 ;  /* 0x0000004500457308 */ /* 0x000f220000000800 */
[----:B------:R-:W-:Y:S01]  /*cd20*/  HMMA.16816.F32.BF16 R196, R20, R26, R196 ;  /* 0x0000001a14c4723c */ /* 0x000fe200000418c4 */
[----:B---3--:R-:W-:-:S06]  /*cd30*/  FADD.FTZ R104, R157, R104 ;  /* 0x000000689d687221 */ /* 0x008fcc0000010000 */
[----:B------:R-:W3:Y:S01]  /*cd40*/  MUFU.EX2 R68, R68 ;  /* 0x0000004400447308 */ /* 0x000ee20000000800 */
[----:B-----5:R-:W-:-:S07]  /*cd50*/  FADD.FTZ R103, R134, R103 ;  /* 0x0000006786677221 */ /* 0x020fce0000010000 */
        /* <DEDUP_REMOVED lines=26> */
[----:B------:R-:W-:Y:S01]  /*cf00*/  FADD.FTZ R107, R4, R107 ;  /* 0x0000006b046b7221 */ /* 0x000fe20000010000 */
[----:B-1----:R-:W-:Y:S03]  /*cf10*/  HMMA.16816.F32.BF16 R216, R16, R12, R216 ;  /* 0x0000000c10d8723c */ /* 0x002fe600000418d8 */
[----:B---3--:R-:W-:-:S03]  /*cf20*/  FADD.FTZ R107, R6, R107 ;  /* 0x0000006b066b7221 */ /* 0x008fc60000010000 */
[C---:B------:R-:W-:Y:S06]  /*cf30*/  HMMA.16816.F32.BF16 R212, R16.reuse, R14, R212 ;  /* 0x0000000e10d4723c */ /* 0x040fec00000418d4 */
[----:B--2---:R-:W-:Y:S01]  /*cf40*/  HMMA.16816.F32.BF16 R208, R16, R8, R208 ;  /* 0x0000000810d0723c */ /* 0x004fe200000418d0 */
[C---:B-----5:R-:W-:Y:S01]  /*cf50*/  F2FP.BF16.F32.PACK_AB R23, R24.reuse, R6 ;  /* 0x000000061817723e */ /* 0x060fe200000010ff */
[----:B------:R-:W-:-:S04]  /*cf60*/  FADD.FTZ R181, R24, R107 ;  /* 0x0000006b18b57221 */ /* 0x000fc80000010000 */
[----:B------:R-:W-:Y:S06]  /*cf70*/  HMMA.16816.F32.BF16 R204, R16, R10, R204 ;  /* 0x0000000a10cc723c */ /* 0x000fec00000418cc */
[C---:B------:R-:W-:Y:S06]  /*cf80*/  HMMA.16816.F32.BF16 R192, R20.reuse, R12, R192 ;  /* 0x0000000c14c0723c */ /* 0x040fec00000418c0 */
[C---:B------:R-:W-:Y:S06]  /*cf90*/  HMMA.16816.F32.BF16 R188, R20.reuse, R14, R188 ;  /* 0x0000000e14bc723c */ /* 0x040fec00000418bc */
[C---:B------:R-:W-:Y:S06]  /*cfa0*/  HMMA.16816.F32.BF16 R200, R20.reuse, R8, R200 ;  /* 0x0000000814c8723c */ /* 0x040fec00000418c8 */
[----:B------:R-:W-:Y:S01]  /*cfb0*/  HMMA.16816.F32.BF16 R196, R20, R10, R196 ;  /* 0x0000000a14c4723c */ /* 0x000fe200000418c4 */
[----:B------:R-:W-:-:S08]  /*cfc0*/  NOP ;  /* 0x0000000000007918 */ /* 0x000fd00000000000 */
[----:B------:R-:W-:-:S15]  /*cfd0*/  @P0 BRA `(.L_x_155) ;  /* 0x0000000000040947 */ /* 0x000fde0003800000 */
.L_x_151:
[----:B------:R-:W-:-:S12]  /*cfe0*/  UIADD3 UR6, UR4, -0x1, URZ ;  /* 0xffffffff04067890 */ /* 0x000fd8000fffe03f */
.L_x_155:
[----:B------:R-:W-:-:S13]  /*cff0*/  ISETP.LE.AND P0, PT, RZ, UR6, PT ;  /* 0x00000006ff007c0c */ /* 0x000fda000bf03270 */
[----:B------:R-:W-:Y:S05]  /*d000*/  @!P0 BRA `(.L_x_156) ;  /* 0x0000004400cc8947 */ /* 0x000fea0003800000 */
[----:B------:R-:W-:Y:S01]  /*d010*/  ULDC UR4, c[0x0][0x2d0] ;  /* 0x0000b40000047ab9 */ /* 0x000fe20000000800 */
[----:B------:R-:W-:Y:S01]  /*d020*/  USHF.L.U64.HI UR7, UR8, 0x6, UR9 ;  /* 0x0000000608077899 */ /* 0x000fe20008010209 */
[----:B------:R-:W-:Y:S01]  /*d030*/  ISETP.GE.AND P1, PT, R234, UR4, PT ;  /* 0x00000004ea007c0c */ /* 0x000fe2000bf26270 */
[----:B------:R-:W-:Y:S01]  /*d040*/  UIMAD UR9, UR9, 0x60, URZ ;  /* 0x00000060090978a4 */ /* 0x000fe2000f8e023f */
[----:B------:R-:W-:Y:S01]  /*d050*/  IMAD.MOV.U32 R3, RZ, RZ, R132 ;  /* 0x000000ffff037224 */ /* 0x000fe200078e0084 */
[----:B------:R-:W-:Y:S01]  /*d060*/  UIMAD.WIDE.U32 UR24, UR8, 0x60, URZ ;  /* 0x00000060081878a5 */ /* 0x000fe2000f8e003f */
[----:B------:R-:W-:Y:S01]  /*d070*/  MOV R187, R133 ;  /* 0x0000008500bb7202 */ /* 0x000fe20000000f00 */
[----:B------:R-:W-:Y:S01]  /*d080*/  UIMAD.WIDE.U32 UR32, UR10, 0x60, URZ ;  /* 0x000000600a2078a5 */ /* 0x000fe2000f8e003f */
[----:B------:R-:W-:Y:S01]  /*d090*/  IMAD.MOV.U32 R185, RZ, RZ, R7 ;  /* 0x000000ffffb97224 */ /* 0x000fe200078e0007 */
[----:B------:R-:W-:Y:S01]  /*d0a0*/  UIMAD UR27, UR11, 0x60, URZ ;  /* 0x000000600b1b78a4 */ /* 0x000fe2000f8e023f */
[----:B------:R-:W-:Y:S01]  /*d0b0*/  MOV R186, R5 ;  /* 0x0000000500ba7202 */ /* 0x000fe20000000f00 */
[----:B------:R-:W-:Y:S01]  /*d0c0*/  IMAD.MOV.U32 R241, RZ, RZ, R243 ;  /* 0x000000fffff17224 */ /* 0x000fe200078e00f3 */
[----:B------:R-:W-:-:S02]  /*d0d0*/  USHF.L.U64.HI UR23, UR10, 0x6, UR11 ;  /* 0x000000060a177899 */ /* 0x000fc4000801020b */
[----:B------:R-:W-:Y:S01]  /*d0e0*/  USHF.L.U32 UR22, UR8, 0x6, URZ ;  /* 0x0000000608167899 */ /* 0x000fe2000800063f */
[----:B------:R-:W1:Y:S01]  /*d0f0*/  @!P1 LDC.64 R226, c[0x0][0x220] ;  /* 0x00008800ffe29b82 */ /* 0x000e620000000a00 */
[----:B------:R-:W-:Y:S02]  /*d100*/  UIADD3 UR11, UR9, UR25, URZ ;  /* 0x00000019090b7290 */ /* 0x000fe4000fffe03f */
[----:B------:R-:W-:Y:S02]  /*d110*/  USHF.L.U32 UR26, UR10, 0x6, URZ ;  /* 0x000000060a1a7899 */ /* 0x000fe4000800063f */
[----:B------:R-:W-:Y:S01]  /*d120*/  UIADD3 UR27, UR27, UR33, URZ ;  /* 0x000000211b1b7290 */ /* 0x000fe2000fffe03f */
[----:B------:R-:W-:Y:S02]  /*d130*/  ULDC UR4, c[0x0][0x2ec] ;  /* 0x0000bb0000047ab9 */ /* 0x000fe40000000800 */
[----:B------:R-:W2:Y:S01]  /*d140*/  @!P1 LDC.64 R224, c[0x0][0x220] ;  /* 0x00008800ffe09b82 */ /* 0x000ea20000000a00 */
[----:B------:R-:W-:-:S07]  /*d150*/  ULDC.64 UR8, c[0x0][0x248] ;  /* 0x0000920000087ab9 */ /* 0x000fce0000000a00 */
[----:B------:R-:W3:Y:S08]  /*d160*/  @!P1 LDC.64 R222, c[0x0][0x220] ;  /* 0x00008800ffde9b82 */ /* 0x000ef00000000a00 */
[----:B------:R-:W4:Y:S01]  /*d170*/  @!P1 LDC.64 R220, c[0x0][0x220] ;  /* 0x00008800ffdc9b82 */ /* 0x000f220000000a00 */
[----:B------:R-:W-:Y:S05]  /*d180*/  BRA `(.L_x_157) ;  /* 0x0000000000d47947 */ /* 0x000fea0003800000 */
.L_x_159:
[----:B------:R1:W-:Y:S01]  /*d190*/  @P1 STS [R229+0x2000], RZ ;  /* 0x002000ffe5001388 */ /* 0x0003e20000000800 */
[----:B------:R-:W-:Y:S01]  /*d1a0*/  UIADD3 UR30, UR6, -0x1, URZ ;  /* 0xffffffff061e7890 */ /* 0x000fe2000fffe03f */
[----:B------:R-:W2:Y:S02]  /*d1b0*/  @!P1 LDC.64 R140, c[0x0][0x218] ;  /* 0x00008600ff8c9b82 */ /* 0x000ea40000000a00 */
[----:B------:R1:W-:Y:S01]  /*d1c0*/  @P1 STS [R229+0x2004], RZ ;  /* 0x002004ffe5001388 */ /* 0x0003e20000000800 */
[----:B------:R-:W-:Y:S02]  /*d1d0*/  USHF.R.S32.HI UR10, URZ, 0x1f, UR30 ;  /* 0x0000001f3f0a7899 */ /* 0x000fe4000801141e */
[----:B------:R-:W-:Y:S01]  /*d1e0*/  UIMAD.WIDE.U32 UR34, UR30, UR8, URZ ;  /* 0x000000081e2272a5 */ /* 0x000fe2000f8e003f */
[----:B------:R1:W-:Y:S01]  /*d1f0*/  @P1 STS.64 [R229+0x2008], RZ ;  /* 0x002008ffe5001388 */ /* 0x0003e20000000a00 */
[----:B------:R-:W-:Y:S01]  /*d200*/  UIMAD UR10, UR10, UR8, URZ ;  /* 0x000000080a0a72a4 */ /* 0x000fe2000f8e023f */
[----:B------:R-:W3:Y:S03]  /*d210*/  @!P1 LDC.64 R138, c[0x0][0x218] ;  /* 0x00008600ff8a9b82 */ /* 0x000ee60000000a00 */
[----:B------:R-:W-:Y:S01]  /*d220*/  UIMAD UR10, UR30, UR9, UR10 ;  /* 0x000000091e0a72a4 */ /* 0x000fe2000f8e020a */
[----:B------:R-:W-:Y:S02]  /*d230*/  IMAD.U32 R2, RZ, RZ, UR34 ;  /* 0x00000022ff027e24 */ /* 0x000fe4000f8e00ff */
[----:B------:R-:W-:Y:S01]  /*d240*/  IMAD.U32 R135, RZ, RZ, UR34 ;  /* 0x00000022ff877e24 */ /* 0x000fe2000f8e00ff */
[----:B------:R-:W-:Y:S01]  /*d250*/  UIADD3 UR10, UR35, UR10, URZ ;  /* 0x0000000a230a7290 */ /* 0x000fe2000fffe03f */
[----:B------:R-:W4:Y:S01]  /*d260*/  @!P1 LDC.64 R136, c[0x0][0x218] ;  /* 0x00008600ff889b82 */ /* 0x000f220000000a00 */
[----:B------:R-:W-:Y:S04]  /*d270*/  LEA R2, P0, R2, R230, 0x7 ;  /* 0x000000e602027211 */ /* 0x000fe800078038ff */
[----:B------:R-:W-:Y:S01]  /*d280*/  IMAD.U32 R0, RZ, RZ, UR10 ;  /* 0x0000000aff007e24 */ /* 0x000fe2000f8e00ff */
[C---:B------:R-:W-:Y:S02]  /*d290*/  @!P1 IADD3 R143, P3, R2.reuse, UR32, RZ ;  /* 0x00000020028f9c10 */ /* 0x040fe4000ff7e0ff */
[----:B------:R-:W5:Y:S02]  /*d2a0*/  @!P1 LDC.64 R132, c[0x0][0x218] ;  /* 0x00008600ff849b82 */ /* 0x000f640000000a00 */
[----:B------:R-:W-:Y:S02]  /*d2b0*/  LEA.HI.X R0, R135, R233, R0, 0x7, P0 ;  /* 0x000000e987007211 */ /* 0x000fe400000f3c00 */
[C---:B------:R-:W-:Y:S02]  /*d2c0*/  @!P1 IADD3 R135, P4, R2.reuse, UR16, RZ ;  /* 0x0000001002879c10 */ /* 0x040fe4000ff9e0ff */
[C---:B------:R-:W-:Y:S02]  /*d2d0*/  @!P1 IADD3 R142, P0, R2.reuse, UR26, RZ ;  /* 0x0000001a028e9c10 */ /* 0x040fe4000ff1e0ff */
[C---:B--2---:R-:W-:Y:S02]  /*d2e0*/  @!P1 LEA R140, P6, R2.reuse, R140, 0x1 ;  /* 0x0000008c028c9211 */ /* 0x044fe400078c08ff */
[C---:B---3--:R-:W-:Y:S02]  /*d2f0*/  @!P1 LEA R146, P5, R135.reuse, R138, 0x1 ;  /* 0x0000008a87929211 */ /* 0x048fe400078a08ff */
[----:B------:R-:W-:Y:S02]  /*d300*/  @!P1 LEA.HI.X R141, R2, R141, R0, 0x1, P6 ;  /* 0x0000008d028d9211 */ /* 0x000fe400030f0c00 */
[----:B------:R-:W-:Y:S02]  /*d310*/  @!P1 IADD3.X R138, R0, UR15, RZ, P4, !PT ;  /* 0x0000000f008a9c10 */ /* 0x000fe4000a7fe4ff */
[----:B----4-:R-:W-:Y:S01]  /*d320*/  @!P1 LEA R148, P4, R142, R136, 0x1 ;  /* 0x000000888e949211 */ /* 0x010fe200078808ff */
[----:B------:R-:W-:Y:S01]  /*d330*/  @!PT LDS RZ, [RZ] ;  /* 0x00000000fffff984 */ /* 0x000fe20000000800 */
[----:B------:R-:W-:Y:S01]  /*d340*/  @!PT LDS RZ, [RZ] ;  /* 0x00000000fffff984 */ /* 0x000fe20000000800 */
[----:B------:R-:W-:Y:S01]  /*d350*/  @!PT LDS RZ, [RZ] ;  /* 0x00000000fffff984 */ /* 0x000fe20000000800 */
[----:B------:R1:W-:Y:S01]  /*d360*/  @!P1 LDGSTS.E.BYPASS.LTC128B.128 [R229+0x2000], desc[UR20][R140.64] ;  /* 0x020000008ce59fae */ /* 0x0003e2000b901d54 */
[----:B------:R-:W-:Y:S02]  /*d370*/  @!P1 LEA.HI.X R147, R135, R139, R138, 0x1, P5 ;  /* 0x0000008b87939211 */ /* 0x000fe400028f0c8a */
[----:B------:R-:W-:Y:S01]  /*d380*/  @!P1 IADD3.X R136, R0, UR23, RZ, P0, !PT ;  /* 0x0000001700889c10 */ /* 0x000fe200087fe4ff */
[----:B------:R1:W-:Y:S03]  /*d390*/  @P1 STS.128 [R229+0x2800], RZ ;  /* 0x002800ffe5001388 */ /* 0x0003e60000000c00 */
[----:B------:R-:W-:Y:S01]  /*d3a0*/  @!P1 LEA.HI.X R149, R142, R137, R136, 0x1, P4 ;  /* 0x000000898e959211 */ /* 0x000fe200020f0c88 */
[----:B------:R-:W-:Y:S01]  /*d3b0*/  @!PT LDS RZ, [RZ] ;  /* 0x00000000fffff984 */ /* 0x000fe20000000800 */
[----:B------:R-:W-:Y:S01]  /*d3c0*/  @!PT LDS RZ, [RZ] ;  /* 0x00000000fffff984 */ /* 0x000fe20000000800 */
[----:B------:R-:W-:Y:S01]  /*d3d0*/  @!PT LDS RZ, [RZ] ;  /* 0x00000000fffff984 */ /* 0x000fe20000000800 */
[----:B------:R1:W-:Y:S01]  /*d3e0*/  @!P1 LDGSTS.E.BYPASS.LTC128B.128 [R229+0x2800], desc[UR20][R146.64] ;  /* 0x0280000092e59fae */ /* 0x0003e2000b901d54 */
[C---:B-----5:R-:W-:Y:S02]  /*d3f0*/  @!P1 LEA R150, P0, R143.reuse, R132, 0x1 ;  /* 0x000000848f969211 */ /* 0x060fe400078008ff */
[----:B------:R-:W-:Y:S01]  /*d400*/  @!P1 IADD3.X R132, R0, UR27, RZ, P3, !PT ;  /* 0x0000001b00849c10 */ /* 0x000fe20009ffe4ff */
[----:B------:R1:W-:Y:S03]  /*d410*/  @P1 STS.128 [R229+0x3000], RZ ;  /* 0x003000ffe5001388 */ /* 0x0003e60000000c00 */
[----:B------:R-:W-:Y:S01]  /*d420*/  @!P1 LEA.HI.X R151, R143, R133, R132, 0x1, P0 ;  /* 0x000000858f979211 */ /* 0x000fe200000f0c84 */
        /* <DEDUP_REMOVED lines=9> */
[----:B------:R-:W0:Y:S01]  /*d4c0*/  LDGDEPBAR ;  /* 0x00000000000079af */ /* 0x000e220000000000 */
[----:B------:R-:W-:Y:S05]  /*d4d0*/  BRA `(.L_x_158) ;  /* 0x00000018000c7947 */ /* 0x000fea0003800000 */
.L_x_157:
[----:B------:R-:W-:Y:S04]  /*d4e0*/  DEPBAR.LE SB0, 0x0 ;  /* 0x000080000000791a */ /* 0x000fe80000000000 */
[----:B------:R-:W-:Y:S01]  /*d4f0*/  BAR.SYNC.DEFER_BLOCKING 0x0 ;  /* 0x0000000000007b1d */ /* 0x000fe20000010000 */
[----:B------:R-:W-:Y:S01]  /*d500*/  MOV R10, UR6 ;  /* 0x00000006000a7c02 */ /* 0x000fe20008000f00 */
[----:B------:R-:W-:Y:S02]  /*d510*/  USHF.R.S32.HI UR30, URZ, 0x1f, UR6 ;  /* 0x0000001f3f1e7899 */ /* 0x000fe40008011406 */
[----:B------:R-:W-:Y:S02]  /*d520*/  UIMAD UR10, UR12, UR6, URZ ;  /* 0x000000060c0a72a4 */ /* 0x000fe4000f8e023f */
[----:B------:R-:W-:Y:S02]  /*d530*/  IMAD.WIDE.U32 R10, R10, UR13, R240 ;  /* 0x0000000d0a0a7c25 */ /* 0x000fe4000f8e00f0 */
[----:B------:R-:W-:Y:S01]  /*d540*/  UIMAD UR10, UR30, UR13, UR10 ;  /* 0x0000000d1e0a72a4 */ /* 0x000fe2000f8e020a */
[C---:B-1----:R-:W-:Y:S02]  /*d550*/  @!P1 LEA R18, P4, R10.reuse, R226, 0x1 ;  /* 0x000000e20a129211 */ /* 0x042fe400078808ff */
[C---:B------:R-:W-:Y:S03]  /*d560*/  @!P1 IADD3 R4, P3, R10.reuse, UR29, RZ ;  /* 0x0000001d0a049c10 */ /* 0x040fe6000ff7e0ff */
[----:B------:R-:W-:Y:S02]  /*d570*/  IADD3 R0, R11, UR10, RZ ;  /* 0x0000000a0b007c10 */ /* 0x000fe4000fffe0ff */
[C---:B------:R-:W-:Y:S02]  /*d580*/  @!P1 IADD3 R6, P2, R10.reuse, UR22, RZ ;  /* 0x000000160a069c10 */ /* 0x040fe4000ff5e0ff */
[----:B------:R-:W-:Y:S02]  /*d590*/  @!P1 LEA.HI.X R19, R10, R227, R0, 0x1, P4 ;  /* 0x000000e30a139211 */ /* 0x000fe400020f0c00 */
[----:B------:R-:W-:Y:S02]  /*d5a0*/  @!P1 IADD3.X R2, R0, UR28, RZ, P3, !PT ;  /* 0x0000001c00029c10 */ /* 0x000fe40009ffe4ff */
[----:B--2---:R-:W-:Y:S01]  /*d5b0*/  @!P1 LEA R16, P3, R4, R224, 0x1 ;  /* 0x000000e004109211 */ /* 0x004fe200078608ff */
[----:B------:R-:W-:Y:S01]  /*d5c0*/  @P1 STS.64 [R229+0x4008], RZ ;  /* 0x004008ffe5001388 */ /* 0x000fe20000000a00 */
[----:B------:R-:W-:Y:S02]  /*d5d0*/  @!P1 IADD3.X R5, R0, UR7, RZ, P2, !PT ;  /* 0x0000000700059c10 */ /* 0x000fe400097fe4ff */
[----:B------:R-:W-:Y:S02]  /*d5e0*/  @!P1 LEA.HI.X R17, R4, R225, R2, 0x1, P3 ;  /* 0x000000e104119211 */ /* 0x000fe400018f0c02 */
[----:B---3--:R-:W-:Y:S01]  /*d5f0*/  @!P1 LEA R14, P2, R6, R222, 0x1 ;  /* 0x000000de060e9211 */ /* 0x008fe200078408ff */
[----:B------:R-:W-:Y:S01]  /*d600*/  @P1 STS [R229+0x4000], RZ ;  /* 0x004000ffe5001388 */ /* 0x000fe20000000800 */
[----:B------:R-:W-:Y:S02]  /*d610*/  @!P1 IADD3 R8, P0, R10, UR24, RZ ;  /* 0x000000180a089c10 */ /* 0x000fe4000ff1e0ff */
[----:B------:R-:W-:Y:S01]  /*d620*/  @!P1 LEA.HI.X R15, R6, R223, R5, 0x1, P2 ;  /* 0x000000df060f9211 */ /* 0x000fe200010f0c05 */
[----:B------:R-:W-:Y:S01]  /*d630*/  @P1 STS [R229+0x4004], RZ ;  /* 0x004004ffe5001388 */ /* 0x000fe20000000800 */
[----:B------:R-:W-:Y:S01]  /*d640*/  @!P1 IADD3.X R7, R0, UR11, RZ, P0, !PT ;  /* 0x0000000b00079c10 */ /* 0x000fe200087fe4ff */
[----:B------:R-:W-:Y:S01]  /*d650*/  IMAD.U32 R0, RZ, RZ, UR6 ;  /* 0x00000006ff007e24 */ /* 0x000fe2000f8e00ff */
[C---:B----4-:R-:W-:Y:S01]  /*d660*/  @!P1 LEA R12, P0, R8.reuse, R220, 0x1 ;  /* 0x000000dc080c9211 */ /* 0x050fe200078008ff */
[----:B------:R-:W-:Y:S01]  /*d670*/  @!PT LDS RZ, [RZ] ;  /* 0x00000000fffff984 */ /* 0x000fe20000000800 */
[----:B------:R-:W-:Y:S01]  /*d680*/  @!PT LDS RZ, [RZ] ;  /* 0x00000000fffff984 */ /* 0x000fe20000000800 */
[----:B------:R-:W-:Y:S01]  /*d690*/  @!PT LDS RZ, [RZ] ;  /* 0x00000000fffff984 */ /* 0x000fe20000000800 */
[----:B------:R-:W-:Y:S01]  /*d6a0*/  @!P1 LDGSTS.E.BYPASS.LTC128B.128 [R229+0x4000], desc[UR20][R18.64] ;  /* 0x0400000012e59fae */ /* 0x000fe2000b901d54 */
[----:B------:R-:W-:Y:S02]  /*d6b0*/  ISETP.LT.AND P2, PT, RZ, UR6, PT ;  /* 0x00000006ff007c0c */ /* 0x000fe4000bf41270 */
[----:B------:R-:W-:Y:S05]  /*d6c0*/  @!P1 LEA.HI.X R13, R8, R221, R7, 0x1, P0 ;  /* 0x000000dd080d9211 */ /* 0x000fea00000f0c07 */
[----:B------:R-:W-:Y:S08]  /*d6d0*/  @P1 STS.128 [R229+0x4800], RZ ;  /* 0x004800ffe5001388 */ /* 0x000ff00000000c00 */
[----:B------:R-:W-:Y:S01]  /*d6e0*/  @!PT LDS RZ, [RZ] ;  /* 0x00000000fffff984 */ /* 0x000fe20000000800 */
[----:B------:R-:W-:Y:S01]  /*d6f0*/  @!PT LDS RZ, [RZ] ;  /* 0x00000000fffff984 */ /* 0x000fe20000000800 */
[----:B------:R-:W-:Y:S01]  /*d700*/  @!PT LDS RZ, [RZ] ;  /* 0x00000000fffff984 */ /* 0x000fe20000000800 */
[----:B------:R1:W-:Y:S08]  /*d710*/  @!P1 LDGSTS.E.BYPASS.LTC128B.128 [R229+0x4800], desc[UR20][R16.64] ;  /* 0x0480000010e59fae */ /* 0x0003f0000b901d54 */
        /* <DEDUP_REMOVED lines=11> */
[----:B------:R-:W0:Y:S08]  /*d7d0*/  LDGDEPBAR ;  /* 0x00000000000079af */ /* 0x000e300000000000 */
[----:B-1----:R-:W1:Y:S08]  /*d7e0*/  LDSM.16.M88.4 R16, [R178+0x2000] ;  /* 0x00200000b210783b */ /* 0x002e700000000200 */
[----:B------:R-:W3:Y:S08]  /*d7f0*/  LDSM.16.M88.4 R128, [R179+0x1000] ;  /* 0x00100000b380783b */ /* 0x000ef00000000200 */
[----:B------:R-:W4:Y:S08]  /*d800*/  LDSM.16.M88.4 R112, [R178+0x3800] ;  /* 0x00380000b270783b */ /* 0x000f300000000200 */
[----:B------:R-:W5:Y:S08]  /*d810*/  LDSM.16.M88.4 R32, [R178+0x2400] ;  /* 0x00240000b220783b */ /* 0x000f700000000200 */
[----:B------:R-:W-:Y:S01]  /*d820*/  LDSM.16.M88.4 R168, [R177] ;  /* 0x00000000b1a8783b */ /* 0x000fe20000000200 */
[C---:B-1----:R-:W-:Y:S07]  /*d830*/  HMMA.16816.F32.BF16 R4, R124.reuse, R16, RZ ;  /* 0x000000107c04723c */ /* 0x042fee00000418ff */
[----:B------:R-:W1:Y:S01]  /*d840*/  LDSM.16.M88.4 R164, [R176] ;  /* 0x00000000b0a4783b */ /* 0x000e620000000200 */
[----:B--2---:R-:W-:Y:S07]  /*d850*/  HMMA.16816.F32.BF16 R12, R124, R18, RZ ;  /* 0x000000127c0c723c */ /* 0x004fee00000418ff */
[----:B------:R-:W2:Y:S01]  /*d860*/  LDSM.16.M88.4 R48, [R178+0x2800] ;  /* 0x00280000b230783b */ /* 0x000ea20000000200 */
[----:B---3--:R-:W-:Y:S07]  /*d870*/  HMMA.16816.F32.BF16 R8, R128, R16, RZ ;  /* 0x000000108008723c */ /* 0x008fee00000418ff */
[----:B------:R-:W3:Y:S01]  /*d880*/  LDSM.16.M88.4 R64, [R178+0x2c00] ;  /* 0x002c0000b240783b */ /* 0x000ee20000000200 */
[-C--:B----4-:R-:W-:Y:S06]  /*d890*/  HMMA.16816.F32.BF16 R100, R124, R112.reuse, RZ ;  /* 0x000000707c64723c */ /* 0x090fec00000418ff */
[C---:B------:R-:W-:Y:S01]  /*d8a0*/  HMMA.16816.F32.BF16 R104, R128.reuse, R112, RZ ;  /* 0x000000708068723c */ /* 0x040fe200000418ff */
[----:B------:R-:W4:Y:S05]  /*d8b0*/  LDSM.16.M88.4 R80, [R178+0x3000] ;  /* 0x00300000b250783b */ /* 0x000f2a0000000200 */
[----:B------:R-:W-:Y:S03]  /*d8c0*/  HMMA.16816.F32.BF16 R16, R128, R18, RZ ;  /* 0x000000128010723c */ /* 0x000fe600000418ff */
[----:B------:R-:W4:Y:S03]  /*d8d0*/  LDSM.16.M88.4 R96, [R178+0x3400] ;  /* 0x00340000b260783b */ /* 0x000f260000000200 */
[----:B-----5:R-:W-:Y:S05]  /*d8e0*/  HMMA.16816.F32.BF16 R20, R124, R32, RZ ;  /* 0x000000207c14723c */ /* 0x020fea00000418ff */
[----:B------:R-:W5:Y:S01]  /*d8f0*/  LDSM.16.M88.4 R172, [R178+0x3c00] ;  /* 0x003c0000b2ac783b */ /* 0x000f620000000200 */
[----:B-1----:R-:W-:Y:S06]  /*d900*/  HMMA.16816.F32.BF16 R4, R168, R164, R4 ;  /* 0x000000a4a804723c */ /* 0x002fec0000041804 */
[C---:B------:R-:W-:Y:S01]  /*d910*/  HMMA.16816.F32.BF16 R28, R124.reuse, R34, RZ ;  /* 0x000000227c1c723c */ /* 0x040fe200000418ff */
[----:B------:R-:W1:Y:S05]  /*d920*/  LDSM.16.M88.4 R132, [R177+0x1000] ;  /* 0x00100000b184783b */ /* 0x000e6a0000000200 */
[C---:B--2---:R-:W-:Y:S03]  /*d930*/  HMMA.16816.F32.BF16 R36, R124.reuse, R48, RZ ;  /* 0x000000307c24723c */ /* 0x044fe600000418ff */
[----:B------:R-:W2:Y:S03]  /*d940*/  LDSM.16.M88.4 R140, [R176+0x1800] ;  /* 0x00180000b08c783b */ /* 0x000ea60000000200 */
[C---:B------:R-:W-:Y:S05]  /*d950*/  HMMA.16816.F32.BF16 R44, R124.reuse, R50, RZ ;  /* 0x000000327c2c723c */ /* 0x040fea00000418ff */
[----:B------:R-:W2:Y:S01]  /*d960*/  LDSM.16.M88.4 R160, [R176+0x400] ;  /* 0x00040000b0a0783b */ /* 0x000ea20000000200 */
[C---:B---3--:R-:W-:Y:S06]  /*d970*/  HMMA.16816.F32.BF16 R52, R124.reuse, R64, RZ ;  /* 0x000000407c34723c */ /* 0x048fec00000418ff */
[C---:B------:R-:W-:Y:S01]  /*d980*/  HMMA.16816.F32.BF16 R60, R124.reuse, R66, RZ ;  /* 0x000000427c3c723c */ /* 0x040fe200000418ff */
[----:B------:R-:W3:Y:S05]  /*d990*/  LDSM.16.M88.4 R156, [R176+0x800] ;  /* 0x00080000b09c783b */ /* 0x000eea0000000200 */
[C---:B----4-:R-:W-:Y:S03]  /*d9a0*/  HMMA.16816.F32.BF16 R68, R124.reuse, R80, RZ ;  /* 0x000000507c44723c */ /* 0x050fe600000418ff */
[----:B------:R-:W4:Y:S03]  /*d9b0*/  LDSM.16.M88.4 R152, [R176+0xc00] ;  /* 0x000c0000b098783b */ /* 0x000f260000000200 */
[C---:B------:R-:W-:Y:S05]  /*d9c0*/  HMMA.16816.F32.BF16 R76, R124.reuse, R82, RZ ;  /* 0x000000527c4c723c */ /* 0x040fea00000418ff */
[----:B------:R-:W4:Y:S01]  /*d9d0*/  LDSM.16.M88.4 R148, [R176+0x1000] ;  /* 0x00100000b094783b */ /* 0x000f220000000200 */
[C---:B------:R-:W-:Y:S06]  /*d9e0*/  HMMA.16816.F32.BF16 R84, R124.reuse, R96, RZ ;  /* 0x000000607c54723c */ /* 0x040fec00000418ff */
[C---:B------:R-:W-:Y:S01]  /*d9f0*/  HMMA.16816.F32.BF16 R92, R124.reuse, R98, RZ ;  /* 0x000000627c5c723c */ /* 0x040fe200000418ff */
[----:B------:R-:W4:Y:S05]  /*da00*/  LDSM.16.M88.4 R144, [R176+0x1400] ;  /* 0x00140000b090783b */ /* 0x000f2a0000000200 */
[----:B------:R-:W-:Y:S03]  /*da10*/  HMMA.16816.F32.BF16 R108, R124, R114, RZ ;  /* 0x000000727c6c723c */ /* 0x000fe600000418ff */
[----:B------:R-:W4:Y:S03]  /*da20*/  LDSM.16.M88.4 R136, [R176+0x1c00] ;  /* 0x001c0000b088783b */ /* 0x000f260000000200 */
[C---:B------:R-:W-:Y:S01]  /*da30*/  HMMA.16816.F32.BF16 R24, R128.reuse, R32, RZ ;  /* 0x000000208018723c */ /* 0x040fe200000418ff */
[----:B------:R-:W-:Y:S04]  /*da40*/  DEPBAR.LE SB0, 0x0 ;  /* 0x000080000000791a */ /* 0x000fe80000000000 */
[----:B------:R-:W-:Y:S01]  /*da50*/  BAR.SYNC.DEFER_BLOCKING 0x0 ;  /* 0x0000000000007b1d */ /* 0x000fe20000010000 */
[C---:B------:R-:W-:Y:S06]  /*da60*/  HMMA.16816.F32.BF16 R40, R128.reuse, R48, RZ ;  /* 0x000000308028723c */ /* 0x040fec00000418ff */
        /* <DEDUP_REMOVED lines=9> */
[----:B-----5:R-:W-:Y:S06]  /*db00*/  HMMA.16816.F32.BF16 R120, R128, R172, RZ ;  /* 0x000000ac8078723c */ /* 0x020fec00000418ff */
[----:B-1----:R-:W-:Y:S06]  /*db10*/  HMMA.16816.F32.BF16 R8, R132, R164, R8 ;  /* 0x000000a48408723c */ /* 0x002fec0000041808 */
[----:B------:R-:W-:Y:S06]  /*db20*/  HMMA.16816.F32.BF16 R128, R128, R174, RZ ;  /* 0x000000ae8080723c */ /* 0x000fec00000418ff */
[-C--:B--2---:R-:W-:Y:S06]  /*db30*/  HMMA.16816.F32.BF16 R100, R168, R140.reuse, R100 ;  /* 0x0000008ca864723c */ /* 0x084fec0000041864 */
[----:B------:R-:W-:Y:S06]  /*db40*/  HMMA.16816.F32.BF16 R104, R132, R140, R104 ;  /* 0x0000008c8468723c */ /* 0x000fec0000041868 */
[-C--:B------:R-:W-:Y:S05]  /*db50*/  HMMA.16816.F32.BF16 R12, R168, R166.reuse, R12 ;  /* 0x000000a6a80c723c */ /* 0x080fea000004180c */
[----:B------:R-:W-:Y:S01]  /*db60*/  LEA R140, R0, R184, 0x7 ;  /* 0x000000b8008c7211 */ /* 0x000fe200078e38ff */
[----:B------:R-:W-:Y:S05]  /*db70*/  HMMA.16816.F32.BF16 R16, R132, R166, R16 ;  /* 0x000000a68410723c */ /* 0x000fea0000041810 */
[----:B------:R-:W-:Y:S01]  /*db80*/  I2FP.F32.S32 R0, R140 ;  /* 0x0000008c00007245 */ /* 0x000fe20000201400 */
[-C--:B------:R-:W-:Y:S05]  /*db90*/  HMMA.16816.F32.BF16 R20, R168, R160.reuse, R20 ;  /* 0x000000a0a814723c */ /* 0x080fea0000041814 */
[----:B------:R-:W-:Y:S01]  /*dba0*/  IADD3 R2, R140, 0x1, RZ ;  /* 0x000000018c027810 */ /* 0x000fe20007ffe0ff */
[C---:B------:R-:W-:Y:S01]  /*dbb0*/  FFMA.FTZ R4, R0.reuse, UR5, R4 ;  /* 0x0000000500047c23 */ /* 0x040fe20008010004 */
[C---:B------:R-:W-:Y:S04]  /*dbc0*/  HMMA.16816.F32.BF16 R24, R132.reuse, R160, R24 ;  /* 0x000000a08418723c */ /* 0x040fe80000041818 */
[----:B------:R-:W-:Y:S01]  /*dbd0*/  I2FP.F32.S32 R2, R2 ;  /* 0x0000000200027245 */ /* 0x000fe20000201400 */
[C---:B------:R-:W-:Y:S01]  /*dbe0*/  FFMA.FTZ R6, R0.reuse, UR5, R6 ;  /* 0x0000000500067c23 */ /* 0x040fe20008010006 */
[C---:B------:R-:W-:Y:S01]  /*dbf0*/  FFMA.FTZ R8, R0.reuse, UR5, R8 ;  /* 0x0000000500087c23 */ /* 0x040fe20008010008 */
[C---:B------:R-:W-:Y:S04]  /*dc00*/  HMMA.16816.F32.BF16 R32, R132.reuse, R162, R32 ;  /* 0x000000a28420723c */ /* 0x040fe80000041820 */
[----:B------:R-:W-:Y:S01]  /*dc10*/  FFMA.FTZ R10, R0, UR5, R10 ;  /* 0x00000005000a7c23 */ /* 0x000fe2000801000a */
[----:B------:R-:W-:Y:S01]  /*dc20*/  VIADD R0, R140, 0x8 ;  /* 0x000000088c007836 */ /* 0x000fe20000000000 */
[C---:B---3--:R-:W-:Y:S05]  /*dc30*/  HMMA.16816.F32.BF16 R40, R132.reuse, R156, R40 ;  /* 0x0000009c8428723c */ /* 0x048fea0000041828 */
[----:B------:R-:W-:Y:S01]  /*dc40*/  I2FP.F32.S32 R0, R0 ;  /* 0x0000000000007245 */ /* 0x000fe20000201400 */
[C---:B------:R-:W-:Y:S05]  /*dc50*/  HMMA.16816.F32.BF16 R48, R132.reuse, R158, R48 ;  /* 0x0000009e8430723c */ /* 0x040fea0000041830 */
[C---:B------:R-:W-:Y:S01]  /*dc60*/  FFMA.FTZ R5, R2.reuse, UR5, R5 ;  /* 0x0000000502057c23 */ /* 0x040fe20008010005 */
[C---:B----4-:R-:W-:Y:S05]  /*dc70*/  HMMA.16816.F32.BF16 R56, R132.reuse, R152, R56 ;  /* 0x000000988438723c */ /* 0x050fea0000041838 */
[C---:B------:R-:W-:Y:S01]  /*dc80*/  FFMA.FTZ R7, R2.reuse, UR5, R7 ;  /* 0x0000000502077c23 */ /* 0x040fe20008010007 */
[C---:B------:R-:W-:Y:S05]  /*dc90*/  HMMA.16816.F32.BF16 R64, R132.reuse, R154, R64 ;  /* 0x0000009a8440723c */ /* 0x040fea0000041840 */
[C---:B------:R-:W-:Y:S01]  /*dca0*/  FFMA.FTZ R9, R2.reuse, UR5, R9 ;  /* 0x0000000502097c23 */ /* 0x040fe20008010009 */
[C---:B------:R-:W-:Y:S05]  /*dcb0*/  HMMA.16816.F32.BF16 R72, R132.reuse, R148, R72 ;  /* 0x000000948448723c */ /* 0x040fea0000041848 */
[----:B------:R-:W-:Y:S01]  /*dcc0*/  FFMA.FTZ R11, R2, UR5, R11 ;  /* 0x00000005020b7c23 */ /* 0x000fe2000801000b */
[C---:B------:R-:W-:Y:S05]  /*dcd0*/  HMMA.16816.F32.BF16 R80, R132.reuse, R150, R80 ;  /* 0x000000968450723c */ /* 0x040fea0000041850 */
[C---:B------:R-:W-:Y:S01]  /*dce0*/  FFMA.FTZ R12, R0.reuse, UR5, R12 ;  /* 0x00000005000c7c23 */ /* 0x040fe2000801000c */
[C---:B------:R-:W-:Y:S05]  /*dcf0*/  HMMA.16816.F32.BF16 R88, R132.reuse, R144, R88 ;  /* 0x000000908458723c */ /* 0x040fea0000041858 */
[C---:B------:R-:W-:Y:S01]  /*dd00*/  FFMA.FTZ R14, R0.reuse, UR5, R14 ;  /* 0x00000005000e7c23 */ /* 0x040fe2000801000e */
[C---:B------:R-:W-:Y:S05]  /*dd10*/  HMMA.16816.F32.BF16 R96, R132.reuse, R146, R96 ;  /* 0x000000928460723c */ /* 0x040fea0000041860 */
[C---:B------:R-:W-:Y:S01]  /*dd20*/  FFMA.FTZ R16, R0.reuse, UR5, R16 ;  /* 0x0000000500107c23 */ /* 0x040fe20008010010 */
[C---:B------:R-:W-:Y:S05]  /*dd30*/  HMMA.16816.F32.BF16 R112, R132.reuse, R142, R112 ;  /* 0x0000008e8470723c */ /* 0x040fea0000041870 */
[----:B------:R-:W-:Y:S01]  /*dd40*/  FFMA.FTZ R18, R0, UR5, R18 ;  /* 0x0000000500127c23 */ /* 0x000fe20008010012 */
[C---:B------:R-:W-:Y:S06]  /*dd50*/  HMMA.16816.F32.BF16 R120, R132.reuse, R136, R120 ;  /* 0x000000888478723c */ /* 0x040fec0000041878 */
[----:B------:R-:W-:Y:S06]  /*dd60*/  HMMA.16816.F32.BF16 R128, R132, R138, R128 ;  /* 0x0000008a8480723c */ /* 0x000fec0000041880 */
[C---:B------:R-:W-:Y:S05]  /*dd70*/  HMMA.16816.F32.BF16 R28, R168.reuse, R162, R28 ;  /* 0x000000a2a81c723c */ /* 0x040fea000004181c */
[C---:B------:R-:W-:Y:S01]  /*dd80*/  IADD3 R132, R140.reuse, 0x9, RZ ;  /* 0x000000098c847810 */ /* 0x040fe20007ffe0ff */
[C---:B------:R-:W-:Y:S05]  /*dd90*/  HMMA.16816.F32.BF16 R36, R168.reuse, R156, R36 ;  /* 0x0000009ca824723c */ /* 0x040fea0000041824 */
[C---:B------:R-:W-:Y:S01]  /*dda0*/  IADD3 R133, R140.reuse, 0x10, RZ ;  /* 0x000000108c857810 */ /* 0x040fe20007ffe0ff */
[C---:B------:R-:W-:Y:S05]  /*ddb0*/  HMMA.16816.F32.BF16 R44, R168.reuse, R158, R44 ;  /* 0x0000009ea82c723c */ /* 0x040fea000004182c */
[----:B------:R-:W-:Y:S01]  /*ddc0*/  I2FP.F32.S32 R2, R132 ;  /* 0x0000008400027245 */ /* 0x000fe20000201400 */
[C---:B------:R-:W-:Y:S01]  /*ddd0*/  VIADD R132, R140.reuse, 0x11 ;  /* 0x000000118c847836 */ /* 0x040fe20000000000 */
[----:B------:R-:W-:Y:S01]  /*dde0*/  I2FP.F32.S32 R0, R133 ;  /* 0x0000008500007245 */ /* 0x000fe20000201400 */
[----:B------:R-:W-:Y:S01]  /*ddf0*/  VIADD R133, R140, 0x20 ;  /* 0x000000208c857836 */ /* 0x000fe20000000000 */
[C---:B------:R-:W-:Y:S03]  /*de00*/  HMMA.16816.F32.BF16 R52, R168.reuse, R152, R52 ;  /* 0x00000098a834723c */ /* 0x040fe60000041834 */
[----:B------:R-:W-:Y:S01]  /*de10*/  FMNMX.FTZ R134, R6, R3, !PT ;  /* 0x0000000306867209 */ /* 0x000fe20007810000 */
[C---:B------:R-:W-:Y:S01]  /*de20*/  FFMA.FTZ R13, R2.reuse, UR5, R13 ;  /* 0x00000005020d7c23 */ /* 0x040fe2000801000d */
[C---:B------:R-:W-:Y:S01]  /*de30*/  FFMA.FTZ R15, R2.reuse, UR5, R15 ;  /* 0x00000005020f7c23 */ /* 0x040fe2000801000f */
[C---:B------:R-:W-:Y:S01]  /*de40*/  FFMA.FTZ R17, R2.reuse, UR5, R17 ;  /* 0x0000000502117c23 */ /* 0x040fe20008010011 */
[----:B------:R-:W-:Y:S01]  /*de50*/  FMNMX.FTZ R134, R7, R134, !PT ;  /* 0x0000008607867209 */ /* 0x000fe20007810000 */
[----:B------:R-:W-:Y:S01]  /*de60*/  FFMA.FTZ R19, R2, UR5, R19 ;  /* 0x0000000502137c23 */ /* 0x000fe20008010013 */
[C---:B------:R-:W-:Y:S03]  /*de70*/  HMMA.16816.F32.BF16 R60, R168.reuse, R154, R60 ;  /* 0x0000009aa83c723c */ /* 0x040fe6000004183c */
[----:B------:R-:W-:Y:S01]  /*de80*/  I2FP.F32.S32 R2, R132 ;  /* 0x0000008400027245 */ /* 0x000fe20000201400 */
[----:B------:R-:W-:Y:S01]  /*de90*/  FFMA.FTZ R20, R0, UR5, R20 ;  /* 0x0000000500147c23 */ /* 0x000fe20008010014 */
[----:B------:R-:W-:Y:S01]  /*dea0*/  IADD3 R132, R140, 0x19, RZ ;  /* 0x000000198c847810 */ /* 0x000fe20007ffe0ff */
[C---:B------:R-:W-:Y:S01]  /*deb0*/  FFMA.FTZ R22, R0.reuse, UR5, R22 ;  /* 0x0000000500167c23 */ /* 0x040fe20008010016 */
[C---:B------:R-:W-:Y:S01]  /*dec0*/  FFMA.FTZ R24, R0.reuse, UR5, R24 ;  /* 0x0000000500187c23 */ /* 0x040fe20008010018 */
[----:B------:R-:W-:Y:S01]  /*ded0*/  FFMA.FTZ R26, R0, UR5, R26 ;  /* 0x00000005001a7c23 */ /* 0x000fe2000801001a */
[C---:B------:R-:W-:Y:S03]  /*dee0*/  HMMA.16816.F32.BF16 R68, R168.reuse, R148, R68 ;  /* 0x00000094a844723c */ /* 0x040fe60000041844 */
[----:B------:R-:W-:Y:S01]  /*def0*/  IADD3 R0, R140, 0x18, RZ ;  /* 0x000000188c007810 */ /* 0x000fe20007ffe0ff */
[C---:B------:R-:W-:Y:S01]  /*df00*/  FFMA.FTZ R21, R2.reuse, UR5, R21 ;  /* 0x0000000502157c23 */ /* 0x040fe20008010015 */
[C---:B------:R-:W-:Y:S01]  /*df10*/  FFMA.FTZ R23, R2.reuse, UR5, R23 ;  /* 0x0000000502177c23 */ /* 0x040fe20008010017 */
[C---:B------:R-:W-:Y:S01]  /*df20*/  FFMA.FTZ R25, R2.reuse, UR5, R25 ;  /* 0x0000000502197c23 */ /* 0x040fe20008010019 */
[----:B------:R-:W-:Y:S01]  /*df30*/  I2FP.F32.S32 R0, R0 ;  /* 0x0000000000007245 */ /* 0x000fe20000201400 */
        /* <DEDUP_REMOVED lines=9> */
[----:B------:R-:W-:Y:S01]  /*dfd0*/  I2FP.F32.S32 R0, R133 ;  /* 0x0000008500007245 */ /* 0x000fe20000201400 */
[C---:B------:R-:W-:Y:S01]  /*dfe0*/  FFMA.FTZ R29, R2.reuse, UR5, R29 ;  /* 0x00000005021d7c23 */ /* 0x040fe2000801001d */
[C---:B------:R-:W-:Y:S01]  /*dff0*/  FFMA.FTZ R31, R2.reuse, UR5, R31 ;  /* 0x00000005021f7c23 */ /* 0x040fe2000801001f */
[C---:B------:R-:W-:Y:S01]  /*e000*/  FFMA.FTZ R33, R2.reuse, UR5, R33 ;  /* 0x0000000502217c23 */ /* 0x040fe20008010021 */
[----:B------:R-:W-:Y:S01]  /*e010*/  FFMA.FTZ R35, R2, UR5, R35 ;  /* 0x0000000502237c23 */ /* 0x000fe20008010023 */
[----:B------:R-:W-:Y:S01]  /*e020*/  I2FP.F32.S32 R2, R132 ;  /* 0x0000008400027245 */ /* 0x000fe20000201400 */
[----:B------:R-:W-:Y:S03]  /*e030*/  HMMA.16816.F32.BF16 R92, R168, R146, R92 ;  /* 0x00000092a85c723c */ /* 0x000fe6000004185c */
[----:B------:R-:W-:Y:S01]  /*e040*/  IADD3 R132, R140, 0x29, RZ ;  /* 0x000000298c847810 */ /* 0x000fe20007ffe0ff */
[C---:B------:R-:W-:Y:S01]  /*e050*/  FFMA.FTZ R36, R0.reuse, UR5, R36 ;  /* 0x0000000500247c23 */ /* 0x040fe20008010024 */
[C---:B------:R-:W-:Y:S01]  /*e060*/  FFMA.FTZ R38, R0.reuse, UR5, R38 ;  /* 0x0000000500267c23 */ /* 0x040fe20008010026 */
[C---:B------:R-:W-:Y:S01]  /*e070*/  FFMA.FTZ R40, R0.reuse, UR5, R40 ;  /* 0x0000000500287c23 */ /* 0x040fe20008010028 */
[----:B------:R-:W-:Y:S01]  /*e080*/  FFMA.FTZ R42, R0, UR5, R42 ;  /* 0x00000005002a7c23 */ /* 0x000fe2000801002a */
[----:B------:R-:W-:Y:S01]  /*e090*/  IADD3 R0, R140, 0x28, RZ ;  /* 0x000000288c007810 */ /* 0x000fe20007ffe0ff */
[----:B------:R-:W-:Y:S03]  /*e0a0*/  HMMA.16816.F32.BF16 R116, R124, R172, RZ ;  /* 0x000000ac7c74723c */ /* 0x000fe600000418ff */
[----:B------:R-:W-:Y:S01]  /*e0b0*/  I2FP.F32.S32 R0, R0 ;  /* 0x0000000000007245 */ /* 0x000fe20000201400 */
[C---:B------:R-:W-:Y:S01]  /*e0c0*/  FFMA.FTZ R37, R2.reuse, UR5, R37 ;  /* 0x0000000502257c23 */ /* 0x040fe20008010025 */
[C---:B------:R-:W-:Y:S01]  /*e0d0*/  FFMA.FTZ R39, R2.reuse, UR5, R39 ;  /* 0x0000000502277c23 */ /* 0x040fe20008010027 */
[C---:B------:R-:W-:Y:S01]  /*e0e0*/  FFMA.FTZ R41, R2.reuse, UR5, R41 ;  /* 0x0000000502297c23 */ /* 0x040fe20008010029 */
[----:B------:R-:W-:Y:S01]  /*e0f0*/  FFMA.FTZ R43, R2, UR5, R43 ;  /* 0x00000005022b7c23 */ /* 0x000fe2000801002b */
[----:B------:R-:W-:Y:S01]  /*e100*/  I2FP.F32.S32 R2, R132 ;  /* 0x0000008400027245 */ /* 0x000fe20000201400 */
[----:B------:R-:W-:Y:S05]  /*e110*/  HMMA.16816.F32.BF16 R108, R168, R142, R108 ;  /* 0x0000008ea86c723c */ /* 0x000fea000004186c */
[C---:B------:R-:W-:Y:S01]  /*e120*/  IADD3 R132, R140.reuse, 0x31, RZ ;  /* 0x000000318c847810 */ /* 0x040fe20007ffe0ff */
[----:B------:R-:W-:Y:S02]  /*e130*/  VIADD R133, R140, 0x30 ;  /* 0x000000308c857836 */ /* 0x000fe40000000000 */
[C---:B------:R-:W-:Y:S03]  /*e140*/  FFMA.FTZ R44, R0.reuse, UR5, R44 ;  /* 0x00000005002c7c23 */ /* 0x040fe6000801002c */
[C---:B------:R-:W-:Y:S01]  /*e150*/  FFMA.FTZ R46, R0.reuse, UR5, R46 ;  /* 0x00000005002e7c23 */ /* 0x040fe2000801002e */
[----:B------:R-:W-:Y:S03]  /*e160*/  HMMA.16816.F32.BF16 R124, R124, R174, RZ ;  /* 0x000000ae7c7c723c */ /* 0x000fe600000418ff */
[C---:B------:R-:W-:Y:S01]  /*e170*/  FFMA.FTZ R48, R0.reuse, UR5, R48 ;  /* 0x0000000500307c23 */ /* 0x040fe20008010030 */
[----:B------:R-:W-:Y:S01]  /*e180*/  FFMA.FTZ R50, R0, UR5, R50 ;  /* 0x0000000500327c23 */ /* 0x000fe20008010032 */
[----:B------:R-:W-:Y:S01]  /*e190*/  I2FP.F32.S32 R0, R133 ;  /* 0x0000008500007245 */ /* 0x000fe20000201400 */
[C---:B------:R-:W-:Y:S01]  /*e1a0*/  FFMA.FTZ R45, R2.reuse, UR5, R45 ;  /* 0x00000005022d7c23 */ /* 0x040fe2000801002d */
[C---:B------:R-:W-:Y:S01]  /*e1b0*/  FFMA.FTZ R47, R2.reuse, UR5, R47 ;  /* 0x00000005022f7c23 */ /* 0x040fe2000801002f */
[C---:B------:R-:W-:Y:S01]  /*e1c0*/  FFMA.FTZ R49, R2.reuse, UR5, R49 ;  /* 0x0000000502317c23 */ /* 0x040fe20008010031 */
[C---:B------:R-:W-:Y:S05]  /*e1d0*/  HMMA.16816.F32.BF16 R116, R168.reuse, R136, R116 ;  /* 0x00000088a874723c */ /* 0x040fea0000041874 */
[----:B------:R-:W-:Y:S01]  /*e1e0*/  FFMA.FTZ R51, R2, UR5, R51 ;  /* 0x0000000502337c23 */ /* 0x000fe20008010033 */
[----:B------:R-:W-:Y:S01]  /*e1f0*/  I2FP.F32.S32 R2, R132 ;  /* 0x0000008400027245 */ /* 0x000fe20000201400 */
[----:B------:R-:W-:Y:S01]  /*e200*/  FFMA.FTZ R52, R0, UR5, R52 ;  /* 0x0000000500347c23 */ /* 0x000fe20008010034 */
[----:B------:R-:W-:Y:S03]  /*e210*/  IADD3 R132, R140, 0x39, RZ ;  /* 0x000000398c847810 */ /* 0x000fe60007ffe0ff */
[C---:B------:R-:W-:Y:S01]  /*e220*/  FFMA.FTZ R54, R0.reuse, UR5, R54 ;  /* 0x0000000500367c23 */ /* 0x040fe20008010036 */
[C---:B------:R-:W-:Y:S01]  /*e230*/  FFMA.FTZ R56, R0.reuse, UR5, R56 ;  /* 0x0000000500387c23 */ /* 0x040fe20008010038 */
[----:B------:R-:W-:Y:S01]  /*e240*/  FFMA.FTZ R58, R0, UR5, R58 ;  /* 0x00000005003a7c23 */ /* 0x000fe2000801003a */
[----:B------:R-:W-:Y:S01]  /*e250*/  IADD3 R0, R140, 0x38, RZ ;  /* 0x000000388c007810 */ /* 0x000fe20007ffe0ff */
[C---:B------:R-:W-:Y:S01]  /*e260*/  FFMA.FTZ R53, R2.reuse, UR5, R53 ;  /* 0x0000000502357c23 */ /* 0x040fe20008010035 */
[C---:B------:R-:W-:Y:S01]  /*e270*/  FFMA.FTZ R55, R2.reuse, UR5, R55 ;  /* 0x0000000502377c23 */ /* 0x040fe20008010037 */
[C---:B------:R-:W-:Y:S01]  /*e280*/  FFMA.FTZ R57, R2.reuse, UR5, R57 ;  /* 0x0000000502397c23 */ /* 0x040fe20008010039 */
[----:B------:R-:W-:Y:S01]  /*e290*/  I2FP.F32.S32 R0, R0 ;  /* 0x0000000000007245 */ /* 0x000fe20000201400 */
[----:B------:R-:W-:Y:S01]  /*e2a0*/  FFMA.FTZ R59, R2, UR5, R59 ;  /* 0x00000005023b7c23 */ /* 0x000fe2000801003b */
[----:B------:R-:W-:Y:S01]  /*e2b0*/  I2FP.F32.S32 R2, R132 ;  /* 0x0000008400027245 */ /* 0x000fe20000201400 */
[C---:B------:R-:W-:Y:S01]  /*e2c0*/  VIADD R133, R140.reuse, 0x40 ;  /* 0x000000408c857836 */ /* 0x040fe20000000000 */
[----:B------:R-:W-:Y:S01]  /*e2d0*/  IADD3 R132, R140, 0x41, RZ ;  /* 0x000000418c847810 */ /* 0x000fe20007ffe0ff */
[C---:B------:R-:W-:Y:S01]  /*e2e0*/  FFMA.FTZ R60, R0.reuse, UR5, R60 ;  /* 0x00000005003c7c23 */ /* 0x040fe2000801003c */
[C---:B------:R-:W-:Y:S01]  /*e2f0*/  FFMA.FTZ R62, R0.reuse, UR5, R62 ;  /* 0x00000005003e7c23 */ /* 0x040fe2000801003e */
[C---:B------:R-:W-:Y:S01]  /*e300*/  FFMA.FTZ R64, R0.reuse, UR5, R64 ;  /* 0x0000000500407c23 */ /* 0x040fe20008010040 */
[----:B------:R-:W-:Y:S01]  /*e310*/  FFMA.FTZ R66, R0, UR5, R66 ;  /* 0x0000000500427c23 */ /* 0x000fe20008010042 */
[----:B------:R-:W-:Y:S01]  /*e320*/  I2FP.F32.S32 R0, R133 ;  /* 0x0000008500007245 */ /* 0x000fe20000201400 */
[----:B------:R-:W-:Y:S01]  /*e330*/  FFMA.FTZ R61, R2, UR5, R61 ;  /* 0x00000005023d7c23 */ /* 0x000fe2000801003d */
[----:B------:R-:W-:Y:S01]  /*e340*/  FMNMX.FTZ R133, R4, R187, !PT ;  /* 0x000000bb04857209 */ /* 0x000fe20007810000 */
[C---:B------:R-:W-:Y:S01]  /*e350*/  FFMA.FTZ R63, R2.reuse, UR5, R63 ;  /* 0x00000005023f7c23 */ /* 0x040fe2000801003f */
[C---:B------:R-:W-:Y:S01]  /*e360*/  FFMA.FTZ R65, R2.reuse, UR5, R65 ;  /* 0x0000000502417c23 */ /* 0x040fe20008010041 */
[----:B------:R-:W-:Y:S01]  /*e370*/  FFMA.FTZ R67, R2, UR5, R67 ;  /* 0x0000000502437c23 */ /* 0x000fe20008010043 */
[----:B------:R-:W-:Y:S01]  /*e380*/  I2FP.F32.S32 R2, R132 ;  /* 0x0000008400027245 */ /* 0x000fe20000201400 */
[C---:B------:R-:W-:Y:S01]  /*e390*/  FFMA.FTZ R68, R0.reuse, UR5, R68 ;  /* 0x0000000500447c23 */ /* 0x040fe20008010044 */
[----:B------:R-:W-:Y:S01]  /*e3a0*/  FMNMX.FTZ R133, R5, R133, !PT ;  /* 0x0000008505857209 */ /* 0x000fe20007810000 */
[----:B------:R-:W-:Y:S01]  /*e3b0*/  FFMA.FTZ R70, R0, UR5, R70 ;  /* 0x0000000500467c23 */ /* 0x000fe20008010046 */
[----:B------:R-:W-:Y:S01]  /*e3c0*/  IADD3 R132, R140, 0x49, RZ ;  /* 0x000000498c847810 */ /* 0x000fe20007ffe0ff */
[----:B------:R-:W-:Y:S01]  /*e3d0*/  FFMA.FTZ R72, R0, UR5, R72 ;  /* 0x0000000500487c23 */ /* 0x000fe20008010048 */
[----:B------:R-:W-:Y:S01]  /*e3e0*/  FMNMX.FTZ R133, R12, R133, !PT ;  /* 0x000000850c857209 */ /* 0x000fe20007810000 */
[----:B------:R-:W-:Y:S01]  /*e3f0*/  FFMA.FTZ R74, R0, UR5, R74 ;  /* 0x00000005004a7c23 */ /* 0x000fe2000801004a */
[----:B------:R-:W-:Y:S01]  /*e400*/  IADD3 R0, R140, 0x48, RZ ;  /* 0x000000488c007810 */ /* 0x000fe20007ffe0ff */
[C---:B------:R-:W-:Y:S01]  /*e410*/  FFMA.FTZ R69, R2.reuse, UR5, R69 ;  /* 0x0000000502457c23 */ /* 0x040fe20008010045 */
[----:B------:R-:W-:Y:S01]  /*e420*/  FMNMX.FTZ R133, R13, R133, !PT ;  /* 0x000000850d857209 */ /* 0x000fe20007810000 */
[C---:B------:R-:W-:Y:S01]  /*e430*/  FFMA.FTZ R71, R2.reuse, UR5, R71 ;  /* 0x0000000502477c23 */ /* 0x040fe20008010047 */
[----:B------:R-:W-:Y:S01]  /*e440*/  I2FP.F32.S32 R0, R0 ;  /* 0x0000000000007245 */ /* 0x000fe20000201400 */
[----:B------:R-:W-:Y:S01]  /*e450*/  FFMA.FTZ R73, R2, UR5, R73 ;  /* 0x0000000502497c23 */ /* 0x000fe20008010049 */
[----:B------:R-:W-:Y:S01]  /*e460*/  FMNMX.FTZ R133, R20, R133, !PT ;  /* 0x0000008514857209 */ /* 0x000fe20007810000 */
[----:B------:R-:W-:Y:S01]  /*e470*/  FFMA.FTZ R75, R2, UR5, R75 ;  /* 0x00000005024b7c23 */ /* 0x000fe2000801004b */
[----:B------:R-:W-:Y:S01]  /*e480*/  I2FP.F32.S32 R2, R132 ;  /* 0x0000008400027245 */ /* 0x000fe20000201400 */
[----:B------:R-:W-:Y:S01]  /*e490*/  FFMA.FTZ R76, R0, UR5, R76 ;  /* 0x00000005004c7c23 */ /* 0x000fe2000801004c */
[----:B------:R-:W-:Y:S01]  /*e4a0*/  FMNMX.FTZ R132, R14, R134, !PT ;  /* 0x000000860e847209 */ /* 0x000fe20007810000 */
[C---:B------:R-:W-:Y:S01]  /*e4b0*/  FFMA.FTZ R78, R0.reuse, UR5, R78 ;  /* 0x00000005004e7c23 */ /* 0x040fe2000801004e */
[----:B------:R-:W-:Y:S01]  /*e4c0*/  FMNMX.FTZ R133, R21, R133, !PT ;  /* 0x0000008515857209 */ /* 0x000fe20007810000 */
[C---:B------:R-:W-:Y:S01]  /*e4d0*/  FFMA.FTZ R80, R0.reuse, UR5, R80 ;  /* 0x0000000500507c23 */ /* 0x040fe20008010050 */
[----:B------:R-:W-:Y:S01]  /*e4e0*/  FMNMX.FTZ R132, R15, R132, !PT ;  /* 0x000000840f847209 */ /* 0x000fe20007810000 */
[----:B------:R-:W-:Y:S01]  /*e4f0*/  FFMA.FTZ R82, R0, UR5, R82 ;  /* 0x0000000500527c23 */ /* 0x000fe20008010052 */
[----:B------:R-:W-:Y:S01]  /*e500*/  FMNMX.FTZ R133, R28, R133, !PT ;  /* 0x000000851c857209 */ /* 0x000fe20007810000 */
[----:B------:R-:W-:Y:S01]  /*e510*/  FFMA.FTZ R77, R2, UR5, R77 ;  /* 0x00000005024d7c23 */ /* 0x000fe2000801004d */
[----:B------:R-:W-:Y:S01]  /*e520*/  FMNMX.FTZ R134, R22, R132, !PT ;  /* 0x0000008416867209 */ /* 0x000fe20007810000 */
[----:B------:R-:W-:Y:S01]  /*e530*/  FFMA.FTZ R79, R2, UR5, R79 ;  /* 0x00000005024f7c23 */ /* 0x000fe2000801004f */
[C---:B------:R-:W-:Y:S01]  /*e540*/  IADD3 R132, R140.reuse, 0x51, RZ ;  /* 0x000000518c847810 */ /* 0x040fe20007ffe0ff */
[----:B------:R-:W-:Y:S01]  /*e550*/  VIADD R0, R140, 0x50 ;  /* 0x000000508c007836 */ /* 0x000fe20000000000 */
[----:B------:R-:W-:Y:S01]  /*e560*/  FMNMX.FTZ R134, R23, R134, !PT ;  /* 0x0000008617867209 */ /* 0x000fe20007810000 */
[C---:B------:R-:W-:Y:S01]  /*e570*/  FFMA.FTZ R81, R2.reuse, UR5, R81 ;  /* 0x0000000502517c23 */ /* 0x040fe20008010051 */
[----:B------:R-:W-:Y:S01]  /*e580*/  FMNMX.FTZ R133, R29, R133, !PT ;  /* 0x000000851d857209 */ /* 0x000fe20007810000 */
[----:B------:R-:W-:Y:S01]  /*e590*/  FFMA.FTZ R83, R2, UR5, R83 ;  /* 0x0000000502537c23 */ /* 0x000fe20008010053 */
[----:B------:R-:W-:Y:S01]  /*e5a0*/  I2FP.F32.S32 R2, R132 ;  /* 0x0000008400027245 */ /* 0x000fe20000201400 */
[----:B------:R-:W-:Y:S03]  /*e5b0*/  HMMA.16816.F32.BF16 R124, R168, R138, R124 ;  /* 0x0000008aa87c723c */ /* 0x000fe6000004187c */
[----:B------:R-:W-:Y:S02]  /*e5c0*/  FMNMX.FTZ R132, R30, R134, !PT ;  /* 0x000000861e847209 */ /* 0x000fe40007810000 */
[----:B------:R-:W-:Y:S02]  /*e5d0*/  I2FP.F32.S32 R0, R0 ;  /* 0x0000000000007245 */ /* 0x000fe40000201400 */
[----:B------:R-:W-:Y:S04]  /*e5e0*/  FMNMX.FTZ R132, R31, R132, !PT ;  /* 0x000000841f847209 */ /* 0x000fe80007810000 */
[----:B------:R-:W-:Y:S01]  /*e5f0*/  FMNMX.FTZ R133, R36, R133, !PT ;  /* 0x0000008524857209 */ /* 0x000fe20007810000 */
[----:B------:R-:W-:Y:S01]  /*e600*/  FFMA.FTZ R84, R0, UR5, R84 ;  /* 0x0000000500547c23 */ /* 0x000fe20008010054 */
[----:B------:R-:W-:Y:S01]  /*e610*/  FMNMX.FTZ R134, R38, R132, !PT ;  /* 0x0000008426867209 */ /* 0x000fe20007810000 */
[C---:B------:R-:W-:Y:S01]  /*e620*/  FFMA.FTZ R86, R0.reuse, UR5, R86 ;  /* 0x0000000500567c23 */ /* 0x040fe20008010056 */
[----:B------:R-:W-:Y:S01]  /*e630*/  FMNMX.FTZ R133, R37, R133, !PT ;  /* 0x0000008525857209 */ /* 0x000fe20007810000 */
[----:B------:R-:W-:Y:S01]  /*e640*/  FFMA.FTZ R88, R0, UR5, R88 ;  /* 0x0000000500587c23 */ /* 0x000fe20008010058 */
[----:B------:R-:W-:Y:S01]  /*e650*/  IADD3 R132, R140, 0x59, RZ ;  /* 0x000000598c847810 */ /* 0x000fe20007ffe0ff */
[----:B------:R-:W-:Y:S01]  /*e660*/  FFMA.FTZ R90, R0, UR5, R90 ;  /* 0x00000005005a7c23 */ /* 0x000fe2000801005a */
[----:B------:R-:W-:Y:S01]  /*e670*/  FMNMX.FTZ R134, R39, R134, !PT ;  /* 0x0000008627867209 */ /* 0x000fe20007810000 */
[----:B------:R-:W-:Y:S01]  /*e680*/  FFMA.FTZ R85, R2, UR5, R85 ;  /* 0x0000000502557c23 */ /* 0x000fe20008010055 */
[----:B------:R-:W-:Y:S01]  /*e690*/  FMNMX.FTZ R133, R44, R133, !PT ;  /* 0x000000852c857209 */ /* 0x000fe20007810000 */
[----:B------:R-:W-:Y:S01]  /*e6a0*/  FFMA.FTZ R87, R2, UR5, R87 ;  /* 0x0000000502577c23 */ /* 0x000fe20008010057 */
[----:B------:R-:W-:Y:S01]  /*e6b0*/  IADD3 R0, R140, 0x58, RZ ;  /* 0x000000588c007810 */ /* 0x000fe20007ffe0ff */
[C---:B------:R-:W-:Y:S01]  /*e6c0*/  FFMA.FTZ R89, R2.reuse, UR5, R89 ;  /* 0x0000000502597c23 */ /* 0x040fe20008010059 */
[----:B------:R-:W-:Y:S01]  /*e6d0*/  FMNMX.FTZ R133, R45, R133, !PT ;  /* 0x000000852d857209 */ /* 0x000fe20007810000 */
[----:B------:R-:W-:Y:S01]  /*e6e0*/  FFMA.FTZ R91, R2, UR5, R91 ;  /* 0x00000005025b7c23 */ /* 0x000fe2000801005b */
[----:B------:R-:W-:Y:S02]  /*e6f0*/  I2FP.F32.S32 R2, R132 ;  /* 0x0000008400027245 */ /* 0x000fe40000201400 */
[----:B------:R-:W-:Y:S02]  /*e700*/  FMNMX.FTZ R132, R46, R134, !PT ;  /* 0x000000862e847209 */ /* 0x000fe40007810000 */
[----:B------:R-:W-:Y:S02]  /*e710*/  I2FP.F32.S32 R0, R0 ;  /* 0x0000000000007245 */ /* 0x000fe40000201400 */
[----:B------:R-:W-:Y:S02]  /*e720*/  FMNMX.FTZ R132, R47, R132, !PT ;  /* 0x000000842f847209 */ /* 0x000fe40007810000 */
        /* <DEDUP_REMOVED lines=12> */
[----:B------:R-:W-:Y:S02]  /*e7f0*/  VIADD R0, R140, 0x60 ;  /* 0x000000608c007836 */ /* 0x000fe40000000000 */
        /* <DEDUP_REMOVED lines=38> */
[C---:B------:R-:W-:Y:S01]  /*ea60*/  FFMA.FTZ R111, R2.reuse, UR5, R111 ;  /* 0x00000005026f7c23 */ /* 0x040fe2000801006f */
[C---:B------:R-:W-:Y:S01]  /*ea70*/  FFMA.FTZ R113, R2.reuse, UR5, R113 ;  /* 0x0000000502717c23 */ /* 0x040fe20008010071 */
[----:B------:R-:W-:Y:S01]  /*ea80*/  FFMA.FTZ R115, R2, UR5, R115 ;  /* 0x0000000502737c23 */ /* 0x000fe20008010073 */
[----:B------:R-:W-:Y:S01]  /*ea90*/  I2FP.F32.S32 R2, R132 ;  /* 0x0000008400027245 */ /* 0x000fe20000201400 */
[----:B------:R-:W-:Y:S01]  /*eaa0*/  VIADD R0, R140, 0x70 ;  /* 0x000000708c007836 */ /* 0x000fe20000000000 */
[----:B------:R-:W-:Y:S02]  /*eab0*/  FMNMX.FTZ R132, R94, R134, !PT ;  /* 0x000000865e847209 */ /* 0x000fe40007810000 */
[----:B------:R-:W-:Y:S02]  /*eac0*/  FMNMX.FTZ R133, R93, R133, !PT ;  /* 0x000000855d857209 */ /* 0x000fe40007810000 */
[----:B------:R-:W-:Y:S02]  /*ead0*/  FMNMX.FTZ R132, R95, R132, !PT ;  /* 0x000000845f847209 */ /* 0x000fe40007810000 */
[----:B------:R-:W-:Y:S02]  /*eae0*/  FMNMX.FTZ R133, R100, R133, !PT ;  /* 0x0000008564857209 */ /* 0x000fe40007810000 */
[----:B------:R-:W-:Y:S02]  /*eaf0*/  I2FP.F32.S32 R0, R0 ;  /* 0x0000000000007245 */ /* 0x000fe40000201400 */
[----:B------:R-:W-:Y:S02]  /*eb00*/  FMNMX.FTZ R132, R102, R132, !PT ;  /* 0x0000008466847209 */ /* 0x000fe40007810000 */
        /* <DEDUP_REMOVED lines=12> */
[----:B------:R-:W-:Y:S01]  /*ebd0*/  IADD3 R134, R140, 0x79, RZ ;  /* 0x000000798c867810 */ /* 0x000fe20007ffe0ff */
[C---:B------:R-:W-:Y:S01]  /*ebe0*/  FFMA.FTZ R121, R2.reuse, UR5, R121 ;  /* 0x0000000502797c23 */ /* 0x040fe20008010079 */
[----:B------:R-:W-:Y:S01]  /*ebf0*/  I2FP.F32.S32 R0, R0 ;  /* 0x0000000000007245 */ /* 0x000fe20000201400 */
[----:B------:R-:W-:Y:S01]  /*ec00*/  FFMA.FTZ R123, R2, UR5, R123 ;  /* 0x00000005027b7c23 */ /* 0x000fe2000801007b */
[----:B------:R-:W-:Y:S02]  /*ec10*/  FMNMX.FTZ R2, R111, R133, !PT ;  /* 0x000000856f027209 */ /* 0x000fe40007810000 */
[----:B------:R-:W-:Y:S01]  /*ec20*/  FMNMX.FTZ R132, R116, R132, !PT ;  /* 0x0000008474847209 */ /* 0x000fe20007810000 */
[C---:B------:R-:W-:Y:S01]  /*ec30*/  FFMA.FTZ R124, R0.reuse, UR5, R124 ;  /* 0x00000005007c7c23 */ /* 0x040fe2000801007c */
[----:B------:R-:W-:Y:S01]  /*ec40*/  I2FP.F32.S32 R134, R134 ;  /* 0x0000008600867245 */ /* 0x000fe20000201400 */
[----:B------:R-:W-:Y:S01]  /*ec50*/  FFMA.FTZ R126, R0, UR5, R126 ;  /* 0x00000005007e7c23 */ /* 0x000fe2000801007e */
        /* <DEDUP_REMOVED lines=8> */
[----:B------:R-:W-:Y:S02]  /*ece0*/  FMNMX.FTZ R144, R126, R2, !PT ;  /* 0x000000027e907209 */ /* 0x000fe40007810000 */
[----:B------:R-:W-:Y:S01]  /*ecf0*/  FMNMX.FTZ R145, R125, R132, !PT ;  /* 0x000000847d917209 */ /* 0x000fe20007810000 */
[----:B------:R-:W-:Y:S06]  /*ed00*/  @P2 BRA `(.L_x_159) ;  /* 0xffffffe400202947 */ /* 0x000fec000383ffff */
.L_x_158:
[----:B------:R-:W-:Y:S01]  /*ed10*/  FMNMX.FTZ R144, R127, R144, !PT ;  /* 0x000000907f907209 */ /* 0x000fe20007810000 */
[----:B------:R-:W-:Y:S01]  /*ed20*/  SHFL.BFLY PT, R0, R145, 0x2, 0x1f ;  /* 0x0c401f0091007f89 */ /* 0x000fe200000e0000 */
[C---:B------:R-:W-:Y:S01]  /*ed30*/  FFMA.FTZ R129, R134.reuse, UR5, R129 ;  /* 0x0000000586817c23 */ /* 0x040fe20008010081 */
[----:B------:R-:W-:Y:S01]  /*ed40*/  FFMA.FTZ R131, R134, UR5, R131 ;  /* 0x0000000586837c23 */ /* 0x000fe20008010083 */
[----:B------:R-:W-:Y:S05]  /*ed50*/  UIADD3 UR6, UR6, -0x1, URZ ;  /* 0xffffffff06067890 */ /* 0x000fea000fffe03f */
[----:B------:R-:W2:Y:S02]  /*ed60*/  SHFL.BFLY PT, R2, R144, 0x2, 0x1f ;  /* 0x0c401f0090027f89 */ /* 0x000ea400000e0000 */
[----:B--2---:R-:W-:Y:S02]  /*ed70*/  FMNMX.FTZ R2, R144, R2, !PT ;  /* 0x0000000290027209 */ /* 0x004fe40007810000 */
[----:B------:R-:W-:Y:S04]  /*ed80*/  FMNMX.FTZ R145, R145, R0, !PT ;  /* 0x0000000091917209 */ /* 0x000fe80007810000 */
[----:B------:R-:W2:Y:S08]  /*ed90*/  SHFL.BFLY PT, R132, R2, 0x1, 0x1f ;  /* 0x0c201f0002847f89 */ /* 0x000eb000000e0000 */
[----:B------:R-:W3:Y:S01]  /*eda0*/  SHFL.BFLY PT, R133, R145, 0x1, 0x1f ;  /* 0x0c201f0091857f89 */ /* 0x000ee200000e0000 */
[----:B--2---:R-:W-:Y:S02]  /*edb0*/  FMNMX.FTZ R132, R2, R132, !PT ;  /* 0x0000008402847209 */ /* 0x004fe40007810000 */
[----:B---3--:R-:W-:Y:S04]  /*edc0*/  FMNMX.FTZ R133, R145, R133, !PT ;  /* 0x0000008591857209 */ /* 0x008fe80007810000 */
[C---:B------:R-:W-:Y:S01]  /*edd0*/  FSETP.NEU.FTZ.AND P0, PT, R133.reuse, -INF , PT ;  /* 0xff8000008500780b */ /* 0x040fe20003f1d000 */
[C---:B------:R-:W-:Y:S01]  /*ede0*/  FMUL.FTZ R2, R133.reuse, UR4 ;  /* 0x0000000485027c20 */ /* 0x040fe20008410000 */
[----:B------:R-:W-:Y:S01]  /*edf0*/  FADD.FTZ R0, -R133, R187 ;  /* 0x000000bb85007221 */ /* 0x000fe20000010100 */
[----:B------:R-:W-:Y:S03]  /*ee00*/  MOV R187, R133 ;  /* 0x0000008500bb7202 */ /* 0x000fe60000000f00 */
[----:B------:R-:W-:Y:S01]  /*ee10*/  FSEL R2, R2, RZ, P0 ;  /* 0x000000ff02027208 */ /* 0x000fe20000000000 */
[----:B------:R-:W-:Y:S01]  /*ee20*/  FMUL.FTZ R135, R0, UR4 ;  /* 0x0000000400877c20 */ /* 0x000fe20008410000 */
[C---:B------:R-:W-:Y:S01]  /*ee30*/  FSETP.NEU.FTZ.AND P0, PT, R132.reuse, -INF , PT ;  /* 0xff8000008400780b */ /* 0x040fe20003f1d000 */
[----:B------:R-:W-:Y:S01]  /*ee40*/  FADD.FTZ R0, -R132, R3 ;  /* 0x0000000384007221 */ /* 0x000fe20000010100 */
[----:B------:R-:W-:Y:S01]  /*ee50*/  FMNMX.FTZ R3, R8, R186, !PT ;  /* 0x000000ba08037209 */ /* 0x000fe20007810000 */
[--C-:B-1----:R-:W-:Y:S01]  /*ee60*/  FFMA.FTZ R140, R20, UR4, -R2.reuse ;  /* 0x00000004148c7c23 */ /* 0x102fe20008010802 */
[--C-:B------:R-:W-:Y:S01]  /*ee70*/  FFMA.FTZ R141, R21, UR4, -R2.reuse ;  /* 0x00000004158d7c23 */ /* 0x100fe20008010802 */
[----:B------:R-:W1:Y:S01]  /*ee80*/  MUFU.EX2 R135, R135 ;  /* 0x0000008700877308 */ /* 0x000e620000000800 */
        /* <DEDUP_REMOVED lines=9> */
[----:B------:R-:W-:Y:S01]  /*ef20*/  FMNMX.FTZ R3, R9, R3, !PT ;  /* 0x0000000309037209 */ /* 0x000fe20007810000 */
[--C-:B------:R-:W-:Y:S01]  /*ef30*/  FFMA.FTZ R148, R52, UR4, -R2.reuse ;  /* 0x0000000434947c23 */ /* 0x100fe20008010802 */
[--C-:B------:R-:W-:Y:S01]  /*ef40*/  FFMA.FTZ R149, R53, UR4, -R2.reuse ;  /* 0x0000000435957c23 */ /* 0x100fe20008010802 */
[--C-:B------:R-:W-:Y:S01]  /*ef50*/  FFMA.FTZ R68, R68, UR4, -R2.reuse ;  /* 0x0000000444447c23 */ /* 0x100fe20008010802 */
[----:B------:R-:W-:Y:S01]  /*ef60*/  FMNMX.FTZ R3, R16, R3, !PT ;  /* 0x0000000310037209 */ /* 0x000fe20007810000 */
        /* <DEDUP_REMOVED lines=18> */
[----:B-1----:R-:W-:Y:S01]  /*f090*/  FMUL.FTZ R192, R135, R192 ;  /* 0x000000c087c07220 */ /* 0x002fe20000410000 */
[----:B------:R-:W-:Y:S01]  /*f0a0*/  FMNMX.FTZ R3, R33, R3, !PT ;  /* 0x0000000321037209 */ /* 0x000fe20007810000 */
[C---:B------:R-:W-:Y:S01]  /*f0b0*/  FMUL.FTZ R193, R135.reuse, R193 ;  /* 0x000000c187c17220 */ /* 0x040fe20000410000 */
[C---:B------:R-:W-:Y:S01]  /*f0c0*/  FMUL.FTZ R188, R135.reuse, R188 ;  /* 0x000000bc87bc7220 */ /* 0x040fe20000410000 */
[C---:B------:R-:W-:Y:S01]  /*f0d0*/  FMUL.FTZ R189, R135.reuse, R189 ;  /* 0x000000bd87bd7220 */ /* 0x040fe20000410000 */
[----:B------:R-:W-:Y:S01]  /*f0e0*/  FMNMX.FTZ R3, R40, R3, !PT ;  /* 0x0000000328037209 */ /* 0x000fe20007810000 */
[C---:B------:R-:W-:Y:S03]  /*f0f0*/  FMUL.FTZ R200, R135.reuse, R200 ;  /* 0x000000c887c87220 */ /* 0x040fe60000410000 */
[----:B------:R-:W-:Y:S01]  /*f100*/  MUFU.EX2 R144, R144 ;  /* 0x0000009000907308 */ /* 0x000fe20000000800 */
[----:B------:R-:W-:Y:S01]  /*f110*/  FMUL.FTZ R201, R135, R201 ;  /* 0x000000c987c97220 */ /* 0x000fe20000410000 */
[----:B------:R-:W-:Y:S01]  /*f120*/  FMNMX.FTZ R3, R41, R3, !PT ;  /* 0x0000000329037209 */ /* 0x000fe20007810000 */
[C---:B------:R-:W-:Y:S01]  /*f130*/  FMUL.FTZ R196, R135.reuse, R196 ;  /* 0x000000c487c47220 */ /* 0x040fe20000410000 */
[----:B------:R-:W-:Y:S01]  /*f140*/  FMUL.FTZ R197, R135, R197 ;  /* 0x000000c587c57220 */ /* 0x000fe20000410000 */
[--C-:B------:R-:W-:Y:S01]  /*f150*/  FFMA.FTZ R138, R12, UR4, -R2.reuse ;  /* 0x000000040c8a7c23 */ /* 0x100fe20008010802 */
[----:B------:R-:W-:Y:S01]  /*f160*/  FMNMX.FTZ R3, R48, R3, !PT ;  /* 0x0000000330037209 */ /* 0x000fe20007810000 */
[----:B------:R-:W-:Y:S03]  /*f170*/  FMUL.FTZ R0, R0, UR4 ;  /* 0x0000000400007c20 */ /* 0x000fe60008410000 */
        /* <DEDUP_REMOVED lines=8> */
[----:B------:R-:W1:Y:S01]  /*f200*/  MUFU.EX2 R136, R0 ;  /* 0x0000000000887308 */ /* 0x000e620000000800 */
[----:B------:R-:W-:Y:S04]  /*f210*/  FMNMX.FTZ R3, R57, R3, !PT ;  /* 0x0000000339037209 */ /* 0x000fe80007810000 */
[----:B------:R-:W-:Y:S05]  /*f220*/  FMNMX.FTZ R3, R64, R3, !PT ;  /* 0x0000000340037209 */ /* 0x000fea0007810000 */
[----:B------:R-:W-:Y:S01]  /*f230*/  MUFU.EX2 R139, R139 ;  /* 0x0000008b008b7308 */ /* 0x000fe20000000800 */
[----:B------:R-:W-:Y:S04]  /*f240*/  FMNMX.FTZ R3, R65, R3, !PT ;  /* 0x0000000341037209 */ /* 0x000fe80007810000 */
[----:B------:R-:W-:Y:S05]  /*f250*/  FMNMX.FTZ R3, R72, R3, !PT ;  /* 0x0000000348037209 */ /* 0x000fea0007810000 */
[----:B------:R-:W-:Y:S01]  /*f260*/  MUFU.EX2 R138, R138 ;  /* 0x0000008a008a7308 */ /* 0x000fe20000000800 */
[C---:B-1----:R-:W-:Y:S01]  /*f270*/  FMUL.FTZ R194, R136.reuse, R194 ;  /* 0x000000c288c27220 */ /* 0x042fe20000410000 */
[----:B------:R-:W-:Y:S01]  /*f280*/  FMNMX.FTZ R3, R73, R3, !PT ;  /* 0x0000000349037209 */ /* 0x000fe20007810000 */
[C---:B------:R-:W-:Y:S01]  /*f290*/  FMUL.FTZ R195, R136.reuse, R195 ;  /* 0x000000c388c37220 */ /* 0x040fe20000410000 */
[C---:B------:R-:W-:Y:S01]  /*f2a0*/  FMUL.FTZ R190, R136.reuse, R190 ;  /* 0x000000be88be7220 */ /* 0x040fe20000410000 */
[C---:B------:R-:W-:Y:S01]  /*f2b0*/  FMUL.FTZ R191, R136.reuse, R191 ;  /* 0x000000bf88bf7220 */ /* 0x040fe20000410000 */
[C---:B------:R-:W-:Y:S01]  /*f2c0*/  FMUL.FTZ R202, R136.reuse, R202 ;  /* 0x000000ca88ca7220 */ /* 0x040fe20000410000 */
[C---:B------:R-:W-:Y:S03]  /*f2d0*/  FMUL.FTZ R203, R136.reuse, R203 ;  /* 0x000000cb88cb7220 */ /* 0x040fe60000410000 */
[----:B------:R-:W-:Y:S01]  /*f2e0*/  MUFU.EX2 R137, R137 ;  /* 0x0000008900897308 */ /* 0x000fe20000000800 */
[C---:B------:R-:W-:Y:S01]  /*f2f0*/  FMUL.FTZ R198, R136.reuse, R198 ;  /* 0x000000c688c67220 */ /* 0x040fe20000410000 */
[----:B------:R-:W-:Y:S01]  /*f300*/  FMUL.FTZ R199, R136, R199 ;  /* 0x000000c788c77220 */ /* 0x000fe20000410000 */
[----:B------:R-:W-:Y:S01]  /*f310*/  FMNMX.FTZ R3, R80, R3, !PT ;  /* 0x0000000350037209 */ /* 0x000fe20007810000 */
[--C-:B------:R-:W-:Y:S01]  /*f320*/  FFMA.FTZ R0, R4, UR4, -R2.reuse ;  /* 0x0000000404007c23 */ /* 0x100fe20008010802 */
[----:B------:R-:W-:Y:S02]  /*f330*/  FFMA.FTZ R2, R125, UR4, -R2 ;  /* 0x000000047d027c23 */ /* 0x000fe40008010802 */
[----:B------:R-:W-:Y:S03]  /*f340*/  FMNMX.FTZ R3, R81, R3, !PT ;  /* 0x0000000351037209 */ /* 0x000fe60007810000 */
[----:B------:R-:W-:Y:S01]  /*f350*/  MUFU.EX2 R146, R146 ;  /* 0x0000009200927308 */ /* 0x000fe20000000800 */
[----:B------:R-:W-:Y:S04]  /*f360*/  FMNMX.FTZ R3, R88, R3, !PT ;  /* 0x0000000358037209 */ /* 0x000fe80007810000 */
[----:B------:R-:W-:Y:S05]  /*f370*/  FMNMX.FTZ R3, R89, R3, !PT ;  /* 0x0000000359037209 */ /* 0x000fea0007810000 */
[----:B------:R-:W-:Y:S01]  /*f380*/  MUFU.EX2 R125, R2 ;  /* 0x00000002007d7308 */ /* 0x000fe20000000800 */
[----:B------:R-:W-:Y:S04]  /*f390*/  FMNMX.FTZ R3, R96, R3, !PT ;  /* 0x0000000360037209 */ /* 0x000fe80007810000 */
[----:B------:R-:W-:Y:S05]  /*f3a0*/  FMNMX.FTZ R3, R97, R3, !PT ;  /* 0x0000000361037209 */ /* 0x000fea0007810000 */
[----:B------:R-:W1:Y:S01]  /*f3b0*/  MUFU.EX2 R0, R0 ;  /* 0x0000000000007308 */ /* 0x000e620000000800 */
[----:B------:R-:W-:Y:S04]  /*f3c0*/  FMNMX.FTZ R3, R104, R3, !PT ;  /* 0x0000000368037209 */ /* 0x000fe80007810000 */
[----:B------:R-:W-:Y:S05]  /*f3d0*/  FMNMX.FTZ R3, R105, R3, !PT ;  /* 0x0000000369037209 */ /* 0x000fea0007810000 */
[----:B------:R-:W2:Y:S01]  /*f3e0*/  MUFU.EX2 R147, R147 ;  /* 0x0000009300937308 */ /* 0x000ea20000000800 */
[----:B------:R-:W-:Y:S04]  /*f3f0*/  FMNMX.FTZ R3, R112, R3, !PT ;  /* 0x0000000370037209 */ /* 0x000fe80007810000 */
[----:B------:R-:W-:Y:S05]  /*f400*/  FMNMX.FTZ R3, R113, R3, !PT ;  /* 0x0000000371037209 */ /* 0x000fea0007810000 */
[----:B------:R-:W-:Y:S01]  /*f410*/  MUFU.EX2 R148, R148 ;  /* 0x0000009400947308 */ /* 0x000fe20000000800 */
[C---:B-1----:R-:W-:Y:S01]  /*f420*/  F2FP.BF16.F32.PACK_AB R52, R139.reuse, R0 ;  /* 0x000000008b34723e */ /* 0x042fe200000010ff */
[----:B------:R-:W-:Y:S01]  /*f430*/  FFMA.FTZ R0, R180, R135, R0 ;  /* 0x00000087b4007223 */ /* 0x000fe20000010000 */
[----:B------:R-:W-:Y:S03]  /*f440*/  FMNMX.FTZ R3, R120, R3, !PT ;  /* 0x0000000378037209 */ /* 0x000fe60007810000 */
[----:B------:R-:W-:Y:S01]  /*f450*/  FADD.FTZ R139, R139, R0 ;  /* 0x000000008b8b7221 */ /* 0x000fe20000010000 */
[----:B------:R-:W-:Y:S03]  /*f460*/  FMNMX.FTZ R3, R121, R3, !PT ;  /* 0x0000000379037209 */ /* 0x000fe60007810000 */
[----:B------:R-:W-:Y:S01]  /*f470*/  MUFU.EX2 R149, R149 ;  /* 0x0000009500957308 */ /* 0x000fe20000000800 */
[----:B------:R-:W-:Y:S01]  /*f480*/  FADD.FTZ R139, R138, R139 ;  /* 0x0000008b8a8b7221 */ /* 0x000fe20000010000 */
[----:B------:R-:W-:Y:S03]  /*f490*/  FMNMX.FTZ R3, R128, R3, !PT ;  /* 0x0000000380037209 */ /* 0x000fe60007810000 */
[----:B------:R-:W-:Y:S01]  /*f4a0*/  FADD.FTZ R139, R137, R139 ;  /* 0x0000008b898b7221 */ /* 0x000fe20000010000 */
[----:B------:R-:W-:Y:S04]  /*f4b0*/  FMNMX.FTZ R4, R129, R3, !PT ;  /* 0x0000000381047209 */ /* 0x000fe80007810000 */
[----:B------:R-:W-:Y:S01]  /*f4c0*/  MUFU.EX2 R150, R150 ;  /* 0x0000009600967308 */ /* 0x000fe20000000800 */
[----:B------:R-:W-:Y:S01]  /*f4d0*/  FMUL.FTZ R3, R132, UR4 ;  /* 0x0000000484037c20 */ /* 0x000fe20008410000 */
[----:B------:R-:W-:Y:S01]  /*f4e0*/  FADD.FTZ R139, R140, R139 ;  /* 0x0000008b8c8b7221 */ /* 0x000fe20000010000 */
[----:B------:R-:W1:Y:S03]  /*f4f0*/  SHFL.BFLY PT, R5, R4, 0x2, 0x1f ;  /* 0x0c401f0004057f89 */ /* 0x000e6600000e0000 */
[----:B------:R-:W-:Y:S01]  /*f500*/  FSEL R3, R3, RZ, P0 ;  /* 0x000000ff03037208 */ /* 0x000fe20000000000 */
[----:B------:R-:W-:Y:S03]  /*f510*/  FADD.FTZ R139, R141, R139 ;  /* 0x0000008b8d8b7221 */ /* 0x000fe60000010000 */
[----:B------:R-:W-:Y:S01]  /*f520*/  MUFU.EX2 R151, R151 ;  /* 0x0000009700977308 */ /* 0x000fe20000000800 */
[--C-:B------:R-:W-:Y:S01]  /*f530*/  FFMA.FTZ R153, R22, UR4, -R3.reuse ;  /* 0x0000000416997c23 */ /* 0x100fe20008010803 */
[--C-:B------:R-:W-:Y:S01]  /*f540*/  FFMA.FTZ R154, R23, UR4, -R3.reuse ;  /* 0x00000004179a7c23 */ /* 0x100fe20008010803 */
[--C-:B------:R-:W-:Y:S01]  /*f550*/  FFMA.FTZ R157, R38, UR4, -R3.reuse ;  /* 0x00000004269d7c23 */ /* 0x100fe20008010803 */
[----:B------:R-:W-:Y:S01]  /*f560*/  LDSM.16.MT88.4 R20, [R237+0x4000] ;  /* 0x00400000ed14783b */ /* 0x000fe20000004200 */
[--C-:B------:R-:W-:Y:S05]  /*f570*/  FFMA.FTZ R158, R39, UR4, -R3.reuse ;  /* 0x00000004279e7c23 */ /* 0x100fea0008010803 */
[----:B------:R-:W-:Y:S01]  /*f580*/  MUFU.EX2 R68, R68 ;  /* 0x0000004400447308 */ /* 0x000fe20000000800 */
[--C-:B------:R-:W-:Y:S01]  /*f590*/  FFMA.FTZ R155, R30, UR4, -R3.reuse ;  /* 0x000000041e9b7c23 */ /* 0x100fe20008010803 */
[--C-:B------:R-:W-:Y:S01]  /*f5a0*/  FFMA.FTZ R156, R31, UR4, -R3.reuse ;  /* 0x000000041f9c7c23 */ /* 0x100fe20008010803 */
[--C-:B------:R-:W-:Y:S01]  /*f5b0*/  FFMA.FTZ R159, R46, UR4, -R3.reuse ;  /* 0x000000042e9f7c23 */ /* 0x100fe20008010803 */
[--C-:B------:R-:W-:Y:S01]  /*f5c0*/  FFMA.FTZ R160, R47, UR4, -R3.reuse ;  /* 0x000000042fa07c23 */ /* 0x100fe20008010803 */
[--C-:B------:R-:W-:Y:S01]  /*f5d0*/  FFMA.FTZ R163, R62, UR4, -R3.reuse ;  /* 0x000000043ea37c23 */ /* 0x100fe20008010803 */
[----:B------:R-:W-:Y:S01]  /*f5e0*/  LDSM.16.MT88.4 R36, [R238+0x4000] ;  /* 0x00400000ee24783b */ /* 0x000fe20000004200 */
[--C-:B------:R-:W-:Y:S03]  /*f5f0*/  FFMA.FTZ R164, R63, UR4, -R3.reuse ;  /* 0x000000043fa47c23 */ /* 0x100fe60008010803 */
        /* <DEDUP_REMOVED lines=19> */
[----:B------:R-:W-:Y:S01]  /*f730*/  F2FP.BF16.F32.PACK_AB R54, R137, R138 ;  /* 0x0000008a8936723e */ /* 0x000fe200000010ff */
[--C-:B------:R-:W-:Y:S01]  /*f740*/  FFMA.FTZ R2, R6, UR4, -R3.reuse ;  /* 0x0000000406027c23 */ /* 0x100fe20008010803 */
[----:B------:R-:W-:Y:S01]  /*f750*/  FMNMX.FTZ R6, R10, R185, !PT ;  /* 0x000000b90a067209 */ /* 0x000fe20007810000 */
[----:B------:R-:W-:Y:S01]  /*f760*/  LDSM.16.MT88.4 R60, [R238+0x4800] ;  /* 0x00480000ee3c783b */ /* 0x000fe20000004200 */
[----:B-1----:R-:W-:Y:S03]  /*f770*/  FMNMX.FTZ R5, R4, R5, !PT ;  /* 0x0000000504057209 */ /* 0x002fe60007810000 */
[----:B------:R-:W-:Y:S01]  /*f780*/  MUFU.EX2 R156, R156 ;  /* 0x0000009c009c7308 */ /* 0x000fe20000000800 */
[----:B------:R-:W-:Y:S01]  /*f790*/  FMNMX.FTZ R6, R11, R6, !PT ;  /* 0x000000060b067209 */ /* 0x000fe20007810000 */
[--C-:B------:R-:W-:Y:S01]  /*f7a0*/  FFMA.FTZ R152, R7, UR4, -R3.reuse ;  /* 0x0000000407987c23 */ /* 0x100fe20008010803 */
[--C-:B------:R-:W-:Y:S01]  /*f7b0*/  FFMA.FTZ R14, R14, UR4, -R3.reuse ;  /* 0x000000040e0e7c23 */ /* 0x100fe20008010803 */
[--C-:B------:R-:W-:Y:S01]  /*f7c0*/  FFMA.FTZ R15, R15, UR4, -R3.reuse ;  /* 0x000000040f0f7c23 */ /* 0x100fe20008010803 */
[----:B------:R-:W-:Y:S01]  /*f7d0*/  FMNMX.FTZ R6, R18, R6, !PT ;  /* 0x0000000612067209 */ /* 0x000fe20007810000 */
[----:B------:R-:W1:Y:S01]  /*f7e0*/  SHFL.BFLY PT, R4, R5, 0x1, 0x1f ;  /* 0x0c201f0005047f89 */ /* 0x000e6200000e0000 */
[--C-:B------:R-:W-:Y:S03]  /*f7f0*/  FFMA.FTZ R118, R118, UR4, -R3.reuse ;  /* 0x0000000476767c23 */ /* 0x100fe60008010803 */
[----:B------:R-:W-:Y:S01]  /*f800*/  MUFU.EX2 R2, R2 ;  /* 0x0000000200027308 */ /* 0x000fe20000000800 */
[----:B------:R-:W-:Y:S01]  /*f810*/  FMNMX.FTZ R6, R19, R6, !PT ;  /* 0x0000000613067209 */ /* 0x000fe20007810000 */
[--C-:B------:R-:W-:Y:S01]  /*f820*/  FFMA.FTZ R119, R119, UR4, -R3.reuse ;  /* 0x0000000477777c23 */ /* 0x100fe20008010803 */
[--C-:B------:R-:W-:Y:S01]  /*f830*/  FFMA.FTZ R126, R126, UR4, -R3.reuse ;  /* 0x000000047e7e7c23 */ /* 0x100fe20008010803 */
[----:B------:R-:W-:Y:S01]  /*f840*/  FFMA.FTZ R3, R127, UR4, -R3 ;  /* 0x000000047f037c23 */ /* 0x000fe20008010803 */
[----:B------:R-:W-:Y:S01]  /*f850*/  FMNMX.FTZ R6, R26, R6, !PT ;  /* 0x000000061a067209 */ /* 0x000fe20007810000 */
[----:B------:R-:W-:Y:S04]  /*f860*/  FADD.FTZ R139, R142, R139 ;  /* 0x0000008b8e8b7221 */ /* 0x000fe80000010000 */
[----:B------:R-:W-:Y:S01]  /*f870*/  MUFU.EX2 R127, R3 ;  /* 0x00000003007f7308 */ /* 0x000fe20000000800 */
[----:B------:R-:W-:Y:S01]  /*f880*/  FMNMX.FTZ R6, R27, R6, !PT ;  /* 0x000000061b067209 */ /* 0x000fe20007810000 */
[----:B------:R-:W-:Y:S03]  /*f890*/  FADD.FTZ R139, R143, R139 ;  /* 0x0000008b8f8b7221 */ /* 0x000fe60000010000 */
[----:B------:R-:W-:Y:S01]  /*f8a0*/  FMNMX.FTZ R6, R34, R6, !PT ;  /* 0x0000000622067209 */ /* 0x000fe20007810000 */
[----:B------:R-:W-:Y:S04]  /*f8b0*/  FADD.FTZ R139, R144, R139 ;  /* 0x0000008b908b7221 */ /* 0x000fe80000010000 */
[----:B------:R-:W3:Y:S01]  /*f8c0*/  MUFU.EX2 R152, R152 ;  /* 0x0000009800987308 */ /* 0x000ee20000000800 */
[----:B------:R-:W-:Y:S01]  /*f8d0*/  FADD.FTZ R139, R145, R139 ;  /* 0x0000008b918b7221 */ /* 0x000fe20000010000 */
[----:B-1----:R-:W-:Y:S03]  /*f8e0*/  FMNMX.FTZ R5, R5, R4, !PT ;  /* 0x0000000405057209 */ /* 0x002fe60007810000 */
[----:B------:R-:W-:Y:S05]  /*f8f0*/  FADD.FTZ R139, R146, R139 ;  /* 0x0000008b928b7221 */ /* 0x000fea0000010000 */
[----:B------:R-:W1:Y:S01]  /*f900*/  MUFU.EX2 R14, R14 ;  /* 0x0000000e000e7308 */ /* 0x000e620000000800 */
[C---:B------:R-:W-:Y:S01]  /*f910*/  FSETP.NEU.FTZ.AND P0, PT, R5.reuse, -INF , PT ;  /* 0xff8000000500780b */ /* 0x040fe20003f1d000 */
[----:B------:R-:W-:Y:S01]  /*f920*/  FADD.FTZ R4, -R5, R186 ;  /* 0x000000ba05047221 */ /* 0x000fe20000010100 */
[----:B--2---:R-:W-:Y:S01]  /*f930*/  FADD.FTZ R139, R147, R139 ;  /* 0x0000008b938b7221 */ /* 0x004fe20000010000 */
[----:B------:R-:W-:Y:S02]  /*f940*/  MOV R186, R5 ;  /* 0x0000000500ba7202 */ /* 0x000fe40000000f00 */
[----:B------:R-:W-:Y:S04]  /*f950*/  FMUL.FTZ R4, R4, UR4 ;  /* 0x0000000404047c20 */ /* 0x000fe80008410000 */
[----:B------:R-:W2:Y:S01]  /*f960*/  MUFU.EX2 R15, R15 ;  /* 0x0000000f000f7308 */ /* 0x000ea20000000800 */
[----:B---3--:R-:W-:Y:S01]  /*f970*/  F2FP.BF16.F32.PACK_AB R53, R152, R2 ;  /* 0x000000029835723e */ /* 0x008fe200000010ff */
[----:B------:R-:W-:Y:S01]  /*f980*/  FFMA.FTZ R2, R181, R136, R2 ;  /* 0x00000088b5027223 */ /* 0x000fe20000010002 */
[----:B------:R-:W-:Y:S03]  /*f990*/  FADD.FTZ R139, R148, R139 ;  /* 0x0000008b948b7221 */ /* 0x000fe60000010000 */
[----:B------:R-:W-:Y:S01]  /*f9a0*/  FADD.FTZ R2, R152, R2 ;  /* 0x0000000298027221 */ /* 0x000fe20000010000 */
[----:B------:R-:W-:Y:S03]  /*f9b0*/  FADD.FTZ R139, R149, R139 ;  /* 0x0000008b958b7221 */ /* 0x000fe60000010000 */
[----:B------:R3:W4:Y:S01]  /*f9c0*/  MUFU.EX2 R12, R4 ;  /* 0x00000004000c7308 */ /* 0x0007220000000800 */
[----:B-1----:R-:W-:Y:S01]  /*f9d0*/  FADD.FTZ R2, R14, R2 ;  /* 0x000000020e027221 */ /* 0x002fe20000010000 */
[----:B------:R-:W-:Y:S04]  /*f9e0*/  FADD.FTZ R139, R150, R139 ;  /* 0x0000008b968b7221 */ /* 0x000fe80000010000 */
[----:B------:R-:W-:Y:S04]  /*f9f0*/  FADD.FTZ R139, R151, R139 ;  /* 0x0000008b978b7221 */ /* 0x000fe80000010000 */
[----:B------:R-:W1:Y:S01]  /*fa00*/  MUFU.EX2 R157, R157 ;  /* 0x0000009d009d7308 */ /* 0x000e620000000800 */
[C---:B--2---:R-:W-:Y:S01]  /*fa10*/  F2FP.BF16.F32.PACK_AB R55, R15.reuse, R14 ;  /* 0x0000000e0f37723e */ /* 0x044fe200000010ff */
[----:B------:R-:W-:Y:S01]  /*fa20*/  FADD.FTZ R2, R15, R2 ;  /* 0x000000020f027221 */ /* 0x000fe20000010000 */
[----:B------:R-:W-:Y:S03]  /*fa30*/  FADD.FTZ R139, R68, R139 ;  /* 0x0000008b448b7221 */ /* 0x000fe60000010000 */
[----:B------:R-:W-:Y:S04]  /*fa40*/  FADD.FTZ R2, R153, R2 ;  /* 0x0000000299027221 */ /* 0x000fe80000010000 */
[----:B------:R-:W2:Y:S01]  /*fa50*/  MUFU.EX2 R158, R158 ;  /* 0x0000009e009e7308 */ /* 0x000ea20000000800 */
[----:B---3--:R-:W-:Y:S01]  /*fa60*/  FMNMX.FTZ R4, R35, R6, !PT ;  /* 0x0000000623047209 */ /* 0x008fe20007810000 */
[C---:B------:R-:W-:Y:S05]  /*fa70*/  HMMA.16816.F32.BF16 R192, R52.reuse, R20, R192 ;  /* 0x0000001434c0723c */ /* 0x040fea00000418c0 */
[----:B----4-:R-:W-:Y:S03]  /*fa80*/  FMUL.FTZ R216, R12, R216 ;  /* 0x000000d80cd87220 */ /* 0x010fe60000410000 */
[----:B------:R-:W3:Y:S01]  /*fa90*/  MUFU.EX2 R159, R159 ;  /* 0x0000009f009f7308 */ /* 0x000ee20000000800 */
[C---:B------:R-:W-:Y:S03]  /*faa0*/  HMMA.16816.F32.BF16 R188, R52.reuse, R22, R188 ;  /* 0x0000001634bc723c */ /* 0x040fe600000418bc */
[----:B------:R-:W-:Y:S01]  /*fab0*/  FMNMX.FTZ R4, R42, R4, !PT ;  /* 0x000000042a047209 */ /* 0x000fe20007810000 */
[C---:B------:R-:W-:Y:S02]  /*fac0*/  FMUL.FTZ R217, R12.reuse, R217 ;  /* 0x000000d90cd97220 */ /* 0x040fe40000410000 */
[C---:B------:R-:W-:Y:S03]  /*fad0*/  HMMA.16816.F32.BF16 R200, R52.reuse, R36, R200 ;  /* 0x0000002434c8723c */ /* 0x040fe600000418c8 */
[----:B------:R-:W4:Y:S02]  /*fae0*/  MUFU.EX2 R160, R160 ;  /* 0x000000a000a07308 */ /* 0x000f240000000800 */
[----:B------:R-:W-:Y:S01]  /*faf0*/  FMNMX.FTZ R4, R43, R4, !PT ;  /* 0x000000042b047209 */ /* 0x000fe20007810000 */
[----:B------:R-:W-:Y:S07]  /*fb00*/  HMMA.16816.F32.BF16 R196, R52, R38, R196 ;  /* 0x0000002634c4723c */ /* 0x000fee00000418c4 */
[----:B------:R-:W5:Y:S01]  /*fb10*/  MUFU.EX2 R161, R161 ;  /* 0x000000a100a17308 */ /* 0x000f620000000800 */
[C---:B------:R-:W-:Y:S03]  /*fb20*/  FMUL.FTZ R212, R12.reuse, R212 ;  /* 0x000000d40cd47220 */ /* 0x040fe60000410000 */
[C---:B------:R-:W-:Y:S01]  /*fb30*/  FMUL.FTZ R213, R12.reuse, R213 ;  /* 0x000000d50cd57220 */ /* 0x040fe20000410000 */
[C---:B------:R-:W-:Y:S01]  /*fb40*/  FMUL.FTZ R208, R12.reuse, R208 ;  /* 0x000000d00cd07220 */ /* 0x040fe20000410000 */
[C---:B------:R-:W-:Y:S04]  /*fb50*/  FMUL.FTZ R209, R12.reuse, R209 ;  /* 0x000000d10cd17220 */ /* 0x040fe80000410000 */
[----:B------:R-:W5:Y:S01]  /*fb60*/  MUFU.EX2 R162, R162 ;  /* 0x000000a200a27308 */ /* 0x000f620000000800 */
[C---:B------:R-:W-:Y:S01]  /*fb70*/  FMUL.FTZ R204, R12.reuse, R204 ;  /* 0x000000cc0ccc7220 */ /* 0x040fe20000410000 */
[----:B------:R-:W-:Y:S01]  /*fb80*/  FMUL.FTZ R205, R12, R205 ;  /* 0x000000cd0ccd7220 */ /* 0x000fe20000410000 */
[----:B------:R-:W-:Y:S01]  /*fb90*/  FMNMX.FTZ R4, R50, R4, !PT ;  /* 0x0000000432047209 */ /* 0x000fe20007810000 */
[----:B------:R-:W-:Y:S03]  /*fba0*/  FADD.FTZ R2, R154, R2 ;  /* 0x000000029a027221 */ /* 0x000fe60000010000 */
[----:B------:R-:W-:Y:S03]  /*fbb0*/  FMNMX.FTZ R4, R51, R4, !PT ;  /* 0x0000000433047209 */ /* 0x000fe60007810000 */
[----:B------:R-:W5:Y:S01]  /*fbc0*/  MUFU.EX2 R163, R163 ;  /* 0x000000a300a37308 */ /* 0x000f620000000800 */
[----:B------:R-:W-:Y:S01]  /*fbd0*/  FADD.FTZ R2, R155, R2 ;  /* 0x000000029b027221 */ /* 0x000fe20000010000 */
[----:B------:R-:W-:Y:S03]  /*fbe0*/  FMNMX.FTZ R4, R58, R4, !PT ;  /* 0x000000043a047209 */ /* 0x000fe60007810000 */
[----:B------:R-:W-:Y:S01]  /*fbf0*/  FADD.FTZ R2, R156, R2 ;  /* 0x000000029c027221 */ /* 0x000fe20000010000 */
[----:B------:R-:W-:Y:S04]  /*fc00*/  FMNMX.FTZ R4, R59, R4, !PT ;  /* 0x000000043b047209 */ /* 0x000fe80007810000 */
[----:B------:R-:W-:Y:S01]  /*fc10*/  MUFU.EX2 R164, R164 ;  /* 0x000000a400a47308 */ /* 0x000fe20000000800 */
[----:B-1----:R-:W-:Y:S01]  /*fc20*/  FADD.FTZ R2, R157, R2 ;  /* 0x000000029d027221 */ /* 0x002fe20000010000 */
[----:B------:R-:W-:Y:S03]  /*fc30*/  FMNMX.FTZ R4, R66, R4, !PT ;  /* 0x0000000442047209 */ /* 0x000fe60007810000 */
[----:B--2---:R-:W-:Y:S01]  /*fc40*/  FADD.FTZ R2, R158, R2 ;  /* 0x000000029e027221 */ /* 0x004fe20000010000 */
[----:B------:R-:W-:Y:S04]  /*fc50*/  FMNMX.FTZ R4, R67, R4, !PT ;  /* 0x0000000443047209 */ /* 0x000fe80007810000 */
[----:B------:R-:W1:Y:S01]  /*fc60*/  MUFU.EX2 R69, R69 ;  /* 0x0000004500457308 */ /* 0x000e620000000800 */
[----:B---3--:R-:W-:Y:S01]  /*fc70*/  FADD.FTZ R2, R159, R2 ;  /* 0x000000029f027221 */ /* 0x008fe20000010000 */
[----:B------:R-:W-:Y:S03]  /*fc80*/  FMNMX.FTZ R4, R74, R4, !PT ;  /* 0x000000044a047209 */ /* 0x000fe60007810000 */
[----:B----4-:R-:W-:Y:S01]  /*fc90*/  FADD.FTZ R2, R160, R2 ;  /* 0x00000002a0027221 */ /* 0x010fe20000010000 */
[----:B------:R-:W-:Y:S04]  /*fca0*/  FMNMX.FTZ R4, R75, R4, !PT ;  /* 0x000000044b047209 */ /* 0x000fe80007810000 */
[----:B------:R-:W2:Y:S01]  /*fcb0*/  MUFU.EX2 R76, R76 ;  /* 0x0000004c004c7308 */ /* 0x000ea20000000800 */
[----:B-----5:R-:W-:Y:S01]  /*fcc0*/  FADD.FTZ R2, R161, R2 ;  /* 0x00000002a1027221 */ /* 0x020fe20000010000 */
[----:B------:R-:W-:Y:S03]  /*fcd0*/  FMNMX.FTZ R4, R82, R4, !PT ;  /* 0x0000000452047209 */ /* 0x000fe60007810000 */
[----:B------:R-:W-:Y:S01]  /*fce0*/  FADD.FTZ R2, R162, R2 ;  /* 0x00000002a2027221 */ /* 0x000fe20000010000 */
[----:B------:R-:W-:Y:S04]  /*fcf0*/  FMNMX.FTZ R4, R83, R4, !PT ;  /* 0x0000000453047209 */ /* 0x000fe80007810000 */
[----:B------:R-:W3:Y:S01]  /*fd00*/  MUFU.EX2 R77, R77 ;  /* 0x0000004d004d7308 */ /* 0x000ee20000000800 */
[----:B------:R-:W-:Y:S01]  /*fd10*/  FADD.FTZ R2, R163, R2 ;  /* 0x00000002a3027221 */ /* 0x000fe20000010000 */
[----:B-1----:R-:W-:Y:S01]  /*fd20*/  FADD.FTZ R139, R69, R139 ;  /* 0x0000008b458b7221 */ /* 0x002fe20000010000 */
[----:B------:R-:W-:Y:S02]  /*fd30*/  FMNMX.FTZ R4, R90, R4, !PT ;  /* 0x000000045a047209 */ /* 0x000fe40007810000 */
[----:B------:R-:W-:Y:S02]  /*fd40*/  FADD.FTZ R2, R164, R2 ;  /* 0x00000002a4027221 */ /* 0x000fe40000010000 */
[----:B------:R-:W-:Y:S03]  /*fd50*/  FMNMX.FTZ R4, R91, R4, !PT ;  /* 0x000000045b047209 */ /* 0x000fe60007810000 */
[----:B------:R-:W1:Y:S01]  /*fd60*/  MUFU.EX2 R70, R70 ;  /* 0x0000004600467308 */ /* 0x000e620000000800 */
[----:B--2---:R-:W-:Y:S01]  /*fd70*/  FADD.FTZ R139, R76, R139 ;  /* 0x0000008b4c8b7221 */ /* 0x004fe20000010000 */
[----:B------:R-:W-:Y:S04]  /*fd80*/  FMNMX.FTZ R4, R98, R4, !PT ;  /* 0x0000000462047209 */ /* 0x000fe80007810000 */
[----:B------:R-:W-:Y:S04]  /*fd90*/  FMNMX.FTZ R4, R99, R4, !PT ;  /* 0x0000000463047209 */ /* 0x000fe80007810000 */
[----:B------:R-:W2:Y:S01]  /*fda0*/  MUFU.EX2 R71, R71 ;  /* 0x0000004700477308 */ /* 0x000ea20000000800 */
[----:B---3--:R-:W-:Y:S01]  /*fdb0*/  FADD.FTZ R139, R77, R139 ;  /* 0x0000008b4d8b7221 */ /* 0x008fe20000010000 */
[----:B------:R-:W-:Y:S04]  /*fdc0*/  FMNMX.FTZ R4, R106, R4, !PT ;  /* 0x000000046a047209 */ /* 0x000fe80007810000 */
[----:B------:R-:W-:Y:S04]  /*fdd0*/  FMNMX.FTZ R4, R107, R4, !PT ;  /* 0x000000046b047209 */ /* 0x000fe80007810000 */
[----:B------:R-:W3:Y:S01]  /*fde0*/  MUFU.EX2 R78, R78 ;  /* 0x0000004e004e7308 */ /* 0x000ee20000000800 */
[----:B-1----:R-:W-:Y:S01]  /*fdf0*/  FADD.FTZ R2, R70, R2 ;  /* 0x0000000246027221 */ /* 0x002fe20000010000 */
[----:B------:R-:W-:Y:S04]  /*fe00*/  FMNMX.FTZ R4, R114, R4, !PT ;  /* 0x0000000472047209 */ /* 0x000fe80007810000 */
[----:B------:R-:W-:Y:S04]  /*fe10*/  FMNMX.FTZ R4, R115, R4, !PT ;  /* 0x0000000473047209 */ /* 0x000fe80007810000 */
        /* <DEDUP_REMOVED lines=10> */
[----:B------:R-:W1:Y:S08]  /*fec0*/  SHFL.BFLY PT, R4, R6, 0x2, 0x1f ;  /* 0x0c401f0006047f89 */ /* 0x000e7000000e0000 */
[----:B------:R-:W4:Y:S01]  /*fed0*/  MUFU.EX2 R92, R92 ;  /* 0x0000005c005c7308 */ /* 0x000f220000000800 */
[----:B--2---:R-:W-:Y:S09]  /*fee0*/  FADD.FTZ R139, R84, R139 ;  /* 0x0000008b548b7221 */ /* 0x004ff20000010000 */
[----:B------:R-:W2:Y:S01]  /*fef0*/  MUFU.EX2 R93, R93 ;  /* 0x0000005d005d7308 */ /* 0x000ea20000000800 */
[----:B---3--:R-:W-:Y:S09]  /*ff00*/  FADD.FTZ R139, R85, R139 ;  /* 0x0000008b558b7221 */ /* 0x008ff20000010000 */
[----:B------:R-:W3:Y:S01]  /*ff10*/  MUFU.EX2 R86, R86 ;  /* 0x0000005600567308 */ /* 0x000ee20000000800 */
[----:B----4-:R-:W-:Y:S01]  /*ff20*/  FADD.FTZ R139, R92, R139 ;  /* 0x0000008b5c8b7221 */ /* 0x010fe20000010000 */
[----:B-1----:R-:W-:Y:S01]  /*ff30*/  FMNMX.FTZ R4, R6, R4, !PT ;  /* 0x0000000406047209 */ /* 0x002fe20007810000 */
[----:B------:R-:W-:Y:S07]  /*ff40*/  FMUL.FTZ R6, R5, UR4 ;  /* 0x0000000405067c20 */ /* 0x000fee0008410000 */
[----:B------:R-:W1:Y:S01]  /*ff50*/  MUFU.EX2 R87, R87 ;  /* 0x0000005700577308 */ /* 0x000e620000000800 */
[----:B------:R-:W4:Y:S01]  /*ff60*/  SHFL.BFLY PT, R7, R4, 0x1, 0x1f ;  /* 0x0c201f0004077f89 */ /* 0x000f2200000e0000 */
[----:B------:R-:W-:Y:S01]  /*ff70*/  FSEL R6, R6, RZ, P0 ;  /* 0x000000ff06067208 */ /* 0x000fe20000000000 */
[----:B--2---:R-:W-:Y:S04]  /*ff80*/  FADD.FTZ R139, R93, R139 ;  /* 0x0000008b5d8b7221 */ /* 0x004fe80000010000 */
[--C-:B------:R-:W-:Y:S03]  /*ff90*/  FFMA.FTZ R169, R24, UR4, -R6.reuse ;  /* 0x0000000418a97c23 */ /* 0x100fe60008010806 */
[----:B------:R-:W2:Y:S01]  /*ffa0*/  MUFU.EX2 R94, R94 ;  /* 0x0000005e005e7308 */ /* 0x000ea20000000800 */
[--C-:B------:R-:W-:Y:S01]  /*ffb0*/  FFMA.FTZ R170, R16, UR4, -R6.reuse ;  /* 0x0000000410aa7c23 */ /* 0x100fe20008010806 */
[----:B------:R-:W-:Y:S01]  /*ffc0*/  F2FP.BF16.F32.PACK_AB R16, R141, R140 ;  /* 0x0000008c8d10723e */ /* 0x000fe200000010ff */
[--C-:B------:R-:W-:Y:S01]  /*ffd0*/  FFMA.FTZ R168, R17, UR4, -R6.reuse ;  /* 0x0000000411a87c23 */ /* 0x100fe20008010806 */
[----:B------:R-:W-:Y:S01]  /*ffe0*/  F2FP.BF16.F32.PACK_AB R17, R154, R153 ;  /* 0x000000999a11723e */ /* 0x000fe200000010ff */
        /* <DEDUP_REMOVED lines=10> */
[----:B------:R-:W-:Y:S03]  /*10090*/  FFMA.FTZ R57, R57, UR4, -R6 ;  /* 0x0000000439397c23 */ /* 0x000fe60008010806 */
[----:B------:R-:W-:Y:S01]  /*100a0*/  MUFU.EX2 R171, R171 ;  /* 0x000000ab00ab7308 */ /* 0x000fe20000000800 */
[----:B----4-:R-:W-:Y:S01]  /*100b0*/  FMNMX.FTZ R7, R4, R7, !PT ;  /* 0x0000000704077209 */ /* 0x010fe20007810000 */
[----:B---3--:R-:W-:Y:S03]  /*100c0*/  FADD.FTZ R2, R86, R2 ;  /* 0x0000000256027221 */ /* 0x008fe60000010000 */
[C---:B------:R-:W-:Y:S01]  /*100d0*/  FSETP.NEU.FTZ.AND P0, PT, R7.reuse, -INF , PT ;  /* 0xff8000000700780b */ /* 0x040fe20003f1d000 */
[----:B------:R-:W-:Y:S01]  /*100e0*/  FADD.FTZ R4, -R7, R185 ;  /* 0x000000b907047221 */ /* 0x000fe20000010100 */
[----:B-1----:R-:W-:Y:S03]  /*100f0*/  FADD.FTZ R2, R87, R2 ;  /* 0x0000000257027221 */ /* 0x002fe60000010000 */
[----:B------:R-:W1:Y:S01]  /*10100*/  MUFU.EX2 R168, R168 ;  /* 0x000000a800a87308 */ /* 0x000e620000000800 */
[----:B------:R-:W-:Y:S01]  /*10110*/  MOV R185, R7 ;  /* 0x0000000700b97202 */ /* 0x000fe20000000f00 */
[----:B------:R-:W-:Y:S01]  /*10120*/  FMUL.FTZ R3, R4, UR4 ;  /* 0x0000000404037c20 */ /* 0x000fe20008410000 */
[----:B------:R-:W-:Y:S01]  /*10130*/  FMUL.FTZ R4, R7, UR4 ;  /* 0x0000000407047c20 */ /* 0x000fe20008410000 */
[----:B--2---:R-:W-:Y:S06]  /*10140*/  FADD.FTZ R2, R94, R2 ;  /* 0x000000025e027221 */ /* 0x004fec0000010000 */
[----:B------:R2:W3:Y:S10]  /*10150*/  MUFU.EX2 R13, R3 ;  /* 0x00000003000d7308 */ /* 0x0004f40000000800 */
[----:B------:R-:W-:Y:S01]  /*10160*/  MUFU.EX2 R169, R169 ;  /* 0x000000a900a97308 */ /* 0x000fe20000000800 */
[----:B-1----:R-:W-:Y:S09]  /*10170*/  F2FP.BF16.F32.PACK_AB R54, R168, R170 ;  /* 0x000000aaa836723e */ /* 0x002ff200000010ff */
[----:B------:R-:W1:Y:S01]  /*10180*/  MUFU.EX2 R9, R9 ;  /* 0x0000000900097308 */ /* 0x000e620000000800 */
[----:B--2---:R-:W-:Y:S01]  /*10190*/  FFMA.FTZ R3, R8, UR4, -R6 ;  /* 0x0000000408037c23 */ /* 0x004fe20008010806 */
[----:B------:R-:W-:Y:S01]  /*101a0*/  FSEL R8, R4, RZ, P0 ;  /* 0x000000ff04087208 */ /* 0x000fe20000000000 */
[C---:B---3--:R-:W-:Y:S01]  /*101b0*/  FMUL.FTZ R218, R13.reuse, R218 ;  /* 0x000000da0dda7220 */ /* 0x048fe20000410000 */
[C---:B------:R-:W-:Y:S01]  /*101c0*/  FMUL.FTZ R219, R13.reuse, R219 ;  /* 0x000000db0ddb7220 */ /* 0x040fe20000410000 */
[C---:B------:R-:W-:Y:S01]  /*101d0*/  FMUL.FTZ R214, R13.reuse, R214 ;  /* 0x000000d60dd67220 */ /* 0x040fe20000410000 */
[----:B------:R-:W-:Y:S01]  /*101e0*/  FMUL.FTZ R215, R13, R215 ;  /* 0x000000d70dd77220 */ /* 0x000fe20000410000 */
[--C-:B------:R-:W-:Y:S03]  /*101f0*/  FFMA.FTZ R174, R27, UR4, -R8.reuse ;  /* 0x000000041bae7c23 */ /* 0x100fe60008010808 */
[----:B------:R-:W2:Y:S01]  /*10200*/  MUFU.EX2 R3, R3 ;  /* 0x0000000300037308 */ /* 0x000ea20000000800 */
[--C-:B------:R-:W-:Y:S01]  /*10210*/  FFMA.FTZ R173, R18, UR4, -R8.reuse ;  /* 0x0000000412ad7c23 */ /* 0x100fe20008010808 */
[----:B------:R-:W-:Y:S01]  /*10220*/  F2FP.BF16.F32.PACK_AB R18, R143, R142 ;  /* 0x0000008e8f12723e */ /* 0x000fe200000010ff */
[--C-:B------:R-:W-:Y:S01]  /*10230*/  FFMA.FTZ R172, R19, UR4, -R8.reuse ;  /* 0x0000000413ac7c23 */ /* 0x100fe20008010808 */
[----:B------:R-:W-:Y:S01]  /*10240*/  F2FP.BF16.F32.PACK_AB R19, R156, R155 ;  /* 0x0000009b9c13723e */ /* 0x000fe200000010ff */
[--C-:B------:R-:W-:Y:S01]  /*10250*/  FFMA.FTZ R175, R34, UR4, -R8.reuse ;  /* 0x0000000422af7c23 */ /* 0x100fe20008010808 */
[C---:B------:R-:W-:Y:S01]  /*10260*/  FMUL.FTZ R210, R13.reuse, R210 ;  /* 0x000000d20dd27220 */ /* 0x040fe20000410000 */
[----:B------:R-:W-:Y:S03]  /*10270*/  FMUL.FTZ R211, R13, R211 ;  /* 0x000000d30dd37220 */ /* 0x000fe60000410000 */
[----:B------:R-:W-:Y:S01]  /*10280*/  MUFU.EX2 R173, R173 ;  /* 0x000000ad00ad7308 */ /* 0x000fe20000000800 */
[----:B-1----:R-:W-:Y:S01]  /*10290*/  F2FP.BF16.F32.PACK_AB R32, R9, R169 ;  /* 0x000000a90920723e */ /* 0x002fe200000010ff */
[----:B------:R-:W-:Y:S01]  /*102a0*/  FMUL.FTZ R206, R13, R206 ;  /* 0x000000ce0dce7220 */ /* 0x000fe20000410000 */
[C---:B------:R-:W-:Y:S07]  /*102b0*/  HMMA.16816.F32.BF16 R192, R16.reuse, R28, R192 ;  /* 0x0000001c10c0723c */ /* 0x040fee00000418c0 */
[----:B------:R-:W1:Y:S01]  /*102c0*/  MUFU.EX2 R172, R172 ;  /* 0x000000ac00ac7308 */ /* 0x000e620000000800 */
[C---:B------:R-:W-:Y:S03]  /*102d0*/  HMMA.16816.F32.BF16 R188, R16.reuse, R30, R188 ;  /* 0x0000001e10bc723c */ /* 0x040fe600000418bc */
[----:B--2---:R-:W-:Y:S03]  /*102e0*/  F2FP.BF16.F32.PACK_AB R52, R171, R3 ;  /* 0x00000003ab34723e */ /* 0x004fe600000010ff */
[C---:B------:R-:W-:Y:S03]  /*102f0*/  HMMA.16816.F32.BF16 R200, R16.reuse, R44, R200 ;  /* 0x0000002c10c8723c */ /* 0x040fe600000418c8 */
[----:B------:R-:W-:Y:S02]  /*10300*/  MUFU.EX2 R134, R134 ;  /* 0x0000008600867308 */ /* 0x000fe40000000800 */
[----:B------:R-:W-:Y:S01]  /*10310*/  FMUL.FTZ R207, R13, R207 ;  /* 0x000000cf0dcf7220 */ /* 0x000fe20000410000 */
[----:B------:R-:W-:Y:S01]  /*10320*/  HMMA.16816.F32.BF16 R196, R16, R46, R196 ;  /* 0x0000002e10c4723c */ /* 0x000fe200000418c4 */
[----:B------:R-:W2:Y:S06]  /*10330*/  LDSM.16.MT88.4 R16, [R237+0x4800] ;  /* 0x00480000ed10783b */ /* 0x000eac0000004200 */
[----:B------:R-:W3:Y:S01]  /*10340*/  MUFU.EX2 R165, R165 ;  /* 0x000000a500a57308 */ /* 0x000ee20000000800 */
[----:B-1----:R-:W-:Y:S03]  /*10350*/  F2FP.BF16.F32.PACK_AB R55, R172, R173 ;  /* 0x000000adac37723e */ /* 0x002fe600000010ff */
[--C-:B------:R-:W-:Y:S01]  /*10360*/  FFMA.FTZ R50, R50, UR4, -R8.reuse ;  /* 0x0000000432327c23 */ /* 0x100fe20008010808 */
[--C-:B------:R-:W-:Y:S01]  /*10370*/  FFMA.FTZ R4, R10, UR4, -R8.reuse ;  /* 0x000000040a047c23 */ /* 0x100fe20008010808 */
[----:B------:R-:W-:Y:S04]  /*10380*/  FFMA.FTZ R10, R11, UR4, -R8 ;  /* 0x000000040b0a7c23 */ /* 0x000fe80008010808 */
[----:B------:R-:W-:Y:S01]  /*10390*/  MUFU.EX2 R174, R174 ;  /* 0x000000ae00ae7308 */ /* 0x000fe20000000800 */
[--C-:B------:R-:W-:Y:S01]  /*103a0*/  FFMA.FTZ R11, R64, UR4, -R6.reuse ;  /* 0x00000004400b7c23 */ /* 0x100fe20008010806 */
[--C-:B------:R-:W-:Y:S01]  /*103b0*/  FFMA.FTZ R64, R65, UR4, -R6.reuse ;  /* 0x0000000441407c23 */ /* 0x100fe20008010806 */
[--C-:B------:R-:W-:Y:S01]  /*103c0*/  FFMA.FTZ R65, R72, UR4, -R6.reuse ;  /* 0x0000000448417c23 */ /* 0x100fe20008010806 */
[----:B------:R-:W-:Y:S01]  /*103d0*/  FFMA.FTZ R72, R73, UR4, -R6 ;  /* 0x0000000449487c23 */ /* 0x000fe20008010806 */
[--C-:B------:R-:W-:Y:S01]  /*103e0*/  FFMA.FTZ R73, R26, UR4, -R8.reuse ;  /* 0x000000041a497c23 */ /* 0x100fe20008010808 */
[----:B------:R-:W-:Y:S01]  /*103f0*/  FFMA.FTZ R3, R182, R12, R3 ;  /* 0x0000000cb6037223 */ /* 0x000fe20000010003 */
[----:B------:R-:W1:Y:S03]  /*10400*/  LDSM.16.MT88.4 R24, [R237+0x4c00] ;  /* 0x004c0000ed18783b */ /* 0x000e660000004200 */
[----:B------:R-:W-:Y:S01]  /*10410*/  MUFU.EX2 R4, R4 ;  /* 0x0000000400047308 */ /* 0x000fe20000000800 */
[----:B---3--:R-:W-:Y:S01]  /*10420*/  F2FP.BF16.F32.PACK_AB R34, R165, R134 ;  /* 0x00000086a522723e */ /* 0x008fe200000010ff */
[----:B------:R-:W-:Y:S01]  /*10430*/  FADD.FTZ R3, R171, R3 ;  /* 0x00000003ab037221 */ /* 0x000fe20000010000 */
[----:B------:R-:W-:Y:S03]  /*10440*/  FFMA.FTZ R0, R130, UR4, -R8 ;  /* 0x0000000482007c23 */ /* 0x000fe60008010808 */
[----:B------:R-:W-:Y:S04]  /*10450*/  FADD.FTZ R3, R170, R3 ;  /* 0x00000003aa037221 */ /* 0x000fe80000010000 */
[----:B------:R-:W3:Y:S01]  /*10460*/  MUFU.EX2 R10, R10 ;  /* 0x0000000a000a7308 */ /* 0x000ee20000000800 */
[----:B------:R-:W-:Y:S04]  /*10470*/  FADD.FTZ R3, R168, R3 ;  /* 0x00000003a8037221 */ /* 0x000fe80000010000 */
[----:B------:R-:W-:Y:S01]  /*10480*/  FADD.FTZ R169, R169, R3 ;  /* 0x00000003a9a97221 */ /* 0x000fe20000010000 */
[----:B------:R-:W-:Y:S04]  /*10490*/  MOV R3, R132 ;  /* 0x0000008400037202 */ /* 0x000fe80000000f00 */
[----:B------:R-:W4:Y:S01]  /*104a0*/  MUFU.EX2 R73, R73 ;  /* 0x0000004900497308 */ /* 0x000f220000000800 */
[----:B------:R-:W-:Y:S04]  /*104b0*/  FADD.FTZ R169, R9, R169 ;  /* 0x000000a909a97221 */ /* 0x000fe80000010000 */
[----:B------:R-:W-:Y:S05]  /*104c0*/  FADD.FTZ R169, R134, R169 ;  /* 0x000000a986a97221 */ /* 0x000fea0000010000 */
[----:B------:R-:W-:Y:S01]  /*104d0*/  MUFU.EX2 R175, R175 ;  /* 0x000000af00af7308 */ /* 0x000fe20000000800 */
[C---:B---3--:R-:W-:Y:S01]  /*104e0*/  F2FP.BF16.F32.PACK_AB R53, R10.reuse, R4 ;  /* 0x000000040a35723e */ /* 0x048fe200000010ff */
[----:B------:R-:W-:Y:S01]  /*104f0*/  FFMA.FTZ R4, R183, R13, R4 ;  /* 0x0000000db7047223 */ /* 0x000fe20000010004 */
[----:B------:R-:W-:Y:S03]  /*10500*/  FADD.FTZ R169, R165, R169 ;  /* 0x000000a9a5a97221 */ /* 0x000fe60000010000 */
[----:B------:R-:W-:Y:S04]  /*10510*/  FADD.FTZ R4, R10, R4 ;  /* 0x000000040a047221 */ /* 0x000fe80000010000 */
[----:B------:R-:W3:Y:S01]  /*10520*/  MUFU.EX2 R166, R166 ;  /* 0x000000a600a67308 */ /* 0x000ee20000000800 */
[----:B----4-:R-:W-:Y:S01]  /*10530*/  F2FP.BF16.F32.PACK_AB R33, R174, R73 ;  /* 0x00000049ae21723e */ /* 0x010fe200000010ff */
[C---:B------:R-:W-:Y:S05]  /*10540*/  HMMA.16816.F32.BF16 R216, R52.reuse, R20, R216 ;  /* 0x0000001434d8723c */ /* 0x040fea00000418d8 */
[----:B------:R-:W-:Y:S03]  /*10550*/  FADD.FTZ R4, R173, R4 ;  /* 0x00000004ad047221 */ /* 0x000fe60000010000 */
[----:B------:R-:W4:Y:S03]  /*10560*/  MUFU.EX2 R167, R167 ;  /* 0x000000a700a77308 */ /* 0x000f260000000800 */
[----:B------:R-:W-:Y:S01]  /*10570*/  F2FP.BF16.F32.PACK_AB R20, R145, R144 ;  /* 0x000000909114723e */ /* 0x000fe200000010ff */
[C---:B------:R-:W-:Y:S03]  /*10580*/  HMMA.16816.F32.BF16 R212, R52.reuse, R22, R212 ;  /* 0x0000001634d4723c */ /* 0x040fe600000418d4 */
[----:B------:R-:W-:Y:S01]  /*10590*/  F2FP.BF16.F32.PACK_AB R21, R158, R157 ;  /* 0x0000009d9e15723e */ /* 0x000fe200000010ff */
[----:B------:R-:W-:Y:S02]  /*105a0*/  FADD.FTZ R4, R172, R4 ;  /* 0x00000004ac047221 */ /* 0x000fe40000010000 */
[----:B------:R-:W-:Y:S01]  /*105b0*/  MUFU.EX2 R48, R48 ;  /* 0x0000003000307308 */ /* 0x000fe20000000800 */
[----:B------:R-:W-:Y:S01]  /*105c0*/  F2FP.BF16.F32.PACK_AB R22, R147, R146 ;  /* 0x000000929316723e */ /* 0x000fe200000010ff */
[C---:B------:R-:W-:Y:S03]  /*105d0*/  HMMA.16816.F32.BF16 R208, R52.reuse, R36, R208 ;  /* 0x0000002434d0723c */ /* 0x040fe600000418d0 */
[----:B------:R-:W-:Y:S01]  /*105e0*/  F2FP.BF16.F32.PACK_AB R23, R160, R159 ;  /* 0x0000009fa017723e */ /* 0x000fe200000010ff */
[----:B------:R-:W-:Y:S01]  /*105f0*/  FADD.FTZ R4, R73, R4 ;  /* 0x0000000449047221 */ /* 0x000fe20000010000 */
[----:B---3--:R-:W-:Y:S03]  /*10600*/  FADD.FTZ R169, R166, R169 ;  /* 0x000000a9a6a97221 */ /* 0x008fe60000010000 */
[----:B------:R-:W3:Y:S03]  /*10610*/  MUFU.EX2 R49, R49 ;  /* 0x0000003100317308 */ /* 0x000ee60000000800 */
[C---:B----4-:R-:W-:Y:S01]  /*10620*/  F2FP.BF16.F32.PACK_AB R36, R167.reuse, R166 ;  /* 0x000000a6a724723e */ /* 0x050fe200000010ff */
[----:B------:R-:W-:Y:S03]  /*10630*/  HMMA.16816.F32.BF16 R204, R52, R38, R204 ;  /* 0x0000002634cc723c */ /* 0x000fe600000418cc */
[----:B------:R-:W-:Y:S01]  /*10640*/  FADD.FTZ R4, R174, R4 ;  /* 0x00000004ae047221 */ /* 0x000fe20000010000 */
[----:B------:R-:W-:Y:S02]  /*10650*/  FADD.FTZ R169, R167, R169 ;  /* 0x000000a9a7a97221 */ /* 0x000fe40000010000 */
[----:B------:R-:W-:Y:S01]  /*10660*/  MUFU.EX2 R56, R56 ;  /* 0x0000003800387308 */ /* 0x000fe20000000800 */
[C---:B--2---:R-:W-:Y:S05]  /*10670*/  HMMA.16816.F32.BF16 R192, R20.reuse, R16, R192 ;  /* 0x0000001014c0723c */ /* 0x044fea00000418c0 */
[----:B------:R-:W-:Y:S01]  /*10680*/  FFMA.FTZ R53, R35, UR4, -R8 ;  /* 0x0000000423357c23 */ /* 0x000fe20008010808 */
[C---:B------:R-:W-:Y:S03]  /*10690*/  HMMA.16816.F32.BF16 R188, R20.reuse, R18, R188 ;  /* 0x0000001214bc723c */ /* 0x040fe600000418bc */
[----:B------:R-:W2:Y:S02]  /*106a0*/  MUFU.EX2 R57, R57 ;  /* 0x0000003900397308 */ /* 0x000ea40000000800 */
[----:B---3--:R-:W-:Y:S01]  /*106b0*/  F2FP.BF16.F32.PACK_AB R38, R49, R48 ;  /* 0x000000303126723e */ /* 0x008fe200000010ff */
[C---:B------:R-:W-:Y:S07]  /*106c0*/  HMMA.16816.F32.BF16 R200, R20.reuse, R60, R200 ;  /* 0x0000003c14c8723c */ /* 0x040fee00000418c8 */
[----:B------:R-:W3:Y:S01]  /*106d0*/  MUFU.EX2 R53, R53 ;  /* 0x0000003500357308 */ /* 0x000ee20000000800 */
[----:B------:R-:W-:Y:S01]  /*106e0*/  FFMA.FTZ R52, R80, UR4, -R6 ;  /* 0x0000000450347c23 */ /* 0x000fe20008010806 */
[----:B------:R-:W-:Y:S01]  /*106f0*/  HMMA.16816.F32.BF16 R196, R20, R62, R196 ;  /* 0x0000003e14c4723c */ /* 0x000fe200000418c4 */
[----:B------:R-:W4:Y:S07]  /*10700*/  LDSM.16.MT88.4 R20, [R238+0x4c00] ;  /* 0x004c0000ee14783b */ /* 0x000f2e0000004200 */
[----:B------:R-:W-:Y:S03]  /*10710*/  MUFU.EX2 R11, R11 ;  /* 0x0000000b000b7308 */ /* 0x000fe60000000800 */
[----:B--2---:R-:W-:Y:S01]  /*10720*/  F2FP.BF16.F32.PACK_AB R40, R57, R56 ;  /* 0x000000383928723e */ /* 0x004fe200000010ff */
[----:B------:R-:W-:Y:S01]  /*10730*/  FFMA.FTZ R80, R42, UR4, -R8 ;  /* 0x000000042a507c23 */ /* 0x000fe20008010808 */
[----:B------:R-:W-:Y:S01]  /*10740*/  FFMA.FTZ R54, R81, UR4, -R6 ;  /* 0x0000000451367c23 */ /* 0x000fe20008010806 */
[----:B------:R-:W-:Y:S01]  /*10750*/  FFMA.FTZ R81, R43, UR4, -R8 ;  /* 0x000000042b517c23 */ /* 0x000fe20008010808 */
[----:B------:R-:W-:Y:S03]  /*10760*/  FADD.FTZ R4, R175, R4 ;  /* 0x00000004af047221 */ /* 0x000fe60000010000 */
[----:B------:R-:W-:Y:S01]  /*10770*/  MUFU.EX2 R80, R80 ;  /* 0x0000005000507308 */ /* 0x000fe20000000800 */
[C---:B---3--:R-:W-:Y:S01]  /*10780*/  F2FP.BF16.F32.PACK_AB R35, R53.reuse, R175 ;  /* 0x000000af3523723e */ /* 0x048fe200000010ff */
[----:B------:R-:W-:Y:S01]  /*10790*/  FFMA.FTZ R55, R88, UR4, -R6 ;  /* 0x0000000458377c23 */ /* 0x000fe20008010806 */
[----:B------:R-:W-:Y:S01]  /*107a0*/  FADD.FTZ R4, R53, R4 ;  /* 0x0000000435047221 */ /* 0x000fe20000010000 */
[----:B------:R-:W-:Y:S01]  /*107b0*/  FADD.FTZ R169, R48, R169 ;  /* 0x000000a930a97221 */ /* 0x000fe20000010000 */
[----:B------:R-:W-:Y:S05]  /*107c0*/  FFMA.FTZ R88, R121, UR4, -R6 ;  /* 0x0000000479587c23 */ /* 0x000fea0008010806 */
[----:B------:R-:W2:Y:S01]  /*107d0*/  MUFU.EX2 R81, R81 ;  /* 0x0000005100517308 */ /* 0x000ea20000000800 */
[C---:B------:R-:W-:Y:S05]  /*107e0*/  HMMA.16816.F32.BF16 R216, R32.reuse, R28, R216 ;  /* 0x0000001c20d8723c */ /* 0x040fea00000418d8 */
[----:B------:R-:W-:Y:S01]  /*107f0*/  FADD.FTZ R169, R49, R169 ;  /* 0x000000a931a97221 */ /* 0x000fe20000010000 */
[C---:B------:R-:W-:Y:S03]  /*10800*/  HMMA.16816.F32.BF16 R212, R32.reuse, R30, R212 ;  /* 0x0000001e20d4723c */ /* 0x040fe600000418d4 */
[----:B------:R-:W3:Y:S02]  /*10810*/  MUFU.EX2 R64, R64 ;  /* 0x0000004000407308 */ /* 0x000ee40000000800 */
[----:B------:R-:W-:Y:S01]  /*10820*/  F2FP.BF16.F32.PACK_AB R28, R149, R148 ;  /* 0x00000094951c723e */ /* 0x000fe200000010ff */
[C---:B------:R-:W-:Y:S07]  /*10830*/  HMMA.16816.F32.BF16 R208, R32.reuse, R44, R208 ;  /* 0x0000002c20d0723c */ /* 0x040fee00000418d0 */
[----:B------:R-:W-:Y:S01]  /*10840*/  MUFU.EX2 R44, R50 ;  /* 0x00000032002c7308 */ /* 0x000fe20000000800 */
[----:B------:R-:W-:Y:S01]  /*10850*/  F2FP.BF16.F32.PACK_AB R30, R151, R150 ;  /* 0x00000096971e723e */ /* 0x000fe200000010ff */
[----:B------:R-:W-:Y:S01]  /*10860*/  HMMA.16816.F32.BF16 R204, R32, R46, R204 ;  /* 0x0000002e20cc723c */ /* 0x000fe200000418cc */
[----:B------:R-:W5:Y:S07]  /*10870*/  LDSM.16.MT88.4 R32, [R237+0x5000] ;  /* 0x00500000ed20783b */ /* 0x000f6e0000004200 */
[----:B------:R-:W-:Y:S03]  /*10880*/  MUFU.EX2 R95, R95 ;  /* 0x0000005f005f7308 */ /* 0x000fe60000000800 */
[----:B------:R-:W-:Y:S01]  /*10890*/  F2FP.BF16.F32.PACK_AB R29, R162, R161 ;  /* 0x000000a1a21d723e */ /* 0x000fe200000010ff */
[--C-:B------:R-:W-:Y:S01]  /*108a0*/  FFMA.FTZ R45, R51, UR4, -R8.reuse ;  /* 0x00000004332d7c23 */ /* 0x100fe20008010808 */
[----:B------:R-:W-:Y:S02]  /*108b0*/  F2FP.BF16.F32.PACK_AB R31, R164, R163 ;  /* 0x000000a3a41f723e */ /* 0x000fe400000010ff */
[----:B--2---:R-:W-:Y:S01]  /*108c0*/  F2FP.BF16.F32.PACK_AB R37, R81, R80 ;  /* 0x000000505125723e */ /* 0x004fe200000010ff */
[--C-:B------:R-:W-:Y:S02]  /*108d0*/  FFMA.FTZ R51, R58, UR4, -R8.reuse ;  /* 0x000000043a337c23 */ /* 0x100fe40008010808 */
[----:B------:R-:W2:Y:S01]  /*108e0*/  MUFU.EX2 R45, R45 ;  /* 0x0000002d002d7308 */ /* 0x000ea20000000800 */
[----:B---3--:R-:W-:Y:S01]  /*108f0*/  F2FP.BF16.F32.PACK_AB R42, R64, R11 ;  /* 0x0000000b402a723e */ /* 0x008fe200000010ff */
[C---:B-1----:R-:W-:Y:S05]  /*10900*/  HMMA.16816.F32.BF16 R192, R28.reuse, R24, R192 ;  /* 0x000000181cc0723c */ /* 0x042fea00000418c0 */
[--C-:B------:R-:W-:Y:S03]  /*10910*/  FFMA.FTZ R58, R59, UR4, -R8.reuse ;  /* 0x000000043b3a7c23 */ /* 0x100fe60008010808 */
[----:B------:R-:W-:Y:S01]  /*10920*/  MUFU.EX2 R51, R51 ;  /* 0x0000003300337308 */ /* 0x000fe20000000800 */
[C---:B------:R-:W-:Y:S03]  /*10930*/  HMMA.16816.F32.BF16 R188, R28.reuse, R26, R188 ;  /* 0x0000001a1cbc723c */ /* 0x040fe600000418bc */
[--C-:B------:R-:W-:Y:S01]  /*10940*/  FFMA.FTZ R59, R66, UR4, -R8.reuse ;  /* 0x00000004423b7c23 */ /* 0x100fe20008010808 */
[--C-:B------:R-:W-:Y:S02]  /*10950*/  FFMA.FTZ R66, R74, UR4, -R8.reuse ;  /* 0x000000044a427c23 */ /* 0x100fe40008010808 */
[C---:B----4-:R-:W-:Y:S03]  /*10960*/  HMMA.16816.F32.BF16 R200, R28.reuse, R20, R200 ;  /* 0x000000141cc8723c */ /* 0x050fe600000418c8 */
[----:B------:R-:W1:Y:S02]  /*10970*/  MUFU.EX2 R58, R58 ;  /* 0x0000003a003a7308 */ /* 0x000e640000000800 */
[----:B--2---:R-:W-:Y:S01]  /*10980*/  F2FP.BF16.F32.PACK_AB R39, R45, R44 ;  /* 0x0000002c2d27723e */ /* 0x004fe200000010ff */
[----:B------:R-:W-:Y:S01]  /*10990*/  HMMA.16816.F32.BF16 R196, R28, R22, R196 ;  /* 0x000000161cc4723c */ /* 0x000fe200000418c4 */
[----:B------:R-:W2:Y:S06]  /*109a0*/  LDSM.16.MT88.4 R28, [R238+0x5000] ;  /* 0x00500000ee1c783b */ /* 0x000eac0000004200 */
[----:B------:R-:W-:Y:S01]  /*109b0*/  MUFU.EX2 R59, R59 ;  /* 0x0000003b003b7308 */ /* 0x000fe20000000800 */
[--C-:B------:R-:W-:Y:S01]  /*109c0*/  FFMA.FTZ R74, R82, UR4, -R8.reuse ;  /* 0x00000004524a7c23 */ /* 0x100fe20008010808 */
[C---:B------:R-:W-:Y:S08]  /*109d0*/  HMMA.16816.F32.BF16 R216, R36.reuse, R16, R216 ;  /* 0x0000001024d8723c */ /* 0x040ff000000418d8 */
[----:B------:R-:W-:Y:S01]  /*109e0*/  MUFU.EX2 R65, R65 ;  /* 0x0000004100417308 */ /* 0x000fe20000000800 */
[C---:B------:R-:W-:Y:S03]  /*109f0*/  HMMA.16816.F32.BF16 R212, R36.reuse, R18, R212 ;  /* 0x0000001224d4723c */ /* 0x040fe600000418d4 */
[----:B------:R-:W-:Y:S03]  /*10a00*/  F2FP.BF16.F32.PACK_AB R16, R69, R68 ;  /* 0x000000444510723e */ /* 0x000fe600000010ff */
[C---:B------:R-:W-:Y:S03]  /*10a10*/  HMMA.16816.F32.BF16 R208, R36.reuse, R60, R208 ;  /* 0x0000003c24d0723c */ /* 0x040fe600000418d0 */
[----:B------:R-:W-:Y:S02]  /*10a20*/  MUFU.EX2 R72, R72 ;  /* 0x0000004800487308 */ /* 0x000fe40000000800 */
[----:B------:R-:W-:Y:S01]  /*10a30*/  F2FP.BF16.F32.PACK_AB R18, R77, R76 ;  /* 0x0000004c4d12723e */ /* 0x000fe200000010ff */
[----:B------:R-:W-:Y:S01]  /*10a40*/  HMMA.16816.F32.BF16 R204, R36, R62, R204 ;  /* 0x0000003e24cc723c */ /* 0x000fe200000418cc */
[----:B------:R-:W3:Y:S06]  /*10a50*/  LDSM.16.MT88.4 R36, [R237+0x5400] ;  /* 0x00540000ed24783b */ /* 0x000eec0000004200 */
[----:B------:R-:W-:Y:S01]  /*10a60*/  MUFU.EX2 R52, R52 ;  /* 0x0000003400347308 */ /* 0x000fe20000000800 */
[----:B------:R-:W-:Y:S03]  /*10a70*/  F2FP.BF16.F32.PACK_AB R17, R71, R70 ;  /* 0x000000464711723e */ /* 0x000fe600000010ff */
[--C-:B------:R-:W-:Y:S01]  /*10a80*/  FFMA.FTZ R60, R67, UR4, -R8.reuse ;  /* 0x00000004433c7c23 */ /* 0x100fe20008010808 */
[----:B------:R-:W-:Y:S01]  /*10a90*/  F2FP.BF16.F32.PACK_AB R19, R79, R78 ;  /* 0x0000004e4f13723e */ /* 0x000fe200000010ff */
[--C-:B------:R-:W-:Y:S04]  /*10aa0*/  FFMA.FTZ R67, R75, UR4, -R8.reuse ;  /* 0x000000044b437c23 */ /* 0x100fe80008010808 */
[----:B------:R-:W-:Y:S01]  /*10ab0*/  MUFU.EX2 R54, R54 ;  /* 0x0000003600367308 */ /* 0x000fe20000000800 */
[----:B-1----:R-:W-:Y:S01]  /*10ac0*/  F2FP.BF16.F32.PACK_AB R41, R58, R51 ;  /* 0x000000333a29723e */ /* 0x002fe200000010ff */
[----:B------:R-:W-:Y:S01]  /*10ad0*/  FFMA.FTZ R75, R83, UR4, -R8 ;  /* 0x00000004534b7c23 */ /* 0x000fe20008010808 */
[C---:B-----5:R-:W-:Y:S07]  /*10ae0*/  HMMA.16816.F32.BF16 R192, R16.reuse, R32, R192 ;  /* 0x0000002010c0723c */ /* 0x060fee00000418c0 */
[----:B------:R-:W1:Y:S01]  /*10af0*/  MUFU.EX2 R60, R60 ;  /* 0x0000003c003c7308 */ /* 0x000e620000000800 */
[C---:B------:R-:W-:Y:S03]  /*10b00*/  HMMA.16816.F32.BF16 R188, R16.reuse, R34, R188 ;  /* 0x0000002210bc723c */ /* 0x040fe600000418bc */
[----:B------:R-:W-:Y:S03]  /*10b10*/  FFMA.FTZ R46, R89, UR4, -R6 ;  /* 0x00000004592e7c23 */ /* 0x000fe60008010806 */
[C---:B--2---:R-:W-:Y:S03]  /*10b20*/  HMMA.16816.F32.BF16 R200, R16.reuse, R28, R200 ;  /* 0x0000001c10c8723c */ /* 0x044fe600000418c8 */
[----:B------:R-:W-:Y:S02]  /*10b30*/  MUFU.EX2 R66, R66 ;  /* 0x0000004200427308 */ /* 0x000fe40000000800 */
[----:B------:R-:W-:Y:S01]  /*10b40*/  FFMA.FTZ R89, R90, UR4, -R8 ;  /* 0x000000045a597c23 */ /* 0x000fe20008010808 */
[----:B------:R-:W-:Y:S01]  /*10b50*/  HMMA.16816.F32.BF16 R196, R16, R30, R196 ;  /* 0x0000001e10c4723c */ /* 0x000fe200000418c4 */
[----:B------:R-:W2:Y:S06]  /*10b60*/  LDSM.16.MT88.4 R16, [R238+0x5400] ;  /* 0x00540000ee10783b */ /* 0x000eac0000004200 */
[----:B------:R-:W4:Y:S01]  /*10b70*/  MUFU.EX2 R67, R67 ;  /* 0x0000004300437308 */ /* 0x000f220000000800 */
[----:B-1----:R-:W-:Y:S03]  /*10b80*/  F2FP.BF16.F32.PACK_AB R43, R60, R59 ;  /* 0x0000003b3c2b723e */ /* 0x002fe600000010ff */
[----:B------:R-:W-:Y:S01]  /*10b90*/  FFMA.FTZ R47, R96, UR4, -R6 ;  /* 0x00000004602f7c23 */ /* 0x000fe20008010806 */
[----:B------:R-:W-:Y:S01]  /*10ba0*/  FFMA.FTZ R90, R91, UR4, -R8 ;  /* 0x000000045b5a7c23 */ /* 0x000fe20008010808 */
[----:B------:R-:W-:Y:S04]  /*10bb0*/  FFMA.FTZ R50, R97, UR4, -R6 ;  /* 0x0000000461327c23 */ /* 0x000fe80008010806 */
[----:B------:R-:W-:Y:S01]  /*10bc0*/  MUFU.EX2 R74, R74 ;  /* 0x0000004a004a7308 */ /* 0x000fe20000000800 */
[C---:B------:R-:W-:Y:S05]  /*10bd0*/  HMMA.16816.F32.BF16 R208, R40.reuse, R20, R208 ;  /* 0x0000001428d0723c */ /* 0x040fea00000418d0 */
[--C-:B------:R-:W-:Y:S01]  /*10be0*/  FFMA.FTZ R91, R98, UR4, -R8.reuse ;  /* 0x00000004625b7c23 */ /* 0x100fe20008010808 */
[C---:B------:R-:W-:Y:S03]  /*10bf0*/  HMMA.16816.F32.BF16 R204, R40.reuse, R22, R204 ;  /* 0x0000001628cc723c */ /* 0x040fe600000418cc */
[----:B------:R-:W1:Y:S01]  /*10c00*/  MUFU.EX2 R75, R75 ;  /* 0x0000004b004b7308 */ /* 0x000e620000000800 */
[----:B------:R-:W5:Y:S01]  /*10c10*/  LDSM.16.MT88.4 R20, [R237+0x5800] ;  /* 0x00580000ed14783b */ /* 0x000f620000004200 */
[----:B------:R-:W-:Y:S01]  /*10c20*/  FFMA.FTZ R96, R99, UR4, -R8 ;  /* 0x0000000463607c23 */ /* 0x000fe20008010808 */
[C---:B------:R-:W-:Y:S07]  /*10c30*/  HMMA.16816.F32.BF16 R216, R40.reuse, R24, R216 ;  /* 0x0000001828d8723c */ /* 0x040fee00000418d8 */
[----:B------:R-:W-:Y:S01]  /*10c40*/  MUFU.EX2 R100, R100 ;  /* 0x0000006400647308 */ /* 0x000fe20000000800 */
[----:B------:R-:W-:Y:S01]  /*10c50*/  FADD.FTZ R4, R80, R4 ;  /* 0x0000000450047221 */ /* 0x000fe20000010000 */
[----:B------:R-:W-:Y:S08]  /*10c60*/  HMMA.16816.F32.BF16 R212, R40, R26, R212 ;  /* 0x0000001a28d4723c */ /* 0x000ff000000418d4 */
[----:B------:R-:W5:Y:S03]  /*10c70*/  MUFU.EX2 R101, R101 ;  /* 0x0000006500657308 */ /* 0x000f660000000800 */
[----:B------:R-:W-:Y:S01]  /*10c80*/  F2FP.BF16.F32.PACK_AB R24, R85, R84 ;  /* 0x000000545518723e */ /* 0x000fe200000010ff */
[----:B------:R-:W-:Y:S01]  /*10c90*/  FADD.FTZ R4, R81, R4 ;  /* 0x0000000451047221 */ /* 0x000fe20000010000 */
[----:B------:R-:W-:Y:S02]  /*10ca0*/  F2FP.BF16.F32.PACK_AB R26, R93, R92 ;  /* 0x0000005c5d1a723e */ /* 0x000fe400000010ff */
[----:B------:R-:W-:Y:S01]  /*10cb0*/  F2FP.BF16.F32.PACK_AB R25, R87, R86 ;  /* 0x000000565719723e */ /* 0x000fe200000010ff */
[----:B------:R-:W-:Y:S02]  /*10cc0*/  FADD.FTZ R4, R44, R4 ;  /* 0x000000042c047221 */ /* 0x000fe40000010000 */
[----:B------:R-:W-:Y:S01]  /*10cd0*/  MUFU.EX2 R108, R108 ;  /* 0x0000006c006c7308 */ /* 0x000fe20000000800 */
[----:B------:R-:W-:Y:S01]  /*10ce0*/  F2FP.BF16.F32.PACK_AB R27, R95, R94 ;  /* 0x0000005e5f1b723e */ /* 0x000fe200000010ff */
[----:B------:R-:W-:Y:S01]  /*10cf0*/  FADD.FTZ R169, R56, R169 ;  /* 0x000000a938a97221 */ /* 0x000fe20000010000 */
[----:B------:R-:W-:Y:S01]  /*10d00*/  F2FP.BF16.F32.PACK_AB R40, R72, R65 ;  /* 0x000000414828723e */ /* 0x000fe200000010ff */
[----:B------:R-:W-:Y:S01]  /*10d10*/  FADD.FTZ R4, R45, R4 ;  /* 0x000000042d047221 */ /* 0x000fe20000010000 */
[----:B------:R-:W-:Y:S01]  /*10d20*/  F2FP.BF16.F32.PACK_AB R42, R54, R52 ;  /* 0x00000034362a723e */ /* 0x000fe200000010ff */
[----:B------:R-:W-:Y:S01]  /*10d30*/  FFMA.FTZ R61, R104, UR4, -R6 ;  /* 0x00000004683d7c23 */ /* 0x000fe20008010806 */
[----:B----4-:R-:W-:Y:S03]  /*10d40*/  F2FP.BF16.F32.PACK_AB R41, R67, R66 ;  /* 0x000000424329723e */ /* 0x010fe600000010ff */
[----:B------:R-:W4:Y:S01]  /*10d50*/  MUFU.EX2 R109, R109 ;  /* 0x0000006d006d7308 */ /* 0x000f220000000800 */
[C---:B---3--:R-:W-:Y:S05]  /*10d60*/  HMMA.16816.F32.BF16 R192, R24.reuse, R36, R192 ;  /* 0x0000002418c0723c */ /* 0x048fea00000418c0 */
[----:B-1----:R-:W-:Y:S01]  /*10d70*/  F2FP.BF16.F32.PACK_AB R43, R75, R74 ;  /* 0x0000004a4b2b723e */ /* 0x002fe200000010ff */
[C---:B------:R-:W-:Y:S03]  /*10d80*/  HMMA.16816.F32.BF16 R188, R24.reuse, R38, R188 ;  /* 0x0000002618bc723c */ /* 0x040fe600000418bc */
[----:B------:R-:W-:Y:S02]  /*10d90*/  MUFU.EX2 R102, R102 ;  /* 0x0000006600667308 */ /* 0x000fe40000000800 */
[----:B------:R-:W-:Y:S01]  /*10da0*/  FADD.FTZ R4, R51, R4 ;  /* 0x0000000433047221 */ /* 0x000fe20000010000 */
[C---:B--2---:R-:W-:Y:S07]  /*10db0*/  HMMA.16816.F32.BF16 R200, R24.reuse, R16, R200 ;  /* 0x0000001018c8723c */ /* 0x044fee00000418c8 */
[----:B------:R-:W1:Y:S01]  /*10dc0*/  MUFU.EX2 R103, R103 ;  /* 0x0000006700677308 */ /* 0x000e620000000800 */
[--C-:B------:R-:W-:Y:S01]  /*10dd0*/  FFMA.FTZ R62, R105, UR4, -R6.reuse ;  /* 0x00000004693e7c23 */ /* 0x100fe20008010806 */
[----:B------:R-:W-:Y:S01]  /*10de0*/  HMMA.16816.F32.BF16 R196, R24, R18, R196 ;  /* 0x0000001218c4723c */ /* 0x000fe200000418c4 */
[----:B------:R-:W2:Y:S07]  /*10df0*/  LDSM.16.MT88.4 R24, [R238+0x5800] ;  /* 0x00580000ee18783b */ /* 0x000eae0000004200 */
[----:B------:R-:W-:Y:S01]  /*10e00*/  MUFU.EX2 R110, R110 ;  /* 0x0000006e006e7308 */ /* 0x000fe20000000800 */
[C---:B------:R-:W-:Y:S05]  /*10e10*/  HMMA.16816.F32.BF16 R208, R40.reuse, R28, R208 ;  /* 0x0000001c28d0723c */ /* 0x040fea00000418d0 */
[--C-:B------:R-:W-:Y:S01]  /*10e20*/  FFMA.FTZ R63, R112, UR4, -R6.reuse ;  /* 0x00000004703f7c23 */ /* 0x100fe20008010806 */
[C---:B------:R-:W-:Y:S03]  /*10e30*/  HMMA.16816.F32.BF16 R204, R40.reuse, R30, R204 ;  /* 0x0000001e28cc723c */ /* 0x040fe600000418cc */
[----:B------:R-:W3:Y:S01]  /*10e40*/  MUFU.EX2 R111, R111 ;  /* 0x0000006f006f7308 */ /* 0x000ee20000000800 */
[----:B------:R-:W2:Y:S01]  /*10e50*/  LDSM.16.MT88.4 R28, [R237+0x5c00] ;  /* 0x005c0000ed1c783b */ /* 0x000ea20000004200 */
[----:B------:R-:W-:Y:S01]  /*10e60*/  FFMA.FTZ R82, R113, UR4, -R6 ;  /* 0x0000000471527c23 */ /* 0x000fe20008010806 */
[C---:B------:R-:W-:Y:S07]  /*10e70*/  HMMA.16816.F32.BF16 R216, R40.reuse, R32, R216 ;  /* 0x0000002028d8723c */ /* 0x040fee00000418d8 */
[----:B------:R-:W-:Y:S01]  /*10e80*/  MUFU.EX2 R55, R55 ;  /* 0x0000003700377308 */ /* 0x000fe20000000800 */
[--C-:B------:R-:W-:Y:S01]  /*10e90*/  FFMA.FTZ R98, R106, UR4, -R8.reuse ;  /* 0x000000046a627c23 */ /* 0x100fe20008010808 */
[----:B------:R-:W-:Y:S08]  /*10ea0*/  HMMA.16816.F32.BF16 R212, R40, R34, R212 ;  /* 0x0000002228d4723c */ /* 0x000ff000000418d4 */
[----:B------:R-:W2:Y:S03]  /*10eb0*/  MUFU.EX2 R46, R46 ;  /* 0x0000002e002e7308 */ /* 0x000ea60000000800 */
[----:B-----5:R-:W-:Y:S01]  /*10ec0*/  F2FP.BF16.F32.PACK_AB R32, R101, R100 ;  /* 0x000000646520723e */ /* 0x020fe200000010ff */
[--C-:B------:R-:W-:Y:S01]  /*10ed0*/  FFMA.FTZ R99, R107, UR4, -R8.reuse ;  /* 0x000000046b637c23 */ /* 0x100fe20008010808 */
[----:B----4-:R-:W-:Y:S02]  /*10ee0*/  F2FP.BF16.F32.PACK_AB R34, R109, R108 ;  /* 0x0000006c6d22723e */ /* 0x010fe400000010ff */
[----:B-1----:R-:W-:Y:S01]  /*10ef0*/  F2FP.BF16.F32.PACK_AB R33, R103, R102 ;  /* 0x000000666721723e */ /* 0x002fe200000010ff */
[--C-:B------:R-:W-:Y:S02]  /*10f00*/  FFMA.FTZ R104, R114, UR4, -R8.reuse ;  /* 0x0000000472687c23 */ /* 0x100fe40008010808 */
[----:B------:R-:W-:Y:S01]  /*10f10*/  MUFU.EX2 R47, R47 ;  /* 0x0000002f002f7308 */ /* 0x000fe20000000800 */
[----:B---3--:R-:W-:Y:S01]  /*10f20*/  F2FP.BF16.F32.PACK_AB R35, R111, R110 ;  /* 0x0000006e6f23723e */ /* 0x008fe200000010ff */
[----:B------:R-:W-:Y:S01]  /*10f30*/  FFMA.FTZ R105, R115, UR4, -R8 ;  /* 0x0000000473697c23 */ /* 0x000fe20008010808 */
[----:B------:R-:W-:Y:S01]  /*10f40*/  FADD.FTZ R169, R57, R169 ;  /* 0x000000a939a97221 */ /* 0x000fe20000010000 */
[----:B------:R-:W-:Y:S01]  /*10f50*/  FADD.FTZ R4, R58, R4 ;  /* 0x000000043a047221 */ /* 0x000fe20000010000 */
[--C-:B------:R-:W-:Y:S01]  /*10f60*/  FFMA.FTZ R83, R120, UR4, -R6.reuse ;  /* 0x0000000478537c23 */ /* 0x100fe20008010806 */
[----:B------:R-:W-:Y:S01]  /*10f70*/  FFMA.FTZ R97, R128, UR4, -R6 ;  /* 0x0000000480617c23 */ /* 0x000fe20008010806 */
[----:B------:R-:W-:Y:S03]  /*10f80*/  FADD.FTZ R169, R11, R169 ;  /* 0x000000a90ba97221 */ /* 0x000fe60000010000 */
[----:B------:R-:W1:Y:S01]  /*10f90*/  MUFU.EX2 R50, R50 ;  /* 0x0000003200327308 */ /* 0x000e620000000800 */
[C---:B------:R-:W-:Y:S05]  /*10fa0*/  HMMA.16816.F32.BF16 R192, R32.reuse, R20, R192 ;  /* 0x0000001420c0723c */ /* 0x040fea00000418c0 */
[----:B--2---:R-:W-:Y:S01]  /*10fb0*/  F2FP.BF16.F32.PACK_AB R40, R46, R55 ;  /* 0x000000372e28723e */ /* 0x004fe200000010ff */
[C---:B------:R-:W-:Y:S03]  /*10fc0*/  HMMA.16816.F32.BF16 R188, R32.reuse, R22, R188 ;  /* 0x0000001620bc723c */ /* 0x040fe600000418bc */
[----:B------:R-:W-:Y:S02]  /*10fd0*/  MUFU.EX2 R89, R89 ;  /* 0x0000005900597308 */ /* 0x000fe40000000800 */
[----:B------:R-:W-:Y:S01]  /*10fe0*/  FADD.FTZ R4, R59, R4 ;  /* 0x000000043b047221 */ /* 0x000fe20000010000 */
[C---:B------:R-:W-:Y:S07]  /*10ff0*/  HMMA.16816.F32.BF16 R200, R32.reuse, R24, R200 ;  /* 0x0000001820c8723c */ /* 0x040fee00000418c8 */
[----:B------:R-:W2:Y:S01]  /*11000*/  MUFU.EX2 R90, R90 ;  /* 0x0000005a005a7308 */ /* 0x000ea20000000800 */
[----:B-1----:R-:W-:Y:S01]  /*11010*/  F2FP.BF16.F32.PACK_AB R42, R50, R47 ;  /* 0x0000002f322a723e */ /* 0x002fe200000010ff */
[----:B------:R-:W-:Y:S01]  /*11020*/  HMMA.16816.F32.BF16 R196, R32, R26, R196 ;  /* 0x0000001a20c4723c */ /* 0x000fe200000418c4 */
[----:B------:R-:W1:Y:S07]  /*11030*/  LDSM.16.MT88.4 R32, [R238+0x5c00] ;  /* 0x005c0000ee20783b */ /* 0x000e6e0000004200 */
[----:B------:R-:W-:Y:S03]  /*11040*/  MUFU.EX2 R91, R91 ;  /* 0x0000005b005b7308 */ /* 0x000fe60000000800 */
[----:B------:R-:W-:Y:S01]  /*11050*/  FADD.FTZ R169, R64, R169 ;  /* 0x000000a940a97221 */ /* 0x000fe20000010000 */
[----:B------:R-:W-:Y:S01]  /*11060*/  FADD.FTZ R4, R60, R4 ;  /* 0x000000043c047221 */ /* 0x000fe20000010000 */
[----:B------:R-:W-:Y:S02]  /*11070*/  FFMA.FTZ R6, R129, UR4, -R6 ;  /* 0x0000000481067c23 */ /* 0x000fe40008010806 */
[----:B------:R-:W-:Y:S01]  /*11080*/  FADD.FTZ R169, R65, R169 ;  /* 0x000000a941a97221 */ /* 0x000fe20000010000 */
[----:B------:R-:W-:Y:S02]  /*11090*/  FADD.FTZ R4, R66, R4 ;  /* 0x0000000442047221 */ /* 0x000fe40000010000 */
[----:B------:R-:W3:Y:S01]  /*110a0*/  MUFU.EX2 R96, R96 ;  /* 0x0000006000607308 */ /* 0x000ee20000000800 */
[----:B--2---:R-:W-:Y:S01]  /*110b0*/  F2FP.BF16.F32.PACK_AB R41, R90, R89 ;  /* 0x000000595a29723e */ /* 0x004fe200000010ff */
[----:B------:R-:W-:Y:S01]  /*110c0*/  FADD.FTZ R169, R72, R169 ;  /* 0x000000a948a97221 */ /* 0x000fe20000010000 */
[----:B------:R-:W-:Y:S01]  /*110d0*/  FADD.FTZ R4, R67, R4 ;  /* 0x0000000443047221 */ /* 0x000fe20000010000 */
[----:B------:R-:W-:Y:S01]  /*110e0*/  FADD.FTZ R2, R95, R2 ;  /* 0x000000025f027221 */ /* 0x000fe20000010000 */
[----:B------:R-:W-:Y:S01]  /*110f0*/  FADD.FTZ R139, R100, R139 ;  /* 0x0000008b648b7221 */ /* 0x000fe20000010000 */
[----:B------:R-:W-:Y:S01]  /*11100*/  FADD.FTZ R169, R52, R169 ;  /* 0x000000a934a97221 */ /* 0x000fe20000010000 */
[----:B------:R-:W-:Y:S03]  /*11110*/  FADD.FTZ R4, R74, R4 ;  /* 0x000000044a047221 */ /* 0x000fe60000010000 */
[----:B------:R-:W2:Y:S01]  /*11120*/  MUFU.EX2 R61, R61 ;  /* 0x0000003d003d7308 */ /* 0x000ea20000000800 */
[----:B------:R-:W-:Y:S01]  /*11130*/  FADD.FTZ R2, R102, R2 ;  /* 0x0000000266027221 */ /* 0x000fe20000010000 */
[----:B------:R-:W-:Y:S01]  /*11140*/  FADD.FTZ R169, R54, R169 ;  /* 0x000000a936a97221 */ /* 0x000fe20000010000 */
[----:B------:R-:W-:Y:S01]  /*11150*/  FADD.FTZ R4, R75, R4 ;  /* 0x000000044b047221 */ /* 0x000fe20000010000 */
[----:B------:R-:W-:Y:S01]  /*11160*/  FADD.FTZ R139, R101, R139 ;  /* 0x0000008b658b7221 */ /* 0x000fe20000010000 */
[----:B------:R-:W-:Y:S01]  /*11170*/  FADD.FTZ R2, R103, R2 ;  /* 0x0000000267027221 */ /* 0x000fe20000010000 */
[----:B------:R-:W-:Y:S01]  /*11180*/  FADD.FTZ R169, R55, R169 ;  /* 0x000000a937a97221 */ /* 0x000fe20000010000 */
[----:B------:R-:W-:Y:S03]  /*11190*/  FADD.FTZ R4, R89, R4 ;  /* 0x0000000459047221 */ /* 0x000fe60000010000 */
[----:B------:R-:W4:Y:S01]  /*111a0*/  MUFU.EX2 R62, R62 ;  /* 0x0000003e003e7308 */ /* 0x000f220000000800 */
[----:B---3--:R-:W-:Y:S01]  /*111b0*/  F2FP.BF16.F32.PACK_AB R43, R96, R91 ;  /* 0x0000005b602b723e */ /* 0x008fe200000010ff */
[----:B------:R-:W-:Y:S01]  /*111c0*/  FADD.FTZ R169, R46, R169 ;  /* 0x000000a92ea97221 */ /* 0x000fe20000010000 */
[----:B------:R-:W-:Y:S01]  /*111d0*/  FADD.FTZ R4, R90, R4 ;  /* 0x000000045a047221 */ /* 0x000fe20000010000 */
[----:B------:R-:W-:Y:S01]  /*111e0*/  FADD.FTZ R139, R108, R139 ;  /* 0x0000008b6c8b7221 */ /* 0x000fe20000010000 */
[----:B------:R-:W-:Y:S01]  /*111f0*/  FADD.FTZ R2, R110, R2 ;  /* 0x000000026e027221 */ /* 0x000fe20000010000 */
[----:B------:R-:W-:Y:S01]  /*11200*/  FADD.FTZ R169, R47, R169 ;  /* 0x000000a92fa97221 */ /* 0x000fe20000010000 */
[----:B------:R-:W-:Y:S03]  /*11210*/  FADD.FTZ R4, R91, R4 ;  /* 0x000000045b047221 */ /* 0x000fe60000010000 */
[----:B------:R-:W-:Y:S01]  /*11220*/  MUFU.EX2 R63, R63 ;  /* 0x0000003f003f7308 */ /* 0x000fe20000000800 */
[C---:B------:R-:W-:Y:S05]  /*11230*/  HMMA.16816.F32.BF16 R216, R40.reuse, R36, R216 ;  /* 0x0000002428d8723c */ /* 0x040fea00000418d8 */
[----:B------:R-:W-:Y:S01]  /*11240*/  FADD.FTZ R169, R50, R169 ;  /* 0x000000a932a97221 */ /* 0x000fe20000010000 */
[C---:B------:R-:W-:Y:S03]  /*11250*/  HMMA.16816.F32.BF16 R212, R40.reuse, R38, R212 ;  /* 0x0000002628d4723c */ /* 0x040fe600000418d4 */
[----:B------:R-:W3:Y:S02]  /*11260*/  MUFU.EX2 R82, R82 ;  /* 0x0000005200527308 */ /* 0x000ee40000000800 */
[----:B------:R-:W-:Y:S01]  /*11270*/  FADD.FTZ R4, R96, R4 ;  /* 0x0000000460047221 */ /* 0x000fe20000010000 */
[C---:B------:R-:W-:Y:S07]  /*11280*/  HMMA.16816.F32.BF16 R208, R40.reuse, R16, R208 ;  /* 0x0000001028d0723c */ /* 0x040fee00000418d0 */
[----:B------:R-:W5:Y:S01]  /*11290*/  MUFU.EX2 R98, R98 ;  /* 0x0000006200627308 */ /* 0x000f620000000800 */
[----:B--2---:R-:W-:Y:S01]  /*112a0*/  FADD.FTZ R169, R61, R169 ;  /* 0x000000a93da97221 */ /* 0x004fe20000010000 */
[----:B------:R-:W-:Y:S08]  /*112b0*/  HMMA.16816.F32.BF16 R204, R40, R18, R204 ;  /* 0x0000001228cc723c */ /* 0x000ff000000418cc */
[----:B------:R-:W2:Y:S03]  /*112c0*/  MUFU.EX2 R99, R99 ;  /* 0x0000006300637308 */ /* 0x000ea60000000800 */
[----:B----4-:R-:W-:Y:S01]  /*112d0*/  F2FP.BF16.F32.PACK_AB R16, R62, R61 ;  /* 0x0000003d3e10723e */ /* 0x010fe200000010ff */
[--C-:B------:R-:W-:Y:S01]  /*112e0*/  FFMA.FTZ R40, R122, UR4, -R8.reuse ;  /* 0x000000047a287c23 */ /* 0x100fe20008010808 */
[--C-:B------:R-:W-:Y:S01]  /*112f0*/  FFMA.FTZ R41, R123, UR4, -R8.reuse ;  /* 0x000000047b297c23 */ /* 0x100fe20008010808 */
[----:B---3--:R-:W-:Y:S01]  /*11300*/  F2FP.BF16.F32.PACK_AB R18, R82, R63 ;  /* 0x0000003f5212723e */ /* 0x008fe200000010ff */
[----:B------:R-:W-:Y:S03]  /*11310*/  FFMA.FTZ R8, R131, UR4, -R8 ;  /* 0x0000000483087c23 */ /* 0x000fe60008010808 */
[----:B------:R-:W3:Y:S01]  /*11320*/  MUFU.EX2 R104, R104 ;  /* 0x0000006800687308 */ /* 0x000ee20000000800 */
[----:B-----5:R-:W-:Y:S01]  /*11330*/  FADD.FTZ R4, R98, R4 ;  /* 0x0000000462047221 */ /* 0x020fe20000010000 */
[----:B------:R-:W-:Y:S01]  /*11340*/  FADD.FTZ R169, R62, R169 ;  /* 0x000000a93ea97221 */ /* 0x000fe20000010000 */
[----:B------:R-:W-:Y:S01]  /*11350*/  FADD.FTZ R139, R109, R139 ;  /* 0x0000008b6d8b7221 */ /* 0x000fe20000010000 */
[----:B------:R-:W-:Y:S02]  /*11360*/  FADD.FTZ R2, R111, R2 ;  /* 0x000000026f027221 */ /* 0x000fe40000010000 */
[----:B------:R-:W-:Y:S04]  /*11370*/  FADD.FTZ R169, R63, R169 ;  /* 0x000000a93fa97221 */ /* 0x000fe80000010000 */
[----:B------:R-:W4:Y:S01]  /*11380*/  MUFU.EX2 R105, R105 ;  /* 0x0000006900697308 */ /* 0x000f220000000800 */
[C---:B--2---:R-:W-:Y:S01]  /*11390*/  F2FP.BF16.F32.PACK_AB R17, R99.reuse, R98 ;  /* 0x000000626311723e */ /* 0x044fe200000010ff */
[----:B------:R-:W-:Y:S01]  /*113a0*/  FADD.FTZ R4, R99, R4 ;  /* 0x0000000463047221 */ /* 0x000fe20000010000 */
[----:B------:R-:W-:Y:S07]  /*113b0*/  FADD.FTZ R169, R82, R169 ;  /* 0x000000a952a97221 */ /* 0x000fee0000010000 */
[----:B------:R-:W2:Y:S01]  /*113c0*/  MUFU.EX2 R116, R116 ;  /* 0x0000007400747308 */ /* 0x000ea20000000800 */
[----:B---3--:R-:W-:Y:S09]  /*113d0*/  FADD.FTZ R4, R104, R4 ;  /* 0x0000000468047221 */ /* 0x008ff20000010000 */
[----:B------:R-:W3:Y:S01]  /*113e0*/  MUFU.EX2 R117, R117 ;  /* 0x0000007500757308 */ /* 0x000ee20000000800 */
[C---:B----4-:R-:W-:Y:S01]  /*113f0*/  F2FP.BF16.F32.PACK_AB R19, R105.reuse, R104 ;  /* 0x000000686913723e */ /* 0x050fe200000010ff */
[----:B------:R-:W-:Y:S08]  /*11400*/  FADD.FTZ R4, R105, R4 ;  /* 0x0000000469047221 */ /* 0x000ff00000010000 */
[----:B------:R-:W4:Y:S01]  /*11410*/  MUFU.EX2 R124, R124 ;  /* 0x0000007c007c7308 */ /* 0x000f220000000800 */
[C---:B------:R-:W-:Y:S05]  /*11420*/  HMMA.16816.F32.BF16 R216, R16.reuse, R20, R216 ;  /* 0x0000001410d8723c */ /* 0x040fea00000418d8 */
[----:B--2---:R-:W-:Y:S01]  /*11430*/  FADD.FTZ R139, R116, R139 ;  /* 0x0000008b748b7221 */ /* 0x004fe20000010000 */
[C---:B------:R-:W-:Y:S03]  /*11440*/  HMMA.16816.F32.BF16 R212, R16.reuse, R22, R212 ;  /* 0x0000001610d4723c */ /* 0x040fe600000418d4 */
[----:B------:R-:W2:Y:S02]  /*11450*/  MUFU.EX2 R118, R118 ;  /* 0x0000007600767308 */ /* 0x000ea40000000800 */
[----:B---3--:R-:W-:Y:S01]  /*11460*/  F2FP.BF16.F32.PACK_AB R36, R117, R116 ;  /* 0x000000747524723e */ /* 0x008fe200000010ff */
[C---:B------:R-:W-:Y:S07]  /*11470*/  HMMA.16816.F32.BF16 R208, R16.reuse, R24, R208 ;  /* 0x0000001810d0723c */ /* 0x040fee00000418d0 */
[----:B------:R-:W3:Y:S01]  /*11480*/  MUFU.EX2 R119, R119 ;  /* 0x0000007700777308 */ /* 0x000ee20000000800 */
[----:B----4-:R-:W-:Y:S01]  /*11490*/  F2FP.BF16.F32.PACK_AB R38, R125, R124 ;  /* 0x0000007c7d26723e */ /* 0x010fe200000010ff */
[----:B------:R-:W-:Y:S08]  /*114a0*/  HMMA.16816.F32.BF16 R204, R16, R26, R204 ;  /* 0x0000001a10cc723c */ /* 0x000ff000000418cc */
[----:B------:R-:W4:Y:S03]  /*114b0*/  MUFU.EX2 R126, R126 ;  /* 0x0000007e007e7308 */ /* 0x000f260000000800 */
[----:B--2---:R-:W-:Y:S01]  /*114c0*/  FADD.FTZ R2, R118, R2 ;  /* 0x0000000276027221 */ /* 0x004fe20000010000 */
[----:B------:R-:W-:Y:S04]  /*114d0*/  FADD.FTZ R139, R117, R139 ;  /* 0x0000008b758b7221 */ /* 0x000fe80000010000 */
[----:B------:R-:W-:Y:S02]  /*114e0*/  FADD.FTZ R139, R124, R139 ;  /* 0x0000008b7c8b7221 */ /* 0x000fe40000010000 */
[----:B------:R-:W2:Y:S01]  /*114f0*/  MUFU.EX2 R83, R83 ;  /* 0x0000005300537308 */ /* 0x000ea20000000800 */
[C---:B---3--:R-:W-:Y:S01]  /*11500*/  F2FP.BF16.F32.PACK_AB R37, R119.reuse, R118 ;  /* 0x000000767725723e */ /* 0x048fe200000010ff */
[----:B------:R-:W-:Y:S01]  /*11510*/  FADD.FTZ R2, R119, R2 ;  /* 0x0000000277027221 */ /* 0x000fe20000010000 */
[----:B------:R-:W-:Y:S07]  /*11520*/  FADD.FTZ R180, R125, R139 ;  /* 0x0000008b7db47221 */ /* 0x000fee0000010000 */
[----:B------:R-:W3:Y:S01]  /*11530*/  MUFU.EX2 R88, R88 ;  /* 0x0000005800587308 */ /* 0x000ee20000000800 */
[C---:B----4-:R-:W-:Y:S01]  /*11540*/  F2FP.BF16.F32.PACK_AB R39, R127.reuse, R126 ;  /* 0x0000007e7f27723e */ /* 0x050fe200000010ff */
[----:B------:R-:W-:Y:S04]  /*11550*/  FADD.FTZ R2, R126, R2 ;  /* 0x000000027e027221 */ /* 0x000fe80000010000 */
[----:B------:R-:W-:Y:S04]  /*11560*/  FADD.FTZ R181, R127, R2 ;  /* 0x000000027fb57221 */ /* 0x000fe80000010000 */
[----:B------:R-:W-:Y:S01]  /*11570*/  MUFU.EX2 R97, R97 ;  /* 0x0000006100617308 */ /* 0x000fe20000000800 */
[C---:B------:R-:W-:Y:S05]  /*11580*/  HMMA.16816.F32.BF16 R192, R36.reuse, R28, R192 ;  /* 0x0000001c24c0723c */ /* 0x040fea00000418c0 */
[----:B--2---:R-:W-:Y:S01]  /*11590*/  FADD.FTZ R169, R83, R169 ;  /* 0x000000a953a97221 */ /* 0x004fe20000010000 */
[C---:B------:R-:W-:Y:S03]  /*115a0*/  HMMA.16816.F32.BF16 R188, R36.reuse, R30, R188 ;  /* 0x0000001e24bc723c */ /* 0x040fe600000418bc */
[----:B------:R-:W2:Y:S02]  /*115b0*/  MUFU.EX2 R6, R6 ;  /* 0x0000000600067308 */ /* 0x000ea40000000800 */
[C---:B---3--:R-:W-:Y:S01]  /*115c0*/  F2FP.BF16.F32.PACK_AB R12, R88.reuse, R83 ;  /* 0x00000053580c723e */ /* 0x048fe200000010ff */
[C---:B-1----:R-:W-:Y:S07]  /*115d0*/  HMMA.16816.F32.BF16 R200, R36.reuse, R32, R200 ;  /* 0x0000002024c8723c */ /* 0x042fee00000418c8 */
[----:B------:R-:W1:Y:S01]  /*115e0*/  MUFU.EX2 R40, R40 ;  /* 0x0000002800287308 */ /* 0x000e620000000800 */
[----:B------:R-:W-:Y:S01]  /*115f0*/  FADD.FTZ R169, R88, R169 ;  /* 0x000000a958a97221 */ /* 0x000fe20000010000 */
[----:B------:R-:W-:Y:S08]  /*11600*/  HMMA.16816.F32.BF16 R196, R36, R34, R196 ;  /* 0x0000002224c4723c */ /* 0x000ff000000418c4 */
[----:B------:R-:W3:Y:S03]  /*11610*/  MUFU.EX2 R41, R41 ;  /* 0x0000002900297308 */ /* 0x000ee60000000800 */
[C---:B--2---:R-:W-:Y:S01]  /*11620*/  F2FP.BF16.F32.PACK_AB R14, R6.reuse, R97 ;  /* 0x00000061060e723e */ /* 0x044fe200000010ff */
[----:B------:R-:W-:Y:S04]  /*11630*/  FADD.FTZ R169, R97, R169 ;  /* 0x000000a961a97221 */ /* 0x000fe80000010000 */
[----:B------:R-:W-:Y:S02]  /*11640*/  FADD.FTZ R182, R6, R169 ;  /* 0x000000a906b67221 */ /* 0x000fe40000010000 */
[----:B------:R-:W2:Y:S01]  /*11650*/  MUFU.EX2 R0, R0 ;  /* 0x0000000000007308 */ /* 0x000ea20000000800 */
[----:B-1----:R-:W-:Y:S09]  /*11660*/  FADD.FTZ R4, R40, R4 ;  /* 0x0000000428047221 */ /* 0x002ff20000010000 */
[----:B------:R-:W1:Y:S01]  /*11670*/  MUFU.EX2 R8, R8 ;  /* 0x0000000800087308 */ /* 0x000e620000000800 */
[C---:B---3--:R-:W-:Y:S01]  /*11680*/  F2FP.BF16.F32.PACK_AB R13, R41.reuse, R40 ;  /* 0x00000028290d723e */ /* 0x048fe200000010ff */
[----:B------:R-:W-:Y:S04]  /*11690*/  FADD.FTZ R4, R41, R4 ;  /* 0x0000000429047221 */ /* 0x000fe80000010000 */
[----:B--2---:R-:W-:Y:S01]  /*116a0*/  FADD.FTZ R4, R0, R4 ;  /* 0x0000000400047221 */ /* 0x004fe20000010000 */
[C---:B-1----:R-:W-:Y:S03]  /*116b0*/  F2FP.BF16.F32.PACK_AB R15, R8.reuse, R0 ;  /* 0x00000000080f723e */ /* 0x042fe600000010ff */
[----:B------:R-:W-:Y:S04]  /*116c0*/  FADD.FTZ R183, R8, R4 ;  /* 0x0000000408b77221 */ /* 0x000fe80000010000 */
[C---:B------:R-:W-:Y:S06]  /*116d0*/  HMMA.16816.F32.BF16 R216, R12.reuse, R28, R216 ;  /* 0x0000001c0cd8723c */ /* 0x040fec00000418d8 */
[C---:B------:R-:W-:Y:S06]  /*116e0*/  HMMA.16816.F32.BF16 R212, R12.reuse, R30, R212 ;  /* 0x0000001e0cd4723c */ /* 0x040fec00000418d4 */
[C---:B------:R-:W-:Y:S06]  /*116f0*/  HMMA.16816.F32.BF16 R208, R12.reuse, R32, R208 ;  /* 0x000000200cd0723c */ /* 0x040fec00000418d0 */
[----:B------:R-:W-:Y:S01]  /*11700*/  HMMA.16816.F32.BF16 R204, R12, R34, R204 ;  /* 0x000000220ccc723c */ /* 0x000fe200000418cc */
[----:B------:R-:W-:Y:S11]  /*11710*/  @!UPT UIADD3 URZ, URZ, URZ, URZ ;  /* 0x0000003f3f3ff290 */ /* 0x000ff6000fffe03f */
[----:B------:R-:W-:Y:S01]  /*11720*/  @!UPT UIADD3 URZ, URZ, URZ, URZ ;  /* 0x0000003f3f3ff290 */ /* 0x000fe2000fffe03f */
[----:B------:R-:W-:Y:S11]  /*11730*/  @P2 BRA `(.L_x_157) ;  /* 0xffffffbc00682947 */ /* 0x000ff6000383ffff */
.L_x_156:
        /* <DEDUP_REMOVED lines=15> */
[----:B-1----:R-:W-:Y:S01]  /*11830*/  SHF.R.S32.HI R4, RZ, 0x1f, R0 ;  /* 0x0000001fff047819 */ /* 0x002fe20000011400 */
[----:B----4-:R-:W-:-:S03]  /*11840*/  FADD.FTZ R181, R3, R181 ;  /* 0x000000b503b57221 */ /* 0x010fc60000010000 */
[----:B------:R-:W1:Y:S01]  /*11850*/  SHFL.BFLY PT, R10, R180, 0x1, 0x1f ;  /* 0x0c201f00b40a7f89 */ /* 0x000e6200000e0000 */
[CC--:B------:R-:W-:Y:S01]  /*11860*/  LEA.HI R2, R4.reuse, R0.reuse, RZ, 0x2 ;  /* 0x0000000004027211 */ /* 0x0c0fe200078f10ff */
[----:B-----5:R-:W-:Y:S01]  /*11870*/  FADD.FTZ R183, R11, R183 ;  /* 0x000000b70bb77221 */ /* 0x020fe20000010000 */
[----:B------:R-:W-:Y:S01]  /*11880*/  LEA.HI R4, R4, R0, RZ, 0x5 ;  /* 0x0000000004047211 */ /* 0x000fe200078f28ff */
[----:B------:R-:W2:Y:S01]  /*11890*/  SHFL.BFLY PT, R9, R181, 0x1, 0x1f ;  /* 0x0c201f00b5097f89 */ /* 0x000ea200000e0000 */
[----:B------:R-:W-:Y:S01]  /*118a0*/  SHF.R.S32.HI R3, RZ, 0x2, R2 ;  /* 0x00000002ff037819 */ /* 0x000fe20000011402 */
[----:B------:R-:W-:Y:S01]  /*118b0*/  FADD.FTZ R8, R8, R182 ;  /* 0x000000b608087221 */ /* 0x000fe20000010000 */
[----:B------:R-:W-:Y:S02]  /*118c0*/  LOP3.LUT R13, R2, 0xfffffffc, RZ, 0xc0, !PT ;  /* 0xfffffffc020d7812 */ /* 0x000fe400078ec0ff */
[----:B------:R-:W-:Y:S02]  /*118d0*/  SHF.R.S32.HI R6, RZ, 0x1f, R3 ;  /* 0x0000001fff067819 */ /* 0x000fe40000011403 */
[----:B------:R-:W-:Y:S01]  /*118e0*/  SHF.R.S32.HI R12, RZ, 0x5, R4 ;  /* 0x00000005ff0c7819 */ /* 0x000fe20000011404 */
[----:B------:R-:W-:Y:S01]  /*118f0*/  IMAD.IADD R13, R0, 0x1, -R13 ;  /* 0x00000001000d7824 */ /* 0x000fe200078e0a0d */
[----:B------:R-:W-:-:S03]  /*11900*/  LEA.HI R6, R6, R3, RZ, 0x3 ;  /* 0x0000000306067211 */ /* 0x000fc600078f18ff */
[----:B------:R-:W-:Y:S01]  /*11910*/  IMAD R12, R12, 0x100, R13 ;  /* 0x000001000c0c7824 */ /* 0x000fe200078e020d */
[----:B------:R-:W-:-:S05]  /*11920*/  LOP3.LUT R6, R6, 0xfffffff8, RZ, 0xc0, !PT ;  /* 0xfffffff806067812 */ /* 0x000fca00078ec0ff */
[----:B------:R-:W-:Y:S02]  /*11930*/  IMAD.IADD R6, R3, 0x1, -R6 ;  /* 0x0000000103067824 */ /* 0x000fe400078e0a06 */
[----:B-1----:R-:W-:-:S03]  /*11940*/  FADD.FTZ R10, R180, R10 ;  /* 0x0000000ab40a7221 */ /* 0x002fc60000010000 */
[----:B------:R-:W-:Y:S01]  /*11950*/  LEA.HI R14, R6, R6, RZ, 0x1 ;  /* 0x00000006060e7211 */ /* 0x000fe200078f08ff */
[----:B--2---:R-:W-:-:S03]  /*11960*/  FADD.FTZ R9, R181, R9 ;  /* 0x00000009b5097221 */ /* 0x004fc60000010000 */
[----:B------:R-:W-:Y:S02]  /*11970*/  SHF.R.S32.HI R11, RZ, 0x1, R14 ;  /* 0x00000001ff0b7819 */ /* 0x000fe4000001140e */
[----:B------:R-:W-:-:S03]  /*11980*/  LOP3.LUT R14, R14, 0x3fffffe, RZ, 0xc0, !PT ;  /* 0x03fffffe0e0e7812 */ /* 0x000fc600078ec0ff */
[----:B------:R-:W-:Y:S02]  /*11990*/  IMAD.SHL.U32 R15, R11, 0x40, RZ ;  /* 0x000000400b0f7824 */ /* 0x000fe400078e00ff */
[----:B------:R-:W-:Y:S02]  /*119a0*/  IMAD.IADD R14, R6, 0x1, -R14 ;  /* 0x00000001060e7824 */ /* 0x000fe400078e0a0e */
[----:B------:R1:W2:Y:S01]  /*119b0*/  SHFL.BFLY PT, R6, R183, 0x1, 0x1f ;  /* 0x0c201f00b7067f89 */ /* 0x0002a200000e0000 */
[----:B------:R-:W-:Y:S01]  /*119c0*/  LOP3.LUT R15, R15, 0xc0, RZ, 0xc0, !PT ;  /* 0x000000c00f0f7812 */ /* 0x000fe200078ec0ff */
[----:B------:R-:W-:Y:S02]  /*119d0*/  IMAD R12, R14, 0x10, R12 ;  /* 0x000000100e0c7824 */ /* 0x000fe400078e020c */
[----:B------:R1:W3:Y:S01]  /*119e0*/  SHFL.BFLY PT, R14, R8, 0x1, 0x1f ;  /* 0x0c201f00080e7f89 */ /* 0x0002e200000e0000 */
[----:B------:R-:W-:-:S05]  /*119f0*/  LEA.HI R13, R15, R15, RZ, 0x1d ;  /* 0x0000000f0f0d7211 */ /* 0x000fca00078fe8ff */
[----:B------:R-:W-:Y:S01]  /*11a00*/  IMAD.U32 R13, R12, 0x2, R13 ;  /* 0x000000020c0d7824 */ /* 0x000fe200078e000d */
[----:B------:R-:W-:-:S04]  /*11a10*/  LOP3.LUT R12, R11, 0x1, RZ, 0xc0, !PT ;  /* 0x000000010b0c7812 */ /* 0x000fc800078ec0ff */
[----:B------:R-:W-:Y:S01]  /*11a20*/  LEA R13, R13, UR7, 0x1 ;  /* 0x000000070d0d7c11 */ /* 0x000fe2000f8e08ff */
[----:B------:R-:W-:Y:S06]  /*11a30*/  @P0 BRA `(.L_x_160) ;  /* 0x0000000000200947 */ /* 0x000fec0003800000 */
[----:B------:R-:W4:Y:S01]  /*11a40*/  S2UR UR7, SR_CTAID.Y ;  /* 0x00000000000779c3 */ /* 0x000f220000002600 */
[----:B------:R-:W-:Y:S01]  /*11a50*/  ULDC.64 UR4, c[0x0][0x290] ;  /* 0x0000a40000047ab9 */ /* 0x000fe20000000a00 */
[----:B----4-:R-:W-:Y:S02]  /*11a60*/  USHF.R.S32.HI UR6, URZ, 0x1f, UR7 ;  /* 0x0000001f3f067899 */ /* 0x010fe40008011407 */
[----:B------:R-:W-:Y:S02]  /*11a70*/  UIMAD.WIDE.U32 UR8, UR7, UR4, URZ ;  /* 0x00000004070872a5 */ /* 0x000fe4000f8e003f */
[----:B------:R-:W-:-:S04]  /*11a80*/  UIMAD UR6, UR6, UR4, URZ ;  /* 0x00000004060672a4 */ /* 0x000fc8000f8e023f */
[----:B------:R-:W-:Y:S01]  /*11a90*/  UIMAD UR6, UR7, UR5, UR6 ;  /* 0x00000005070672a4 */ /* 0x000fe2000f8e0206 */
[----:B------:R-:W-:-:S03]  /*11aa0*/  UMOV UR4, UR8 ;  /* 0x0000000800047c82 */ /* 0x000fc60008000000 */
[----:B------:R-:W-:-:S12]  /*11ab0*/  UIADD3 UR6, UR9, UR6, URZ ;  /* 0x0000000609067290 */ /* 0x000fd8000fffe03f */
.L_x_160:
[----:B------:R-:W-:Y:S01]  /*11ac0*/  ULDC.U8 UR5, c[0x0][0x3d8] ;  /* 0x0000f60000057ab9 */ /* 0x000fe20000000000 */
[----:B------:R-:W-:Y:S01]  /*11ad0*/  ULDC.U8 UR8, c[0x0][0x3d9] ;  /* 0x0000f64000087ab9 */ /* 0x000fe20000000000 */
[----:B------:R-:W-:Y:S01]  /*11ae0*/  ISETP.NE.AND P2, PT, RZ, UR5, PT ;  /* 0x00000005ff007c0c */ /* 0x000fe2000bf45270 */
[----:B-1-3--:R-:W-:Y:S01]  /*11af0*/  FADD.FTZ R8, R8, R14 ;  /* 0x0000000e08087221 */ /* 0x00afe20000010000 */
        /* <DEDUP_REMOVED lines=18> */
.L_x_161:
[----:B------:R-:W-:Y:S01]  /*11c20*/  ISETP.NE.AND P1, PT, RZ, UR8, PT ;  /* 0x00000008ff007c0c */ /* 0x000fe2000bf25270 */
[----:B--2---:R-:W-:Y:S01]  /*11c30*/  FADD.FTZ R6, R183, R6 ;  /* 0x00000006b7067221 */ /* 0x004fe20000010000 */
[C---:B------:R-:W-:Y:S01]  /*11c40*/  IADD3 R11, R13.reuse, 0x20, RZ ;  /* 0x000000200d0b7810 */ /* 0x040fe20007ffe0ff */
[----:B------:R-:W1:Y:S01]  /*11c50*/  @P5 MUFU.RCP R16, R10 ;  /* 0x0000000a00105308 */ /* 0x000e620000001000 */
[----:B------:R-:W-:Y:S01]  /*11c60*/  @P0 IADD3 R11, R13, -0x20, RZ ;  /* 0xffffffe00d0b0810 */ /* 0x000fe20007ffe0ff */
[----:B------:R-:W2:Y:S01]  /*11c70*/  S2R R21, SR_CTAID.Y ;  /* 0x0000000000157919 */ /* 0x000ea20000002600 */
[----:B------:R-:W-:Y:S01]  /*11c80*/  PLOP3.LUT P0, PT, PT, PT, PT, 0x8, 0x0 ;  /* 0x000000000000781c */ /* 0x000fe20003f0e170 */
[----:B------:R-:W3:Y:S01]  /*11c90*/  S2UR UR5, SR_CTAID.X ;  /* 0x00000000000579c3 */ /* 0x000ee20000002500 */
[----:B------:R-:W-:Y:S01]  /*11ca0*/  SEL R12, R12, 0xfffffff0, P3 ;  /* 0xfffffff00c0c7807 */ /* 0x000fe20001800000 */
[----:B------:R-:W-:Y:S01]  /*11cb0*/  BSSY B0, `(.L_x_162) ;  /* 0x00000a1000007945 */ /* 0x000fe20003800000 */
[----:B------:R-:W-:Y:S01]  /*11cc0*/  FSETP.NE.FTZ.AND P3, PT, R8, RZ, PT ;  /* 0x000000ff0800720b */ /* 0x000fe20003f75000 */
[----:B------:R-:W4:Y:S01]  /*11cd0*/  @P4 MUFU.LG2 R29, R9 ;  /* 0x00000009001d4308 */ /* 0x000f220000000c00 */
        /* <DEDUP_REMOVED lines=16> */
[----:B------:R-:W-:Y:S01]  /*11de0*/  F2FP.BF16.F32.PACK_AB R192, R193, R192 ;  /* 0x000000c0c1c0723e */ /* 0x000fe200000010ff */
[----:B------:R-:W2:Y:S01]  /*11df0*/  @!P1 LDC R22, c[0x0][0x270] ;  /* 0x00009c00ff169b82 */ /* 0x000ea20000000800 */
[----:B------:R-:W-:Y:S01]  /*11e00*/  F2FP.BF16.F32.PACK_AB R188, R189, R188 ;  /* 0x000000bcbdbc723e */ /* 0x000fe200000010ff */
[----:B----4-:R-:W-:Y:S01]  /*11e10*/  @P4 FMUL.FTZ R29, R29, 0.69314718246459960938 ;  /* 0x3f3172181d1d4820 */ /* 0x010fe20000410000 */
[----:B------:R-:W-:Y:S01]  /*11e20*/  F2FP.BF16.F32.PACK_AB R200, R201, R200 ;  /* 0x000000c8c9c8723e */ /* 0x000fe200000010ff */
[----:B------:R-:W4:Y:S01]  /*11e30*/  @P2 MUFU.RCP R15, R6 ;  /* 0x00000006000f2308 */ /* 0x000f220000001000 */
        /* <DEDUP_REMOVED lines=11> */
[C---:B------:R-:W-:Y:S01]  /*11ef0*/  FMUL.FTZ R213, R14.reuse, R213 ;  /* 0x000000d50ed57220 */ /* 0x040fe20000410000 */
[----:B------:R-:W-:Y:S01]  /*11f00*/  F2FP.BF16.F32.PACK_AB R194, R195, R194 ;  /* 0x000000c2c3c2723e */ /* 0x000fe200000010ff */
[C---:B------:R-:W-:Y:S01]  /*11f10*/  FMUL.FTZ R208, R14.reuse, R208 ;  /* 0x000000d00ed07220 */ /* 0x040fe20000410000 */
[----:B------:R-:W-:Y:S01]  /*11f20*/  F2FP.BF16.F32.PACK_AB R198, R17, R198 ;  /* 0x000000c611c6723e */ /* 0x000fe200000010ff */
[C---:B------:R-:W-:Y:S01]  /*11f30*/  FMUL.FTZ R209, R14.reuse, R209 ;  /* 0x000000d10ed17220 */ /* 0x040fe20000410000 */
[C---:B----4-:R-:W-:Y:S01]  /*11f40*/  FMUL.FTZ R219, R15.reuse, R219 ;  /* 0x000000db0fdb7220 */ /* 0x050fe20000410000 */
        /* <DEDUP_REMOVED lines=8> */
[----:B------:R-:W-:Y:S01]  /*11fd0*/  FMUL.FTZ R14, R14, R205 ;  /* 0x000000cd0e0e7220 */ /* 0x000fe20000410000 */
[----:B------:R-:W-:Y:S01]  /*11fe0*/  IADD3 R17, R13, R12, RZ ;  /* 0x0000000c0d117210 */ /* 0x000fe20007ffe0ff */
[----:B------:R-:W-:Y:S01]  /*11ff0*/  FMUL.FTZ R15, R15, R206 ;  /* 0x000000ce0f0f7220 */ /* 0x000fe20000410000 */
[----:B------:R-:W-:Y:S01]  /*12000*/  F2FP.BF16.F32.PACK_AB R216, R217, R216 ;  /* 0x000000d8d9d8723e */ /* 0x000fe200000010ff */
[----:B------:R-:W-:Y:S01]  /*12010*/  STS [R13], R192 ;  /* 0x000000c00d007388 */ /* 0x000fe20000000800 */
[----:B------:R-:W-:Y:S01]  /*12020*/  F2FP.BF16.F32.PACK_AB R218, R219, R218 ;  /* 0x000000dadbda723e */ /* 0x000fe200000010ff */
[----:B-----5:R-:W2:Y:S01]  /*12030*/  @P0 LDC R20, c[0x0][0x2e4] ;  /* 0x0000b900ff140b82 */ /* 0x020ea20000000800 */
[----:B------:R-:W-:Y:S01]  /*12040*/  F2FP.BF16.F32.PACK_AB R212, R213, R212 ;  /* 0x000000d4d5d4723e */ /* 0x000fe200000010ff */
[----:B------:R-:W-:Y:S01]  /*12050*/  STS [R13+0x200], R194 ;  /* 0x000200c20d007388 */ /* 0x000fe20000000800 */
[----:B------:R-:W-:Y:S01]  /*12060*/  F2FP.BF16.F32.PACK_AB R214, R215, R214 ;  /* 0x000000d6d7d6723e */ /* 0x000fe200000010ff */
[----:B------:R-:W1:Y:S01]  /*12070*/  @P3 MUFU.LG2 R8, R8 ;  /* 0x0000000800083308 */ /* 0x000e620000000c00 */
[----:B------:R-:W-:Y:S01]  /*12080*/  F2FP.BF16.F32.PACK_AB R202, R203, R202 ;  /* 0x000000cacbca723e */ /* 0x000fe200000010ff */
[----:B------:R-:W-:Y:S01]  /*12090*/  STS [R17], R188 ;  /* 0x000000bc11007388 */ /* 0x000fe20000000800 */
[----:B------:R-:W-:Y:S01]  /*120a0*/  F2FP.BF16.F32.PACK_AB R16, R16, R196 ;  /* 0x000000c41010723e */ /* 0x000fe200000010ff */
[----:B------:R-:W3:Y:S01]  /*120b0*/  @P4 LDC R9, c[0x0][0x2e8] ;  /* 0x0000ba00ff094b82 */ /* 0x000ee20000000800 */
[----:B------:R-:W-:Y:S01]  /*120c0*/  IADD3 R23, R12, R11, RZ ;  /* 0x0000000b0c177210 */ /* 0x000fe20007ffe0ff */
[----:B------:R-:W-:Y:S01]  /*120d0*/  STS [R17+0x200], R190 ;  /* 0x000200be11007388 */ /* 0x000fe20000000800 */
[----:B------:R-:W-:Y:S01]  /*120e0*/  F2FP.BF16.F32.PACK_AB R208, R209, R208 ;  /* 0x000000d0d1d0723e */ /* 0x000fe200000010ff */
[----:B------:R-:W4:Y:S01]  /*120f0*/  @P2 MUFU.LG2 R6, R6 ;  /* 0x0000000600062308 */ /* 0x000f220000000c00 */
[----:B------:R-:W-:Y:S01]  /*12100*/  F2FP.BF16.F32.PACK_AB R210, R211, R210 ;  /* 0x000000d2d3d2723e */ /* 0x000fe200000010ff */
[----:B------:R-:W-:Y:S01]  /*12110*/  STS [R13+0x1000], R216 ;  /* 0x001000d80d007388 */ /* 0x000fe20000000800 */
[----:B------:R-:W-:-:S02]  /*12120*/  F2FP.BF16.F32.PACK_AB R14, R14, R204 ;  /* 0x000000cc0e0e723e */ /* 0x000fc400000010ff */
[----:B------:R-:W-:Y:S01]  /*12130*/  F2FP.BF16.F32.PACK_AB R15, R207, R15 ;  /* 0x0000000fcf0f723e */ /* 0x000fe200000010ff */
[----:B------:R5:W-:Y:S01]  /*12140*/  STS [R13+0x1200], R218 ;  /* 0x001200da0d007388 */ /* 0x000be20000000800 */
[----:B------:R-:W-:Y:S02]  /*12150*/  @P1 MOV R28, 0x1 ;  /* 0x00000001001c1802 */ /* 0x000fe40000000f00 */
[----:B------:R-:W-:Y:S01]  /*12160*/  LOP3.LUT R4, R4, 0xffffffe0, RZ, 0xc0, !PT ;  /* 0xffffffe004047812 */ /* 0x000fe200078ec0ff */
[----:B------:R-:W-:Y:S01]  /*12170*/  STS [R17+0x1000], R212 ;  /* 0x001000d411007388 */ /* 0x000fe20000000800 */
[----:B-1----:R-:W-:Y:S01]  /*12180*/  @P3 FMUL.FTZ R8, R8, 0.69314718246459960938 ;  /* 0x3f31721808083820 */ /* 0x002fe20000410000 */
[----:B--2---:R-:W-:Y:S01]  /*12190*/  @!P1 IMAD R28, R20, R22, RZ ;  /* 0x00000016141c9224 */ /* 0x004fe200078e02ff */
[----:B------:R-:W-:Y:S01]  /*121a0*/  IADD3 R4, -R4, R0, RZ ;  /* 0x0000000004047210 */ /* 0x000fe20007ffe1ff */
[----:B------:R1:W-:Y:S01]  /*121b0*/  STS [R17+0x1200], R214 ;  /* 0x001200d611007388 */ /* 0x0003e20000000800 */
[----:B------:R-:W-:Y:S01]  /*121c0*/  MOV R0, 0x7f800000 ;  /* 0x7f80000000007802 */ /* 0x000fe20000000f00 */
[----:B------:R-:W-:Y:S01]  /*121d0*/  IMAD R28, R21, R28, RZ ;  /* 0x0000001c151c7224 */ /* 0x000fe200078e02ff */
[----:B------:R-:W-:Y:S01]  /*121e0*/  LOP3.LUT P0, RZ, R4, 0x3, RZ, 0xc0, !PT ;  /* 0x0000000304ff7812 */ /* 0x000fe2000780c0ff */
[----:B------:R-:W-:Y:S01]  /*121f0*/  STS [R11], R200 ;  /* 0x000000c80b007388 */ /* 0x000fe20000000800 */
[----:B------:R-:W2:Y:S01]  /*12200*/  @P3 LDC R21, c[0x0][0x2e8] ;  /* 0x0000ba00ff153b82 */ /* 0x000ea20000000800 */
[----:B----4-:R-:W-:Y:S01]  /*12210*/  @P2 FMUL.FTZ R6, R6, 0.69314718246459960938 ;  /* 0x3f31721806062820 */ /* 0x010fe20000410000 */
[----:B------:R-:W-:Y:S01]  /*12220*/  SEL R28, R28, RZ, !P6 ;  /* 0x000000ff1c1c7207 */ /* 0x000fe20007000000 */
[----:B------:R-:W-:Y:S04]  /*12230*/  STS [R11+0x200], R202 ;  /* 0x000200ca0b007388 */ /* 0x000fe80000000800 */
[----:B------:R4:W-:Y:S04]  /*12240*/  STS [R23], R16 ;  /* 0x0000001017007388 */ /* 0x0009e80000000800 */
[----:B------:R-:W-:Y:S01]  /*12250*/  STS [R23+0x200], R198 ;  /* 0x000200c617007388 */ /* 0x000fe20000000800 */
[----:B-----5:R-:W5:Y:S03]  /*12260*/  @P1 LDC.64 R12, c[0x0][0x2c0] ;  /* 0x0000b000ff0c1b82 */ /* 0x020f660000000a00 */
[----:B------:R-:W-:Y:S04]  /*12270*/  STS [R11+0x1000], R208 ;  /* 0x001000d00b007388 */ /* 0x000fe80000000800 */
[----:B------:R3:W-:Y:S01]  /*12280*/  STS [R11+0x1200], R210 ;  /* 0x001200d20b007388 */ /* 0x0007e20000000800 */
[----:B-1----:R-:W1:Y:S03]  /*12290*/  @P5 LDC R17, c[0x0][0x2e8] ;  /* 0x0000ba00ff115b82 */ /* 0x002e660000000800 */
[----:B------:R2:W-:Y:S04]  /*122a0*/  STS [R23+0x1000], R14 ;  /* 0x0010000e17007388 */ /* 0x0005e80000000800 */
[----:B------:R2:W-:Y:S01]  /*122b0*/  STS [R23+0x1200], R15 ;  /* 0x0012000f17007388 */ /* 0x0005e20000000800 */
[----:B------:R-:W-:Y:S01]  /*122c0*/  BAR.SYNC.DEFER_BLOCKING 0x0 ;  /* 0x0000000000007b1d */ /* 0x000fe20000010000 */
[----:B-----5:R-:W-:-:S05]  /*122d0*/  @P1 IMAD R12, R13, R12, RZ ;  /* 0x0000000c0d0c1224 */ /* 0x020fca00078e02ff */
[----:B----4-:R4:W5:Y:S02]  /*122e0*/  @P5 MUFU.LG2 R16, R10 ;  /* 0x0000000a00105308 */ /* 0x0109640000000c00 */
[----:B------:R-:W1:Y:S01]  /*122f0*/  @P2 LDC R13, c[0x0][0x2e8] ;  /* 0x0000ba00ff0d2b82 */ /* 0x000e620000000800 */
[----:B------:R-:W-:-:S07]  /*12300*/  @!P1 MOV R12, R20 ;  /* 0x00000014000c9202 */ /* 0x000fce0000000f00 */
[----:B---3--:R-:W3:Y:S01]  /*12310*/  @P1 LDC R11, c[0x0][0x2c0] ;  /* 0x0000b000ff0b1b82 */ /* 0x008ee20000000800 */
[----:B--2---:R-:W2:Y:S01]  /*12320*/  S2R R14, SR_TID.X ;  /* 0x00000000000e7919 */ /* 0x004ea20000002100 */
[----:B------:R-:W-:Y:S01]  /*12330*/  MOV R15, 0x7f800000 ;  /* 0x7f800000000f7802 */ /* 0x000fe20000000f00 */
[----:B------:R-:W-:Y:S01]  /*12340*/  @P4 FFMA.FTZ R15, R132, R9, R29 ;  /* 0x00000009840f4223 */ /* 0x000fe2000001001d */
[----:B----4-:R-:W4:Y:S01]  /*12350*/  S2R R10, SR_CTAID.Z ;  /* 0x00000000000a7919 */ /* 0x010f220000002700 */
[----:B-----5:R-:W-:Y:S01]  /*12360*/  @P5 FMUL.FTZ R16, R16, 0.69314718246459960938 ;  /* 0x3f31721810105820 */ /* 0x020fe20000410000 */
[----:B------:R2:W2:Y:S03]  /*12370*/  LDS.128 R24, [R229+0x1800] ;  /* 0x00180000e5187984 */ /* 0x0004a60000000c00 */
[----:B-1----:R-:W-:Y:S01]  /*12380*/  @P5 FFMA.FTZ R0, R133, R17, R16 ;  /* 0x0000001185005223 */ /* 0x002fe20000010010 */
[----:B------:R-:W-:Y:S01]  /*12390*/  MOV R16, 0x7f800000 ;  /* 0x7f80000000107802 */ /* 0x000fe20000000f00 */
[----:B------:R-:W-:Y:S01]  /*123a0*/  @P3 FFMA.FTZ R16, R5, R21, R8 ;  /* 0x0000001505103223 */ /* 0x000fe20000010008 */
[----:B------:R-:W-:Y:S01]  /*123b0*/  MOV R17, 0x7f800000 ;  /* 0x7f80000000117802 */ /* 0x000fe20000000f00 */
[----:B------:R-:W-:Y:S01]  /*123c0*/  @P2 FFMA.FTZ R17, R7, R13, R6 ;  /* 0x0000000d07112223 */ /* 0x000fe20000010006 */
[----:B------:R-:W-:-:S05]  /*123d0*/  @!P1 MOV R11, 0x1 ;  /* 0x00000001000b9802 */ /* 0x000fca0000000f00 */
[----:B---3--:R-:W-:-:S05]  /*123e0*/  IMAD R4, R11, UR5, RZ ;  /* 0x000000050b047c24 */ /* 0x008fca000f8e02ff */
[----:B------:R-:W-:Y:S02]  /*123f0*/  SHF.L.U32 R9, R4, 0x7, RZ ;  /* 0x0000000704097819 */ /* 0x000fe400000006ff */
[----:B--2---:R-:W-:Y:S02]  /*12400*/  SHF.R.S32.HI R20, RZ, 0x1f, R14 ;  /* 0x0000001fff147819 */ /* 0x004fe4000001140e */
[----:B------:R-:W-:Y:S01]  /*12410*/  SHF.R.S32.HI R4, RZ, 0x1f, R9 ;  /* 0x0000001fff047819 */ /* 0x000fe20000011409 */
[----:B----4-:R-:W-:Y:S01]  /*12420*/  IMAD R12, R10, R12, R28 ;  /* 0x0000000c0a0c7224 */ /* 0x010fe200078e021c */
[----:B------:R-:W-:-:S04]  /*12430*/  LEA.HI R20, R20, R14, RZ, 0x2 ;  /* 0x0000000e14147211 */ /* 0x000fc800078f10ff */
[--C-:B------:R-:W-:Y:S02]  /*12440*/  IADD3 R18, P4, P1, R9, R18, R12.reuse ;  /* 0x0000001209127210 */ /* 0x100fe4000799e00c */
[----:B------:R-:W-:-:S04]  /*12450*/  SHF.R.S32.HI R12, RZ, 0x1f, R12 ;  /* 0x0000001fff0c7819 */ /* 0x000fc8000001140c */
[----:B------:R-:W-:Y:S01]  /*12460*/  IADD3.X R19, R4, R19, R12, P4, P1 ;  /* 0x0000001304137210 */ /* 0x000fe200027e240c */
[----:B------:R-:W-:Y:S06]  /*12470*/  @P0 BRA `(.L_x_163) ;  /* 0x0000000000900947 */ /* 0x000fec0003800000 */
        /* <DEDUP_REMOVED lines=11> */
[-C--:B------:R-:W-:Y:S01]  /*12530*/  @!P4 IMAD R22, R22, R11.reuse, RZ ;  /* 0x0000000b1616c224 */ /* 0x080fe200078e02ff */
[-C--:B------:R-:W-:Y:S01]  /*12540*/  @!P6 IADD3 R21, P0, R29, R18.reuse, RZ ;  /* 0x000000121d15e210 */ /* 0x080fe20007f1e0ff */
[----:B------:R-:W2:Y:S01]  /*12550*/  @!P5 LDC.64 R8, c[0x0][0x2b0] ;  /* 0x0000ac00ff08db82 */ /* 0x000ea20000000a00 */
[----:B------:R-:W-:Y:S01]  /*12560*/  @!P3 IMAD R30, R30, R11, RZ ;  /* 0x0000000b1e1eb224 */ /* 0x000fe200078e02ff */
[-C--:B------:R-:W-:Y:S02]  /*12570*/  @!P5 IADD3 R28, P2, R23, R18.reuse, RZ ;  /* 0x00000012171cd210 */ /* 0x080fe40007f5e0ff */
[----:B------:R-:W-:Y:S02]  /*12580*/  @!P6 LEA.HI.X.SX32 R11, R29, R19, 0x1, P0 ;  /* 0x000000131d0be211 */ /* 0x000fe400000f0eff */
[----:B------:R-:W-:-:S02]  /*12590*/  @!P4 IADD3 R29, P1, R22, R18, RZ ;  /* 0x00000012161dc210 */ /* 0x000fc40007f3e0ff */
[----:B------:R-:W3:Y:S01]  /*125a0*/  @!P4 LDC.64 R6, c[0x0][0x2b0] ;  /* 0x0000ac00ff06cb82 */ /* 0x000ee20000000a00 */
[-C--:B------:R-:W-:Y:S02]  /*125b0*/  @!P5 LEA.HI.X.SX32 R23, R23, R19.reuse, 0x1, P2 ;  /* 0x000000131717d211 */ /* 0x080fe400010f0eff */
[----:B------:R-:W-:Y:S02]  /*125c0*/  @!P4 LEA.HI.X.SX32 R22, R22, R19, 0x1, P1 ;  /* 0x000000131616c211 */ /* 0x000fe400008f0eff */
[----:B------:R-:W-:-:S03]  /*125d0*/  @!P3 IADD3 R18, P0, R30, R18, RZ ;  /* 0x000000121e12b210 */ /* 0x000fc60007f1e0ff */
[----:B------:R-:W4:Y:S01]  /*125e0*/  @!P3 LDC.64 R4, c[0x0][0x2b0] ;  /* 0x0000ac00ff04bb82 */ /* 0x000f220000000a00 */
[C---:B-1----:R-:W-:Y:S02]  /*125f0*/  @!P6 LEA R12, P2, R21.reuse, R12, 0x2 ;  /* 0x0000000c150ce211 */ /* 0x042fe400078410ff */
        /* <DEDUP_REMOVED lines=12> */
.L_x_163:
[----:B------:R-:W-:Y:S05]  /*126c0*/  BSYNC B0 ;  /* 0x0000000000007941 */ /* 0x000fea0003800000 */
.L_x_162:
[----:B-1----:R1:W2:Y:S01]  /*126d0*/  LDS.128 R4, [R229] ;  /* 0x00000000e5047984 */ /* 0x0022a20000000c00 */
[----:B------:R-:W-:Y:S01]  /*126e0*/  LOP3.LUT R0, R20, 0xfffffffc, RZ, 0xc0, !PT ;  /* 0xfffffffc14007812 */ /* 0x000fe200078ec0ff */
[----:B------:R-:W-:Y:S01]  /*126f0*/  UIMAD UR19, UR5, -0x80, UR19 ;  /* 0xffffff80051378a4 */ /* 0x000fe2000f8e0213 */
[----:B------:R-:W-:Y:S01]  /*12700*/  LEA.HI.SX32 R2, R2, 0x20, 0x1e ;  /* 0x0000002002027811 */ /* 0x000fe200078ff2ff */
[----:B------:R-:W-:Y:S01]  /*12710*/  BSSY B0, `(.L_x_164) ;  /* 0x0000023000007945 */ /* 0x000fe20003800000 */
[----:B------:R-:W-:Y:S01]  /*12720*/  ULDC UR5, c[0x0][0x2d0] ;  /* 0x0000b40000057ab9 */ /* 0x000fe20000000800 */
[----:B------:R-:W-:Y:S01]  /*12730*/  IMAD.IADD R14, R14, 0x1, -R0 ;  /* 0x000000010e0e7824 */ /* 0x000fe200078e0a00 */
[----:B------:R-:W-:Y:S02]  /*12740*/  ISETP.GE.AND P4, PT, R234, UR5, PT ;  /* 0x00000005ea007c0c */ /* 0x000fe4000bf86270 */
[----:B------:R-:W-:Y:S01]  /*12750*/  SHF.R.S32.HI R8, RZ, 0x2, R20 ;  /* 0x00000002ff087819 */ /* 0x000fe20000011414 */
[----:B------:R-:W-:Y:S01]  /*12760*/  IMAD.SHL.U32 R14, R14, 0x8, RZ ;  /* 0x000000080e0e7824 */ /* 0x000fe200078e00ff */
[----:B------:R-:W-:-:S02]  /*12770*/  ISETP.GE.OR P3, PT, R3, UR19, P4 ;  /* 0x0000001303007c0c */ /* 0x000fc4000a766670 */
[----:B------:R-:W-:Y:S01]  /*12780*/  ISETP.GE.OR P2, PT, R2, UR19, P4 ;  /* 0x0000001302007c0c */ /* 0x000fe2000a746670 */
[C---:B------:R-:W-:Y:S01]  /*12790*/  VIADD R0, R8.reuse, 0x40 ;  /* 0x0000004008007836 */ /* 0x040fe20000000000 */
[----:B------:R-:W-:Y:S01]  /*127a0*/  SHF.R.S32.HI R2, RZ, 0x1f, R10 ;  /* 0x0000001fff027819 */ /* 0x000fe2000001140a */
[----:B------:R-:W-:Y:S01]  /*127b0*/  VIADD R3, R8, 0x60 ;  /* 0x0000006008037836 */ /* 0x000fe20000000000 */
[----:B------:R-:W-:Y:S02]  /*127c0*/  SHF.R.S32.HI R14, RZ, 0x1f, R14 ;  /* 0x0000001fff0e7819 */ /* 0x000fe4000001140e */
[----:B------:R-:W-:Y:S01]  /*127d0*/  IADD3 R234, P0, R234, UR4, RZ ;  /* 0x00000004eaea7c10 */ /* 0x000fe2000ff1e0ff */
[----:B------:R-:W-:Y:S01]  /*127e0*/  ULDC.64 UR4, c[0x0][0x2a0] ;  /* 0x0000a80000047ab9 */ /* 0x000fe20000000a00 */
[----:B------:R-:W-:Y:S01]  /*127f0*/  ISETP.GE.OR P1, PT, R0, UR14, P4 ;  /* 0x0000000e00007c0c */ /* 0x000fe2000a726670 */
[----:B------:R-:W-:Y:S01]  /*12800*/  IMAD R2, R2, UR4, RZ ;  /* 0x0000000402027c24 */ /* 0x000fe2000f8e02ff */
[----:B------:R-:W-:Y:S01]  /*12810*/  IADD3.X R235, R14, UR6, RZ, P0, !PT ;  /* 0x000000060eeb7c10 */ /* 0x000fe200087fe4ff */
[----:B------:R-:W-:Y:S01]  /*12820*/  IMAD.U32 R0, RZ, RZ, UR18 ;  /* 0x00000012ff007e24 */ /* 0x000fe2000f8e00ff */
[----:B------:R-:W-:Y:S01]  /*12830*/  SHF.R.S32.HI R9, RZ, 0x1f, R8 ;  /* 0x0000001fff097819 */ /* 0x000fe20000011408 */
[C---:B------:R-:W-:Y:S01]  /*12840*/  IMAD R12, R10.reuse, UR5, R2 ;  /* 0x000000050a0c7c24 */ /* 0x040fe2000f8e0202 */
[----:B------:R-:W-:Y:S01]  /*12850*/  ISETP.GE.OR P4, PT, R3, UR14, P4 ;  /* 0x0000000e03007c0c */ /* 0x000fe2000a786670 */
[----:B------:R-:W-:-:S04]  /*12860*/  IMAD.WIDE.U32 R10, R10, UR4, R234 ;  /* 0x000000040a0a7c25 */ /* 0x000fc8000f8e00ea */
[----:B------:R-:W-:-:S04]  /*12870*/  IMAD.WIDE R8, R0, 0x80, R8 ;  /* 0x0000008000087825 */ /* 0x000fc800078e0208 */
[----:B------:R-:W-:Y:S01]  /*12880*/  IMAD.IADD R13, R11, 0x1, R12 ;  /* 0x000000010b0d7824 */ /* 0x000fe200078e020c */
[----:B-1----:R-:W-:Y:S06]  /*12890*/  @P3 BRA `(.L_x_165) ;  /* 0x0000000000283947 */ /* 0x002fec0003800000 */
        /* <DEDUP_REMOVED lines=9> */
[----:B--2---:R1:W-:Y:S02]  /*12930*/  STG.E.128 desc[UR20][R14.64], R4 ;  /* 0x000000040e007986 */ /* 0x0043e4000c101d14 */
.L_x_165:
[----:B------:R-:W-:Y:S05]  /*12940*/  BSYNC B0 ;  /* 0x0000000000007941 */ /* 0x000fea0003800000 */
.L_x_164:
[----:B-12---:R1:W2:Y:S01]  /*12950*/  LDS.128 R4, [R229+0x800] ;  /* 0x00080000e5047984 */ /* 0x0062a20000000c00 */
[----:B------:R-:W-:Y:S04]  /*12960*/  BSSY B0, `(.L_x_166) ;  /* 0x000000f000007945 */ /* 0x000fe80003800000 */
        /* <DEDUP_REMOVED lines=10> */
[----:B------:R-:W-:Y:S02]  /*12a10*/  LEA R2, P0, R14, UR4, 0x1 ;  /* 0x000000040e027c11 */ /* 0x000fe4000f8008ff */
[----:B------:R-:W-:-:S04]  /*12a20*/  IADD3 R0, R15, R0, RZ ;  /* 0x000000000f007210 */ /* 0x000fc80007ffe0ff */
[----:B------:R-:W-:-:S05]  /*12a30*/  LEA.HI.X R3, R14, UR5, R0, 0x1, P0 ;  /* 0x000000050e037c11 */ /* 0x000fca00080f0c00 */
[----:B--2---:R3:W-:Y:S02]  /*12a40*/  STG.E.128 desc[UR20][R2.64], R4 ;  /* 0x0000000402007986 */ /* 0x0047e4000c101d14 */
.L_x_167:
[----:B------:R-:W-:Y:S05]  /*12a50*/  BSYNC B0 ;  /* 0x0000000000007941 */ /* 0x000fea0003800000 */
.L_x_166:
[----:B--23--:R2:W3:Y:S01]  /*12a60*/  LDS.128 R4, [R229+0x1000] ;  /* 0x00100000e5047984 */ /* 0x00c4e20000000c00 */
        /* <DEDUP_REMOVED lines=14> */
[----:B---3--:R4:W-:Y:S02]  /*12b50*/  STG.E.128 desc[UR20][R2.64], R4 ;  /* 0x0000000402007986 */ /* 0x0089e4000c101d14 */
.L_x_169:
[----:B------:R-:W-:Y:S05]  /*12b60*/  BSYNC B0 ;  /* 0x0000000000007941 */ /* 0x000fea0003800000 */
.L_x_168:
[----:B------:R-:W-:Y:S05]  /*12b70*/  @P4 EXIT ;  /* 0x000000000000494d */ /* 0x000fea0003800000 */
[----:B------:R-:W-:Y:S01]  /*12b80*/  IADD3 R0, P0, R8, 0x60, RZ ;  /* 0x0000006008007810 */ /* 0x000fe20007f1e0ff */
[----:B------:R-:W-:Y:S01]  /*12b90*/  ULDC.64 UR4, c[0x0][0x298] ;  /* 0x0000a60000047ab9 */ /* 0x000fe20000000a00 */
[----:B----4-:R-:W-:Y:S01]  /*12ba0*/  MOV R3, R13 ;  /* 0x0000000d00037202 */ /* 0x010fe20000000f00 */
[----:B------:R-:W-:Y:S02]  /*12bb0*/  IMAD.MOV.U32 R2, RZ, RZ, R10 ;  /* 0x000000ffff027224 */ /* 0x000fe400078e000a */
[----:B------:R-:W-:Y:S02]  /*12bc0*/  IMAD.X R8, RZ, RZ, R9, P0 ;  /* 0x000000ffff087224 */ /* 0x000fe400000e0609 */
[----:B------:R-:W-:-:S04]  /*12bd0*/  IMAD.WIDE.U32 R2, R0, UR4, R2 ;  /* 0x0000000400027c25 */ /* 0x000fc8000f8e0002 */
[----:B------:R-:W-:-:S04]  /*12be0*/  IMAD R8, R8, UR4, RZ ;  /* 0x0000000408087c24 */ /* 0x000fc8000f8e02ff */
[----:B------:R-:W-:Y:S01]  /*12bf0*/  IMAD R8, R0, UR5, R8 ;  /* 0x0000000500087c24 */ /* 0x000fe2000f8e0208 */
[----:B------:R-:W-:Y:S02]  /*12c00*/  ULDC.64 UR4, c[0x0][0x280] ;  /* 0x0000a00000047ab9 */ /* 0x000fe40000000a00 */
[----:B---3--:R-:W-:Y:S02]  /*12c10*/  LEA R4, P0, R2, UR4, 0x1 ;  /* 0x0000000402047c11 */ /* 0x008fe4000f8008ff */
[----:B------:R-:W-:-:S04]  /*12c20*/  IADD3 R8, R3, R8, RZ ;  /* 0x0000000803087210 */ /* 0x000fc80007ffe0ff */
[----:B------:R-:W-:-:S05]  /*12c30*/  LEA.HI.X R5, R2, UR5, R8, 0x1, P0 ;  /* 0x0000000502057c11 */ /* 0x000fca00080f0c08 */
[----:B------:R-:W-:Y:S01]  /*12c40*/  STG.E.128 desc[UR20][R4.64], R24 ;  /* 0x0000001804007986 */ /* 0x000fe2000c101d14 */
[----:B------:R-:W-:Y:S05]  /*12c50*/  EXIT ;  /* 0x000000000000794d */ /* 0x000fea0003800000 */
.L_x_121:
        /* <DEDUP_REMOVED lines=18> */
[C---:B------:R-:W-:Y:S01]  /*12d80*/  VIADD R5, R8.reuse, 0x20 ;  /* 0x0000002008057836 */ /* 0x040fe20000000000 */
[----:B------:R-:W-:Y:S01]  /*12d90*/  @!UP4 UIMAD.WIDE.U32 UR14, UR28, UR4, URZ ;  /* 0x000000041c0ec2a5 */ /* 0x000fe2000f8e003f */
[----:B------:R-:W-:Y:S01]  /*12da0*/  IMAD.SHL.U32 R2, R3, 0x8, RZ ;  /* 0x0000000803027824 */ /* 0x000fe200078e00ff */
[----:B------:R-:W-:Y:S01]  /*12db0*/  @!UP4 UIMAD UR6, UR28, UR5, UR6 ;  /* 0x000000051c06c2a4 */ /* 0x000fe2000f8e0206 */
[C---:B------:R-:W-:Y:S01]  /*12dc0*/  VIADD R4, R8.reuse, 0x40 ;  /* 0x0000004008047836 */ /* 0x040fe20000000000 */
[----:B------:R-:W-:Y:S01]  /*12dd0*/  USHF.R.S32.HI UR9, URZ, 0x1f, UR30 ;  /* 0x0000001f3f097899 */ /* 0x000fe2000801141e */
[----:B------:R-:W-:Y:S01]  /*12de0*/  VIADD R0, R8, 0x60 ;  /* 0x0000006008007836 */ /* 0x000fe20000000000 */
[----:B------:R-:W-:Y:S01]  /*12df0*/  @UP2 ULDC.64 UR4, c[0x0][0x2c0] ;  /* 0x0000b00000042ab9 */ /* 0x000fe20000000a00 */
[----:B------:R-:W-:Y:S01]  /*12e00*/  UISETP.NE.OR UP1, UPT, UR17, -0x1, UP3 ;  /* 0xffffffff1100788c */ /* 0x000fe20009f25670 */
[----:B------:R-:W-:Y:S01]  /*12e10*/  SHF.R.S32.HI R9, RZ, 0x1f, R8 ;  /* 0x0000001fff097819 */ /* 0x000fe20000011408 */
[----:B------:R-:W-:Y:S01]  /*12e20*/  @UP2 UIMAD UR13, UR5, UR4, URZ ;  /* 0x00000004050d22a4 */ /* 0x000fe2000f8e023f */
[----:B------:R-:W-:-:S02]  /*12e30*/  @!UP2 ULDC UR8, c[0x0][0x2c4] ;  /* 0x0000b1000008aab9 */ /* 0x000fc40000000800 */
        /* <DEDUP_REMOVED lines=34> */
[----:B------:R-:W-:Y:S01]  /*13060*/  ISETP.GE.AND P2, PT, R4, UR19, PT ;  /* 0x0000001304007c0c */ /* 0x000fe2000bf46270 */
[----:B------:R-:W-:Y:S01]  /*13070*/  USHF.R.S32.HI UR6, URZ, 0x1f, UR12 ;  /* 0x0000001f3f067899 */ /* 0x000fe2000801140c */
[----:B------:R-:W-:Y:S01]  /*13080*/  ISETP.GE.AND P1, PT, R0, UR19, PT ;  /* 0x0000001300007c0c */ /* 0x000fe2000bf26270 */
[----:B------:R-:W-:Y:S01]  /*13090*/  UIADD3 UR31, UP1, UP0, UR31, UR22, UR12 ;  /* 0x000000161f1f7290 */ /* 0x000fe2000f83e00c */
[----:B------:R-:W-:Y:S01]  /*130a0*/  IMAD.U32 R6, RZ, RZ, UR18 ;  /* 0x00000012ff067e24 */ /* 0x000fe2000f8e00ff */
[----:B------:R-:W-:Y:S01]  /*130b0*/  ISETP.NE.OR P4, PT, R3, RZ, P4 ;  /* 0x000000ff0300720c */ /* 0x000fe20002785670 */
[----:B------:R-:W-:Y:S01]  /*130c0*/  VIADD R13, R11, UR5 ;  /* 0x000000050b0d7c36 */ /* 0x000fe20008000000 */
[----:B------:R-:W-:Y:S01]  /*130d0*/  UIADD3.X UR22, UR4, UR23, UR6, UP1, UP0 ;  /* 0x0000001704167290 */ /* 0x000fe20008fe0406 */
[C---:B------:R-:W-:Y:S01]  /*130e0*/  ISETP.NE.OR P3, PT, R3.reuse, RZ, P3 ;  /* 0x000000ff0300720c */ /* 0x040fe20001f65670 */
        /* <DEDUP_REMOVED lines=15> */
.L_x_171:
[----:B------:R-:W-:Y:S05]  /*131e0*/  BSYNC B0 ;  /* 0x0000000000007941 */ /* 0x000fea0003800000 */
.L_x_170:
[----:B------:R-:W-:Y:S01]  /*131f0*/  BSSY B0, `(.L_x_172) ;  /* 0x0000011000007945 */ /* 0x000fe20003800000 */
[----:B------:R-:W-:Y:S02]  /*13200*/  ISETP.GE.OR P6, PT, R4, UR19, P5 ;  /* 0x0000001304007c0c */ /* 0x000fe4000afc6670 */
[----:B------:R-:W-:Y:S01]  /*13210*/  ISETP.GE.OR P5, PT, R0, UR19, P5 ;  /* 0x0000001300007c0c */ /* 0x000fe2000afa6670 */
[----:B------:R-:W-:-:S12]  /*13220*/  @P0 BRA `(.L_x_173) ;  /* 0x0000000000340947 */ /* 0x000fd80003800000 */
        /* <DEDUP_REMOVED lines=9> */
[----:B-1----:R-:W-:Y:S02]  /*132c0*/  LEA R16, P0, R14, UR4, 0x1 ;  /* 0x000000040e107c11 */ /* 0x002fe4000f8008ff */
[----:B------:R-:W-:-:S04]  /*132d0*/  IADD3 R2, R2, R15, RZ ;  /* 0x0000000f02027210 */ /* 0x000fc80007ffe0ff */
[----:B------:R-:W-:-:S05]  /*132e0*/  LEA.HI.X R17, R14, UR5, R2, 0x1, P0 ;  /* 0x000000050e117c11 */ /* 0x000fca00080f0c02 */
[----:B------:R2:W-:Y:S02]  /*132f0*/  STG.E.128 desc[UR20][R16.64], RZ ;  /* 0x000000ff10007986 */ /* 0x0005e4000c101d14 */
.L_x_173:
[----:B------:R-:W-:Y:S05]  /*13300*/  BSYNC B0 ;  /* 0x0000000000007941 */ /* 0x000fea0003800000 */
.L_x_172:
        /* <DEDUP_REMOVED lines=11> */
[----:B-12---:R-:W-:Y:S02]  /*133c0*/  LEA R16, P0, R14, UR4, 0x1 ;  /* 0x000000040e107c11 */ /* 0x006fe4000f8008ff */
[----:B------:R-:W-:-:S04]  /*133d0*/  IADD3 R2, R2, R15, RZ ;  /* 0x0000000f02027210 */ /* 0x000fc80007ffe0ff */
[----:B------:R-:W-:-:S05]  /*133e0*/  LEA.HI.X R17, R14, UR5, R2, 0x1, P0 ;  /* 0x000000050e117c11 */ /* 0x000fca00080f0c02 */
[----:B------:R3:W-:Y:S02]  /*133f0*/  STG.E.128 desc[UR20][R16.64], RZ ;  /* 0x000000ff10007986 */ /* 0x0007e4000c101d14 */
.L_x_175:
[----:B------:R-:W-:Y:S05]  /*13400*/  BSYNC B0 ;  /* 0x0000000000007941 */ /* 0x000fea0003800000 */
.L_x_174:
[----:B------:R-:W-:Y:S04]  /*13410*/  BSSY B0, `(.L_x_176) ;  /* 0x000000f000007945 */ /* 0x000fe80003800000 */
[----:B------:R-:W-:Y:S05]  /*13420*/  @P5 BRA `(.L_x_177) ;  /* 0x0000000000345947 */ /* 0x000fea0003800000 */
[----:B------:R-:W-:Y:S01]  /*13430*/  IADD3 R2, P0, R6, 0x60, RZ ;  /* 0x0000006006027810 */ /* 0x000fe20007f1e0ff */
[----:B------:R-:W-:Y:S01]  /*13440*/  ULDC.64 UR4, c[0x0][0x298] ;  /* 0x0000a60000047ab9 */ /* 0x000fe20000000a00 */
[----:B------:R-:W-:-:S03]  /*13450*/  IMAD.MOV.U32 R6, RZ, RZ, R10 ;  /* 0x000000ffff067224 */ /* 0x000fc600078e000a */
[----:B------:R-:W-:Y:S01]  /*13460*/  IMAD.X R3, RZ, RZ, R7, P0 ;  /* 0x000000ffff037224 */ /* 0x000fe200000e0607 */
[----:B------:R-:W-:-:S03]  /*13470*/  MOV R7, R13 ;  /* 0x0000000d00077202 */ /* 0x000fc60000000f00 */
[----:B------:R-:W-:Y:S02]  /*13480*/  IMAD R3, R3, UR4, RZ ;  /* 0x0000000403037c24 */ /* 0x000fe4000f8e02ff */
[----:B------:R-:W-:-:S04]  /*13490*/  IMAD.WIDE.U32 R6, R2, UR4, R6 ;  /* 0x0000000402067c25 */ /* 0x000fc8000f8e0006 */
[----:B------:R-:W-:Y:S01]  /*134a0*/  IMAD R3, R2, UR5, R3 ;  /* 0x0000000502037c24 */ /* 0x000fe2000f8e0203 */
[----:B------:R-:W-:Y:S02]  /*134b0*/  ULDC.64 UR4, c[0x0][0x280] ;  /* 0x0000a00000047ab9 */ /* 0x000fe40000000a00 */
[----:B------:R-:W-:Y:S02]  /*134c0*/  LEA R2, P0, R6, UR4, 0x1 ;  /* 0x0000000406027c11 */ /* 0x000fe4000f8008ff */
[----:B------:R-:W-:-:S04]  /*134d0*/  IADD3 R3, R3, R7, RZ ;  /* 0x0000000703037210 */ /* 0x000fc80007ffe0ff */
[----:B------:R-:W-:-:S05]  /*134e0*/  LEA.HI.X R3, R6, UR5, R3, 0x1, P0 ;  /* 0x0000000506037c11 */ /* 0x000fca00080f0c03 */
[----:B------:R4:W-:Y:S02]  /*134f0*/  STG.E.128 desc[UR20][R2.64], RZ ;  /* 0x000000ff02007986 */ /* 0x0009e4000c101d14 */
.L_x_177:
[----:B------:R-:W-:Y:S05]  /*13500*/  BSYNC B0 ;  /* 0x0000000000007941 */ /* 0x000fea0003800000 */
.L_x_176:
[----:B------:R-:W-:Y:S04]  /*13510*/  BSSY B0, `(.L_x_178) ;  /* 0x000000a000007945 */ /* 0x000fe80003800000 */
[----:B------:R-:W-:Y:S05]  /*13520*/  @P4 BRA `(.L_x_179) ;  /* 0x0000000000204947 */ /* 0x000fea0003800000 */
[----:B----4-:R-:W-:Y:S01]  /*13530*/  IMAD R2, R8, UR16, RZ ;  /* 0x0000001008027c24 */ /* 0x010fe2000f8e02ff */
[----:B------:R-:W-:-:S04]  /*13540*/  ULDC.64 UR4, c[0x0][0x2b0] ;  /* 0x0000ac0000047ab9 */ /* 0x000fc80000000a00 */
[----:B------:R-:W-:-:S04]  /*13550*/  IADD3 R3, P0, R2, UR31, RZ ;  /* 0x0000001f02037c10 */ /* 0x000fc8000ff1e0ff */
[----:B------:R-:W-:Y:S02]  /*13560*/  LEA.HI.X.SX32 R2, R2, UR22, 0x1, P0 ;  /* 0x0000001602027c11 */ /* 0x000fe400080f0eff */
[----:B------:R-:W-:-:S04]  /*13570*/  LEA R6, P0, R3, UR4, 0x2 ;  /* 0x0000000403067c11 */ /* 0x000fc8000f8010ff */
[----:B------:R-:W-:Y:S01]  /*13580*/  LEA.HI.X R7, R3, UR5, R2, 0x2, P0 ;  /* 0x0000000503077c11 */ /* 0x000fe200080f1402 */
[----:B------:R-:W-:-:S05]  /*13590*/  IMAD.MOV.U32 R2, RZ, RZ, 0x7f800000 ;  /* 0x7f800000ff027424 */ /* 0x000fca00078e00ff */
[----:B------:R4:W-:Y:S03]  /*135a0*/  STG.E desc[UR20][R6.64], R2 ;  /* 0x0000000206007986 */ /* 0x0009e6000c101914 */
.L_x_179:
[----:B------:R-:W-:Y:S05]  /*135b0*/  BSYNC B0 ;  /* 0x0000000000007941 */ /* 0x000fea0003800000 */
.L_x_178:
        /* <DEDUP_REMOVED lines=10> */
.L_x_181:
[----:B------:R-:W-:Y:S05]  /*13660*/  BSYNC B0 ;  /* 0x0000000000007941 */ /* 0x000fea0003800000 */
.L_x_180:
        /* <DEDUP_REMOVED lines=10> */
.L_x_183:
[----:B------:R-:W-:Y:S05]  /*13710*/  BSYNC B0 ;  /* 0x0000000000007941 */ /* 0x000fea0003800000 */
.L_x_182:
[----:B------:R-:W-:Y:S05]  /*13720*/  @P1 EXIT ;  /* 0x000000000000194d */ /* 0x000fea0003800000 */
[----:B------:R-:W-:Y:S01]  /*13730*/  IMAD R0, R0, UR16, RZ ;  /* 0x0000001000007c24 */ /* 0x000fe2000f8e02ff */
[----:B------:R-:W-:-:S04]  /*13740*/  ULDC.64 UR4, c[0x0][0x2b0] ;  /* 0x0000ac0000047ab9 */ /* 0x000fc80000000a00 */
[----:B----4-:R-:W-:-:S04]  /*13750*/  IADD3 R2, P0, R0, UR31, RZ ;  /* 0x0000001f00027c10 */ /* 0x010fc8000ff1e0ff */
[----:B------:R-:W-:Y:S02]  /*13760*/  LEA.HI.X.SX32 R0, R0, UR22, 0x1, P0 ;  /* 0x0000001600007c11 */ /* 0x000fe400080f0eff */
[----:B------:R-:W-:-:S04]  /*13770*/  LEA R4, P0, R2, UR4, 0x2 ;  /* 0x0000000402047c11 */ /* 0x000fc8000f8010ff */
[----:B------:R-:W-:Y:S01]  /*13780*/  LEA.HI.X R5, R2, UR5, R0, 0x2, P0 ;  /* 0x0000000502057c11 */ /* 0x000fe200080f1400 */
[----:B------:R-:W-:-:S05]  /*13790*/  IMAD.MOV.U32 R0, RZ, RZ, 0x7f800000 ;  /* 0x7f800000ff007424 */ /* 0x000fca00078e00ff */
[----:B------:R-:W-:Y:S01]  /*137a0*/  STG.E desc[UR20][R4.64], R0 ;  /* 0x0000000004007986 */ /* 0x000fe2000c101914 */
[----:B------:R-:W-:Y:S05]  /*137b0*/  EXIT ;  /* 0x000000000000794d */ /* 0x000fea0003800000 */
.L_x_184:
        /* <DEDUP_REMOVED lines=12> */
.L_x_719:


//--------------------- .text._ZN5flash16flash_fwd_kernelI23Flash_fwd_kernel_traitsILi32ELi128ELi128ELi4ELb0ELb0EN7cutlass10bfloat16_tE19Flash_kernel_traitsILi32ELi128ELi128ELi4ES3_EELb1ELb1ELb0ELb0ELb0ELb0ELb0ELb0EEEvNS_16Flash_fwd_paramsE --------------------------
	.section	.text._ZN5flash16flash_fwd_kernelI23Flash_fwd_kernel_traitsILi32ELi128ELi128ELi4ELb0ELb0EN7cutlass10bfloat16_tE19Flash_kernel_traitsILi32ELi128ELi128ELi4ES3_EELb1ELb1ELb0ELb0ELb0ELb0ELb0ELb0EEEvNS_16Flash_fwd_paramsE,"ax",@progbits
	.align	128
        .global         _ZN5flash16flash_fwd_kernelI23Flash_fwd_kernel_traitsILi32ELi128ELi128ELi4ELb0ELb0EN7cutlass10bfloat16_tE19Flash_kernel_traitsILi32ELi128ELi128ELi4ES3_EELb1ELb1ELb0ELb0ELb0ELb0ELb0ELb0EEEvNS_16Flash_fwd_paramsE
        .type           _ZN5flash16flash_fwd_kernelI23Flash_fwd_kernel_traitsILi32ELi128ELi128ELi4ELb0ELb0EN7cutlass10bfloat16_tE19Flash_kernel_traitsILi32ELi128ELi128ELi4ES3_EELb1ELb1ELb0ELb0ELb0ELb0ELb0ELb0EEEvNS_16Flash_fwd_paramsE,@function
        .size           _ZN5flash16flash_fwd_kernelI23Flash_fwd_kernel_traitsILi32ELi128ELi128ELi4ELb0ELb0EN7cutlass10bfloat16_tE19Flash_kernel_traitsILi32ELi128ELi128ELi4ES3_EELb1ELb1ELb0ELb0ELb0ELb0ELb0ELb0EEEvNS_16Flash_fwd_paramsE,(.L_x_720 - _ZN5flash16flash_fwd_kernelI23Flash_fwd_kernel_traitsILi32ELi128ELi128ELi4ELb0ELb0EN7cutlass10bfloat16_tE19Flash_kernel_traitsILi32ELi128ELi128ELi4ES3_EELb1ELb1ELb0ELb0ELb0ELb0ELb0ELb0EEEvNS_16Flash_fwd_paramsE)
        .other          _ZN5flash16flash_fwd_kernelI23Flash_fwd_kernel_traitsILi32ELi128ELi128ELi4ELb0ELb0EN7cutlass10bfloat16_tE19Flash_kernel_traitsILi32ELi128ELi128ELi4ES3_EELb1ELb1ELb0ELb0ELb0ELb0ELb0ELb0EEEvNS_16Flash_fwd_paramsE,@"STO_CUDA_ENTRY STV_DEFAULT"
_ZN5flash16flash_fwd_kernelI23Flash_fwd_kernel_traitsILi32ELi128ELi128ELi4ELb0ELb0EN7cutlass10bfloat16_tE19Flash_kernel_traitsILi32ELi128ELi128ELi4ES3_EELb1ELb1ELb0ELb0ELb0ELb0ELb0ELb0EEEvNS_16Flash_fwd_paramsE:
.text._ZN5flash16flash_fwd_kernelI23Flash_fwd_kernel_traitsILi32ELi128ELi128ELi4ELb0ELb0EN7cutlass10bfloat16_tE19Flash_kernel_traitsILi32ELi128ELi128ELi4ES3_EELb1ELb1ELb0ELb0ELb0ELb0ELb0ELb0EEEvNS_16Flash_fwd_paramsE:
[----:B------:R-:W1:Y:S08]  /*0000*/  LDC R1, c[0x0][0x28] ;  /* 0x00000a00ff017b82 */ /* 0x000e700000000800 */
[----:B------:R-:W2:Y:S01]  /*0010*/  LDC R6, c[0x0][0x3a8] ;  /* 0x0000ea00ff067b82 */ /* 0x000ea20000000800 */
[----:B------:R-:W-:Y:S01]  /*0020*/  ULDC.U8 UR4, c[0x0][0x3b4] ;  /* 0x0000ed0000047ab9 */ /* 0x000fe20000000000 */
[----:B------:R-:W-:Y:S01]  /*0030*/  ULDC.64 UR22, c[0x0][0x208] ;  /* 0x0000820000167ab9 */ /* 0x000fe20000000a00 */
[----:B------:R-:W-:Y:S01]  /*0040*/  ISETP.NE.AND P2, PT, RZ, UR4, PT ;  /* 0x00000004ff007c0c */ /* 0x000fe2000bf45270 */
[----:B-1----:R-:W-:-:S04]  /*0050*/  VIADD R1, R1, 0xffffff10 ;  /* 0xffffff1001017836 */ /* 0x002fc80000000000 */
[----:B------:R-:W1:Y:S01]  /*0060*/  LDC R5, c[0x0][0x3ac] ;  /* 0x0000eb00ff057b82 */ /* 0x000e620000000800 */
[----:B------:R-:W-:Y:S01]  /*0070*/  ULDC.64 UR4, c[0x0][0x3a0] ;  /* 0x0000e80000047ab9 */ /* 0x000fe20000000a00 */
[----:B------:R-:W3:Y:S01]  /*0080*/  S2R R107, SR_TID.X ;  /* 0x00000000006b7919 */ /* 0x000ee20000002100 */
[----:B------:R-:W-:Y:S01]  /*0090*/  IMAD.U32 R222, RZ, RZ, UR4 ;  /* 0x00000004ffde7e24 */ /* 0x000fe2000f8e00ff */
[----:B------:R-:W-:Y:S01]  /*00a0*/  ULDC.64 UR8, c[0x0][0x2f0] ;  /* 0x0000bc0000087ab9 */ /* 0x000fe20000000a00 */
[----:B------:R-:W-:-:S03]  /*00b0*/  ULDC.64 UR6, c[0x0][0x300] ;  /* 0x0000c00000067ab9 */ /* 0x000fc60000000a00 */
[----:B------:R-:W-:Y:S01]  /*00c0*/  S2UR UR13, SR_CTAID.X ;  /* 0x00000000000d79c3 */ /* 0x000fe20000002500 */
[----:B--2---:R-:W-:-:S07]  /*00d0*/  @P2 IMAD.MOV.U32 R2, RZ, RZ, R6 ;  /* 0x000000ffff022224 */ /* 0x004fce00078e0006 */
[----:B------:R-:W2:Y:S01]  /*00e0*/  S2UR UR28, SR_CTAID.Y ;  /* 0x00000000001c79c3 */ /* 0x000ea20000002600 */
[----:B-1----:R-:W-:-:S07]  /*00f0*/  @P2 IMAD.MOV.U32 R3, RZ, RZ, R5 ;  /* 0x000000ffff032224 */ /* 0x002fce00078e0005 */
[----:B------:R-:W1:Y:S01]  /*0100*/  @P2 LDC R0, c[0x0][0x3b0] ;  /* 0x0000ec00ff002b82 */ /* 0x000e620000000800 */
[----:B------:R-:W1:Y:S01]  /*0110*/  @P2 LDG.E.64 R2, desc[UR22][R2.64] ;  /* 0x0000001602022981 */ /* 0x000e62000c1e1b00 */
[----:B------:R-:W-:-:S06]  /*0120*/  IMAD.U32 R223, RZ, RZ, UR5 ;  /* 0x00000005ffdf7e24 */ /* 0x000fcc000f8e00ff */
[----:B------:R-:W4:Y:S01]  /*0130*/  @P2 LDG.E.64 R222, desc[UR22][R222.64] ;  /* 0x00000016dede2981 */ /* 0x000f22000c1e1b00 */
[----:B------:R-:W5:Y:S01]  /*0140*/  S2UR UR4, SR_CTAID.Z ;  /* 0x00000000000479c3 */ /* 0x000f620000002700 */
[----:B------:R-:W-:Y:S02]  /*0150*/  UISETP.NE.U32.AND UP2, UPT, UR8, URZ, UPT ;  /* 0x0000003f0800728c */ /* 0x000fe4000bf45070 */
[----:B------:R-:W-:Y:S02]  /*0160*/  UISETP.NE.U32.AND UP1, UPT, UR6, URZ, UPT ;  /* 0x0000003f0600728c */ /* 0x000fe4000bf25070 */
[----:B------:R-:W-:Y:S02]  /*0170*/  UISETP.NE.AND.EX UP2, UPT, UR9, URZ, UPT, UP2 ;  /* 0x0000003f0900728c */ /* 0x000fe4000bf45320 */
[----:B------:R-:W-:Y:S01]  /*0180*/  UISETP.NE.AND.EX UP1, UPT, UR7, URZ, UPT, UP1 ;  /* 0x0000003f0700728c */ /* 0x000fe2000bf25310 */
[----:B------:R-:W-:Y:S02]  /*0190*/  ULDC.64 UR8, c[0x0][0x2f0] ;  /* 0x0000bc0000087ab9 */ /* 0x000fe40000000a00 */
[----:B------:R-:W-:Y:S01]  /*01a0*/  ULDC.64 UR6, c[0x0][0x2f8] ;  /* 0x0000be0000067ab9 */ /* 0x000fe20000000a00 */
[----:B------:R-:W-:Y:S01]  /*01b0*/  PLOP3.LUT P0, PT, PT, PT, UP2, 0x80, 0x0 ;  /* 0x000000000000781c */ /* 0x000fe20003f0f028 */
[----:B--2---:R-:W-:-:S02]  /*01c0*/  UIMAD.WIDE UR8, UR28, 0x4, UR8 ;  /* 0x000000041c0878a5 */ /* 0x004fc4000f8e0208 */
[----:B------:R-:W-:-:S04]  /*01d0*/  UISETP.EQ.U32.AND UP0, UPT, UR6, URZ, UPT ;  /* 0x0000003f0600728c */ /* 0x000fc8000bf02070 */
[----:B------:R-:W-:Y:S02]  /*01e0*/  @UP1 ULDC.64 UR10, c[0x0][0x300] ;  /* 0x0000c000000a1ab9 */ /* 0x000fe40000000a00 */
[----:B------:R-:W-:Y:S02]  /*01f0*/  @UP1 UIMAD.WIDE UR10, UR28, 0x4, UR10 ;  /* 0x000000041c0a18a5 */ /* 0x000fe4000f8e020a */
[----:B-----5:R-:W-:-:S06]  /*0200*/  ULOP3.LUT UR5, UR4, UR13, UR28, 0xfe, !UPT ;  /* 0x0000000d04057292 */ /* 0x020fcc000f8efe1c */
[----:B---3--:R-:W-:Y:S01]  /*0210*/  LOP3.LUT P3, RZ, R107, UR5, RZ, 0xfc, !PT ;  /* 0x000000056bff7c12 */ /* 0x008fe2000f86fcff */
[----:B------:R-:W-:Y:S02]  /*0220*/  ULDC.U8 UR5, c[0x0][0x3c2] ;  /* 0x0000f08000057ab9 */ /* 0x000fe40000000000 */
[----:B------:R-:W-:Y:S01]  /*0230*/  UISETP.NE.AND UP3, UPT, UR5, URZ, UPT ;  /* 0x0000003f0500728c */ /* 0x000fe2000bf65270 */
[----:B------:R-:W-:Y:S01]  /*0240*/  SHF.R.S32.HI R17, RZ, 0x1f, R107 ;  /* 0x0000001fff117819 */ /* 0x000fe2000001146b */
[----:B------:R-:W-:Y:S01]  /*0250*/  UMOV UR31, URZ ;  /* 0x0000003f001f7c82 */ /* 0x000fe20008000000 */
[----:B------:R-:W-:Y:S01]  /*0260*/  ULDC UR5, c[0x0][0x270] ;  /* 0x00009c0000057ab9 */ /* 0x000fe20000000800 */
[----:B------:R-:W-:-:S06]  /*0270*/  UISETP.EQ.OR.EX UP0, UPT, UR7, URZ, !UP3, UP0 ;  /* 0x0000003f0700728c */ /* 0x000fcc000df02700 */
[----:B------:R-:W4:Y:S01]  /*0280*/  @!P3 LDC.64 R8, c[0x0][0x3b8] ;  /* 0x0000ee00ff08bb82 */ /* 0x000f220000000a00 */
[----:B-1----:R-:W-:Y:S01]  /*0290*/  @P2 IADD3 R6, P1, R2, R0, RZ ;  /* 0x0000000002062210 */ /* 0x002fe20007f3e0ff */
[----:B------:R-:W-:-:S04]  /*02a0*/  IMAD.U32 R2, RZ, RZ, UR8 ;  /* 0x00000008ff027e24 */ /* 0x000fc8000f8e00ff */
[----:B------:R-:W-:Y:S01]  /*02b0*/  @P2 IMAD.X R5, RZ, RZ, R3, P1 ;  /* 0x000000ffff052224 */ /* 0x000fe200008e0603 */
[----:B------:R-:W-:Y:S01]  /*02c0*/  PLOP3.LUT P1, PT, PT, PT, UP1, 0x80, 0x0 ;  /* 0x000000000000781c */ /* 0x000fe20003f2f018 */
[----:B------:R-:W-:Y:S01]  /*02d0*/  @!P3 IMAD.MOV.U32 R4, RZ, RZ, R6 ;  /* 0x000000ffff04b224 */ /* 0x000fe200078e0006 */
[----:B----4-:R-:W-:Y:S01]  /*02e0*/  @!P3 STG.E.64 desc[UR22][R8.64], R222 ;  /* 0x000000de0800b986 */ /* 0x010fe2000c101b16 */
[----:B------:R-:W-:Y:S01]  /*02f0*/  IMAD.U32 R3, RZ, RZ, UR9 ;  /* 0x00000009ff037e24 */ /* 0x000fe2000f8e00ff */
[----:B------:R-:W-:Y:S02]  /*0300*/  ULDC.64 UR8, c[0x0][0x2f8] ;  /* 0x0000be0000087ab9 */ /* 0x000fe40000000a00 */
[----:B------:R1:W-:Y:S01]  /*0310*/  @!P3 STG.E.64 desc[UR22][R8.64+0x8], R4 ;  /* 0x000008040800b986 */ /* 0x0003e2000c101b16 */
[----:B------:R-:W-:-:S03]  /*0320*/  PLOP3.LUT P2, PT, PT, PT, UP0, 0x80, 0x0 ;  /* 0x000000000000781c */ /* 0x000fc60003f4f008 */
[----:B------:R-:W2:Y:S01]  /*0330*/  @P0 LDG.E R7, desc[UR22][R2.64+0x4] ;  /* 0x0000041602070981 */ /* 0x000ea2000c1e1900 */
[----:B------:R-:W-:-:S03]  /*0340*/  UIMAD.WIDE UR8, UR28, 0x4, UR8 ;  /* 0x000000041c0878a5 */ /* 0x000fc6000f8e0208 */
[----:B-1----:R1:W3:Y:S02]  /*0350*/  @P0 LDG.E R8, desc[UR22][R2.64] ;  /* 0x0000001602080981 */ /* 0x0022e4000c1e1900 */
[----:B-1----:R-:W-:Y:S02]  /*0360*/  IMAD.U32 R2, RZ, RZ, UR10 ;  /* 0x0000000aff027e24 */ /* 0x002fe4000f8e00ff */
[----:B------:R-:W-:-:S05]  /*0370*/  IMAD.U32 R3, RZ, RZ, UR11 ;  /* 0x0000000bff037e24 */ /* 0x000fca000f8e00ff */
[----:B------:R1:W4:Y:S02]  /*0380*/  @P1 LDG.E R0, desc[UR22][R2.64] ;  /* 0x0000001602001981 */ /* 0x000324000c1e1900 */
[----:B-1----:R-:W-:Y:S02]  /*0390*/  IMAD.U32 R2, RZ, RZ, UR8 ;  /* 0x00000008ff027e24 */ /* 0x002fe4000f8e00ff */
[----:B------:R-:W-:-:S05]  /*03a0*/  IMAD.U32 R3, RZ, RZ, UR9 ;  /* 0x00000009ff037e24 */ /* 0x000fca000f8e00ff */
[----:B------:R-:W5:Y:S01]  /*03b0*/  @!P2 LDG.E R4, desc[UR22][R2.64] ;  /* 0x000000160204a981 */ /* 0x000f62000c1e1900 */
[----:B------:R-:W-:Y:S01]  /*03c0*/  LEA.HI R9, R17, R107, RZ, 0x5 ;  /* 0x0000006b11097211 */ /* 0x000fe200078f28ff */
[----:B------:R-:W-:Y:S01]  /*03d0*/  UIMAD UR9, UR28, UR5, UR4 ;  /* 0x000000051c0972a4 */ /* 0x000fe2000f8e0204 */
[----:B------:R-:W-:Y:S01]  /*03e0*/  UMOV UR12, 0xffffffff ;  /* 0xffffffff000c7882 */ /* 0x000fe20000000000 */
[----:B------:R-:W-:Y:S01]  /*03f0*/  UMOV UR8, 0xffffffff ;  /* 0xffffffff00087882 */ /* 0x000fe20000000000 */
[----:B--2---:R-:W-:Y:S02]  /*0400*/  @P0 R2UR UR24, R7 ;  /* 0x00000000071802ca */ /* 0x004fe400000e0000 */
[----:B---3--:R-:W-:Y:S02]  /*0410*/  @P0 R2UR UR12, R8 ;  /* 0x00000000080c02ca */ /* 0x008fe400000e0000 */
[----:B------:R-:W-:Y:S01]  /*0420*/  ISETP.NE.U32.AND P0, PT, RZ, UR6, PT ;  /* 0x00000006ff007c0c */ /* 0x000fe2000bf05070 */
[----:B------:R-:W-:Y:S01]  /*0430*/  USHF.L.U32 UR6, UR9, 0x5, URZ ;  /* 0x0000000509067899 */ /* 0x000fe2000800063f */
[----:B----4-:R-:W-:-:S02]  /*0440*/  @P1 R2UR UR31, R0 ;  /* 0x00000000001f12ca */ /* 0x010fc400000e0000 */
[----:B------:R-:W-:-:S05]  /*0450*/  LOP3.LUT R0, R9, 0xffffffe0, RZ, 0xc0, !PT ;  /* 0xffffffe009007812 */ /* 0x000fca00078ec0ff */
[----:B------:R-:W-:Y:S02]  /*0460*/  IMAD.IADD R7, R107, 0x1, -R0 ;  /* 0x000000016b077824 */ /* 0x000fe400078e0a00 */
[----:B------:R-:W-:-:S03]  /*0470*/  @UP2 UIADD3 UR24, UR24, -UR12, URZ ;  /* 0x8000000c18182290 */ /* 0x000fc6000fffe03f */
[--C-:B------:R-:W-:Y:S02]  /*0480*/  SHF.R.S32.HI R0, RZ, 0x1f, R7.reuse ;  /* 0x0000001fff007819 */ /* 0x100fe40000011407 */
[----:B-----5:R-:W-:Y:S02]  /*0490*/  @!P2 R2UR UR8, R4 ;  /* 0x000000000408a2ca */ /* 0x020fe400000e0000 */
[----:B------:R-:W-:Y:S02]  /*04a0*/  ISETP.NE.AND.EX P2, PT, RZ, UR7, PT, P0 ;  /* 0x00000007ff007c0c */ /* 0x000fe4000bf45300 */
[----:B------:R-:W-:-:S05]  /*04b0*/  IADD3 R205, P1, P0, R6, UR6, R7 ;  /* 0x0000000606cd7c10 */ /* 0x000fca000f83e007 */
[----:B------:R1:W-:Y:S01]  /*04c0*/  STL [R1+0x88], R205 ;  /* 0x000088cd01007387 */ /* 0x0003e20000100800 */
[----:B------:R-:W-:Y:S01]  /*04d0*/  USHF.R.S32.HI UR7, URZ, 0x1f, UR6 ;  /* 0x0000001f3f077899 */ /* 0x000fe20008011406 */
[----:B------:R-:W-:-:S05]  /*04e0*/  @!UP2 ULDC UR24, c[0x0][0x2c4] ;  /* 0x0000b1000018aab9 */ /* 0x000fca0000000800 */
[----:B------:R-:W-:Y:S01]  /*04f0*/  IADD3.X R186, R5, UR7, R0, P1, P0 ;  /* 0x0000000705ba7c10 */ /* 0x000fe20008fe0400 */
[----:B------:R-:W-:Y:S06]  /*0500*/  @!P2 BRA `(.L_x_185) ;  /* 0x00000000001ca947 */ /* 0x000fec0003800000 */
[----:B------:R-:W-:-:S13]  /*0510*/  PLOP3.LUT P0, PT, PT, PT, UP3, 0x80, 0x0 ;  /* 0x000000000000781c */ /* 0x000fda0003f0f038 */
[----:B------:R-:W2:Y:S04]  /*0520*/  @P0 LDG.E R0, desc[UR22][R2.64+0x4] ;  /* 0x0000041602000981 */ /* 0x000ea8000c1e1900 */
[----:B------:R-:W3:Y:S01]  /*0530*/  @!P0 LDG.E R2, desc[UR22][R2.64] ;  /* 0x0000001602028981 */ /* 0x000ee2000c1e1900 */
[----:B--2---:R-:W-:-:S13]  /*0540*/  @P0 R2UR UR9, R0 ;  /* 0x00000000000902ca */ /* 0x004fda00000e0000 */
[----:B------:R-:W-:-:S07]  /*0550*/  @UP3 UIADD3 UR9, UR9, -UR8, URZ ;  /* 0x8000000809093290 */ /* 0x000fce000fffe03f */
[----:B---3--:R-:W-:Y:S01]  /*0560*/  @!P0 R2UR UR9, R2 ;  /* 0x00000000020982ca */ /* 0x008fe200000e0000 */
[----:B------:R-:W-:-:S14]  /*0570*/  BRA `(.L_x_186) ;  /* 0x0000000000047947 */ /* 0x000fdc0003800000 */
.L_x_185:
[----:B------:R-:W-:-:S05]  /*0580*/  ULDC UR9, c[0x0][0x2c8] ;  /* 0x0000b20000097ab9 */ /* 0x000fca0000000800 */
.L_x_186:
        /* <DEDUP_REMOVED lines=35> */
[----:B------:R-:W-:Y:S05]  /*07c0*/  @!P0 BRA `(.L_x_187) ;  /* 0x000001b000608947 */ /* 0x000fea0003800000 */
[----:B------:R-:W2:Y:S01]  /*07d0*/  LDC R10, c[0x0][0x278] ;  /* 0x00009e00ff0a7b82 */ /* 0x000ea20000000800 */
[----:B------:R-:W3:Y:S01]  /*07e0*/  S2R R4, SR_CTAID.Z ;  /* 0x0000000000047919 */ /* 0x000ee20000002700 */
[----:B------:R-:W-:Y:S01]  /*07f0*/  UISETP.NE.AND UP1, UPT, UR12, -0x1, UPT ;  /* 0xffffffff0c00788c */ /* 0x000fe2000bf25270 */
[CC--:B------:R-:W-:Y:S01]  /*0800*/  LEA.HI R6, R17.reuse, R107.reuse, RZ, 0x2 ;  /* 0x0000006b11067211 */ /* 0x0c0fe200078f10ff */
[----:B------:R-:W-:Y:S01]  /*0810*/  UISETP.NE.AND UP0, UPT, UR8, -0x1, UPT ;  /* 0xffffffff0800788c */ /* 0x000fe2000bf05270 */
[----:B------:R-:W-:Y:S01]  /*0820*/  LEA.HI R22, R17, R107, RZ, 0x3 ;  /* 0x0000006b11167211 */ /* 0x000fe200078f18ff */
[----:B------:R-:W-:Y:S01]  /*0830*/  UIADD3 UR15, UR16, -0x1, URZ ;  /* 0xffffffff100f7890 */ /* 0x000fe2000fffe03f */
[----:B------:R-:W-:Y:S01]  /*0840*/  SHF.R.S32.HI R104, RZ, 0x5, R9 ;  /* 0x00000005ff687819 */ /* 0x000fe20000011409 */
[----:B------:R-:W-:Y:S01]  /*0850*/  UIADD3 UR5, -UR19, UR24, URZ ;  /* 0x0000001813057290 */ /* 0x000fe2000fffe13f */
[----:B------:R-:W-:Y:S01]  /*0860*/  SHF.R.S32.HI R21, RZ, 0x3, R22 ;  /* 0x00000003ff157819 */ /* 0x000fe20000011416 */
[----:B------:R-:W-:-:S03]  /*0870*/  UIMAD UR14, UR15, -0x80, UR21 ;  /* 0xffffff800f0e78a4 */ /* 0x000fc6000f8e0215 */
[----:B------:R-:W-:Y:S02]  /*0880*/  @!UP1 USHF.R.S32.HI UR9, URZ, 0x1f, UR28 ;  /* 0x0000001f3f099899 */ /* 0x000fe4000801141c */
[----:B------:R-:W-:Y:S01]  /*0890*/  @UP0 UIADD3 UR25, UR31, UR8, URZ ;  /* 0x000000081f190290 */ /* 0x000fe2000fffe03f */
[----:B------:R-:W-:Y:S01]  /*08a0*/  @UP1 ULDC.64 UR26, c[0x0][0x240] ;  /* 0x00009000001a1ab9 */ /* 0x000fe20000000a00 */
[----:B------:R-:W-:Y:S01]  /*08b0*/  @!UP1 ULDC.64 UR6, c[0x0][0x228] ;  /* 0x00008a0000069ab9 */ /* 0x000fe20000000a00 */
[----:B------:R-:W-:Y:S01]  /*08c0*/  @UP0 ULDC.64 UR10, c[0x0][0x248] ;  /* 0x00009200000a0ab9 */ /* 0x000fe20000000a00 */
[----:B------:R-:W-:Y:S02]  /*08d0*/  @UP1 UIMAD.WIDE.U32 UR34, UR12, UR26, URZ ;  /* 0x0000001a0c2212a5 */ /* 0x000fe4000f8e003f */
[----:B------:R-:W-:Y:S01]  /*08e0*/  @!UP1 UIMAD UR9, UR9, UR6, URZ ;  /* 0x00000006090992a4 */ /* 0x000fe2000f8e023f */
[----:B--2---:R-:W-:Y:S01]  /*08f0*/  IABS R8, R10 ;  /* 0x0000000a00087213 */ /* 0x004fe20000000000 */
[----:B------:R-:W-:-:S02]  /*0900*/  @!UP1 UIMAD.WIDE.U32 UR32, UR28, UR6, URZ ;  /* 0x000000061c2092a5 */ /* 0x000fc4000f8e003f */
[----:B------:R-:W-:Y:S01]  /*0910*/  @UP0 UIMAD.WIDE.U32 UR36, UR25, UR10, URZ ;  /* 0x0000000a192402a5 */ /* 0x000fe2000f8e003f */
[----:B------:R-:W2:Y:S01]  /*0920*/  I2F.RP R2, R8 ;  /* 0x0000000800027306 */ /* 0x000ea20000209400 */
[----:B------:R-:W-:Y:S02]  /*0930*/  @!UP1 UIMAD UR7, UR28, UR7, UR9 ;  /* 0x000000071c0792a4 */ /* 0x000fe4000f8e0209 */
[----:B------:R-:W-:Y:S01]  /*0940*/  @UP0 UIMAD UR25, UR25, UR11, URZ ;  /* 0x0000000b191902a4 */ /* 0x000fe2000f8e023f */
[----:B---3--:R-:W-:Y:S01]  /*0950*/  IABS R4, R4 ;  /* 0x0000000400047213 */ /* 0x008fe20000000000 */
[----:B------:R-:W-:Y:S01]  /*0960*/  @UP1 UIMAD UR27, UR12, UR27, UR35 ;  /* 0x0000001b0c1b12a4 */ /* 0x000fe2000f8e0223 */
[----:B------:R-:W-:Y:S01]  /*0970*/  @UP1 UMOV UR30, UR34 ;  /* 0x00000022001e1c82 */ /* 0x000fe20008000000 */
[----:B------:R-:W-:Y:S01]  /*0980*/  @UP0 UIADD3 UR25, UR37, UR25, URZ ;  /* 0x0000001925190290 */ /* 0x000fe2000fffe03f */
[----:B------:R-:W-:Y:S01]  /*0990*/  @UP0 UMOV UR26, UR36 ;  /* 0x00000024001a0c82 */ /* 0x000fe20008000000 */
[----:B------:R-:W-:Y:S01]  /*09a0*/  @!UP1 UIADD3 UR27, UR33, UR7, URZ ;  /* 0x00000007211b9290 */ /* 0x000fe2000fffe03f */
[----:B------:R-:W-:Y:S01]  /*09b0*/  @!UP1 UMOV UR30, UR32 ;  /* 0x00000020001e9c82 */ /* 0x000fe20008000000 */
[----:B--2---:R-:W2:Y:S02]  /*09c0*/  MUFU.RCP R2, R2 ;  /* 0x0000000200027308 */ /* 0x004ea40000001000 */
[----:B--2---:R-:W-:-:S06]  /*09d0*/  VIADD R2, R2, 0xffffffe ;  /* 0x0ffffffe02027836 */ /* 0x004fcc0000000000 */
[----:B------:R-:W2:Y:S02]  /*09e0*/  F2I.FTZ.U32.TRUNC.NTZ R3, R2 ;  /* 0x0000000200037305 */ /* 0x000ea4000021f000 */
[----:B--2---:R-:W-:Y:S02]  /*09f0*/  IMAD.MOV R0, RZ, RZ, -R3 ;  /* 0x000000ffff007224 */ /* 0x004fe400078e0a03 */
[----:B------:R-:W-:Y:S02]  /*0a00*/  IMAD.MOV.U32 R2, RZ, RZ, RZ ;  /* 0x000000ffff027224 */ /* 0x000fe400078e00ff */
[----:B------:R-:W-:-:S04]  /*0a10*/  IMAD R0, R0, R8, RZ ;  /* 0x0000000800007224 */ /* 0x000fc800078e02ff */
[----:B------:R-:W-:-:S04]  /*0a20*/  IMAD.HI.U32 R0, R3, R0, R2 ;  /* 0x0000000003007227 */ /* 0x000fc800078e0002 */
[----:B------:R-:W-:-:S04]  /*0a30*/  IMAD.MOV.U32 R2, RZ, RZ, R4 ;  /* 0x000000ffff027224 */ /* 0x000fc800078e0004 */
[----:B------:R-:W-:-:S04]  /*0a40*/  IMAD.HI.U32 R0, R0, R2, RZ ;  /* 0x0000000200007227 */ /* 0x000fc800078e00ff */
[----:B------:R-:W-:-:S04]  /*0a50*/  IMAD.MOV R4, RZ, RZ, -R0 ;  /* 0x000000ffff047224 */ /* 0x000fc800078e0a00 */
[----:B------:R-:W-:Y:S01]  /*0a60*/  IMAD R4, R8, R4, R2 ;  /* 0x0000000408047224 */ /* 0x000fe200078e0202 */
[----:B------:R-:W-:-:S04]  /*0a70*/  SHF.R.S32.HI R2, RZ, 0x1f, R7 ;  /* 0x0000001fff027819 */ /* 0x000fc80000011407 */
[----:B------:R-:W-:Y:S02]  /*0a80*/  ISETP.GT.U32.AND P1, PT, R8, R4, PT ;  /* 0x000000040800720c */ /* 0x000fe40003f24070 */
[----:B------:R-:W-:Y:S02]  /*0a90*/  LEA.HI R16, R2, R7, RZ, 0x2 ;  /* 0x0000000702107211 */ /* 0x000fe400078f10ff */
[----:B------:R-:W-:-:S05]  /*0aa0*/  SHF.R.S32.HI R2, RZ, 0x2, R6 ;  /* 0x00000002ff027819 */ /* 0x000fca0000011406 */
[----:B------:R-:W-:-:S04]  /*0ab0*/  VIADD R5, R2, 0x20 ;  /* 0x0000002002057836 */ /* 0x000fc80000000000 */
[----:B------:R-:W-:Y:S01]  /*0ac0*/  @!P1 IMAD.IADD R4, R4, 0x1, -R8 ;  /* 0x0000000104049824 */ /* 0x000fe200078e0a08 */
[C---:B------:R-:W-:Y:S01]  /*0ad0*/  ISETP.GE.AND P6, PT, R5.reuse, UR5, PT ;  /* 0x0000000505007c0c */ /* 0x040fe2000bfc6270 */
[----:B------:R-:W-:Y:S01]  /*0ae0*/  @!P1 VIADD R0, R0, 0x1 ;  /* 0x0000000100009836 */ /* 0x000fe20000000000 */
[C---:B------:R-:W-:Y:S02]  /*0af0*/  ISETP.GE.AND P4, PT, R5.reuse, UR14, PT ;  /* 0x0000000e05007c0c */ /* 0x040fe4000bf86270 */
[----:B------:R-:W-:Y:S01]  /*0b00*/  ISETP.GE.U32.AND P0, PT, R4, R8, PT ;  /* 0x000000080400720c */ /* 0x000fe20003f06070 */
[----:B------:R-:W-:Y:S01]  /*0b10*/  VIADD R4, R2, 0x40 ;  /* 0x0000004002047836 */ /* 0x000fe20000000000 */
[----:B------:R-:W-:-:S04]  /*0b20*/  ISETP.GE.AND P2, PT, R5, UR14, PT ;  /* 0x0000000e05007c0c */ /* 0x000fc8000bf46270 */
[C---:B------:R-:W-:Y:S02]  /*0b30*/  ISETP.GE.AND P5, PT, R4.reuse, UR5, PT ;  /* 0x0000000504007c0c */ /* 0x040fe4000bfa6270 */
[C---:B------:R-:W-:Y:S02]  /*0b40*/  ISETP.GE.AND P3, PT, R4.reuse, UR14, PT ;  /* 0x0000000e04007c0c */ /* 0x040fe4000bf66270 */
[----:B------:R-:W-:Y:S02]  /*0b50*/  ISETP.GE.AND P1, PT, R4, UR14, PT ;  /* 0x0000000e04007c0c */ /* 0x000fe4000bf26270 */
[----:B------:R-:W-:Y:S01]  /*0b60*/  LOP3.LUT R4, R6, 0xfffffffc, RZ, 0xc0, !PT ;  /* 0xfffffffc06047812 */ /* 0x000fe200078ec0ff */
[----:B------:R-:W-:Y:S01]  /*0b70*/  @P0 VIADD R0, R0, 0x1 ;  /* 0x0000000100000836 */ /* 0x000fe20000000000 */
[----:B------:R-:W-:Y:S02]  /*0b80*/  PLOP3.LUT P0, PT, PT, PT, UP0, 0x80, 0x0 ;  /* 0x000000000000781c */ /* 0x000fe40003f0f008 */
[----:B------:R-:W-:Y:S01]  /*0b90*/  LEA.HI R6, R6, R2, RZ, 0x1 ;  /* 0x0000000206067211 */ /* 0x000fe200078f08ff */
[----:B------:R-:W-:-:S10]  /*0ba0*/  IMAD.IADD R4, R107, 0x1, -R4 ;  /* 0x000000016b047824 */ /* 0x000fd400078e0a04 */
[----:B------:R-:W-:Y:S05]  /*0bb0*/  @P0 BRA `(.L_x_188) ;  /* 0x0000000000340947 */ /* 0x000fea0003800000 */
        /* <DEDUP_REMOVED lines=13> */
.L_x_188:
[----:B------:R-:W-:Y:S01]  /*0c90*/  IMAD.SHL.U32 R236, R4, 0x8, RZ ;  /* 0x0000000804ec7824 */ /* 0x000fe200078e00ff */
[----:B------:R-:W-:Y:S01]  /*0ca0*/  @UP0 UIADD3 UR18, UR31, UR8, URZ ;  /* 0x000000081f120290 */ /* 0x000fe2000fffe03f */
[----:B------:R-:W-:Y:S01]  /*0cb0*/  IMAD.SHL.U32 R7, R21, 0x40, RZ ;  /* 0x0000004015077824 */ /* 0x000fe200078e00ff */
[----:B------:R-:W-:Y:S01]  /*0cc0*/  P2R R5, PR, RZ, 0x2 ;  /* 0x00000002ff057803 */ /* 0x000fe20000000000 */
[----:B------:R-:W-:Y:S01]  /*0cd0*/  @UP0 ULDC.64 UR8, c[0x0][0x250] ;  /* 0x0000940000080ab9 */ /* 0x000fe20000000a00 */
[----:B------:R-:W-:Y:S01]  /*0ce0*/  SHF.R.S32.HI R237, RZ, 0x1f, R236 ;  /* 0x0000001fffed7819 */ /* 0x000fe200000114ec */
[----:B------:R-:W-:Y:S01]  /*0cf0*/  @UP0 UIMAD.WIDE.U32 UR6, UR18, UR8, URZ ;  /* 0x00000008120602a5 */ /* 0x000fe2000f8e003f */
[----:B------:R-:W-:Y:S01]  /*0d00*/  LOP3.LUT R4, R7, 0xc0, RZ, 0xc0, !PT ;  /* 0x000000c007047812 */ /* 0x000fe200078ec0ff */
[----:B------:R-:W-:Y:S01]  /*0d10*/  @UP0 UIMAD UR18, UR18, UR9, URZ ;  /* 0x00000009121202a4 */ /* 0x000fe2000f8e023f */
[----:B------:R-:W-:Y:S01]  /*0d20*/  LOP3.LUT R7, R10, UR4, RZ, 0x3c, !PT ;  /* 0x000000040a077c12 */ /* 0x000fe2000f8e3cff */
[----:B------:R2:W-:Y:S01]  /*0d30*/  STL.64 [R1+0x70], R236 ;  /* 0x000070ec01007387 */ /* 0x0005e20000100a00 */
[----:B------:R-:W-:Y:S01]  /*0d40*/  USHF.R.S32.HI UR29, URZ, 0x1f, UR4 ;  /* 0x0000001f3f1d7899 */ /* 0x000fe20008011404 */
[----:B------:R-:W-:Y:S01]  /*0d50*/  IMAD.MOV.U32 R15, RZ, RZ, R0 ;  /* 0x000000ffff0f7224 */ /* 0x000fe200078e0000 */
[----:B------:R-:W-:Y:S01]  /*0d60*/  @UP0 UIADD3 UR18, UR7, UR18, URZ ;  /* 0x0000001207120290 */ /* 0x000fe2000fffe03f */
[----:B------:R-:W-:Y:S01]  /*0d70*/  ISETP.GE.AND P1, PT, R7, RZ, PT ;  /* 0x000000ff0700720c */ /* 0x000fe20003f26270 */
[----:B------:R-:W-:Y:S01]  /*0d80*/  @UP0 UMOV UR20, UR6 ;  /* 0x0000000600140c82 */ /* 0x000fe20008000000 */
        /* <DEDUP_REMOVED lines=15> */
.L_x_189:
[----:B------:R-:W-:Y:S01]  /*0e80*/  ISETP.GE.AND P0, PT, R7, RZ, PT ;  /* 0x000000ff0700720c */ /* 0x000fe20003f06270 */
[----:B------:R-:W3:Y:S01]  /*0e90*/  S2UR UR28, SR_CgaCtaId ;  /* 0x00000000001c79c3 */ /* 0x000ee20000008800 */
[----:B------:R-:W-:Y:S01]  /*0ea0*/  LOP3.LUT R0, R6, 0x7fffffe, RZ, 0xc0, !PT ;  /* 0x07fffffe06007812 */ /* 0x000fe200078ec0ff */
[----:B------:R-:W-:Y:S01]  /*0eb0*/  ULDC.64 UR6, c[0x0][0x258] ;  /* 0x0000960000067ab9 */ /* 0x000fe20000000a00 */
[----:B------:R-:W-:Y:S01]  /*0ec0*/  LOP3.LUT R5, R4, 0x18, R236, 0xf8, !PT ;  /* 0x0000001804057812 */ /* 0x000fe200078ef8ec */
[----:B------:R-:W-:Y:S01]  /*0ed0*/  UIMAD UR29, UR29, UR6, URZ ;  /* 0x000000061d1d72a4 */ /* 0x000fe2000f8e023f */
[----:B------:R-:W-:Y:S01]  /*0ee0*/  SHF.R.U32.HI R7, RZ, 0x3, R4 ;  /* 0x00000003ff077819 */ /* 0x000fe20000011604 */
[----:B------:R-:W-:Y:S01]  /*0ef0*/  IMAD.IADD R0, R2, 0x1, -R0 ;  /* 0x0000000102007824 */ /* 0x000fe200078e0a00 */
[----:B------:R-:W-:Y:S01]  /*0f00*/  LEA.HI R17, R17, R107, RZ, 0x4 ;  /* 0x0000006b11117211 */ /* 0x000fe200078f20ff */
[----:B------:R-:W-:Y:S01]  /*0f10*/  UIMAD UR7, UR4, UR7, UR29 ;  /* 0x00000007040772a4 */ /* 0x000fe2000f8e021d */
[----:B------:R-:W-:Y:S01]  /*0f20*/  LOP3.LUT R7, R5, R7, RZ, 0x3c, !PT ;  /* 0x0000000705077212 */ /* 0x000fe200078e3cff */
[----:B------:R-:W-:Y:S01]  /*0f30*/  IMAD R6, R104, 0x8, R0 ;  /* 0x0000000868067824 */ /* 0x000fe200078e0200 */
[----:B------:R-:W-:Y:S01]  /*0f40*/  SHF.R.S32.HI R3, RZ, 0x1f, R2 ;  /* 0x0000001fff037819 */ /* 0x000fe20000011402 */
[----:B------:R-:W-:Y:S01]  /*0f50*/  @!P0 IMAD.MOV R15, RZ, RZ, -R15 ;  /* 0x000000ffff0f8224 */ /* 0x000fe200078e0a0f */
[----:B------:R-:W-:Y:S01]  /*0f60*/  IADD3 R8, P0, R236, UR30, RZ ;  /* 0x0000001eec087c10 */ /* 0x000fe2000ff1e0ff */
[----:B------:R-:W-:Y:S01]  /*0f70*/  IMAD.U32 R0, RZ, RZ, UR6 ;  /* 0x00000006ff007e24 */ /* 0x000fe2000f8e00ff */
[----:B------:R-:W-:Y:S01]  /*0f80*/  SHF.R.S32.HI R14, RZ, 0x4, R17 ;  /* 0x00000004ff0e7819 */ /* 0x000fe20000011411 */
[----:B------:R-:W-:Y:S01]  /*0f90*/  IMAD.U32 R6, R6, 0x20, R7 ;  /* 0x0000002006067824 */ /* 0x000fe200078e0007 */
[----:B------:R-:W-:Y:S01]  /*0fa0*/  IADD3.X R9, R237, UR27, RZ, P0, !PT ;  /* 0x0000001bed097c10 */ /* 0x000fe200087fe4ff */
[----:B------:R-:W-:Y:S01]  /*0fb0*/  IMAD.U32 R4, RZ, RZ, UR13 ;  /* 0x0000000dff047e24 */ /* 0x000fe2000f8e00ff */
[----:B------:R-:W-:Y:S01]  /*0fc0*/  ISETP.NE.AND P0, PT, R10, RZ, PT ;  /* 0x000000ff0a00720c */ /* 0x000fe20003f05270 */
[----:B------:R-:W-:Y:S01]  /*0fd0*/  BSSY B0, `(.L_x_190) ;  /* 0x0000021000007945 */ /* 0x000fe20003800000 */
[----:B------:R-:W-:Y:S01]  /*0fe0*/  LEA R19, R104, UR19, 0x4 ;  /* 0x0000001368137c11 */ /* 0x000fe2000f8e20ff */
[----:B------:R-:W-:Y:S01]  /*0ff0*/  IMAD.WIDE.U32 R8, R0, UR4, R8 ;  /* 0x0000000400087c25 */ /* 0x000fe2000f8e0008 */
[----:B------:R-:W-:Y:S01]  /*1000*/  UMOV UR4, 0x400 ;  /* 0x0000040000047882 */ /* 0x000fe20000000000 */
[----:B------:R-:W-:Y:S01]  /*1010*/  SHF.R.S32.HI R16, RZ, 0x2, R16 ;  /* 0x00000002ff107819 */ /* 0x000fe20000011410 */
[----:B---3--:R-:W-:Y:S01]  /*1020*/  ULEA UR4, UR28, UR4, 0x18 ;  /* 0x000000041c047291 */ /* 0x008fe2000f8ec03f */
[----:B------:R-:W-:Y:S01]  /*1030*/  VIADD R7, R9, UR7 ;  /* 0x0000000709077c36 */ /* 0x000fe20008000000 */
[----:B------:R-:W-:Y:S01]  /*1040*/  LEA.HI R18, R17, R14, RZ, 0x1 ;  /* 0x0000000e11127211 */ /* 0x000fe200078f08ff */
[----:B------:R-:W-:-:S03]  /*1050*/  IMAD.WIDE R4, R4, 0x80, R2 ;  /* 0x0000008004047825 */ /* 0x000fc600078e0202 */
[----:B------:R-:W-:Y:S01]  /*1060*/  LEA R217, R6, UR4, 0x1 ;  /* 0x0000000406d97c11 */ /* 0x000fe2000f8e08ff */
[C---:B------:R-:W-:Y:S01]  /*1070*/  VIADD R20, R2.reuse, 0x60 ;  /* 0x0000006002147836 */ /* 0x040fe20000000000 */
[----:B------:R-:W-:Y:S02]  /*1080*/  @!P0 LOP3.LUT R15, RZ, R10, RZ, 0x33, !PT ;  /* 0x0000000aff0f8212 */ /* 0x000fe400078e33ff */
        /* <DEDUP_REMOVED lines=21> */
.L_x_191:
[----:B------:R-:W-:Y:S05]  /*11e0*/  BSYNC B0 ;  /* 0x0000000000007941 */ /* 0x000fea0003800000 */
.L_x_190:
[----:B------:R-:W-:Y:S01]  /*11f0*/  LOP3.LUT R0, R18, 0xfffffffe, RZ, 0xc0, !PT ;  /* 0xfffffffe12007812 */ /* 0x000fe200078ec0ff */
[----:B------:R-:W-:Y:S01]  /*1200*/  BSSY B0, `(.L_x_192) ;  /* 0x000001a000007945 */ /* 0x000fe20003800000 */
[----:B------:R-:W-:Y:S02]  /*1210*/  ISETP.GE.AND P0, PT, R20, UR5, PT ;  /* 0x0000000514007c0c */ /* 0x000fe4000bf06270 */
[----:B------:R-:W-:Y:S01]  /*1220*/  IADD3 R16, R19, 0x1, R16 ;  /* 0x0000000113107810 */ /* 0x000fe20007ffe010 */
[----:B------:R-:W-:Y:S01]  /*1230*/  IMAD.IADD R14, R14, 0x1, -R0 ;  /* 0x000000010e0e7824 */ /* 0x000fe200078e0a00 */
[----:B------:R-:W-:Y:S01]  /*1240*/  LOP3.LUT R17, R17, 0xfffffff0, RZ, 0xc0, !PT ;  /* 0xfffffff011117812 */ /* 0x000fe200078ec0ff */
        /* <DEDUP_REMOVED lines=21> */
.L_x_193:
[----:B------:R-:W-:Y:S05]  /*13a0*/  BSYNC B0 ;  /* 0x0000000000007941 */ /* 0x000fea0003800000 */
.L_x_192:
        /* <DEDUP_REMOVED lines=22> */
.L_x_195:
[----:B------:R-:W-:Y:S05]  /*1510*/  BSYNC B0 ;  /* 0x0000000000007941 */ /* 0x000fea0003800000 */
.L_x_194:
        /* <DEDUP_REMOVED lines=21> */
.L_x_197:
[----:B------:R-:W-:Y:S05]  /*1670*/  BSYNC B0 ;  /* 0x0000000000007941 */ /* 0x000fea0003800000 */
.L_x_196:
[----:B------:R-:W-:Y:S01]  /*1680*/  IMAD R0, R3, UR10, RZ ;  /* 0x0000000a03007c24 */ /* 0x000fe2000f8e02ff */
[----:B------:R-:W-:Y:S01]  /*1690*/  LOP3.LUT R8, R22, 0xfffffff8, RZ, 0xc0, !PT ;  /* 0xfffffff816087812 */ /* 0x000fe200078ec0ff */
[----:B------:R-:W-:Y:S01]  /*16a0*/  IMAD.IADD R17, R107, 0x1, -R17 ;  /* 0x000000016b117824 */ /* 0x000fe200078e0a11 */
[C---:B------:R-:W-:Y:S01]  /*16b0*/  ISETP.GE.AND P0, PT, R2.reuse, UR14, PT ;  /* 0x0000000e02007c0c */ /* 0x040fe2000bf06270 */
[----:B------:R-:W-:Y:S01]  /*16c0*/  IMAD R3, R3, UR8, RZ ;  /* 0x0000000803037c24 */ /* 0x000fe2000f8e02ff */
[C---:B------:R-:W-:Y:S01]  /*16d0*/  ISETP.GE.AND P5, PT, R2.reuse, UR14, PT ;  /* 0x0000000e02007c0c */ /* 0x040fe2000bfa6270 */
[C---:B-1----:R-:W-:Y:S01]  /*16e0*/  IMAD.WIDE.U32 R4, R2.reuse, UR10, R236 ;  /* 0x0000000a02047c25 */ /* 0x042fe2000f8e00ec */
[----:B------:R-:W-:Y:S01]  /*16f0*/  ULDC.64 UR6, c[0x0][0x260] ;  /* 0x0000980000067ab9 */ /* 0x000fe20000000a00 */
[----:B------:R-:W-:Y:S01]  /*1700*/  USHF.R.S32.HI UR27, URZ, 0x1f, UR15 ;  /* 0x0000001f3f1b7899 */ /* 0x000fe2000801140f */
[----:B------:R-:W-:Y:S01]  /*1710*/  BSSY B0, `(.L_x_198) ;  /* 0x0000039000007945 */ /* 0x000fe20003800000 */
[C---:B------:R-:W-:Y:S01]  /*1720*/  IMAD R11, R2.reuse, UR9, R3 ;  /* 0x00000009020b7c24 */ /* 0x040fe2000f8e0203 */
[----:B------:R-:W-:Y:S01]  /*1730*/  SHF.R.S32.HI R3, RZ, 0x1f, R17 ;  /* 0x0000001fff037819 */ /* 0x000fe20000011411 */
[----:B------:R-:W-:Y:S01]  /*1740*/  IMAD R0, R2, UR11, R0 ;  /* 0x0000000b02007c24 */ /* 0x000fe2000f8e0200 */
[----:B------:R-:W-:Y:S01]  /*1750*/  IADD3 R4, P6, R4, UR26, RZ ;  /* 0x0000001a04047c10 */ /* 0x000fe2000ffde0ff */
[----:B------:R-:W-:Y:S01]  /*1760*/  IMAD.WIDE.U32 R6, R2, UR8, R236 ;  /* 0x0000000802067c25 */ /* 0x000fe2000f8e00ec */
[----:B----4-:R-:W-:-:S02]  /*1770*/  LEA.HI R13, R3, R17, RZ, 0x3 ;  /* 0x00000011030d7211 */ /* 0x010fc400078f18ff */
[----:B------:R-:W-:Y:S01]  /*1780*/  SHF.R.S32.HI R3, RZ, 0x1f, R15 ;  /* 0x0000001fff037819 */ /* 0x000fe2000001140f */
[----:B------:R-:W-:Y:S01]  /*1790*/  IMAD.IADD R2, R107, 0x1, -R8 ;  /* 0x000000016b027824 */ /* 0x000fe200078e0a08 */
[----:B------:R-:W-:Y:S02]  /*17a0*/  IADD3.X R5, R5, UR25, R0, P6, !PT ;  /* 0x0000001905057c10 */ /* 0x000fe4000b7fe400 */
[----:B------:R-:W-:Y:S01]  /*17b0*/  IADD3 R6, P6, R6, UR20, RZ ;  /* 0x0000001406067c10 */ /* 0x000fe2000ffde0ff */
[----:B------:R-:W-:Y:S01]  /*17c0*/  IMAD R8, R3, UR6, RZ ;  /* 0x0000000603087c24 */ /* 0x000fe2000f8e02ff */
[----:B------:R-:W-:Y:S01]  /*17d0*/  LEA.HI R0, R17, R17, RZ, 0x1 ;  /* 0x0000001111007211 */ /* 0x000fe200078f08ff */
[----:B------:R-:W-:Y:S01]  /*17e0*/  IMAD.WIDE.U32 R18, R15, UR6, R4 ;  /* 0x000000060f127c25 */ /* 0x000fe2000f8e0004 */
[----:B------:R-:W-:Y:S01]  /*17f0*/  IADD3.X R7, R7, UR18, R11, P6, !PT ;  /* 0x0000001207077c10 */ /* 0x000fe2000b7fe40b */
[----:B------:R-:W-:Y:S01]  /*1800*/  USHF.L.U64.HI UR18, UR10, 0x7, UR11 ;  /* 0x000000070a127899 */ /* 0x000fe2000801020b */
[----:B------:R-:W-:Y:S01]  /*1810*/  LEA.HI R12, R2, R2, RZ, 0x1 ;  /* 0x00000002020c7211 */ /* 0x000fe200078f08ff */
[C---:B------:R-:W-:Y:S01]  /*1820*/  IMAD R8, R15.reuse, UR7, R8 ;  /* 0x000000070f087c24 */ /* 0x040fe2000f8e0208 */
[----:B------:R-:W-:Y:S01]  /*1830*/  ULDC.64 UR6, c[0x0][0x268] ;  /* 0x00009a0000067ab9 */ /* 0x000fe20000000a00 */
[----:B------:R-:W-:Y:S01]  /*1840*/  MOV R234, R18 ;  /* 0x0000001200ea7202 */ /* 0x000fe20000000f00 */
[----:B------:R-:W-:Y:S01]  /*1850*/  IMAD.WIDE.U32 R22, R15, UR6, R6 ;  /* 0x000000060f167c25 */ /* 0x000fe2000f8e0006 */
[----:B------:R1:W-:Y:S01]  /*1860*/  STL.64 [R1+0x80], R18 ;  /* 0x0000801201007387 */ /* 0x0003e20000100a00 */
[----:B------:R-:W-:Y:S01]  /*1870*/  LOP3.LUT R10, R0, 0x7fffffe, RZ, 0xc0, !PT ;  /* 0x07fffffe000a7812 */ /* 0x000fe200078ec0ff */
[----:B------:R-:W-:Y:S01]  /*1880*/  USHF.L.U32 UR20, UR10, 0x7, URZ ;  /* 0x000000070a147899 */ /* 0x000fe2000800063f */
[----:B------:R-:W-:Y:S01]  /*1890*/  IMAD.IADD R235, R19, 0x1, R8 ;  /* 0x0000000113eb7824 */ /* 0x000fe200078e0208 */
[--C-:B------:R-:W-:Y:S01]  /*18a0*/  SHF.R.S32.HI R4, RZ, 0x1, R0.reuse ;  /* 0x00000001ff047819 */ /* 0x100fe20000011400 */
[----:B------:R-:W-:Y:S01]  /*18b0*/  UIMAD UR25, UR18, UR15, URZ ;  /* 0x0000000f121972a4 */ /* 0x000fe2000f8e023f */
[----:B------:R-:W-:Y:S01]  /*18c0*/  SHF.R.S32.HI R0, RZ, 0x1f, R0 ;  /* 0x0000001fff007819 */ /* 0x000fe20000011400 */
[----:B------:R-:W-:Y:S01]  /*18d0*/  IMAD.IADD R106, R17, 0x1, -R10 ;  /* 0x00000001116a7824 */ /* 0x000fe200078e0a0a */
[----:B------:R1:W-:Y:S01]  /*18e0*/  STL.64 [R1+0x78], R234 ;  /* 0x000078ea01007387 */ /* 0x0003e20000100a00 */
[----:B------:R-:W-:Y:S01]  /*18f0*/  LOP3.LUT R9, R12, 0x7fffffe, RZ, 0xc0, !PT ;  /* 0x07fffffe0c097812 */ /* 0x000fe200078ec0ff */
[----:B------:R-:W-:Y:S01]  /*1900*/  UIMAD UR25, UR27, UR20, UR25 ;  /* 0x000000141b1972a4 */ /* 0x000fe2000f8e0219 */
[----:B------:R-:W-:Y:S01]  /*1910*/  LEA.HI R0, R0, R4, RZ, 0x2 ;  /* 0x0000000400007211 */ /* 0x000fe200078f10ff */
[----:B------:R1:W-:Y:S01]  /*1920*/  STL.64 [R1+0x90], R22 ;  /* 0x0000901601007387 */ /* 0x0003e20000100a00 */
[----:B------:R-:W-:Y:S01]  /*1930*/  IADD3 R9, R2, -R9, RZ ;  /* 0x8000000902097210 */ /* 0x000fe20007ffe0ff */
[----:B------:R-:W-:Y:S01]  /*1940*/  IMAD.U32 R2, RZ, RZ, UR15 ;  /* 0x0000000fff027e24 */ /* 0x000fe2000f8e00ff */
[----:B------:R-:W-:Y:S01]  /*1950*/  LOP3.LUT R5, R0, 0xfffffffc, RZ, 0xc0, !PT ;  /* 0xfffffffc00057812 */ /* 0x000fe200078ec0ff */
[----:B------:R-:W-:Y:S01]  /*1960*/  IMAD R0, R3, UR6, RZ ;  /* 0x0000000603007c24 */ /* 0x000fe2000f8e02ff */
[----:B------:R-:W-:Y:S01]  /*1970*/  ISETP.GE.AND P6, PT, R20, UR14, PT ;  /* 0x0000000e14007c0c */ /* 0x000fe2000bfc6270 */
[----:B------:R-:W-:-:S04]  /*1980*/  IMAD.WIDE.U32 R2, R2, UR20, R234 ;  /* 0x0000001402027c25 */ /* 0x000fc8000f8e00ea */
        /* <DEDUP_REMOVED lines=17> */
.L_x_199:
[----:B------:R-:W-:Y:S05]  /*1aa0*/  BSYNC B0 ;  /* 0x0000000000007941 */ /* 0x000fea0003800000 */
.L_x_198:
        /* <DEDUP_REMOVED lines=18> */
.L_x_201:
[----:B------:R-:W-:Y:S05]  /*1bd0*/  BSYNC B0 ;  /* 0x0000000000007941 */ /* 0x000fea0003800000 */
.L_x_200:
        /* <DEDUP_REMOVED lines=18> */
.L_x_203:
[----:B------:R-:W-:Y:S05]  /*1d00*/  BSYNC B0 ;  /* 0x0000000000007941 */ /* 0x000fea0003800000 */
.L_x_202:
        /* <DEDUP_REMOVED lines=18> */
.L_x_205:
[----:B------:R-:W-:Y:S05]  /*1e30*/  BSYNC B0 ;  /* 0x0000000000007941 */ /* 0x000fea0003800000 */
.L_x_204:
[----:B------:R-:W0:Y:S01]  /*1e40*/  LDGDEPBAR ;  /* 0x00000000000079af */ /* 0x000e220000000000 */
[----:B------:R-:W-:Y:S01]  /*1e50*/  IMAD.SHL.U32 R0, R12, 0x40, RZ ;  /* 0x000000400c007824 */ /* 0x000fe200078e00ff */
[----:B-1----:R-:W-:Y:S01]  /*1e60*/  IADD3 R19, R23, R8, RZ ;  /* 0x0000000817137210 */ /* 0x002fe20007ffe0ff */
[----:B------:R-:W-:Y:S01]  /*1e70*/  IMAD.SHL.U32 R3, R13, 0x20, RZ ;  /* 0x000000200d037824 */ /* 0x000fe200078e00ff */
[----:B------:R-:W-:Y:S01]  /*1e80*/  MOV R18, R22 ;  /* 0x0000001600127202 */ /* 0x000fe20000000f00 */
[----:B------:R-:W-:Y:S01]  /*1e90*/  IMAD.SHL.U32 R2, R10, 0x40, RZ ;  /* 0x000000400a027824 */ /* 0x000fe200078e00ff */
[----:B------:R-:W-:Y:S01]  /*1ea0*/  LOP3.LUT R0, R0, 0xc0, RZ, 0xc0, !PT ;  /* 0x000000c000007812 */ /* 0x000fe200078ec0ff */
[----:B------:R-:W-:Y:S01]  /*1eb0*/  IMAD.SHL.U32 R5, R21, 0x8, RZ ;  /* 0x0000000815057824 */ /* 0x000fe200078e00ff */
[----:B------:R-:W-:Y:S01]  /*1ec0*/  LOP3.LUT R105, R3, 0xffffff00, RZ, 0xc0, !PT ;  /* 0xffffff0003697812 */ /* 0x000fe200078ec0ff */
[----:B------:R-:W-:Y:S01]  /*1ed0*/  IMAD.SHL.U32 R4, R14, 0x8, RZ ;  /* 0x000000080e047824 */ /* 0x000fe200078e00ff */
[----:B------:R-:W-:Y:S01]  /*1ee0*/  LOP3.LUT R2, R2, 0xc0, RZ, 0xc0, !PT ;  /* 0x000000c002027812 */ /* 0x000fe200078ec0ff */
[----:B------:R1:W-:Y:S01]  /*1ef0*/  STL.64 [R1+0x28], R18 ;  /* 0x0000281201007387 */ /* 0x0003e20000100a00 */
[----:B------:R-:W-:Y:S01]  /*1f00*/  LOP3.LUT R3, R0, 0x8, R5, 0xf8, !PT ;  /* 0x0000000800037812 */ /* 0x000fe200078ef805 */
[----:B------:R-:W-:Y:S01]  /*1f10*/  USHF.L.U64.HI UR19, UR8, 0x7, UR9 ;  /* 0x0000000708137899 */ /* 0x000fe20008010209 */
[----:B------:R-:W-:Y:S01]  /*1f20*/  SHF.R.U32.HI R0, RZ, 0x3, R0 ;  /* 0x00000003ff007819 */ /* 0x000fe20000011600 */
[----:B------:R-:W-:Y:S01]  /*1f30*/  BSSY B0, `(.L_x_206) ;  /* 0x0000028000007945 */ /* 0x000fe20003800000 */
[----:B------:R-:W-:Y:S01]  /*1f40*/  LOP3.LUT R6, R2, 0x8, R4, 0xf8, !PT ;  /* 0x0000000802067812 */ /* 0x000fe200078ef804 */
[----:B------:R-:W-:Y:S01]  /*1f50*/  IMAD R4, R104, 0x200, R105 ;  /* 0x0000020068047824 */ /* 0x000fe200078e0269 */
[----:B------:R-:W-:Y:S01]  /*1f60*/  SHF.R.U32.HI R5, RZ, 0x3, R2 ;  /* 0x00000003ff057819 */ /* 0x000fe20000011602 */
[----:B------:R-:W-:Y:S01]  /*1f70*/  UIMAD UR6, UR19, UR15, URZ ;  /* 0x0000000f130672a4 */ /* 0x000fe2000f8e023f */
[----:B------:R-:W-:Y:S01]  /*1f80*/  LOP3.LUT R2, R3, R0, RZ, 0x3c, !PT ;  /* 0x0000000003027212 */ /* 0x000fe200078e3cff */
[----:B------:R-:W-:Y:S01]  /*1f90*/  IMAD.U32 R0, RZ, RZ, UR24 ;  /* 0x00000018ff007e24 */ /* 0x000fe2000f8e00ff */
[----:B------:R-:W-:Y:S01]  /*1fa0*/  LEA R7, R14, R9, 0x3 ;  /* 0x000000090e077211 */ /* 0x000fe200078e18ff */
[----:B------:R-:W-:Y:S01]  /*1fb0*/  USHF.L.U32 UR24, UR8, 0x7, URZ ;  /* 0x0000000708187899 */ /* 0x000fe2000800063f */
[----:B------:R-:W-:-:S04]  /*1fc0*/  DEPBAR.LE SB0, 0x0 ;  /* 0x000080000000791a */ /* 0x000fc80000000000 */
[----:B------:R-:W-:Y:S01]  /*1fd0*/  BAR.SYNC.DEFER_BLOCKING 0x0 ;  /* 0x0000000000007b1d */ /* 0x000fe20000010000 */
[----:B------:R-:W-:Y:S01]  /*1fe0*/  LOP3.LUT R144, R6, R5, RZ, 0x3c, !PT ;  /* 0x0000000506907212 */ /* 0x000fe200078e3cff */
[----:B------:R-:W-:Y:S01]  /*1ff0*/  UIMAD UR6, UR27, UR24, UR6 ;  /* 0x000000181b0672a4 */ /* 0x000fe2000f8e0206 */
[----:B------:R-:W-:Y:S02]  /*2000*/  LEA R3, R106, R4, 0x5 ;  /* 0x000000046a037211 */ /* 0x000fe400078e28ff */
[----:B------:R-:W-:Y:S01]  /*2010*/  IADD3 R4, R16, UR21, -R0 ;  /* 0x0000001510047c10 */ /* 0x000fe2000fffe800 */
[----:B------:R-:W-:Y:S01]  /*2020*/  IMAD.U32 R0, R7, 0x20, R2 ;  /* 0x0000002007007824 */ /* 0x000fe200078e0002 */
[----:B------:R-:W-:Y:S01]  /*2030*/  ISETP.GE.AND P0, PT, R20, UR14, PT ;  /* 0x0000000e14007c0c */ /* 0x000fe2000bf06270 */
[----:B------:R-:W-:Y:S02]  /*2040*/  IMAD.IADD R2, R144, 0x1, R3 ;  /* 0x0000000190027824 */ /* 0x000fe400078e0203 */
[----:B------:R-:W-:-:S02]  /*2050*/  IMAD.U32 R3, RZ, RZ, UR15 ;  /* 0x0000000fff037e24 */ /* 0x000fc4000f8e00ff */
        /* <DEDUP_REMOVED lines=21> */
.L_x_207:
[----:B------:R-:W-:Y:S05]  /*21b0*/  BSYNC B0 ;  /* 0x0000000000007941 */ /* 0x000fea0003800000 */
.L_x_206:
        /* <DEDUP_REMOVED lines=19> */
.L_x_209:
[----:B------:R-:W-:Y:S05]  /*22f0*/  BSYNC B0 ;  /* 0x0000000000007941 */ /* 0x000fea0003800000 */
.L_x_208:
        /* <DEDUP_REMOVED lines=19> */
.L_x_211:
[----:B------:R-:W-:Y:S05]  /*2430*/  BSYNC B0 ;  /* 0x0000000000007941 */ /* 0x000fea0003800000 */
.L_x_210:
        /* <DEDUP_REMOVED lines=19> */
.L_x_213:
[----:B------:R-:W-:Y:S05]  /*2570*/  BSYNC B0 ;  /* 0x0000000000007941 */ /* 0x000fea0003800000 */
.L_x_212:
[----:B------:R-:W-:Y:S01]  /*2580*/  LDSM.16.M88.4 R28, [R204+0x2400] ;  /* 0x00240000cc1c783b */ /* 0x000fe20000000200 */
[----:B------:R-:W-:Y:S01]  /*2590*/  LOP3.LUT P0, RZ, R12, 0x2, RZ, 0xc0, !PT ;  /* 0x000000020cff7812 */ /* 0x000fe2000780c0ff */
[----:B------:R-:W-:Y:S01]  /*25a0*/  IMAD.MOV.U32 R0, RZ, RZ, 0x10 ;  /* 0x00000010ff007424 */ /* 0x000fe200078e00ff */
[----:B------:R-:W-:Y:S01]  /*25b0*/  LOP3.LUT P1, RZ, R10, 0x2, RZ, 0xc0, !PT ;  /* 0x000000020aff7812 */ /* 0x000fe2000782c0ff */
[----:B-1----:R-:W1:Y:S01]  /*25c0*/  LDSM.16.M88.4 R16, [R207+0x1000] ;  /* 0x00100000cf10783b */ /* 0x002e620000000200 */
[----:B------:R-:W-:Y:S01]  /*25d0*/  VIADD R2, R204, 0x2000 ;  /* 0x00002000cc027836 */ /* 0x000fe20000000000 */
[----:B------:R-:W-:Y:S01]  /*25e0*/  UISETP.GE.AND UP0, UPT, UR16, 0x2, UPT ;  /* 0x000000021000788c */ /* 0x000fe2000bf06270 */
[----:B------:R-:W-:Y:S01]  /*25f0*/  SEL R0, R0, 0xfffffff0, !P1 ;  /* 0xfffffff000007807 */ /* 0x000fe20004800000 */
[----:B------:R-:W5:Y:S01]  /*2600*/  LDSM.16.M88.4 R20, [R207] ;  /* 0x00000000cf14783b */ /* 0x000f620000000200 */
[----:B------:R-:W-:Y:S02]  /*2610*/  VIADD R209, R204, 0x2020 ;  /* 0x00002020ccd17836 */ /* 0x000fe40000000000 */
[----:B------:R-:W-:Y:S01]  /*2620*/  IMAD.SHL.U32 R8, R107, 0x2, RZ ;  /* 0x000000026b087824 */ /* 0x000fe200078e00ff */
[----:B------:R-:W-:Y:S01]  /*2630*/  LDSM.16.M88.4 R100, [R204+0x3400] ;  /* 0x00340000cc64783b */ /* 0x000fe20000000200 */
[----:B------:R-:W-:-:S02]  /*2640*/  IMAD R208, R0, 0x2, R207 ;  /* 0x0000000200d07824 */ /* 0x000fc400078e02cf */
[----:B------:R-:W-:Y:S01]  /*2650*/  @P0 VIADD R209, R2, 0xffffffe0 ;  /* 0xffffffe002d10836 */ /* 0x000fe20000000000 */
[----:B------:R-:W2:Y:S01]  /*2660*/  LDSM.16.M88.4 R96, [R204+0x2000] ;  /* 0x00200000cc60783b */ /* 0x000ea20000000200 */
[----:B------:R-:W-:Y:S01]  /*2670*/  LOP3.LUT R8, R8, 0x6, RZ, 0xc0, !PT ;  /* 0x0000000608087812 */ /* 0x000fe200078ec0ff */
[----:B------:R-:W-:Y:S02]  /*2680*/  IMAD.U32 R2, RZ, RZ, UR15 ;  /* 0x0000000fff027e24 */ /* 0x000fe4000f8e00ff */
[----:B------:R-:W-:Y:S01]  /*2690*/  LDSM.16.M88.4 R36, [R209+0x400] ;  /* 0x00040000d124783b */ /* 0x000fe20000000200 */
[----:B------:R-:W-:Y:S02]  /*26a0*/  IMAD.U32 R3, RZ, RZ, UR13 ;  /* 0x0000000dff037e24 */ /* 0x000fe4000f8e00ff */
[----:B------:R-:W-:Y:S01]  /*26b0*/  IMAD R2, R2, 0x80, R8 ;  /* 0x0000008002027824 */ /* 0x000fe200078e0208 */
[----:B------:R-:W3:Y:S01]  /*26c0*/  LDSM.16.M88.4 R4, [R208+0x1000] ;  /* 0x00100000d004783b */ /* 0x000ee20000000200 */
[----:B------:R-:W-:-:S02]  /*26d0*/  IMAD.MOV.U32 R8, RZ, RZ, 0x8 ;  /* 0x00000008ff087424 */ /* 0x000fc400078e00ff */
[----:B------:R-:W-:Y:S01]  /*26e0*/  IMAD.MOV.U32 R9, RZ, RZ, 0x40 ;  /* 0x00000040ff097424 */ /* 0x000fe200078e00ff */
[----:B------:R-:W4:Y:S01]  /*26f0*/  LDSM.16.M88.4 R12, [R208] ;  /* 0x00000000d00c783b */ /* 0x000f220000000200 */
[----:B------:R-:W-:Y:S01]  /*2700*/  IMAD.MOV.U32 R10, RZ, RZ, 0x48 ;  /* 0x00000048ff0a7424 */ /* 0x000fe200078e00ff */
[----:B------:R-:W-:Y:S01]  /*2710*/  VIADDMNMX R8, R11, R8, UR21, PT ;  /* 0x000000150b087e46 */ /* 0x000fe2000b800108 */
[----:B------:R-:W-:Y:S01]  /*2720*/  IMAD R218, R3, 0x8, R104 ;  /* 0x0000000803da7824 */ /* 0x000fe200078e0268 */
[----:B------:R-:W4:Y:S01]  /*2730*/  LDSM.16.M88.4 R44, [R204+0x3000] ;  /* 0x00300000cc2c783b */ /* 0x000f220000000200 */
[C---:B------:R-:W-:Y:S01]  /*2740*/  VIADDMNMX R9, R11.reuse, R9, UR21, PT ;  /* 0x000000150b097e46 */ /* 0x040fe2000b800109 */
[----:B------:R-:W-:Y:S01]  /*2750*/  IMAD R105, R106, 0x20, R105 ;  /* 0x000000206a697824 */ /* 0x000fe200078e0269 */
[C---:B------:R-:W-:Y:S01]  /*2760*/  VIADDMNMX R10, R11.reuse, R10, UR21, PT ;  /* 0x000000150b0a7e46 */ /* 0x040fe2000b80010a */
[----:B------:R-:W4:Y:S01]  /*2770*/  LDSM.16.M88.4 R32, [R204+0x2800] ;  /* 0x00280000cc20783b */ /* 0x000f220000000200 */
[----:B------:R-:W-:Y:S01]  /*2780*/  VIMNMX R3, R11, UR21, PT ;  /* 0x000000150b037c48 */ /* 0x000fe2000bfe0100 */
[----:B------:R-:W-:-:S02]  /*2790*/  VIADD R11, R2, 0x8 ;  /* 0x00000008020b7836 */ /* 0x000fc40000000000 */
[----:B------:R-:W4:Y:S01]  /*27a0*/  LDSM.16.M88.4 R108, [R209+0x1400] ;  /* 0x00140000d16c783b */ /* 0x000f220000000200 */
[----:B------:R-:W-:Y:S02]  /*27b0*/  VIADD R216, R209, 0x400 ;  /* 0x00000400d1d87836 */ /* 0x000fe40000000000 */
[C---:B------:R-:W-:Y:S01]  /*27c0*/  ISETP.GE.AND P3, PT, R11.reuse, R10, PT ;  /* 0x0000000a0b00720c */ /* 0x040fe20003f66270 */
[-C--:B-1----:R-:W-:Y:S01]  /*27d0*/  HMMA.16816.F32.BF16 R48, R16, R28.reuse, RZ ;  /* 0x0000001c1030723c */ /* 0x082fe200000418ff */
[----:B------:R-:W1:Y:S01]  /*27e0*/  LDSM.16.M88.4 R112, [R209] ;  /* 0x00000000d170783b */ /* 0x000e620000000200 */
[----:B------:R-:W-:Y:S01]  /*27f0*/  ISETP.GE.AND P6, PT, R11, R9, PT ;  /* 0x000000090b00720c */ /* 0x000fe20003fc6270 */
[C---:B------:R-:W-:Y:S02]  /*2800*/  VIADD R215, R209.reuse, 0x800 ;  /* 0x00000800d1d77836 */ /* 0x040fe40000000000 */
[----:B------:R-:W1:Y:S01]  /*2810*/  LDSM.16.M88.4 R92, [R209+0x1000] ;  /* 0x00100000d15c783b */ /* 0x000e620000000200 */
[----:B-----5:R-:W-:Y:S01]  /*2820*/  HMMA.16816.F32.BF16 R24, R20, R28, RZ ;  /* 0x0000001c1418723c */ /* 0x020fe200000418ff */
[----:B------:R-:W-:-:S02]  /*2830*/  VIADD R214, R209, 0xc00 ;  /* 0x00000c00d1d67836 */ /* 0x000fc40000000000 */
[----:B------:R-:W-:Y:S01]  /*2840*/  LDSM.16.M88.4 R40, [R204+0x2c00] ;  /* 0x002c0000cc28783b */ /* 0x000fe20000000200 */
[C---:B------:R-:W-:Y:S02]  /*2850*/  VIADD R213, R209.reuse, 0x1000 ;  /* 0x00001000d1d57836 */ /* 0x040fe40000000000 */
[----:B--2---:R-:W-:Y:S01]  /*2860*/  HMMA.16816.F32.BF16 R60, R16, R98, RZ ;  /* 0x00000062103c723c */ /* 0x004fe200000418ff */
[----:B------:R-:W-:Y:S01]  /*2870*/  LDSM.16.M88.4 R80, [R209+0xc00] ;  /* 0x000c0000d150783b */ /* 0x000fe20000000200 */
[C---:B------:R-:W-:Y:S02]  /*2880*/  VIADD R212, R209.reuse, 0x1400 ;  /* 0x00001400d1d47836 */ /* 0x040fe40000000000 */
[C---:B------:R-:W-:Y:S01]  /*2890*/  VIADD R211, R209.reuse, 0x1800 ;  /* 0x00001800d1d37836 */ /* 0x040fe20000000000 */
[----:B------:R-:W0:Y:S01]  /*28a0*/  LDGDEPBAR ;  /* 0x00000000000079af */ /* 0x000e220000000000 */
[----:B------:R-:W-:Y:S01]  /*28b0*/  HMMA.16816.F32.BF16 R52, R20, R100, RZ ;  /* 0x000000641434723c */ /* 0x000fe200000418ff */
[----:B------:R-:W-:-:S05]  /*28c0*/  VIADD R210, R209, 0x1c00 ;  /* 0x00001c00d1d27836 */ /* 0x000fca0000000000 */
[----:B---3--:R-:W-:Y:S06]  /*28d0*/  HMMA.16816.F32.BF16 R116, R4, R36, R48 ;  /* 0x000000240474723c */ /* 0x008fec0000041830 */
[----:B------:R-:W-:Y:S06]  /*28e0*/  HMMA.16816.F32.BF16 R48, R16, R100, RZ ;  /* 0x000000641030723c */ /* 0x000fec00000418ff */
[----:B----4-:R-:W-:Y:S01]  /*28f0*/  HMMA.16816.F32.BF16 R120, R12, R36, R24 ;  /* 0x000000240c78723c */ /* 0x010fe20000041818 */
[----:B------:R-:W2:Y:S05]  /*2900*/  LDSM.16.M88.4 R24, [R209+0x800] ;  /* 0x00080000d118783b */ /* 0x000eaa0000000200 */
[----:B------:R-:W-:Y:S06]  /*2910*/  HMMA.16816.F32.BF16 R88, R20, R98, RZ ;  /* 0x000000621458723c */ /* 0x000fec00000418ff */
[----:B------:R-:W-:Y:S06]  /*2920*/  HMMA.16816.F32.BF16 R56, R16, R44, RZ ;  /* 0x0000002c1038723c */ /* 0x000fec00000418ff */
[-C--:B------:R-:W-:Y:S06]  /*2930*/  HMMA.16816.F32.BF16 R84, R20, R32.reuse, RZ ;  /* 0x000000201454723c */ /* 0x080fec00000418ff */
[----:B------:R-:W-:Y:S06]  /*2940*/  HMMA.16816.F32.BF16 R76, R16, R32, RZ ;  /* 0x00000020104c723c */ /* 0x000fec00000418ff */
[C---:B------:R-:W-:Y:S06]  /*2950*/  HMMA.16816.F32.BF16 R136, R4.reuse, R108, R48 ;  /* 0x0000006c0488723c */ /* 0x040fec0000041830 */
[----:B-1----:R-:W-:Y:S06]  /*2960*/  HMMA.16816.F32.BF16 R48, R4, R114, R60 ;  /* 0x000000720430723c */ /* 0x002fec000004183c */
[----:B------:R-:W-:Y:S06]  /*2970*/  HMMA.16816.F32.BF16 R140, R12, R108, R52 ;  /* 0x0000006c0c8c723c */ /* 0x000fec0000041834 */
[----:B------:R-:W-:Y:S06]  /*2980*/  HMMA.16816.F32.BF16 R52, R16, R30, RZ ;  /* 0x0000001e1034723c */ /* 0x000fec00000418ff */
[----:B------:R-:W-:Y:S06]  /*2990*/  HMMA.16816.F32.BF16 R60, R12, R114, R88 ;  /* 0x000000720c3c723c */ /* 0x000fec0000041858 */
[----:B------:R-:W-:Y:S01]  /*29a0*/  HMMA.16816.F32.BF16 R128, R4, R92, R56 ;  /* 0x0000005c0480723c */ /* 0x000fe20000041838 */
[----:B------:R-:W-:-:S02]  /*29b0*/  FSEL R106, R50, -INF , !P3 ;  /* 0xff800000326a7808 */ /* 0x000fc40005800000 */
[----:B------:R-:W-:Y:S02]  /*29c0*/  FSEL R101, R48, -INF , !P6 ;  /* 0xff80000030657808 */ /* 0x000fe40007000000 */
[----:B------:R-:W-:Y:S01]  /*29d0*/  ISETP.GE.AND P6, PT, R11, R3, PT ;  /* 0x000000030b00720c */ /* 0x000fe20003fc6270 */
[----:B------:R-:W-:Y:S06]  /*29e0*/  HMMA.16816.F32.BF16 R56, R20, R30, RZ ;  /* 0x0000001e1438723c */ /* 0x000fec00000418ff */
[-C--:B--2---:R-:W-:Y:S06]  /*29f0*/  HMMA.16816.F32.BF16 R84, R12, R24.reuse, R84 ;  /* 0x000000180c54723c */ /* 0x084fec0000041854 */
[----:B------:R-:W-:Y:S01]  /*2a00*/  HMMA.16816.F32.BF16 R76, R4, R24, R76 ;  /* 0x00000018044c723c */ /* 0x000fe2000004184c */
[----:B------:R-:W-:-:S05]  /*2a10*/  FSEL R145, R60, -INF , !P6 ;  /* 0xff8000003c917808 */ /* 0x000fca0007000000 */
[----:B------:R-:W-:Y:S01]  /*2a20*/  HMMA.16816.F32.BF16 R72, R20, R40, RZ ;  /* 0x000000281448723c */ /* 0x000fe200000418ff */
[C---:B------:R-:W-:Y:S02]  /*2a30*/  VIADD R24, R2.reuse, 0x1 ;  /* 0x0000000102187836 */ /* 0x040fe40000000000 */
[----:B------:R-:W-:-:S03]  /*2a40*/  VIADD R25, R2, 0x9 ;  /* 0x0000000902197836 */ /* 0x000fc60000000000 */
[C---:B------:R-:W-:Y:S01]  /*2a50*/  ISETP.GE.AND P5, PT, R24.reuse, R3, PT ;  /* 0x000000031800720c */ /* 0x040fe20003fa6270 */
[C---:B------:R-:W-:Y:S01]  /*2a60*/  HMMA.16816.F32.BF16 R68, R16.reuse, R40, RZ ;  /* 0x000000281044723c */ /* 0x040fe200000418ff */
[C---:B------:R-:W-:Y:S02]  /*2a70*/  ISETP.GE.AND P0, PT, R24.reuse, R8, PT ;  /* 0x000000081800720c */ /* 0x040fe40003f06270 */
[CC--:B------:R-:W-:Y:S02]  /*2a80*/  ISETP.GE.AND P4, PT, R24.reuse, R9.reuse, PT ;  /* 0x000000091800720c */ /* 0x0c0fe40003f86270 */
[-C--:B------:R-:W-:Y:S01]  /*2a90*/  ISETP.GE.AND P1, PT, R24, R10.reuse, PT ;  /* 0x0000000a1800720c */ /* 0x080fe20003f26270 */
[----:B------:R-:W-:Y:S01]  /*2aa0*/  VIADD R24, R2, 0x10 ;  /* 0x0000001002187836 */ /* 0x000fe20000000000 */
[C---:B------:R-:W-:Y:S01]  /*2ab0*/  ISETP.GE.AND P2, PT, R25.reuse, R9, PT ;  /* 0x000000091900720c */ /* 0x040fe20003f46270 */
[----:B------:R-:W-:Y:S01]  /*2ac0*/  HMMA.16816.F32.BF16 R28, R16, R34, RZ ;  /* 0x00000022101c723c */ /* 0x000fe200000418ff */
        /* <DEDUP_REMOVED lines=10> */
[----:B------:R-:W-:Y:S01]  /*2b70*/  FSEL R149, R120, -INF , !P3 ;  /* 0xff80000078957808 */ /* 0x000fe20005800000 */
[----:B------:R-:W1:Y:S01]  /*2b80*/  LDSM.16.M88.4 R36, [R204+0x3c00] ;  /* 0x003c0000cc24783b */ /* 0x000e620000000200 */
[----:B------:R-:W-:-:S02]  /*2b90*/  ISETP.GE.AND P3, PT, R24, R10, PT ;  /* 0x0000000a1800720c */ /* 0x000fc40003f66270 */
[----:B------:R-:W-:Y:S01]  /*2ba0*/  ISETP.GE.AND P6, PT, R24, R9, PT ;  /* 0x000000091800720c */ /* 0x000fe20003fc6270 */
[C---:B------:R-:W-:Y:S01]  /*2bb0*/  HMMA.16816.F32.BF16 R64, R20.reuse, R44, RZ ;  /* 0x0000002c1440723c */ /* 0x040fe200000418ff */
[----:B------:R-:W-:Y:S01]  /*2bc0*/  FSEL R151, R122, -INF , !P2 ;  /* 0xff8000007a977808 */ /* 0x000fe20005000000 */
[----:B------:R-:W-:Y:S01]  /*2bd0*/  VIADD R24, R2, 0x20 ;  /* 0x0000002002187836 */ /* 0x000fe20000000000 */
[C---:B------:R-:W-:Y:S02]  /*2be0*/  ISETP.GE.AND P2, PT, R11.reuse, R3, PT ;  /* 0x000000030b00720c */ /* 0x040fe40003f46270 */
[----:B------:R-:W-:Y:S01]  /*2bf0*/  FSEL R118, R118, -INF , !P3 ;  /* 0xff80000076767808 */ /* 0x000fe20005800000 */
[----:B------:R-:W-:Y:S01]  /*2c00*/  HMMA.16816.F32.BF16 R32, R20, R34, RZ ;  /* 0x000000221420723c */ /* 0x000fe200000418ff */
[----:B------:R-:W-:Y:S02]  /*2c10*/  ISETP.GE.AND P3, PT, R11, R9, PT ;  /* 0x000000090b00720c */ /* 0x000fe40003f66270 */
[----:B------:R-:W-:-:S02]  /*2c20*/  FSEL R116, R116, -INF , !P6 ;  /* 0xff80000074747808 */ /* 0x000fc40007000000 */
[----:B------:R-:W-:Y:S01]  /*2c30*/  ISETP.GE.AND P6, PT, R11, R8, PT ;  /* 0x000000080b00720c */ /* 0x000fe20003fc6270 */
[-C--:B------:R-:W-:Y:S01]  /*2c40*/  HMMA.16816.F32.BF16 R124, R12, R80.reuse, R72 ;  /* 0x000000500c7c723c */ /* 0x080fe20000041848 */
[----:B------:R-:W-:Y:S02]  /*2c50*/  FSEL R148, R121, -INF , !P2 ;  /* 0xff80000079947808 */ /* 0x000fe40005000000 */
[----:B------:R-:W-:Y:S01]  /*2c60*/  ISETP.GE.AND P2, PT, R11, R10, PT ;  /* 0x0000000a0b00720c */ /* 0x000fe20003f46270 */
[----:B------:R-:W-:Y:S01]  /*2c70*/  VIADD R11, R2, 0x18 ;  /* 0x00000018020b7836 */ /* 0x000fe20000000000 */
[----:B------:R-:W-:Y:S01]  /*2c80*/  FSEL R117, R117, -INF , !P3 ;  /* 0xff80000075757808 */ /* 0x000fe20005800000 */
[----:B------:R-:W-:Y:S01]  /*2c90*/  HMMA.16816.F32.BF16 R72, R4, R80, R68 ;  /* 0x000000500448723c */ /* 0x000fe20000041844 */
[----:B------:R-:W-:Y:S02]  /*2ca0*/  ISETP.GE.AND P3, PT, R25, R8, PT ;  /* 0x000000081900720c */ /* 0x000fe40003f66270 */
[----:B------:R-:W-:-:S02]  /*2cb0*/  FSEL R150, R123, -INF , !P6 ;  /* 0xff8000007b967808 */ /* 0x000fc40007000000 */
[----:B------:R-:W-:Y:S01]  /*2cc0*/  ISETP.GE.AND P6, PT, R25, R3, PT ;  /* 0x000000031900720c */ /* 0x000fe20003fc6270 */
[----:B------:R-:W-:Y:S01]  /*2cd0*/  VIADD R25, R2, 0x19 ;  /* 0x0000001902197836 */ /* 0x000fe20000000000 */
[----:B------:R-:W-:Y:S01]  /*2ce0*/  FSEL R120, R63, -INF , !P3 ;  /* 0xff8000003f787808 */ /* 0x000fe20005800000 */
[----:B------:R-:W-:Y:S01]  /*2cf0*/  HMMA.16816.F32.BF16 R68, R4, R26, R28 ;  /* 0x0000001a0444723c */ /* 0x000fe2000004181c */
[----:B------:R-:W-:Y:S02]  /*2d00*/  ISETP.GE.AND P3, PT, R11, R10, PT ;  /* 0x0000000a0b00720c */ /* 0x000fe40003f66270 */
[----:B------:R-:W-:Y:S02]  /*2d10*/  FSEL R119, R119, -INF , !P2 ;  /* 0xff80000077777808 */ /* 0x000fe40005000000 */
[----:B------:R-:W-:Y:S01]  /*2d20*/  ISETP.GE.AND P2, PT, R25, R9, PT ;  /* 0x000000091900720c */ /* 0x000fe20003f46270 */
[----:B------:R-:W-:Y:S01]  /*2d30*/  HMMA.16816.F32.BF16 R28, R16, R42, RZ ;  /* 0x0000002a101c723c */ /* 0x000fe200000418ff */
[----:B------:R-:W-:-:S02]  /*2d40*/  FSEL R109, R50, -INF , !P3 ;  /* 0xff800000326d7808 */ /* 0x000fc40005800000 */
[----:B------:R-:W-:Y:S02]  /*2d50*/  ISETP.GE.AND P3, PT, R25, R10, PT ;  /* 0x0000000a1900720c */ /* 0x000fe40003f66270 */
[----:B------:R-:W-:Y:S01]  /*2d60*/  FSEL R115, R61, -INF , !P6 ;  /* 0xff8000003d737808 */ /* 0x000fe20007000000 */
[C---:B------:R-:W-:Y:S01]  /*2d70*/  HMMA.16816.F32.BF16 R132, R12.reuse, R92, R64 ;  /* 0x0000005c0c84723c */ /* 0x040fe20000041840 */
[----:B------:R-:W-:Y:S02]  /*2d80*/  ISETP.GE.AND P6, PT, R11, R9, PT ;  /* 0x000000090b00720c */ /* 0x000fe40003fc6270 */
[----:B------:R-:W-:Y:S02]  /*2d90*/  FSEL R108, R49, -INF , !P2 ;  /* 0xff800000316c7808 */ /* 0x000fe40005000000 */
[----:B------:R-:W-:Y:S01]  /*2da0*/  ISETP.GE.AND P2, PT, R11, R8, PT ;  /* 0x000000080b00720c */ /* 0x000fe20003f46270 */
[----:B------:R-:W-:Y:S01]  /*2db0*/  HMMA.16816.F32.BF16 R64, R12, R26, R32 ;  /* 0x0000001a0c40723c */ /* 0x000fe20000041820 */
[----:B------:R-:W-:Y:S01]  /*2dc0*/  FSEL R114, R51, -INF , !P3 ;  /* 0xff80000033727808 */ /* 0x000fe20005800000 */
[----:B------:R-:W2:Y:S01]  /*2dd0*/  LDSM.16.M88.4 R32, [R204+0x3800] ;  /* 0x00380000cc20783b */ /* 0x000ea20000000200 */
[----:B------:R-:W-:-:S02]  /*2de0*/  ISETP.GE.AND P3, PT, R24, R3, PT ;  /* 0x000000031800720c */ /* 0x000fc40003f66270 */
[----:B------:R-:W-:Y:S01]  /*2df0*/  FSEL R100, R48, -INF , !P6 ;  /* 0xff80000030647808 */ /* 0x000fe20007000000 */
[----:B------:R-:W-:Y:S01]  /*2e00*/  HMMA.16816.F32.BF16 R40, R20, R42, RZ ;  /* 0x0000002a1428723c */ /* 0x000fe200000418ff */
[----:B------:R-:W-:Y:S01]  /*2e10*/  ISETP.GE.AND P6, PT, R11, R3, PT ;  /* 0x000000030b00720c */ /* 0x000fe20003fc6270 */
[----:B------:R-:W-:Y:S01]  /*2e20*/  VIADD R11, R2, 0x21 ;  /* 0x00000021020b7836 */ /* 0x000fe20000000000 */
[----:B------:R-:W-:Y:S02]  /*2e30*/  FSEL R147, R58, -INF , !P2 ;  /* 0xff8000003a937808 */ /* 0x000fe40005000000 */
[----:B------:R-:W-:Y:S01]  /*2e40*/  ISETP.GE.AND P2, PT, R24, R8, PT ;  /* 0x000000081800720c */ /* 0x000fe20003f46270 */
[----:B------:R-:W-:Y:S01]  /*2e50*/  HMMA.16816.F32.BF16 R28, R4, R82, R28 ;  /* 0x00000052041c723c */ /* 0x000fe2000004181c */
[----:B------:R-:W-:Y:S02]  /*2e60*/  FSEL R155, R84, -INF , !P3 ;  /* 0xff800000549b7808 */ /* 0x000fe40005800000 */
[----:B------:R-:W-:-:S02]  /*2e70*/  ISETP.GE.AND P3, PT, R24, R10, PT ;  /* 0x0000000a1800720c */ /* 0x000fc40003f66270 */
[----:B------:R-:W-:Y:S01]  /*2e80*/  FSEL R123, R56, -INF , !P6 ;  /* 0xff800000387b7808 */ /* 0x000fe20007000000 */
[-C--:B------:R-:W-:Y:S01]  /*2e90*/  HMMA.16816.F32.BF16 R48, R16, R46.reuse, RZ ;  /* 0x0000002e1030723c */ /* 0x080fe200000418ff */
[----:B------:R-:W-:Y:S01]  /*2ea0*/  ISETP.GE.AND P6, PT, R24, R9, PT ;  /* 0x000000091800720c */ /* 0x000fe20003fc6270 */
[----:B------:R-:W-:Y:S01]  /*2eb0*/  VIADD R24, R2, 0x30 ;  /* 0x0000003002187836 */ /* 0x000fe20000000000 */
[----:B------:R-:W-:Y:S02]  /*2ec0*/  FSEL R160, R86, -INF , !P2 ;  /* 0xff80000056a07808 */ /* 0x000fe40005000000 */
[C---:B------:R-:W-:Y:S01]  /*2ed0*/  ISETP.GE.AND P2, PT, R11.reuse, R3, PT ;  /* 0x000000030b00720c */ /* 0x040fe20003f46270 */
[----:B------:R-:W-:Y:S01]  /*2ee0*/  HMMA.16816.F32.BF16 R44, R20, R46, RZ ;  /* 0x0000002e142c723c */ /* 0x000fe200000418ff */
[----:B------:R-:W-:Y:S02]  /*2ef0*/  FSEL R165, R78, -INF , !P3 ;  /* 0xff8000004ea57808 */ /* 0x000fe40005800000 */
[----:B------:R-:W-:-:S02]  /*2f00*/  ISETP.GE.AND P3, PT, R11, R9, PT ;  /* 0x000000090b00720c */ /* 0x000fc40003f66270 */
[----:B------:R-:W-:Y:S01]  /*2f10*/  FSEL R163, R76, -INF , !P6 ;  /* 0xff8000004ca37808 */ /* 0x000fe20007000000 */
[----:B------:R-:W-:Y:S01]  /*2f20*/  HMMA.16816.F32.BF16 R52, R12, R82, R40 ;  /* 0x000000520c34723c */ /* 0x000fe20000041828 */
[----:B------:R-:W-:Y:S02]  /*2f30*/  ISETP.GE.AND P6, PT, R11, R8, PT ;  /* 0x000000080b00720c */ /* 0x000fe40003fc6270 */
        /* <DEDUP_REMOVED lines=10> */
[----:B-1----:R-:W-:Y:S01]  /*2fe0*/  HMMA.16816.F32.BF16 R88, R16, R36, RZ ;  /* 0x000000241058723c */ /* 0x002fe200000418ff */
[----:B------:R-:W-:Y:S02]  /*2ff0*/  ISETP.GE.AND P3, PT, R11, R10, PT ;  /* 0x0000000a0b00720c */ /* 0x000fe40003f66270 */
[----:B------:R-:W-:Y:S02]  /*3000*/  FSEL R164, R79, -INF , !P2 ;  /* 0xff8000004fa47808 */ /* 0x000fe40005000000 */
[----:B------:R-:W-:Y:S01]  /*3010*/  FSEL R121, R57, -INF , !P6 ;  /* 0xff80000039797808 */ /* 0x000fe20007000000 */
[----:B------:R-:W-:Y:S01]  /*3020*/  HMMA.16816.F32.BF16 R76, R20, R96, RZ ;  /* 0x00000060144c723c */ /* 0x000fe200000418ff */
[----:B------:R-:W-:-:S02]  /*3030*/  ISETP.GE.AND P6, PT, R11, R9, PT ;  /* 0x000000090b00720c */ /* 0x000fc40003fc6270 */
[C---:B------:R-:W-:Y:S02]  /*3040*/  ISETP.GE.AND P2, PT, R25.reuse, R9, PT ;  /* 0x000000091900720c */ /* 0x040fe40003f46270 */
[----:B------:R-:W-:Y:S01]  /*3050*/  FSEL R161, R70, -INF , !P3 ;  /* 0xff80000046a17808 */ /* 0x000fe20005800000 */
[-C--:B------:R-:W-:Y:S01]  /*3060*/  HMMA.16816.F32.BF16 R56, R4, R94.reuse, R48 ;  /* 0x0000005e0438723c */ /* 0x080fe20000041830 */
[----:B------:R-:W-:Y:S02]  /*3070*/  ISETP.GE.AND P3, PT, R25, R10, PT ;  /* 0x0000000a1900720c */ /* 0x000fe40003f66270 */
[----:B------:R-:W-:Y:S02]  /*3080*/  FSEL R157, R68, -INF , !P6 ;  /* 0xff800000449d7808 */ /* 0x000fe40007000000 */
[----:B------:R-:W-:Y:S01]  /*3090*/  FSEL R159, R69, -INF , !P2 ;  /* 0xff800000459f7808 */ /* 0x000fe20005000000 */
[----:B------:R-:W-:Y:S01]  /*30a0*/  HMMA.16816.F32.BF16 R92, R12, R94, R44 ;  /* 0x0000005e0c5c723c */ /* 0x000fe2000004182c */
[----:B------:R-:W-:-:S02]  /*30b0*/  ISETP.GE.AND P6, PT, R11, R3, PT ;  /* 0x000000030b00720c */ /* 0x000fc40003fc6270 */
[-C--:B------:R-:W-:Y:S01]  /*30c0*/  ISETP.GE.AND P2, PT, R11, R8.reuse, PT ;  /* 0x000000080b00720c */ /* 0x080fe20003f46270 */
[----:B------:R-:W-:Y:S01]  /*30d0*/  VIADD R11, R2, 0x31 ;  /* 0x00000031020b7836 */ /* 0x000fe20000000000 */
[----:B------:R-:W-:Y:S01]  /*30e0*/  FSEL R158, R71, -INF , !P3 ;  /* 0xff800000479e7808 */ /* 0x000fe20005800000 */
[----:B------:R-:W-:Y:S01]  /*30f0*/  HMMA.16816.F32.BF16 R44, R16, R102, RZ ;  /* 0x00000066102c723c */ /* 0x000fe200000418ff */
[----:B------:R-:W-:Y:S02]  /*3100*/  ISETP.GE.AND P3, PT, R24, R3, PT ;  /* 0x000000031800720c */ /* 0x000fe40003f66270 */
[----:B------:R-:W-:Y:S02]  /*3110*/  FSEL R152, R64, -INF , !P6 ;  /* 0xff80000040987808 */ /* 0x000fe40007000000 */
[----:B------:R-:W-:Y:S01]  /*3120*/  FSEL R153, R66, -INF , !P2 ;  /* 0xff80000042997808 */ /* 0x000fe20005000000 */
[----:B--2---:R-:W-:Y:S01]  /*3130*/  HMMA.16816.F32.BF16 R48, R20, R32, RZ ;  /* 0x000000201430723c */ /* 0x004fe200000418ff */
[----:B------:R-:W-:-:S02]  /*3140*/  ISETP.GE.AND P2, PT, R24, R8, PT ;  /* 0x000000081800720c */ /* 0x000fc40003f46270 */
[----:B------:R-:W-:Y:S02]  /*3150*/  ISETP.GE.AND P6, PT, R24, R9, PT ;  /* 0x000000091800720c */ /* 0x000fe40003fc6270 */
[----:B------:R-:W-:Y:S01]  /*3160*/  FSEL R175, R124, -INF , !P3 ;  /* 0xff8000007caf7808 */ /* 0x000fe20005800000 */
[C---:B------:R-:W-:Y:S01]  /*3170*/  HMMA.16816.F32.BF16 R96, R16.reuse, R96, RZ ;  /* 0x000000601060723c */ /* 0x040fe200000418ff */
[----:B------:R-:W-:Y:S01]  /*3180*/  ISETP.GE.AND P3, PT, R24, R10, PT ;  /* 0x0000000a1800720c */ /* 0x000fe20003f66270 */
[----:B------:R-:W-:Y:S01]  /*3190*/  VIADD R24, R2, 0x40 ;  /* 0x0000004002187836 */ /* 0x000fe20000000000 */
[----:B------:R-:W-:Y:S02]  /*31a0*/  FSEL R177, R126, -INF , !P2 ;  /* 0xff8000007eb17808 */ /* 0x000fe40005000000 */
[----:B------:R-:W-:Y:S01]  /*31b0*/  FSEL R167, R72, -INF , !P6 ;  /* 0xff80000048a77808 */ /* 0x000fe20007000000 */
[----:B------:R-:W-:Y:S01]  /*31c0*/  HMMA.16816.F32.BF16 R68, R16, R32, RZ ;  /* 0x000000201044723c */ /* 0x000fe200000418ff */
[----:B------:R-:W-:-:S02]  /*31d0*/  ISETP.GE.AND P2, PT, R11, R3, PT ;  /* 0x000000030b00720c */ /* 0x000fc40003f46270 */
[C---:B------:R-:W-:Y:S02]  /*31e0*/  ISETP.GE.AND P6, PT, R11.reuse, R8, PT ;  /* 0x000000080b00720c */ /* 0x040fe40003fc6270 */
[----:B------:R-:W-:Y:S01]  /*31f0*/  FSEL R170, R74, -INF , !P3 ;  /* 0xff8000004aaa7808 */ /* 0x000fe20005800000 */
[----:B------:R-:W-:Y:S01]  /*3200*/  HMMA.16816.F32.BF16 R84, R16, R38, RZ ;  /* 0x000000261054723c */ /* 0x000fe200000418ff */
[----:B------:R-:W-:Y:S02]  /*3210*/  ISETP.GE.AND P3, PT, R11, R9, PT ;  /* 0x000000090b00720c */ /* 0x000fe40003f66270 */
[----:B------:R-:W-:Y:S02]  /*3220*/  FSEL R174, R125, -INF , !P2 ;  /* 0xff8000007dae7808 */ /* 0x000fe40005000000 */
[----:B------:R-:W-:Y:S01]  /*3230*/  FSEL R176, R127, -INF , !P6 ;  /* 0xff8000007fb07808 */ /* 0x000fe20007000000 */
[----:B------:R-:W-:Y:S01]  /*3240*/  HMMA.16816.F32.BF16 R80, R20, R34, RZ ;  /* 0x000000221450723c */ /* 0x000fe200000418ff */
[----:B------:R-:W-:Y:S01]  /*3250*/  ISETP.GE.AND P2, PT, R11, R10, PT ;  /* 0x0000000a0b00720c */ /* 0x000fe20003f46270 */
[----:B------:R-:W-:Y:S01]  /*3260*/  VIADD R11, R2, 0x38 ;  /* 0x00000038020b7836 */ /* 0x000fe20000000000 */
[----:B------:R-:W-:-:S02]  /*3270*/  FSEL R127, R73, -INF , !P3 ;  /* 0xff800000497f7808 */ /* 0x000fc40005800000 */
[C---:B------:R-:W-:Y:S01]  /*3280*/  ISETP.GE.AND P3, PT, R25.reuse, R8, PT ;  /* 0x000000081900720c */ /* 0x040fe20003f66270 */
[----:B------:R-:W-:Y:S01]  /*3290*/  HMMA.16816.F32.BF16 R60, R20, R36, RZ ;  /* 0x00000024143c723c */ /* 0x000fe200000418ff */
[----:B------:R-:W-:Y:S01]  /*32a0*/  ISETP.GE.AND P6, PT, R25, R3, PT ;  /* 0x000000031900720c */ /* 0x000fe20003fc6270 */
[----:B------:R-:W-:Y:S01]  /*32b0*/  VIADD R25, R2, 0x39 ;  /* 0x0000003902197836 */ /* 0x000fe20000000000 */
[----:B------:R-:W-:Y:S02]  /*32c0*/  FSEL R125, R67, -INF , !P3 ;  /* 0xff800000437d7808 */ /* 0x000fe40005800000 */
[----:B------:R-:W-:Y:S02]  /*32d0*/  ISETP.GE.AND P3, PT, R11, R10, PT ;  /* 0x0000000a0b00720c */ /* 0x000fe40003f66270 */
[----:B------:R-:W-:Y:S02]  /*32e0*/  FSEL R171, R75, -INF , !P2 ;  /* 0xff8000004bab7808 */ /* 0x000fe40005000000 */
[----:B------:R-:W-:Y:S01]  /*32f0*/  FSEL R124, R65, -INF , !P6 ;  /* 0xff800000417c7808 */ /* 0x000fe20007000000 */
[----:B------:R-:W-:Y:S01]  /*3300*/  HMMA.16816.F32.BF16 R72, R16, R34, RZ ;  /* 0x000000221048723c */ /* 0x000fe200000418ff */
[----:B------:R-:W-:-:S02]  /*3310*/  ISETP.GE.AND P2, PT, R25, R9, PT ;  /* 0x000000091900720c */ /* 0x000fc40003f46270 */
[----:B------:R-:W-:Y:S02]  /*3320*/  FSEL R169, R30, -INF , !P3 ;  /* 0xff8000001ea97808 */ /* 0x000fe40005800000 */
[----:B------:R-:W-:Y:S01]  /*3330*/  ISETP.GE.AND P6, PT, R11, R9, PT ;  /* 0x000000090b00720c */ /* 0x000fe20003fc6270 */
[----:B------:R-:W-:Y:S01]  /*3340*/  HMMA.16816.F32.BF16 R64, R20, R38, RZ ;  /* 0x000000261440723c */ /* 0x000fe200000418ff */
[----:B------:R-:W-:Y:S01]  /*3350*/  ISETP.GE.AND P3, PT, R25, R10, PT ;  /* 0x0000000a1900720c */ /* 0x000fe20003f66270 */
[C---:B------:R-:W-:Y:S01]  /*3360*/  VIADD R17, R2.reuse, 0x49 ;  /* 0x0000004902117836 */ /* 0x040fe20000000000 */
[----:B------:R-:W-:Y:S01]  /*3370*/  FSEL R166, R29, -INF , !P2 ;  /* 0xff8000001da67808 */ /* 0x000fe20005000000 */
[----:B------:R-:W-:Y:S01]  /*3380*/  VIADD R16, R2, 0x50 ;  /* 0x0000005002107836 */ /* 0x000fe20000000000 */
[----:B------:R-:W-:Y:S01]  /*3390*/  FSEL R126, R28, -INF , !P6 ;  /* 0xff8000001c7e7808 */ /* 0x000fe20007000000 */
[----:B------:R-:W-:Y:S01]  /*33a0*/  LDSM.16.M88.4 R20, [R209+0x1c00] ;  /* 0x001c0000d114783b */ /* 0x000fe20000000200 */
[----:B------:R-:W-:-:S02]  /*33b0*/  ISETP.GE.AND P2, PT, R11, R8, PT ;  /* 0x000000080b00720c */ /* 0x000fc40003f46270 */
[----:B------:R-:W-:Y:S02]  /*33c0*/  FSEL R168, R31, -INF , !P3 ;  /* 0xff8000001fa87808 */ /* 0x000fe40005800000 */
[----:B------:R-:W1:Y:S01]  /*33d0*/  LDSM.16.M88.4 R28, [R209+0x1800] ;  /* 0x00180000d11c783b */ /* 0x000e620000000200 */
[-C--:B------:R-:W-:Y:S01]  /*33e0*/  ISETP.GE.AND P6, PT, R11, R3.reuse, PT ;  /* 0x000000030b00720c */ /* 0x080fe20003fc6270 */
[----:B------:R-:W-:Y:S01]  /*33f0*/  VIADD R11, R2, 0x41 ;  /* 0x00000041020b7836 */ /* 0x000fe20000000000 */
[----:B------:R-:W-:Y:S01]  /*3400*/  ISETP.GE.AND P3, PT, R24, R3, PT ;  /* 0x000000031800720c */ /* 0x000fe20003f66270 */
[----:B------:R-:W-:-:S04]  /*3410*/  DEPBAR.LE SB0, 0x0 ;  /* 0x000080000000791a */ /* 0x000fc80000000000 */
[----:B------:R-:W-:Y:S01]  /*3420*/  FSEL R173, R54, -INF , !P2 ;  /* 0xff80000036ad7808 */ /* 0x000fe20005000000 */
[----:B------:R-:W-:Y:S01]  /*3430*/  BAR.SYNC.DEFER_BLOCKING 0x0 ;  /* 0x0000000000007b1d */ /* 0x000fe20000010000 */
[----:B------:R-:W-:Y:S02]  /*3440*/  ISETP.GE.AND P2, PT, R24, R8, PT ;  /* 0x000000081800720c */ /* 0x000fe40003f46270 */
[----:B------:R-:W-:Y:S02]  /*3450*/  FSEL R178, R132, -INF , !P3 ;  /* 0xff80000084b27808 */ /* 0x000fe40005800000 */
[----:B------:R-:W-:-:S03]  /*3460*/  FSEL R172, R52, -INF , !P6 ;  /* 0xff80000034ac7808 */ /* 0x000fc60007000000 */
[----:B------:R-:W2:Y:S01]  /*3470*/  LDC.U8 R132, c[0x0][0x388] ;  /* 0x0000e200ff847b82 */ /* 0x000ea20000000000 */
[----:B------:R-:W-:Y:S02]  /*3480*/  ISETP.GE.AND P3, PT, R24, R10, PT ;  /* 0x0000000a1800720c */ /* 0x000fe40003f66270 */
[----:B------:R-:W-:Y:S02]  /*3490*/  FSEL R134, R134, -INF , !P2 ;  /* 0xff80000086867808 */ /* 0x000fe40005000000 */
[----:B------:R-:W-:Y:S02]  /*34a0*/  ISETP.GE.AND P6, PT, R24, R9, PT ;  /* 0x000000091800720c */ /* 0x000fe40003fc6270 */
[----:B------:R-:W-:Y:S02]  /*34b0*/  ISETP.GE.AND P2, PT, R11, R3, PT ;  /* 0x000000030b00720c */ /* 0x000fe40003f46270 */
[----:B------:R-:W-:Y:S02]  /*34c0*/  FSEL R185, R130, -INF , !P3 ;  /* 0xff80000082b97808 */ /* 0x000fe40005800000 */
[----:B------:R-:W-:-:S02]  /*34d0*/  FSEL R183, R128, -INF , !P6 ;  /* 0xff80000080b77808 */ /* 0x000fc40007000000 */
[----:B------:R-:W-:Y:S02]  /*34e0*/  FSEL R130, R133, -INF , !P2 ;  /* 0xff80000085827808 */ /* 0x000fe40005000000 */
[C---:B------:R-:W-:Y:S02]  /*34f0*/  ISETP.GE.AND P6, PT, R11.reuse, R8, PT ;  /* 0x000000080b00720c */ /* 0x040fe40003fc6270 */
[C---:B------:R-:W-:Y:S02]  /*3500*/  ISETP.GE.AND P3, PT, R11.reuse, R9, PT ;  /* 0x000000090b00720c */ /* 0x040fe40003f66270 */
[----:B------:R-:W-:Y:S01]  /*3510*/  ISETP.GE.AND P2, PT, R11, R10, PT ;  /* 0x0000000a0b00720c */ /* 0x000fe20003f46270 */
[----:B------:R-:W-:Y:S01]  /*3520*/  VIADD R11, R2, 0x48 ;  /* 0x00000048020b7836 */ /* 0x000fe20000000000 */
[----:B------:R-:W-:Y:S02]  /*3530*/  FSEL R182, R129, -INF , !P3 ;  /* 0xff80000081b67808 */ /* 0x000fe40005800000 */
[----:B------:R-:W-:Y:S01]  /*3540*/  ISETP.GE.AND P3, PT, R25, R8, PT ;  /* 0x000000081900720c */ /* 0x000fe20003f66270 */
[----:B--2---:R-:W-:Y:S01]  /*3550*/  IMAD R202, R132, 0x10000, R132 ;  /* 0x0001000084ca7824 */ /* 0x004fe200078e0284 */
[----:B------:R-:W-:Y:S01]  /*3560*/  FSEL R184, R131, -INF , !P2 ;  /* 0xff80000083b87808 */ /* 0x000fe20005000000 */
[----:B-1----:R-:W-:Y:S01]  /*3570*/  HMMA.16816.F32.BF16 R36, R12, R28, R48 ;  /* 0x0000001c0c24723c */ /* 0x002fe20000041830 */
[----:B------:R-:W-:-:S02]  /*3580*/  ISETP.GE.AND P2, PT, R11, R10, PT ;  /* 0x0000000a0b00720c */ /* 0x000fc40003f46270 */
[----:B------:R-:W-:Y:S02]  /*3590*/  FSEL R135, R135, -INF , !P6 ;  /* 0xff80000087877808 */ /* 0x000fe40007000000 */
[----:B------:R-:W-:Y:S01]  /*35a0*/  ISETP.GE.AND P6, PT, R25, R3, PT ;  /* 0x000000031900720c */ /* 0x000fe20003fc6270 */
[C---:B------:R-:W-:Y:S01]  /*35b0*/  HMMA.16816.F32.BF16 R32, R4.reuse, R28, R68 ;  /* 0x0000001c0420723c */ /* 0x040fe20000041844 */
[----:B------:R-:W-:Y:S02]  /*35c0*/  FSEL R103, R55, -INF , !P3 ;  /* 0xff80000037677808 */ /* 0x000fe40005800000 */
[C---:B------:R-:W-:Y:S02]  /*35d0*/  ISETP.GE.AND P3, PT, R17.reuse, R9, PT ;  /* 0x000000091100720c */ /* 0x040fe40003f66270 */
        /* <DEDUP_REMOVED lines=9> */
[----:B------:R-:W-:Y:S01]  /*3670*/  HMMA.16816.F32.BF16 R52, R12, R112, R76 ;  /* 0x000000700c34723c */ /* 0x000fe2000004184c */
[----:B------:R-:W-:-:S02]  /*3680*/  ISETP.GE.AND P2, PT, R16, R3, PT ;  /* 0x000000031000720c */ /* 0x000fc40003f46270 */
[----:B------:R-:W-:Y:S02]  /*3690*/  FSEL R131, R56, -INF , !P6 ;  /* 0xff80000038837808 */ /* 0x000fe40007000000 */
[----:B------:R-:W-:Y:S01]  /*36a0*/  ISETP.GE.AND P6, PT, R11, R3, PT ;  /* 0x000000030b00720c */ /* 0x000fe20003fc6270 */
[----:B------:R-:W-:Y:S01]  /*36b0*/  VIADD R11, R2, 0x51 ;  /* 0x00000051020b7836 */ /* 0x000fe20000000000 */
[----:B------:R-:W-:Y:S01]  /*36c0*/  FSEL R129, R94, -INF , !P3 ;  /* 0xff8000005e817808 */ /* 0x000fe20005800000 */
[----:B------:R-:W-:Y:S01]  /*36d0*/  HMMA.16816.F32.BF16 R40, R12, R20, R60 ;  /* 0x000000140c28723c */ /* 0x000fe2000004183c */
[----:B------:R-:W-:Y:S02]  /*36e0*/  ISETP.GE.AND P3, PT, R16, R8, PT ;  /* 0x000000081000720c */ /* 0x000fe40003f66270 */
[----:B------:R-:W-:Y:S02]  /*36f0*/  FSEL R219, R140, -INF , !P2 ;  /* 0xff8000008cdb7808 */ /* 0x000fe40005000000 */
[----:B------:R-:W-:Y:S01]  /*3700*/  ISETP.GE.AND P2, PT, R16, R10, PT ;  /* 0x0000000a1000720c */ /* 0x000fe20003f46270 */
[----:B------:R-:W-:Y:S01]  /*3710*/  HMMA.16816.F32.BF16 R48, R4, R112, R96 ;  /* 0x000000700430723c */ /* 0x000fe20000041860 */
[----:B------:R-:W-:-:S02]  /*3720*/  FSEL R128, R92, -INF , !P6 ;  /* 0xff8000005c807808 */ /* 0x000fc40007000000 */
[----:B------:R-:W-:Y:S01]  /*3730*/  ISETP.GE.AND P6, PT, R16, R9, PT ;  /* 0x000000091000720c */ /* 0x000fe20003fc6270 */
[----:B------:R-:W-:Y:S01]  /*3740*/  VIADD R16, R2, 0x60 ;  /* 0x0000006002107836 */ /* 0x000fe20000000000 */
[----:B------:R-:W-:Y:S02]  /*3750*/  FSEL R243, R142, -INF , !P3 ;  /* 0xff8000008ef37808 */ /* 0x000fe40005800000 */
[C---:B------:R-:W-:Y:S02]  /*3760*/  ISETP.GE.AND P3, PT, R11.reuse, R3, PT ;  /* 0x000000030b00720c */ /* 0x040fe40003f66270 */
[----:B------:R-:W-:Y:S02]  /*3770*/  FSEL R189, R138, -INF , !P2 ;  /* 0xff8000008abd7808 */ /* 0x000fe40005000000 */
[----:B------:R-:W-:Y:S02]  /*3780*/  ISETP.GE.AND P2, PT, R11, R9, PT ;  /* 0x000000090b00720c */ /* 0x000fe40003f46270 */
        /* <DEDUP_REMOVED lines=8> */
[----:B------:R-:W-:Y:S01]  /*3810*/  ISETP.GE.AND P6, PT, R17, R3, PT ;  /* 0x000000031100720c */ /* 0x000fe20003fc6270 */
[----:B------:R-:W-:Y:S01]  /*3820*/  VIADD R17, R2, 0x59 ;  /* 0x0000005902117836 */ /* 0x000fe20000000000 */
[----:B------:R-:W-:Y:S02]  /*3830*/  FSEL R111, R95, -INF , !P2 ;  /* 0xff8000005f6f7808 */ /* 0x000fe40005000000 */
[----:B------:R-:W-:Y:S02]  /*3840*/  ISETP.GE.AND P2, PT, R11, R10, PT ;  /* 0x0000000a0b00720c */ /* 0x000fe40003f46270 */
[----:B------:R-:W-:Y:S02]  /*3850*/  FSEL R188, R139, -INF , !P3 ;  /* 0xff8000008bbc7808 */ /* 0x000fe40005800000 */
[----:B------:R-:W-:Y:S02]  /*3860*/  FSEL R110, R93, -INF , !P6 ;  /* 0xff8000005d6e7808 */ /* 0x000fe40007000000 */
[----:B------:R-:W-:-:S02]  /*3870*/  ISETP.GE.AND P3, PT, R17, R9, PT ;  /* 0x000000091100720c */ /* 0x000fc40003f66270 */
[----:B------:R-:W-:Y:S02]  /*3880*/  FSEL R143, R26, -INF , !P2 ;  /* 0xff8000001a8f7808 */ /* 0x000fe40005000000 */
[----:B------:R-:W-:Y:S02]  /*3890*/  ISETP.GE.AND P6, PT, R11, R9, PT ;  /* 0x000000090b00720c */ /* 0x000fe40003fc6270 */
[----:B------:R-:W-:Y:S02]  /*38a0*/  ISETP.GE.AND P2, PT, R17, R10, PT ;  /* 0x0000000a1100720c */ /* 0x000fe40003f46270 */
[----:B------:R-:W-:Y:S02]  /*38b0*/  FSEL R140, R25, -INF , !P3 ;  /* 0xff800000198c7808 */ /* 0x000fe40005800000 */
[----:B------:R-:W-:Y:S02]  /*38c0*/  FSEL R139, R24, -INF , !P6 ;  /* 0xff800000188b7808 */ /* 0x000fe40007000000 */
[----:B------:R-:W-:-:S02]  /*38d0*/  ISETP.GE.AND P3, PT, R11, R8, PT ;  /* 0x000000080b00720c */ /* 0x000fc40003f66270 */
[----:B------:R-:W-:Y:S02]  /*38e0*/  FSEL R142, R27, -INF , !P2 ;  /* 0xff8000001b8e7808 */ /* 0x000fe40005000000 */
[-C--:B------:R-:W-:Y:S01]  /*38f0*/  ISETP.GE.AND P6, PT, R11, R3.reuse, PT ;  /* 0x000000030b00720c */ /* 0x080fe20003fc6270 */
[-C--:B------:R-:W-:Y:S01]  /*3900*/  HMMA.16816.F32.BF16 R24, R4, R30.reuse, R72 ;  /* 0x0000001e0418723c */ /* 0x080fe20000041848 */
[----:B------:R-:W-:Y:S01]  /*3910*/  ISETP.GE.AND P2, PT, R16, R3, PT ;  /* 0x000000031000720c */ /* 0x000fe20003f46270 */
[----:B------:R-:W-:Y:S01]  /*3920*/  VIADD R11, R2, 0x61 ;  /* 0x00000061020b7836 */ /* 0x000fe20000000000 */
[----:B------:R-:W-:Y:S02]  /*3930*/  FSEL R232, R46, -INF , !P3 ;  /* 0xff8000002ee87808 */ /* 0x000fe40005800000 */
[----:B------:R-:W-:Y:S01]  /*3940*/  FSEL R200, R44, -INF , !P6 ;  /* 0xff8000002cc87808 */ /* 0x000fe20007000000 */
[C---:B------:R-:W-:Y:S01]  /*3950*/  HMMA.16816.F32.BF16 R28, R12.reuse, R30, R80 ;  /* 0x0000001e0c1c723c */ /* 0x040fe20000041850 */
[----:B------:R-:W-:Y:S01]  /*3960*/  ISETP.GE.AND P3, PT, R16, R8, PT ;  /* 0x000000081000720c */ /* 0x000fe20003f66270 */
[----:B------:R-:W-:Y:S01]  /*3970*/  VIADD R72, R222, 0xb54cda56 ;  /* 0xb54cda56de487836 */ /* 0x000fe20000000000 */
[----:B------:R-:W-:Y:S01]  /*3980*/  FSEL R201, R36, -INF , !P2 ;  /* 0xff80000024c97808 */ /* 0x000fe20005000000 */
[----:B------:R-:W-:Y:S01]  /*3990*/  VIADD R73, R223, 0x646e171e ;  /* 0x646e171edf497836 */ /* 0x000fe20000000000 */
[C---:B------:R-:W-:Y:S01]  /*39a0*/  ISETP.GE.AND P6, PT, R16.reuse, R9, PT ;  /* 0x000000091000720c */ /* 0x040fe20003fc6270 */
[----:B------:R-:W-:Y:S01]  /*39b0*/  HMMA.16816.F32.BF16 R12, R12, R22, R64 ;  /* 0x000000160c0c723c */ /* 0x000fe20000041840 */
        /* <DEDUP_REMOVED lines=13> */
[C---:B------:R-:W-:Y:S01]  /*3a90*/  HMMA.16816.F32.BF16 R36, R4.reuse, R20, R88 ;  /* 0x000000140424723c */ /* 0x040fe20000041858 */
[----:B------:R-:W-:Y:S02]  /*3aa0*/  ISETP.GE.AND P2, PT, R17, R8, PT ;  /* 0x000000081100720c */ /* 0x000fe40003f46270 */
[----:B------:R-:W-:Y:S02]  /*3ab0*/  FSEL R250, R35, -INF , !P3 ;  /* 0xff80000023fa7808 */ /* 0x000fe40005800000 */
[----:B------:R-:W-:Y:S01]  /*3ac0*/  FSEL R220, R47, -INF , !P2 ;  /* 0xff8000002fdc7808 */ /* 0x000fe20005000000 */
[----:B------:R-:W-:Y:S01]  /*3ad0*/  HMMA.16816.F32.BF16 R32, R4, R22, R84 ;  /* 0x000000160420723c */ /* 0x000fe20000041854 */
[----:B------:R-:W-:-:S02]  /*3ae0*/  ISETP.GE.AND P2, PT, R11, R10, PT ;  /* 0x0000000a0b00720c */ /* 0x000fc40003f46270 */
[----:B------:R-:W-:Y:S02]  /*3af0*/  FSEL R69, R55, -INF , !P0 ;  /* 0xff80000037457808 */ /* 0x000fe40004000000 */
[----:B------:R-:W-:Y:S02]  /*3b00*/  FSEL R249, R26, -INF , !P2 ;  /* 0xff8000001af97808 */ /* 0x000fe40005000000 */
[----:B------:R-:W-:Y:S01]  /*3b10*/  VIADD R5, R2, 0x70 ;  /* 0x0000007002057836 */ /* 0x000fe20000000000 */
[----:B------:R-:W-:Y:S01]  /*3b20*/  ISETP.GE.AND P2, PT, R16, R10, PT ;  /* 0x0000000a1000720c */ /* 0x000fe20003f46270 */
[----:B------:R-:W-:Y:S01]  /*3b30*/  VIADD R4, R2, 0x71 ;  /* 0x0000007102047836 */ /* 0x000fe20000000000 */
[----:B------:R-:W-:Y:S02]  /*3b40*/  FSEL R68, R53, -INF , !P5 ;  /* 0xff80000035447808 */ /* 0x000fe40006800000 */
[----:B------:R-:W-:Y:S02]  /*3b50*/  ISETP.GE.AND P0, PT, R5, R8, PT ;  /* 0x000000080500720c */ /* 0x000fe40003f06270 */
[----:B------:R-:W-:-:S02]  /*3b60*/  FSEL R244, R27, -INF , !P2 ;  /* 0xff8000001bf47808 */ /* 0x000fc40005000000 */
[CC--:B------:R-:W-:Y:S02]  /*3b70*/  ISETP.GE.AND P2, PT, R5.reuse, R3.reuse, PT ;  /* 0x000000030500720c */ /* 0x0c0fe40003f46270 */
[----:B------:R-:W-:Y:S02]  /*3b80*/  FSEL R224, R42, -INF , !P0 ;  /* 0xff8000002ae07808 */ /* 0x000fe40004000000 */
[----:B------:R-:W-:Y:S02]  /*3b90*/  ISETP.GE.AND P0, PT, R4, R3, PT ;  /* 0x000000030400720c */ /* 0x000fe40003f06270 */
[----:B------:R-:W-:Y:S02]  /*3ba0*/  FSEL R194, R40, -INF , !P2 ;  /* 0xff80000028c27808 */ /* 0x000fe40005000000 */
[C---:B------:R-:W-:Y:S02]  /*3bb0*/  ISETP.GE.AND P5, PT, R5.reuse, R9, PT ;  /* 0x000000090500720c */ /* 0x040fe40003fa6270 */
[----:B------:R-:W-:-:S02]  /*3bc0*/  ISETP.GE.AND P2, PT, R5, R10, PT ;  /* 0x0000000a0500720c */ /* 0x000fc40003f46270 */
[----:B------:R-:W-:Y:S02]  /*3bd0*/  FSEL R193, R41, -INF , !P0 ;  /* 0xff80000029c17808 */ /* 0x000fe40004000000 */
[----:B------:R-:W-:Y:S02]  /*3be0*/  ISETP.GE.AND P0, PT, R4, R10, PT ;  /* 0x0000000a0400720c */ /* 0x000fe40003f06270 */
[----:B------:R-:W-:Y:S02]  /*3bf0*/  FSEL R240, R36, -INF , !P5 ;  /* 0xff80000024f07808 */ /* 0x000fe40006800000 */
[----:B------:R-:W-:Y:S02]  /*3c00*/  FSEL R241, R38, -INF , !P2 ;  /* 0xff80000026f17808 */ /* 0x000fe40005000000 */
[----:B------:R-:W-:Y:S02]  /*3c10*/  ISETP.GE.AND P6, PT, R17, R3, PT ;  /* 0x000000031100720c */ /* 0x000fe40003fc6270 */
[----:B------:R-:W-:-:S02]  /*3c20*/  ISETP.GE.AND P5, PT, R4, R8, PT ;  /* 0x000000080400720c */ /* 0x000fc40003fa6270 */
[----:B------:R-:W-:Y:S01]  /*3c30*/  ISETP.GE.AND P2, PT, R4, R9, PT ;  /* 0x000000090400720c */ /* 0x000fe20003f46270 */
[C---:B------:R-:W-:Y:S01]  /*3c40*/  VIADD R4, R2.reuse, 0x78 ;  /* 0x0000007802047836 */ /* 0x040fe20000000000 */
[----:B------:R-:W-:Y:S02]  /*3c50*/  FSEL R233, R39, -INF , !P0 ;  /* 0xff80000027e97808 */ /* 0x000fe40004000000 */
[----:B------:R-:W-:Y:S02]  /*3c60*/  ISETP.GE.AND P0, PT, R2, R3, PT ;  /* 0x000000030200720c */ /* 0x000fe40003f06270 */
[----:B------:R-:W-:Y:S02]  /*3c70*/  FSEL R192, R45, -INF , !P6 ;  /* 0xff8000002dc07808 */ /* 0x000fe40007000000 */
[----:B------:R-:W-:Y:S02]  /*3c80*/  FSEL R51, R51, -INF , !P1 ;  /* 0xff80000033337808 */ /* 0x000fe40004800000 */
[----:B------:R-:W-:-:S02]  /*3c90*/  FSEL R45, R52, -INF , !P0 ;  /* 0xff800000342d7808 */ /* 0x000fc40004000000 */
[C---:B------:R-:W-:Y:S02]  /*3ca0*/  ISETP.GE.AND P1, PT, R4.reuse, R9, PT ;  /* 0x000000090400720c */ /* 0x040fe40003f26270 */
[----:B------:R-:W-:Y:S02]  /*3cb0*/  ISETP.GE.AND P0, PT, R4, R10, PT ;  /* 0x0000000a0400720c */ /* 0x000fe40003f06270 */
[----:B------:R-:W-:Y:S02]  /*3cc0*/  FSEL R49, R49, -INF , !P4 ;  /* 0xff80000031317808 */ /* 0x000fe40006000000 */
[----:B------:R-:W-:Y:S02]  /*3cd0*/  FSEL R227, R32, -INF , !P1 ;  /* 0xff80000020e37808 */ /* 0x000fe40004800000 */
[----:B------:R-:W-:Y:S02]  /*3ce0*/  FSEL R228, R34, -INF , !P0 ;  /* 0xff80000022e47808 */ /* 0x000fe40004000000 */
[----:B------:R-:W-:-:S02]  /*3cf0*/  ISETP.GE.AND P4, PT, R2, R8, PT ;  /* 0x000000080200720c */ /* 0x000fc40003f86270 */
[CC--:B------:R-:W-:Y:S02]  /*3d00*/  ISETP.GE.AND P1, PT, R2.reuse, R9.reuse, PT ;  /* 0x000000090200720c */ /* 0x0c0fe40003f26270 */
[C---:B------:R-:W-:Y:S01]  /*3d10*/  ISETP.GE.AND P0, PT, R2.reuse, R10, PT ;  /* 0x0000000a0200720c */ /* 0x040fe20003f06270 */
[----:B------:R-:W-:Y:S01]  /*3d20*/  VIADD R2, R2, 0x79 ;  /* 0x0000007902027836 */ /* 0x000fe20000000000 */
[-C--:B------:R-:W-:Y:S02]  /*3d30*/  ISETP.GE.AND P6, PT, R11, R9.reuse, PT ;  /* 0x000000090b00720c */ /* 0x080fe40003fc6270 */
[----:B------:R-:W-:Y:S02]  /*3d40*/  FSEL R50, R50, -INF , !P0 ;  /* 0xff80000032327808 */ /* 0x000fe40004000000 */
[-C--:B------:R-:W-:Y:S02]  /*3d50*/  ISETP.GE.AND P0, PT, R2, R9.reuse, PT ;  /* 0x000000090200720c */ /* 0x080fe40003f06270 */
[----:B------:R-:W-:-:S02]  /*3d60*/  ISETP.GE.AND P3, PT, R16, R9, PT ;  /* 0x000000091000720c */ /* 0x000fc40003f66270 */
[----:B------:R-:W-:Y:S02]  /*3d70*/  FSEL R225, R33, -INF , !P0 ;  /* 0xff80000021e17808 */ /* 0x000fe40004000000 */
[----:B------:R-:W-:Y:S02]  /*3d80*/  ISETP.GE.AND P0, PT, R2, R8, PT ;  /* 0x000000080200720c */ /* 0x000fe40003f06270 */
[----:B------:R-:W-:Y:S02]  /*3d90*/  FSEL R246, R24, -INF , !P6 ;  /* 0xff80000018f67808 */ /* 0x000fe40007000000 */
[----:B------:R-:W-:Y:S02]  /*3da0*/  FSEL R197, R15, -INF , !P0 ;  /* 0xff8000000fc57808 */ /* 0x000fe40004000000 */
[----:B------:R-:W-:Y:S02]  /*3db0*/  PLOP3.LUT P0, PT, PT, PT, UP0, 0x80, 0x0 ;  /* 0x000000000000781c */ /* 0x000fe40003f0f008 */
[----:B------:R-:W-:-:S02]  /*3dc0*/  FSEL R245, R25, -INF , !P3 ;  /* 0xff80000019f57808 */ /* 0x000fc40005800000 */
[C---:B------:R-:W-:Y:S02]  /*3dd0*/  ISETP.GE.AND P6, PT, R11.reuse, R3, PT ;  /* 0x000000030b00720c */ /* 0x040fe40003fc6270 */
[----:B------:R-:W-:Y:S02]  /*3de0*/  ISETP.GE.AND P3, PT, R11, R8, PT ;  /* 0x000000080b00720c */ /* 0x000fe40003f66270 */
[----:B------:R-:W-:Y:S02]  /*3df0*/  FSEL R221, R43, -INF , !P5 ;  /* 0xff8000002bdd7808 */ /* 0x000fe40006800000 */
[----:B------:R-:W-:Y:S02]  /*3e00*/  FSEL R239, R37, -INF , !P2 ;  /* 0xff80000025ef7808 */ /* 0x000fe40005000000 */
[----:B------:R-:W-:Y:S02]  /*3e10*/  FSEL R64, R54, -INF , !P4 ;  /* 0xff80000036407808 */ /* 0x000fe40006000000 */
[----:B------:R-:W-:-:S02]  /*3e20*/  FSEL R48, R48, -INF , !P1 ;  /* 0xff80000030307808 */ /* 0x000fc40004800000 */
[----:B------:R-:W-:Y:S02]  /*3e30*/  FSEL R113, R28, -INF , !P6 ;  /* 0xff8000001c717808 */ /* 0x000fe40007000000 */
[----:B------:R-:W-:Y:S02]  /*3e40*/  FSEL R196, R30, -INF , !P3 ;  /* 0xff8000001ec47808 */ /* 0x000fe40005800000 */
[CC--:B------:R-:W-:Y:S02]  /*3e50*/  ISETP.GE.AND P5, PT, R16.reuse, R3.reuse, PT ;  /* 0x000000031000720c */ /* 0x0c0fe40003fa6270 */
[-C--:B------:R-:W-:Y:S02]  /*3e60*/  ISETP.GE.AND P2, PT, R16, R8.reuse, PT ;  /* 0x000000081000720c */ /* 0x080fe40003f46270 */
[C---:B------:R-:W-:Y:S02]  /*3e70*/  ISETP.GE.AND P4, PT, R4.reuse, R3, PT ;  /* 0x000000030400720c */ /* 0x040fe40003f86270 */
[----:B------:R-:W-:-:S02]  /*3e80*/  ISETP.GE.AND P1, PT, R4, R8, PT ;  /* 0x000000080400720c */ /* 0x000fc40003f26270 */
[C---:B------:R-:W-:Y:S02]  /*3e90*/  ISETP.GE.AND P6, PT, R2.reuse, R3, PT ;  /* 0x000000030200720c */ /* 0x040fe40003fc6270 */
[----:B------:R-:W-:Y:S01]  /*3ea0*/  ISETP.GE.AND P3, PT, R2, R10, PT ;  /* 0x0000000a0200720c */ /* 0x000fe20003f66270 */
[----:B------:R-:W-:Y:S01]  /*3eb0*/  IMAD.IADD R2, R144, 0x1, R105 ;  /* 0x0000000190027824 */ /* 0x000fe200078e0269 */
[----:B------:R-:W-:Y:S02]  /*3ec0*/  FSEL R112, R29, -INF , !P5 ;  /* 0xff8000001d707808 */ /* 0x000fe40006800000 */
[----:B------:R-:W-:Y:S02]  /*3ed0*/  FSEL R226, R35, -INF , !P3 ;  /* 0xff80000023e27808 */ /* 0x000fe40005800000 */
[----:B------:R-:W-:Y:S02]  /*3ee0*/  FSEL R195, R31, -INF , !P2 ;  /* 0xff8000001fc37808 */ /* 0x000fe40005000000 */
[----:B------:R-:W-:-:S02]  /*3ef0*/  FSEL R191, R12, -INF , !P4 ;  /* 0xff8000000cbf7808 */ /* 0x000fc40006000000 */
        /* <DEDUP_REMOVED lines=60> */
.L_x_216:
[----:B------:R-:W-:Y:S05]  /*42c0*/  BSYNC B0 ;  /* 0x0000000000007941 */ /* 0x000fea0003800000 */
.L_x_215:
[----:B------:R-:W0:Y:S02]  /*42d0*/  LDGDEPBAR ;  /* 0x00000000000079af */ /* 0x000e240000000000 */
.L_x_214:
[----:B-1----:R-:W-:Y:S01]  /*42e0*/  FMNMX.FTZ R4, R48, R49, !PT ;  /* 0x0000003130047209 */ /* 0x002fe20007810000 */
[----:B------:R-:W-:Y:S01]  /*42f0*/  STL [R1+0xdc], R217 ;  /* 0x0000dcd901007387 */ /* 0x000fe20000100800 */
[----:B------:R-:W-:Y:S01]  /*4300*/  VIADD R6, R218, 0x4 ;  /* 0x00000004da067836 */ /* 0x000fe20000000000 */
[----:B------:R-:W-:Y:S01]  /*4310*/  USHF.L.U32 UR6, UR15, 0x2, URZ ;  /* 0x000000020f067899 */ /* 0x000fe2000800063f */
[----:B------:R-:W-:Y:S01]  /*4320*/  FMNMX.FTZ R4, R101, R4, !PT ;  /* 0x0000000465047209 */ /* 0x000fe20007810000 */
[----:B------:R-:W-:Y:S01]  /*4330*/  STL [R1+0xd8], R216 ;  /* 0x0000d8d801007387 */ /* 0x000fe20000100800 */
[----:B------:R-:W-:Y:S01]  /*4340*/  IMAD.WIDE.U32 R80, R6, -0x326172a9, RZ ;  /* 0xcd9e8d5706507825 */ /* 0x000fe200078e00ff */
[----:B------:R-:W-:Y:S01]  /*4350*/  ULDC UR14, c[0x0][0x2ec] ;  /* 0x0000bb00000e7ab9 */ /* 0x000fe20000000800 */
[----:B------:R-:W-:Y:S01]  /*4360*/  FMNMX.FTZ R4, R104, R4, !PT ;  /* 0x0000000468047209 */ /* 0x000fe20007810000 */
[----:B------:R-:W-:Y:S01]  /*4370*/  STL [R1+0xd4], R215 ;  /* 0x0000d4d701007387 */ /* 0x000fe20000100800 */
[----:B------:R-:W-:-:S02]  /*4380*/  IMAD.WIDE.U32 R82, R205, -0x2daee0ad, RZ ;  /* 0xd2511f53cd527825 */ /* 0x000fc400078e00ff */
[----:B------:R-:W-:Y:S01]  /*4390*/  FMNMX.FTZ R4, R116, R4, !PT ;  /* 0x0000000474047209 */ /* 0x000fe20007810000 */
[----:B------:R-:W-:Y:S01]  /*43a0*/  STL [R1+0xd0], R214 ;  /* 0x0000d0d601007387 */ /* 0x000fe20000100800 */
[C---:B------:R-:W-:Y:S01]  /*43b0*/  VIADD R105, R222.reuse, 0x9e3779b9 ;  /* 0x9e3779b9de697836 */ /* 0x040fe20000000000 */
[----:B------:R-:W-:Y:S01]  /*43c0*/  LOP3.LUT R7, R83, UR6, R223, 0x96, !PT ;  /* 0x0000000653077c12 */ /* 0x000fe2000f8e96df */
[----:B------:R-:W-:Y:S01]  /*43d0*/  VIADD R44, R223, 0xbb67ae85 ;  /* 0xbb67ae85df2c7836 */ /* 0x000fe20000000000 */
[----:B------:R-:W-:Y:S01]  /*43e0*/  FMNMX.FTZ R4, R117, R4, !PT ;  /* 0x0000000475047209 */ /* 0x000fe20007810000 */
[----:B------:R-:W-:Y:S01]  /*43f0*/  STL [R1+0xcc], R213 ;  /* 0x0000ccd501007387 */ /* 0x000fe20000100800 */
[----:B------:R-:W-:Y:S02]  /*4400*/  VIADD R229, R222, 0xdaa66d2b ;  /* 0xdaa66d2bdee57836 */ /* 0x000fe40000000000 */
[----:B------:R-:W-:Y:S01]  /*4410*/  FMNMX.FTZ R4, R100, R4, !PT ;  /* 0x0000000464047209 */ /* 0x000fe20007810000 */
[----:B------:R-:W-:Y:S01]  /*4420*/  STL [R1+0xc8], R212 ;  /* 0x0000c8d401007387 */ /* 0x000fe20000100800 */
[----:B------:R-:W-:-:S02]  /*4430*/  IMAD.WIDE.U32 R26, R7, -0x326172a9, RZ ;  /* 0xcd9e8d57071a7825 */ /* 0x000fc400078e00ff */
[----:B------:R-:W-:Y:S01]  /*4440*/  FMNMX.FTZ R5, R108, R4, !PT ;  /* 0x000000046c057209 */ /* 0x000fe20007810000 */
[----:B------:R-:W-:Y:S01]  /*4450*/  STL [R1+0xc4], R211 ;  /* 0x0000c4d301007387 */ /* 0x000fe20000100800 */
[----:B------:R-:W-:Y:S01]  /*4460*/  FMNMX.FTZ R4, R50, R51, !PT ;  /* 0x0000003332047209 */ /* 0x000fe20007810000 */
[----:B------:R-:W-:Y:S01]  /*4470*/  VIADD R238, R223, 0x32370b8f ;  /* 0x32370b8fdfee7836 */ /* 0x000fe20000000000 */
        /* <DEDUP_REMOVED lines=18> */
[----:B------:R-:W-:-:S02]  /*45a0*/  FMNMX.FTZ R4, R109, R4, !PT ;  /* 0x000000046d047209 */ /* 0x000fc40007810000 */
[----:B------:R-:W-:Y:S01]  /*45b0*/  FMNMX.FTZ R5, R127, R5, !PT ;  /* 0x000000057f057209 */ /* 0x000fe20007810000 */
[----:B------:R-:W-:Y:S01]  /*45c0*/  STL [R1+0xac], R10 ;  /* 0x0000ac0a01007387 */ /* 0x000fe20000100800 */
[----:B------:R-:W-:Y:S02]  /*45d0*/  FMNMX.FTZ R4, R114, R4, !PT ;  /* 0x0000000472047209 */ /* 0x000fe40007810000 */
[----:B------:R-:W-:Y:S01]  /*45e0*/  FMNMX.FTZ R5, R126, R5, !PT ;  /* 0x000000057e057209 */ /* 0x000fe20007810000 */
[----:B------:R-:W-:Y:S01]  /*45f0*/  STL [R1+0xa8], R9 ;  /* 0x0000a80901007387 */ /* 0x000fe20000100800 */
[----:B------:R-:W-:Y:S02]  /*4600*/  FMNMX.FTZ R4, R165, R4, !PT ;  /* 0x00000004a5047209 */ /* 0x000fe40007810000 */
[----:B------:R-:W-:Y:S01]  /*4610*/  FMNMX.FTZ R5, R166, R5, !PT ;  /* 0x00000005a6057209 */ /* 0x000fe20007810000 */
[----:B------:R-:W-:Y:S01]  /*4620*/  STL [R1+0xa4], R8 ;  /* 0x0000a40801007387 */ /* 0x000fe20000100800 */
[----:B------:R-:W-:-:S02]  /*4630*/  FMNMX.FTZ R4, R164, R4, !PT ;  /* 0x00000004a4047209 */ /* 0x000fc40007810000 */
[----:B------:R-:W-:Y:S01]  /*4640*/  FMNMX.FTZ R5, R183, R5, !PT ;  /* 0x00000005b7057209 */ /* 0x000fe20007810000 */
[----:B------:R1:W-:Y:S01]  /*4650*/  STL [R1+0xa0], R3 ;  /* 0x0000a00301007387 */ /* 0x0003e20000100800 */
[----:B------:R-:W-:Y:S02]  /*4660*/  FMNMX.FTZ R4, R161, R4, !PT ;  /* 0x00000004a1047209 */ /* 0x000fe40007810000 */
[----:B------:R-:W-:Y:S01]  /*4670*/  FMNMX.FTZ R5, R182, R5, !PT ;  /* 0x00000005b6057209 */ /* 0x000fe20007810000 */
[----:B------:R3:W-:Y:S01]  /*4680*/  STL [R1+0x9c], R6 ;  /* 0x00009c0601007387 */ /* 0x0007e20000100800 */
        /* <DEDUP_REMOVED lines=20> */
[----:B-1----:R-:W-:-:S02]  /*47d0*/  LOP3.LUT R3, R186, R222, RZ, 0x3c, !PT ;  /* 0x000000deba037212 */ /* 0x002fc400078e3cff */
[----:B------:R-:W-:Y:S02]  /*47e0*/  FMNMX.FTZ R4, R188, R4, !PT ;  /* 0x00000004bc047209 */ /* 0x000fe40007810000 */
[----:B------:R-:W-:Y:S01]  /*47f0*/  FMNMX.FTZ R5, R240, R5, !PT ;  /* 0x00000005f0057209 */ /* 0x000fe20007810000 */
[----:B------:R-:W-:Y:S01]  /*4800*/  STL [R1+0x20], R3 ;  /* 0x0000200301007387 */ /* 0x000fe20000100800 */
[----:B---3--:R-:W-:Y:S01]  /*4810*/  LOP3.LUT R6, R81, R3, RZ, 0x3c, !PT ;  /* 0x0000000351067212 */ /* 0x008fe200078e3cff */
[----:B------:R-:W-:Y:S01]  /*4820*/  VIADD R81, R223, 0x76cf5d0a ;  /* 0x76cf5d0adf517836 */ /* 0x000fe20000000000 */
[----:B------:R-:W-:Y:S02]  /*4830*/  FMNMX.FTZ R4, R143, R4, !PT ;  /* 0x000000048f047209 */ /* 0x000fe40007810000 */
[----:B------:R-:W-:Y:S01]  /*4840*/  FMNMX.FTZ R5, R239, R5, !PT ;  /* 0x00000005ef057209 */ /* 0x000fe20007810000 */
[----:B------:R-:W-:Y:S01]  /*4850*/  IMAD.WIDE.U32 R74, R6, -0x2daee0ad, RZ ;  /* 0xd2511f53064a7825 */ /* 0x000fe200078e00ff */
[----:B------:R-:W-:-:S02]  /*4860*/  FMNMX.FTZ R6, R142, R4, !PT ;  /* 0x000000048e067209 */ /* 0x000fc40007810000 */
[----:B------:R-:W-:Y:S02]  /*4870*/  FMNMX.FTZ R4, R227, R5, !PT ;  /* 0x00000005e3047209 */ /* 0x000fe40007810000 */
[----:B------:R-:W-:Y:S02]  /*4880*/  LOP3.LUT R5, R27, R80, R105, 0x96, !PT ;  /* 0x000000501b057212 */ /* 0x000fe400078e9669 */
[----:B------:R-:W-:Y:S02]  /*4890*/  FMNMX.FTZ R11, R225, R4, !PT ;  /* 0x00000004e10b7209 */ /* 0x000fe40007810000 */
[----:B------:R-:W-:Y:S01]  /*48a0*/  FMNMX.FTZ R6, R251, R6, !PT ;  /* 0x00000006fb067209 */ /* 0x000fe20007810000 */
[----:B------:R-:W-:Y:S01]  /*48b0*/  IMAD.WIDE.U32 R4, R5, -0x2daee0ad, RZ ;  /* 0xd2511f5305047825 */ /* 0x000fe200078e00ff */
[----:B------:R-:W-:Y:S01]  /*48c0*/  LOP3.LUT R7, R75, R82, R44, 0x96, !PT ;  /* 0x000000524b077212 */ /* 0x000fe200078e962c */
[----:B------:R-:W1:Y:S01]  /*48d0*/  SHFL.BFLY PT, R136, R11, 0x2, 0x1f ;  /* 0x0c401f000b887f89 */ /* 0x000e6200000e0000 */
[----:B------:R-:W-:Y:S01]  /*48e0*/  FMNMX.FTZ R6, R250, R6, !PT ;  /* 0x00000006fa067209 */ /* 0x000fe20007810000 */
[----:B------:R-:W-:-:S02]  /*48f0*/  VIADD R75, R222, 0x3c6ef372 ;  /* 0x3c6ef372de4b7836 */ /* 0x000fc40000000000 */
[----:B------:R-:W-:Y:S01]  /*4900*/  IMAD.WIDE.U32 R60, R7, -0x326172a9, RZ ;  /* 0xcd9e8d57073c7825 */ /* 0x000fe200078e00ff */
[----:B------:R-:W-:Y:S02]  /*4910*/  FMNMX.FTZ R7, R249, R6, !PT ;  /* 0x00000006f9077209 */ /* 0x000fe40007810000 */
[----:B------:R-:W-:Y:S02]  /*4920*/  LOP3.LUT R6, R5, R74, R81, 0x96, !PT ;  /* 0x0000004a05067212 */ /* 0x000fe400078e9651 */
[----:B------:R-:W-:Y:S02]  /*4930*/  FMNMX.FTZ R5, R244, R7, !PT ;  /* 0x00000007f4057209 */ /* 0x000fe40007810000 */
[----:B--2---:R-:W-:Y:S01]  /*4940*/  LOP3.LUT R12, R61, R26, R75, 0x96, !PT ;  /* 0x0000001a3d0c7212 */ /* 0x004fe200078e964b */
[----:B------:R-:W-:Y:S01]  /*4950*/  IMAD.WIDE.U32 R6, R6, -0x326172a9, RZ ;  /* 0xcd9e8d5706067825 */ /* 0x000fe200078e00ff */
[----:B------:R-:W-:-:S03]  /*4960*/  FMNMX.FTZ R5, R241, R5, !PT ;  /* 0x00000005f1057209 */ /* 0x000fc60007810000 */
[----:B------:R-:W-:Y:S01]  /*4970*/  IMAD.WIDE.U32 R12, R12, -0x2daee0ad, RZ ;  /* 0xd2511f530c0c7825 */ /* 0x000fe200078e00ff */
[----:B------:R-:W-:Y:S02]  /*4980*/  LOP3.LUT R14, R7, R60, R229, 0x96, !PT ;  /* 0x0000003c070e7212 */ /* 0x000fe400078e96e5 */
[----:B------:R-:W-:Y:S02]  /*4990*/  FMNMX.FTZ R5, R233, R5, !PT ;  /* 0x00000005e9057209 */ /* 0x000fe40007810000 */
[----:B------:R-:W-:Y:S01]  /*49a0*/  LOP3.LUT R4, R13, R4, R238, 0x96, !PT ;  /* 0x000000040d047212 */ /* 0x000fe200078e96ee */
[----:B------:R-:W-:Y:S01]  /*49b0*/  IMAD.WIDE.U32 R14, R14, -0x2daee0ad, RZ ;  /* 0xd2511f530e0e7825 */ /* 0x000fe200078e00ff */
[----:B------:R-:W-:Y:S02]  /*49c0*/  FMNMX.FTZ R133, R228, R5, !PT ;  /* 0x00000005e4857209 */ /* 0x000fe40007810000 */
[----:B-1----:R-:W-:Y:S01]  /*49d0*/  FMNMX.FTZ R136, R11, R136, !PT ;  /* 0x000000880b887209 */ /* 0x002fe20007810000 */
[----:B------:R-:W-:Y:S01]  /*49e0*/  IMAD.WIDE.U32 R4, R4, -0x326172a9, RZ ;  /* 0xcd9e8d5704047825 */ /* 0x000fe200078e00ff */
[----:B------:R-:W-:-:S02]  /*49f0*/  LOP3.LUT R12, R15, R12, R237, 0x96, !PT ;  /* 0x0000000c0f0c7212 */ /* 0x000fc400078e96ed */
[----:B------:R-:W-:Y:S01]  /*4a00*/  FMNMX.FTZ R133, R226, R133, !PT ;  /* 0x00000085e2857209 */ /* 0x000fe20007810000 */
[----:B------:R-:W1:Y:S01]  /*4a10*/  SHFL.BFLY PT, R17, R136, 0x1, 0x1f ;  /* 0x0c201f0088117f89 */ /* 0x000e6200000e0000 */
[----:B------:R-:W-:Y:S01]  /*4a20*/  LOP3.LUT R6, R5, R6, R236, 0x96, !PT ;  /* 0x0000000605067212 */ /* 0x000fe200078e96ec */
[----:B------:R-:W-:Y:S02]  /*4a30*/  IMAD.WIDE.U32 R12, R12, -0x326172a9, RZ ;  /* 0xcd9e8d570c0c7825 */ /* 0x000fe400078e00ff */
[----:B------:R-:W2:Y:S02]  /*4a40*/  SHFL.BFLY PT, R16, R133, 0x2, 0x1f ;  /* 0x0c401f0085107f89 */ /* 0x000ea400000e0000 */
[----:B------:R-:W-:Y:S01]  /*4a50*/  IMAD.WIDE.U32 R6, R6, -0x2daee0ad, RZ ;  /* 0xd2511f5306067825 */ /* 0x000fe200078e00ff */
[----:B------:R-:W-:-:S04]  /*4a60*/  LOP3.LUT R4, R13, R4, R235, 0x96, !PT ;  /* 0x000000040d047212 */ /* 0x000fc800078e96eb */
[----:B------:R-:W-:Y:S01]  /*4a70*/  LOP3.LUT R7, R7, R14, R234, 0x96, !PT ;  /* 0x0000000e07077212 */ /* 0x000fe200078e96ea */
[----:B------:R-:W-:-:S05]  /*4a80*/  IMAD.WIDE.U32 R4, R4, -0x2daee0ad, RZ ;  /* 0xd2511f5304047825 */ /* 0x000fca00078e00ff */
[----:B------:R-:W-:Y:S01]  /*4a90*/  LOP3.LUT R11, R5, R6, R73, 0x96, !PT ;  /* 0x00000006050b7212 */ /* 0x000fe200078e9649 */
[----:B------:R-:W-:Y:S01]  /*4aa0*/  IMAD.WIDE.U32 R6, R7, -0x326172a9, RZ ;  /* 0xcd9e8d5707067825 */ /* 0x000fe200078e00ff */
[--C-:B------:R-:W-:Y:S02]  /*4ab0*/  SHF.R.U32.HI R14, RZ, 0x10, R4.reuse ;  /* 0x00000010ff0e7819 */ /* 0x100fe40000011604 */
[C---:B------:R-:W-:Y:S02]  /*4ac0*/  LOP3.LUT R13, R4.reuse, 0xffff, RZ, 0xc0, !PT ;  /* 0x0000ffff040d7812 */ /* 0x040fe400078ec0ff */
[----:B------:R-:W-:Y:S02]  /*4ad0*/  LOP3.LUT R19, R4, 0xff, RZ, 0xc0, !PT ;  /* 0x000000ff04137812 */ /* 0x000fe400078ec0ff */
[----:B-1----:R-:W-:Y:S02]  /*4ae0*/  FMNMX.FTZ R136, R136, R17, !PT ;  /* 0x0000001188887209 */ /* 0x002fe40007810000 */
[----:B------:R-:W-:-:S02]  /*4af0*/  SHF.R.U32.HI R15, RZ, 0x18, R4 ;  /* 0x00000018ff0f7819 */ /* 0x000fc40000011604 */
[----:B------:R-:W-:Y:S01]  /*4b00*/  LOP3.LUT R4, R7, R12, R72, 0x96, !PT ;  /* 0x0000000c07047212 */ /* 0x000fe200078e9648 */
[----:B------:R1:W-:Y:S01]  /*4b10*/  STL [R1+0xe0], R136 ;  /* 0x0000e08801007387 */ /* 0x0003e20000100800 */
[----:B------:R-:W-:Y:S02]  /*4b20*/  LOP3.LUT R12, R14, 0xff, RZ, 0xc0, !PT ;  /* 0x000000ff0e0c7812 */ /* 0x000fe400078ec0ff */
[----:B------:R-:W-:Y:S01]  /*4b30*/  LOP3.LUT R14, R6, 0xffff, RZ, 0xc0, !PT ;  /* 0x0000ffff060e7812 */ /* 0x000fe200078ec0ff */
[C---:B------:R-:W-:Y:S01]  /*4b40*/  FMUL.FTZ R7, R136.reuse, UR14 ;  /* 0x0000000e88077c20 */ /* 0x040fe20008410000 */
[----:B------:R-:W-:Y:S02]  /*4b50*/  FMNMX.FTZ R5, R45, R68, !PT ;  /* 0x000000442d057209 */ /* 0x000fe40007810000 */
[----:B------:R-:W-:Y:S02]  /*4b60*/  FSETP.NEU.FTZ.AND P1, PT, R136, -INF , PT ;  /* 0xff8000008800780b */ /* 0x000fe40003f3d000 */
[----:B--2---:R-:W-:-:S02]  /*4b70*/  FMNMX.FTZ R133, R133, R16, !PT ;  /* 0x0000001085857209 */ /* 0x004fc40007810000 */
[----:B------:R-:W-:Y:S02]  /*4b80*/  FMNMX.FTZ R5, R145, R5, !PT ;  /* 0x0000000591057209 */ /* 0x000fe40007810000 */
[----:B------:R-:W-:Y:S01]  /*4b90*/  FSEL R25, R7, RZ, P1 ;  /* 0x000000ff07197208 */ /* 0x000fe20000800000 */
[----:B------:R-:W2:Y:S01]  /*4ba0*/  SHFL.BFLY PT, R20, R133, 0x1, 0x1f ;  /* 0x0c201f0085147f89 */ /* 0x000ea200000e0000 */
[----:B------:R-:W-:Y:S02]  /*4bb0*/  LOP3.LUT R17, R6, 0xff, RZ, 0xc0, !PT ;  /* 0x000000ff06117812 */ /* 0x000fe400078ec0ff */
[--C-:B------:R-:W-:Y:S02]  /*4bc0*/  SHF.R.U32.HI R16, RZ, 0x10, R6.reuse ;  /* 0x00000010ff107819 */ /* 0x100fe40000011606 */
[----:B------:R-:W-:Y:S02]  /*4bd0*/  SHF.R.U32.HI R18, RZ, 0x18, R6 ;  /* 0x00000018ff127819 */ /* 0x000fe40000011606 */
[----:B------:R-:W-:-:S02]  /*4be0*/  FMNMX.FTZ R6, R64, R69, !PT ;  /* 0x0000004540067209 */ /* 0x000fc40007810000 */
[----:B------:R-:W-:Y:S01]  /*4bf0*/  FMNMX.FTZ R7, R115, R5, !PT ;  /* 0x0000000573077209 */ /* 0x000fe20007810000 */
[----:B------:R-:W-:Y:S01]  /*4c00*/  FFMA.FTZ R5, R48, UR14, -R25 ;  /* 0x0000000e30057c23 */ /* 0x000fe20008010819 */
[----:B------:R-:W-:Y:S02]  /*4c10*/  SHF.R.U32.HI R13, RZ, 0x8, R13 ;  /* 0x00000008ff0d7819 */ /* 0x000fe4000001160d */
[----:B------:R-:W-:Y:S01]  /*4c20*/  FMNMX.FTZ R6, R146, R6, !PT ;  /* 0x0000000692067209 */ /* 0x000fe20007810000 */
[----:B-1----:R1:W-:Y:S01]  /*4c30*/  MUFU.EX2 R136, R5 ;  /* 0x0000000500887308 */ /* 0x0023e20000000800 */
[----:B------:R-:W-:Y:S02]  /*4c40*/  PRMT R21, R19, 0x5410, R13 ;  /* 0x0000541013157816 */ /* 0x000fe4000000000d */
[----:B------:R-:W-:Y:S02]  /*4c50*/  FMNMX.FTZ R6, R120, R6, !PT ;  /* 0x0000000678067209 */ /* 0x000fe40007810000 */
[----:B------:R-:W-:Y:S01]  /*4c60*/  FMNMX.FTZ R13, R149, R7, !PT ;  /* 0x00000007950d7209 */ /* 0x000fe20007810000 */
[----:B------:R-:W-:Y:S01]  /*4c70*/  FFMA.FTZ R7, R49, UR14, -R25 ;  /* 0x0000000e31077c23 */ /* 0x000fe20008010819 */
[----:B------:R-:W-:-:S02]  /*4c80*/  PRMT R22, R12, 0x5410, R15 ;  /* 0x000054100c167816 */ /* 0x000fc4000000000f */
[----:B------:R-:W-:Y:S02]  /*4c90*/  SHF.R.U32.HI R12, RZ, 0x8, R14 ;  /* 0x00000008ff0c7819 */ /* 0x000fe4000001160e */
[----:B--2---:R-:W-:Y:S02]  /*4ca0*/  FMNMX.FTZ R133, R133, R20, !PT ;  /* 0x0000001485857209 */ /* 0x004fe40007810000 */
[----:B------:R-:W-:Y:S02]  /*4cb0*/  PRMT R17, R17, 0x5410, R12 ;  /* 0x0000541011117816 */ /* 0x000fe4000000000c */
[----:B------:R-:W-:Y:S02]  /*4cc0*/  FMNMX.FTZ R12, R148, R13, !PT ;  /* 0x0000000d940c7209 */ /* 0x000fe40007810000 */
[----:B-1----:R-:W-:Y:S02]  /*4cd0*/  LOP3.LUT R5, R16, 0xff, RZ, 0xc0, !PT ;  /* 0x000000ff10057812 */ /* 0x002fe400078ec0ff */
[----:B------:R-:W-:-:S02]  /*4ce0*/  FSETP.NEU.FTZ.AND P1, PT, R133, -INF , PT ;  /* 0xff8000008500780b */ /* 0x000fc40003f3d000 */
[----:B------:R-:W-:Y:S02]  /*4cf0*/  PRMT R18, R5, 0x5410, R18 ;  /* 0x0000541005127816 */ /* 0x000fe40000000012 */
[----:B------:R-:W-:Y:S02]  /*4d00*/  FMNMX.FTZ R5, R151, R6, !PT ;  /* 0x0000000697057209 */ /* 0x000fe40007810000 */
[----:B------:R1:W2:Y:S01]  /*4d10*/  MUFU.EX2 R6, R7 ;  /* 0x0000000700067308 */ /* 0x0002a20000000800 */
[C---:B------:R-:W-:Y:S02]  /*4d20*/  LOP3.LUT R14, R11.reuse, 0xff, RZ, 0xc0, !PT ;  /* 0x000000ff0b0e7812 */ /* 0x040fe400078ec0ff */
[----:B------:R-:W-:Y:S02]  /*4d30*/  FMNMX.FTZ R15, R150, R5, !PT ;  /* 0x00000005960f7209 */ /* 0x000fe40007810000 */
[----:B------:R-:W-:Y:S02]  /*4d40*/  LOP3.LUT R5, R11, 0xffff, RZ, 0xc0, !PT ;  /* 0x0000ffff0b057812 */ /* 0x000fe400078ec0ff */
[----:B-1----:R-:W-:Y:S01]  /*4d50*/  FMNMX.FTZ R7, R123, R12, !PT ;  /* 0x0000000c7b077209 */ /* 0x002fe20007810000 */
[----:B--2---:R1:W-:Y:S03]  /*4d60*/  STL [R1+0x30], R6 ;  /* 0x0000300601007387 */ /* 0x0043e60000100800 */
[----:B------:R-:W-:Y:S01]  /*4d70*/  FMNMX.FTZ R16, R121, R7, !PT ;  /* 0x0000000779107209 */ /* 0x000fe20007810000 */
[----:B------:R-:W-:Y:S01]  /*4d80*/  FMUL.FTZ R7, R133, UR14 ;  /* 0x0000000e85077c20 */ /* 0x000fe20008410000 */
[----:B------:R2:W-:Y:S01]  /*4d90*/  STL [R1+0xe4], R133 ;  /* 0x0000e48501007387 */ /* 0x0005e20000100800 */
[----:B------:R-:W-:-:S02]  /*4da0*/  SHF.R.U32.HI R5, RZ, 0x8, R5 ;  /* 0x00000008ff057819 */ /* 0x000fc40000011605 */
[----:B------:R-:W-:Y:S01]  /*4db0*/  SHF.R.U32.HI R13, RZ, 0x18, R11 ;  /* 0x00000018ff0d7819 */ /* 0x000fe2000001160b */
[--C-:B------:R-:W-:Y:S01]  /*4dc0*/  FFMA.FTZ R12, R104, UR14, -R25.reuse ;  /* 0x0000000e680c7c23 */ /* 0x100fe20008010819 */
[----:B-1----:R-:W-:Y:S01]  /*4dd0*/  FFMA.FTZ R6, R101, UR14, -R25 ;  /* 0x0000000e65067c23 */ /* 0x002fe20008010819 */
[----:B------:R-:W-:-:S03]  /*4de0*/  FSEL R24, R7, RZ, P1 ;  /* 0x000000ff07187208 */ /* 0x000fc60000800000 */
[----:B------:R1:W-:Y:S01]  /*4df0*/  MUFU.EX2 R213, R6 ;  /* 0x0000000600d57308 */ /* 0x0003e20000000800 */
[----:B--2---:R-:W2:Y:S01]  /*4e00*/  LDL.LU R133, [R1+0x30] ;  /* 0x0000300001857983 */ /* 0x004ea20000300800 */
[----:B------:R-:W-:Y:S01]  /*4e10*/  PRMT R19, R14, 0x5410, R5 ;  /* 0x000054100e137816 */ /* 0x000fe20000000005 */
[----:B------:R-:W-:Y:S01]  /*4e20*/  FFMA.FTZ R5, R106, UR14, -R24 ;  /* 0x0000000e6a057c23 */ /* 0x000fe20008010818 */
[----:B------:R-:W-:-:S04]  /*4e30*/  FMNMX.FTZ R7, R155, R16, !PT ;  /* 0x000000109b077209 */ /* 0x000fc80007810000 */
[----:B------:R-:W3:Y:S01]  /*4e40*/  MUFU.EX2 R65, R12 ;  /* 0x0000000c00417308 */ /* 0x000ee20000000800 */
[----:B-1----:R-:W-:-:S04]  /*4e50*/  SHF.R.U32.HI R6, RZ, 0x10, R11 ;  /* 0x00000010ff067819 */ /* 0x002fc8000001160b */
[----:B------:R-:W-:Y:S02]  /*4e60*/  LOP3.LUT R11, R6, 0xff, RZ, 0xc0, !PT ;  /* 0x000000ff060b7812 */ /* 0x000fe400078ec0ff */
[----:B------:R-:W-:Y:S01]  /*4e70*/  FMNMX.FTZ R6, R147, R15, !PT ;  /* 0x0000000f93067209 */ /* 0x000fe20007810000 */
[----:B------:R1:W-:Y:S01]  /*4e80*/  MUFU.EX2 R212, R5 ;  /* 0x0000000500d47308 */ /* 0x0003e20000000800 */
[----:B------:R-:W-:Y:S02]  /*4e90*/  FMNMX.FTZ R7, R154, R7, !PT ;  /* 0x000000079a077209 */ /* 0x000fe40007810000 */
[----:B------:R-:W-:Y:S01]  /*4ea0*/  FMNMX.FTZ R15, R122, R6, !PT ;  /* 0x000000067a0f7209 */ /* 0x000fe20007810000 */
[----:B------:R-:W-:Y:S01]  /*4eb0*/  FFMA.FTZ R6, R107, UR14, -R24 ;  /* 0x0000000e6b067c23 */ /* 0x000fe20008010818 */
[----:B------:R-:W-:Y:S02]  /*4ec0*/  PRMT R16, R11, 0x5410, R13 ;  /* 0x000054100b107816 */ /* 0x000fe4000000000d */
[----:B------:R-:W-:Y:S01]  /*4ed0*/  SHF.R.U32.HI R11, RZ, 0x10, R4 ;  /* 0x00000010ff0b7819 */ /* 0x000fe20000011604 */
[----:B------:R4:W3:Y:S01]  /*4ee0*/  MUFU.EX2 R208, R6 ;  /* 0x0000000600d07308 */ /* 0x0008e20000000800 */
[----:B------:R-:W-:-:S02]  /*4ef0*/  FMNMX.FTZ R14, R152, R7, !PT ;  /* 0x00000007980e7209 */ /* 0x000fc40007810000 */
[C---:B------:R-:W-:Y:S02]  /*4f00*/  LOP3.LUT R13, R4.reuse, 0xff, RZ, 0xc0, !PT ;  /* 0x000000ff040d7812 */ /* 0x040fe400078ec0ff */
[----:B-1----:R-:W-:Y:S02]  /*4f10*/  LOP3.LUT R5, R4, 0xffff, RZ, 0xc0, !PT ;  /* 0x0000ffff04057812 */ /* 0x002fe400078ec0ff */
[----:B------:R-:W-:Y:S02]  /*4f20*/  FMNMX.FTZ R7, R160, R15, !PT ;  /* 0x0000000fa0077209 */ /* 0x000fe40007810000 */
[----:B------:R-:W-:Y:S02]  /*4f30*/  SHF.R.U32.HI R12, RZ, 0x8, R5 ;  /* 0x00000008ff0c7819 */ /* 0x000fe40000011605 */
[----:B------:R-:W-:Y:S01]  /*4f40*/  SHF.R.U32.HI R5, RZ, 0x18, R4 ;  /* 0x00000018ff057819 */ /* 0x000fe20000011604 */
[----:B----4-:R-:W-:Y:S01]  /*4f50*/  FFMA.FTZ R6, R116, UR14, -R25 ;  /* 0x0000000e74067c23 */ /* 0x010fe20008010819 */
[----:B------:R-:W-:-:S02]  /*4f60*/  LOP3.LUT R4, R11, 0xff, RZ, 0xc0, !PT ;  /* 0x000000ff0b047812 */ /* 0x000fc400078ec0ff */
[----:B------:R-:W-:Y:S01]  /*4f70*/  FMNMX.FTZ R11, R124, R14, !PT ;  /* 0x0000000e7c0b7209 */ /* 0x000fe20007810000 */
[----:B------:R1:W-:Y:S01]  /*4f80*/  MUFU.EX2 R67, R6 ;  /* 0x0000000600437308 */ /* 0x0003e20000000800 */
[----:B------:R-:W-:Y:S02]  /*4f90*/  PRMT R12, R13, 0x5410, R12 ;  /* 0x000054100d0c7816 */ /* 0x000fe4000000000c */
[----:B------:R-:W-:Y:S02]  /*4fa0*/  PRMT R13, R4, 0x5410, R5 ;  /* 0x00005410040d7816 */ /* 0x000fe40000000005 */
[----:B------:R-:W-:Y:S02]  /*4fb0*/  HSET2.LE.AND R14, R17, R202, PT ;  /* 0x000000ca110e7233 */ /* 0x000fe40003803000 */
[----:B---3--:R-:W-:Y:S02]  /*4fc0*/  F2FP.BF16.F32.PACK_AB R4, R65, R213 ;  /* 0x000000d54104723e */ /* 0x008fe400000010ff */
[----:B-1----:R-:W-:-:S02]  /*4fd0*/  FMNMX.FTZ R6, R156, R7, !PT ;  /* 0x000000079c067209 */ /* 0x002fc40007810000 */
[----:B------:R-:W-:Y:S02]  /*4fe0*/  FMNMX.FTZ R7, R175, R11, !PT ;  /* 0x0000000baf077209 */ /* 0x000fe40007810000 */
[----:B------:R-:W-:Y:S02]  /*4ff0*/  FMNMX.FTZ R6, R153, R6, !PT ;  /* 0x0000000699067209 */ /* 0x000fe40007810000 */
[----:B------:R-:W-:Y:S02]  /*5000*/  FMNMX.FTZ R7, R174, R7, !PT ;  /* 0x00000007ae077209 */ /* 0x000fe40007810000 */
[----:B------:R-:W-:Y:S01]  /*5010*/  FMNMX.FTZ R6, R125, R6, !PT ;  /* 0x000000067d067209 */ /* 0x000fe20007810000 */
[----:B------:R-:W-:Y:S01]  /*5020*/  FFMA.FTZ R5, R117, UR14, -R25 ;  /* 0x0000000e75057c23 */ /* 0x000fe20008010819 */
[----:B------:R-:W-:Y:S02]  /*5030*/  FMNMX.FTZ R7, R172, R7, !PT ;  /* 0x00000007ac077209 */ /* 0x000fe40007810000 */
[----:B------:R-:W-:-:S02]  /*5040*/  LOP3.LUT R14, R14, R4, RZ, 0xc0, !PT ;  /* 0x000000040e0e7212 */ /* 0x000fc400078ec0ff */
[----:B------:R-:W-:Y:S02]  /*5050*/  HSET2.LE.AND R15, R18, R202, PT ;  /* 0x000000ca120f7233 */ /* 0x000fe40003803000 */
[----:B------:R-:W-:Y:S02]  /*5060*/  F2FP.BF16.F32.PACK_AB R4, R208, R212 ;  /* 0x000000d4d004723e */ /* 0x000fe400000010ff */
[----:B------:R-:W-:Y:S01]  /*5070*/  FMNMX.FTZ R6, R177, R6, !PT ;  /* 0x00000006b1067209 */ /* 0x000fe20007810000 */
[----:B------:R1:W-:Y:S01]  /*5080*/  MUFU.EX2 R66, R5 ;  /* 0x0000000500427308 */ /* 0x0003e20000000800 */
[----:B------:R-:W-:Y:S02]  /*5090*/  FMNMX.FTZ R7, R102, R7, !PT ;  /* 0x0000000766077209 */ /* 0x000fe40007810000 */
[----:B------:R-:W-:Y:S02]  /*50a0*/  LOP3.LUT R15, R15, R4, RZ, 0xc0, !PT ;  /* 0x000000040f0f7212 */ /* 0x000fe400078ec0ff */
[----:B------:R-:W-:-:S02]  /*50b0*/  FMNMX.FTZ R4, R176, R6, !PT ;  /* 0x00000006b0047209 */ /* 0x000fc40007810000 */
[----:B------:R-:W-:Y:S02]  /*50c0*/  FMNMX.FTZ R6, R178, R7, !PT ;  /* 0x00000007b2067209 */ /* 0x000fe40007810000 */
[----:B------:R-:W-:Y:S02]  /*50d0*/  LEA R205, R2, UR4, 0x1 ;  /* 0x0000000402cd7c11 */ /* 0x000fe4000f8e08ff */
[----:B------:R-:W-:Y:S01]  /*50e0*/  FMNMX.FTZ R2, R173, R4, !PT ;  /* 0x00000004ad027209 */ /* 0x000fe20007810000 */
[----:B-1----:R-:W-:Y:S01]  /*50f0*/  FFMA.FTZ R5, R100, UR14, -R25 ;  /* 0x0000000e64057c23 */ /* 0x002fe20008010819 */
[----:B------:R-:W-:Y:S01]  /*5100*/  FMNMX.FTZ R4, R130, R6, !PT ;  /* 0x0000000682047209 */ /* 0x000fe20007810000 */
[----:B------:R-:W-:Y:S02]  /*5110*/  LDSM.16.MT88.4 R56, [R205+0x4400] ;  /* 0x00440000cd38783b */ /* 0x000fe40000004200 */
[----:B------:R1:W-:Y:S01]  /*5120*/  MUFU.EX2 R10, R5 ;  /* 0x00000005000a7308 */ /* 0x0003e20000000800 */
[----:B------:R-:W-:-:S02]  /*5130*/  IMAD R206, R0, 0x2, R205 ;  /* 0x0000000200ce7824 */ /* 0x000fc400078e02cd */
[--C-:B------:R-:W-:Y:S01]  /*5140*/  FFMA.FTZ R0, R51, UR14, -R24.reuse ;  /* 0x0000000e33007c23 */ /* 0x100fe20008010818 */
[----:B------:R-:W-:Y:S02]  /*5150*/  FMNMX.FTZ R4, R128, R4, !PT ;  /* 0x0000000480047209 */ /* 0x000fe40007810000 */
[----:B------:R-:W-:Y:S01]  /*5160*/  FMNMX.FTZ R2, R103, R2, !PT ;  /* 0x0000000267027209 */ /* 0x000fe20007810000 */
[----:B------:R-:W-:Y:S01]  /*5170*/  LDSM.16.MT88.4 R40, [R206+0x4000] ;  /* 0x00400000ce28783b */ /* 0x000fe20000004200 */
[----:B------:R-:W-:Y:S01]  /*5180*/  FMNMX.FTZ R4, R110, R4, !PT ;  /* 0x000000046e047209 */ /* 0x000fe20007810000 */
[----:B------:R3:W-:Y:S01]  /*5190*/  MUFU.EX2 R132, R0 ;  /* 0x0000000000847308 */ /* 0x0007e20000000800 */
[----:B-1----:R-:W-:Y:S01]  /*51a0*/  FFMA.FTZ R5, R50, UR14, -R24 ;  /* 0x0000000e32057c23 */ /* 0x002fe20008010818 */
[----:B------:R-:W-:Y:S01]  /*51b0*/  FMNMX.FTZ R6, R134, R2, !PT ;  /* 0x0000000286067209 */ /* 0x000fe20007810000 */
[----:B------:R-:W1:Y:S05]  /*51c0*/  LDSM.16.MT88.4 R48, [R205+0x4000] ;  /* 0x00400000cd30783b */ /* 0x000e6a0000004200 */
[----:B------:R4:W4:Y:S01]  /*51d0*/  MUFU.EX2 R8, R5 ;  /* 0x0000000500087308 */ /* 0x0009220000000800 */
[----:B------:R-:W-:Y:S01]  /*51e0*/  FMNMX.FTZ R4, R219, R4, !PT ;  /* 0x00000004db047209 */ /* 0x000fe20007810000 */
[----:B------:R-:W-:Y:S01]  /*51f0*/  LDSM.16.MT88.4 R52, [R206+0x4400] ;  /* 0x00440000ce34783b */ /* 0x000fe20000004200 */
[----:B---3--:R-:W-:-:S02]  /*5200*/  HSET2.LE.AND R0, R12, R202, PT ;  /* 0x000000ca0c007233 */ /* 0x008fc40003803000 */
[----:B------:R-:W-:Y:S01]  /*5210*/  FMNMX.FTZ R6, R135, R6, !PT ;  /* 0x0000000687067209 */ /* 0x000fe20007810000 */
[----:B----4-:R-:W-:Y:S01]  /*5220*/  FFMA.FTZ R5, R108, UR14, -R25 ;  /* 0x0000000e6c057c23 */ /* 0x010fe20008010819 */
[----:B------:R-:W-:-:S03]  /*5230*/  IMAD.MOV.U32 R108, RZ, RZ, R8 ;  /* 0x000000ffff6c7224 */ /* 0x000fc600078e0008 */
[----:B------:R3:W4:Y:S01]  /*5240*/  MUFU.EX2 R186, R5 ;  /* 0x0000000500ba7308 */ /* 0x0007220000000800 */
[----:B------:R-:W-:Y:S01]  /*5250*/  IMAD.WIDE.U32 R100, R218, -0x326172a9, RZ ;  /* 0xcd9e8d57da647825 */ /* 0x000fe200078e00ff */
[----:B------:R-:W-:Y:S02]  /*5260*/  HSET2.LE.AND R11, R16, R202, PT ;  /* 0x000000ca100b7233 */ /* 0x000fe40003803000 */
[----:B--2---:R-:W-:-:S04]  /*5270*/  F2FP.BF16.F32.PACK_AB R2, R133, R136 ;  /* 0x000000888502723e */ /* 0x004fc800000010ff */
[----:B------:R-:W-:Y:S02]  /*5280*/  LOP3.LUT R12, R0, R2, RZ, 0xc0, !PT ;  /* 0x00000002000c7212 */ /* 0x000fe400078ec0ff */
[----:B------:R-:W-:Y:S01]  /*5290*/  FMNMX.FTZ R2, R203, R4, !PT ;  /* 0x00000004cb027209 */ /* 0x000fe20007810000 */
[----:B------:R-:W-:Y:S01]  /*52a0*/  FFMA.FTZ R4, R118, UR14, -R24 ;  /* 0x0000000e76047c23 */ /* 0x000fe20008010818 */
[----:B------:R-:W-:Y:S02]  /*52b0*/  FMNMX.FTZ R0, R129, R6, !PT ;  /* 0x0000000681007209 */ /* 0x000fe40007810000 */
[----:B------:R-:W-:Y:S01]  /*52c0*/  FMNMX.FTZ R2, R200, R2, !PT ;  /* 0x00000002c8027209 */ /* 0x000fe20007810000 */
[----:B------:R2:W-:Y:S01]  /*52d0*/  MUFU.EX2 R144, R4 ;  /* 0x0000000400907308 */ /* 0x0005e20000000800 */
[----:B---3--:R-:W-:Y:S02]  /*52e0*/  FMNMX.FTZ R5, R111, R0, !PT ;  /* 0x000000006f057209 */ /* 0x008fe40007810000 */
[----:B------:R-:W-:-:S02]  /*52f0*/  HSET2.LE.AND R0, R13, R202, PT ;  /* 0x000000ca0d007233 */ /* 0x000fc40003803000 */
[----:B------:R-:W-:Y:S02]  /*5300*/  FMNMX.FTZ R5, R243, R5, !PT ;  /* 0x00000005f3057209 */ /* 0x000fe40007810000 */
[----:B--2---:R-:W-:Y:S02]  /*5310*/  FMNMX.FTZ R4, R192, R2, !PT ;  /* 0x00000002c0047209 */ /* 0x004fe40007810000 */
[----:B------:R-:W-:Y:S02]  /*5320*/  F2FP.BF16.F32.PACK_AB R2, R132, R108 ;  /* 0x0000006c8402723e */ /* 0x000fe400000010ff */
[----:B------:R-:W-:Y:S02]  /*5330*/  FMNMX.FTZ R4, R201, R4, !PT ;  /* 0x00000004c9047209 */ /* 0x000fe40007810000 */
[----:B------:R-:W-:Y:S02]  /*5340*/  LOP3.LUT R13, R0, R2, RZ, 0xc0, !PT ;  /* 0x00000002000d7212 */ /* 0x000fe400078ec0ff */
[----:B------:R-:W-:-:S02]  /*5350*/  FMNMX.FTZ R0, R242, R5, !PT ;  /* 0x00000005f2007209 */ /* 0x000fc40007810000 */
[----:B------:R-:W-:Y:S02]  /*5360*/  FMNMX.FTZ R4, R198, R4, !PT ;  /* 0x00000004c6047209 */ /* 0x000fe40007810000 */
[----:B------:R-:W-:Y:S01]  /*5370*/  FMNMX.FTZ R2, R232, R0, !PT ;  /* 0x00000000e8027209 */ /* 0x000fe20007810000 */
[--C-:B------:R-:W-:Y:S01]  /*5380*/  FFMA.FTZ R6, R109, UR14, -R24.reuse ;  /* 0x0000000e6d067c23 */ /* 0x100fe20008010818 */
[----:B------:R-:W-:Y:S01]  /*5390*/  FMNMX.FTZ R4, R113, R4, !PT ;  /* 0x0000000471047209 */ /* 0x000fe20007810000 */
[----:B------:R-:W-:Y:S01]  /*53a0*/  FFMA.FTZ R0, R114, UR14, -R24 ;  /* 0x0000000e72007c23 */ /* 0x000fe20008010818 */
[----:B------:R-:W-:Y:S01]  /*53b0*/  FMNMX.FTZ R5, R220, R2, !PT ;  /* 0x00000002dc057209 */ /* 0x000fe20007810000 */
[----:B------:R2:W-:Y:S01]  /*53c0*/  MUFU.EX2 R9, R6 ;  /* 0x0000000600097308 */ /* 0x0005e20000000800 */
[----:B------:R-:W-:-:S04]  /*53d0*/  FMNMX.FTZ R2, R112, R4, !PT ;  /* 0x0000000470027209 */ /* 0x000fc80007810000 */
[----:B------:R-:W-:-:S03]  /*53e0*/  FMNMX.FTZ R4, R194, R2, !PT ;  /* 0x00000002c2047209 */ /* 0x000fc60007810000 */
[----:B------:R3:W1:Y:S01]  /*53f0*/  MUFU.EX2 R107, R0 ;  /* 0x00000000006b7308 */ /* 0x0006620000000800 */
[----:B----4-:R-:W-:Y:S02]  /*5400*/  F2FP.BF16.F32.PACK_AB R2, R186, R10 ;  /* 0x0000000aba02723e */ /* 0x010fe400000010ff */
[----:B--2---:R-:W-:-:S04]  /*5410*/  FMNMX.FTZ R6, R231, R5, !PT ;  /* 0x00000005e7067209 */ /* 0x004fc80007810000 */
[----:B------:R-:W-:Y:S02]  /*5420*/  FMNMX.FTZ R7, R230, R6, !PT ;  /* 0x00000006e6077209 */ /* 0x000fe40007810000 */
[----:B---3--:R-:W-:Y:S02]  /*5430*/  HSET2.LE.AND R0, R21, R202, PT ;  /* 0x000000ca15007233 */ /* 0x008fe40003803000 */
[----:B------:R-:W-:-:S03]  /*5440*/  FMNMX.FTZ R4, R193, R4, !PT ;  /* 0x00000004c1047209 */ /* 0x000fc60007810000 */
[----:B------:R-:W-:Y:S02]  /*5450*/  LOP3.LUT R6, R0, R2, RZ, 0xc0, !PT ;  /* 0x0000000200067212 */ /* 0x000fe400078ec0ff */
[----:B------:R-:W-:Y:S02]  /*5460*/  FMNMX.FTZ R2, R196, R7, !PT ;  /* 0x00000007c4027209 */ /* 0x000fe40007810000 */
[----:B------:R-:W-:Y:S02]  /*5470*/  FMNMX.FTZ R4, R191, R4, !PT ;  /* 0x00000004bf047209 */ /* 0x000fe40007810000 */
[----:B------:R-:W-:Y:S02]  /*5480*/  FMNMX.FTZ R2, R195, R2, !PT ;  /* 0x00000002c3027209 */ /* 0x000fe40007810000 */
[----:B------:R-:W-:Y:S02]  /*5490*/  HSET2.LE.AND R0, R22, R202, PT ;  /* 0x000000ca16007233 */ /* 0x000fe40003803000 */
[----:B------:R-:W-:-:S02]  /*54a0*/  FMNMX.FTZ R17, R190, R4, !PT ;  /* 0x00000004be117209 */ /* 0x000fc40007810000 */
[----:B------:R-:W-:Y:S02]  /*54b0*/  FMNMX.FTZ R18, R224, R2, !PT ;  /* 0x00000002e0127209 */ /* 0x000fe40007810000 */
[----:B-1----:R-:W-:Y:S02]  /*54c0*/  F2FP.BF16.F32.PACK_AB R2, R107, R9 ;  /* 0x000000096b02723e */ /* 0x002fe400000010ff */
[----:B------:R-:W-:Y:S02]  /*54d0*/  HSET2.LE.AND R4, R19, R202, PT ;  /* 0x000000ca13047233 */ /* 0x000fe40003803000 */
[----:B------:R-:W1:Y:S01]  /*54e0*/  SHFL.BFLY PT, R19, R17, 0x2, 0x1f ;  /* 0x0c401f0011137f89 */ /* 0x000e6200000e0000 */
[----:B------:R-:W-:Y:S02]  /*54f0*/  LOP3.LUT R7, R0, R2, RZ, 0xc0, !PT ;  /* 0x0000000200077212 */ /* 0x000fe400078ec0ff */
[----:B------:R-:W-:Y:S01]  /*5500*/  FMNMX.FTZ R0, R221, R18, !PT ;  /* 0x00000012dd007209 */ /* 0x000fe20007810000 */
[----:B------:R-:W-:-:S03]  /*5510*/  FFMA.FTZ R5, R119, UR14, -R24 ;  /* 0x0000000e77057c23 */ /* 0x000fc60008010818 */
[----:B------:R-:W-:Y:S01]  /*5520*/  FMNMX.FTZ R0, R199, R0, !PT ;  /* 0x00000000c7007209 */ /* 0x000fe20007810000 */
[----:B------:R2:W3:Y:S01]  /*5530*/  MUFU.EX2 R70, R5 ;  /* 0x0000000500467308 */ /* 0x0004e20000000800 */
[----:B------:R-:W-:Y:S02]  /*5540*/  LOP3.LUT R2, R101, R3, RZ, 0x3c, !PT ;  /* 0x0000000365027212 */ /* 0x000fe400078e3cff */
[----:B------:R-:W-:Y:S01]  /*5550*/  FMNMX.FTZ R0, R197, R0, !PT ;  /* 0x00000000c5007209 */ /* 0x000fe20007810000 */
[----:B------:R-:W-:Y:S02]  /*5560*/  HMMA.16816.F32.BF16 R36, R12, R48, RZ ;  /* 0x000000300c24723c */ /* 0x000fe400000418ff */
[----:B------:R-:W-:-:S04]  /*5570*/  IMAD.WIDE.U32 R62, R2, -0x2daee0ad, RZ ;  /* 0xd2511f53023e7825 */ /* 0x000fc800078e00ff */
[----:B------:R-:W-:Y:S01]  /*5580*/  HMMA.16816.F32.BF16 R28, R12, R40, RZ ;  /* 0x000000280c1c723c */ /* 0x000fe200000418ff */
[----:B------:R-:W-:-:S05]  /*5590*/  LOP3.LUT R2, R63, R82, R44, 0x96, !PT ;  /* 0x000000523f027212 */ /* 0x000fca00078e962c */
[C---:B------:R-:W-:Y:S06]  /*55a0*/  HMMA.16816.F32.BF16 R32, R12.reuse, R50, RZ ;  /* 0x000000320c20723c */ /* 0x040fec00000418ff */
[----:B------:R-:W-:Y:S01]  /*55b0*/  HMMA.16816.F32.BF16 R20, R12, R42, RZ ;  /* 0x0000002a0c14723c */ /* 0x000fe200000418ff */
[----:B------:R-:W4:Y:S01]  /*55c0*/  SHFL.BFLY PT, R13, R0, 0x2, 0x1f ;  /* 0x0c401f00000d7f89 */ /* 0x000f2200000e0000 */
[----:B------:R-:W-:Y:S01]  /*55d0*/  IMAD.WIDE.U32 R46, R2, -0x326172a9, RZ ;  /* 0xcd9e8d57022e7825 */ /* 0x000fe200078e00ff */
[----:B-1----:R-:W-:Y:S02]  /*55e0*/  FMNMX.FTZ R2, R17, R19, !PT ;  /* 0x0000001311027209 */ /* 0x002fe40007810000 */
[----:B--2---:R-:W-:-:S02]  /*55f0*/  F2FP.BF16.F32.PACK_AB R5, R66, R67 ;  /* 0x000000434205723e */ /* 0x004fc400000010ff */
[----:B---3--:R-:W-:Y:S01]  /*5600*/  F2FP.BF16.F32.PACK_AB R16, R70, R144 ;  /* 0x000000904610723e */ /* 0x008fe200000010ff */
[----:B------:R-:W1:Y:S01]  /*5610*/  SHFL.BFLY PT, R14, R2, 0x1, 0x1f ;  /* 0x0c201f00020e7f89 */ /* 0x000e6200000e0000 */
[----:B------:R-:W-:Y:S02]  /*5620*/  LOP3.LUT R4, R4, R5, RZ, 0xc0, !PT ;  /* 0x0000000504047212 */ /* 0x000fe400078ec0ff */
[----:B------:R-:W-:Y:S02]  /*5630*/  LOP3.LUT R5, R11, R16, RZ, 0xc0, !PT ;  /* 0x000000100b057212 */ /* 0x000fe400078ec0ff */
[----:B------:R-:W-:Y:S02]  /*5640*/  LOP3.LUT R11, R27, R100, R105, 0x96, !PT ;  /* 0x000000641b0b7212 */ /* 0x000fe400078e9669 */
[----:B------:R-:W-:-:S03]  /*5650*/  LOP3.LUT R12, R47, R26, R75, 0x96, !PT ;  /* 0x0000001a2f0c7212 */ /* 0x000fc600078e964b */
[C---:B------:R-:W-:Y:S06]  /*5660*/  HMMA.16816.F32.BF16 R92, R4.reuse, R56, R36 ;  /* 0x00000038045c723c */ /* 0x040fec0000041824 */
[----:B------:R-:W-:Y:S01]  /*5670*/  HMMA.16816.F32.BF16 R96, R4, R52, R28 ;  /* 0x000000340460723c */ /* 0x000fe2000004181c */
[----:B----4-:R-:W-:-:S05]  /*5680*/  FMNMX.FTZ R0, R0, R13, !PT ;  /* 0x0000000d00007209 */ /* 0x010fca0007810000 */
[C---:B------:R-:W-:Y:S06]  /*5690*/  HMMA.16816.F32.BF16 R84, R4.reuse, R58, R32 ;  /* 0x0000003a0454723c */ /* 0x040fec0000041820 */
[----:B------:R-:W-:Y:S07]  /*56a0*/  HMMA.16816.F32.BF16 R88, R4, R54, R20 ;  /* 0x000000360458723c */ /* 0x000fee0000041814 */
[----:B------:R-:W-:-:S04]  /*56b0*/  IMAD.WIDE.U32 R4, R11, -0x2daee0ad, RZ ;  /* 0xd2511f530b047825 */ /* 0x000fc800078e00ff */
[----:B------:R-:W-:Y:S01]  /*56c0*/  IMAD.WIDE.U32 R6, R12, -0x2daee0ad, RZ ;  /* 0xd2511f530c067825 */ /* 0x000fe200078e00ff */
[----:B------:R-:W-:Y:S01]  /*56d0*/  LOP3.LUT R5, R5, R62, R81, 0x96, !PT ;  /* 0x0000003e05057212 */ /* 0x000fe200078e9651 */
[----:B------:R-:W2:Y:S03]  /*56e0*/  SHFL.BFLY PT, R11, R0, 0x1, 0x1f ;  /* 0x0c201f00000b7f89 */ /* 0x000ea600000e0000 */
[----:B------:R-:W-:Y:S01]  /*56f0*/  LOP3.LUT R7, R7, R4, R238, 0x96, !PT ;  /* 0x0000000407077212 */ /* 0x000fe200078e96ee */
[----:B------:R-:W-:-:S04]  /*5700*/  IMAD.WIDE.U32 R4, R5, -0x326172a9, RZ ;  /* 0xcd9e8d5705047825 */ /* 0x000fc800078e00ff */
[----:B------:R-:W-:Y:S01]  /*5710*/  IMAD.WIDE.U32 R18, R7, -0x326172a9, RZ ;  /* 0xcd9e8d5707127825 */ /* 0x000fe200078e00ff */
[----:B------:R-:W-:Y:S02]  /*5720*/  LOP3.LUT R5, R5, R46, R229, 0x96, !PT ;  /* 0x0000002e05057212 */ /* 0x000fe400078e96e5 */
[----:B-1----:R-:W-:Y:S02]  /*5730*/  FMNMX.FTZ R138, R2, R14, !PT ;  /* 0x0000000e028a7209 */ /* 0x002fe40007810000 */
[----:B------:R-:W-:Y:S01]  /*5740*/  LOP3.LUT R7, R19, R4, R236, 0x96, !PT ;  /* 0x0000000413077212 */ /* 0x000fe200078e96ec */
[----:B------:R-:W-:Y:S01]  /*5750*/  IMAD.WIDE.U32 R4, R5, -0x2daee0ad, RZ ;  /* 0xd2511f5305047825 */ /* 0x000fe200078e00ff */
[----:B------:R-:W-:-:S03]  /*5760*/  FSETP.NEU.FTZ.AND P1, PT, R138, -INF , PT ;  /* 0xff8000008a00780b */ /* 0x000fc60003f3d000 */
[----:B------:R-:W-:Y:S01]  /*5770*/  FMUL.FTZ R2, R138, UR14 ;  /* 0x0000000e8a027c20 */ /* 0x000fe20008410000 */
[----:B------:R-:W-:-:S04]  /*5780*/  IMAD.WIDE.U32 R16, R7, -0x2daee0ad, RZ ;  /* 0xd2511f5307107825 */ /* 0x000fc800078e00ff */
[----:B------:R-:W-:Y:S02]  /*5790*/  FSEL R2, R2, RZ, P1 ;  /* 0x000000ff02027208 */ /* 0x000fe40000800000 */
[----:B------:R-:W-:Y:S02]  /*57a0*/  LOP3.LUT R4, R17, R4, R234, 0x96, !PT ;  /* 0x0000000411047212 */ /* 0x000fe400078e96ea */
[----:B------:R-:W-:Y:S02]  /*57b0*/  LOP3.LUT R12, R5, R6, R237, 0x96, !PT ;  /* 0x00000006050c7212 */ /* 0x000fe400078e96ed */
[----:B--2---:R-:W-:Y:S01]  /*57c0*/  FMNMX.FTZ R137, R0, R11, !PT ;  /* 0x0000000b00897209 */ /* 0x004fe20007810000 */
[----:B------:R-:W-:Y:S01]  /*57d0*/  FFMA.FTZ R0, R45, UR14, -R2 ;  /* 0x0000000e2d007c23 */ /* 0x000fe20008010802 */
[----:B------:R-:W-:-:S04]  /*57e0*/  IMAD.WIDE.U32 R4, R4, -0x326172a9, RZ ;  /* 0xcd9e8d5704047825 */ /* 0x000fc800078e00ff */
[----:B------:R-:W-:Y:S01]  /*57f0*/  FFMA.FTZ R6, R68, UR14, -R2 ;  /* 0x0000000e44067c23 */ /* 0x000fe20008010802 */
[----:B------:R1:W-:Y:S01]  /*5800*/  MUFU.EX2 R104, R0 ;  /* 0x0000000000687308 */ /* 0x0003e20000000800 */
[----:B------:R-:W-:-:S07]  /*5810*/  FSETP.NEU.FTZ.AND P1, PT, R137, -INF , PT ;  /* 0xff8000008900780b */ /* 0x000fce0003f3d000 */
[----:B------:R2:W-:Y:S01]  /*5820*/  MUFU.EX2 R106, R6 ;  /* 0x00000006006a7308 */ /* 0x0005e20000000800 */
[----:B-1----:R-:W-:-:S04]  /*5830*/  LOP3.LUT R0, R4, 0xffff, RZ, 0xc0, !PT ;  /* 0x0000ffff04007812 */ /* 0x002fc800078ec0ff */
[----:B------:R-:W-:Y:S02]  /*5840*/  SHF.R.U32.HI R7, RZ, 0x8, R0 ;  /* 0x00000008ff077819 */ /* 0x000fe40000011600 */
[----:B------:R-:W-:Y:S01]  /*5850*/  LOP3.LUT R0, R4, 0xff, RZ, 0xc0, !PT ;  /* 0x000000ff04007812 */ /* 0x000fe200078ec0ff */
[----:B--2---:R-:W-:-:S03]  /*5860*/  FFMA.FTZ R6, R145, UR14, -R2 ;  /* 0x0000000e91067c23 */ /* 0x004fc60008010802 */
[----:B------:R-:W-:Y:S01]  /*5870*/  PRMT R15, R0, 0x5410, R7 ;  /* 0x00005410000f7816 */ /* 0x000fe20000000007 */
[----:B------:R-:W-:Y:S01]  /*5880*/  FMUL.FTZ R0, R137, UR14 ;  /* 0x0000000e89007c20 */ /* 0x000fe20008410000 */
[----:B------:R1:W-:Y:S01]  /*5890*/  MUFU.EX2 R71, R6 ;  /* 0x0000000600477308 */ /* 0x0003e20000000800 */
[----:B------:R-:W-:Y:S01]  /*58a0*/  IMAD.WIDE.U32 R12, R12, -0x326172a9, RZ ;  /* 0xcd9e8d570c0c7825 */ /* 0x000fe200078e00ff */
[----:B------:R-:W-:Y:S02]  /*58b0*/  SHF.R.U32.HI R11, RZ, 0x18, R4 ;  /* 0x00000018ff0b7819 */ /* 0x000fe40000011604 */
[----:B------:R-:W-:Y:S01]  /*58c0*/  FSEL R0, R0, RZ, P1 ;  /* 0x000000ff00007208 */ /* 0x000fe20000800000 */
[----:B-1----:R-:W-:-:S04]  /*58d0*/  FFMA.FTZ R6, R115, UR14, -R2 ;  /* 0x0000000e73067c23 */ /* 0x002fc80008010802 */
[----:B------:R1:W2:Y:S01]  /*58e0*/  MUFU.EX2 R117, R6 ;  /* 0x0000000600757308 */ /* 0x0002a20000000800 */
[----:B------:R-:W-:Y:S01]  /*58f0*/  FFMA.FTZ R7, R146, UR14, -R0 ;  /* 0x0000000e92077c23 */ /* 0x000fe20008010800 */
[----:B-1----:R-:W-:Y:S02]  /*5900*/  SHF.R.U32.HI R6, RZ, 0x10, R4 ;  /* 0x00000010ff067819 */ /* 0x002fe40000011604 */
[----:B------:R-:W-:Y:S02]  /*5910*/  LOP3.LUT R4, R5, R12, R72, 0x96, !PT ;  /* 0x0000000c05047212 */ /* 0x000fe400078e9648 */
[----:B------:R-:W-:Y:S01]  /*5920*/  LOP3.LUT R5, R6, 0xff, RZ, 0xc0, !PT ;  /* 0x000000ff06057812 */ /* 0x000fe200078ec0ff */
[----:B------:R-:W-:Y:S01]  /*5930*/  FFMA.FTZ R6, R120, UR14, -R0 ;  /* 0x0000000e78067c23 */ /* 0x000fe20008010800 */
[----:B------:R-:W-:Y:S01]  /*5940*/  MUFU.EX2 R252, R7 ;  /* 0x0000000700fc7308 */ /* 0x000fe20000000800 */
[----:B------:R-:W-:Y:S02]  /*5950*/  LOP3.LUT R12, R4, 0xff, RZ, 0xc0, !PT ;  /* 0x000000ff040c7812 */ /* 0x000fe400078ec0ff */
[----:B------:R-:W-:-:S05]  /*5960*/  PRMT R14, R5, 0x5410, R11 ;  /* 0x00005410050e7816 */ /* 0x000fca000000000b */
[----:B------:R1:W3:Y:S01]  /*5970*/  MUFU.EX2 R114, R6 ;  /* 0x0000000600727308 */ /* 0x0002e20000000800 */
[----:B------:R-:W-:Y:S02]  /*5980*/  LOP3.LUT R5, R4, 0xffff, RZ, 0xc0, !PT ;  /* 0x0000ffff04057812 */ /* 0x000fe400078ec0ff */
[--C-:B------:R-:W-:Y:S01]  /*5990*/  SHF.R.U32.HI R11, RZ, 0x18, R4.reuse ;  /* 0x00000018ff0b7819 */ /* 0x100fe20000011604 */
[----:B------:R4:W-:Y:S01]  /*59a0*/  STL [R1+0xe8], R213 ;  /* 0x0000e8d501007387 */ /* 0x0009e20000100800 */
[----:B-1----:R-:W-:-:S04]  /*59b0*/  SHF.R.U32.HI R6, RZ, 0x10, R4 ;  /* 0x00000010ff067819 */ /* 0x002fc80000011604 */
[----:B------:R-:W-:Y:S02]  /*59c0*/  LOP3.LUT R4, R6, 0xff, RZ, 0xc0, !PT ;  /* 0x000000ff06047812 */ /* 0x000fe400078ec0ff */
[----:B------:R-:W-:Y:S02]  /*59d0*/  SHF.R.U32.HI R7, RZ, 0x8, R5 ;  /* 0x00000008ff077819 */ /* 0x000fe40000011605 */
[----:B------:R-:W-:Y:S01]  /*59e0*/  PRMT R11, R4, 0x5410, R11 ;  /* 0x00005410040b7816 */ /* 0x000fe2000000000b */
[--C-:B------:R-:W-:Y:S01]  /*59f0*/  FFMA.FTZ R4, R69, UR14, -R0.reuse ;  /* 0x0000000e45047c23 */ /* 0x100fe20008010800 */
[----:B------:R-:W-:Y:S01]  /*5a00*/  FFMA.FTZ R5, R64, UR14, -R0 ;  /* 0x0000000e40057c23 */ /* 0x000fe20008010800 */
[----:B------:R-:W-:Y:S02]  /*5a10*/  HSET2.LE.AND R6, R15, R202, PT ;  /* 0x000000ca0f067233 */ /* 0x000fe40003803000 */
[----:B------:R2:W-:Y:S01]  /*5a20*/  MUFU.EX2 R63, R4 ;  /* 0x00000004003f7308 */ /* 0x0005e20000000800 */
[----:B------:R-:W-:-:S02]  /*5a30*/  PRMT R12, R12, 0x5410, R7 ;  /* 0x000054100c0c7816 */ /* 0x000fc40000000007 */
[----:B------:R-:W-:-:S05]  /*5a40*/  HSET2.LE.AND R7, R14, R202, PT ;  /* 0x000000ca0e077233 */ /* 0x000fca0003803000 */
[----:B----4-:R1:W4:Y:S01]  /*5a50*/  MUFU.EX2 R213, R5 ;  /* 0x0000000500d57308 */ /* 0x0103220000000800 */
[----:B--2---:R-:W-:-:S04]  /*5a60*/  F2FP.BF16.F32.PACK_AB R4, R117, R71 ;  /* 0x000000477504723e */ /* 0x004fc800000010ff */
[----:B------:R-:W-:Y:S02]  /*5a70*/  LOP3.LUT R6, R6, R4, RZ, 0xc0, !PT ;  /* 0x0000000406067212 */ /* 0x000fe400078ec0ff */
[----:B---3--:R-:W-:Y:S02]  /*5a80*/  F2FP.BF16.F32.PACK_AB R4, R114, R252 ;  /* 0x000000fc7204723e */ /* 0x008fe400000010ff */
[----:B-1----:R-:W-:Y:S02]  /*5a90*/  F2FP.BF16.F32.PACK_AB R5, R106, R104 ;  /* 0x000000686a05723e */ /* 0x002fe400000010ff */
[----:B------:R-:W-:Y:S02]  /*5aa0*/  LOP3.LUT R7, R7, R4, RZ, 0xc0, !PT ;  /* 0x0000000407077212 */ /* 0x000fe400078ec0ff */
[----:B------:R-:W-:-:S05]  /*5ab0*/  HSET2.LE.AND R4, R12, R202, PT ;  /* 0x000000ca0c047233 */ /* 0x000fca0003803000 */
[----:B------:R-:W-:Y:S02]  /*5ac0*/  LOP3.LUT R4, R4, R5, RZ, 0xc0, !PT ;  /* 0x0000000504047212 */ /* 0x000fe400078ec0ff */
[----:B------:R-:W-:Y:S02]  /*5ad0*/  HSET2.LE.AND R5, R11, R202, PT ;  /* 0x000000ca0b057233 */ /* 0x000fe40003803000 */
[----:B----4-:R-:W-:-:S04]  /*5ae0*/  F2FP.BF16.F32.PACK_AB R11, R63, R213 ;  /* 0x000000d53f0b723e */ /* 0x010fc800000010ff */
[----:B------:R-:W-:-:S07]  /*5af0*/  LOP3.LUT R5, R5, R11, RZ, 0xc0, !PT ;  /* 0x0000000b05057212 */ /* 0x000fce00078ec0ff */
[C---:B------:R-:W-:Y:S06]  /*5b00*/  HMMA.16816.F32.BF16 R36, R4.reuse, R48, RZ ;  /* 0x000000300424723c */ /* 0x040fec00000418ff */
[C---:B------:R-:W-:Y:S06]  /*5b10*/  HMMA.16816.F32.BF16 R32, R4.reuse, R50, RZ ;  /* 0x000000320420723c */ /* 0x040fec00000418ff */
[C---:B------:R-:W-:Y:S06]  /*5b20*/  HMMA.16816.F32.BF16 R28, R4.reuse, R40, RZ ;  /* 0x00000028041c723c */ /* 0x040fec00000418ff */
[----:B------:R-:W-:Y:S01]  /*5b30*/  HMMA.16816.F32.BF16 R20, R4, R42, RZ ;  /* 0x0000002a0414723c */ /* 0x000fe200000418ff */
[----:B------:R-:W-:-:S06]  /*5b40*/  LOP3.LUT R11, R13, R18, R235, 0x96, !PT ;  /* 0x000000120d0b7212 */ /* 0x000fcc00078e96eb */
[----:B------:R-:W-:-:S04]  /*5b50*/  FFMA.FTZ R4, R149, UR14, -R2 ;  /* 0x0000000e95047c23 */ /* 0x000fc80008010802 */
[----:B------:R1:W-:Y:S01]  /*5b60*/  MUFU.EX2 R207, R4 ;  /* 0x0000000400cf7308 */ /* 0x0003e20000000800 */
[----:B------:R-:W-:-:S07]  /*5b70*/  FFMA.FTZ R6, R123, UR14, -R2 ;  /* 0x0000000e7b067c23 */ /* 0x000fce0008010802 */
[----:B------:R-:W-:Y:S01]  /*5b80*/  MUFU.EX2 R215, R6 ;  /* 0x0000000600d77308 */ /* 0x000fe20000000800 */
[----:B-1----:R-:W-:-:S07]  /*5b90*/  FFMA.FTZ R4, R148, UR14, -R2 ;  /* 0x0000000e94047c23 */ /* 0x002fce0008010802 */
[----:B------:R1:W-:Y:S01]  /*5ba0*/  MUFU.EX2 R118, R4 ;  /* 0x0000000400767308 */ /* 0x0003e20000000800 */
[----:B------:R-:W-:Y:S01]  /*5bb0*/  FFMA.FTZ R7, R121, UR14, -R2 ;  /* 0x0000000e79077c23 */ /* 0x000fe20008010802 */
[----:B-1----:R-:W-:-:S05]  /*5bc0*/  IMAD.WIDE.U32 R4, R11, -0x2daee0ad, RZ ;  /* 0xd2511f530b047825 */ /* 0x002fca00078e00ff */
[----:B------:R-:W-:Y:S02]  /*5bd0*/  LOP3.LUT R6, R5, R16, R73, 0x96, !PT ;  /* 0x0000001005067212 */ /* 0x000fe400078e9649 */
[C---:B------:R-:W-:Y:S02]  /*5be0*/  LOP3.LUT R5, R4.reuse, 0xffff, RZ, 0xc0, !PT ;  /* 0x0000ffff04057812 */ /* 0x040fe400078ec0ff */
[----:B------:R-:W-:Y:S02]  /*5bf0*/  LOP3.LUT R13, R4, 0xff, RZ, 0xc0, !PT ;  /* 0x000000ff040d7812 */ /* 0x000fe400078ec0ff */
[--C-:B------:R-:W-:Y:S02]  /*5c00*/  SHF.R.U32.HI R12, RZ, 0x10, R4.reuse ;  /* 0x00000010ff0c7819 */ /* 0x100fe40000011604 */
[----:B------:R-:W-:Y:S02]  /*5c10*/  SHF.R.U32.HI R11, RZ, 0x18, R4 ;  /* 0x00000018ff0b7819 */ /* 0x000fe40000011604 */
[----:B------:R-:W-:Y:S01]  /*5c20*/  SHF.R.U32.HI R4, RZ, 0x8, R5 ;  /* 0x00000008ff047819 */ /* 0x000fe20000011605 */
[----:B------:R-:W-:-:S03]  /*5c30*/  FFMA.FTZ R5, R147, UR14, -R0 ;  /* 0x0000000e93057c23 */ /* 0x000fc60008010800 */
[----:B------:R-:W-:Y:S01]  /*5c40*/  PRMT R14, R13, 0x5410, R4 ;  /* 0x000054100d0e7816 */ /* 0x000fe20000000004 */
[----:B------:R1:W-:Y:S01]  /*5c50*/  MUFU.EX2 R216, R5 ;  /* 0x0000000500d87308 */ /* 0x0003e20000000800 */
[----:B------:R-:W-:-:S04]  /*5c60*/  LOP3.LUT R4, R12, 0xff, RZ, 0xc0, !PT ;  /* 0x000000ff0c047812 */ /* 0x000fc800078ec0ff */
[----:B------:R-:W-:-:S03]  /*5c70*/  PRMT R13, R4, 0x5410, R11 ;  /* 0x00005410040d7816 */ /* 0x000fc6000000000b */
[----:B------:R2:W3:Y:S01]  /*5c80*/  MUFU.EX2 R8, R7 ;  /* 0x0000000700087308 */ /* 0x0004e20000000800 */
[----:B------:R-:W-:Y:S01]  /*5c90*/  LOP3.LUT R4, R6, 0xffff, RZ, 0xc0, !PT ;  /* 0x0000ffff06047812 */ /* 0x000fe200078ec0ff */
[----:B-1----:R-:W-:Y:S01]  /*5ca0*/  FFMA.FTZ R5, R122, UR14, -R0 ;  /* 0x0000000e7a057c23 */ /* 0x002fe20008010800 */
[----:B------:R-:W-:-:S05]  /*5cb0*/  LOP3.LUT R11, R6, 0xff, RZ, 0xc0, !PT ;  /* 0x000000ff060b7812 */ /* 0x000fca00078ec0ff */
[----:B------:R1:W4:Y:S01]  /*5cc0*/  MUFU.EX2 R3, R5 ;  /* 0x0000000500037308 */ /* 0x0003220000000800 */
[--C-:B--2---:R-:W-:Y:S02]  /*5cd0*/  SHF.R.U32.HI R7, RZ, 0x18, R6.reuse ;  /* 0x00000018ff077819 */ /* 0x104fe40000011606 */
[----:B-1----:R-:W-:Y:S02]  /*5ce0*/  SHF.R.U32.HI R5, RZ, 0x10, R6 ;  /* 0x00000010ff057819 */ /* 0x002fe40000011606 */
[----:B------:R-:W-:Y:S02]  /*5cf0*/  SHF.R.U32.HI R6, RZ, 0x8, R4 ;  /* 0x00000008ff067819 */ /* 0x000fe40000011604 */
[----:B------:R-:W-:Y:S02]  /*5d00*/  LOP3.LUT R4, R5, 0xff, RZ, 0xc0, !PT ;  /* 0x000000ff05047812 */ /* 0x000fe400078ec0ff */
[----:B------:R-:W-:Y:S02]  /*5d10*/  PRMT R12, R11, 0x5410, R6 ;  /* 0x000054100b0c7816 */ /* 0x000fe40000000006 */
[----:B------:R-:W-:Y:S01]  /*5d20*/  PRMT R11, R4, 0x5410, R7 ;  /* 0x00005410040b7816 */ /* 0x000fe20000000007 */
[--C-:B------:R-:W-:Y:S01]  /*5d30*/  FFMA.FTZ R4, R150, UR14, -R0.reuse ;  /* 0x0000000e96047c23 */ /* 0x100fe20008010800 */
[----:B------:R-:W-:Y:S01]  /*5d40*/  FFMA.FTZ R5, R151, UR14, -R0 ;  /* 0x0000000e97057c23 */ /* 0x000fe20008010800 */
[----:B------:R-:W-:-:S02]  /*5d50*/  HSET2.LE.AND R6, R14, R202, PT ;  /* 0x000000ca0e067233 */ /* 0x000fc40003803000 */
[----:B------:R3:W-:Y:S01]  /*5d60*/  MUFU.EX2 R149, R4 ;  /* 0x0000000400957308 */ /* 0x0007e20000000800 */
[----:B------:R-:W-:-:S07]  /*5d70*/  HSET2.LE.AND R7, R13, R202, PT ;  /* 0x000000ca0d077233 */ /* 0x000fce0003803000 */
[----:B------:R1:W2:Y:S01]  /*5d80*/  MUFU.EX2 R148, R5 ;  /* 0x0000000500947308 */ /* 0x0002a20000000800 */
[----:B---3--:R-:W-:-:S04]  /*5d90*/  F2FP.BF16.F32.PACK_AB R4, R8, R215 ;  /* 0x000000d70804723e */ /* 0x008fc800000010ff */
[----:B------:R-:W-:Y:S02]  /*5da0*/  LOP3.LUT R6, R6, R4, RZ, 0xc0, !PT ;  /* 0x0000000406067212 */ /* 0x000fe400078ec0ff */
[----:B----4-:R-:W-:Y:S02]  /*5db0*/  F2FP.BF16.F32.PACK_AB R4, R3, R216 ;  /* 0x000000d80304723e */ /* 0x010fe400000010ff */
[----:B-1----:R-:W-:Y:S02]  /*5dc0*/  F2FP.BF16.F32.PACK_AB R5, R118, R207 ;  /* 0x000000cf7605723e */ /* 0x002fe400000010ff */
[----:B------:R-:W-:Y:S02]  /*5dd0*/  LOP3.LUT R7, R7, R4, RZ, 0xc0, !PT ;  /* 0x0000000407077212 */ /* 0x000fe400078ec0ff */
[----:B------:R-:W-:Y:S01]  /*5de0*/  HSET2.LE.AND R4, R12, R202, PT ;  /* 0x000000ca0c047233 */ /* 0x000fe20003803000 */
[----:B------:R-:W-:-:S04]  /*5df0*/  UIADD3 UR4, UR6, 0x1, URZ ;  /* 0x0000000106047890 */ /* 0x000fc8000fffe03f */
[----:B------:R-:W-:Y:S02]  /*5e00*/  LOP3.LUT R4, R4, R5, RZ, 0xc0, !PT ;  /* 0x0000000504047212 */ /* 0x000fe400078ec0ff */
[----:B------:R-:W-:Y:S02]  /*5e10*/  HSET2.LE.AND R5, R11, R202, PT ;  /* 0x000000ca0b057233 */ /* 0x000fe40003803000 */
[----:B--2---:R-:W-:-:S04]  /*5e20*/  F2FP.BF16.F32.PACK_AB R11, R149, R148 ;  /* 0x00000094950b723e */ /* 0x004fc800000010ff */
[----:B------:R-:W-:Y:S02]  /*5e30*/  LOP3.LUT R5, R5, R11, RZ, 0xc0, !PT ;  /* 0x0000000b05057212 */ /* 0x000fe400078ec0ff */
[----:B------:R-:W-:-:S05]  /*5e40*/  LOP3.LUT R11, R83, UR4, R223, 0x96, !PT ;  /* 0x00000004530b7c12 */ /* 0x000fca000f8e96df */
[C---:B------:R-:W-:Y:S06]  /*5e50*/  HMMA.16816.F32.BF16 R76, R4.reuse, R52, R28 ;  /* 0x00000034044c723c */ /* 0x040fec000004181c */
[C---:B------:R-:W-:Y:S06]  /*5e60*/  HMMA.16816.F32.BF16 R36, R4.reuse, R56, R36 ;  /* 0x000000380424723c */ /* 0x040fec0000041824 */
[C---:B------:R-:W-:Y:S06]  /*5e70*/  HMMA.16816.F32.BF16 R32, R4.reuse, R58, R32 ;  /* 0x0000003a0420723c */ /* 0x040fec0000041820 */
[----:B------:R-:W-:Y:S07]  /*5e80*/  HMMA.16816.F32.BF16 R52, R4, R54, R20 ;  /* 0x000000360434723c */ /* 0x000fee0000041814 */
[----:B------:R-:W-:-:S05]  /*5e90*/  IMAD.WIDE.U32 R4, R11, -0x326172a9, RZ ;  /* 0xcd9e8d570b047825 */ /* 0x000fca00078e00ff */
[----:B------:R-:W-:Y:S02]  /*5ea0*/  LOP3.LUT R6, R5, R100, R105, 0x96, !PT ;  /* 0x0000006405067212 */ /* 0x000fe400078e9669 */
[----:B------:R-:W-:-:S03]  /*5eb0*/  LOP3.LUT R11, R47, R4, R75, 0x96, !PT ;  /* 0x000000042f0b7212 */ /* 0x000fc600078e964b */
[----:B------:R-:W-:-:S04]  /*5ec0*/  IMAD.WIDE.U32 R6, R6, -0x2daee0ad, RZ ;  /* 0xd2511f5306067825 */ /* 0x000fc800078e00ff */
[----:B------:R-:W-:Y:S01]  /*5ed0*/  IMAD.WIDE.U32 R12, R11, -0x2daee0ad, RZ ;  /* 0xd2511f530b0c7825 */ /* 0x000fe200078e00ff */
[----:B------:R-:W-:-:S04]  /*5ee0*/  LOP3.LUT R7, R7, R62, R81, 0x96, !PT ;  /* 0x0000003e07077212 */ /* 0x000fc800078e9651 */
[----:B------:R-:W-:Y:S01]  /*5ef0*/  LOP3.LUT R11, R13, R6, R238, 0x96, !PT ;  /* 0x000000060d0b7212 */ /* 0x000fe200078e96ee */
[----:B------:R-:W-:-:S04]  /*5f00*/  IMAD.WIDE.U32 R6, R7, -0x326172a9, RZ ;  /* 0xcd9e8d5707067825 */ /* 0x000fc800078e00ff */
[----:B------:R-:W-:Y:S01]  /*5f10*/  IMAD.WIDE.U32 R48, R11, -0x326172a9, RZ ;  /* 0xcd9e8d570b307825 */ /* 0x000fe200078e00ff */
[----:B------:R-:W-:-:S04]  /*5f20*/  LOP3.LUT R7, R7, R46, R229, 0x96, !PT ;  /* 0x0000002e07077212 */ /* 0x000fc800078e96e5 */
[----:B------:R-:W-:Y:S02]  /*5f30*/  LOP3.LUT R6, R49, R6, R236, 0x96, !PT ;  /* 0x0000000631067212 */ /* 0x000fe400078e96ec */
[----:B------:R-:W-:Y:S02]  /*5f40*/  LOP3.LUT R13, R5, R80, R105, 0x96, !PT ;  /* 0x00000050050d7212 */ /* 0x000fe400078e9669 */
[----:B------:R-:W-:Y:S01]  /*5f50*/  LOP3.LUT R11, R61, R4, R75, 0x96, !PT ;  /* 0x000000043d0b7212 */ /* 0x000fe200078e964b */
[----:B------:R-:W-:-:S04]  /*5f60*/  IMAD.WIDE.U32 R4, R7, -0x2daee0ad, RZ ;  /* 0xd2511f5307047825 */ /* 0x000fc800078e00ff */
[----:B------:R-:W-:Y:S01]  /*5f70*/  IMAD.WIDE.U32 R50, R6, -0x2daee0ad, RZ ;  /* 0xd2511f5306327825 */ /* 0x000fe200078e00ff */
[----:B------:R-:W-:-:S04]  /*5f80*/  LOP3.LUT R16, R5, R12, R237, 0x96, !PT ;  /* 0x0000000c05107212 */ /* 0x000fc800078e96ed */
[----:B------:R-:W-:Y:S01]  /*5f90*/  LOP3.LUT R4, R51, R4, R234, 0x96, !PT ;  /* 0x0000000433047212 */ /* 0x000fe200078e96ea */
[----:B------:R-:W-:-:S04]  /*5fa0*/  IMAD.WIDE.U32 R6, R13, -0x2daee0ad, RZ ;  /* 0xd2511f530d067825 */ /* 0x000fc800078e00ff */
[----:B------:R-:W-:-:S04]  /*5fb0*/  IMAD.WIDE.U32 R14, R11, -0x2daee0ad, RZ ;  /* 0xd2511f530b0e7825 */ /* 0x000fc800078e00ff */
[----:B------:R-:W-:Y:S01]  /*5fc0*/  IMAD.WIDE.U32 R4, R4, -0x326172a9, RZ ;  /* 0xcd9e8d5704047825 */ /* 0x000fe200078e00ff */
[----:B------:R-:W-:Y:S02]  /*5fd0*/  LOP3.LUT R15, R15, R6, R238, 0x96, !PT ;  /* 0x000000060f0f7212 */ /* 0x000fe400078e96ee */
[----:B------:R-:W-:Y:S02]  /*5fe0*/  LOP3.LUT R12, R7, R74, R81, 0x96, !PT ;  /* 0x0000004a070c7212 */ /* 0x000fe400078e9651 */
[----:B------:R-:W-:Y:S02]  /*5ff0*/  LOP3.LUT R6, R4, 0xffff, RZ, 0xc0, !PT ;  /* 0x0000ffff04067812 */ /* 0x000fe400078ec0ff */
[----:B------:R-:W-:Y:S02]  /*6000*/  SHF.R.U32.HI R7, RZ, 0x10, R4 ;  /* 0x00000010ff077819 */ /* 0x000fe40000011604 */
[----:B------:R-:W-:Y:S02]  /*6010*/  SHF.R.U32.HI R11, RZ, 0x8, R6 ;  /* 0x00000008ff0b7819 */ /* 0x000fe40000011606 */
[----:B------:R-:W-:Y:S01]  /*6020*/  LOP3.LUT R6, R7, 0xff, RZ, 0xc0, !PT ;  /* 0x000000ff07067812 */ /* 0x000fe200078ec0ff */
[----:B------:R-:W-:Y:S01]  /*6030*/  IMAD.WIDE.U32 R12, R12, -0x326172a9, RZ ;  /* 0xcd9e8d570c0c7825 */ /* 0x000fe200078e00ff */
[----:B------:R-:W-:-:S02]  /*6040*/  LOP3.LUT R7, R4, 0xff, RZ, 0xc0, !PT ;  /* 0x000000ff04077812 */ /* 0x000fc400078ec0ff */
[----:B------:R-:W-:-:S04]  /*6050*/  SHF.R.U32.HI R4, RZ, 0x18, R4 ;  /* 0x00000018ff047819 */ /* 0x000fc80000011604 */
[----:B------:R-:W-:Y:S02]  /*6060*/  PRMT R28, R6, 0x5410, R4 ;  /* 0x00005410061c7816 */ /* 0x000fe40000000004 */
[----:B------:R-:W-:Y:S01]  /*6070*/  LOP3.LUT R6, R13, R60, R229, 0x96, !PT ;  /* 0x0000003c0d067212 */ /* 0x000fe200078e96e5 */
[----:B------:R-:W-:Y:S01]  /*6080*/  IMAD.WIDE.U32 R44, R16, -0x326172a9, RZ ;  /* 0xcd9e8d57102c7825 */ /* 0x000fe200078e00ff */
[----:B------:R-:W-:-:S03]  /*6090*/  PRMT R19, R7, 0x5410, R11 ;  /* 0x0000541007137816 */ /* 0x000fc6000000000b */
[----:B------:R-:W-:Y:S01]  /*60a0*/  IMAD.WIDE.U32 R6, R6, -0x2daee0ad, RZ ;  /* 0xd2511f5306067825 */ /* 0x000fe200078e00ff */
[----:B------:R-:W-:-:S03]  /*60b0*/  LOP3.LUT R4, R5, R44, R72, 0x96, !PT ;  /* 0x0000002c05047212 */ /* 0x000fc600078e9648 */
[----:B------:R-:W-:Y:S01]  /*60c0*/  IMAD.WIDE.U32 R26, R15, -0x326172a9, RZ ;  /* 0xcd9e8d570f1a7825 */ /* 0x000fe200078e00ff */
[----:B------:R-:W-:-:S03]  /*60d0*/  LOP3.LUT R14, R7, R14, R237, 0x96, !PT ;  /* 0x0000000e070e7212 */ /* 0x000fc600078e96ed */
[----:B------:R-:W-:Y:S01]  /*60e0*/  FFMA.FTZ R7, R155, UR14, -R2 ;  /* 0x0000000e9b077c23 */ /* 0x000fe20008010802 */
[----:B------:R-:W-:Y:S02]  /*60f0*/  LOP3.LUT R5, R4, 0xffff, RZ, 0xc0, !PT ;  /* 0x0000ffff04057812 */ /* 0x000fe400078ec0ff */
[----:B------:R-:W-:Y:S01]  /*6100*/  LOP3.LUT R12, R27, R12, R236, 0x96, !PT ;  /* 0x0000000c1b0c7212 */ /* 0x000fe200078e96ec */
[----:B------:R1:W-:Y:S01]  /*6110*/  MUFU.EX2 R151, R7 ;  /* 0x0000000700977308 */ /* 0x0003e20000000800 */
[----:B------:R-:W-:-:S03]  /*6120*/  FFMA.FTZ R11, R154, UR14, -R2 ;  /* 0x0000000e9a0b7c23 */ /* 0x000fc60008010802 */
[----:B------:R-:W-:-:S04]  /*6130*/  IMAD.WIDE.U32 R22, R12, -0x2daee0ad, RZ ;  /* 0xd2511f530c167825 */ /* 0x000fc800078e00ff */
[----:B------:R2:W3:Y:S01]  /*6140*/  MUFU.EX2 R109, R11 ;  /* 0x0000000b006d7308 */ /* 0x0004e20000000800 */
[----:B-1----:R-:W-:Y:S02]  /*6150*/  SHF.R.U32.HI R7, RZ, 0x8, R5 ;  /* 0x00000008ff077819 */ /* 0x002fe40000011605 */
[----:B------:R-:W-:-:S04]  /*6160*/  LOP3.LUT R5, R4, 0xff, RZ, 0xc0, !PT ;  /* 0x000000ff04057812 */ /* 0x000fc800078ec0ff */
[----:B------:R-:W-:Y:S01]  /*6170*/  PRMT R12, R5, 0x5410, R7 ;  /* 0x00005410050c7816 */ /* 0x000fe20000000007 */
[----:B------:R-:W-:Y:S01]  /*6180*/  FFMA.FTZ R5, R152, UR14, -R2 ;  /* 0x0000000e98057c23 */ /* 0x000fe20008010802 */
[----:B--2---:R-:W-:Y:S02]  /*6190*/  LOP3.LUT R11, R23, R6, R234, 0x96, !PT ;  /* 0x00000006170b7212 */ /* 0x004fe400078e96ea */
[----:B------:R-:W-:Y:S01]  /*61a0*/  SHF.R.U32.HI R6, RZ, 0x10, R4 ;  /* 0x00000010ff067819 */ /* 0x000fe20000011604 */
[----:B------:R1:W-:Y:S01]  /*61b0*/  MUFU.EX2 R214, R5 ;  /* 0x0000000500d67308 */ /* 0x0003e20000000800 */
[----:B------:R-:W-:Y:S01]  /*61c0*/  FFMA.FTZ R7, R160, UR14, -R0 ;  /* 0x0000000ea0077c23 */ /* 0x000fe20008010800 */
[----:B-1----:R-:W-:Y:S02]  /*61d0*/  SHF.R.U32.HI R5, RZ, 0x18, R4 ;  /* 0x00000018ff057819 */ /* 0x002fe40000011604 */
[----:B------:R-:W-:Y:S01]  /*61e0*/  LOP3.LUT R4, R6, 0xff, RZ, 0xc0, !PT ;  /* 0x000000ff06047812 */ /* 0x000fe200078ec0ff */
[----:B------:R-:W-:-:S03]  /*61f0*/  FFMA.FTZ R6, R124, UR14, -R2 ;  /* 0x0000000e7c067c23 */ /* 0x000fc60008010802 */
[----:B------:R-:W-:Y:S01]  /*6200*/  PRMT R13, R4, 0x5410, R5 ;  /* 0x00005410040d7816 */ /* 0x000fe20000000005 */
[----:B------:R-:W-:Y:S01]  /*6210*/  IMAD.WIDE.U32 R4, R11, -0x326172a9, RZ ;  /* 0xcd9e8d570b047825 */ /* 0x000fe200078e00ff */
[----:B------:R1:W2:Y:S03]  /*6220*/  MUFU.EX2 R15, R6 ;  /* 0x00000006000f7308 */ /* 0x0002a60000000800 */
[----:B------:R-:W-:-:S05]  /*6230*/  FFMA.FTZ R11, R156, UR14, -R0 ;  /* 0x0000000e9c0b7c23 */ /* 0x000fca0008010800 */
[----:B------:R4:W-:Y:S01]  /*6240*/  MUFU.EX2 R120, R7 ;  /* 0x0000000700787308 */ /* 0x0009e20000000800 */
[----:B-1----:R-:W-:-:S04]  /*6250*/  LOP3.LUT R6, R4, 0xffff, RZ, 0xc0, !PT ;  /* 0x0000ffff04067812 */ /* 0x002fc800078ec0ff */
[----:B----4-:R-:W-:Y:S02]  /*6260*/  SHF.R.U32.HI R7, RZ, 0x8, R6 ;  /* 0x00000008ff077819 */ /* 0x010fe40000011606 */
[----:B------:R-:W-:Y:S01]  /*6270*/  LOP3.LUT R6, R4, 0xff, RZ, 0xc0, !PT ;  /* 0x000000ff04067812 */ /* 0x000fe200078ec0ff */
[----:B------:R-:W-:-:S03]  /*6280*/  IMAD.WIDE.U32 R20, R14, -0x326172a9, RZ ;  /* 0xcd9e8d570e147825 */ /* 0x000fc600078e00ff */
[----:B------:R-:W-:Y:S02]  /*6290*/  PRMT R18, R6, 0x5410, R7 ;  /* 0x0000541006127816 */ /* 0x000fe40000000007 */
[--C-:B------:R-:W-:Y:S01]  /*62a0*/  SHF.R.U32.HI R6, RZ, 0x10, R4.reuse ;  /* 0x00000010ff067819 */ /* 0x100fe20000011604 */
[----:B------:R1:W4:Y:S01]  /*62b0*/  MUFU.EX2 R154, R11 ;  /* 0x0000000b009a7308 */ /* 0x0003220000000800 */
[----:B------:R-:W-:Y:S02]  /*62c0*/  IMAD.MOV.U32 R147, RZ, RZ, R107 ;  /* 0x000000ffff937224 */ /* 0x000fe400078e006b */
[----:B-1----:R-:W-:Y:S02]  /*62d0*/  LOP3.LUT R11, R6, 0xff, RZ, 0xc0, !PT ;  /* 0x000000ff060b7812 */ /* 0x002fe400078ec0ff */
[----:B------:R-:W-:Y:S02]  /*62e0*/  SHF.R.U32.HI R6, RZ, 0x18, R4 ;  /* 0x00000018ff067819 */ /* 0x000fe40000011604 */
[----:B------:R-:W-:-:S02]  /*62f0*/  LOP3.LUT R4, R5, R20, R72, 0x96, !PT ;  /* 0x0000001405047212 */ /* 0x000fc400078e9648 */
[----:B------:R-:W-:Y:S01]  /*6300*/  PRMT R17, R11, 0x5410, R6 ;  /* 0x000054100b117816 */ /* 0x000fe20000000006 */
[----:B------:R-:W-:Y:S01]  /*6310*/  FFMA.FTZ R6, R163, UR14, -R25 ;  /* 0x0000000ea3067c23 */ /* 0x000fe20008010819 */
[----:B------:R-:W-:-:S03]  /*6320*/  LOP3.LUT R5, R4, 0xffff, RZ, 0xc0, !PT ;  /* 0x0000ffff04057812 */ /* 0x000fc600078ec0ff */
[----:B------:R1:W-:Y:S01]  /*6330*/  MUFU.EX2 R107, R6 ;  /* 0x00000006006b7308 */ /* 0x0003e20000000800 */
[----:B------:R-:W-:Y:S01]  /*6340*/  FFMA.FTZ R7, R153, UR14, -R0 ;  /* 0x0000000e99077c23 */ /* 0x000fe20008010800 */
[----:B---3--:R-:W-:Y:S01]  /*6350*/  IMAD.MOV.U32 R152, RZ, RZ, R109 ;  /* 0x000000ffff987224 */ /* 0x008fe200078e006d */
[----:B-1----:R-:W-:Y:S02]  /*6360*/  SHF.R.U32.HI R6, RZ, 0x8, R5 ;  /* 0x00000008ff067819 */ /* 0x002fe40000011605 */
[----:B------:R-:W-:-:S04]  /*6370*/  LOP3.LUT R5, R4, 0xff, RZ, 0xc0, !PT ;  /* 0x000000ff04057812 */ /* 0x000fc800078ec0ff */
[----:B------:R-:W-:Y:S01]  /*6380*/  PRMT R16, R5, 0x5410, R6 ;  /* 0x0000541005107816 */ /* 0x000fe20000000006 */
[----:B------:R-:W-:Y:S01]  /*6390*/  FFMA.FTZ R5, R157, UR14, -R25 ;  /* 0x0000000e9d057c23 */ /* 0x000fe20008010819 */
[----:B------:R-:W-:-:S03]  /*63a0*/  SHF.R.U32.HI R6, RZ, 0x10, R4 ;  /* 0x00000010ff067819 */ /* 0x000fc60000011604 */
[----:B------:R1:W-:Y:S08]  /*63b0*/  MUFU.EX2 R211, R5 ;  /* 0x0000000500d37308 */ /* 0x0003f00000000800 */
[----:B------:R3:W-:Y:S01]  /*63c0*/  MUFU.EX2 R122, R7 ;  /* 0x00000007007a7308 */ /* 0x0007e20000000800 */
[----:B-1----:R-:W-:Y:S02]  /*63d0*/  SHF.R.U32.HI R5, RZ, 0x18, R4 ;  /* 0x00000018ff057819 */ /* 0x002fe40000011604 */
[----:B------:R-:W-:Y:S01]  /*63e0*/  LOP3.LUT R4, R6, 0xff, RZ, 0xc0, !PT ;  /* 0x000000ff06047812 */ /* 0x000fe200078ec0ff */
[----:B------:R-:W-:-:S03]  /*63f0*/  FFMA.FTZ R6, R159, UR14, -R25 ;  /* 0x0000000e9f067c23 */ /* 0x000fc60008010819 */
[----:B------:R-:W-:Y:S01]  /*6400*/  PRMT R11, R4, 0x5410, R5 ;  /* 0x00005410040b7816 */ /* 0x000fe20000000005 */
[----:B---3--:R-:W-:Y:S01]  /*6410*/  FFMA.FTZ R7, R125, UR14, -R0 ;  /* 0x0000000e7d077c23 */ /* 0x008fe20008010800 */
[----:B------:R-:W-:Y:S01]  /*6420*/  HSET2.LE.AND R4, R12, R202, PT ;  /* 0x000000ca0c047233 */ /* 0x000fe20003803000 */
[----:B------:R1:W-:Y:S01]  /*6430*/  MUFU.EX2 R116, R6 ;  /* 0x0000000600747308 */ /* 0x0003e20000000800 */
[----:B------:R-:W-:Y:S01]  /*6440*/  F2FP.BF16.F32.PACK_AB R5, R152, R151 ;  /* 0x000000979805723e */ /* 0x000fe200000010ff */
[----:B--2---:R-:W-:-:S03]  /*6450*/  IMAD.MOV.U32 R160, RZ, RZ, R15 ;  /* 0x000000ffffa07224 */ /* 0x004fc600078e000f */
[----:B------:R-:W-:-:S03]  /*6460*/  LOP3.LUT R12, R4, R5, RZ, 0xc0, !PT ;  /* 0x00000005040c7212 */ /* 0x000fc600078ec0ff */
[----:B------:R2:W3:Y:S01]  /*6470*/  MUFU.EX2 R210, R7 ;  /* 0x0000000700d27308 */ /* 0x0004e20000000800 */
[----:B------:R-:W-:Y:S02]  /*6480*/  HSET2.LE.AND R4, R13, R202, PT ;  /* 0x000000ca0d047233 */ /* 0x000fe40003803000 */
[----:B----4-:R-:W-:Y:S01]  /*6490*/  F2FP.BF16.F32.PACK_AB R5, R154, R120 ;  /* 0x000000789a05723e */ /* 0x010fe200000010ff */
[----:B-1----:R-:W-:-:S04]  /*64a0*/  FFMA.FTZ R6, R161, UR14, -R24 ;  /* 0x0000000ea1067c23 */ /* 0x002fc80008010818 */
[----:B------:R1:W-:Y:S01]  /*64b0*/  MUFU.EX2 R125, R6 ;  /* 0x00000006007d7308 */ /* 0x0003e20000000800 */
[----:B------:R-:W-:Y:S02]  /*64c0*/  LOP3.LUT R13, R4, R5, RZ, 0xc0, !PT ;  /* 0x00000005040d7212 */ /* 0x000fe400078ec0ff */
[----:B------:R-:W-:Y:S02]  /*64d0*/  HSET2.LE.AND R4, R19, R202, PT ;  /* 0x000000ca13047233 */ /* 0x000fe40003803000 */
[----:B------:R-:W-:Y:S01]  /*64e0*/  F2FP.BF16.F32.PACK_AB R5, R160, R214 ;  /* 0x000000d6a005723e */ /* 0x000fe200000010ff */
[----:B--2---:R-:W-:Y:S01]  /*64f0*/  FFMA.FTZ R7, R162, UR14, -R25 ;  /* 0x0000000ea2077c23 */ /* 0x004fe20008010819 */
[----:B-1----:R-:W-:-:S04]  /*6500*/  FFMA.FTZ R6, R158, UR14, -R24 ;  /* 0x0000000e9e067c23 */ /* 0x002fc80008010818 */
[----:B------:R1:W2:Y:S01]  /*6510*/  MUFU.EX2 R209, R6 ;  /* 0x0000000600d17308 */ /* 0x0002a20000000800 */
[----:B------:R-:W-:Y:S02]  /*6520*/  LOP3.LUT R14, R4, R5, RZ, 0xc0, !PT ;  /* 0x00000005040e7212 */ /* 0x000fe400078ec0ff */
[----:B------:R-:W-:Y:S02]  /*6530*/  HSET2.LE.AND R4, R28, R202, PT ;  /* 0x000000ca1c047233 */ /* 0x000fe40003803000 */
[----:B---3--:R-:W-:-:S03]  /*6540*/  F2FP.BF16.F32.PACK_AB R5, R210, R122 ;  /* 0x0000007ad205723e */ /* 0x008fc600000010ff */
[----:B------:R3:W4:Y:S01]  /*6550*/  MUFU.EX2 R155, R7 ;  /* 0x00000007009b7308 */ /* 0x0007220000000800 */
[----:B------:R-:W-:Y:S02]  /*6560*/  LOP3.LUT R15, R4, R5, RZ, 0xc0, !PT ;  /* 0x00000005040f7212 */ /* 0x000fe400078ec0ff */
[----:B------:R-:W-:Y:S01]  /*6570*/  F2FP.BF16.F32.PACK_AB R4, R116, R211 ;  /* 0x000000d37404723e */ /* 0x000fe200000010ff */
[----:B-1----:R-:W-:-:S04]  /*6580*/  FFMA.FTZ R6, R165, UR14, -R24 ;  /* 0x0000000ea5067c23 */ /* 0x002fc80008010818 */
[----:B------:R1:W-:Y:S01]  /*6590*/  MUFU.EX2 R153, R6 ;  /* 0x0000000600997308 */ /* 0x0003e20000000800 */
[----:B---3--:R-:W-:-:S07]  /*65a0*/  FFMA.FTZ R7, R164, UR14, -R24 ;  /* 0x0000000ea4077c23 */ /* 0x008fce0008010818 */
[----:B------:R3:W4:Y:S01]  /*65b0*/  MUFU.EX2 R121, R7 ;  /* 0x0000000700797308 */ /* 0x0007220000000800 */
[----:B-1----:R-:W-:-:S05]  /*65c0*/  HSET2.LE.AND R6, R18, R202, PT ;  /* 0x000000ca12067233 */ /* 0x002fca0003803000 */
[----:B------:R-:W-:Y:S02]  /*65d0*/  LOP3.LUT R6, R6, R4, RZ, 0xc0, !PT ;  /* 0x0000000406067212 */ /* 0x000fe400078ec0ff */
[----:B--2---:R-:W-:Y:S02]  /*65e0*/  F2FP.BF16.F32.PACK_AB R4, R209, R125 ;  /* 0x0000007dd104723e */ /* 0x004fe400000010ff */
[----:B---3--:R-:W-:-:S05]  /*65f0*/  HSET2.LE.AND R7, R17, R202, PT ;  /* 0x000000ca11077233 */ /* 0x008fca0003803000 */
[----:B------:R-:W-:Y:S02]  /*6600*/  LOP3.LUT R7, R7, R4, RZ, 0xc0, !PT ;  /* 0x0000000407077212 */ /* 0x000fe400078ec0ff */
[----:B------:R-:W-:Y:S02]  /*6610*/  HSET2.LE.AND R4, R16, R202, PT ;  /* 0x000000ca10047233 */ /* 0x000fe40003803000 */
[----:B------:R-:W1:Y:S01]  /*6620*/  LDSM.16.MT88.4 R16, [R205+0x4800] ;  /* 0x00480000cd10783b */ /* 0x000e620000004200 */
[----:B----4-:R-:W-:-:S04]  /*6630*/  F2FP.BF16.F32.PACK_AB R5, R155, R107 ;  /* 0x0000006b9b05723e */ /* 0x010fc800000010ff */
[----:B------:R-:W-:Y:S02]  /*6640*/  LOP3.LUT R4, R4, R5, RZ, 0xc0, !PT ;  /* 0x0000000504047212 */ /* 0x000fe400078ec0ff */
[----:B------:R-:W-:Y:S02]  /*6650*/  HSET2.LE.AND R5, R11, R202, PT ;  /* 0x000000ca0b057233 */ /* 0x000fe40003803000 */
[----:B------:R-:W-:-:S04]  /*6660*/  F2FP.BF16.F32.PACK_AB R11, R121, R153 ;  /* 0x00000099790b723e */ /* 0x000fc800000010ff */
[----:B------:R-:W-:Y:S01]  /*6670*/  LOP3.LUT R5, R5, R11, RZ, 0xc0, !PT ;  /* 0x0000000b05057212 */ /* 0x000fe200078ec0ff */
[----:B------:R-:W-:Y:S02]  /*6680*/  IMAD.MOV.U32 R123, RZ, RZ, R71 ;  /* 0x000000ffff7b7224 */ /* 0x000fe400078e0047 */
[----:B------:R-:W-:Y:S02]  /*6690*/  IMAD.MOV.U32 R146, RZ, RZ, R70 ;  /* 0x000000ffff927224 */ /* 0x000fe400078e0046 */
[----:B------:R-:W-:Y:S02]  /*66a0*/  IMAD.MOV.U32 R115, RZ, RZ, R67 ;  /* 0x000000ffff737224 */ /* 0x000fe400078e0043 */
[----:B------:R-:W-:Y:S02]  /*66b0*/  IMAD.MOV.U32 R145, RZ, RZ, R66 ;  /* 0x000000ffff917224 */ /* 0x000fe400078e0042 */
[----:B------:R-:W-:Y:S01]  /*66c0*/  IMAD.MOV.U32 R119, RZ, RZ, R65 ;  /* 0x000000ffff777224 */ /* 0x000fe200078e0041 */
[-C--:B-1----:R-:W-:Y:S06]  /*66d0*/  HMMA.16816.F32.BF16 R68, R12, R16.reuse, R36 ;  /* 0x000000100c44723c */ /* 0x082fec0000041824 */
[C---:B------:R-:W-:Y:S06]  /*66e0*/  HMMA.16816.F32.BF16 R40, R4.reuse, R16, R92 ;  /* 0x000000100428723c */ /* 0x040fec000004185c */
[-C--:B------:R-:W-:Y:S06]  /*66f0*/  HMMA.16816.F32.BF16 R36, R4, R18.reuse, R84 ;  /* 0x000000120424723c */ /* 0x080fec0000041854 */
[----:B------:R-:W-:Y:S01]  /*6700*/  HMMA.16816.F32.BF16 R64, R12, R18, R32 ;  /* 0x000000120c40723c */ /* 0x000fe20000041820 */
[----:B------:R-:W1:Y:S01]  /*6710*/  LDSM.16.MT88.4 R16, [R206+0x4800] ;  /* 0x00480000ce10783b */ /* 0x000e620000004200 */
[----:B------:R-:W-:-:S04]  /*6720*/  IMAD.MOV.U32 R109, RZ, RZ, R132 ;  /* 0x000000ffff6d7224 */ /* 0x000fc800078e0084 */
[C---:B-1----:R-:W-:Y:S06]  /*6730*/  HMMA.16816.F32.BF16 R32, R4.reuse, R16, R96 ;  /* 0x000000100420723c */ /* 0x042fec0000041860 */
[----:B------:R-:W-:Y:S07]  /*6740*/  HMMA.16816.F32.BF16 R28, R4, R18, R88 ;  /* 0x00000012041c723c */ /* 0x000fee0000041858 */
[----:B------:R-:W-:Y:S01]  /*6750*/  LOP3.LUT R4, R21, R26, R235, 0x96, !PT ;  /* 0x0000001a15047212 */ /* 0x000fe200078e96eb */
[--C-:B------:R-:W-:Y:S01]  /*6760*/  FFMA.FTZ R5, R167, UR14, -R25.reuse ;  /* 0x0000000ea7057c23 */ /* 0x100fe20008010819 */
[----:B------:R-:W-:-:S03]  /*6770*/  FFMA.FTZ R6, R127, UR14, -R25 ;  /* 0x0000000e7f067c23 */ /* 0x000fc60008010819 */
[----:B------:R1:W-:Y:S01]  /*6780*/  MUFU.EX2 R150, R5 ;  /* 0x0000000500967308 */ /* 0x0003e20000000800 */
[C---:B------:R-:W-:Y:S07]  /*6790*/  HMMA.16816.F32.BF16 R56, R12.reuse, R16, R76 ;  /* 0x000000100c38723c */ /* 0x040fee000004184c */
[----:B------:R2:W-:Y:S01]  /*67a0*/  MUFU.EX2 R88, R6 ;  /* 0x0000000600587308 */ /* 0x0005e20000000800 */
[----:B------:R-:W-:Y:S01]  /*67b0*/  HMMA.16816.F32.BF16 R52, R12, R18, R52 ;  /* 0x000000120c34723c */ /* 0x000fe20000041834 */
[----:B------:R-:W-:Y:S01]  /*67c0*/  FFMA.FTZ R7, R126, UR14, -R25 ;  /* 0x0000000e7e077c23 */ /* 0x000fe20008010819 */
[----:B------:R-:W3:Y:S01]  /*67d0*/  LDSM.16.MT88.4 R16, [R205+0x4c00] ;  /* 0x004c0000cd10783b */ /* 0x000ee20000004200 */
[----:B-1----:R-:W-:-:S05]  /*67e0*/  IMAD.WIDE.U32 R4, R4, -0x2daee0ad, RZ ;  /* 0xd2511f5304047825 */ /* 0x002fca00078e00ff */
[----:B--2---:R-:W-:Y:S02]  /*67f0*/  LOP3.LUT R6, R5, R22, R73, 0x96, !PT ;  /* 0x0000001605067212 */ /* 0x004fe400078e9649 */
[C---:B------:R-:W-:Y:S01]  /*6800*/  LOP3.LUT R5, R4.reuse, 0xffff, RZ, 0xc0, !PT ;  /* 0x0000ffff04057812 */ /* 0x040fe200078ec0ff */
[----:B------:R-:W-:Y:S01]  /*6810*/  MUFU.EX2 R165, R7 ;  /* 0x0000000700a57308 */ /* 0x000fe20000000800 */
[----:B------:R-:W-:Y:S01]  /*6820*/  LOP3.LUT R13, R4, 0xff, RZ, 0xc0, !PT ;  /* 0x000000ff040d7812 */ /* 0x000fe200078ec0ff */
[----:B------:R-:W1:Y:S01]  /*6830*/  LDSM.16.MT88.4 R20, [R206+0x4c00] ;  /* 0x004c0000ce14783b */ /* 0x000e620000004200 */
[--C-:B------:R-:W-:Y:S02]  /*6840*/  SHF.R.U32.HI R12, RZ, 0x10, R4.reuse ;  /* 0x00000010ff0c7819 */ /* 0x100fe40000011604 */
[----:B------:R-:W-:Y:S02]  /*6850*/  SHF.R.U32.HI R11, RZ, 0x18, R4 ;  /* 0x00000018ff0b7819 */ /* 0x000fe40000011604 */
[----:B------:R-:W-:Y:S01]  /*6860*/  SHF.R.U32.HI R4, RZ, 0x8, R5 ;  /* 0x00000008ff047819 */ /* 0x000fe20000011605 */
[----:B------:R-:W-:-:S03]  /*6870*/  FFMA.FTZ R5, R166, UR14, -R25 ;  /* 0x0000000ea6057c23 */ /* 0x000fc60008010819 */
[----:B------:R-:W-:Y:S01]  /*6880*/  PRMT R14, R13, 0x5410, R4 ;  /* 0x000054100d0e7816 */ /* 0x000fe20000000004 */
[----:B------:R2:W4:Y:S01]  /*6890*/  MUFU.EX2 R132, R5 ;  /* 0x0000000500847308 */ /* 0x0005220000000800 */
[----:B------:R-:W-:-:S04]  /*68a0*/  LOP3.LUT R4, R12, 0xff, RZ, 0xc0, !PT ;  /* 0x000000ff0c047812 */ /* 0x000fc800078ec0ff */
[----:B------:R-:W-:Y:S02]  /*68b0*/  PRMT R13, R4, 0x5410, R11 ;  /* 0x00005410040d7816 */ /* 0x000fe4000000000b */
[C---:B------:R-:W-:Y:S02]  /*68c0*/  LOP3.LUT R4, R6.reuse, 0xffff, RZ, 0xc0, !PT ;  /* 0x0000ffff06047812 */ /* 0x040fe400078ec0ff */
[----:B------:R-:W-:Y:S01]  /*68d0*/  LOP3.LUT R11, R6, 0xff, RZ, 0xc0, !PT ;  /* 0x000000ff060b7812 */ /* 0x000fe200078ec0ff */
[----:B--2---:R-:W-:Y:S01]  /*68e0*/  FFMA.FTZ R5, R170, UR14, -R24 ;  /* 0x0000000eaa057c23 */ /* 0x004fe20008010818 */
[----:B------:R-:W-:-:S03]  /*68f0*/  SHF.R.U32.HI R7, RZ, 0x18, R6 ;  /* 0x00000018ff077819 */ /* 0x000fc60000011606 */
[----:B------:R2:W-:Y:S02]  /*6900*/  MUFU.EX2 R166, R5 ;  /* 0x0000000500a67308 */ /* 0x0005e40000000800 */
[----:B--2---:R-:W-:Y:S02]  /*6910*/  SHF.R.U32.HI R5, RZ, 0x10, R6 ;  /* 0x00000010ff057819 */ /* 0x004fe40000011606 */
[----:B------:R-:W-:Y:S02]  /*6920*/  SHF.R.U32.HI R6, RZ, 0x8, R4 ;  /* 0x00000008ff067819 */ /* 0x000fe40000011604 */
[----:B------:R-:W-:Y:S02]  /*6930*/  LOP3.LUT R4, R5, 0xff, RZ, 0xc0, !PT ;  /* 0x000000ff05047812 */ /* 0x000fe400078ec0ff */
[----:B------:R-:W-:Y:S01]  /*6940*/  PRMT R12, R11, 0x5410, R6 ;  /* 0x000054100b0c7816 */ /* 0x000fe20000000006 */
[--C-:B------:R-:W-:Y:S01]  /*6950*/  FFMA.FTZ R5, R169, UR14, -R24.reuse ;  /* 0x0000000ea9057c23 */ /* 0x100fe20008010818 */
[----:B------:R-:W-:Y:S01]  /*6960*/  PRMT R11, R4, 0x5410, R7 ;  /* 0x00005410040b7816 */ /* 0x000fe20000000007 */
[----:B------:R-:W-:-:S02]  /*6970*/  FFMA.FTZ R4, R168, UR14, -R24 ;  /* 0x0000000ea8047c23 */ /* 0x000fc40008010818 */
[----:B------:R2:W-:Y:S08]  /*6980*/  MUFU.EX2 R158, R5 ;  /* 0x00000005009e7308 */ /* 0x0005f00000000800 */
[----:B------:R4:W3:Y:S01]  /*6990*/  MUFU.EX2 R217, R4 ;  /* 0x0000000400d97308 */ /* 0x0008e20000000800 */
[----:B------:R-:W-:Y:S01]  /*69a0*/  HSET2.LE.AND R6, R14, R202, PT ;  /* 0x000000ca0e067233 */ /* 0x000fe20003803000 */
[----:B--2---:R-:W-:-:S06]  /*69b0*/  FFMA.FTZ R5, R171, UR14, -R24 ;  /* 0x0000000eab057c23 */ /* 0x004fcc0008010818 */
[----:B------:R2:W1:Y:S01]  /*69c0*/  MUFU.EX2 R167, R5 ;  /* 0x0000000500a77308 */ /* 0x0004620000000800 */
[----:B----4-:R-:W-:Y:S02]  /*69d0*/  F2FP.BF16.F32.PACK_AB R4, R132, R165 ;  /* 0x000000a58404723e */ /* 0x010fe400000010ff */
[----:B------:R-:W-:Y:S02]  /*69e0*/  HSET2.LE.AND R7, R13, R202, PT ;  /* 0x000000ca0d077233 */ /* 0x000fe40003803000 */
[----:B------:R-:W-:Y:S02]  /*69f0*/  LOP3.LUT R6, R6, R4, RZ, 0xc0, !PT ;  /* 0x0000000406067212 */ /* 0x000fe400078ec0ff */
[----:B---3--:R-:W-:-:S04]  /*6a00*/  F2FP.BF16.F32.PACK_AB R4, R217, R158 ;  /* 0x0000009ed904723e */ /* 0x008fc800000010ff */
[----:B------:R-:W-:Y:S02]  /*6a10*/  LOP3.LUT R7, R7, R4, RZ, 0xc0, !PT ;  /* 0x0000000407077212 */ /* 0x000fe400078ec0ff */
[----:B------:R-:W-:Y:S02]  /*6a20*/  HSET2.LE.AND R4, R12, R202, PT ;  /* 0x000000ca0c047233 */ /* 0x000fe40003803000 */
[----:B--2---:R-:W-:-:S04]  /*6a30*/  F2FP.BF16.F32.PACK_AB R5, R88, R150 ;  /* 0x000000965805723e */ /* 0x004fc800000010ff */
[----:B------:R-:W-:Y:S02]  /*6a40*/  LOP3.LUT R4, R4, R5, RZ, 0xc0, !PT ;  /* 0x0000000504047212 */ /* 0x000fe400078ec0ff */
[----:B------:R-:W-:Y:S02]  /*6a50*/  HSET2.LE.AND R5, R11, R202, PT ;  /* 0x000000ca0b057233 */ /* 0x000fe40003803000 */
[----:B-1----:R-:W-:-:S04]  /*6a60*/  F2FP.BF16.F32.PACK_AB R11, R167, R166 ;  /* 0x000000a6a70b723e */ /* 0x002fc800000010ff */
[----:B------:R-:W-:-:S07]  /*6a70*/  LOP3.LUT R5, R5, R11, RZ, 0xc0, !PT ;  /* 0x0000000b05057212 */ /* 0x000fce00078ec0ff */
[C---:B------:R-:W-:Y:S06]  /*6a80*/  HMMA.16816.F32.BF16 R40, R4.reuse, R16, R40 ;  /* 0x000000100428723c */ /* 0x040fec0000041828 */
[C---:B------:R-:W-:Y:S06]  /*6a90*/  HMMA.16816.F32.BF16 R36, R4.reuse, R18, R36 ;  /* 0x000000120424723c */ /* 0x040fec0000041824 */
[C---:B------:R-:W-:Y:S06]  /*6aa0*/  HMMA.16816.F32.BF16 R32, R4.reuse, R20, R32 ;  /* 0x000000140420723c */ /* 0x040fec0000041820 */
[----:B------:R-:W-:Y:S07]  /*6ab0*/  HMMA.16816.F32.BF16 R76, R4, R22, R28 ;  /* 0x00000016044c723c */ /* 0x000fee000004181c */
[----:B------:R-:W-:Y:S01]  /*6ac0*/  FFMA.FTZ R4, R175, UR14, -R2 ;  /* 0x0000000eaf047c23 */ /* 0x000fe20008010802 */
[----:B------:R-:W-:-:S03]  /*6ad0*/  LOP3.LUT R5, R45, R48, R235, 0x96, !PT ;  /* 0x000000302d057212 */ /* 0x000fc600078e96eb */
[----:B------:R1:W-:Y:S01]  /*6ae0*/  MUFU.EX2 R156, R4 ;  /* 0x00000004009c7308 */ /* 0x0003e20000000800 */
[----:B------:R-:W-:-:S07]  /*6af0*/  FFMA.FTZ R6, R172, UR14, -R2 ;  /* 0x0000000eac067c23 */ /* 0x000fce0008010802 */
[----:B------:R-:W2:Y:S01]  /*6b00*/  MUFU.EX2 R124, R6 ;  /* 0x00000006007c7308 */ /* 0x000ea20000000800 */
        /* <DEDUP_REMOVED lines=15> */
[----:B------:R3:W4:Y:S01]  /*6c00*/  MUFU.EX2 R204, R7 ;  /* 0x0000000700cc7308 */ /* 0x0007220000000800 */
[----:B------:R-:W-:Y:S01]  /*6c10*/  LOP3.LUT R4, R6, 0xffff, RZ, 0xc0, !PT ;  /* 0x0000ffff06047812 */ /* 0x000fe200078ec0ff */
[----:B-1----:R-:W-:Y:S01]  /*6c20*/  FFMA.FTZ R5, R103, UR14, -R0 ;  /* 0x0000000e67057c23 */ /* 0x002fe20008010800 */
[----:B--2---:R-:W-:Y:S02]  /*6c30*/  IMAD.MOV.U32 R103, RZ, RZ, R124 ;  /* 0x000000ffff677224 */ /* 0x004fe400078e007c */
[----:B------:R-:W-:-:S03]  /*6c40*/  IMAD.MOV.U32 R124, RZ, RZ, R252 ;  /* 0x000000ffff7c7224 */ /* 0x000fc600078e00fc */
[----:B------:R1:W2:Y:S01]  /*6c50*/  MUFU.EX2 R252, R5 ;  /* 0x0000000500fc7308 */ /* 0x0002a20000000800 */
[----:B------:R-:W-:Y:S02]  /*6c60*/  LOP3.LUT R11, R6, 0xff, RZ, 0xc0, !PT ;  /* 0x000000ff060b7812 */ /* 0x000fe400078ec0ff */
[----:B---3--:R-:W-:Y:S01]  /*6c70*/  SHF.R.U32.HI R7, RZ, 0x18, R6 ;  /* 0x00000018ff077819 */ /* 0x008fe20000011606 */
[----:B------:R-:W-:Y:S01]  /*6c80*/  IMAD.MOV.U32 R163, RZ, RZ, R186 ;  /* 0x000000ffffa37224 */ /* 0x000fe200078e00ba */
[----:B-1----:R-:W-:Y:S02]  /*6c90*/  SHF.R.U32.HI R5, RZ, 0x10, R6 ;  /* 0x00000010ff057819 */ /* 0x002fe40000011606 */
[----:B------:R-:W-:Y:S02]  /*6ca0*/  SHF.R.U32.HI R6, RZ, 0x8, R4 ;  /* 0x00000008ff067819 */ /* 0x000fe40000011604 */
[----:B------:R-:W-:Y:S02]  /*6cb0*/  LOP3.LUT R4, R5, 0xff, RZ, 0xc0, !PT ;  /* 0x000000ff05047812 */ /* 0x000fe400078ec0ff */
[----:B------:R-:W-:-:S02]  /*6cc0*/  PRMT R12, R11, 0x5410, R6 ;  /* 0x000054100b0c7816 */ /* 0x000fc40000000006 */
[----:B------:R-:W-:Y:S01]  /*6cd0*/  PRMT R11, R4, 0x5410, R7 ;  /* 0x00005410040b7816 */ /* 0x000fe20000000007 */
[--C-:B------:R-:W-:Y:S01]  /*6ce0*/  FFMA.FTZ R4, R176, UR14, -R0.reuse ;  /* 0x0000000eb0047c23 */ /* 0x100fe20008010800 */
[----:B------:R-:W-:Y:S01]  /*6cf0*/  FFMA.FTZ R5, R177, UR14, -R0 ;  /* 0x0000000eb1057c23 */ /* 0x000fe20008010800 */
[--C-:B------:R-:W-:Y:S02]  /*6d00*/  HSET2.LE.AND R6, R14, R202.reuse, PT ;  /* 0x000000ca0e067233 */ /* 0x100fe40003803000 */
[----:B------:R4:W-:Y:S01]  /*6d10*/  MUFU.EX2 R177, R4 ;  /* 0x0000000400b17308 */ /* 0x0009e20000000800 */
[----:B------:R-:W-:-:S07]  /*6d20*/  HSET2.LE.AND R7, R13, R202, PT ;  /* 0x000000ca0d077233 */ /* 0x000fce0003803000 */
[----:B------:R1:W3:Y:S01]  /*6d30*/  MUFU.EX2 R186, R5 ;  /* 0x0000000500ba7308 */ /* 0x0002e20000000800 */
[----:B----4-:R-:W-:-:S04]  /*6d40*/  F2FP.BF16.F32.PACK_AB R4, R204, R103 ;  /* 0x00000067cc04723e */ /* 0x010fc800000010ff */
[----:B------:R-:W-:Y:S02]  /*6d50*/  LOP3.LUT R6, R6, R4, RZ, 0xc0, !PT ;  /* 0x0000000406067212 */ /* 0x000fe400078ec0ff */
[----:B--2---:R-:W-:Y:S02]  /*6d60*/  F2FP.BF16.F32.PACK_AB R4, R252, R164 ;  /* 0x000000a4fc04723e */ /* 0x004fe400000010ff */
[----:B-1----:R-:W-:Y:S02]  /*6d70*/  F2FP.BF16.F32.PACK_AB R5, R170, R156 ;  /* 0x0000009caa05723e */ /* 0x002fe400000010ff */
[----:B------:R-:W-:Y:S02]  /*6d80*/  LOP3.LUT R7, R7, R4, RZ, 0xc0, !PT ;  /* 0x0000000407077212 */ /* 0x000fe400078ec0ff */
[----:B------:R-:W-:Y:S01]  /*6d90*/  HSET2.LE.AND R4, R12, R202, PT ;  /* 0x000000ca0c047233 */ /* 0x000fe20003803000 */
[----:B------:R-:W-:-:S04]  /*6da0*/  UIADD3 UR4, UR6, 0x2, URZ ;  /* 0x0000000206047890 */ /* 0x000fc8000fffe03f */
[----:B------:R-:W-:Y:S02]  /*6db0*/  LOP3.LUT R4, R4, R5, RZ, 0xc0, !PT ;  /* 0x0000000504047212 */ /* 0x000fe400078ec0ff */
[----:B------:R-:W-:Y:S02]  /*6dc0*/  HSET2.LE.AND R5, R11, R202, PT ;  /* 0x000000ca0b057233 */ /* 0x000fe40003803000 */
[----:B---3--:R-:W-:-:S04]  /*6dd0*/  F2FP.BF16.F32.PACK_AB R11, R177, R186 ;  /* 0x000000bab10b723e */ /* 0x008fc800000010ff */
        /* <DEDUP_REMOVED lines=63> */
[----:B------:R1:W-:Y:S03]  /*71d0*/  MUFU.EX2 R173, R6 ;  /* 0x0000000600ad7308 */ /* 0x0003e60000000800 */
[----:B------:R-:W-:-:S05]  /*71e0*/  FFMA.FTZ R11, R135, UR14, -R0 ;  /* 0x0000000e870b7c23 */ /* 0x000fca0008010800 */
[----:B------:R2:W-:Y:S01]  /*71f0*/  MUFU.EX2 R172, R7 ;  /* 0x0000000700ac7308 */ /* 0x0005e20000000800 */
[----:B-1----:R-:W-:-:S04]  /*7200*/  LOP3.LUT R6, R4, 0xffff, RZ, 0xc0, !PT ;  /* 0x0000ffff04067812 */ /* 0x002fc800078ec0ff */
[----:B--2---:R-:W-:Y:S02]  /*7210*/  SHF.R.U32.HI R7, RZ, 0x8, R6 ;  /* 0x00000008ff077819 */ /* 0x004fe40000011606 */
[----:B------:R-:W-:Y:S01]  /*7220*/  LOP3.LUT R6, R4, 0xff, RZ, 0xc0, !PT ;  /* 0x000000ff04067812 */ /* 0x000fe200078ec0ff */
[----:B------:R-:W-:-:S03]  /*7230*/  IMAD.WIDE.U32 R20, R14, -0x326172a9, RZ ;  /* 0xcd9e8d570e147825 */ /* 0x000fc600078e00ff */
[----:B------:R-:W-:Y:S02]  /*7240*/  PRMT R18, R6, 0x5410, R7 ;  /* 0x0000541006127816 */ /* 0x000fe40000000007 */
[--C-:B------:R-:W-:Y:S01]  /*7250*/  SHF.R.U32.HI R6, RZ, 0x10, R4.reuse ;  /* 0x00000010ff067819 */ /* 0x100fe20000011604 */
[----:B------:R1:W2:Y:S03]  /*7260*/  MUFU.EX2 R130, R11 ;  /* 0x0000000b00827308 */ /* 0x0002a60000000800 */
        /* <DEDUP_REMOVED lines=8> */
[----:B-1----:R-:W-:Y:S02]  /*72f0*/  SHF.R.U32.HI R6, RZ, 0x8, R5 ;  /* 0x00000008ff067819 */ /* 0x002fe40000011605 */
[----:B------:R-:W-:-:S04]  /*7300*/  LOP3.LUT R5, R4, 0xff, RZ, 0xc0, !PT ;  /* 0x000000ff04057812 */ /* 0x000fc800078ec0ff */
[----:B------:R-:W-:Y:S01]  /*7310*/  PRMT R16, R5, 0x5410, R6 ;  /* 0x0000541005107816 */ /* 0x000fe20000000006 */
[----:B------:R-:W-:Y:S01]  /*7320*/  FFMA.FTZ R5, R131, UR14, -R25 ;  /* 0x0000000e83057c23 */ /* 0x000fe20008010819 */
[----:B------:R-:W-:-:S03]  /*7330*/  SHF.R.U32.HI R6, RZ, 0x10, R4 ;  /* 0x00000010ff067819 */ /* 0x000fc60000011604 */
[----:B------:R1:W-:Y:S01]  /*7340*/  MUFU.EX2 R127, R5 ;  /* 0x00000005007f7308 */ /* 0x0003e20000000800 */
[----:B------:R-:W-:-:S07]  /*7350*/  IMAD.MOV.U32 R97, RZ, RZ, R125 ;  /* 0x000000ffff617224 */ /* 0x000fce00078e007d */
[----:B------:R4:W-:Y:S01]  /*7360*/  MUFU.EX2 R134, R7 ;  /* 0x0000000700867308 */ /* 0x0009e20000000800 */
[----:B-1----:R-:W-:Y:S02]  /*7370*/  SHF.R.U32.HI R5, RZ, 0x18, R4 ;  /* 0x00000018ff057819 */ /* 0x002fe40000011604 */
[----:B------:R-:W-:Y:S01]  /*7380*/  LOP3.LUT R4, R6, 0xff, RZ, 0xc0, !PT ;  /* 0x000000ff06047812 */ /* 0x000fe200078ec0ff */
[----:B------:R-:W-:-:S03]  /*7390*/  FFMA.FTZ R6, R180, UR14, -R25 ;  /* 0x0000000eb4067c23 */ /* 0x000fc60008010819 */
[----:B------:R-:W-:Y:S01]  /*73a0*/  PRMT R11, R4, 0x5410, R5 ;  /* 0x00005410040b7816 */ /* 0x000fe20000000005 */
[----:B----4-:R-:W-:Y:S01]  /*73b0*/  FFMA.FTZ R7, R111, UR14, -R0 ;  /* 0x0000000e6f077c23 */ /* 0x010fe20008010800 */
[----:B------:R-:W-:Y:S01]  /*73c0*/  HSET2.LE.AND R4, R12, R202, PT ;  /* 0x000000ca0c047233 */ /* 0x000fe20003803000 */
[----:B------:R1:W-:Y:S01]  /*73d0*/  MUFU.EX2 R125, R6 ;  /* 0x00000006007d7308 */ /* 0x0003e20000000800 */
[----:B---3--:R-:W-:Y:S01]  /*73e0*/  F2FP.BF16.F32.PACK_AB R5, R175, R176 ;  /* 0x000000b0af05723e */ /* 0x008fe200000010ff */
[----:B------:R-:W-:-:S03]  /*73f0*/  IMAD.MOV.U32 R99, RZ, RZ, R124 ;  /* 0x000000ffff637224 */ /* 0x000fc600078e007c */
[----:B------:R-:W-:-:S03]  /*7400*/  LOP3.LUT R12, R4, R5, RZ, 0xc0, !PT ;  /* 0x00000005040c7212 */ /* 0x000fc600078ec0ff */
[----:B------:R3:W4:Y:S01]  /*7410*/  MUFU.EX2 R129, R7 ;  /* 0x0000000700817308 */ /* 0x0007220000000800 */
[----:B------:R-:W-:Y:S02]  /*7420*/  HSET2.LE.AND R4, R13, R202, PT ;  /* 0x000000ca0d047233 */ /* 0x000fe40003803000 */
[----:B--2---:R-:W-:Y:S01]  /*7430*/  F2FP.BF16.F32.PACK_AB R5, R130, R172 ;  /* 0x000000ac8205723e */ /* 0x004fe200000010ff */
[----:B-1----:R-:W-:-:S04]  /*7440*/  FFMA.FTZ R6, R181, UR14, -R24 ;  /* 0x0000000eb5067c23 */ /* 0x002fc80008010818 */
[----:B------:R1:W-:Y:S01]  /*7450*/  MUFU.EX2 R124, R6 ;  /* 0x00000006007c7308 */ /* 0x0003e20000000800 */
[----:B------:R-:W-:Y:S01]  /*7460*/  IMAD.MOV.U32 R93, RZ, RZ, R123 ;  /* 0x000000ffff5d7224 */ /* 0x000fe200078e007b */
[----:B------:R-:W-:Y:S02]  /*7470*/  LOP3.LUT R13, R4, R5, RZ, 0xc0, !PT ;  /* 0x00000005040d7212 */ /* 0x000fe400078ec0ff */
[----:B------:R-:W-:Y:S02]  /*7480*/  HSET2.LE.AND R4, R19, R202, PT ;  /* 0x000000ca13047233 */ /* 0x000fe40003803000 */
[----:B------:R-:W-:Y:S01]  /*7490*/  F2FP.BF16.F32.PACK_AB R5, R173, R174 ;  /* 0x000000aead05723e */ /* 0x000fe200000010ff */
[----:B---3--:R-:W-:Y:S01]  /*74a0*/  FFMA.FTZ R7, R182, UR14, -R25 ;  /* 0x0000000eb6077c23 */ /* 0x008fe20008010819 */
[----:B-1----:R-:W-:-:S04]  /*74b0*/  FFMA.FTZ R6, R179, UR14, -R24 ;  /* 0x0000000eb3067c23 */ /* 0x002fc80008010818 */
[----:B------:R1:W2:Y:S01]  /*74c0*/  MUFU.EX2 R123, R6 ;  /* 0x00000006007b7308 */ /* 0x0002a20000000800 */
[----:B------:R-:W-:Y:S02]  /*74d0*/  LOP3.LUT R14, R4, R5, RZ, 0xc0, !PT ;  /* 0x00000005040e7212 */ /* 0x000fe400078ec0ff */
[----:B------:R-:W-:Y:S02]  /*74e0*/  HSET2.LE.AND R4, R28, R202, PT ;  /* 0x000000ca1c047233 */ /* 0x000fe40003803000 */
[----:B----4-:R-:W-:Y:S01]  /*74f0*/  F2FP.BF16.F32.PACK_AB R5, R129, R134 ;  /* 0x000000868105723e */ /* 0x010fe200000010ff */
[----:B------:R-:W-:Y:S02]  /*7500*/  IMAD.MOV.U32 R92, RZ, RZ, R122 ;  /* 0x000000ffff5c7224 */ /* 0x000fe400078e007a */
[----:B------:R3:W4:Y:S01]  /*7510*/  MUFU.EX2 R128, R7 ;  /* 0x0000000700807308 */ /* 0x0007220000000800 */
[----:B------:R-:W-:Y:S02]  /*7520*/  LOP3.LUT R15, R4, R5, RZ, 0xc0, !PT ;  /* 0x00000005040f7212 */ /* 0x000fe400078ec0ff */
[----:B------:R-:W-:Y:S01]  /*7530*/  F2FP.BF16.F32.PACK_AB R4, R125, R127 ;  /* 0x0000007f7d04723e */ /* 0x000fe200000010ff */
[----:B-1----:R-:W-:-:S04]  /*7540*/  FFMA.FTZ R6, R185, UR14, -R24 ;  /* 0x0000000eb9067c23 */ /* 0x002fc80008010818 */
[----:B------:R1:W-:Y:S01]  /*7550*/  MUFU.EX2 R122, R6 ;  /* 0x00000006007a7308 */ /* 0x0003e20000000800 */
[----:B------:R-:W-:Y:S02]  /*7560*/  IMAD.MOV.U32 R94, RZ, RZ, R121 ;  /* 0x000000ffff5e7224 */ /* 0x000fe400078e0079 */
[----:B---3--:R-:W-:-:S05]  /*7570*/  FFMA.FTZ R7, R184, UR14, -R24 ;  /* 0x0000000eb8077c23 */ /* 0x008fca0008010818 */
        /* <DEDUP_REMOVED lines=15> */
[-C--:B-1----:R-:W-:Y:S06]  /*7670*/  HMMA.16816.F32.BF16 R160, R12, R16.reuse, R68 ;  /* 0x000000100ca0723c */ /* 0x082fec0000041844 */
[C---:B------:R-:W-:Y:S06]  /*7680*/  HMMA.16816.F32.BF16 R40, R4.reuse, R16, R40 ;  /* 0x000000100428723c */ /* 0x040fec0000041828 */
[-C--:B------:R-:W-:Y:S06]  /*7690*/  HMMA.16816.F32.BF16 R36, R4, R18.reuse, R36 ;  /* 0x000000120424723c */ /* 0x080fec0000041824 */
[----:B------:R-:W-:Y:S01]  /*76a0*/  HMMA.16816.F32.BF16 R84, R12, R18, R64 ;  /* 0x000000120c54723c */ /* 0x000fe20000041840 */
[----:B------:R-:W1:Y:S01]  /*76b0*/  LDSM.16.MT88.4 R16, [R206+0x5000] ;  /* 0x00500000ce10783b */ /* 0x000e620000004200 */
[----:B------:R-:W-:-:S02]  /*76c0*/  IMAD.MOV.U32 R91, RZ, RZ, R115 ;  /* 0x000000ffff5b7224 */ /* 0x000fc400078e0073 */
[----:B------:R-:W-:Y:S01]  /*76d0*/  IMAD.MOV.U32 R115, RZ, RZ, R119 ;  /* 0x000000ffff737224 */ /* 0x000fe200078e0077 */
[----:B------:R-:W-:Y:S01]  /*76e0*/  LDSM.16.MT88.4 R64, [R206+0x5400] ;  /* 0x00540000ce40783b */ /* 0x000fe20000004200 */
[----:B------:R-:W-:Y:S02]  /*76f0*/  IMAD.MOV.U32 R96, RZ, RZ, R120 ;  /* 0x000000ffff607224 */ /* 0x000fe400078e0078 */
[----:B------:R-:W-:Y:S02]  /*7700*/  IMAD.MOV.U32 R95, RZ, RZ, R147 ;  /* 0x000000ffff5f7224 */ /* 0x000fe400078e0093 */
[----:B------:R-:W-:Y:S02]  /*7710*/  IMAD.MOV.U32 R159, RZ, RZ, R146 ;  /* 0x000000ffff9f7224 */ /* 0x000fe400078e0092 */
[----:B------:R-:W-:Y:S02]  /*7720*/  IMAD.MOV.U32 R157, RZ, RZ, R145 ;  /* 0x000000ffff9d7224 */ /* 0x000fe400078e0091 */
[----:B------:R-:W-:-:S02]  /*7730*/  IMAD.MOV.U32 R90, RZ, RZ, R144 ;  /* 0x000000ffff5a7224 */ /* 0x000fc400078e0090 */
[----:B------:R-:W-:Y:S02]  /*7740*/  IMAD.MOV.U32 R89, RZ, RZ, R96 ;  /* 0x000000ffff597224 */ /* 0x000fe400078e0060 */
[----:B------:R-:W-:Y:S01]  /*7750*/  IMAD.MOV.U32 R96, RZ, RZ, R117 ;  /* 0x000000ffff607224 */ /* 0x000fe200078e0075 */
[C---:B-1----:R-:W-:Y:S06]  /*7760*/  HMMA.16816.F32.BF16 R32, R4.reuse, R16, R32 ;  /* 0x000000100420723c */ /* 0x042fec0000041820 */
[----:B------:R-:W-:Y:S07]  /*7770*/  HMMA.16816.F32.BF16 R28, R4, R18, R76 ;  /* 0x00000012041c723c */ /* 0x000fee000004184c */
[----:B------:R-:W-:Y:S01]  /*7780*/  LOP3.LUT R4, R21, R26, R235, 0x96, !PT ;  /* 0x0000001a15047212 */ /* 0x000fe200078e96eb */
[--C-:B------:R-:W-:Y:S01]  /*7790*/  FFMA.FTZ R5, R187, UR14, -R25.reuse ;  /* 0x0000000ebb057c23 */ /* 0x100fe20008010819 */
[----:B------:R-:W-:-:S03]  /*77a0*/  FFMA.FTZ R6, R141, UR14, -R25 ;  /* 0x0000000e8d067c23 */ /* 0x000fc60008010819 */
[----:B------:R1:W-:Y:S01]  /*77b0*/  MUFU.EX2 R119, R5 ;  /* 0x0000000500777308 */ /* 0x0003e20000000800 */
[C---:B------:R-:W-:Y:S07]  /*77c0*/  HMMA.16816.F32.BF16 R144, R12.reuse, R16, R56 ;  /* 0x000000100c90723c */ /* 0x040fee0000041838 */
[----:B------:R2:W3:Y:S01]  /*77d0*/  MUFU.EX2 R120, R6 ;  /* 0x0000000600787308 */ /* 0x0004e20000000800 */
[----:B------:R-:W-:Y:S01]  /*77e0*/  HMMA.16816.F32.BF16 R76, R12, R18, R52 ;  /* 0x000000120c4c723c */ /* 0x000fe20000041834 */
[----:B------:R-:W-:Y:S01]  /*77f0*/  FFMA.FTZ R7, R139, UR14, -R25 ;  /* 0x0000000e8b077c23 */ /* 0x000fe20008010819 */
[----:B------:R-:W-:Y:S01]  /*7800*/  IMAD.MOV.U32 R169, RZ, RZ, R91 ;  /* 0x000000ffffa97224 */ /* 0x000fe200078e005b */
[----:B------:R-:W4:Y:S01]  /*7810*/  LDSM.16.MT88.4 R52, [R205+0x5400] ;  /* 0x00540000cd34783b */ /* 0x000f220000004200 */
[----:B-1----:R-:W-:-:S05]  /*7820*/  IMAD.WIDE.U32 R4, R4, -0x2daee0ad, RZ ;  /* 0xd2511f5304047825 */ /* 0x002fca00078e00ff */
[----:B--2---:R-:W-:Y:S02]  /*7830*/  LOP3.LUT R6, R5, R22, R73, 0x96, !PT ;  /* 0x0000001605067212 */ /* 0x004fe400078e9649 */
        /* <DEDUP_REMOVED lines=8> */
[----:B------:R-:W-:Y:S01]  /*78c0*/  LOP3.LUT R4, R12, 0xff, RZ, 0xc0, !PT ;  /* 0x000000ff0c047812 */ /* 0x000fe200078ec0ff */
[----:B------:R-:W-:Y:S02]  /*78d0*/  IMAD.MOV.U32 R141, RZ, RZ, R118 ;  /* 0x000000ffff8d7224 */ /* 0x000fe400078e0076 */
[----:B------:R-:W-:Y:S01]  /*78e0*/  IMAD.MOV.U32 R91, RZ, RZ, R116 ;  /* 0x000000ffff5b7224 */ /* 0x000fe200078e0074 */
[----:B------:R-:W-:Y:S02]  /*78f0*/  PRMT R12, R4, 0x5410, R11 ;  /* 0x00005410040c7816 */ /* 0x000fe4000000000b */
[C---:B------:R-:W-:Y:S01]  /*7900*/  LOP3.LUT R4, R6.reuse, 0xffff, RZ, 0xc0, !PT ;  /* 0x0000ffff06047812 */ /* 0x040fe200078ec0ff */
[----:B------:R2:W-:Y:S01]  /*7910*/  MUFU.EX2 R118, R7 ;  /* 0x0000000700767308 */ /* 0x0005e20000000800 */
[----:B------:R-:W-:Y:S01]  /*7920*/  LOP3.LUT R11, R6, 0xff, RZ, 0xc0, !PT ;  /* 0x000000ff060b7812 */ /* 0x000fe200078ec0ff */
[----:B-1----:R-:W-:-:S06]  /*7930*/  FFMA.FTZ R5, R189, UR14, -R24 ;  /* 0x0000000ebd057c23 */ /* 0x002fcc0008010818 */
[----:B------:R1:W-:Y:S01]  /*7940*/  MUFU.EX2 R116, R5 ;  /* 0x0000000500747308 */ /* 0x0003e20000000800 */
[----:B------:R-:W-:Y:S01]  /*7950*/  IMAD.MOV.U32 R140, RZ, RZ, R90 ;  /* 0x000000ffff8c7224 */ /* 0x000fe200078e005a */
[----:B--2---:R-:W-:Y:S01]  /*7960*/  SHF.R.U32.HI R7, RZ, 0x18, R6 ;  /* 0x00000018ff077819 */ /* 0x004fe20000011606 */
[----:B------:R-:W-:Y:S01]  /*7970*/  IMAD.MOV.U32 R90, RZ, RZ, R114 ;  /* 0x000000ffff5a7224 */ /* 0x000fe200078e0072 */
[----:B------:R-:W-:Y:S02]  /*7980*/  SHF.R.U32.HI R4, RZ, 0x8, R4 ;  /* 0x00000008ff047819 */ /* 0x000fe40000011604 */
[----:B-1----:R-:W-:Y:S01]  /*7990*/  SHF.R.U32.HI R5, RZ, 0x10, R6 ;  /* 0x00000010ff057819 */ /* 0x002fe20000011606 */
[----:B------:R-:W-:-:S03]  /*79a0*/  FFMA.FTZ R6, R188, UR14, -R24 ;  /* 0x0000000ebc067c23 */ /* 0x000fc60008010818 */
[----:B------:R-:W-:Y:S01]  /*79b0*/  LOP3.LUT R5, R5, 0xff, RZ, 0xc0, !PT ;  /* 0x000000ff05057812 */ /* 0x000fe200078ec0ff */
[----:B------:R1:W2:Y:S01]  /*79c0*/  MUFU.EX2 R114, R6 ;  /* 0x0000000600727308 */ /* 0x0002a20000000800 */
[----:B------:R-:W-:Y:S02]  /*79d0*/  PRMT R4, R11, 0x5410, R4 ;  /* 0x000054100b047816 */ /* 0x000fe40000000004 */
[----:B------:R-:W-:Y:S01]  /*79e0*/  PRMT R7, R5, 0x5410, R7 ;  /* 0x0000541005077816 */ /* 0x000fe20000000007 */
[--C-:B------:R-:W-:Y:S01]  /*79f0*/  FFMA.FTZ R5, R142, UR14, -R24.reuse ;  /* 0x0000000e8e057c23 */ /* 0x100fe20008010818 */
[----:B------:R-:W-:Y:S01]  /*7a00*/  IMAD.MOV.U32 R181, RZ, RZ, R115 ;  /* 0x000000ffffb57224 */ /* 0x000fe200078e0073 */
[----:B------:R-:W-:Y:S02]  /*7a10*/  HSET2.LE.AND R4, R4, R202, PT ;  /* 0x000000ca04047233 */ /* 0x000fe40003803000 */
[----:B------:R3:W-:Y:S01]  /*7a20*/  MUFU.EX2 R115, R5 ;  /* 0x0000000500737308 */ /* 0x0007e20000000800 */
[----:B-1----:R-:W-:-:S07]  /*7a30*/  FFMA.FTZ R6, R143, UR14, -R24 ;  /* 0x0000000e8f067c23 */ /* 0x002fce0008010818 */
[----:B------:R2:W1:Y:S01]  /*7a40*/  MUFU.EX2 R111, R6 ;  /* 0x00000006006f7308 */ /* 0x0004620000000800 */
[----:B---3--:R-:W-:-:S04]  /*7a50*/  F2FP.BF16.F32.PACK_AB R5, R120, R119 ;  /* 0x000000777805723e */ /* 0x008fc800000010ff */
[----:B------:R-:W-:Y:S02]  /*7a60*/  LOP3.LUT R4, R4, R5, RZ, 0xc0, !PT ;  /* 0x0000000504047212 */ /* 0x000fe400078ec0ff */
[--C-:B------:R-:W-:Y:S02]  /*7a70*/  HSET2.LE.AND R5, R7, R202.reuse, PT ;  /* 0x000000ca07057233 */ /* 0x100fe40003803000 */
[----:B--2---:R-:W-:Y:S02]  /*7a80*/  F2FP.BF16.F32.PACK_AB R6, R114, R116 ;  /* 0x000000747206723e */ /* 0x004fe400000010ff */
[----:B------:R-:W-:Y:S02]  /*7a90*/  F2FP.BF16.F32.PACK_AB R7, R117, R118 ;  /* 0x000000767507723e */ /* 0x000fe400000010ff */
[----:B------:R-:W-:Y:S02]  /*7aa0*/  LOP3.LUT R5, R5, R6, RZ, 0xc0, !PT ;  /* 0x0000000605057212 */ /* 0x000fe400078ec0ff */
[----:B------:R-:W-:-:S02]  /*7ab0*/  HSET2.LE.AND R6, R13, R202, PT ;  /* 0x000000ca0d067233 */ /* 0x000fc40003803000 */
[----:B-1----:R-:W-:-:S03]  /*7ac0*/  F2FP.BF16.F32.PACK_AB R11, R115, R111 ;  /* 0x0000006f730b723e */ /* 0x002fc600000010ff */
[----:B------:R-:W-:Y:S02]  /*7ad0*/  LOP3.LUT R6, R6, R7, RZ, 0xc0, !PT ;  /* 0x0000000706067212 */ /* 0x000fe400078ec0ff */
[----:B------:R-:W-:Y:S01]  /*7ae0*/  HSET2.LE.AND R7, R12, R202, PT ;  /* 0x000000ca0c077233 */ /* 0x000fe20003803000 */
[----:B------:R-:W-:-:S04]  /*7af0*/  UIADD3 UR6, UR6, 0x3, URZ ;  /* 0x0000000306067890 */ /* 0x000fc8000fffe03f */
[----:B------:R-:W-:Y:S01]  /*7b00*/  LOP3.LUT R7, R7, R11, RZ, 0xc0, !PT ;  /* 0x0000000b07077212 */ /* 0x000fe200078ec0ff */
[----:B------:R-:W-:Y:S02]  /*7b10*/  IMAD.MOV.U32 R143, RZ, RZ, R169 ;  /* 0x000000ffff8f7224 */ /* 0x000fe400078e00a9 */
[----:B------:R-:W-:Y:S02]  /*7b20*/  IMAD.MOV.U32 R184, RZ, RZ, R170 ;  /* 0x000000ffffb87224 */ /* 0x000fe400078e00aa */
[----:B------:R-:W-:Y:S02]  /*7b30*/  IMAD.MOV.U32 R187, RZ, RZ, R166 ;  /* 0x000000ffffbb7224 */ /* 0x000fe400078e00a6 */
[----:B------:R-:W-:Y:S01]  /*7b40*/  IMAD.MOV.U32 R102, RZ, RZ, R167 ;  /* 0x000000ffff667224 */ /* 0x000fe200078e00a7 */
[----:B----4-:R-:W-:Y:S01]  /*7b50*/  HMMA.16816.F32.BF16 R168, R4, R52, R40 ;  /* 0x0000003404a8723c */ /* 0x010fe20000041828 */
[----:B------:R-:W-:Y:S02]  /*7b60*/  IMAD.MOV.U32 R110, RZ, RZ, R164 ;  /* 0x000000ffff6e7224 */ /* 0x000fe400078e00a4 */
[----:B------:R-:W-:-:S02]  /*7b70*/  IMAD.MOV.U32 R135, RZ, RZ, R165 ;  /* 0x000000ffff877224 */ /* 0x000fc400078e00a5 */
[----:B------:R-:W-:Y:S01]  /*7b80*/  IMAD.MOV.U32 R183, RZ, RZ, R158 ;  /* 0x000000ffffb77224 */ /* 0x000fe200078e009e */
[C---:B------:R-:W-:Y:S01]  /*7b90*/  HMMA.16816.F32.BF16 R164, R4.reuse, R54, R36 ;  /* 0x0000003604a4723c */ /* 0x040fe20000041824 */
[----:B------:R-:W-:Y:S02]  /*7ba0*/  IMAD.MOV.U32 R182, RZ, RZ, R159 ;  /* 0x000000ffffb67224 */ /* 0x000fe400078e009f */
[----:B------:R-:W-:Y:S02]  /*7bb0*/  IMAD.MOV.U32 R131, RZ, RZ, R157 ;  /* 0x000000ffff837224 */ /* 0x000fe400078e009d */
[----:B------:R-:W-:Y:S01]  /*7bc0*/  IMAD.MOV.U32 R180, RZ, RZ, R156 ;  /* 0x000000ffffb47224 */ /* 0x000fe200078e009c */
[C---:B------:R-:W-:Y:S06]  /*7bd0*/  HMMA.16816.F32.BF16 R68, R4.reuse, R66, R28 ;  /* 0x000000420444723c */ /* 0x040fec000004181c */
[----:B------:R-:W-:Y:S07]  /*7be0*/  HMMA.16816.F32.BF16 R156, R4, R64, R32 ;  /* 0x00000040049c723c */ /* 0x000fee0000041820 */
[----:B------:R-:W-:-:S05]  /*7bf0*/  LOP3.LUT R4, R83, UR6, R223, 0x96, !PT ;  /* 0x0000000653047c12 */ /* 0x000fca000f8e96df */
[----:B------:R-:W-:-:S05]  /*7c00*/  IMAD.WIDE.U32 R4, R4, -0x326172a9, RZ ;  /* 0xcd9e8d5704047825 */ /* 0x000fca00078e00ff */
[C-C-:B------:R-:W-:Y:S02]  /*7c10*/  LOP3.LUT R6, R5.reuse, R100, R105.reuse, 0x96, !PT ;  /* 0x0000006405067212 */ /* 0x140fe400078e9669 */
[----:B------:R-:W-:Y:S02]  /*7c20*/  LOP3.LUT R5, R5, R80, R105, 0x96, !PT ;  /* 0x0000005005057212 */ /* 0x000fe400078e9669 */
[-CC-:B------:R-:W-:Y:S01]  /*7c30*/  LOP3.LUT R12, R47, R4.reuse, R75.reuse, 0x96, !PT ;  /* 0x000000042f0c7212 */ /* 0x180fe200078e964b */
[----:B------:R-:W-:Y:S01]  /*7c40*/  IMAD.WIDE.U32 R6, R6, -0x2daee0ad, RZ ;  /* 0xd2511f5306067825 */ /* 0x000fe200078e00ff */
[----:B------:R-:W-:-:S03]  /*7c50*/  LOP3.LUT R11, R61, R4, R75, 0x96, !PT ;  /* 0x000000043d0b7212 */ /* 0x000fc600078e964b */
        /* <DEDUP_REMOVED lines=25> */
[----:B------:R-:W-:-:S04]  /*7df0*/  LOP3.LUT R19, R7, R16, R235, 0x96, !PT ;  /* 0x0000001007137212 */ /* 0x000fc800078e96eb */
[----:B------:R-:W-:Y:S01]  /*7e00*/  LOP3.LUT R7, R15, R12, R235, 0x96, !PT ;  /* 0x0000000c0f077212 */ /* 0x000fe200078e96eb */
[----:B------:R-:W-:-:S04]  /*7e10*/  IMAD.WIDE.U32 R12, R5, -0x326172a9, RZ ;  /* 0xcd9e8d57050c7825 */ /* 0x000fc800078e00ff */
[----:B------:R-:W-:Y:S01]  /*7e20*/  IMAD.WIDE.U32 R4, R4, -0x326172a9, RZ ;  /* 0xcd9e8d5704047825 */ /* 0x000fe200078e00ff */
[----:B------:R-:W-:-:S04]  /*7e30*/  LOP3.LUT R26, R45, R48, R235, 0x96, !PT ;  /* 0x000000302d1a7212 */ /* 0x000fc800078e96eb */
[----:B------:R-:W-:Y:S01]  /*7e40*/  LOP3.LUT R21, R5, R14, R72, 0x96, !PT ;  /* 0x0000000e05157212 */ /* 0x000fe200078e9648 */
[----:B------:R-:W-:Y:S01]  /*7e50*/  IMAD.WIDE.U32 R14, R19, -0x2daee0ad, RZ ;  /* 0xd2511f53130e7825 */ /* 0x000fe200078e00ff */
[C---:B------:R-:W-:Y:S02]  /*7e60*/  LOP3.LUT R31, R4.reuse, 0xffff, RZ, 0xc0, !PT ;  /* 0x0000ffff041f7812 */ /* 0x040fe400078ec0ff */
[----:B------:R-:W-:Y:S01]  /*7e70*/  LOP3.LUT R36, R4, 0xff, RZ, 0xc0, !PT ;  /* 0x000000ff04247812 */ /* 0x000fe200078ec0ff */
[----:B------:R-:W-:Y:S01]  /*7e80*/  IMAD.WIDE.U32 R16, R26, -0x2daee0ad, RZ ;  /* 0xd2511f531a107825 */ /* 0x000fe200078e00ff */
[--C-:B------:R-:W-:Y:S02]  /*7e90*/  SHF.R.U32.HI R33, RZ, 0x10, R4.reuse ;  /* 0x00000010ff217819 */ /* 0x100fe40000011604 */
[----:B------:R-:W-:Y:S01]  /*7ea0*/  SHF.R.U32.HI R32, RZ, 0x18, R4 ;  /* 0x00000018ff207819 */ /* 0x000fe20000011604 */
[----:B------:R-:W-:Y:S01]  /*7eb0*/  FFMA.FTZ R4, R201, UR14, -R2 ;  /* 0x0000000ec9047c23 */ /* 0x000fe20008010802 */
[----:B------:R-:W-:-:S02]  /*7ec0*/  LOP3.LUT R19, R15, R22, R73, 0x96, !PT ;  /* 0x000000160f137212 */ /* 0x000fc400078e9649 */
[C---:B------:R-:W-:Y:S02]  /*7ed0*/  LOP3.LUT R22, R12.reuse, 0xffff, RZ, 0xc0, !PT ;  /* 0x0000ffff0c167812 */ /* 0x040fe400078ec0ff */
[----:B------:R-:W-:Y:S02]  /*7ee0*/  LOP3.LUT R27, R12, 0xff, RZ, 0xc0, !PT ;  /* 0x000000ff0c1b7812 */ /* 0x000fe400078ec0ff */
[--C-:B------:R-:W-:Y:S02]  /*7ef0*/  SHF.R.U32.HI R26, RZ, 0x10, R12.reuse ;  /* 0x00000010ff1a7819 */ /* 0x100fe4000001160c */
[----:B------:R-:W-:Y:S01]  /*7f00*/  SHF.R.U32.HI R23, RZ, 0x18, R12 ;  /* 0x00000018ff177819 */ /* 0x000fe2000001160c */
[----:B------:R-:W-:Y:S01]  /*7f10*/  FFMA.FTZ R12, R203, UR14, -R2 ;  /* 0x0000000ecb0c7c23 */ /* 0x000fe20008010802 */
[----:B------:R-:W-:Y:S01]  /*7f20*/  IMAD.MOV.U32 R203, RZ, RZ, R109 ;  /* 0x000000ffffcb7224 */ /* 0x000fe200078e006d */
[----:B------:R-:W-:Y:S01]  /*7f30*/  LOP3.LUT R11, R13, R6, R72, 0x96, !PT ;  /* 0x000000060d0b7212 */ /* 0x000fe200078e9648 */
[----:B------:R1:W-:Y:S01]  /*7f40*/  MUFU.EX2 R109, R4 ;  /* 0x00000004006d7308 */ /* 0x0003e20000000800 */
[--C-:B------:R-:W-:Y:S01]  /*7f50*/  FFMA.FTZ R5, R198, UR14, -R2.reuse ;  /* 0x0000000ec6057c23 */ /* 0x100fe20008010802 */
[----:B------:R-:W-:Y:S01]  /*7f60*/  FFMA.FTZ R13, R219, UR14, -R2 ;  /* 0x0000000edb0d7c23 */ /* 0x000fe20008010802 */
[----:B------:R-:W-:Y:S01]  /*7f70*/  LOP3.LUT R18, R17, R50, R73, 0x96, !PT ;  /* 0x0000003211127212 */ /* 0x000fe200078e9649 */
[----:B------:R-:W-:-:S04]  /*7f80*/  IMAD.MOV.U32 R50, RZ, RZ, R99 ;  /* 0x000000ffff327224 */ /* 0x000fc800078e0063 */
[----:B------:R2:W-:Y:S01]  /*7f90*/  MUFU.EX2 R100, R12 ;  /* 0x0000000c00647308 */ /* 0x0005e20000000800 */
[----:B------:R-:W-:Y:S01]  /*7fa0*/  IMAD.MOV.U32 R57, RZ, RZ, R182 ;  /* 0x000000ffff397224 */ /* 0x000fe200078e00b6 */
[----:B-1----:R-:W-:-:S06]  /*7fb0*/  SHF.R.U32.HI R4, RZ, 0x8, R22 ;  /* 0x00000008ff047819 */ /* 0x002fcc0000011616 */
[----:B------:R1:W-:Y:S01]  /*7fc0*/  MUFU.EX2 R99, R13 ;  /* 0x0000000d00637308 */ /* 0x0003e20000000800 */
[----:B------:R-:W-:Y:S01]  /*7fd0*/  PRMT R46, R27, 0x5410, R4 ;  /* 0x000054101b2e7816 */ /* 0x000fe20000000004 */
[----:B--2---:R-:W-:Y:S01]  /*7fe0*/  FFMA.FTZ R12, R200, UR14, -R2 ;  /* 0x0000000ec80c7c23 */ /* 0x004fe20008010802 */
[----:B------:R-:W-:Y:S01]  /*7ff0*/  IMAD.MOV.U32 R200, RZ, RZ, R108 ;  /* 0x000000ffffc87224 */ /* 0x000fe200078e006c */
[----:B------:R-:W-:-:S04]  /*8000*/  LOP3.LUT R4, R26, 0xff, RZ, 0xc0, !PT ;  /* 0x000000ff1a047812 */ /* 0x000fc800078ec0ff */
[----:B------:R2:W-:Y:S01]  /*8010*/  MUFU.EX2 R108, R5 ;  /* 0x00000005006c7308 */ /* 0x0005e20000000800 */
[----:B------:R-:W-:Y:S02]  /*8020*/  IMAD.MOV.U32 R182, RZ, RZ, R135 ;  /* 0x000000ffffb67224 */ /* 0x000fe400078e0087 */
[----:B------:R-:W-:Y:S01]  /*8030*/  IMAD.MOV.U32 R135, RZ, RZ, R107 ;  /* 0x000000ffff877224 */ /* 0x000fe200078e006b */
[----:B------:R-:W-:Y:S02]  /*8040*/  PRMT R45, R4, 0x5410, R23 ;  /* 0x00005410042d7816 */ /* 0x000fe40000000017 */
[C---:B-1----:R-:W-:Y:S02]  /*8050*/  LOP3.LUT R13, R16.reuse, 0xffff, RZ, 0xc0, !PT ;  /* 0x0000ffff100d7812 */ /* 0x042fe400078ec0ff */
[----:B------:R-:W-:Y:S02]  /*8060*/  LOP3.LUT R29, R16, 0xff, RZ, 0xc0, !PT ;  /* 0x000000ff101d7812 */ /* 0x000fe400078ec0ff */
[----:B------:R-:W-:Y:S01]  /*8070*/  SHF.R.U32.HI R4, RZ, 0x8, R13 ;  /* 0x00000008ff047819 */ /* 0x000fe2000001160d */
[----:B--2---:R-:W-:Y:S01]  /*8080*/  FFMA.FTZ R5, R113, UR14, -R2 ;  /* 0x0000000e71057c23 */ /* 0x004fe20008010802 */
[----:B------:R-:W-:-:S03]  /*8090*/  SHF.R.U32.HI R28, RZ, 0x10, R16 ;  /* 0x00000010ff1c7819 */ /* 0x000fc60000011610 */
[----:B------:R1:W-:Y:S01]  /*80a0*/  MUFU.EX2 R107, R5 ;  /* 0x00000005006b7308 */ /* 0x0003e20000000800 */
[----:B------:R-:W-:Y:S01]  /*80b0*/  IMAD.MOV.U32 R201, RZ, RZ, R106 ;  /* 0x000000ffffc97224 */ /* 0x000fe200078e006a */
[----:B------:R-:W-:Y:S02]  /*80c0*/  PRMT R22, R29, 0x5410, R4 ;  /* 0x000054101d167816 */ /* 0x000fe40000000004 */
[----:B------:R-:W-:Y:S02]  /*80d0*/  SHF.R.U32.HI R17, RZ, 0x18, R16 ;  /* 0x00000018ff117819 */ /* 0x000fe40000011610 */
[----:B------:R-:W-:Y:S02]  /*80e0*/  LOP3.LUT R4, R28, 0xff, RZ, 0xc0, !PT ;  /* 0x000000ff1c047812 */ /* 0x000fe400078ec0ff */
[----:B------:R-:W-:Y:S02]  /*80f0*/  LOP3.LUT R15, R14, 0xffff, RZ, 0xc0, !PT ;  /* 0x0000ffff0e0f7812 */ /* 0x000fe400078ec0ff */
[----:B------:R-:W-:Y:S01]  /*8100*/  SHF.R.U32.HI R16, RZ, 0x10, R14 ;  /* 0x00000010ff107819 */ /* 0x000fe2000001160e */
[----:B-1----:R-:W-:-:S04]  /*8110*/  FFMA.FTZ R5, R112, UR14, -R2 ;  /* 0x0000000e70057c23 */ /* 0x002fc80008010802 */
[----:B------:R1:W-:Y:S01]  /*8120*/  MUFU.EX2 R106, R5 ;  /* 0x00000005006a7308 */ /* 0x0003e20000000800 */
[----:B------:R-:W-:Y:S01]  /*8130*/  IMAD.WIDE.U32 R6, R7, -0x2daee0ad, RZ ;  /* 0xd2511f5307067825 */ /* 0x000fe200078e00ff */
[----:B------:R-:W-:Y:S02]  /*8140*/  LOP3.LUT R30, R14, 0xff, RZ, 0xc0, !PT ;  /* 0x000000ff0e1e7812 */ /* 0x000fe400078ec0ff */
[----:B------:R-:W-:Y:S02]  /*8150*/  PRMT R17, R4, 0x5410, R17 ;  /* 0x0000541004117816 */ /* 0x000fe40000000011 */
[----:B------:R-:W-:Y:S02]  /*8160*/  SHF.R.U32.HI R14, RZ, 0x18, R14 ;  /* 0x00000018ff0e7819 */ /* 0x000fe4000001160e */
[----:B------:R2:W-:Y:S01]  /*8170*/  MUFU.EX2 R101, R12 ;  /* 0x0000000c00657308 */ /* 0x0005e20000000800 */
[----:B------:R-:W-:Y:S01]  /*8180*/  LOP3.LUT R4, R16, 0xff, RZ, 0xc0, !PT ;  /* 0x000000ff10047812 */ /* 0x000fe200078ec0ff */
[----:B-1----:R-:W-:-:S06]  /*8190*/  FFMA.FTZ R5, R194, UR14, -R2 ;  /* 0x0000000ec2057c23 */ /* 0x002fcc0008010802 */
[----:B------:R1:W-:Y:S01]  /*81a0*/  MUFU.EX2 R105, R5 ;  /* 0x0000000500697308 */ /* 0x0003e20000000800 */
[----:B--2---:R-:W-:Y:S01]  /*81b0*/  FFMA.FTZ R12, R192, UR14, -R2 ;  /* 0x0000000ec00c7c23 */ /* 0x004fe20008010802 */
[----:B------:R-:W-:Y:S01]  /*81c0*/  IMAD.MOV.U32 R192, RZ, RZ, R104 ;  /* 0x000000ffffc07224 */ /* 0x000fe200078e0068 */
[----:B------:R-:W-:-:S05]  /*81d0*/  LOP3.LUT R20, R7, R20, R73, 0x96, !PT ;  /* 0x0000001407147212 */ /* 0x000fca00078e9649 */
[----:B------:R2:W-:Y:S01]  /*81e0*/  MUFU.EX2 R104, R12 ;  /* 0x0000000c00687308 */ /* 0x0005e20000000800 */
[C---:B------:R-:W-:Y:S02]  /*81f0*/  LOP3.LUT R7, R6.reuse, 0xffff, RZ, 0xc0, !PT ;  /* 0x0000ffff06077812 */ /* 0x040fe400078ec0ff */
[----:B------:R-:W-:Y:S02]  /*8200*/  LOP3.LUT R35, R6, 0xff, RZ, 0xc0, !PT ;  /* 0x000000ff06237812 */ /* 0x000fe400078ec0ff */
[----:B------:R-:W-:Y:S02]  /*8210*/  SHF.R.U32.HI R34, RZ, 0x10, R6 ;  /* 0x00000010ff227819 */ /* 0x000fe40000011606 */
[----:B-1----:R-:W-:Y:S02]  /*8220*/  SHF.R.U32.HI R5, RZ, 0x8, R15 ;  /* 0x00000008ff057819 */ /* 0x002fe4000001160f */
[----:B------:R-:W-:Y:S01]  /*8230*/  PRMT R40, R4, 0x5410, R14 ;  /* 0x0000541004287816 */ /* 0x000fe2000000000e */
[--C-:B------:R-:W-:Y:S01]  /*8240*/  FFMA.FTZ R4, R191, UR14, -R2.reuse ;  /* 0x0000000ebf047c23 */ /* 0x100fe20008010802 */
[----:B------:R-:W-:Y:S01]  /*8250*/  PRMT R41, R30, 0x5410, R5 ;  /* 0x000054101e297816 */ /* 0x000fe20000000005 */
[----:B------:R-:W-:Y:S01]  /*8260*/  FFMA.FTZ R5, R190, UR14, -R2 ;  /* 0x0000000ebe057c23 */ /* 0x000fe20008010802 */
[----:B--2---:R-:W-:Y:S01]  /*8270*/  SHF.R.U32.HI R12, RZ, 0x18, R6 ;  /* 0x00000018ff0c7819 */ /* 0x004fe20000011606 */
[----:B------:R-:W-:Y:S01]  /*8280*/  FFMA.FTZ R6, R193, UR14, -R2 ;  /* 0x0000000ec1067c23 */ /* 0x000fe20008010802 */
[----:B------:R-:W-:Y:S01]  /*8290*/  LOP3.LUT R2, R11, 0xffff, RZ, 0xc0, !PT ;  /* 0x0000ffff0b027812 */ /* 0x000fe200078ec0ff */
[----:B------:R-:W-:-:S02]  /*82a0*/  IMAD.MOV.U32 R47, RZ, RZ, R181 ;  /* 0x000000ffff2f7224 */ /* 0x000fc400078e00b5 */
[----:B------:R-:W-:Y:S02]  /*82b0*/  IMAD.MOV.U32 R181, RZ, RZ, R102 ;  /* 0x000000ffffb57224 */ /* 0x000fe400078e0066 */
[----:B------:R1:W-:Y:S01]  /*82c0*/  MUFU.EX2 R102, R4 ;  /* 0x0000000400667308 */ /* 0x0003e20000000800 */
[----:B------:R-:W-:Y:S02]  /*82d0*/  IMAD.MOV.U32 R139, RZ, RZ, R131 ;  /* 0x000000ffff8b7224 */ /* 0x000fe400078e0083 */
[----:B------:R-:W-:Y:S02]  /*82e0*/  IMAD.MOV.U32 R131, RZ, RZ, R110 ;  /* 0x000000ffff837224 */ /* 0x000fe400078e006e */
[----:B------:R-:W-:-:S03]  /*82f0*/  IMAD.MOV.U32 R59, RZ, RZ, R98 ;  /* 0x000000ffff3b7224 */ /* 0x000fc600078e0062 */
[----:B------:R2:W-:Y:S01]  /*8300*/  MUFU.EX2 R110, R5 ;  /* 0x00000005006e7308 */ /* 0x0005e20000000800 */
[----:B-1----:R-:W-:Y:S02]  /*8310*/  SHF.R.U32.HI R4, RZ, 0x8, R2 ;  /* 0x00000008ff047819 */ /* 0x002fe40000011602 */
[----:B------:R-:W-:-:S04]  /*8320*/  LOP3.LUT R2, R11, 0xff, RZ, 0xc0, !PT ;  /* 0x000000ff0b027812 */ /* 0x000fc800078ec0ff */
[----:B------:R-:W-:Y:S01]  /*8330*/  PRMT R39, R2, 0x5410, R4 ;  /* 0x0000541002277816 */ /* 0x000fe20000000004 */
[----:B------:R-:W-:Y:S01]  /*8340*/  FFMA.FTZ R2, R243, UR14, -R0 ;  /* 0x0000000ef3027c23 */ /* 0x000fe20008010800 */
[--C-:B--2---:R-:W-:Y:S02]  /*8350*/  SHF.R.U32.HI R5, RZ, 0x10, R11.reuse ;  /* 0x00000010ff057819 */ /* 0x104fe4000001160b */
[----:B------:R-:W-:Y:S01]  /*8360*/  SHF.R.U32.HI R4, RZ, 0x18, R11 ;  /* 0x00000018ff047819 */ /* 0x000fe2000001160b */
[----:B------:R1:W-:Y:S01]  /*8370*/  MUFU.EX2 R98, R2 ;  /* 0x0000000200627308 */ /* 0x0003e20000000800 */
[----:B------:R-:W-:Y:S01]  /*8380*/  IMAD.MOV.U32 R142, RZ, RZ, R94 ;  /* 0x000000ffff8e7224 */ /* 0x000fe200078e005e */
[----:B-1----:R-:W-:-:S04]  /*8390*/  LOP3.LUT R2, R5, 0xff, RZ, 0xc0, !PT ;  /* 0x000000ff05027812 */ /* 0x002fc800078ec0ff */
[----:B------:R-:W-:Y:S02]  /*83a0*/  PRMT R38, R2, 0x5410, R4 ;  /* 0x0000541002267816 */ /* 0x000fe40000000004 */
[----:B------:R-:W-:Y:S02]  /*83b0*/  SHF.R.U32.HI R4, RZ, 0x8, R31 ;  /* 0x00000008ff047819 */ /* 0x000fe4000001161f */
[----:B------:R-:W-:Y:S02]  /*83c0*/  LOP3.LUT R2, R33, 0xff, RZ, 0xc0, !PT ;  /* 0x000000ff21027812 */ /* 0x000fe400078ec0ff */
[----:B------:R-:W-:Y:S02]  /*83d0*/  PRMT R37, R36, 0x5410, R4 ;  /* 0x0000541024257816 */ /* 0x000fe40000000004 */
[----:B------:R-:W-:Y:S01]  /*83e0*/  PRMT R36, R2, 0x5410, R32 ;  /* 0x0000541002247816 */ /* 0x000fe20000000020 */
[----:B------:R-:W-:-:S04]  /*83f0*/  FFMA.FTZ R2, R220, UR14, -R0 ;  /* 0x0000000edc027c23 */ /* 0x000fc80008010800 */
[----:B------:R1:W-:Y:S02]  /*8400*/  MUFU.EX2 R94, R2 ;  /* 0x00000002005e7308 */ /* 0x0003e40000000800 */
[----:B-1----:R-:W-:-:S04]  /*8410*/  LOP3.LUT R2, R34, 0xff, RZ, 0xc0, !PT ;  /* 0x000000ff22027812 */ /* 0x002fc800078ec0ff */
[----:B------:R-:W-:Y:S01]  /*8420*/  PRMT R31, R2, 0x5410, R12 ;  /* 0x00005410021f7816 */ /* 0x000fe2000000000c */
[----:B------:R-:W-:-:S04]  /*8430*/  FFMA.FTZ R12, R251, UR14, -R24 ;  /* 0x0000000efb0c7c23 */ /* 0x000fc80008010818 */
[----:B------:R1:W-:Y:S02]  /*8440*/  MUFU.EX2 R72, R12 ;  /* 0x0000000c00487308 */ /* 0x0003e40000000800 */
[----:B-1----:R-:W-:Y:S02]  /*8450*/  FADD.FTZ R12, R213, R63 ;  /* 0x0000003fd50c7221 */ /* 0x002fe40000010000 */
[----:B------:R-:W2:Y:S01]  /*8460*/  LDL.LU R213, [R1+0xe8] ;  /* 0x0000e80001d57983 */ /* 0x000ea20000300800 */
[----:B------:R-:W-:Y:S01]  /*8470*/  SHF.R.U32.HI R4, RZ, 0x8, R7 ;  /* 0x00000008ff047819 */ /* 0x000fe20000011607 */
[----:B------:R-:W-:Y:S01]  /*8480*/  FFMA.FTZ R5, R242, UR14, -R0 ;  /* 0x0000000ef2057c23 */ /* 0x000fe20008010800 */
[----:B------:R-:W-:Y:S02]  /*8490*/  IMAD.MOV.U32 R188, RZ, RZ, R97 ;  /* 0x000000ffffbc7224 */ /* 0x000fe400078e0061 */
[----:B------:R-:W-:Y:S01]  /*84a0*/  PRMT R32, R35, 0x5410, R4 ;  /* 0x0000541023207816 */ /* 0x000fe20000000004 */
[----:B------:R-:W-:Y:S01]  /*84b0*/  FFMA.FTZ R4, R231, UR14, -R0 ;  /* 0x0000000ee7047c23 */ /* 0x000fe20008010800 */
[----:B------:R1:W-:Y:S01]  /*84c0*/  MUFU.EX2 R97, R5 ;  /* 0x0000000500617308 */ /* 0x0003e20000000800 */
[----:B------:R-:W-:Y:S01]  /*84d0*/  IMAD.MOV.U32 R185, RZ, RZ, R89 ;  /* 0x000000ffffb97224 */ /* 0x000fe200078e0059 */
[----:B------:R-:W-:Y:S01]  /*84e0*/  LOP3.LUT R2, R18, 0xffff, RZ, 0xc0, !PT ;  /* 0x0000ffff12027812 */ /* 0x000fe200078ec0ff */
[----:B------:R-:W-:-:S05]  /*84f0*/  IMAD.MOV.U32 R48, RZ, RZ, R95 ;  /* 0x000000ffff307224 */ /* 0x000fca00078e005f */
[----:B------:R3:W-:Y:S01]  /*8500*/  MUFU.EX2 R89, R4 ;  /* 0x0000000400597308 */ /* 0x0007e20000000800 */
[----:B------:R-:W-:Y:S02]  /*8510*/  IMAD.MOV.U32 R189, RZ, RZ, R180 ;  /* 0x000000ffffbd7224 */ /* 0x000fe400078e00b4 */
[----:B------:R-:W-:Y:S02]  /*8520*/  IMAD.MOV.U32 R180, RZ, RZ, R103 ;  /* 0x000000ffffb47224 */ /* 0x000fe400078e0067 */
[----:B-1----:R-:W-:-:S03]  /*8530*/  FFMA.FTZ R5, R232, UR14, -R0 ;  /* 0x0000000ee8057c23 */ /* 0x002fc60008010800 */
[----:B------:R1:W-:Y:S01]  /*8540*/  MUFU.EX2 R103, R6 ;  /* 0x0000000600677308 */ /* 0x0003e20000000800 */
[----:B---3--:R-:W-:-:S07]  /*8550*/  SHF.R.U32.HI R4, RZ, 0x10, R18 ;  /* 0x00000010ff047819 */ /* 0x008fce0000011612 */
[----:B------:R3:W4:Y:S01]  /*8560*/  MUFU.EX2 R95, R5 ;  /* 0x00000005005f7308 */ /* 0x0007220000000800 */
[----:B------:R-:W-:Y:S01]  /*8570*/  IMAD.MOV.U32 R179, RZ, RZ, R88 ;  /* 0x000000ffffb37224 */ /* 0x000fe200078e0058 */
[----:B-1----:R-:W-:Y:S02]  /*8580*/  SHF.R.U32.HI R6, RZ, 0x18, R18 ;  /* 0x00000018ff067819 */ /* 0x002fe40000011612 */
[----:B---3--:R-:W-:Y:S02]  /*8590*/  SHF.R.U32.HI R5, RZ, 0x8, R2 ;  /* 0x00000008ff057819 */ /* 0x008fe40000011602 */
[----:B------:R-:W-:Y:S01]  /*85a0*/  LOP3.LUT R2, R4, 0xff, RZ, 0xc0, !PT ;  /* 0x000000ff04027812 */ /* 0x000fe200078ec0ff */
[----:B------:R-:W-:-:S03]  /*85b0*/  FFMA.FTZ R4, R230, UR14, -R0 ;  /* 0x0000000ee6047c23 */ /* 0x000fc60008010800 */
[----:B------:R-:W-:Y:S01]  /*85c0*/  PRMT R14, R2, 0x5410, R6 ;  /* 0x00005410020e7816 */ /* 0x000fe20000000006 */
[----:B------:R1:W-:Y:S01]  /*85d0*/  MUFU.EX2 R83, R4 ;  /* 0x0000000400537308 */ /* 0x0003e20000000800 */
[----:B------:R-:W-:Y:S02]  /*85e0*/  LOP3.LUT R2, R19, 0xffff, RZ, 0xc0, !PT ;  /* 0x0000ffff13027812 */ /* 0x000fe400078ec0ff */
[----:B------:R-:W-:-:S04]  /*85f0*/  LOP3.LUT R7, R18, 0xff, RZ, 0xc0, !PT ;  /* 0x000000ff12077812 */ /* 0x000fc800078ec0ff */
[----:B------:R-:W-:Y:S01]  /*8600*/  PRMT R16, R7, 0x5410, R5 ;  /* 0x0000541007107816 */ /* 0x000fe20000000005 */
[----:B-1----:R-:W-:-:S04]  /*8610*/  FFMA.FTZ R4, R196, UR14, -R0 ;  /* 0x0000000ec4047c23 */ /* 0x002fc80008010800 */
[----:B------:R1:W-:Y:S01]  /*8620*/  MUFU.EX2 R88, R4 ;  /* 0x0000000400587308 */ /* 0x0003e20000000800 */
[----:B------:R-:W-:Y:S01]  /*8630*/  FFMA.FTZ R5, R195, UR14, -R0 ;  /* 0x0000000ec3057c23 */ /* 0x000fe20008010800 */
[----:B------:R-:W-:Y:S02]  /*8640*/  IMAD.MOV.U32 R58, RZ, RZ, R91 ;  /* 0x000000ffff3a7224 */ /* 0x000fe400078e005b */
[----:B------:R-:W-:Y:S01]  /*8650*/  IMAD.MOV.U32 R219, RZ, RZ, R93 ;  /* 0x000000ffffdb7224 */ /* 0x000fe200078e005d */
[----:B-1----:R-:W-:Y:S02]  /*8660*/  SHF.R.U32.HI R4, RZ, 0x8, R2 ;  /* 0x00000008ff047819 */ /* 0x002fe40000011602 */
[----:B------:R-:W-:-:S04]  /*8670*/  LOP3.LUT R2, R19, 0xff, RZ, 0xc0, !PT ;  /* 0x000000ff13027812 */ /* 0x000fc800078ec0ff */
[----:B------:R-:W-:Y:S01]  /*8680*/  PRMT R23, R2, 0x5410, R4 ;  /* 0x0000541002177816 */ /* 0x000fe20000000004 */
[----:B------:R-:W-:Y:S01]  /*8690*/  FFMA.FTZ R4, R224, UR14, -R0 ;  /* 0x0000000ee0047c23 */ /* 0x000fe20008010800 */
[----:B------:R-:W-:Y:S01]  /*86a0*/  SHF.R.U32.HI R2, RZ, 0x10, R19 ;  /* 0x00000010ff027819 */ /* 0x000fe20000011613 */
[----:B------:R1:W-:Y:S03]  /*86b0*/  MUFU.EX2 R91, R5 ;  /* 0x00000005005b7308 */ /* 0x0003e60000000800 */
[----:B------:R-:W-:Y:S01]  /*86c0*/  LOP3.LUT R2, R2, 0xff, RZ, 0xc0, !PT ;  /* 0x000000ff02027812 */ /* 0x000fe200078ec0ff */
[----:B------:R-:W-:-:S04]  /*86d0*/  IMAD.MOV.U32 R61, RZ, RZ, R90 ;  /* 0x000000ffff3d7224 */ /* 0x000fc800078e005a */
[----:B------:R3:W-:Y:S01]  /*86e0*/  MUFU.EX2 R93, R4 ;  /* 0x00000004005d7308 */ /* 0x0007e20000000800 */
[----:B-1----:R-:W-:-:S04]  /*86f0*/  SHF.R.U32.HI R5, RZ, 0x18, R19 ;  /* 0x00000018ff057819 */ /* 0x002fc80000011613 */
[----:B------:R-:W-:Y:S01]  /*8700*/  PRMT R28, R2, 0x5410, R5 ;  /* 0x00005410021c7816 */ /* 0x000fe20000000005 */
[--C-:B---3--:R-:W-:Y:S01]  /*8710*/  FFMA.FTZ R4, R221, UR14, -R0.reuse ;  /* 0x0000000edd047c23 */ /* 0x108fe20008010800 */
[----:B------:R-:W-:-:S03]  /*8720*/  FFMA.FTZ R5, R197, UR14, -R0 ;  /* 0x0000000ec5057c23 */ /* 0x000fc60008010800 */
[----:B------:R1:W-:Y:S01]  /*8730*/  MUFU.EX2 R90, R4 ;  /* 0x00000004005a7308 */ /* 0x0003e20000000800 */
[----:B------:R-:W-:Y:S02]  /*8740*/  IMAD.MOV.U32 R49, RZ, RZ, R92 ;  /* 0x000000ffff317224 */ /* 0x000fe400078e005c */
[----:B-1----:R-:W-:Y:S01]  /*8750*/  FFMA.FTZ R4, R199, UR14, -R0 ;  /* 0x0000000ec7047c23 */ /* 0x002fe20008010800 */
[----:B------:R-:W-:-:S04]  /*8760*/  LOP3.LUT R0, R21, 0xffff, RZ, 0xc0, !PT ;  /* 0x0000ffff15007812 */ /* 0x000fc800078ec0ff */
[----:B------:R-:W-:Y:S02]  /*8770*/  SHF.R.U32.HI R2, RZ, 0x8, R0 ;  /* 0x00000008ff027819 */ /* 0x000fe40000011600 */
[----:B------:R-:W-:-:S04]  /*8780*/  LOP3.LUT R0, R21, 0xff, RZ, 0xc0, !PT ;  /* 0x000000ff15007812 */ /* 0x000fc800078ec0ff */
[----:B------:R-:W-:Y:S02]  /*8790*/  PRMT R30, R0, 0x5410, R2 ;  /* 0x00005410001e7816 */ /* 0x000fe40000000002 */
[----:B------:R-:W-:Y:S01]  /*87a0*/  SHF.R.U32.HI R0, RZ, 0x10, R21 ;  /* 0x00000010ff007819 */ /* 0x000fe20000011615 */
[----:B------:R1:W-:Y:S01]  /*87b0*/  MUFU.EX2 R92, R4 ;  /* 0x00000004005c7308 */ /* 0x0003e20000000800 */
[----:B------:R-:W-:Y:S02]  /*87c0*/  FFMA.FTZ R2, R248, UR14, -R25 ;  /* 0x0000000ef8027c23 */ /* 0x000fe40008010819 */
[----:B------:R-:W-:-:S05]  /*87d0*/  LOP3.LUT R0, R0, 0xff, RZ, 0xc0, !PT ;  /* 0x000000ff00007812 */ /* 0x000fca00078ec0ff */
[----:B------:R3:W-:Y:S01]  /*87e0*/  MUFU.EX2 R80, R2 ;  /* 0x0000000200507308 */ /* 0x0007e20000000800 */
[----:B-1----:R-:W-:-:S04]  /*87f0*/  SHF.R.U32.HI R4, RZ, 0x18, R21 ;  /* 0x00000018ff047819 */ /* 0x002fc80000011615 */
[----:B------:R-:W-:Y:S02]  /*8800*/  PRMT R29, R0, 0x5410, R4 ;  /* 0x00005410001d7816 */ /* 0x000fe40000000004 */
[----:B------:R-:W-:Y:S02]  /*8810*/  LOP3.LUT R0, R20, 0xffff, RZ, 0xc0, !PT ;  /* 0x0000ffff14007812 */ /* 0x000fe400078ec0ff */
[----:B---3--:R-:W-:Y:S02]  /*8820*/  SHF.R.U32.HI R2, RZ, 0x10, R20 ;  /* 0x00000010ff027819 */ /* 0x008fe40000011614 */
[----:B------:R-:W-:Y:S02]  /*8830*/  SHF.R.U32.HI R4, RZ, 0x8, R0 ;  /* 0x00000008ff047819 */ /* 0x000fe40000011600 */
[----:B------:R-:W-:Y:S01]  /*8840*/  LOP3.LUT R0, R2, 0xff, RZ, 0xc0, !PT ;  /* 0x000000ff02007812 */ /* 0x000fe200078ec0ff */
[----:B------:R-:W-:Y:S01]  /*8850*/  FFMA.FTZ R2, R247, UR14, -R25 ;  /* 0x0000000ef7027c23 */ /* 0x000fe20008010819 */
[----:B------:R-:W-:-:S02]  /*8860*/  IMAD.MOV.U32 R51, RZ, RZ, R96 ;  /* 0x000000ffff337224 */ /* 0x000fc400078e0060 */
[----:B------:R1:W-:Y:S08]  /*8870*/  MUFU.EX2 R96, R5 ;  /* 0x0000000500607308 */ /* 0x0003f00000000800 */
[----:B------:R3:W2:Y:S01]  /*8880*/  MUFU.EX2 R74, R2 ;  /* 0x00000002004a7308 */ /* 0x0006a20000000800 */
[----:B-1----:R-:W-:-:S04]  /*8890*/  SHF.R.U32.HI R5, RZ, 0x18, R20 ;  /* 0x00000018ff057819 */ /* 0x002fc80000011614 */
[----:B------:R-:W-:Y:S01]  /*88a0*/  PRMT R26, R0, 0x5410, R5 ;  /* 0x00005410001a7816 */ /* 0x000fe20000000005 */
[--C-:B---3--:R-:W-:Y:S01]  /*88b0*/  FFMA.FTZ R2, R246, UR14, -R25.reuse ;  /* 0x0000000ef6027c23 */ /* 0x108fe20008010819 */
[----:B------:R-:W-:-:S03]  /*88c0*/  FFMA.FTZ R0, R245, UR14, -R25 ;  /* 0x0000000ef5007c23 */ /* 0x000fc60008010819 */
[----:B------:R1:W-:Y:S01]  /*88d0*/  MUFU.EX2 R75, R2 ;  /* 0x00000002004b7308 */ /* 0x0003e20000000800 */
[----:B------:R-:W-:-:S07]  /*88e0*/  LOP3.LUT R6, R20, 0xff, RZ, 0xc0, !PT ;  /* 0x000000ff14067812 */ /* 0x000fce00078ec0ff */
[----:B------:R3:W2:Y:S01]  /*88f0*/  MUFU.EX2 R82, R0 ;  /* 0x0000000000527308 */ /* 0x0006a20000000800 */
[----:B------:R-:W-:Y:S01]  /*8900*/  PRMT R27, R6, 0x5410, R4 ;  /* 0x00005410061b7816 */ /* 0x000fe20000000004 */
[----:B-1----:R-:W-:-:S06]  /*8910*/  FFMA.FTZ R2, R240, UR14, -R25 ;  /* 0x0000000ef0027c23 */ /* 0x002fcc0008010819 */
[----:B------:R1:W-:Y:S01]  /*8920*/  MUFU.EX2 R81, R2 ;  /* 0x0000000200517308 */ /* 0x0003e20000000800 */
[--C-:B---3--:R-:W-:Y:S02]  /*8930*/  HSET2.LE.AND R0, R22, R202.reuse, PT ;  /* 0x000000ca16007233 */ /* 0x108fe40003803000 */
[----:B------:R-:W-:Y:S02]  /*8940*/  HSET2.LE.AND R7, R17, R202, PT ;  /* 0x000000ca11077233 */ /* 0x000fe40003803000 */
[----:B----4-:R-:W-:Y:S02]  /*8950*/  F2FP.BF16.F32.PACK_AB R4, R94, R95 ;  /* 0x0000005f5e04723e */ /* 0x010fe400000010ff */
[----:B-1----:R-:W-:-:S04]  /*8960*/  F2FP.BF16.F32.PACK_AB R2, R104, R101 ;  /* 0x000000656802723e */ /* 0x002fc800000010ff */
[----:B------:R-:W-:Y:S02]  /*8970*/  LOP3.LUT R6, R0, R2, RZ, 0xc0, !PT ;  /* 0x0000000200067212 */ /* 0x000fe400078ec0ff */
[----:B------:R-:W-:Y:S02]  /*8980*/  HSET2.LE.AND R0, R16, R202, PT ;  /* 0x000000ca10007233 */ /* 0x000fe40003803000 */
[----:B------:R-:W-:Y:S02]  /*8990*/  F2FP.BF16.F32.PACK_AB R2, R100, R99 ;  /* 0x000000636402723e */ /* 0x000fe400000010ff */
[----:B------:R-:W-:Y:S01]  /*89a0*/  LOP3.LUT R7, R7, R4, RZ, 0xc0, !PT ;  /* 0x0000000407077212 */ /* 0x000fe200078ec0ff */
[----:B------:R-:W-:Y:S01]  /*89b0*/  FFMA.FTZ R15, R249, UR14, -R24 ;  /* 0x0000000ef90f7c23 */ /* 0x000fe20008010818 */
[----:B------:R-:W-:Y:S01]  /*89c0*/  LOP3.LUT R4, R0, R2, RZ, 0xc0, !PT ;  /* 0x0000000200047212 */ /* 0x000fe200078ec0ff */
[----:B------:R-:W-:Y:S01]  /*89d0*/  FADD.FTZ R2, R192, R201 ;  /* 0x000000c9c0027221 */ /* 0x000fe20000010000 */
[----:B------:R-:W-:-:S02]  /*89e0*/  IMAD.MOV.U32 R201, RZ, RZ, R200 ;  /* 0x000000ffffc97224 */ /* 0x000fc400078e00c8 */
[----:B------:R-:W-:Y:S02]  /*89f0*/  IMAD.MOV.U32 R198, RZ, RZ, R203 ;  /* 0x000000ffffc67224 */ /* 0x000fe400078e00cb */
[----:B------:R-:W-:Y:S01]  /*8a00*/  IMAD.MOV.U32 R192, RZ, RZ, R219 ;  /* 0x000000ffffc07224 */ /* 0x000fe200078e00db */
[----:B------:R1:W-:Y:S01]  /*8a10*/  MUFU.EX2 R60, R15 ;  /* 0x0000000f003c7308 */ /* 0x0003e20000000800 */
[----:B------:R-:W-:Y:S02]  /*8a20*/  IMAD.MOV.U32 R200, RZ, RZ, R50 ;  /* 0x000000ffffc87224 */ /* 0x000fe400078e0032 */
[----:B------:R-:W-:Y:S01]  /*8a30*/  FFMA.FTZ R13, R250, UR14, -R24 ;  /* 0x0000000efa0d7c23 */ /* 0x000fe20008010818 */
[----:B------:R-:W-:Y:S02]  /*8a40*/  IMAD.MOV.U32 R203, RZ, RZ, R51 ;  /* 0x000000ffffcb7224 */ /* 0x000fe400078e0033 */
[----:B------:R-:W-:Y:S02]  /*8a50*/  IMAD.MOV.U32 R219, RZ, RZ, R61 ;  /* 0x000000ffffdb7224 */ /* 0x000fe400078e003d */
[----:B------:R-:W-:-:S02]  /*8a60*/  IMAD.MOV.U32 R50, RZ, RZ, R47 ;  /* 0x000000ffff327224 */ /* 0x000fc400078e002f */
[----:B------:R-:W-:Y:S01]  /*8a70*/  FFMA.FTZ R11, R239, UR14, -R25 ;  /* 0x0000000eef0b7c23 */ /* 0x000fe20008010819 */
[----:B------:R-:W-:Y:S01]  /*8a80*/  IMAD.MOV.U32 R51, RZ, RZ, R143 ;  /* 0x000000ffff337224 */ /* 0x000fe200078e008f */
[----:B------:R3:W4:Y:S01]  /*8a90*/  MUFU.EX2 R62, R13 ;  /* 0x0000000d003e7308 */ /* 0x0007220000000800 */
[----:B------:R-:W-:Y:S02]  /*8aa0*/  IMAD.MOV.U32 R47, RZ, RZ, R140 ;  /* 0x000000ffff2f7224 */ /* 0x000fe400078e008c */
[----:B------:R-:W-:Y:S02]  /*8ab0*/  IMAD.MOV.U32 R143, RZ, RZ, R141 ;  /* 0x000000ffff8f7224 */ /* 0x000fe400078e008d */
[----:B-1----:R-:W-:Y:S01]  /*8ac0*/  FADD.FTZ R15, R201, R198 ;  /* 0x000000c6c90f7221 */ /* 0x002fe20000010000 */
[----:B------:R-:W-:Y:S02]  /*8ad0*/  IMAD.MOV.U32 R201, RZ, RZ, R192 ;  /* 0x000000ffffc97224 */ /* 0x000fe400078e00c0 */
[----:B------:R-:W-:-:S02]  /*8ae0*/  IMAD.MOV.U32 R192, RZ, RZ, R200 ;  /* 0x000000ffffc07224 */ /* 0x000fc400078e00c8 */
[----:B------:R-:W-:Y:S02]  /*8af0*/  IMAD.MOV.U32 R200, RZ, RZ, R203 ;  /* 0x000000ffffc87224 */ /* 0x000fe400078e00cb */
[----:B------:R-:W-:Y:S02]  /*8b00*/  IMAD.MOV.U32 R203, RZ, RZ, R219 ;  /* 0x000000ffffcb7224 */ /* 0x000fe400078e00db */
[----:B------:R-:W-:Y:S02]  /*8b10*/  IMAD.MOV.U32 R219, RZ, RZ, R50 ;  /* 0x000000ffffdb7224 */ /* 0x000fe400078e0032 */
[----:B---3--:R-:W-:Y:S01]  /*8b20*/  FADD.FTZ R13, R201, R2 ;  /* 0x00000002c90d7221 */ /* 0x008fe20000010000 */
[----:B------:R-:W-:Y:S01]  /*8b30*/  IMAD.MOV.U32 R50, RZ, RZ, R51 ;  /* 0x000000ffff327224 */ /* 0x000fe200078e0033 */
[----:B------:R-:W-:Y:S01]  /*8b40*/  HSET2.LE.AND R5, R14, R202, PT ;  /* 0x000000ca0e057233 */ /* 0x000fe20003803000 */
[----:B------:R-:W-:Y:S01]  /*8b50*/  IMAD.MOV.U32 R201, RZ, RZ, R192 ;  /* 0x000000ffffc97224 */ /* 0x000fe200078e00c0 */
[----:B------:R1:W-:Y:S01]  /*8b60*/  MUFU.EX2 R73, R11 ;  /* 0x0000000b00497308 */ /* 0x0003e20000000800 */
[----:B------:R-:W-:-:S02]  /*8b70*/  IMAD.MOV.U32 R51, RZ, RZ, R47 ;  /* 0x000000ffff337224 */ /* 0x000fc400078e002f */
[----:B------:R-:W-:Y:S02]  /*8b80*/  IMAD.MOV.U32 R192, RZ, RZ, R200 ;  /* 0x000000ffffc07224 */ /* 0x000fe400078e00c8 */
[----:B------:R-:W-:Y:S02]  /*8b90*/  IMAD.MOV.U32 R47, RZ, RZ, R143 ;  /* 0x000000ffff2f7224 */ /* 0x000fe400078e008f */
[----:B------:R-:W-:Y:S02]  /*8ba0*/  IMAD.MOV.U32 R200, RZ, RZ, R203 ;  /* 0x000000ffffc87224 */ /* 0x000fe400078e00cb */
[----:B------:R-:W-:Y:S01]  /*8bb0*/  FADD.FTZ R12, R201, R12 ;  /* 0x0000000cc90c7221 */ /* 0x000fe20000010000 */
[----:B------:R-:W-:Y:S02]  /*8bc0*/  IMAD.MOV.U32 R203, RZ, RZ, R219 ;  /* 0x000000ffffcb7224 */ /* 0x000fe400078e00db */
[----:B------:R-:W-:Y:S02]  /*8bd0*/  IMAD.MOV.U32 R219, RZ, RZ, R50 ;  /* 0x000000ffffdb7224 */ /* 0x000fe400078e0032 */
[----:B------:R-:W-:Y:S01]  /*8be0*/  IMAD.MOV.U32 R50, RZ, RZ, R51 ;  /* 0x000000ffff327224 */ /* 0x000fe200078e0033 */
[----:B-1----:R-:W-:Y:S01]  /*8bf0*/  F2FP.BF16.F32.PACK_AB R11, R97, R98 ;  /* 0x00000062610b723e */ /* 0x002fe200000010ff */
[----:B------:R-:W-:Y:S01]  /*8c00*/  IMAD.MOV.U32 R201, RZ, RZ, R192 ;  /* 0x000000ffffc97224 */ /* 0x000fe200078e00c0 */
[--C-:B------:R-:W-:Y:S01]  /*8c10*/  HSET2.LE.AND R0, R30, R202.reuse, PT ;  /* 0x000000ca1e007233 */ /* 0x100fe20003803000 */
[----:B------:R-:W-:Y:S01]  /*8c20*/  IMAD.MOV.U32 R51, RZ, RZ, R47 ;  /* 0x000000ffff337224 */ /* 0x000fe200078e002f */
[----:B------:R-:W-:Y:S01]  /*8c30*/  LOP3.LUT R5, R5, R11, RZ, 0xc0, !PT ;  /* 0x0000000b05057212 */ /* 0x000fe200078ec0ff */
[----:B------:R-:W-:Y:S01]  /*8c40*/  IMAD.MOV.U32 R192, RZ, RZ, R200 ;  /* 0x000000ffffc07224 */ /* 0x000fe200078e00c8 */
[----:B------:R-:W-:Y:S01]  /*8c50*/  HSET2.LE.AND R11, R29, R202, PT ;  /* 0x000000ca1d0b7233 */ /* 0x000fe20003803000 */
[----:B------:R-:W-:-:S02]  /*8c60*/  IMAD.MOV.U32 R47, RZ, RZ, R48 ;  /* 0x000000ffff2f7224 */ /* 0x000fc400078e0030 */
[----:B------:R-:W-:Y:S01]  /*8c70*/  FFMA.FTZ R34, R227, UR14, -R25 ;  /* 0x0000000ee3227c23 */ /* 0x000fe20008010819 */
[----:B------:R-:W-:Y:S02]  /*8c80*/  IMAD.MOV.U32 R200, RZ, RZ, R203 ;  /* 0x000000ffffc87224 */ /* 0x000fe400078e00cb */
[----:B------:R-:W-:Y:S01]  /*8c90*/  FFMA.FTZ R35, R225, UR14, -R25 ;  /* 0x0000000ee1237c23 */ /* 0x000fe20008010819 */
[--C-:B------:R-:W-:Y:S01]  /*8ca0*/  FFMA.FTZ R33, R244, UR14, -R24.reuse ;  /* 0x0000000ef4217c23 */ /* 0x100fe20008010818 */
[--C-:B------:R-:W-:Y:S01]  /*8cb0*/  FFMA.FTZ R42, R241, UR14, -R24.reuse ;  /* 0x0000000ef12a7c23 */ /* 0x100fe20008010818 */
[--C-:B------:R-:W-:Y:S01]  /*8cc0*/  FFMA.FTZ R43, R233, UR14, -R24.reuse ;  /* 0x0000000ee92b7c23 */ /* 0x100fe20008010818 */
[--C-:B------:R-:W-:Y:S01]  /*8cd0*/  FFMA.FTZ R44, R228, UR14, -R24.reuse ;  /* 0x0000000ee42c7c23 */ /* 0x100fe20008010818 */
[----:B------:R-:W-:Y:S01]  /*8ce0*/  FFMA.FTZ R56, R226, UR14, -R24 ;  /* 0x0000000ee2387c23 */ /* 0x000fe20008010818 */
[--C-:B------:R-:W-:Y:S01]  /*8cf0*/  HSET2.LE.AND R19, R39, R202.reuse, PT ;  /* 0x000000ca27137233 */ /* 0x100fe20003803000 */
[----:B------:R-:W-:Y:S01]  /*8d00*/  IMAD.MOV.U32 R48, RZ, RZ, R214 ;  /* 0x000000ffff307224 */ /* 0x000fe200078e00d6 */
[--C-:B------:R-:W-:Y:S01]  /*8d10*/  HSET2.LE.AND R20, R38, R202.reuse, PT ;  /* 0x000000ca26147233 */ /* 0x100fe20003803000 */
[----:B------:R-:W-:Y:S01]  /*8d20*/  IMAD.MOV.U32 R203, RZ, RZ, R219 ;  /* 0x000000ffffcb7224 */ /* 0x000fe200078e00db */
[--C-:B------:R-:W-:Y:S01]  /*8d30*/  HSET2.LE.AND R14, R37, R202.reuse, PT ;  /* 0x000000ca250e7233 */ /* 0x100fe20003803000 */
[----:B------:R-:W-:Y:S01]  /*8d40*/  IMAD.MOV.U32 R219, RZ, RZ, R50 ;  /* 0x000000ffffdb7224 */ /* 0x000fe200078e0032 */
[----:B------:R-:W-:-:S02]  /*8d50*/  HSET2.LE.AND R16, R36, R202, PT ;  /* 0x000000ca24107233 */ /* 0x000fc40003803000 */
[--C-:B------:R-:W-:Y:S01]  /*8d60*/  HSET2.LE.AND R29, R27, R202.reuse, PT ;  /* 0x000000ca1b1d7233 */ /* 0x100fe20003803000 */
[----:B------:R-:W-:Y:S01]  /*8d70*/  LDSM.16.MT88.4 R36, [R206+0x5800] ;  /* 0x00580000ce24783b */ /* 0x000fe20000004200 */
[----:B------:R-:W-:Y:S01]  /*8d80*/  HSET2.LE.AND R30, R26, R202, PT ;  /* 0x000000ca1a1e7233 */ /* 0x000fe20003803000 */
[----:B------:R-:W-:Y:S02]  /*8d90*/  IMAD.MOV.U32 R50, RZ, RZ, R51 ;  /* 0x000000ffff327224 */ /* 0x000fe400078e0033 */
[----:B------:R-:W1:Y:S01]  /*8da0*/  LDSM.16.MT88.4 R24, [R205+0x5800] ;  /* 0x00580000cd18783b */ /* 0x000e620000004200 */
[----:B------:R-:W-:Y:S01]  /*8db0*/  IMAD.MOV.U32 R51, RZ, RZ, R47 ;  /* 0x000000ffff337224 */ /* 0x000fe200078e002f */
[----:B------:R3:W-:Y:S01]  /*8dc0*/  MUFU.EX2 R63, R34 ;  /* 0x00000022003f7308 */ /* 0x0007e20000000800 */
[----:B------:R-:W-:Y:S02]  /*8dd0*/  IMAD.MOV.U32 R47, RZ, RZ, R48 ;  /* 0x000000ffff2f7224 */ /* 0x000fe400078e0030 */
[----:B------:R-:W-:-:S02]  /*8de0*/  IMAD.MOV.U32 R48, RZ, RZ, R49 ;  /* 0x000000ffff307224 */ /* 0x000fc400078e0031 */
[----:B------:R-:W-:Y:S02]  /*8df0*/  IMAD.MOV.U32 R49, RZ, RZ, R211 ;  /* 0x000000ffff317224 */ /* 0x000fe400078e00d3 */
[----:B------:R-:W-:Y:S01]  /*8e00*/  IMAD.MOV.U32 R198, RZ, RZ, R192 ;  /* 0x000000ffffc67224 */ /* 0x000fe200078e00c0 */
[--C-:B------:R-:W-:Y:S01]  /*8e10*/  HSET2.LE.AND R22, R40, R202.reuse, PT ;  /* 0x000000ca28167233 */ /* 0x100fe20003803000 */
[----:B------:R-:W-:Y:S02]  /*8e20*/  IMAD.MOV.U32 R192, RZ, RZ, R203 ;  /* 0x000000ffffc07224 */ /* 0x000fe400078e00cb */
[----:B------:R-:W-:Y:S01]  /*8e30*/  FADD.FTZ R40, R136, R133 ;  /* 0x0000008588287221 */ /* 0x000fe20000010000 */
[----:B------:R-:W-:Y:S01]  /*8e40*/  IMAD.MOV.U32 R203, RZ, RZ, R50 ;  /* 0x000000ffffcb7224 */ /* 0x000fe200078e0032 */
[----:B--2---:R-:W-:Y:S01]  /*8e50*/  F2FP.BF16.F32.PACK_AB R2, R74, R80 ;  /* 0x000000504a02723e */ /* 0x004fe200000010ff */
[----:B------:R-:W-:Y:S01]  /*8e60*/  IMAD.MOV.U32 R50, RZ, RZ, R47 ;  /* 0x000000ffff327224 */ /* 0x000fe200078e002f */
[----:B------:R2:W1:Y:S01]  /*8e70*/  MUFU.EX2 R61, R33 ;  /* 0x00000021003d7308 */ /* 0x0004620000000800 */
[----:B---3--:R-:W-:Y:S01]  /*8e80*/  FADD.FTZ R34, R201, R13 ;  /* 0x0000000dc9227221 */ /* 0x008fe20000010000 */
[----:B------:R-:W-:Y:S01]  /*8e90*/  IMAD.MOV.U32 R201, RZ, RZ, R200 ;  /* 0x000000ffffc97224 */ /* 0x000fe200078e00c8 */
[----:B------:R-:W-:Y:S01]  /*8ea0*/  HMMA.16816.F32.BF16 R160, R4, R52, R160 ;  /* 0x0000003404a0723c */ /* 0x000fe200000418a0 */
[----:B------:R-:W-:Y:S01]  /*8eb0*/  IMAD.MOV.U32 R200, RZ, RZ, R219 ;  /* 0x000000ffffc87224 */ /* 0x000fe200078e00db */
[----:B------:R-:W-:Y:S01]  /*8ec0*/  HSET2.LE.AND R18, R45, R202, PT ;  /* 0x000000ca2d127233 */ /* 0x000fe20003803000 */
[----:B------:R-:W-:-:S03]  /*8ed0*/  IMAD.MOV.U32 R219, RZ, RZ, R51 ;  /* 0x000000ffffdb7224 */ /* 0x000fc600078e0033 */
[C---:B------:R-:W-:Y:S01]  /*8ee0*/  HMMA.16816.F32.BF16 R144, R4.reuse, R64, R144 ;  /* 0x000000400490723c */ /* 0x040fe20000041890 */
[----:B------:R-:W-:Y:S01]  /*8ef0*/  IMAD.MOV.U32 R51, RZ, RZ, R48 ;  /* 0x000000ffff337224 */ /* 0x000fe200078e0030 */
[----:B------:R-:W-:Y:S01]  /*8f00*/  MUFU.EX2 R56, R56 ;  /* 0x0000003800387308 */ /* 0x000fe20000000800 */
[----:B------:R-:W-:Y:S01]  /*8f10*/  IMAD.MOV.U32 R47, RZ, RZ, R49 ;  /* 0x000000ffff2f7224 */ /* 0x000fe200078e0031 */
[--C-:B------:R-:W-:Y:S01]  /*8f20*/  HSET2.LE.AND R21, R41, R202.reuse, PT ;  /* 0x000000ca29157233 */ /* 0x100fe20003803000 */
[----:B------:R-:W-:Y:S01]  /*8f30*/  IMAD.MOV.U32 R48, RZ, RZ, R188 ;  /* 0x000000ffff307224 */ /* 0x000fe200078e00bc */
[--C-:B------:R-:W-:Y:S01]  /*8f40*/  HSET2.LE.AND R17, R46, R202.reuse, PT ;  /* 0x000000ca2e117233 */ /* 0x100fe20003803000 */
[----:B------:R-:W-:Y:S02]  /*8f50*/  IMAD.MOV.U32 R49, RZ, RZ, R59 ;  /* 0x000000ffff317224 */ /* 0x000fe400078e003b */
[----:B------:R-:W-:Y:S01]  /*8f60*/  FADD.FTZ R40, R213, R40 ;  /* 0x00000028d5287221 */ /* 0x000fe20000010000 */
[----:B--2---:R-:W-:Y:S01]  /*8f70*/  FADD.FTZ R33, R198, R12 ;  /* 0x0000000cc6217221 */ /* 0x004fe20000010000 */
[----:B------:R-:W-:Y:S01]  /*8f80*/  IMAD.MOV.U32 R191, RZ, RZ, R201 ;  /* 0x000000ffffbf7224 */ /* 0x000fe200078e00c9 */
[----:B------:R-:W-:Y:S01]  /*8f90*/  LOP3.LUT R12, R0, R2, RZ, 0xc0, !PT ;  /* 0x00000002000c7212 */ /* 0x000fe200078ec0ff */
[----:B------:R-:W-:Y:S01]  /*8fa0*/  IMAD.MOV.U32 R193, RZ, RZ, R192 ;  /* 0x000000ffffc17224 */ /* 0x000fe200078e00c0 */
[----:B------:R-:W-:Y:S01]  /*8fb0*/  F2FP.BF16.F32.PACK_AB R2, R82, R75 ;  /* 0x0000004b5202723e */ /* 0x000fe200000010ff */
[----:B------:R-:W-:Y:S01]  /*8fc0*/  IMAD.MOV.U32 R194, RZ, RZ, R200 ;  /* 0x000000ffffc27224 */ /* 0x000fe200078e00c8 */
[--C-:B------:R-:W-:Y:S01]  /*8fd0*/  HSET2.LE.AND R28, R28, R202.reuse, PT ;  /* 0x000000ca1c1c7233 */ /* 0x100fe20003803000 */
[----:B------:R-:W-:Y:S01]  /*8fe0*/  IMAD.MOV.U32 R112, RZ, RZ, R203 ;  /* 0x000000ffff707224 */ /* 0x000fe200078e00cb */
[C---:B------:R-:W-:Y:S01]  /*8ff0*/  HMMA.16816.F32.BF16 R52, R4.reuse, R54, R84 ;  /* 0x000000360434723c */ /* 0x040fe20000041854 */
[----:B------:R-:W-:Y:S01]  /*9000*/  IMAD.MOV.U32 R198, RZ, RZ, R50 ;  /* 0x000000ffffc67224 */ /* 0x000fe200078e0032 */
[--C-:B------:R-:W-:Y:S01]  /*9010*/  HSET2.LE.AND R31, R31, R202.reuse, PT ;  /* 0x000000ca1f1f7233 */ /* 0x100fe20003803000 */
[----:B------:R-:W-:Y:S01]  /*9020*/  IMAD.MOV.U32 R201, RZ, RZ, R51 ;  /* 0x000000ffffc97224 */ /* 0x000fe200078e0033 */
[--C-:B------:R-:W-:Y:S01]  /*9030*/  HSET2.LE.AND R32, R32, R202.reuse, PT ;  /* 0x000000ca20207233 */ /* 0x100fe20003803000 */
[----:B------:R-:W-:Y:S01]  /*9040*/  IMAD.MOV.U32 R200, RZ, RZ, R48 ;  /* 0x000000ffffc87224 */ /* 0x000fe200078e0030 */
[----:B------:R-:W-:Y:S01]  /*9050*/  HSET2.LE.AND R23, R23, R202, PT ;  /* 0x000000ca17177233 */ /* 0x000fe20003803000 */
[----:B------:R-:W-:Y:S01]  /*9060*/  IMAD.MOV.U32 R203, RZ, RZ, R49 ;  /* 0x000000ffffcb7224 */ /* 0x000fe200078e0031 */
[----:B------:R2:W5:Y:S01]  /*9070*/  LDL.LU R133, [R1+0xe4] ;  /* 0x0000e40001857983 */ /* 0x0005620000300800 */
[----:B------:R-:W-:Y:S01]  /*9080*/  HMMA.16816.F32.BF16 R48, R4, R66, R76 ;  /* 0x000000420430723c */ /* 0x000fe2000004184c */
[----:B----4-:R-:W-:-:S02]  /*9090*/  F2FP.BF16.F32.PACK_AB R0, R62, R72 ;  /* 0x000000483e00723e */ /* 0x010fc400000010ff */
[----:B------:R-:W-:Y:S01]  /*90a0*/  LOP3.LUT R14, R14, R2, RZ, 0xc0, !PT ;  /* 0x000000020e0e7212 */ /* 0x000fe200078ec0ff */
[----:B------:R-:W-:Y:S01]  /*90b0*/  FADD.FTZ R2, R207, R34 ;  /* 0x00000022cf027221 */ /* 0x000fe20000010000 */
[----:B------:R-:W-:Y:S01]  /*90c0*/  MUFU.EX2 R59, R35 ;  /* 0x00000023003b7308 */ /* 0x000fe20000000800 */
[----:B------:R-:W-:Y:S02]  /*90d0*/  IMAD.MOV.U32 R113, RZ, RZ, R219 ;  /* 0x000000ffff717224 */ /* 0x000fe400078e00db */
[----:B------:R-:W-:Y:S01]  /*90e0*/  FADD.FTZ R5, R191, R40 ;  /* 0x00000028bf057221 */ /* 0x000fe20000010000 */
[----:B------:R-:W-:Y:S02]  /*90f0*/  IMAD.MOV.U32 R191, RZ, RZ, R193 ;  /* 0x000000ffffbf7224 */ /* 0x000fe400078e00c1 */
[----:B------:R-:W-:Y:S01]  /*9100*/  FADD.FTZ R41, R212, R15 ;  /* 0x0000000fd4297221 */ /* 0x000fe20000010000 */
[----:B------:R-:W-:Y:S01]  /*9110*/  IMAD.MOV.U32 R193, RZ, RZ, R194 ;  /* 0x000000ffffc17224 */ /* 0x000fe200078e00c2 */
[----:B------:R2:W5:Y:S01]  /*9120*/  LDL.LU R136, [R1+0xe0] ;  /* 0x0000e00001887983 */ /* 0x0005620000300800 */
[----:B------:R-:W-:Y:S01]  /*9130*/  IMAD.MOV.U32 R194, RZ, RZ, R112 ;  /* 0x000000ffffc27224 */ /* 0x000fe200078e0070 */
[----:B------:R-:W-:Y:S01]  /*9140*/  LOP3.LUT R13, R11, R0, RZ, 0xc0, !PT ;  /* 0x000000000b0d7212 */ /* 0x000fe200078ec0ff */
[----:B------:R-:W-:Y:S01]  /*9150*/  FADD.FTZ R0, R148, R33 ;  /* 0x0000002194007221 */ /* 0x000fe20000010000 */
[----:B------:R-:W3:Y:S01]  /*9160*/  MUFU.EX2 R35, R44 ;  /* 0x0000002c00237308 */ /* 0x000ee20000000800 */
[----:B------:R-:W-:-:S02]  /*9170*/  IMAD.MOV.U32 R188, RZ, RZ, R210 ;  /* 0x000000ffffbc7224 */ /* 0x000fc400078e00d2 */
[----:B------:R-:W-:Y:S01]  /*9180*/  FADD.FTZ R33, R194, R2 ;  /* 0x00000002c2217221 */ /* 0x000fe20000010000 */
[----:B------:R-:W-:Y:S01]  /*9190*/  IMAD.MOV.U32 R192, RZ, RZ, R47 ;  /* 0x000000ffffc07224 */ /* 0x000fe200078e002f */
[----:B------:R-:W-:Y:S01]  /*91a0*/  F2FP.BF16.F32.PACK_AB R2, R91, R88 ;  /* 0x000000585b02723e */ /* 0x000fe200000010ff */
[----:B------:R-:W-:Y:S02]  /*91b0*/  IMAD.MOV.U32 R112, RZ, RZ, R113 ;  /* 0x000000ffff707224 */ /* 0x000fe400078e0071 */
[----:B------:R-:W-:Y:S02]  /*91c0*/  IMAD.MOV.U32 R113, RZ, RZ, R198 ;  /* 0x000000ffff717224 */ /* 0x000fe400078e00c6 */
[----:B------:R-:W-:Y:S01]  /*91d0*/  FADD.FTZ R34, R149, R0 ;  /* 0x0000000095227221 */ /* 0x000fe20000010000 */
[----:B------:R-:W-:Y:S01]  /*91e0*/  IMAD.MOV.U32 R219, RZ, RZ, R188 ;  /* 0x000000ffffdb7224 */ /* 0x000fe200078e00bc */
[----:B------:R-:W-:Y:S01]  /*91f0*/  LOP3.LUT R7, R18, R2, RZ, 0xc0, !PT ;  /* 0x0000000212077212 */ /* 0x000fe200078ec0ff */
[----:B------:R-:W-:Y:S01]  /*9200*/  IMAD.MOV.U32 R198, RZ, RZ, R201 ;  /* 0x000000ffffc67224 */ /* 0x000fe200078e00c9 */
[----:B-1----:R-:W-:Y:S01]  /*9210*/  F2FP.BF16.F32.PACK_AB R15, R61, R60 ;  /* 0x0000003c3d0f723e */ /* 0x002fe200000010ff */
[----:B------:R-:W-:Y:S01]  /*9220*/  IMAD.MOV.U32 R47, RZ, RZ, R58 ;  /* 0x000000ffff2f7224 */ /* 0x000fe200078e003a */
[----:B------:R-:W-:Y:S01]  /*9230*/  F2FP.BF16.F32.PACK_AB R0, R106, R107 ;  /* 0x0000006b6a00723e */ /* 0x000fe200000010ff */
[----:B------:R-:W-:Y:S01]  /*9240*/  IMAD.MOV.U32 R201, RZ, RZ, R192 ;  /* 0x000000ffffc97224 */ /* 0x000fe200078e00c0 */
[----:B------:R-:W-:Y:S01]  /*9250*/  F2FP.BF16.F32.PACK_AB R2, R110, R102 ;  /* 0x000000666e02723e */ /* 0x000fe200000010ff */
[----:B------:R-:W-:-:S02]  /*9260*/  IMAD.MOV.U32 R192, RZ, RZ, R200 ;  /* 0x000000ffffc07224 */ /* 0x000fc400078e00c8 */
[----:B------:R-:W-:Y:S02]  /*9270*/  IMAD.MOV.U32 R200, RZ, RZ, R203 ;  /* 0x000000ffffc87224 */ /* 0x000fe400078e00cb */
[----:B------:R-:W-:Y:S01]  /*9280*/  FADD.FTZ R4, R208, R41 ;  /* 0x00000029d0047221 */ /* 0x000fe20000010000 */
[----:B------:R-:W-:Y:S02]  /*9290*/  IMAD.MOV.U32 R203, RZ, RZ, R219 ;  /* 0x000000ffffcb7224 */ /* 0x000fe400078e00db */
[----:B------:R-:W-:Y:S01]  /*92a0*/  IMAD.MOV.U32 R242, RZ, RZ, R112 ;  /* 0x000000fffff27224 */ /* 0x000fe200078e0070 */
[----:B------:R-:W-:Y:S01]  /*92b0*/  LOP3.LUT R15, R16, R15, RZ, 0xc0, !PT ;  /* 0x0000000f100f7212 */ /* 0x000fe200078ec0ff */
[----:B------:R-:W-:Y:S01]  /*92c0*/  IMAD.MOV.U32 R219, RZ, RZ, R47 ;  /* 0x000000ffffdb7224 */ /* 0x000fe200078e002f */
[----:B------:R-:W-:Y:S01]  /*92d0*/  LOP3.LUT R6, R17, R0, RZ, 0xc0, !PT ;  /* 0x0000000011067212 */ /* 0x000fe200078ec0ff */
[----:B------:R-:W-:Y:S01]  /*92e0*/  IMAD.MOV.U32 R112, RZ, RZ, R142 ;  /* 0x000000ffff707224 */ /* 0x000fe200078e008e */
[----:B------:R-:W-:Y:S01]  /*92f0*/  LOP3.LUT R142, R21, R2, RZ, 0xc0, !PT ;  /* 0x00000002158e7212 */ /* 0x000fe200078ec0ff */
[----:B------:R-:W-:Y:S01]  /*9300*/  IMAD.MOV.U32 R141, RZ, RZ, R178 ;  /* 0x000000ffff8d7224 */ /* 0x000fe200078e00b2 */
[----:B------:R-:W-:Y:S01]  /*9310*/  F2FP.BF16.F32.PACK_AB R0, R96, R92 ;  /* 0x0000005c6000723e */ /* 0x000fe200000010ff */
[----:B------:R-:W-:Y:S01]  /*9320*/  IMAD.MOV.U32 R143, RZ, RZ, R215 ;  /* 0x000000ffff8f7224 */ /* 0x000fe200078e00d7 */
[----:B------:R-:W-:Y:S01]  /*9330*/  F2FP.BF16.F32.PACK_AB R2, R90, R93 ;  /* 0x0000005d5a02723e */ /* 0x000fe200000010ff */
[----:B------:R-:W-:-:S02]  /*9340*/  IMAD.MOV.U32 R47, RZ, RZ, R139 ;  /* 0x000000ffff2f7224 */ /* 0x000fc400078e008b */
[----:B------:R-:W-:Y:S01]  /*9350*/  FADD.FTZ R16, R191, R5 ;  /* 0x00000005bf107221 */ /* 0x000fe20000010000 */
[----:B------:R-:W-:Y:S01]  /*9360*/  FADD.FTZ R11, R193, R4 ;  /* 0x00000004c10b7221 */ /* 0x000fe20000010000 */
[----:B------:R-:W-:Y:S01]  /*9370*/  IMAD.MOV.U32 R140, RZ, RZ, R216 ;  /* 0x000000ffff8c7224 */ /* 0x000fe200078e00d8 */
[----:B------:R-:W-:Y:S01]  /*9380*/  F2FP.BF16.F32.PACK_AB R4, R108, R109 ;  /* 0x0000006d6c04723e */ /* 0x000fe200000010ff */
[----:B------:R-:W-:Y:S01]  /*9390*/  IMAD.MOV.U32 R191, RZ, RZ, R47 ;  /* 0x000000ffffbf7224 */ /* 0x000fe200078e002f */
[----:B------:R-:W-:Y:S01]  /*93a0*/  F2FP.BF16.F32.PACK_AB R5, R83, R89 ;  /* 0x000000595305723e */ /* 0x000fe200000010ff */
[----:B------:R-:W-:Y:S02]  /*93b0*/  IMAD.MOV.U32 R194, RZ, RZ, R151 ;  /* 0x000000ffffc27224 */ /* 0x000fe400078e0097 */
[----:B------:R-:W-:Y:S01]  /*93c0*/  IMAD.MOV.U32 R231, RZ, RZ, R143 ;  /* 0x000000ffffe77224 */ /* 0x000fe200078e008f */
[----:B------:R-:W-:Y:S01]  /*93d0*/  LOP3.LUT R143, R22, R0, RZ, 0xc0, !PT ;  /* 0x00000000168f7212 */ /* 0x000fe200078ec0ff */
[----:B------:R-:W-:Y:S01]  /*93e0*/  IMAD.MOV.U32 R232, RZ, RZ, R141 ;  /* 0x000000ffffe87224 */ /* 0x000fe200078e008d */
[----:B------:R-:W-:Y:S01]  /*93f0*/  LOP3.LUT R141, R28, R2, RZ, 0xc0, !PT ;  /* 0x000000021c8d7212 */ /* 0x000fe200078ec0ff */
[----:B------:R-:W-:Y:S01]  /*9400*/  IMAD.MOV.U32 R139, RZ, RZ, R57 ;  /* 0x000000ffff8b7224 */ /* 0x000fe200078e0039 */
[----:B------:R-:W-:Y:S01]  /*9410*/  F2FP.BF16.F32.PACK_AB R0, R73, R81 ;  /* 0x000000514900723e */ /* 0x000fe200000010ff */
[C---:B------:R-:W-:Y:S01]  /*9420*/  HMMA.16816.F32.BF16 R168, R12.reuse, R24, R168 ;  /* 0x000000180ca8723c */ /* 0x040fe200000418a8 */
[----:B---3--:R-:W-:Y:S01]  /*9430*/  F2FP.BF16.F32.PACK_AB R2, R56, R35 ;  /* 0x000000233802723e */ /* 0x008fe200000010ff */
[----:B------:R-:W-:Y:S01]  /*9440*/  IMAD.MOV.U32 R243, RZ, RZ, R194 ;  /* 0x000000fffff37224 */ /* 0x000fe200078e00c2 */
[----:B------:R-:W-:Y:S01]  /*9450*/  LOP3.LUT R4, R19, R4, RZ, 0xc0, !PT ;  /* 0x0000000413047212 */ /* 0x000fe200078ec0ff */
[----:B------:R-:W-:Y:S01]  /*9460*/  IMAD.MOV.U32 R220, RZ, RZ, R140 ;  /* 0x000000ffffdc7224 */ /* 0x000fe200078e008c */
[----:B------:R-:W-:Y:S01]  /*9470*/  LOP3.LUT R5, R20, R5, RZ, 0xc0, !PT ;  /* 0x0000000514057212 */ /* 0x000fe200078ec0ff */
[----:B------:R-:W-:Y:S01]  /*9480*/  HMMA.16816.F32.BF16 R164, R12, R26, R164 ;  /* 0x0000001a0ca4723c */ /* 0x000fe200000418a4 */
[----:B------:R-:W-:-:S02]  /*9490*/  IMAD.MOV.U32 R193, RZ, RZ, R139 ;  /* 0x000000ffffc17224 */ /* 0x000fc400078e008b */
[----:B------:R-:W-:-:S03]  /*94a0*/  IMAD.MOV.U32 R194, RZ, RZ, R155 ;  /* 0x000000ffffc27224 */ /* 0x000fc600078e009b */
[----:B------:R-:W-:Y:S01]  /*94b0*/  HMMA.16816.F32.BF16 R156, R12, R36, R156 ;  /* 0x000000240c9c723c */ /* 0x000fe2000004189c */
[----:B------:R-:W-:Y:S01]  /*94c0*/  LOP3.LUT R155, R31, R2, RZ, 0xc0, !PT ;  /* 0x000000021f9b7212 */ /* 0x000fe200078ec0ff */
[----:B------:R-:W-:-:S04]  /*94d0*/  FADD.FTZ R2, R231, R33 ;  /* 0x00000021e7027221 */ /* 0x000fc80000010000 */
[----:B------:R-:W-:Y:S01]  /*94e0*/  HMMA.16816.F32.BF16 R44, R12, R38, R68 ;  /* 0x000000260c2c723c */ /* 0x000fe20000041844 */
[----:B------:R-:W-:-:S06]  /*94f0*/  IMAD.MOV.U32 R231, RZ, RZ, R220 ;  /* 0x000000ffffe77224 */ /* 0x000fcc00078e00dc */
[----:B------:R-:W-:Y:S01]  /*9500*/  FADD.FTZ R14, R191, R16 ;  /* 0x00000010bf0e7221 */ /* 0x000fe20000010000 */
[----:B------:R-:W-:Y:S01]  /*9510*/  IMAD.MOV.U32 R191, RZ, RZ, R152 ;  /* 0x000000ffffbf7224 */ /* 0x000fe200078e0098 */
[----:B------:R-:W-:Y:S02]  /*9520*/  LOP3.LUT R152, R29, R0, RZ, 0xc0, !PT ;  /* 0x000000001d987212 */ /* 0x000fe400078ec0ff */
[----:B------:R-:W-:Y:S01]  /*9530*/  F2FP.BF16.F32.PACK_AB R0, R59, R63 ;  /* 0x0000003f3b00723e */ /* 0x000fe200000010ff */
[----:B------:R-:W-:Y:S01]  /*9540*/  FADD.FTZ R13, R193, R11 ;  /* 0x0000000bc10d7221 */ /* 0x000fe20000010000 */
[----:B------:R-:W-:Y:S01]  /*9550*/  IMAD.MOV.U32 R220, RZ, RZ, R232 ;  /* 0x000000ffffdc7224 */ /* 0x000fe200078e00e8 */
[----:B------:R-:W-:Y:S01]  /*9560*/  HMMA.16816.F32.BF16 R160, R4, R24, R160 ;  /* 0x0000001804a0723c */ /* 0x000fe200000418a0 */
[----:B------:R-:W-:Y:S01]  /*9570*/  IMAD.MOV.U32 R193, RZ, RZ, R154 ;  /* 0x000000ffffc17224 */ /* 0x000fe200078e009a */
[----:B------:R-:W-:Y:S01]  /*9580*/  LOP3.LUT R154, R32, R0, RZ, 0xc0, !PT ;  /* 0x00000000209a7212 */ /* 0x000fe200078ec0ff */
[----:B------:R-:W-:-:S02]  /*9590*/  IMAD.MOV.U32 R232, RZ, RZ, R242 ;  /* 0x000000ffffe87224 */ /* 0x000fc400078e00f2 */
[----:B------:R-:W-:Y:S01]  /*95a0*/  FADD.FTZ R0, R231, R34 ;  /* 0x00000022e7007221 */ /* 0x000fe20000010000 */
[----:B------:R-:W-:Y:S01]  /*95b0*/  IMAD.MOV.U32 R242, RZ, RZ, R243 ;  /* 0x000000fffff27224 */ /* 0x000fe200078e00f3 */
[----:B------:R-:W-:Y:S01]  /*95c0*/  HMMA.16816.F32.BF16 R144, R4, R36, R144 ;  /* 0x000000240490723c */ /* 0x000fe20000041890 */
[----:B------:R-:W-:Y:S02]  /*95d0*/  IMAD.MOV.U32 R243, RZ, RZ, R185 ;  /* 0x000000fffff37224 */ /* 0x000fe400078e00b9 */
[----:B------:R-:W-:-:S03]  /*95e0*/  IMAD.MOV.U32 R231, RZ, RZ, R220 ;  /* 0x000000ffffe77224 */ /* 0x000fc600078e00dc */
[----:B------:R-:W-:Y:S01]  /*95f0*/  HMMA.16816.F32.BF16 R24, R4, R26, R52 ;  /* 0x0000001a0418723c */ /* 0x000fe20000041834 */
[----:B------:R-:W-:Y:S02]  /*9600*/  IMAD.MOV.U32 R220, RZ, RZ, R232 ;  /* 0x000000ffffdc7224 */ /* 0x000fe400078e00e8 */
[----:B------:R-:W-:-:S03]  /*9610*/  IMAD.MOV.U32 R232, RZ, RZ, R242 ;  /* 0x000000ffffe87224 */ /* 0x000fc600078e00f2 */
[----:B------:R-:W-:Y:S01]  /*9620*/  HMMA.16816.F32.BF16 R36, R4, R38, R48 ;  /* 0x000000260424723c */ /* 0x000fe20000041830 */
[----:B------:R-:W-:Y:S01]  /*9630*/  IMAD.MOV.U32 R242, RZ, RZ, R243 ;  /* 0x000000fffff27224 */ /* 0x000fe200078e00f3 */
[----:B------:R-:W-:Y:S01]  /*9640*/  F2FP.BF16.F32.PACK_AB R11, R103, R105 ;  /* 0x00000069670b723e */ /* 0x000fe200000010ff */
[----:B------:R-:W-:-:S04]  /*9650*/  IMAD.MOV.U32 R243, RZ, RZ, R135 ;  /* 0x000000fffff37224 */ /* 0x000fc800078e0087 */
[----:B------:R-:W-:Y:S01]  /*9660*/  FADD.FTZ R4, R10, R14 ;  /* 0x0000000e0a047221 */ /* 0x000fe20000010000 */
[----:B------:R-:W-:Y:S01]  /*9670*/  FADD.FTZ R6, R9, R13 ;  /* 0x0000000d09067221 */ /* 0x000fe20000010000 */
[----:B------:R-:W-:Y:S01]  /*9680*/  FADD.FTZ R5, R8, R2 ;  /* 0x0000000208057221 */ /* 0x000fe20000010000 */
[----:B------:R-:W-:Y:S01]  /*9690*/  FADD.FTZ R2, R3, R0 ;  /* 0x0000000003027221 */ /* 0x000fe20000010000 */
[----:B------:R-:W-:Y:S01]  /*96a0*/  FADD.FTZ R0, R231, R4 ;  /* 0x00000004e7007221 */ /* 0x000fe20000010000 */
[----:B------:R-:W-:Y:S02]  /*96b0*/  IMAD.MOV.U32 R190, RZ, RZ, R153 ;  /* 0x000000ffffbe7224 */ /* 0x000fe400078e0099 */
[----:B------:R-:W-:Y:S01]  /*96c0*/  FADD.FTZ R6, R220, R6 ;  /* 0x00000006dc067221 */ /* 0x000fe20000010000 */
[----:B------:R-:W-:Y:S01]  /*96d0*/  FADD.FTZ R5, R232, R5 ;  /* 0x00000005e8057221 */ /* 0x000fe20000010000 */
[----:B------:R-:W-:Y:S01]  /*96e0*/  FADD.FTZ R4, R242, R2 ;  /* 0x00000002f2047221 */ /* 0x000fe20000010000 */
[----:B------:R-:W-:Y:S01]  /*96f0*/  FADD.FTZ R2, R243, R0 ;  /* 0x00000000f3027221 */ /* 0x000fe20000010000 */
[----:B------:R-:W-:Y:S01]  /*9700*/  LOP3.LUT R140, R23, R11, RZ, 0xc0, !PT ;  /* 0x0000000b178c7212 */ /* 0x000fe200078ec0ff */
        /* <DEDUP_REMOVED lines=8> */
[----:B------:R-:W-:-:S02]  /*9790*/  IMAD.MOV.U32 R188, RZ, RZ, R209 ;  /* 0x000000ffffbc7224 */ /* 0x000fc400078e00d1 */
[----:B------:R-:W-:Y:S01]  /*97a0*/  FADD.FTZ R5, R192, R5 ;  /* 0x00000005c0057221 */ /* 0x000fe20000010000 */
[----:B------:R-:W-:Y:S01]  /*97b0*/  FADD.FTZ R6, R200, R4 ;  /* 0x00000004c8067221 */ /* 0x000fe20000010000 */
[----:B------:R-:W-:Y:S01]  /*97c0*/  FADD.FTZ R4, R203, R2 ;  /* 0x00000002cb047221 */ /* 0x000fe20000010000 */
[----:B------:R-:W-:Y:S01]  /*97d0*/  FADD.FTZ R2, R219, R0 ;  /* 0x00000000db027221 */ /* 0x000fe20000010000 */
[----:B------:R-:W-:Y:S01]  /*97e0*/  FADD.FTZ R0, R188, R5 ;  /* 0x00000005bc007221 */ /* 0x000fe20000010000 */
[----:B------:R-:W-:Y:S02]  /*97f0*/  IMAD.MOV.U32 R139, RZ, RZ, R150 ;  /* 0x000000ffff8b7224 */ /* 0x000fe400078e0096 */
[----:B------:R-:W-:Y:S01]  /*9800*/  FADD.FTZ R5, R189, R6 ;  /* 0x00000006bd057221 */ /* 0x000fe20000010000 */
[----:B------:R-:W-:Y:S02]  /*9810*/  IMAD.MOV.U32 R185, RZ, RZ, R179 ;  /* 0x000000ffffb97224 */ /* 0x000fe400078e00b3 */
[----:B------:R-:W-:Y:S01]  /*9820*/  FADD.FTZ R4, R186, R4 ;  /* 0x00000004ba047221 */ /* 0x000fe20000010000 */
[----:B------:R-:W-:-:S02]  /*9830*/  IMAD.MOV.U32 R179, RZ, RZ, R181 ;  /* 0x000000ffffb37224 */ /* 0x000fc400078e00b5 */
[----:B------:R-:W-:Y:S01]  /*9840*/  FADD.FTZ R0, R187, R0 ;  /* 0x00000000bb007221 */ /* 0x000fe20000010000 */
[----:B------:R-:W-:Y:S02]  /*9850*/  IMAD.MOV.U32 R181, RZ, RZ, R180 ;  /* 0x000000ffffb57224 */ /* 0x000fe400078e00b4 */
[----:B------:R-:W-:Y:S01]  /*9860*/  FADD.FTZ R2, R139, R2 ;  /* 0x000000028b027221 */ /* 0x000fe20000010000 */
[----:B------:R-:W-:Y:S02]  /*9870*/  IMAD.MOV.U32 R180, RZ, RZ, R131 ;  /* 0x000000ffffb47224 */ /* 0x000fe400078e0083 */
[----:B------:R-:W-:Y:S01]  /*9880*/  FADD.FTZ R5, R184, R5 ;  /* 0x00000005b8057221 */ /* 0x000fe20000010000 */
[----:B------:R-:W-:Y:S02]  /*9890*/  IMAD.MOV.U32 R131, RZ, RZ, R182 ;  /* 0x000000ffff837224 */ /* 0x000fe400078e00b6 */
[----:B------:R-:W-:Y:S01]  /*98a0*/  FADD.FTZ R4, R177, R4 ;  /* 0x00000004b1047221 */ /* 0x000fe20000010000 */
[----:B------:R-:W-:-:S02]  /*98b0*/  IMAD.MOV.U32 R182, RZ, RZ, R183 ;  /* 0x000000ffffb67224 */ /* 0x000fc400078e00b7 */
[----:B------:R-:W-:Y:S01]  /*98c0*/  FADD.FTZ R0, R179, R0 ;  /* 0x00000000b3007221 */ /* 0x000fe20000010000 */
[----:B------:R-:W-:Y:S01]  /*98d0*/  FADD.FTZ R2, R185, R2 ;  /* 0x00000002b9027221 */ /* 0x000fe20000010000 */
[----:B------:R-:W-:Y:S02]  /*98e0*/  IMAD.MOV.U32 R183, RZ, RZ, R204 ;  /* 0x000000ffffb77224 */ /* 0x000fe400078e00cc */
[----:B------:R-:W-:Y:S01]  /*98f0*/  FADD.FTZ R5, R181, R5 ;  /* 0x00000005b5057221 */ /* 0x000fe20000010000 */
[----:B------:R-:W-:Y:S01]  /*9900*/  FADD.FTZ R4, R180, R4 ;  /* 0x00000004b4047221 */ /* 0x000fe20000010000 */
[----:B------:R-:W-:Y:S02]  /*9910*/  IMAD.MOV.U32 R178, RZ, RZ, R217 ;  /* 0x000000ffffb27224 */ /* 0x000fe400078e00d9 */
[----:B------:R-:W-:Y:S01]  /*9920*/  FADD.FTZ R0, R182, R0 ;  /* 0x00000000b6007221 */ /* 0x000fe20000010000 */
[----:B------:R-:W-:Y:S02]  /*9930*/  IMAD.MOV.U32 R135, RZ, RZ, R132 ;  /* 0x000000ffff877224 */ /* 0x000fe400078e0084 */
        /* <DEDUP_REMOVED lines=38> */
[----:B------:R-:W1:Y:S01]  /*9ba0*/  MUFU.EX2 R58, R42 ;  /* 0x0000002a003a7308 */ /* 0x000e620000000800 */
[----:B------:R-:W-:Y:S01]  /*9bb0*/  FADD.FTZ R4, R89, R4 ;  /* 0x0000000459047221 */ /* 0x000fe20000010000 */
[----:B------:R-:W-:Y:S01]  /*9bc0*/  FADD.FTZ R0, R72, R0 ;  /* 0x0000000048007221 */ /* 0x000fe20000010000 */
[----:B------:R-:W-:Y:S01]  /*9bd0*/  FADD.FTZ R2, R80, R2 ;  /* 0x0000000250027221 */ /* 0x000fe20000010000 */
[----:B------:R-:W-:Y:S01]  /*9be0*/  FADD.FTZ R5, R108, R5 ;  /* 0x000000056c057221 */ /* 0x000fe20000010000 */
[----:B------:R-:W-:Y:S01]  /*9bf0*/  FADD.FTZ R4, R83, R4 ;  /* 0x0000000453047221 */ /* 0x000fe20000010000 */
[----:B------:R-:W-:-:S02]  /*9c00*/  FADD.FTZ R0, R62, R0 ;  /* 0x000000003e007221 */ /* 0x000fc40000010000 */
[----:B------:R3:W4:Y:S01]  /*9c10*/  MUFU.EX2 R57, R43 ;  /* 0x0000002b00397308 */ /* 0x0007220000000800 */
[----:B------:R-:W-:Y:S01]  /*9c20*/  FADD.FTZ R2, R74, R2 ;  /* 0x000000024a027221 */ /* 0x000fe20000010000 */
[----:B------:R-:W-:Y:S01]  /*9c30*/  FADD.FTZ R5, R107, R5 ;  /* 0x000000056b057221 */ /* 0x000fe20000010000 */
[----:B------:R-:W-:Y:S01]  /*9c40*/  FADD.FTZ R4, R88, R4 ;  /* 0x0000000458047221 */ /* 0x000fe20000010000 */
[----:B------:R-:W-:Y:S01]  /*9c50*/  FADD.FTZ R0, R60, R0 ;  /* 0x000000003c007221 */ /* 0x000fe20000010000 */
[----:B------:R-:W2:Y:S01]  /*9c60*/  LDSM.16.MT88.4 R148, [R205+0x5c00] ;  /* 0x005c0000cd94783b */ /* 0x000ea20000004200 */
[----:B------:R-:W-:Y:S01]  /*9c70*/  FADD.FTZ R2, R75, R2 ;  /* 0x000000024b027221 */ /* 0x000fe20000010000 */
[----:B------:R-:W-:Y:S01]  /*9c80*/  FADD.FTZ R5, R106, R5 ;  /* 0x000000056a057221 */ /* 0x000fe20000010000 */
[----:B------:R-:W-:Y:S01]  /*9c90*/  FADD.FTZ R4, R91, R4 ;  /* 0x000000045b047221 */ /* 0x000fe20000010000 */
[----:B------:R-:W-:Y:S01]  /*9ca0*/  FADD.FTZ R0, R61, R0 ;  /* 0x000000003d007221 */ /* 0x000fe20000010000 */
[----:B------:R-:W-:Y:S01]  /*9cb0*/  FADD.FTZ R2, R82, R2 ;  /* 0x0000000252027221 */ /* 0x000fe20000010000 */
[----:B------:R-:W-:Y:S01]  /*9cc0*/  FADD.FTZ R5, R105, R5 ;  /* 0x0000000569057221 */ /* 0x000fe20000010000 */
[----:B------:R2:W5:Y:S01]  /*9cd0*/  LDL.LU R217, [R1+0xdc] ;  /* 0x0000dc0001d97983 */ /* 0x0005620000300800 */
[----:B------:R-:W2:Y:S03]  /*9ce0*/  LDC.U8 R132, c[0x0][0x388] ;  /* 0x0000e200ff847b82 */ /* 0x000ea60000000000 */
[----:B---3--:R-:W3:Y:S01]  /*9cf0*/  LDSM.16.MT88.4 R40, [R206+0x5c00] ;  /* 0x005c0000ce28783b */ /* 0x008ee20000004200 */
[----:B------:R-:W-:Y:S01]  /*9d00*/  FADD.FTZ R4, R93, R4 ;  /* 0x000000045d047221 */ /* 0x000fe20000010000 */
[----:B-1----:R-:W-:Y:S01]  /*9d10*/  FADD.FTZ R0, R58, R0 ;  /* 0x000000003a007221 */ /* 0x002fe20000010000 */
[----:B------:R-:W-:Y:S01]  /*9d20*/  FADD.FTZ R2, R81, R2 ;  /* 0x0000000251027221 */ /* 0x000fe20000010000 */
[----:B------:R1:W5:Y:S01]  /*9d30*/  LDL.LU R216, [R1+0xd8] ;  /* 0x0000d80001d87983 */ /* 0x0003620000300800 */
[----:B------:R-:W-:Y:S01]  /*9d40*/  FADD.FTZ R5, R103, R5 ;  /* 0x0000000567057221 */ /* 0x000fe20000010000 */
[----:B------:R-:W-:-:S02]  /*9d50*/  FADD.FTZ R4, R90, R4 ;  /* 0x000000045a047221 */ /* 0x000fc40000010000 */
[----:B------:R1:W5:Y:S01]  /*9d60*/  LDL.LU R215, [R1+0xd4] ;  /* 0x0000d40001d77983 */ /* 0x0003620000300800 */
[----:B----4-:R-:W-:-:S03]  /*9d70*/  FADD.FTZ R0, R57, R0 ;  /* 0x0000000039007221 */ /* 0x010fc60000010000 */
[----:B------:R1:W5:Y:S01]  /*9d80*/  LDL.LU R214, [R1+0xd0] ;  /* 0x0000d00001d67983 */ /* 0x0003620000300800 */
[----:B------:R-:W-:-:S03]  /*9d90*/  FADD.FTZ R2, R73, R2 ;  /* 0x0000000249027221 */ /* 0x000fc60000010000 */
        /* <DEDUP_REMOVED lines=16> */
[----:B------:R1:W5:Y:S04]  /*9ea0*/  LDL.LU R10, [R1+0xac] ;  /* 0x0000ac00010a7983 */ /* 0x0003680000300800 */
[----:B------:R1:W5:Y:S04]  /*9eb0*/  LDL.LU R9, [R1+0xa8] ;  /* 0x0000a80001097983 */ /* 0x0003680000300800 */
[----:B------:R1:W5:Y:S04]  /*9ec0*/  LDL.LU R8, [R1+0xa4] ;  /* 0x0000a40001087983 */ /* 0x0003680000300800 */
[----:B------:R1:W5:Y:S04]  /*9ed0*/  LDL.LU R3, [R1+0xa0] ;  /* 0x0000a00001037983 */ /* 0x0003680000300800 */
[----:B------:R1:W-:Y:S04]  /*9ee0*/  STL [R1+0x34], R5 ;  /* 0x0000340501007387 */ /* 0x0003e80000100800 */
[----:B------:R1:W-:Y:S04]  /*9ef0*/  STL [R1+0x38], R4 ;  /* 0x0000380401007387 */ /* 0x0003e80000100800 */
[----:B------:R1:W-:Y:S04]  /*9f00*/  STL [R1+0x40], R0 ;  /* 0x0000400001007387 */ /* 0x0003e80000100800 */
[----:B------:R1:W-:Y:S01]  /*9f10*/  STL [R1+0x3c], R2 ;  /* 0x00003c0201007387 */ /* 0x0003e20000100800 */
[----:B------:R-:W-:-:S04]  /*9f20*/  F2FP.BF16.F32.PACK_AB R12, R57, R58 ;  /* 0x0000003a390c723e */ /* 0x000fc800000010ff */
[----:B------:R-:W-:Y:S01]  /*9f30*/  LOP3.LUT R153, R30, R12, RZ, 0xc0, !PT ;  /* 0x0000000c1e997212 */ /* 0x000fe200078ec0ff */
[-C--:B--2---:R-:W-:Y:S06]  /*9f40*/  HMMA.16816.F32.BF16 R160, R140, R148.reuse, R160 ;  /* 0x000000948ca0723c */ /* 0x084fec00000418a0 */
[C---:B------:R-:W-:Y:S06]  /*9f50*/  HMMA.16816.F32.BF16 R168, R152.reuse, R148, R168 ;  /* 0x0000009498a8723c */ /* 0x040fec00000418a8 */
[C---:B------:R-:W-:Y:S06]  /*9f60*/  HMMA.16816.F32.BF16 R164, R152.reuse, R150, R164 ;  /* 0x0000009698a4723c */ /* 0x040fec00000418a4 */
[----:B---3--:R-:W-:Y:S06]  /*9f70*/  HMMA.16816.F32.BF16 R156, R152, R40, R156 ;  /* 0x00000028989c723c */ /* 0x008fec000004189c */
[C---:B------:R-:W-:Y:S06]  /*9f80*/  HMMA.16816.F32.BF16 R148, R140.reuse, R150, R24 ;  /* 0x000000968c94723c */ /* 0x040fec0000041818 */
[----:B------:R-:W-:Y:S06]  /*9f90*/  HMMA.16816.F32.BF16 R144, R140, R40, R144 ;  /* 0x000000288c90723c */ /* 0x000fec0000041890 */
[-C--:B------:R-:W-:Y:S06]  /*9fa0*/  HMMA.16816.F32.BF16 R152, R152, R42.reuse, R44 ;  /* 0x0000002a9898723c */ /* 0x080fec000004182c */
[----:B------:R-:W-:Y:S01]  /*9fb0*/  HMMA.16816.F32.BF16 R140, R140, R42, R36 ;  /* 0x0000002a8c8c723c */ /* 0x000fe20000041824 */
[----:B------:R-:W-:-:S08]  /*9fc0*/  NOP ;  /* 0x0000000000007918 */ /* 0x000fd00000000000 */
[----:B-1----:R-:W-:-:S15]  /*9fd0*/  @!P0 BRA `(.L_x_217) ;  /* 0x0000008c00e88947 */ /* 0x002fde0003800000 */
[----:B------:R-:W2:Y:S01]  /*9fe0*/  LDL.64 R180, [R1+0x70] ;  /* 0x0000700001b47983 */ /* 0x000ea20000100a00 */
[----:B------:R-:W-:Y:S01]  /*9ff0*/  ULDC UR4, c[0x0][0x2d0] ;  /* 0x0000b40000047ab9 */ /* 0x000fe20000000800 */
[----:B------:R-:W-:-:S04]  /*a000*/  DEPBAR.LE SB0, 0x0 ;  /* 0x000080000000791a */ /* 0x000fc80000000000 */
[----:B------:R-:W3:Y:S01]  /*a010*/  LDL.64 R182, [R1+0x28] ;  /* 0x0000280001b67983 */ /* 0x000ee20000100a00 */
[----:B------:R-:W-:Y:S01]  /*a020*/  IMAD.U32 R2, RZ, RZ, UR8 ;  /* 0x00000008ff027e24 */ /* 0x000fe2000f8e00ff */
[----:B------:R-:W-:Y:S01]  /*a030*/  UIADD3 UR15, UR16, -0x2, URZ ;  /* 0xfffffffe100f7890 */ /* 0x000fe2000fffe03f */
        /* <DEDUP_REMOVED lines=8> */
[----:B---3--:R-:W-:Y:S01]  /*a0c0*/  IMAD.WIDE.U32 R4, R4, UR24, R182 ;  /* 0x0000001804047c25 */ /* 0x008fe2000f8e00b6 */
[----:B------:R-:W-:Y:S01]  /*a0d0*/  UIMAD UR4, UR6, UR24, UR4 ;  /* 0x00000018060472a4 */ /* 0x000fe2000f8e0204 */
[----:B------:R-:W1:Y:S01]  /*a0e0*/  @!P1 LDC.64 R16, c[0x0][0x220] ;  /* 0x00008800ff109b82 */ /* 0x000e620000000a00 */
[----:B------:R-:W-:Y:S01]  /*a0f0*/  VOTEU.ALL UP0, P1 ;  /* 0x00000000003f7886 */ /* 0x000fe20000800000 */
[----:B-----5:R-:W-:Y:S01]  /*a100*/  @P1 STS [R217+0x4000], RZ ;  /* 0x004000ffd9001388 */ /* 0x020fe20000000800 */
        /* <DEDUP_REMOVED lines=19> */
[----:B------:R1:W-:Y:S01]  /*a240*/  @!P1 LDGSTS.E.BYPASS.LTC128B.128 [R217+0x4000], desc[UR22][R16.64] ;  /* 0x0400000010d99fae */ /* 0x0003e2000b901d56 */
[----:B------:R-:W-:Y:S01]  /*a250*/  @!P1 LEA.HI.X R15, R0, R15, R11, 0x1, P2 ;  /* 0x0000000f000f9211 */ /* 0x000fe200010f0c0b */
[----:B------:R-:W-:Y:S02]  /*a260*/  @!P1 VIADD R0, R7, UR4 ;  /* 0x0000000407009c36 */ /* 0x000fe40008000000 */
[----:B------:R-:W-:Y:S01]  /*a270*/  @P1 STS.128 [R217+0x4800], RZ ;  /* 0x004800ffd9001388 */ /* 0x000fe20000000c00 */
[----:B---3--:R-:W-:-:S03]  /*a280*/  @!P1 LEA R12, P0, R2, R18, 0x1 ;  /* 0x00000012020c9211 */ /* 0x008fc600078008ff */
[----:B------:R-:W-:Y:S01]  /*a290*/  @!PT LDS RZ, [RZ] ;  /* 0x00000000fffff984 */ /* 0x000fe20000000800 */
[----:B------:R-:W-:Y:S01]  /*a2a0*/  @!PT LDS RZ, [RZ] ;  /* 0x00000000fffff984 */ /* 0x000fe20000000800 */
[----:B------:R-:W-:Y:S01]  /*a2b0*/  @!PT LDS RZ, [RZ] ;  /* 0x00000000fffff984 */ /* 0x000fe20000000800 */
[----:B------:R-:W-:Y:S01]  /*a2c0*/  @!P1 LDGSTS.E.BYPASS.LTC128B.128 [R217+0x4800], desc[UR22][R14.64] ;  /* 0x048000000ed99fae */ /* 0x000fe2000b901d56 */
[----:B------:R-:W-:-:S03]  /*a2d0*/  @!P1 LEA.HI.X R13, R2, R19, R13, 0x1, P0 ;  /* 0x00000013020d9211 */ /* 0x000fc600000f0c0d */
[----:B------:R-:W-:Y:S01]  /*a2e0*/  @P1 STS.128 [R217+0x5000], RZ ;  /* 0x005000ffd9001388 */ /* 0x000fe20000000c00 */
[----:B----4-:R-:W-:-:S03]  /*a2f0*/  @!P1 LEA R4, P0, R6, R20, 0x1 ;  /* 0x0000001406049211 */ /* 0x010fc600078008ff */
[----:B------:R-:W-:Y:S01]  /*a300*/  @!PT LDS RZ, [RZ] ;  /* 0x00000000fffff984 */ /* 0x000fe20000000800 */
[----:B------:R-:W-:Y:S01]  /*a310*/  @!PT LDS RZ, [RZ] ;  /* 0x00000000fffff984 */ /* 0x000fe20000000800 */
[----:B------:R-:W-:Y:S01]  /*a320*/  @!PT LDS RZ, [RZ] ;  /* 0x00000000fffff984 */ /* 0x000fe20000000800 */
[----:B------:R2:W-:Y:S01]  /*a330*/  @!P1 LDGSTS.E.BYPASS.LTC128B.128 [R217+0x5000], desc[UR22][R12.64] ;  /* 0x050000000cd99fae */ /* 0x0005e2000b901d56 */
[----:B------:R-:W-:-:S03]  /*a340*/  @!P1 LEA.HI.X R5, R6, R21, R0, 0x1, P0 ;  /* 0x0000001506059211 */ /* 0x000fc600000f0c00 */
[----:B------:R-:W-:Y:S04]  /*a350*/  @P1 STS.128 [R217+0x5800], RZ ;  /* 0x005800ffd9001388 */ /* 0x000fe80000000c00 */
[----:B------:R-:W-:Y:S01]  /*a360*/  @!PT LDS RZ, [RZ] ;  /* 0x00000000fffff984 */ /* 0x000fe20000000800 */
[----:B------:R-:W-:Y:S01]  /*a370*/  @!PT LDS RZ, [RZ] ;  /* 0x00000000fffff984 */ /* 0x000fe20000000800 */
[----:B------:R-:W-:Y:S01]  /*a380*/  @!PT LDS RZ, [RZ] ;  /* 0x00000000fffff984 */ /* 0x000fe20000000800 */
[----:B------:R3:W-:Y:S04]  /*a390*/  @!P1 LDGSTS.E.BYPASS.LTC128B.128 [R217+0x5800], desc[UR22][R4.64] ;  /* 0x0580000004d99fae */ /* 0x0007e8000b901d56 */
[----:B------:R-:W-:Y:S04]  /*a3a0*/  LDSM.16.M88.4 R36, [R204+0x2c00] ;  /* 0x002c0000cc24783b */ /* 0x000fe80000000200 */
[----:B------:R-:W-:Y:S04]  /*a3b0*/  LDSM.16.M88.4 R32, [R204+0x3000] ;  /* 0x00300000cc20783b */ /* 0x000fe80000000200 */
[----:B------:R-:W-:Y:S04]  /*a3c0*/  LDSM.16.M88.4 R28, [R204+0x3400] ;  /* 0x00340000cc1c783b */ /* 0x000fe80000000200 */
[----:B-1----:R-:W-:Y:S04]  /*a3d0*/  LDSM.16.M88.4 R16, [R204+0x2000] ;  /* 0x00200000cc10783b */ /* 0x002fe80000000200 */
[----:B--2---:R-:W1:Y:S04]  /*a3e0*/  LDSM.16.M88.4 R12, [R207] ;  /* 0x00000000cf0c783b */ /* 0x004e680000000200 */
[----:B------:R-:W-:Y:S04]  /*a3f0*/  LDSM.16.M88.4 R44, [R204+0x2400] ;  /* 0x00240000cc2c783b */ /* 0x000fe80000000200 */
[----:B---3--:R-:W2:Y:S04]  /*a400*/  LDSM.16.M88.4 R4, [R207+0x1000] ;  /* 0x00100000cf04783b */ /* 0x008ea80000000200 */
[----:B------:R-:W3:Y:S04]  /*a410*/  LDSM.16.M88.4 R40, [R204+0x2800] ;  /* 0x00280000cc28783b */ /* 0x000ee80000000200 */
[----:B------:R-:W4:Y:S04]  /*a420*/  LDSM.16.M88.4 R24, [R204+0x3800] ;  /* 0x00380000cc18783b */ /* 0x000f280000000200 */
[----:B------:R-:W4:Y:S04]  /*a430*/  LDSM.16.M88.4 R48, [R204+0x3c00] ;  /* 0x003c0000cc30783b */ /* 0x000f280000000200 */
[----:B------:R-:W-:Y:S04]  /*a440*/  LDSM.16.M88.4 R20, [R208] ;  /* 0x00000000d014783b */ /* 0x000fe80000000200 */
[----:B------:R-:W4:Y:S04]  /*a450*/  LDSM.16.M88.4 R56, [R209] ;  /* 0x00000000d138783b */ /* 0x000f280000000200 */
[----:B------:R-:W4:Y:S04]  /*a460*/  LDSM.16.M88.4 R52, [R216] ;  /* 0x00000000d834783b */ /* 0x000f280000000200 */
[----:B------:R-:W0:Y:S01]  /*a470*/  LDGDEPBAR ;  /* 0x00000000000079af */ /* 0x000e220000000000 */
[C---:B-1----:R-:W-:Y:S06]  /*a480*/  HMMA.16816.F32.BF16 R84, R12.reuse, R16, RZ ;  /* 0x000000100c54723c */ /* 0x042fec00000418ff */
[----:B------:R-:W-:Y:S06]  /*a490*/  HMMA.16816.F32.BF16 R180, R12, R18, RZ ;  /* 0x000000120cb4723c */ /* 0x000fec00000418ff */
[C---:B--2---:R-:W-:Y:S06]  /*a4a0*/  HMMA.16816.F32.BF16 R60, R4.reuse, R38, RZ ;  /* 0x00000026043c723c */ /* 0x044fec00000418ff */
[C---:B------:R-:W-:Y:S06]  /*a4b0*/  HMMA.16816.F32.BF16 R80, R4.reuse, R16, RZ ;  /* 0x000000100450723c */ /* 0x040fec00000418ff */
[C---:B------:R-:W-:Y:S01]  /*a4c0*/  HMMA.16816.F32.BF16 R104, R4.reuse, R18, RZ ;  /* 0x000000120468723c */ /* 0x040fe200000418ff */
[----:B------:R-:W-:Y:S05]  /*a4d0*/  LDSM.16.M88.4 R16, [R208+0x1000] ;  /* 0x00100000d010783b */ /* 0x000fea0000000200 */
[C---:B------:R-:W-:Y:S06]  /*a4e0*/  HMMA.16816.F32.BF16 R72, R4.reuse, R44, RZ ;  /* 0x0000002c0448723c */ /* 0x040fec00000418ff */
[----:B------:R-:W-:Y:S01]  /*a4f0*/  IMAD.MOV.U32 R173, RZ, RZ, R60 ;  /* 0x000000ffffad7224 */ /* 0x000fe200078e003c */
[----:B---3--:R-:W-:Y:S01]  /*a500*/  HMMA.16816.F32.BF16 R96, R4, R40, RZ ;  /* 0x000000280460723c */ /* 0x008fe200000418ff */
[----:B------:R-:W-:-:S02]  /*a510*/  IMAD.MOV.U32 R172, RZ, RZ, R61 ;  /* 0x000000ffffac7224 */ /* 0x000fc400078e003d */
[----:B------:R-:W-:Y:S02]  /*a520*/  IMAD.MOV.U32 R127, RZ, RZ, R62 ;  /* 0x000000ffff7f7224 */ /* 0x000fe400078e003e */
[----:B------:R-:W-:Y:S01]  /*a530*/  IMAD.MOV.U32 R126, RZ, RZ, R63 ;  /* 0x000000ffff7e7224 */ /* 0x000fe200078e003f */
[C---:B------:R-:W-:Y:S06]  /*a540*/  HMMA.16816.F32.BF16 R92, R4.reuse, R36, RZ ;  /* 0x00000024045c723c */ /* 0x040fec00000418ff */
[C---:B------:R-:W-:Y:S06]  /*a550*/  HMMA.16816.F32.BF16 R60, R4.reuse, R34, RZ ;  /* 0x00000022043c723c */ /* 0x040fec00000418ff */
[C---:B------:R-:W-:Y:S06]  /*a560*/  HMMA.16816.F32.BF16 R88, R4.reuse, R32, RZ ;  /* 0x000000200458723c */ /* 0x040fec00000418ff */
[C---:B------:R-:W-:Y:S06]  /*a570*/  HMMA.16816.F32.BF16 R100, R4.reuse, R28, RZ ;  /* 0x0000001c0464723c */ /* 0x040fec00000418ff */
[C---:B----4-:R-:W-:Y:S06]  /*a580*/  HMMA.16816.F32.BF16 R112, R4.reuse, R24, RZ ;  /* 0x000000180470723c */ /* 0x050fec00000418ff */
[----:B------:R-:W-:Y:S01]  /*a590*/  IMAD.MOV.U32 R109, RZ, RZ, R61 ;  /* 0x000000ffff6d7224 */ /* 0x000fe200078e003d */
[----:B------:R-:W-:Y:S01]  /*a5a0*/  HMMA.16816.F32.BF16 R116, R4, R48, RZ ;  /* 0x000000300474723c */ /* 0x000fe200000418ff */
[----:B------:R-:W-:-:S02]  /*a5b0*/  IMAD.MOV.U32 R108, RZ, RZ, R60 ;  /* 0x000000ffff6c7224 */ /* 0x000fc400078e003c */
[----:B------:R-:W-:Y:S02]  /*a5c0*/  IMAD.MOV.U32 R175, RZ, RZ, R62 ;  /* 0x000000ffffaf7224 */ /* 0x000fe400078e003e */
[----:B------:R-:W-:Y:S01]  /*a5d0*/  IMAD.MOV.U32 R174, RZ, RZ, R63 ;  /* 0x000000ffffae7224 */ /* 0x000fe200078e003f */
[C---:B------:R-:W-:Y:S06]  /*a5e0*/  HMMA.16816.F32.BF16 R192, R4.reuse, R46, RZ ;  /* 0x0000002e04c0723c */ /* 0x040fec00000418ff */
[C---:B------:R-:W-:Y:S06]  /*a5f0*/  HMMA.16816.F32.BF16 R60, R4.reuse, R30, RZ ;  /* 0x0000001e043c723c */ /* 0x040fec00000418ff */
[----:B------:R-:W-:Y:S06]  /*a600*/  HMMA.16816.F32.BF16 R244, R4, R42, RZ ;  /* 0x0000002a04f4723c */ /* 0x000fec00000418ff */
[C---:B------:R-:W-:Y:S06]  /*a610*/  HMMA.16816.F32.BF16 R128, R12.reuse, R26, RZ ;  /* 0x0000001a0c80723c */ /* 0x040fec00000418ff */
[C---:B------:R-:W-:Y:S06]  /*a620*/  HMMA.16816.F32.BF16 R76, R12.reuse, R40, RZ ;  /* 0x000000280c4c723c */ /* 0x040fec00000418ff */
[----:B------:R-:W-:Y:S01]  /*a630*/  IMAD.MOV.U32 R125, RZ, RZ, R60 ;  /* 0x000000ffff7d7224 */ /* 0x000fe200078e003c */
[----:B------:R-:W-:Y:S01]  /*a640*/  HMMA.16816.F32.BF16 R188, R12, R42, RZ ;  /* 0x0000002a0cbc723c */ /* 0x000fe200000418ff */
[----:B------:R-:W-:-:S02]  /*a650*/  IMAD.MOV.U32 R124, RZ, RZ, R61 ;  /* 0x000000ffff7c7224 */ /* 0x000fc400078e003d */
[----:B------:R-:W-:Y:S02]  /*a660*/  IMAD.MOV.U32 R123, RZ, RZ, R62 ;  /* 0x000000ffff7b7224 */ /* 0x000fe400078e003e */
[----:B------:R-:W-:Y:S01]  /*a670*/  IMAD.MOV.U32 R122, RZ, RZ, R63 ;  /* 0x000000ffff7a7224 */ /* 0x000fe200078e003f */
[----:B------:R-:W-:Y:S05]  /*a680*/  HMMA.16816.F32.BF16 R40, R12, R24, RZ ;  /* 0x000000180c28723c */ /* 0x000fea00000418ff */
[----:B------:R-:W-:Y:S01]  /*a690*/  IMAD.MOV.U32 R0, RZ, RZ, R131 ;  /* 0x000000ffff007224 */ /* 0x000fe200078e0083 */
[----:B------:R-:W-:Y:S01]  /*a6a0*/  HMMA.16816.F32.BF16 R60, R4, R26, RZ ;  /* 0x0000001a043c723c */ /* 0x000fe200000418ff */
[----:B------:R-:W-:-:S02]  /*a6b0*/  IMAD.MOV.U32 R24, RZ, RZ, R130 ;  /* 0x000000ffff187224 */ /* 0x000fc400078e0082 */
[----:B------:R-:W-:Y:S02]  /*a6c0*/  IMAD.MOV.U32 R11, RZ, RZ, R128 ;  /* 0x000000ffff0b7224 */ /* 0x000fe400078e0080 */
[----:B------:R-:W-:Y:S01]  /*a6d0*/  IMAD.MOV.U32 R2, RZ, RZ, R129 ;  /* 0x000000ffff027224 */ /* 0x000fe200078e0081 */
[----:B------:R-:W-:Y:S06]  /*a6e0*/  HMMA.16816.F32.BF16 R4, R4, R50, RZ ;  /* 0x000000320404723c */ /* 0x000fec00000418ff */
[C---:B------:R-:W-:Y:S06]  /*a6f0*/  HMMA.16816.F32.BF16 R176, R12.reuse, R46, RZ ;  /* 0x0000002e0cb0723c */ /* 0x040fec00000418ff */
[C---:B------:R-:W-:Y:S06]  /*a700*/  HMMA.16816.F32.BF16 R64, R12.reuse, R32, RZ ;  /* 0x000000200c40723c */ /* 0x040fec00000418ff */
[----:B------:R-:W-:Y:S01]  /*a710*/  HMMA.16816.F32.BF16 R240, R12, R34, RZ ;  /* 0x000000220cf0723c */ /* 0x000fe200000418ff */
[----:B------:R-:W1:Y:S01]  /*a720*/  LDSM.16.M88.4 R32, [R215] ;  /* 0x00000000d720783b */ /* 0x000e620000000200 */
[----:B------:R-:W-:-:S02]  /*a730*/  IMAD.MOV.U32 R121, RZ, RZ, R60 ;  /* 0x000000ffff797224 */ /* 0x000fc400078e003c */
[----:B------:R-:W-:Y:S02]  /*a740*/  IMAD.MOV.U32 R120, RZ, RZ, R61 ;  /* 0x000000ffff787224 */ /* 0x000fe400078e003d */
[----:B------:R-:W-:Y:S01]  /*a750*/  IMAD.MOV.U32 R252, RZ, RZ, R4 ;  /* 0x000000fffffc7224 */ /* 0x000fe200078e0004 */
[C---:B------:R-:W-:Y:S01]  /*a760*/  HMMA.16816.F32.BF16 R68, R12.reuse, R36, RZ ;  /* 0x000000240c44723c */ /* 0x040fe200000418ff */
[----:B------:R-:W-:Y:S02]  /*a770*/  IMAD.MOV.U32 R239, RZ, RZ, R5 ;  /* 0x000000ffffef7224 */ /* 0x000fe400078e0005 */
[----:B------:R-:W-:Y:S02]  /*a780*/  IMAD.MOV.U32 R233, RZ, RZ, R6 ;  /* 0x000000ffffe97224 */ /* 0x000fe400078e0006 */
[----:B------:R-:W-:Y:S01]  /*a790*/  IMAD.MOV.U32 R232, RZ, RZ, R7 ;  /* 0x000000ffffe87224 */ /* 0x000fe200078e0007 */
[----:B------:R-:W-:Y:S01]  /*a7a0*/  HMMA.16816.F32.BF16 R200, R12, R38, RZ ;  /* 0x000000260cc8723c */ /* 0x000fe200000418ff */
[----:B------:R-:W-:-:S02]  /*a7b0*/  IMAD.MOV.U32 R111, RZ, RZ, R62 ;  /* 0x000000ffff6f7224 */ /* 0x000fc400078e003e */
[----:B------:R-:W-:-:S03]  /*a7c0*/  IMAD.MOV.U32 R110, RZ, RZ, R63 ;  /* 0x000000ffff6e7224 */ /* 0x000fc600078e003f */
[C---:B------:R-:W-:Y:S06]  /*a7d0*/  HMMA.16816.F32.BF16 R4, R12.reuse, R44, RZ ;  /* 0x0000002c0c04723c */ /* 0x040fec00000418ff */
[C---:B------:R-:W-:Y:S06]  /*a7e0*/  HMMA.16816.F32.BF16 R44, R12.reuse, R50, RZ ;  /* 0x000000320c2c723c */ /* 0x040fec00000418ff */
[----:B------:R-:W-:Y:S01]  /*a7f0*/  HMMA.16816.F32.BF16 R36, R12, R48, RZ ;  /* 0x000000300c24723c */ /* 0x000fe200000418ff */
[----:B------:R-:W-:-:S02]  /*a800*/  IMAD.MOV.U32 R50, RZ, RZ, R24 ;  /* 0x000000ffff327224 */ /* 0x000fc400078e0018 */
[----:B------:R-:W-:-:S03]  /*a810*/  IMAD.MOV.U32 R51, RZ, RZ, R0 ;  /* 0x000000ffff337224 */ /* 0x000fc600078e0000 */
[----:B------:R-:W-:Y:S01]  /*a820*/  HMMA.16816.F32.BF16 R24, R20, R56, R84 ;  /* 0x000000381418723c */ /* 0x000fe20000041854 */
[----:B------:R-:W-:Y:S02]  /*a830*/  IMAD.MOV.U32 R49, RZ, RZ, R109 ;  /* 0x000000ffff317224 */ /* 0x000fe400078e006d */
[----:B------:R-:W-:-:S03]  /*a840*/  IMAD.MOV.U32 R48, RZ, RZ, R108 ;  /* 0x000000ffff307224 */ /* 0x000fc600078e006c */
[C---:B------:R-:W-:Y:S01]  /*a850*/  HMMA.16816.F32.BF16 R60, R12.reuse, R28, RZ ;  /* 0x0000001c0c3c723c */ /* 0x040fe200000418ff */
[----:B------:R-:W-:Y:S02]  /*a860*/  IMAD.MOV.U32 R86, RZ, RZ, R11 ;  /* 0x000000ffff567224 */ /* 0x000fe400078e000b */
[----:B------:R-:W-:Y:S02]  /*a870*/  IMAD.MOV.U32 R87, RZ, RZ, R2 ;  /* 0x000000ffff577224 */ /* 0x000fe400078e0002 */
[----:B------:R-:W-:Y:S01]  /*a880*/  IMAD.MOV.U32 R84, RZ, RZ, R121 ;  /* 0x000000ffff547224 */ /* 0x000fe200078e0079 */
[----:B------:R-:W-:Y:S01]  /*a890*/  HMMA.16816.F32.BF16 R248, R12, R30, RZ ;  /* 0x0000001e0cf8723c */ /* 0x000fe200000418ff */
[----:B------:R-:W2:Y:S01]  /*a8a0*/  LDSM.16.M88.4 R28, [R214] ;  /* 0x00000000d61c783b */ /* 0x000ea20000000200 */
[----:B------:R-:W-:Y:S02]  /*a8b0*/  IMAD.MOV.U32 R85, RZ, RZ, R120 ;  /* 0x000000ffff557224 */ /* 0x000fe400078e0078 */
[----:B------:R-:W-:Y:S01]  /*a8c0*/  IMAD.MOV.U32 R231, RZ, RZ, R44 ;  /* 0x000000ffffe77224 */ /* 0x000fe200078e002c */
[----:B------:R-:W-:Y:S01]  /*a8d0*/  LDSM.16.M88.4 R12, [R213] ;  /* 0x00000000d50c783b */ /* 0x000fe20000000200 */
[----:B------:R-:W-:Y:S01]  /*a8e0*/  HMMA.16816.F32.BF16 R196, R20, R52, R4 ;  /* 0x0000003414c4723c */ /* 0x000fe20000041804 */
[----:B------:R-:W-:-:S02]  /*a8f0*/  IMAD.MOV.U32 R221, RZ, RZ, R45 ;  /* 0x000000ffffdd7224 */ /* 0x000fc400078e002d */
[----:B------:R-:W-:Y:S01]  /*a900*/  IMAD.MOV.U32 R220, RZ, RZ, R46 ;  /* 0x000000ffffdc7224 */ /* 0x000fe200078e002e */
[----:B------:R-:W-:Y:S01]  /*a910*/  LDSM.16.M88.4 R4, [R212] ;  /* 0x00000000d404783b */ /* 0x000fe20000000200 */
[----:B------:R-:W-:Y:S01]  /*a920*/  IMAD.MOV.U32 R219, RZ, RZ, R47 ;  /* 0x000000ffffdb7224 */ /* 0x000fe200078e002f */
[----:B-1----:R-:W-:Y:S01]  /*a930*/  HMMA.16816.F32.BF16 R184, R20, R32, R76 ;  /* 0x0000002014b8723c */ /* 0x002fe2000004184c */
[----:B------:R-:W-:Y:S01]  /*a940*/  IMAD.MOV.U32 R109, RZ, RZ, R27 ;  /* 0x000000ffff6d7224 */ /* 0x000fe200078e001b */
[----:B------:R-:W1:Y:S01]  /*a950*/  LDSM.16.M88.4 R44, [R210] ;  /* 0x00000000d22c783b */ /* 0x000e620000000200 */
[----:B------:R-:W-:Y:S02]  /*a960*/  IMAD.MOV.U32 R108, RZ, RZ, R24 ;  /* 0x000000ffff6c7224 */ /* 0x000fe400078e0018 */
[----:B------:R-:W-:Y:S01]  /*a970*/  IMAD.MOV.U32 R0, RZ, RZ, R26 ;  /* 0x000000ffff007224 */ /* 0x000fe200078e001a */
[----:B------:R-:W-:Y:S01]  /*a980*/  HMMA.16816.F32.BF16 R104, R16, R58, R104 ;  /* 0x0000003a1068723c */ /* 0x000fe20000041868 */
[----:B------:R-:W-:-:S05]  /*a990*/  IMAD.MOV.U32 R134, RZ, RZ, R25 ;  /* 0x000000ffff867224 */ /* 0x000fca00078e0019 */
[C---:B------:R-:W-:Y:S06]  /*a9a0*/  HMMA.16816.F32.BF16 R24, R16.reuse, R56, R80 ;  /* 0x000000381018723c */ /* 0x040fec0000041850 */
[C---:B------:R-:W-:Y:S06]  /*a9b0*/  HMMA.16816.F32.BF16 R80, R16.reuse, R32, R96 ;  /* 0x000000201050723c */ /* 0x040fec0000041860 */
[----:B------:R-:W-:Y:S06]  /*a9c0*/  HMMA.16816.F32.BF16 R96, R16, R34, R244 ;  /* 0x000000221060723c */ /* 0x000fec00000418f4 */
[-C--:B--2---:R-:W-:Y:S06]  /*a9d0*/  HMMA.16816.F32.BF16 R128, R20, R28.reuse, R68 ;  /* 0x0000001c1480723c */ /* 0x084fec0000041844 */
[----:B------:R-:W-:Y:S01]  /*a9e0*/  IMAD.MOV.U32 R56, RZ, RZ, R25 ;  /* 0x000000ffff387224 */ /* 0x000fe200078e0019 */
[----:B------:R-:W-:Y:S01]  /*a9f0*/  HMMA.16816.F32.BF16 R224, R16, R28, R92 ;  /* 0x0000001c10e0723c */ /* 0x000fe2000004185c */
[----:B------:R-:W-:-:S02]  /*aa00*/  IMAD.MOV.U32 R11, RZ, RZ, R26 ;  /* 0x000000ffff0b7224 */ /* 0x000fc400078e001a */
[----:B------:R-:W-:Y:S02]  /*aa10*/  IMAD.MOV.U32 R230, RZ, RZ, R27 ;  /* 0x000000ffffe67224 */ /* 0x000fe400078e001b */
[----:B------:R-:W-:Y:S01]  /*aa20*/  IMAD.MOV.U32 R228, RZ, RZ, R24 ;  /* 0x000000ffffe47224 */ /* 0x000fe200078e0018 */
[C---:B-1----:R-:W-:Y:S01]  /*aa30*/  HMMA.16816.F32.BF16 R116, R16.reuse, R44, R116 ;  /* 0x0000002c1074723c */ /* 0x042fe20000041874 */
[----:B------:R-:W-:Y:S02]  /*aa40*/  IMAD.MOV.U32 R2, RZ, RZ, R82 ;  /* 0x000000ffff027224 */ /* 0x000fe400078e0052 */
[----:B------:R-:W-:Y:S02]  /*aa50*/  IMAD.MOV.U32 R33, RZ, RZ, R80 ;  /* 0x000000ffff217224 */ /* 0x000fe400078e0050 */
[----:B------:R-:W-:Y:S01]  /*aa60*/  IMAD.MOV.U32 R70, RZ, RZ, R50 ;  /* 0x000000ffff467224 */ /* 0x000fe200078e0032 */
[----:B------:R-:W-:Y:S01]  /*aa70*/  HMMA.16816.F32.BF16 R24, R16, R52, R72 ;  /* 0x000000341018723c */ /* 0x000fe20000041848 */
[----:B------:R-:W-:-:S02]  /*aa80*/  IMAD.MOV.U32 R71, RZ, RZ, R51 ;  /* 0x000000ffff477224 */ /* 0x000fc400078e0033 */
[----:B------:R-:W-:Y:S02]  /*aa90*/  IMAD.MOV.U32 R50, RZ, RZ, R175 ;  /* 0x000000ffff327224 */ /* 0x000fe400078e00af */
[----:B------:R-:W-:Y:S02]  /*aaa0*/  IMAD.MOV.U32 R51, RZ, RZ, R174 ;  /* 0x000000ffff337224 */ /* 0x000fe400078e00ae */
[----:B------:R-:W-:Y:S02]  /*aab0*/  IMAD.MOV.U32 R53, RZ, RZ, R81 ;  /* 0x000000ffff357224 */ /* 0x000fe400078e0051 */
[----:B------:R-:W-:Y:S02]  /*aac0*/  IMAD.MOV.U32 R80, RZ, RZ, R173 ;  /* 0x000000ffff507224 */ /* 0x000fe400078e00ad */
[----:B------:R-:W-:Y:S02]  /*aad0*/  IMAD.MOV.U32 R81, RZ, RZ, R172 ;  /* 0x000000ffff517224 */ /* 0x000fe400078e00ac */
[----:B------:R-:W-:Y:S01]  /*aae0*/  IMAD.MOV.U32 R74, RZ, RZ, R123 ;  /* 0x000000ffff4a7224 */ /* 0x000fe200078e007b */
[----:B------:R-:W-:Y:S01]  /*aaf0*/  HMMA.16816.F32.BF16 R172, R16, R12, R88 ;  /* 0x0000000c10ac723c */ /* 0x000fe20000041858 */
[----:B------:R-:W-:-:S02]  /*ab00*/  IMAD.MOV.U32 R75, RZ, RZ, R122 ;  /* 0x000000ffff4b7224 */ /* 0x000fc400078e007a */
[----:B------:R-:W-:Y:S02]  /*ab10*/  IMAD.MOV.U32 R68, RZ, RZ, R86 ;  /* 0x000000ffff447224 */ /* 0x000fe400078e0056 */
[----:B------:R-:W-:Y:S01]  /*ab20*/  IMAD.MOV.U32 R69, RZ, RZ, R87 ;  /* 0x000000ffff457224 */ /* 0x000fe200078e0057 */
[C---:B------:R-:W-:Y:S01]  /*ab30*/  HMMA.16816.F32.BF16 R120, R20.reuse, R12, R64 ;  /* 0x0000000c1478723c */ /* 0x040fe20000041840 */
[----:B------:R-:W-:Y:S02]  /*ab40*/  IMAD.MOV.U32 R86, RZ, RZ, R111 ;  /* 0x000000ffff567224 */ /* 0x000fe400078e006f */
[----:B------:R-:W-:Y:S02]  /*ab50*/  IMAD.MOV.U32 R87, RZ, RZ, R110 ;  /* 0x000000ffff577224 */ /* 0x000fe400078e006e */
[----:B------:R-:W-:Y:S01]  /*ab60*/  IMAD.MOV.U32 R72, RZ, RZ, R27 ;  /* 0x000000ffff487224 */ /* 0x000fe200078e001b */
[----:B------:R-:W-:Y:S01]  /*ab70*/  HMMA.16816.F32.BF16 R64, R20, R58, R180 ;  /* 0x0000003a1440723c */ /* 0x000fe200000418b4 */
[----:B------:R-:W-:-:S02]  /*ab80*/  IMAD.MOV.U32 R57, RZ, RZ, R25 ;  /* 0x000000ffff397224 */ /* 0x000fc400078e0019 */
[----:B------:R-:W-:Y:S02]  /*ab90*/  IMAD.MOV.U32 R139, RZ, RZ, R24 ;  /* 0x000000ffff8b7224 */ /* 0x000fe400078e0018 */
[----:B------:R-:W-:Y:S01]  /*aba0*/  IMAD.MOV.U32 R135, RZ, RZ, R26 ;  /* 0x000000ffff877224 */ /* 0x000fe200078e001a */
[----:B------:R-:W-:Y:S01]  /*abb0*/  HMMA.16816.F32.BF16 R88, R20, R4, R60 ;  /* 0x000000041458723c */ /* 0x000fe2000004183c */
[----:B------:R-:W1:Y:S01]  /*abc0*/  LDSM.16.M88.4 R24, [R211] ;  /* 0x00000000d318783b */ /* 0x000e620000000200 */
[----:B------:R-:W-:Y:S01]  /*abd0*/  IMAD.MOV.U32 R13, RZ, RZ, R2 ;  /* 0x000000ffff0d7224 */ /* 0x000fe200078e0002 */
[----:B------:R-:W-:-:S04]  /*abe0*/  DEPBAR.LE SB0, 0x0 ;  /* 0x000080000000791a */ /* 0x000fc80000000000 */
[----:B------:R-:W2:Y:S01]  /*abf0*/  S2R R2, SR_TID.X ;  /* 0x0000000000027919 */ /* 0x000ea20000002100 */
[----:B------:R-:W-:Y:S01]  /*ac00*/  IMAD.MOV.U32 R52, RZ, RZ, R83 ;  /* 0x000000ffff347224 */ /* 0x000fe200078e0053 */
[----:B------:R-:W-:Y:S01]  /*ac10*/  HMMA.16816.F32.BF16 R60, R20, R54, R176 ;  /* 0x00000036143c723c */ /* 0x000fe200000418b0 */
        /* <DEDUP_REMOVED lines=10> */
[----:B------:R-:W-:-:S05]  /*acc0*/  IMAD.MOV.U32 R29, RZ, RZ, R53 ;  /* 0x000000ffff1d7224 */ /* 0x000fca00078e0035 */
[----:B------:R-:W-:Y:S01]  /*acd0*/  HMMA.16816.F32.BF16 R124, R16, R4, R100 ;  /* 0x00000004107c723c */ /* 0x000fe20000041864 */
[----:B------:R-:W-:Y:S02]  /*ace0*/  IMAD.MOV.U32 R189, RZ, RZ, R33 ;  /* 0x000000ffffbd7224 */ /* 0x000fe400078e0021 */
[----:B------:R-:W-:-:S03]  /*acf0*/  IMAD.MOV.U32 R190, RZ, RZ, R230 ;  /* 0x000000ffffbe7224 */ /* 0x000fc600078e00e6 */
[----:B------:R-:W-:Y:S01]  /*ad00*/  HMMA.16816.F32.BF16 R100, R16, R54, R192 ;  /* 0x000000361064723c */ /* 0x000fe200000418c0 */
[----:B--2---:R-:W-:-:S05]  /*ad10*/  IMAD.SHL.U32 R2, R2, 0x2, RZ ;  /* 0x0000000202027824 */ /* 0x004fca00078e00ff */
[----:B-1----:R-:W-:Y:S01]  /*ad20*/  HMMA.16816.F32.BF16 R76, R20, R24, R40 ;  /* 0x00000018144c723c */ /* 0x002fe20000041828 */
[----:B------:R-:W-:-:S05]  /*ad30*/  LOP3.LUT R2, R2, 0x6, RZ, 0xc0, !PT ;  /* 0x0000000602027812 */ /* 0x000fca00078ec0ff */
[----:B------:R-:W-:Y:S01]  /*ad40*/  HMMA.16816.F32.BF16 R112, R16, R24, R112 ;  /* 0x000000181070723c */ /* 0x000fe20000041870 */
[----:B------:R-:W-:Y:S02]  /*ad50*/  IMAD.MOV.U32 R41, RZ, RZ, R109 ;  /* 0x000000ffff297224 */ /* 0x000fe400078e006d */
[----:B------:R-:W-:-:S03]  /*ad60*/  IMAD.MOV.U32 R42, RZ, RZ, R52 ;  /* 0x000000ffff2a7224 */ /* 0x000fc600078e0034 */
[----:B------:R-:W-:Y:S01]  /*ad70*/  HMMA.16816.F32.BF16 R52, R20, R30, R200 ;  /* 0x0000001e1434723c */ /* 0x000fe200000418c8 */
[----:B------:R-:W-:Y:S02]  /*ad80*/  IMAD.MOV.U32 R25, RZ, RZ, R0 ;  /* 0x000000ffff197224 */ /* 0x000fe400078e0000 */
[----:B------:R-:W-:Y:S02]  /*ad90*/  IMAD.U32 R0, RZ, RZ, UR15 ;  /* 0x0000000fff007e24 */ /* 0x000fe4000f8e00ff */
[----:B------:R-:W-:Y:S01]  /*ada0*/  IMAD.MOV.U32 R24, RZ, RZ, R108 ;  /* 0x000000ffff187224 */ /* 0x000fe200078e006c */
[----:B------:R-:W-:Y:S01]  /*adb0*/  HMMA.16816.F32.BF16 R84, R16, R26, R84 ;  /* 0x0000001a1054723c */ /* 0x000fe20000041854 */
[----:B------:R-:W-:Y:S02]  /*adc0*/  IMAD R0, R0, 0x80, R2 ;  /* 0x0000008000007824 */ /* 0x000fe400078e0202 */
[----:B------:R-:W-:Y:S02]  /*add0*/  IMAD.MOV.U32 R200, RZ, RZ, R228 ;  /* 0x000000ffffc87224 */ /* 0x000fe400078e00e4 */
[C---:B------:R-:W-:Y:S01]  /*ade0*/  VIADD R43, R0.reuse, 0x1 ;  /* 0x00000001002b7836 */ /* 0x040fe20000000000 */
[C---:B------:R-:W-:Y:S01]  /*adf0*/  HMMA.16816.F32.BF16 R108, R20.reuse, R44, R36 ;  /* 0x0000002c146c723c */ /* 0x040fe20000041824 */
[CC--:B------:R-:W-:Y:S01]  /*ae00*/  ISETP.GE.AND P2, PT, R0.reuse, R8.reuse, PT ;  /* 0x000000080000720c */ /* 0x0c0fe20003f46270 */
[C---:B------:R-:W-:Y:S01]  /*ae10*/  VIADD R40, R0.reuse, 0x10 ;  /* 0x0000001000287836 */ /* 0x040fe20000000000 */
[CC--:B------:R-:W-:Y:S01]  /*ae20*/  ISETP.GE.AND P4, PT, R0.reuse, R3.reuse, PT ;  /* 0x000000030000720c */ /* 0x0c0fe20003f86270 */
[C---:B------:R-:W-:Y:S01]  /*ae30*/  VIADD R35, R0.reuse, 0x21 ;  /* 0x0000002100237836 */ /* 0x040fe20000000000 */
[-C--:B------:R-:W-:Y:S01]  /*ae40*/  ISETP.GE.AND P0, PT, R43, R8.reuse, PT ;  /* 0x000000082b00720c */ /* 0x080fe20003f06270 */
[C---:B------:R-:W-:Y:S01]  /*ae50*/  VIADD R31, R0.reuse, 0x31 ;  /* 0x00000031001f7836 */ /* 0x040fe20000000000 */
[----:B------:R-:W-:Y:S01]  /*ae60*/  FSEL R180, R25, -INF , !P2 ;  /* 0xff80000019b47808 */ /* 0x000fe20005000000 */
[C---:B------:R-:W-:Y:S01]  /*ae70*/  VIADD R39, R0.reuse, 0x11 ;  /* 0x0000001100277836 */ /* 0x040fe20000000000 */
[----:B------:R-:W-:Y:S01]  /*ae80*/  FSEL R181, R41, -INF , !P0 ;  /* 0xff80000029b57808 */ /* 0x000fe20004000000 */
[----:B------:R-:W-:Y:S01]  /*ae90*/  VIADD R36, R0, 0x20 ;  /* 0x0000002000247836 */ /* 0x000fe20000000000 */
[-C--:B------:R-:W-:Y:S01]  /*aea0*/  ISETP.GE.AND P2, PT, R40, R8.reuse, PT ;  /* 0x000000082800720c */ /* 0x080fe20003f46270 */
[----:B------:R-:W-:Y:S01]  /*aeb0*/  IMAD.MOV.U32 R25, RZ, RZ, R32 ;  /* 0x000000ffff197224 */ /* 0x000fe200078e0020 */
[-C--:B------:R-:W-:Y:S01]  /*aec0*/  ISETP.GE.AND P0, PT, R39, R8.reuse, PT ;  /* 0x000000082700720c */ /* 0x080fe20003f06270 */
[----:B------:R-:W-:Y:S01]  /*aed0*/  VIADD R32, R0, 0x30 ;  /* 0x0000003000207836 */ /* 0x000fe20000000000 */
[----:B------:R-:W-:Y:S01]  /*aee0*/  FSEL R45, R24, -INF , !P4 ;  /* 0xff800000182d7808 */ /* 0x000fe20006000000 */
[----:B------:R-:W-:Y:S01]  /*aef0*/  IMAD.MOV.U32 R37, RZ, RZ, R135 ;  /* 0x000000ffff257224 */ /* 0x000fe200078e0087 */
[----:B------:R-:W-:Y:S01]  /*af00*/  FSEL R183, R199, -INF , !P0 ;  /* 0xff800000c7b77808 */ /* 0x000fe20004000000 */
[----:B------:R-:W-:Y:S01]  /*af10*/  HMMA.16816.F32.BF16 R68, R20, R26, R68 ;  /* 0x0000001a1444723c */ /* 0x000fe20000041844 */
[-C--:B------:R-:W-:Y:S01]  /*af20*/  ISETP.GE.AND P4, PT, R40, R3.reuse, PT ;  /* 0x000000032800720c */ /* 0x080fe20003f86270 */
[----:B------:R-:W-:Y:S01]  /*af30*/  IMAD.MOV.U32 R38, RZ, RZ, R28 ;  /* 0x000000ffff267224 */ /* 0x000fe200078e001c */
[-C--:B------:R-:W-:Y:S01]  /*af40*/  ISETP.GE.AND P0, PT, R35, R8.reuse, PT ;  /* 0x000000082300720c */ /* 0x080fe20003f06270 */
[----:B------:R-:W-:Y:S01]  /*af50*/  VIADD R28, R0, 0x40 ;  /* 0x00000040001c7836 */ /* 0x000fe20000000000 */
[----:B------:R-:W-:Y:S01]  /*af60*/  FSEL R182, R198, -INF , !P2 ;  /* 0xff800000c6b67808 */ /* 0x000fe20005000000 */
[-C--:B------:R-:W-:Y:S01]  /*af70*/  HMMA.16816.F32.BF16 R80, R16, R14.reuse, R48 ;  /* 0x0000000e1050723c */ /* 0x080fe20000041830 */
        /* <DEDUP_REMOVED lines=11> */
[----:B------:R-:W-:Y:S01]  /*b030*/  IMAD.MOV.U32 R13, RZ, RZ, R29 ;  /* 0x000000ffff0d7224 */ /* 0x000fe200078e001d */
[-C--:B------:R-:W-:Y:S01]  /*b040*/  ISETP.GE.AND P2, PT, R32, R8.reuse, PT ;  /* 0x000000082000720c */ /* 0x080fe20003f46270 */
[----:B------:R-:W-:Y:S01]  /*b050*/  VIADD R15, R0, 0x51 ;  /* 0x00000051000f7836 */ /* 0x000fe20000000000 */
[-C--:B------:R-:W-:Y:S01]  /*b060*/  ISETP.GE.AND P3, PT, R43, R3.reuse, PT ;  /* 0x000000032b00720c */ /* 0x080fe20003f66270 */
[----:B------:R-:W-:Y:S01]  /*b070*/  IMAD.MOV.U32 R29, RZ, RZ, R11 ;  /* 0x000000ffff1d7224 */ /* 0x000fe200078e000b */
[----:B------:R-:W-:Y:S01]  /*b080*/  FSEL R176, R184, -INF , !P4 ;  /* 0xff800000b8b07808 */ /* 0x000fe20006000000 */
[----:B------:R-:W-:Y:S01]  /*b090*/  IMAD.MOV.U32 R41, RZ, RZ, R139 ;  /* 0x000000ffff297224 */ /* 0x000fe200078e008b */
[----:B------:R-:W-:Y:S01]  /*b0a0*/  FSEL R131, R131, -INF , !P0 ;  /* 0xff80000083837808 */ /* 0x000fe20004000000 */
[----:B------:R-:W-:Y:S01]  /*b0b0*/  VIADD R11, R0, 0x61 ;  /* 0x00000061000b7836 */ /* 0x000fe20000000000 */
[-C--:B------:R-:W-:Y:S01]  /*b0c0*/  ISETP.GE.AND P4, PT, R32, R3.reuse, PT ;  /* 0x000000032000720c */ /* 0x080fe20003f86270 */
[----:B------:R-:W-:Y:S01]  /*b0d0*/  IMAD.MOV.U32 R194, RZ, RZ, R38 ;  /* 0x000000ffffc27224 */ /* 0x000fe200078e0026 */
[-C--:B------:R-:W-:Y:S01]  /*b0e0*/  ISETP.GE.AND P0, PT, R27, R8.reuse, PT ;  /* 0x000000081b00720c */ /* 0x080fe20003f06270 */
[----:B------:R-:W-:Y:S01]  /*b0f0*/  IMAD.MOV.U32 R38, RZ, RZ, R12 ;  /* 0x000000ffff267224 */ /* 0x000fe200078e000c */
[----:B------:R-:W-:Y:S01]  /*b100*/  FSEL R130, R130, -INF , !P2 ;  /* 0xff80000082827808 */ /* 0x000fe20005000000 */
[----:B------:R-:W-:Y:S01]  /*b110*/  IMAD.MOV.U32 R193, RZ, RZ, R37 ;  /* 0x000000ffffc17224 */ /* 0x000fe200078e0025 */
[-C--:B------:R-:W-:Y:S01]  /*b120*/  ISETP.GE.AND P2, PT, R28, R8.reuse, PT ;  /* 0x000000081c00720c */ /* 0x080fe20003f46270 */
[----:B------:R-:W-:Y:S01]  /*b130*/  IMAD.MOV.U32 R44, RZ, RZ, R41 ;  /* 0x000000ffff2c7224 */ /* 0x000fe200078e0029 */
[----:B------:R-:W-:Y:S01]  /*b140*/  FSEL R134, R134, -INF , !P3 ;  /* 0xff80000086867808 */ /* 0x000fe20005800000 */
[----:B------:R-:W-:Y:S01]  /*b150*/  VIADD R12, R0, 0x60 ;  /* 0x00000060000c7836 */ /* 0x000fe20000000000 */
[-C--:B------:R-:W-:Y:S01]  /*b160*/  ISETP.GE.AND P3, PT, R39, R3.reuse, PT ;  /* 0x000000032700720c */ /* 0x080fe20003f66270 */
[----:B------:R-:W-:Y:S01]  /*b170*/  IMAD.MOV.U32 R37, RZ, RZ, R42 ;  /* 0x000000ffff257224 */ /* 0x000fe200078e002a */
[----:B------:R-:W-:Y:S01]  /*b180*/  FSEL R128, R128, -INF , !P4 ;  /* 0xff80000080807808 */ /* 0x000fe20006000000 */
[----:B------:R-:W-:Y:S01]  /*b190*/  VIADD R41, R0, 0x9 ;  /* 0x0000000900297836 */ /* 0x000fe20000000000 */
[----:B------:R-:W-:Y:S01]  /*b1a0*/  FSEL R184, R123, -INF , !P0 ;  /* 0xff8000007bb87808 */ /* 0x000fe20004000000 */
[----:B------:R-:W-:Y:S01]  /*b1b0*/  IMAD.MOV.U32 R246, RZ, RZ, R195 ;  /* 0x000000fffff67224 */ /* 0x000fe200078e00c3 */
[-C--:B------:R-:W-:Y:S01]  /*b1c0*/  ISETP.GE.AND P4, PT, R28, R3.reuse, PT ;  /* 0x000000031c00720c */ /* 0x080fe20003f86270 */
[----:B------:R-:W-:Y:S01]  /*b1d0*/  IMAD.MOV.U32 R195, RZ, RZ, R37 ;  /* 0x000000ffffc37224 */ /* 0x000fe200078e0025 */
[-C--:B------:R-:W-:Y:S01]  /*b1e0*/  ISETP.GE.AND P0, PT, R15, R8.reuse, PT ;  /* 0x000000080f00720c */ /* 0x080fe20003f06270 */
[----:B------:R-:W-:Y:S01]  /*b1f0*/  VIADD R42, R0, 0x8 ;  /* 0x00000008002a7836 */ /* 0x000fe20000000000 */
[----:B------:R-:W-:Y:S01]  /*b200*/  FSEL R2, R122, -INF , !P2 ;  /* 0xff8000007a027808 */ /* 0x000fe20005000000 */
[----:B------:R-:W-:Y:S01]  /*b210*/  VIADD R37, R0, 0x19 ;  /* 0x0000001900257836 */ /* 0x000fe20000000000 */
[----:B------:R-:W-:Y:S01]  /*b220*/  FSEL R139, R197, -INF , !P3 ;  /* 0xff800000c58b7808 */ /* 0x000fe20005800000 */
[-C--:B------:R-:W-:Y:S01]  /*b230*/  HMMA.16816.F32.BF16 R72, R16, R6.reuse, R72 ;  /* 0x000000061048723c */ /* 0x080fe20000041848 */
[-C--:B------:R-:W-:Y:S01]  /*b240*/  ISETP.GE.AND P2, PT, R24, R8.reuse, PT ;  /* 0x000000081800720c */ /* 0x080fe20003f46270 */
[----:B------:R1:W-:Y:S01]  /*b250*/  STL [R1+0x14], R2 ;  /* 0x0000140201007387 */ /* 0x0003e20000100800 */
[-C--:B------:R-:W-:Y:S01]  /*b260*/  ISETP.GE.AND P3, PT, R35, R3.reuse, PT ;  /* 0x000000032300720c */ /* 0x080fe20003f66270 */
[----:B------:R-:W-:Y:S01]  /*b270*/  IMAD.MOV.U32 R192, RZ, RZ, R38 ;  /* 0x000000ffffc07224 */ /* 0x000fe200078e0026 */
[----:B------:R-:W-:Y:S01]  /*b280*/  FSEL R243, R120, -INF , !P4 ;  /* 0xff80000078f37808 */ /* 0x000fe20006000000 */
[----:B------:R-:W-:Y:S01]  /*b290*/  HMMA.16816.F32.BF16 R4, R20, R6, R248 ;  /* 0x000000061404723c */ /* 0x000fe200000418f8 */
[----:B------:R-:W-:Y:S01]  /*b2a0*/  FSEL R188, R91, -INF , !P0 ;  /* 0xff8000005bbc7808 */ /* 0x000fe20004000000 */
[----:B------:R-:W-:Y:S01]  /*b2b0*/  VIADD R38, R0, 0x18 ;  /* 0x0000001800267836 */ /* 0x000fe20000000000 */
[-C--:B------:R-:W-:Y:S01]  /*b2c0*/  ISETP.GE.AND P4, PT, R24, R3.reuse, PT ;  /* 0x000000031800720c */ /* 0x080fe20003f86270 */
[----:B------:R-:W-:Y:S01]  /*b2d0*/  VIADD R33, R0, 0x29 ;  /* 0x0000002900217836 */ /* 0x000fe20000000000 */
[-C--:B------:R-:W-:Y:S01]  /*b2e0*/  ISETP.GE.AND P0, PT, R11, R8.reuse, PT ;  /* 0x000000080b00720c */ /* 0x080fe20003f06270 */
[----:B------:R-:W-:Y:S01]  /*b2f0*/  IMAD.MOV.U32 R191, RZ, RZ, R44 ;  /* 0x000000ffffbf7224 */ /* 0x000fe200078e002c */
[----:B------:R-:W-:Y:S01]  /*b300*/  FSEL R177, R185, -INF , !P3 ;  /* 0xff800000b9b17808 */ /* 0x000fe20005800000 */
[----:B------:R-:W-:Y:S01]  /*b310*/  IMAD.MOV.U32 R202, RZ, RZ, R29 ;  /* 0x000000ffffca7224 */ /* 0x000fe200078e001d */
[----:B------:R-:W-:Y:S01]  /*b320*/  FSEL R247, R88, -INF , !P4 ;  /* 0xff80000058f77808 */ /* 0x000fe20006000000 */
[C---:B------:R-:W-:Y:S01]  /*b330*/  VIADD R34, R0.reuse, 0x28 ;  /* 0x0000002800227836 */ /* 0x040fe20000000000 */
[----:B------:R-:W-:Y:S01]  /*b340*/  FSEL R185, R79, -INF , !P0 ;  /* 0xff8000004fb97808 */ /* 0x000fe20004000000 */
[----:B------:R-:W-:Y:S01]  /*b350*/  VIADD R29, R0, 0x39 ;  /* 0x00000039001d7836 */ /* 0x000fe20000000000 */
[-C--:B------:R-:W-:Y:S01]  /*b360*/  ISETP.GE.AND P3, PT, R31, R3.reuse, PT ;  /* 0x000000031f00720c */ /* 0x080fe20003f66270 */
[----:B------:R-:W-:Y:S01]  /*b370*/  IMAD.MOV.U32 R244, RZ, RZ, R193 ;  /* 0x000000fffff47224 */ /* 0x000fe200078e00c1 */
[-C--:B------:R-:W-:Y:S01]  /*b380*/  ISETP.GE.AND P4, PT, R12, R3.reuse, PT ;  /* 0x000000030c00720c */ /* 0x080fe20003f86270 */
[----:B------:R-:W-:Y:S01]  /*b390*/  IMAD.MOV.U32 R193, RZ, RZ, R25 ;  /* 0x000000ffffc17224 */ /* 0x000fe200078e0019 */
[-C--:B------:R-:W-:Y:S01]  /*b3a0*/  ISETP.GE.AND P0, PT, R41, R8.reuse, PT ;  /* 0x000000082900720c */ /* 0x080fe20003f06270 */
[C---:B------:R-:W-:Y:S01]  /*b3b0*/  VIADD R30, R0.reuse, 0x38 ;  /* 0x00000038001e7836 */ /* 0x040fe20000000000 */
[----:B------:R-:W-:Y:S01]  /*b3c0*/  FSEL R129, R129, -INF , !P3 ;  /* 0xff80000081817808 */ /* 0x000fe20005800000 */
[----:B------:R-:W-:Y:S01]  /*b3d0*/  VIADD R25, R0, 0x49 ;  /* 0x0000004900197836 */ /* 0x000fe20000000000 */
[----:B-1----:R-:W-:Y:S01]  /*b3e0*/  FSEL R2, R90, -INF , !P2 ;  /* 0xff8000005a027808 */ /* 0x002fe20005000000 */
[----:B------:R-:W-:Y:S01]  /*b3f0*/  IMAD.MOV.U32 R245, RZ, RZ, R194 ;  /* 0x000000fffff57224 */ /* 0x000fe200078e00c2 */
[----:B------:R-:W-:Y:S01]  /*b400*/  ISETP.GE.AND P2, PT, R12, R8, PT ;  /* 0x000000080c00720c */ /* 0x000fe20003f46270 */
[----:B------:R-:W-:Y:S01]  /*b410*/  IMAD.MOV.U32 R194, RZ, RZ, R13 ;  /* 0x000000ffffc27224 */ /* 0x000fe200078e000d */
[----:B------:R-:W-:Y:S01]  /*b420*/  FSEL R76, R76, -INF , !P4 ;  /* 0xff8000004c4c7808 */ /* 0x000fe20006000000 */
[----:B------:R1:W-:Y:S01]  /*b430*/  STL [R1+0x18], R2 ;  /* 0x0000180201007387 */ /* 0x0003e20000100800 */
[-C--:B------:R-:W-:Y:S01]  /*b440*/  ISETP.GE.AND P3, PT, R27, R3.reuse, PT ;  /* 0x000000031b00720c */ /* 0x080fe20003f66270 */
[----:B------:R-:W-:Y:S01]  /*b450*/  VIADD R26, R0, 0x48 ;  /* 0x00000048001a7836 */ /* 0x000fe20000000000 */
[-C--:B------:R-:W-:Y:S01]  /*b460*/  ISETP.GE.AND P4, PT, R42, R3.reuse, PT ;  /* 0x000000032a00720c */ /* 0x080fe20003f86270 */
[----:B------:R-:W-:Y:S01]  /*b470*/  VIADD R13, R0, 0x59 ;  /* 0x00000059000d7836 */ /* 0x000fe20000000000 */
[----:B------:R-:W-:Y:S01]  /*b480*/  FSEL R242, R121, -INF , !P3 ;  /* 0xff80000079f27808 */ /* 0x000fe20005800000 */
[----:B------:R-:W-:Y:S01]  /*b490*/  IMAD.MOV.U32 R196, RZ, RZ, R252 ;  /* 0x000000ffffc47224 */ /* 0x000fe200078e00fc */
[----:B------:R-:W-:Y:S01]  /*b4a0*/  FSEL R44, R64, -INF , !P4 ;  /* 0xff800000402c7808 */ /* 0x000fe20006000000 */
[----:B------:R-:W-:Y:S01]  /*b4b0*/  IMAD.MOV.U32 R197, RZ, RZ, R239 ;  /* 0x000000ffffc57224 */ /* 0x000fe200078e00ef */
[----:B------:R-:W-:Y:S01]  /*b4c0*/  BAR.SYNC.DEFER_BLOCKING 0x0 ;  /* 0x0000000000007b1d */ /* 0x000fe20000010000 */
[-C--:B------:R-:W-:Y:S01]  /*b4d0*/  ISETP.GE.AND P3, PT, R15, R3.reuse, PT ;  /* 0x000000030f00720c */ /* 0x080fe20003f66270 */
[----:B------:R-:W-:Y:S01]  /*b4e0*/  IMAD.MOV.U32 R198, RZ, RZ, R233 ;  /* 0x000000ffffc67224 */ /* 0x000fe200078e00e9 */
[----:B------:R-:W-:Y:S01]  /*b4f0*/  ISETP.GE.AND P4, PT, R38, R3, PT ;  /* 0x000000032600720c */ /* 0x000fe20003f86270 */
[----:B------:R-:W-:Y:S01]  /*b500*/  IMAD.MOV.U32 R199, RZ, RZ, R232 ;  /* 0x000000ffffc77224 */ /* 0x000fe200078e00e8 */
[----:B------:R-:W-:-:S02]  /*b510*/  FSEL R250, R89, -INF , !P3 ;  /* 0xff80000059fa7808 */ /* 0x000fc40005800000 */
[----:B------:R-:W-:Y:S02]  /*b520*/  FSEL R60, R60, -INF , !P4 ;  /* 0xff8000003c3c7808 */ /* 0x000fe40006000000 */
[-C--:B------:R-:W-:Y:S02]  /*b530*/  ISETP.GE.AND P3, PT, R11, R3.reuse, PT ;  /* 0x000000030b00720c */ /* 0x080fe40003f66270 */
[----:B------:R-:W-:Y:S01]  /*b540*/  ISETP.GE.AND P4, PT, R34, R3, PT ;  /* 0x000000032200720c */ /* 0x000fe20003f86270 */
[----:B------:R-:W-:Y:S01]  /*b550*/  HMMA.16816.F32.BF16 R16, R16, R46, R196 ;  /* 0x0000002e1010723c */ /* 0x000fe200000418c4 */
[----:B------:R-:W-:Y:S02]  /*b560*/  FSEL R14, R77, -INF , !P3 ;  /* 0xff8000004d0e7808 */ /* 0x000fe40005800000 */
[----:B------:R-:W-:Y:S02]  /*b570*/  FSEL R56, R56, -INF , !P4 ;  /* 0xff80000038387808 */ /* 0x000fe40006000000 */
[----:B-1----:R-:W-:Y:S01]  /*b580*/  FSEL R2, R78, -INF , !P2 ;  /* 0xff8000004e027808 */ /* 0x002fe20005000000 */
[----:B------:R1:W-:Y:S01]  /*b590*/  STL [R1+0x10], R14 ;  /* 0x0000100e01007387 */ /* 0x0003e20000100800 */
[----:B------:R-:W-:-:S02]  /*b5a0*/  FSEL R78, R67, -INF , !P0 ;  /* 0xff800000434e7808 */ /* 0x000fc40004000000 */
[-C--:B------:R-:W-:Y:S01]  /*b5b0*/  ISETP.GE.AND P0, PT, R37, R8.reuse, PT ;  /* 0x000000082500720c */ /* 0x080fe20003f06270 */
[----:B------:R2:W-:Y:S01]  /*b5c0*/  STL [R1+0x1c], R2 ;  /* 0x00001c0201007387 */ /* 0x0005e20000100800 */
[-C--:B------:R-:W-:Y:S02]  /*b5d0*/  ISETP.GE.AND P2, PT, R42, R8.reuse, PT ;  /* 0x000000082a00720c */ /* 0x080fe40003f46270 */
[----:B------:R-:W-:Y:S01]  /*b5e0*/  FSEL R88, R63, -INF , !P0 ;  /* 0xff8000003f587808 */ /* 0x000fe20004000000 */
[----:B------:R3:W-:Y:S01]  /*b5f0*/  STL [R1+0x8], R76 ;  /* 0x0000084c01007387 */ /* 0x0007e20000100800 */
[----:B------:R-:W-:Y:S02]  /*b600*/  ISETP.GE.AND P0, PT, R33, R8, PT ;  /* 0x000000082100720c */ /* 0x000fe40003f06270 */
[----:B------:R-:W-:Y:S02]  /*b610*/  FSEL R64, R66, -INF , !P2 ;  /* 0xff80000042407808 */ /* 0x000fe40005000000 */
[----:B------:R-:W-:-:S02]  /*b620*/  FSEL R59, R59, -INF , !P0 ;  /* 0xff8000003b3b7808 */ /* 0x000fc40004000000 */
[-C--:B------:R-:W-:Y:S02]  /*b630*/  ISETP.GE.AND P0, PT, R29, R8.reuse, PT ;  /* 0x000000081d00720c */ /* 0x080fe40003f06270 */
[----:B------:R-:W-:Y:S02]  /*b640*/  ISETP.GE.AND P4, PT, R30, R3, PT ;  /* 0x000000031e00720c */ /* 0x000fe40003f86270 */
[----:B------:R-:W-:Y:S02]  /*b650*/  FSEL R123, R55, -INF , !P0 ;  /* 0xff800000377b7808 */ /* 0x000fe40004000000 */
[-C--:B------:R-:W-:Y:S02]  /*b660*/  ISETP.GE.AND P0, PT, R25, R8.reuse, PT ;  /* 0x000000081900720c */ /* 0x080fe40003f06270 */
[----:B------:R-:W-:Y:S02]  /*b670*/  ISETP.GE.AND P2, PT, R38, R8, PT ;  /* 0x000000082600720c */ /* 0x000fe40003f46270 */
[----:B------:R-:W-:Y:S01]  /*b680*/  FSEL R120, R52, -INF , !P4 ;  /* 0xff80000034787808 */ /* 0x000fe20006000000 */
[----:B-1----:R-:W-:Y:S01]  /*b690*/  VIADD R14, R0, 0x58 ;  /* 0x00000058000e7836 */ /* 0x002fe20000000000 */
[----:B------:R-:W-:-:S02]  /*b6a0*/  FSEL R51, R51, -INF , !P0 ;  /* 0xff80000033337808 */ /* 0x000fc40004000000 */
[-C--:B------:R-:W-:Y:S01]  /*b6b0*/  ISETP.GE.AND P3, PT, R41, R3.reuse, PT ;  /* 0x000000032900720c */ /* 0x080fe20003f66270 */
[----:B--2---:R-:W-:Y:S01]  /*b6c0*/  VIADD R2, R0, 0x78 ;  /* 0x0000007800027836 */ /* 0x004fe20000000000 */
[----:B------:R-:W-:Y:S02]  /*b6d0*/  FSEL R79, R62, -INF , !P2 ;  /* 0xff8000003e4f7808 */ /* 0x000fe40005000000 */
[----:B------:R-:W-:Y:S02]  /*b6e0*/  ISETP.GE.AND P4, PT, R26, R3, PT ;  /* 0x000000031a00720c */ /* 0x000fe40003f86270 */
[-C--:B------:R-:W-:Y:S02]  /*b6f0*/  ISETP.GE.AND P0, PT, R13, R8.reuse, PT ;  /* 0x000000080d00720c */ /* 0x080fe40003f06270 */
[----:B------:R-:W-:Y:S02]  /*b700*/  ISETP.GE.AND P2, PT, R34, R8, PT ;  /* 0x000000082200720c */ /* 0x000fe40003f46270 */
[----:B------:R-:W-:-:S02]  /*b710*/  FSEL R65, R65, -INF , !P3 ;  /* 0xff80000041417808 */ /* 0x000fc40005800000 */
[----:B------:R-:W-:Y:S02]  /*b720*/  FSEL R201, R48, -INF , !P4 ;  /* 0xff80000030c97808 */ /* 0x000fe40006000000 */
[----:B------:R-:W-:Y:S01]  /*b730*/  FSEL R66, R7, -INF , !P0 ;  /* 0xff80000007427808 */ /* 0x000fe20004000000 */
[----:B------:R-:W-:Y:S01]  /*b740*/  VIADD R7, R0, 0x68 ;  /* 0x0000006800077836 */ /* 0x000fe20000000000 */
[-C--:B------:R-:W-:Y:S02]  /*b750*/  ISETP.GE.AND P3, PT, R37, R3.reuse, PT ;  /* 0x000000032500720c */ /* 0x080fe40003f66270 */
[----:B------:R-:W-:Y:S02]  /*b760*/  FSEL R58, R58, -INF , !P2 ;  /* 0xff8000003a3a7808 */ /* 0x000fe40005000000 */
[----:B------:R-:W-:Y:S02]  /*b770*/  ISETP.GE.AND P4, PT, R14, R3, PT ;  /* 0x000000030e00720c */ /* 0x000fe40003f86270 */
[----:B------:R-:W-:-:S02]  /*b780*/  ISETP.GE.AND P2, PT, R30, R8, PT ;  /* 0x000000081e00720c */ /* 0x000fc40003f46270 */
        /* <DEDUP_REMOVED lines=8> */
[----:B------:R-:W-:Y:S02]  /*b810*/  FSEL R241, R68, -INF , !P0 ;  /* 0xff80000044f17808 */ /* 0x000fe40004000000 */
[----:B------:R-:W-:Y:S02]  /*b820*/  ISETP.GE.AND P3, PT, R29, R3, PT ;  /* 0x000000031d00720c */ /* 0x000fe40003f66270 */
[----:B------:R-:W-:Y:S02]  /*b830*/  FSEL R63, R50, -INF , !P2 ;  /* 0xff800000323f7808 */ /* 0x000fe40005000000 */
[-C--:B------:R-:W-:Y:S02]  /*b840*/  ISETP.GE.AND P0, PT, R4, R8.reuse, PT ;  /* 0x000000080400720c */ /* 0x080fe40003f06270 */
[----:B------:R-:W-:-:S02]  /*b850*/  ISETP.GE.AND P2, PT, R14, R8, PT ;  /* 0x000000080e00720c */ /* 0x000fc40003f46270 */
[----:B------:R-:W-:Y:S02]  /*b860*/  ISETP.GE.AND P4, PT, R0, R9, PT ;  /* 0x000000090000720c */ /* 0x000fe40003f86270 */
[----:B------:R-:W-:Y:S02]  /*b870*/  FSEL R121, R53, -INF , !P3 ;  /* 0xff80000035797808 */ /* 0x000fe40005800000 */
[----:B------:R-:W-:Y:S02]  /*b880*/  FSEL R62, R111, -INF , !P0 ;  /* 0xff8000006f3e7808 */ /* 0x000fe40004000000 */
[----:B------:R-:W-:Y:S02]  /*b890*/  ISETP.GE.AND P3, PT, R25, R3, PT ;  /* 0x000000031900720c */ /* 0x000fe40003f66270 */
[----:B------:R-:W-:Y:S01]  /*b8a0*/  FSEL R53, R6, -INF , !P2 ;  /* 0xff80000006357808 */ /* 0x000fe20005000000 */
[----:B------:R-:W-:Y:S01]  /*b8b0*/  VIADD R6, R0, 0x69 ;  /* 0x0000006900067836 */ /* 0x000fe20000000000 */
[----:B------:R-:W-:-:S02]  /*b8c0*/  ISETP.GE.AND P0, PT, R43, R9, PT ;  /* 0x000000092b00720c */ /* 0x000fc40003f06270 */
[-C--:B------:R-:W-:Y:S02]  /*b8d0*/  ISETP.GE.AND P2, PT, R0, R10.reuse, PT ;  /* 0x0000000a0000720c */ /* 0x080fe40003f46270 */
[----:B------:R-:W-:Y:S02]  /*b8e0*/  FSEL R48, R200, -INF , !P4 ;  /* 0xff800000c8307808 */ /* 0x000fe40006000000 */
[----:B------:R-:W-:Y:S02]  /*b8f0*/  ISETP.GE.AND P4, PT, R43, R10, PT ;  /* 0x0000000a2b00720c */ /* 0x000fe40003f86270 */
[----:B------:R-:W-:Y:S02]  /*b900*/  FSEL R203, R49, -INF , !P3 ;  /* 0xff80000031cb7808 */ /* 0x000fe40005800000 */
        /* <DEDUP_REMOVED lines=23> */
[-C--:B------:R-:W-:Y:S02]  /*ba80*/  ISETP.GE.AND P4, PT, R37, R10.reuse, PT ;  /* 0x0000000a2500720c */ /* 0x080fe40003f86270 */
[----:B------:R-:W-:Y:S02]  /*ba90*/  FSEL R37, R101, -INF , !P0 ;  /* 0xff80000065257808 */ /* 0x000fe40004000000 */
[----:B------:R-:W-:-:S02]  /*baa0*/  ISETP.GE.AND P0, PT, R36, R10, PT ;  /* 0x0000000a2400720c */ /* 0x000fc40003f06270 */
[----:B------:R-:W-:Y:S02]  /*bab0*/  FSEL R39, R102, -INF , !P2 ;  /* 0xff80000066277808 */ /* 0x000fe40005000000 */
[-C--:B------:R-:W-:Y:S02]  /*bac0*/  ISETP.GE.AND P2, PT, R36, R9.reuse, PT ;  /* 0x000000092400720c */ /* 0x080fe40003f46270 */
[----:B------:R-:W-:Y:S02]  /*bad0*/  FSEL R36, R103, -INF , !P4 ;  /* 0xff80000067247808 */ /* 0x000fe40006000000 */
[----:B------:R-:W-:Y:S01]  /*bae0*/  FSEL R103, R193, -INF , !P0 ;  /* 0xff800000c1677808 */ /* 0x000fe20004000000 */
[----:B------:R-:W-:Y:S01]  /*baf0*/  IMAD.MOV.U32 R193, RZ, RZ, R221 ;  /* 0x000000ffffc17224 */ /* 0x000fe200078e00dd */
[-C--:B------:R-:W-:Y:S02]  /*bb00*/  ISETP.GE.AND P0, PT, R34, R9.reuse, PT ;  /* 0x000000092200720c */ /* 0x080fe40003f06270 */
[----:B------:R-:W-:Y:S01]  /*bb10*/  FSEL R101, R192, -INF , !P2 ;  /* 0xff800000c0657808 */ /* 0x000fe20005000000 */
[----:B------:R-:W-:Y:S01]  /*bb20*/  IMAD.MOV.U32 R192, RZ, RZ, R231 ;  /* 0x000000ffffc07224 */ /* 0x000fe200078e00e7 */
[----:B------:R-:W-:-:S02]  /*bb30*/  ISETP.GE.AND P4, PT, R35, R9, PT ;  /* 0x000000092300720c */ /* 0x000fc40003f86270 */
[-C--:B------:R-:W-:Y:S02]  /*bb40*/  ISETP.GE.AND P2, PT, R35, R10.reuse, PT ;  /* 0x0000000a2300720c */ /* 0x080fe40003f46270 */
[----:B------:R-:W-:Y:S02]  /*bb50*/  FSEL R35, R96, -INF , !P0 ;  /* 0xff80000060237808 */ /* 0x000fe40004000000 */
[----:B------:R-:W-:Y:S02]  /*bb60*/  ISETP.GE.AND P0, PT, R33, R10, PT ;  /* 0x0000000a2100720c */ /* 0x000fe40003f06270 */
[----:B------:R-:W-:Y:S01]  /*bb70*/  FSEL R102, R195, -INF , !P2 ;  /* 0xff800000c3667808 */ /* 0x000fe20005000000 */
[----:B------:R-:W-:Y:S01]  /*bb80*/  IMAD.MOV.U32 R195, RZ, RZ, R219 ;  /* 0x000000ffffc37224 */ /* 0x000fe200078e00db */
[----:B------:R-:W-:Y:S02]  /*bb90*/  FSEL R99, R99, -INF , !P0 ;  /* 0xff80000063637808 */ /* 0x000fe40004000000 */
[----:B------:R-:W-:-:S02]  /*bba0*/  ISETP.GE.AND P0, PT, R31, R9, PT ;  /* 0x000000091f00720c */ /* 0x000fc40003f06270 */
[----:B------:R-:W-:Y:S02]  /*bbb0*/  ISETP.GE.AND P2, PT, R33, R9, PT ;  /* 0x000000092100720c */ /* 0x000fe40003f46270 */
[----:B------:R-:W-:Y:S02]  /*bbc0*/  FSEL R225, R225, -INF , !P0 ;  /* 0xff800000e1e17808 */ /* 0x000fe40004000000 */
[-C--:B------:R-:W-:Y:S02]  /*bbd0*/  ISETP.GE.AND P0, PT, R30, R10.reuse, PT ;  /* 0x0000000a1e00720c */ /* 0x080fe40003f06270 */
[----:B------:R-:W-:Y:S01]  /*bbe0*/  FSEL R100, R194, -INF , !P4 ;  /* 0xff800000c2647808 */ /* 0x000fe20006000000 */
[----:B------:R-:W-:Y:S01]  /*bbf0*/  IMAD.MOV.U32 R194, RZ, RZ, R220 ;  /* 0x000000ffffc27224 */ /* 0x000fe200078e00dc */
[----:B------:R-:W-:Y:S02]  /*bc00*/  ISETP.GE.AND P4, PT, R34, R10, PT ;  /* 0x0000000a2200720c */ /* 0x000fe40003f86270 */
[----:B------:R-:W-:-:S02]  /*bc10*/  FSEL R34, R97, -INF , !P2 ;  /* 0xff80000061227808 */ /* 0x000fc40005000000 */
[----:B------:R-:W-:Y:S02]  /*bc20*/  FSEL R97, R94, -INF , !P0 ;  /* 0xff8000005e617808 */ /* 0x000fe40004000000 */
[-C--:B------:R-:W-:Y:S01]  /*bc30*/  ISETP.GE.AND P0, PT, R28, R9.reuse, PT ;  /* 0x000000091c00720c */ /* 0x080fe20003f06270 */
[----:B------:R-:W-:Y:S01]  /*bc40*/  HMMA.16816.F32.BF16 R20, R20, R46, R192 ;  /* 0x0000002e1414723c */ /* 0x000fe200000418c0 */
[----:B------:R-:W-:Y:S02]  /*bc50*/  FSEL R98, R98, -INF , !P4 ;  /* 0xff80000062627808 */ /* 0x000fe40006000000 */
[----:B------:R-:W-:Y:S02]  /*bc60*/  FSEL R172, R172, -INF , !P0 ;  /* 0xff800000acac7808 */ /* 0x000fe40004000000 */
[----:B------:R-:W-:Y:S02]  /*bc70*/  ISETP.GE.AND P0, PT, R27, R10, PT ;  /* 0x0000000a1b00720c */ /* 0x000fe40003f06270 */
[----:B------:R-:W-:-:S02]  /*bc80*/  ISETP.GE.AND P4, PT, R32, R9, PT ;  /* 0x000000092000720c */ /* 0x000fc40003f86270 */
[-C--:B------:R-:W-:Y:S02]  /*bc90*/  ISETP.GE.AND P2, PT, R32, R10.reuse, PT ;  /* 0x0000000a2000720c */ /* 0x080fe40003f46270 */
[----:B------:R-:W-:Y:S02]  /*bca0*/  FSEL R175, R175, -INF , !P0 ;  /* 0xff800000afaf7808 */ /* 0x000fe40004000000 */
[----:B------:R-:W-:Y:S02]  /*bcb0*/  FSEL R224, R224, -INF , !P4 ;  /* 0xff800000e0e07808 */ /* 0x000fe40006000000 */
[----:B------:R-:W-:Y:S02]  /*bcc0*/  FSEL R226, R226, -INF , !P2 ;  /* 0xff800000e2e27808 */ /* 0x000fe40005000000 */
[----:B------:R-:W-:Y:S02]  /*bcd0*/  ISETP.GE.AND P0, PT, R25, R9, PT ;  /* 0x000000091900720c */ /* 0x000fe40003f06270 */
[----:B------:R-:W-:-:S02]  /*bce0*/  ISETP.GE.AND P4, PT, R31, R10, PT ;  /* 0x0000000a1f00720c */ /* 0x000fc40003f86270 */
[----:B------:R-:W-:Y:S02]  /*bcf0*/  ISETP.GE.AND P2, PT, R30, R9, PT ;  /* 0x000000091e00720c */ /* 0x000fe40003f46270 */
[----:B------:R-:W-:Y:S02]  /*bd00*/  FSEL R107, R81, -INF , !P0 ;  /* 0xff800000516b7808 */ /* 0x000fe40004000000 */
[----:B------:R-:W-:Y:S02]  /*bd10*/  ISETP.GE.AND P3, PT, R13, R3, PT ;  /* 0x000000030d00720c */ /* 0x000fe40003f66270 */
[----:B------:R-:W-:Y:S02]  /*bd20*/  FSEL R227, R227, -INF , !P4 ;  /* 0xff800000e3e37808 */ /* 0x000fe40006000000 */
[----:B------:R-:W-:Y:S02]  /*bd30*/  FSEL R92, R92, -INF , !P2 ;  /* 0xff8000005c5c7808 */ /* 0x000fe40005000000 */
[----:B------:R-:W-:-:S02]  /*bd40*/  ISETP.GE.AND P0, PT, R24, R10, PT ;  /* 0x0000000a1800720c */ /* 0x000fc40003f06270 */
[C---:B------:R-:W-:Y:S02]  /*bd50*/  ISETP.GE.AND P4, PT, R29.reuse, R9, PT ;  /* 0x000000091d00720c */ /* 0x040fe40003f86270 */
[----:B------:R-:W-:Y:S02]  /*bd60*/  ISETP.GE.AND P2, PT, R29, R10, PT ;  /* 0x0000000a1d00720c */ /* 0x000fe40003f46270 */
[----:B------:R-:W-:Y:S01]  /*bd70*/  FSEL R230, R5, -INF , !P3 ;  /* 0xff80000005e67808 */ /* 0x000fe20005800000 */
[----:B------:R-:W-:Y:S01]  /*bd80*/  VIADD R5, R0, 0x70 ;  /* 0x0000007000057836 */ /* 0x000fe20000000000 */
[----:B------:R-:W-:Y:S01]  /*bd90*/  FSEL R50, R126, -INF , !P0 ;  /* 0xff8000007e327808 */ /* 0x000fe20004000000 */
[----:B------:R-:W-:Y:S01]  /*bda0*/  VIADD R0, R0, 0x79 ;  /* 0x0000007900007836 */ /* 0x000fe20000000000 */
[----:B------:R-:W-:Y:S02]  /*bdb0*/  FSEL R93, R93, -INF , !P4 ;  /* 0xff8000005d5d7808 */ /* 0x000fe40006000000 */
[----:B------:R-:W-:-:S02]  /*bdc0*/  FSEL R96, R95, -INF , !P2 ;  /* 0xff8000005f607808 */ /* 0x000fc40005000000 */
[-C--:B------:R-:W-:Y:S02]  /*bdd0*/  ISETP.GE.AND P0, PT, R14, R9.reuse, PT ;  /* 0x000000090e00720c */ /* 0x080fe40003f06270 */
[----:B------:R-:W-:Y:S02]  /*bde0*/  ISETP.GE.AND P4, PT, R28, R10, PT ;  /* 0x0000000a1c00720c */ /* 0x000fe40003f86270 */
[----:B------:R-:W-:Y:S02]  /*bdf0*/  ISETP.GE.AND P2, PT, R27, R9, PT ;  /* 0x000000091b00720c */ /* 0x000fe40003f46270 */
[----:B------:R-:W-:Y:S02]  /*be00*/  FSEL R244, R72, -INF , !P0 ;  /* 0xff80000048f47808 */ /* 0x000fe40004000000 */
[----:B------:R-:W-:Y:S02]  /*be10*/  ISETP.GE.AND P3, PT, R5, R3, PT ;  /* 0x000000030500720c */ /* 0x000fe40003f66270 */
[----:B------:R-:W-:-:S02]  /*be20*/  FSEL R174, R174, -INF , !P4 ;  /* 0xff800000aeae7808 */ /* 0x000fc40006000000 */
[----:B------:R-:W-:Y:S02]  /*be30*/  FSEL R173, R173, -INF , !P2 ;  /* 0xff800000adad7808 */ /* 0x000fe40005000000 */
[-C--:B------:R-:W-:Y:S02]  /*be40*/  ISETP.GE.AND P0, PT, R13, R10.reuse, PT ;  /* 0x0000000a0d00720c */ /* 0x080fe40003f06270 */
[C---:B------:R-:W-:Y:S02]  /*be50*/  ISETP.GE.AND P4, PT, R26.reuse, R9, PT ;  /* 0x000000091a00720c */ /* 0x040fe40003f86270 */
[----:B------:R-:W-:Y:S02]  /*be60*/  ISETP.GE.AND P2, PT, R26, R10, PT ;  /* 0x0000000a1a00720c */ /* 0x000fe40003f46270 */
[----:B------:R-:W-:Y:S02]  /*be70*/  ISETP.GE.AND P5, PT, R4, R3, PT ;  /* 0x000000030400720c */ /* 0x000fe40003fa6270 */
[----:B------:R-:W-:-:S02]  /*be80*/  FSEL R249, R108, -INF , !P3 ;  /* 0xff8000006cf97808 */ /* 0x000fc40005800000 */
[----:B------:R-:W-:Y:S02]  /*be90*/  FSEL R252, R75, -INF , !P0 ;  /* 0xff8000004bfc7808 */ /* 0x000fe40004000000 */
[----:B------:R-:W-:Y:S02]  /*bea0*/  FSEL R105, R80, -INF , !P4 ;  /* 0xff80000050697808 */ /* 0x000fe40006000000 */
[----:B------:R-:W-:Y:S02]  /*beb0*/  FSEL R108, R82, -INF , !P2 ;  /* 0xff800000526c7808 */ /* 0x000fe40005000000 */
[-C--:B------:R-:W-:Y:S02]  /*bec0*/  ISETP.GE.AND P0, PT, R11, R9.reuse, PT ;  /* 0x000000090b00720c */ /* 0x080fe40003f06270 */
[----:B------:R-:W-:Y:S02]  /*bed0*/  ISETP.GE.AND P4, PT, R25, R10, PT ;  /* 0x0000000a1900720c */ /* 0x000fe40003f86270 */
[----:B------:R-:W-:-:S02]  /*bee0*/  ISETP.GE.AND P2, PT, R24, R9, PT ;  /* 0x000000091800720c */ /* 0x000fc40003f46270 */
[----:B------:R-:W-:Y:S02]  /*bef0*/  FSEL R251, R109, -INF , !P5 ;  /* 0xff8000006dfb7808 */ /* 0x000fe40006800000 */
[----:B------:R-:W-:Y:S02]  /*bf00*/  ISETP.GE.AND P5, PT, R5, R8, PT ;  /* 0x000000080500720c */ /* 0x000fe40003fa6270 */
[----:B------:R-:W-:Y:S02]  /*bf10*/  FSEL R231, R113, -INF , !P0 ;  /* 0xff80000071e77808 */ /* 0x000fe40004000000 */
[----:B------:R-:W-:Y:S02]  /*bf20*/  FSEL R109, R83, -INF , !P4 ;  /* 0xff800000536d7808 */ /* 0x000fe40006000000 */
[----:B------:R-:W-:Y:S02]  /*bf30*/  FSEL R246, R124, -INF , !P2 ;  /* 0xff8000007cf67808 */ /* 0x000fe40005000000 */
[----:B------:R-:W-:-:S02]  /*bf40*/  ISETP.GE.AND P0, PT, R7, R10, PT ;  /* 0x0000000a0700720c */ /* 0x000fc40003f06270 */
[C---:B------:R-:W-:Y:S02]  /*bf50*/  ISETP.GE.AND P4, PT, R15.reuse, R9, PT ;  /* 0x000000090f00720c */ /* 0x040fe40003f86270 */
[----:B------:R-:W-:Y:S02]  /*bf60*/  ISETP.GE.AND P2, PT, R15, R10, PT ;  /* 0x0000000a0f00720c */ /* 0x000fe40003f46270 */
[----:B------:R-:W-:Y:S02]  /*bf70*/  FSEL R77, R110, -INF , !P5 ;  /* 0xff8000006e4d7808 */ /* 0x000fe40006800000 */
[-C--:B------:R-:W-:Y:S02]  /*bf80*/  ISETP.GE.AND P3, PT, R6, R3.reuse, PT ;  /* 0x000000030600720c */ /* 0x080fe40003f66270 */
[-C--:B------:R-:W-:Y:S02]  /*bf90*/  ISETP.GE.AND P6, PT, R2, R3.reuse, PT ;  /* 0x000000030200720c */ /* 0x080fe40003fc6270 */
[----:B------:R-:W-:-:S02]  /*bfa0*/  ISETP.GE.AND P5, PT, R0, R3, PT ;  /* 0x000000030000720c */ /* 0x000fc40003fa6270 */
[----:B------:R-:W-:Y:S02]  /*bfb0*/  FSEL R233, R86, -INF , !P0 ;  /* 0xff80000056e97808 */ /* 0x000fe40004000000 */
[----:B------:R-:W-:Y:S02]  /*bfc0*/  FSEL R245, R125, -INF , !P4 ;  /* 0xff8000007df57808 */ /* 0x000fe40006000000 */
[----:B------:R-:W-:Y:S02]  /*bfd0*/  FSEL R3, R127, -INF , !P2 ;  /* 0xff8000007f037808 */ /* 0x000fe40005000000 */
[-C--:B------:R-:W-:Y:S02]  /*bfe0*/  ISETP.GE.AND P0, PT, R5, R9.reuse, PT ;  /* 0x000000090500720c */ /* 0x080fe40003f06270 */
[----:B------:R-:W-:Y:S01]  /*bff0*/  ISETP.GE.AND P4, PT, R14, R10, PT ;  /* 0x0000000a0e00720c */ /* 0x000fe20003f86270 */
[----:B------:R3:W-:Y:S01]  /*c000*/  STL [R1+0x4], R3 ;  /* 0x0000040301007387 */ /* 0x0007e20000100800 */
[----:B------:R-:W-:-:S02]  /*c010*/  ISETP.GE.AND P2, PT, R13, R9, PT ;  /* 0x000000090d00720c */ /* 0x000fc40003f46270 */
[----:B------:R-:W-:Y:S02]  /*c020*/  FSEL R196, R116, -INF , !P0 ;  /* 0xff80000074c47808 */ /* 0x000fe40004000000 */
[----:B------:R-:W-:Y:S02]  /*c030*/  FSEL R26, R74, -INF , !P4 ;  /* 0xff8000004a1a7808 */ /* 0x000fe40006000000 */
[----:B------:R-:W-:Y:S02]  /*c040*/  FSEL R240, R73, -INF , !P2 ;  /* 0xff80000049f07808 */ /* 0x000fe40005000000 */
[----:B------:R-:W-:Y:S02]  /*c050*/  FSEL R189, R69, -INF , !P3 ;  /* 0xff80000045bd7808 */ /* 0x000fe40005800000 */
[-C--:B------:R-:W-:Y:S02]  /*c060*/  ISETP.GE.AND P0, PT, R2, R9.reuse, PT ;  /* 0x000000090200720c */ /* 0x080fe40003f06270 */
[----:B------:R-:W-:-:S02]  /*c070*/  ISETP.GE.AND P4, PT, R12, R9, PT ;  /* 0x000000090c00720c */ /* 0x000fc40003f86270 */
[-C--:B------:R-:W-:Y:S02]  /*c080*/  ISETP.GE.AND P2, PT, R12, R10.reuse, PT ;  /* 0x0000000a0c00720c */ /* 0x080fe40003f46270 */
[----:B------:R-:W-:Y:S02]  /*c090*/  ISETP.GE.AND P3, PT, R11, R10, PT ;  /* 0x0000000a0b00720c */ /* 0x000fe40003f66270 */
[----:B------:R-:W-:Y:S02]  /*c0a0*/  FSEL R194, R16, -INF , !P0 ;  /* 0xff80000010c27808 */ /* 0x000fe40004000000 */
[----:B------:R-:W-:Y:S02]  /*c0b0*/  FSEL R232, R112, -INF , !P4 ;  /* 0xff80000070e87808 */ /* 0x000fe40006000000 */
[----:B------:R-:W-:Y:S02]  /*c0c0*/  FSEL R248, R114, -INF , !P2 ;  /* 0xff80000072f87808 */ /* 0x000fe40005000000 */
[----:B------:R-:W-:-:S02]  /*c0d0*/  FSEL R239, R115, -INF , !P3 ;  /* 0xff80000073ef7808 */ /* 0x000fc40005800000 */
[----:B------:R-:W-:Y:S02]  /*c0e0*/  ISETP.GE.AND P0, PT, R2, R10, PT ;  /* 0x0000000a0200720c */ /* 0x000fe40003f06270 */
[C---:B------:R-:W-:Y:S02]  /*c0f0*/  ISETP.GE.AND P4, PT, R7.reuse, R8, PT ;  /* 0x000000080700720c */ /* 0x040fe40003f86270 */
[-C--:B------:R-:W-:Y:S02]  /*c100*/  ISETP.GE.AND P2, PT, R7, R9.reuse, PT ;  /* 0x000000090700720c */ /* 0x080fe40003f46270 */
[----:B------:R-:W-:Y:S02]  /*c110*/  ISETP.GE.AND P3, PT, R6, R9, PT ;  /* 0x000000090600720c */ /* 0x000fe40003f66270 */
[----:B------:R-:W-:Y:S02]  /*c120*/  FSEL R199, R18, -INF , !P0 ;  /* 0xff80000012c77808 */ /* 0x000fe40004000000 */
[----:B------:R-:W-:-:S02]  /*c130*/  FSEL R197, R70, -INF , !P4 ;  /* 0xff80000046c57808 */ /* 0x000fc40006000000 */
[----:B------:R-:W-:Y:S02]  /*c140*/  FSEL R221, R84, -INF , !P2 ;  /* 0xff80000054dd7808 */ /* 0x000fe40005000000 */
[----:B------:R-:W-:Y:S02]  /*c150*/  FSEL R219, R85, -INF , !P3 ;  /* 0xff80000055db7808 */ /* 0x000fe40005800000 */
[----:B------:R-:W-:Y:S02]  /*c160*/  PLOP3.LUT P0, PT, PT, PT, UP0, 0x80, 0x0 ;  /* 0x000000000000781c */ /* 0x000fe40003f0f008 */
[C---:B------:R-:W-:Y:S02]  /*c170*/  ISETP.GE.AND P4, PT, R6.reuse, R8, PT ;  /* 0x000000080600720c */ /* 0x040fe40003f86270 */
[-C--:B------:R-:W-:Y:S02]  /*c180*/  ISETP.GE.AND P2, PT, R6, R10.reuse, PT ;  /* 0x0000000a0600720c */ /* 0x080fe40003f46270 */
[----:B------:R-:W-:-:S02]  /*c190*/  ISETP.GE.AND P3, PT, R5, R10, PT ;  /* 0x0000000a0500720c */ /* 0x000fc40003f66270 */
[----:B------:R-:W-:Y:S02]  /*c1a0*/  FSEL R220, R87, -INF , !P2 ;  /* 0xff80000057dc7808 */ /* 0x000fe40005000000 */
[----:B------:R-:W-:Y:S02]  /*c1b0*/  FSEL R192, R71, -INF , !P4 ;  /* 0xff80000047c07808 */ /* 0x000fe40006000000 */
[----:B------:R-:W-:Y:S02]  /*c1c0*/  FSEL R202, R118, -INF , !P3 ;  /* 0xff80000076ca7808 */ /* 0x000fe40005800000 */
[CC--:B------:R-:W-:Y:S02]  /*c1d0*/  ISETP.GE.AND P4, PT, R4.reuse, R9.reuse, PT ;  /* 0x000000090400720c */ /* 0x0c0fe40003f86270 */
[----:B------:R-:W-:Y:S02]  /*c1e0*/  ISETP.GE.AND P2, PT, R4, R10, PT ;  /* 0x0000000a0400720c */ /* 0x000fe40003f46270 */
[----:B------:R-:W-:-:S02]  /*c1f0*/  ISETP.GE.AND P3, PT, R0, R9, PT ;  /* 0x000000090000720c */ /* 0x000fc40003f66270 */
[----:B------:R-:W-:Y:S02]  /*c200*/  FSEL R195, R117, -INF , !P4 ;  /* 0xff80000075c37808 */ /* 0x000fe40006000000 */
[----:B------:R-:W-:Y:S02]  /*c210*/  FSEL R193, R17, -INF , !P3 ;  /* 0xff80000011c17808 */ /* 0x000fe40005800000 */
[----:B------:R-:W-:Y:S02]  /*c220*/  FSEL R200, R119, -INF , !P2 ;  /* 0xff80000077c87808 */ /* 0x000fe40005000000 */
        /* <DEDUP_REMOVED lines=8> */
[----:B---3--:R-:W-:Y:S06]  /*c2b0*/  @!P0 BRA `(.L_x_218) ;  /* 0x0000000000f88947 */ /* 0x008fec0003800000 */
        /* <DEDUP_REMOVED lines=60> */
.L_x_220:
[----:B------:R-:W-:Y:S05]  /*c680*/  BSYNC B0 ;  /* 0x0000000000007941 */ /* 0x000fea0003800000 */
.L_x_219:
[----:B------:R-:W0:Y:S02]  /*c690*/  LDGDEPBAR ;  /* 0x00000000000079af */ /* 0x000e240000000000 */
.L_x_218:
[----:B------:R-:W3:Y:S04]  /*c6a0*/  LDL.LU R3, [R1+0x18] ;  /* 0x0000180001037983 */ /* 0x000ee80000300800 */
[----:B-12---:R-:W2:Y:S04]  /*c6b0*/  LDL.LU R4, [R1+0x10] ;  /* 0x0000100001047983 */ /* 0x006ea80000300800 */
[----:B------:R-:W4:Y:S04]  /*c6c0*/  LDL R52, [R1+0x20] ;  /* 0x0000200001347983 */ /* 0x000f280000100800 */
[----:B------:R-:W3:Y:S01]  /*c6d0*/  LDL R5, [R1+0x88] ;  /* 0x0000880001057983 */ /* 0x000ee20000100800 */
        /* <DEDUP_REMOVED lines=14> */
[----:B------:R-:W-:Y:S01]  /*c7c0*/  FMNMX.FTZ R0, R120, R0, !PT ;  /* 0x0000000078007209 */ /* 0x000fe20007810000 */
[----:B------:R-:W-:-:S03]  /*c7d0*/  IMAD.WIDE.U32 R110, R218, -0x326172a9, RZ ;  /* 0xcd9e8d57da6e7825 */ /* 0x000fc600078e00ff */
[----:B------:R-:W-:Y:S01]  /*c7e0*/  FMNMX.FTZ R0, R121, R0, !PT ;  /* 0x0000000079007209 */ /* 0x000fe20007810000 */
[----:B------:R-:W-:-:S03]  /*c7f0*/  USHF.L.U32 UR6, UR15, 0x2, URZ ;  /* 0x000000020f067899 */ /* 0x000fc6000800063f */
[----:B------:R-:W-:Y:S01]  /*c800*/  FMNMX.FTZ R0, R243, R0, !PT ;  /* 0x00000000f3007209 */ /* 0x000fe20007810000 */
[----:B------:R-:W-:-:S03]  /*c810*/  IMAD.MOV.U32 R9, RZ, RZ, R77 ;  /* 0x000000ffff097224 */ /* 0x000fc600078e004d */
[----:B------:R-:W-:Y:S01]  /*c820*/  FMNMX.FTZ R0, R242, R0, !PT ;  /* 0x00000000f2007209 */ /* 0x000fe20007810000 */
[----:B------:R-:W-:Y:S02]  /*c830*/  IMAD.MOV.U32 R14, RZ, RZ, R76 ;  /* 0x000000ffff0e7224 */ /* 0x000fe400078e004c */
[----:B------:R-:W-:Y:S01]  /*c840*/  VIADD R19, R223, 0xbb67ae85 ;  /* 0xbb67ae85df137836 */ /* 0x000fe20000000000 */
[----:B------:R-:W-:-:S04]  /*c850*/  FMNMX.FTZ R0, R201, R0, !PT ;  /* 0x00000000c9007209 */ /* 0x000fc80007810000 */
[----:B------:R-:W-:Y:S01]  /*c860*/  FMNMX.FTZ R0, R203, R0, !PT ;  /* 0x00000000cb007209 */ /* 0x000fe20007810000 */
[----:B------:R-:W-:Y:S02]  /*c870*/  IMAD.MOV.U32 R7, RZ, RZ, R66 ;  /* 0x000000ffff077224 */ /* 0x000fe400078e0042 */
[----:B------:R-:W-:Y:S01]  /*c880*/  IMAD.MOV.U32 R13, RZ, RZ, R184 ;  /* 0x000000ffff0d7224 */ /* 0x000fe200078e00b8 */
[----:B------:R-:W-:Y:S01]  /*c890*/  FMNMX.FTZ R0, R247, R0, !PT ;  /* 0x00000000f7007209 */ /* 0x000fe20007810000 */
[----:B------:R-:W-:-:S03]  /*c8a0*/  VIADD R184, R222, 0x3c6ef372 ;  /* 0x3c6ef372deb87836 */ /* 0x000fc60000000000 */
[----:B------:R-:W-:Y:S01]  /*c8b0*/  FMNMX.FTZ R0, R250, R0, !PT ;  /* 0x00000000fa007209 */ /* 0x000fe20007810000 */
[----:B------:R-:W-:Y:S02]  /*c8c0*/  IMAD.MOV.U32 R8, RZ, RZ, R185 ;  /* 0x000000ffff087224 */ /* 0x000fe400078e00b9 */
[----:B------:R-:W-:Y:S01]  /*c8d0*/  VIADD R185, R223, 0x76cf5d0a ;  /* 0x76cf5d0adfb97836 */ /* 0x000fe20000000000 */
[----:B------:R-:W-:-:S04]  /*c8e0*/  FMNMX.FTZ R0, R228, R0, !PT ;  /* 0x00000000e4007209 */ /* 0x000fc80007810000 */
[----:B------:R-:W-:Y:S01]  /*c8f0*/  FMNMX.FTZ R0, R230, R0, !PT ;  /* 0x00000000e6007209 */ /* 0x000fe20007810000 */
[----:B------:R-:W-:-:S03]  /*c900*/  UIADD3 UR4, UR6, 0x1, URZ ;  /* 0x0000000106047890 */ /* 0x000fc6000fffe03f */
[----:B------:R-:W-:Y:S01]  /*c910*/  FMNMX.FTZ R0, R14, R0, !PT ;  /* 0x000000000e007209 */ /* 0x000fe20007810000 */
[----:B------:R1:W-:Y:S01]  /*c920*/  STL [R1+0xcc], R217 ;  /* 0x0000ccd901007387 */ /* 0x0003e20000100800 */
[----:B------:R-:W-:Y:S02]  /*c930*/  IMAD.MOV.U32 R112, RZ, RZ, R13 ;  /* 0x000000ffff707224 */ /* 0x000fe400078e000d */
[----:B------:R-:W-:Y:S02]  /*c940*/  IMAD.MOV.U32 R114, RZ, RZ, R8 ;  /* 0x000000ffff727224 */ /* 0x000fe400078e0008 */
[----:B------:R-:W-:Y:S02]  /*c950*/  IMAD.MOV.U32 R113, RZ, RZ, R9 ;  /* 0x000000ffff717224 */ /* 0x000fe400078e0009 */
[----:B------:R-:W-:Y:S02]  /*c960*/  IMAD.MOV.U32 R118, RZ, RZ, R7 ;  /* 0x000000ffff767224 */ /* 0x000fe400078e0007 */
[----:B------:R-:W-:-:S02]  /*c970*/  IMAD.MOV.U32 R27, RZ, RZ, R188 ;  /* 0x000000ffff1b7224 */ /* 0x000fc400078e00bc */
[----:B------:R-:W-:Y:S02]  /*c980*/  VIADD R188, R222, 0xb54cda56 ;  /* 0xb54cda56debc7836 */ /* 0x000fe40000000000 */
[----:B-1----:R-:W-:Y:S02]  /*c990*/  IMAD.MOV.U32 R217, RZ, RZ, R50 ;  /* 0x000000ffffd97224 */ /* 0x002fe400078e0032 */
[----:B------:R-:W-:Y:S02]  /*c9a0*/  IMAD.MOV.U32 R74, RZ, RZ, R51 ;  /* 0x000000ffff4a7224 */ /* 0x000fe400078e0033 */
[----:B------:R-:W-:Y:S02]  /*c9b0*/  VIADD R51, R223, 0x646e171e ;  /* 0x646e171edf337836 */ /* 0x000fe40000000000 */
[----:B------:R-:W-:Y:S01]  /*c9c0*/  IMAD.MOV.U32 R47, RZ, RZ, R26 ;  /* 0x000000ffff2f7224 */ /* 0x000fe200078e001a */
[----:B------:R-:W-:Y:S04]  /*c9d0*/  STL [R1+0xc8], R216 ;  /* 0x0000c8d801007387 */ /* 0x000fe80000100800 */
[----:B------:R-:W-:Y:S04]  /*c9e0*/  STL [R1+0xc4], R215 ;  /* 0x0000c4d701007387 */ /* 0x000fe80000100800 */
[----:B------:R-:W-:Y:S04]  /*c9f0*/  STL [R1+0xc0], R214 ;  /* 0x0000c0d601007387 */ /* 0x000fe80000100800 */
[----:B------:R-:W-:Y:S01]  /*ca00*/  STL [R1+0xbc], R213 ;  /* 0x0000bcd501007387 */ /* 0x000fe20000100800 */
[----:B----4-:R-:W-:Y:S01]  /*ca10*/  LOP3.LUT R2, R111, R52, RZ, 0x3c, !PT ;  /* 0x000000346f027212 */ /* 0x010fe200078e3cff */
[----:B---3--:R-:W-:-:S04]  /*ca20*/  IMAD.WIDE.U32 R86, R5, -0x2daee0ad, RZ ;  /* 0xd2511f5305567825 */ /* 0x008fc800078e00ff */
[----:B------:R-:W-:Y:S01]  /*ca30*/  IMAD.WIDE.U32 R76, R2, -0x2daee0ad, RZ ;  /* 0xd2511f53024c7825 */ /* 0x000fe200078e00ff */
[----:B------:R-:W-:-:S03]  /*ca40*/  LOP3.LUT R2, R87, UR6, R223, 0x96, !PT ;  /* 0x0000000657027c12 */ /* 0x000fc6000f8e96df */
[----:B------:R-:W-:Y:S01]  /*ca50*/  IMAD.MOV.U32 R6, RZ, RZ, R3 ;  /* 0x000000ffff067224 */ /* 0x000fe200078e0003 */
[----:B------:R-:W-:Y:S01]  /*ca60*/  LOP3.LUT R3, R77, R86, R19, 0x96, !PT ;  /* 0x000000564d037212 */ /* 0x000fe200078e9613 */
[----:B------:R-:W-:-:S04]  /*ca70*/  IMAD.WIDE.U32 R24, R2, -0x326172a9, RZ ;  /* 0xcd9e8d5702187825 */ /* 0x000fc800078e00ff */
[----:B------:R-:W-:Y:S02]  /*ca80*/  VIADD R77, R222, 0x9e3779b9 ;  /* 0x9e3779b9de4d7836 */ /* 0x000fe40000000000 */
[----:B------:R-:W-:-:S03]  /*ca90*/  IMAD.WIDE.U32 R66, R3, -0x326172a9, RZ ;  /* 0xcd9e8d5703427825 */ /* 0x000fc600078e00ff */
[----:B------:R-:W-:Y:S01]  /*caa0*/  LOP3.LUT R2, R25, R110, R77, 0x96, !PT ;  /* 0x0000006e19027212 */ /* 0x000fe200078e964d */
[----:B--2---:R-:W-:Y:S01]  /*cab0*/  IMAD.MOV.U32 R116, RZ, RZ, R4 ;  /* 0x000000ffff747224 */ /* 0x004fe200078e0004 */
[----:B------:R-:W-:-:S03]  /*cac0*/  LOP3.LUT R4, R67, R24, R184, 0x96, !PT ;  /* 0x0000001843047212 */ /* 0x000fc600078e96b8 */
[----:B------:R-:W-:-:S04]  /*cad0*/  IMAD.WIDE.U32 R2, R2, -0x2daee0ad, RZ ;  /* 0xd2511f5302027825 */ /* 0x000fc800078e00ff */
[----:B------:R-:W-:Y:S01]  /*cae0*/  IMAD.WIDE.U32 R4, R4, -0x2daee0ad, RZ ;  /* 0xd2511f5304047825 */ /* 0x000fe200078e00ff */
[----:B------:R-:W-:-:S04]  /*caf0*/  LOP3.LUT R3, R3, R76, R185, 0x96, !PT ;  /* 0x0000004c03037212 */ /* 0x000fc800078e96b9 */
[----:B------:R-:W-:Y:S01]  /*cb00*/  LOP3.LUT R10, R5, R2, R238, 0x96, !PT ;  /* 0x00000002050a7212 */ /* 0x000fe200078e96ee */
[----:B------:R-:W-:Y:S01]  /*cb10*/  IMAD.WIDE.U32 R2, R3, -0x326172a9, RZ ;  /* 0xcd9e8d5703027825 */ /* 0x000fe200078e00ff */
[----:B------:R-:W-:-:S03]  /*cb20*/  FMNMX.FTZ R0, R116, R0, !PT ;  /* 0x0000000074007209 */ /* 0x000fc60007810000 */
[----:B------:R-:W-:Y:S01]  /*cb30*/  IMAD.WIDE.U32 R10, R10, -0x326172a9, RZ ;  /* 0xcd9e8d570a0a7825 */ /* 0x000fe200078e00ff */
[----:B------:R-:W-:Y:S02]  /*cb40*/  LOP3.LUT R3, R3, R66, R229, 0x96, !PT ;  /* 0x0000004203037212 */ /* 0x000fe400078e96e5 */
[----:B------:R-:W-:Y:S02]  /*cb50*/  LOP3.LUT R5, R87, UR4, R223, 0x96, !PT ;  /* 0x0000000457057c12 */ /* 0x000fe4000f8e96df */
[----:B------:R-:W-:Y:S02]  /*cb60*/  FMNMX.FTZ R0, R241, R0, !PT ;  /* 0x00000000f1007209 */ /* 0x000fe40007810000 */
[----:B------:R-:W-:Y:S01]  /*cb70*/  LOP3.LUT R12, R11, R2, R236, 0x96, !PT ;  /* 0x000000020b0c7212 */ /* 0x000fe200078e96ec */
[----:B------:R-:W-:Y:S01]  /*cb80*/  IMAD.WIDE.U32 R2, R3, -0x2daee0ad, RZ ;  /* 0xd2511f5303027825 */ /* 0x000fe200078e00ff */
[----:B------:R-:W-:-:S03]  /*cb90*/  FMNMX.FTZ R0, R189, R0, !PT ;  /* 0x00000000bd007209 */ /* 0x000fc60007810000 */
[----:B------:R-:W-:Y:S01]  /*cba0*/  IMAD.WIDE.U32 R28, R5, -0x326172a9, RZ ;  /* 0xcd9e8d57051c7825 */ /* 0x000fe200078e00ff */
[----:B------:R-:W-:-:S03]  /*cbb0*/  FMNMX.FTZ R0, R249, R0, !PT ;  /* 0x00000000f9007209 */ /* 0x000fc60007810000 */
[----:B------:R-:W-:Y:S01]  /*cbc0*/  IMAD.MOV.U32 R50, RZ, RZ, R6 ;  /* 0x000000ffff327224 */ /* 0x000fe200078e0006 */
[----:B------:R-:W-:Y:S01]  /*cbd0*/  LOP3.LUT R6, R3, R4, R237, 0x96, !PT ;  /* 0x0000000403067212 */ /* 0x000fe200078e96ed */
[----:B------:R-:W-:Y:S01]  /*cbe0*/  IMAD.WIDE.U32 R12, R12, -0x2daee0ad, RZ ;  /* 0xd2511f530c0c7825 */ /* 0x000fe200078e00ff */
[----:B------:R-:W-:Y:S02]  /*cbf0*/  LOP3.LUT R4, R29, R110, R77, 0x96, !PT ;  /* 0x0000006e1d047212 */ /* 0x000fe400078e964d */
[----:B------:R-:W-:Y:S02]  /*cc00*/  LOP3.LUT R8, R67, R28, R184, 0x96, !PT ;  /* 0x0000001c43087212 */ /* 0x000fe400078e96b8 */
[----:B------:R-:W-:Y:S01]  /*cc10*/  FMNMX.FTZ R0, R251, R0, !PT ;  /* 0x00000000fb007209 */ /* 0x000fe20007810000 */
[----:B------:R-:W-:Y:S01]  /*cc20*/  IMAD.WIDE.U32 R4, R4, -0x2daee0ad, RZ ;  /* 0xd2511f5304047825 */ /* 0x000fe200078e00ff */
[----:B------:R-:W-:Y:S02]  /*cc30*/  LOP3.LUT R2, R13, R2, R234, 0x96, !PT ;  /* 0x000000020d027212 */ /* 0x000fe400078e96ea */
[----:B------:R-:W-:Y:S01]  /*cc40*/  FMNMX.FTZ R0, R187, R0, !PT ;  /* 0x00000000bb007209 */ /* 0x000fe20007810000 */
[----:B------:R-:W-:Y:S01]  /*cc50*/  IMAD.WIDE.U32 R8, R8, -0x2daee0ad, RZ ;  /* 0xd2511f5308087825 */ /* 0x000fe200078e00ff */
[----:B------:R-:W-:-:S03]  /*cc60*/  LOP3.LUT R5, R5, R76, R185, 0x96, !PT ;  /* 0x0000004c05057212 */ /* 0x000fc600078e96b9 */
[----:B------:R-:W-:Y:S01]  /*cc70*/  IMAD.WIDE.U32 R6, R6, -0x326172a9, RZ ;  /* 0xcd9e8d5706067825 */ /* 0x000fe200078e00ff */
[----:B------:R-:W-:-:S03]  /*cc80*/  LOP3.LUT R4, R9, R4, R238, 0x96, !PT ;  /* 0x0000000409047212 */ /* 0x000fc600078e96ee */
[----:B------:R-:W-:Y:S01]  /*cc90*/  IMAD.WIDE.U32 R2, R2, -0x326172a9, RZ ;  /* 0xcd9e8d5702027825 */ /* 0x000fe200078e00ff */
[----:B------:R-:W-:-:S04]  /*cca0*/  FMNMX.FTZ R0, R186, R0, !PT ;  /* 0x00000000ba007209 */ /* 0x000fc80007810000 */
[----:B------:R-:W-:Y:S02]  /*ccb0*/  LOP3.LUT R14, R3, R6, R188, 0x96, !PT ;  /* 0x00000006030e7212 */ /* 0x000fe400078e96bc */
[C---:B------:R-:W-:Y:S02]  /*ccc0*/  LOP3.LUT R15, R2.reuse, 0xffff, RZ, 0xc0, !PT ;  /* 0x0000ffff020f7812 */ /* 0x040fe400078ec0ff */
[----:B------:R-:W-:Y:S02]  /*ccd0*/  LOP3.LUT R18, R2, 0xff, RZ, 0xc0, !PT ;  /* 0x000000ff02127812 */ /* 0x000fe400078ec0ff */
[--C-:B------:R-:W-:Y:S02]  /*cce0*/  SHF.R.U32.HI R17, RZ, 0x10, R2.reuse ;  /* 0x00000010ff117819 */ /* 0x100fe40000011602 */
[----:B------:R-:W-:Y:S01]  /*ccf0*/  SHF.R.U32.HI R16, RZ, 0x18, R2 ;  /* 0x00000018ff107819 */ /* 0x000fe20000011602 */
[----:B------:R-:W-:Y:S02]  /*cd00*/  IMAD.WIDE.U32 R2, R5, -0x326172a9, RZ ;  /* 0xcd9e8d5705027825 */ /* 0x000fe400078e00ff */
[----:B------:R-:W1:Y:S02]  /*cd10*/  SHFL.BFLY PT, R5, R0, 0x2, 0x1f ;  /* 0x0c401f0000057f89 */ /* 0x000e6400000e0000 */
[----:B------:R-:W-:Y:S01]  /*cd20*/  IMAD.WIDE.U32 R82, R4, -0x326172a9, RZ ;  /* 0xcd9e8d5704527825 */ /* 0x000fe200078e00ff */
[----:B------:R-:W-:-:S04]  /*cd30*/  LOP3.LUT R3, R3, R66, R229, 0x96, !PT ;  /* 0x0000004203037212 */ /* 0x000fc800078e96e5 */
[----:B------:R-:W-:Y:S01]  /*cd40*/  LOP3.LUT R4, R83, R2, R236, 0x96, !PT ;  /* 0x0000000253047212 */ /* 0x000fe200078e96ec */
[----:B------:R-:W-:Y:S01]  /*cd50*/  IMAD.WIDE.U32 R2, R3, -0x2daee0ad, RZ ;  /* 0xd2511f5303027825 */ /* 0x000fe200078e00ff */
[----:B------:R-:W-:-:S03]  /*cd60*/  LOP3.LUT R11, R7, R10, R235, 0x96, !PT ;  /* 0x0000000a070b7212 */ /* 0x000fc600078e96eb */
[----:B------:R-:W-:Y:S01]  /*cd70*/  IMAD.WIDE.U32 R84, R4, -0x2daee0ad, RZ ;  /* 0xd2511f5304547825 */ /* 0x000fe200078e00ff */
[----:B------:R-:W-:-:S04]  /*cd80*/  LOP3.LUT R10, R3, R8, R237, 0x96, !PT ;  /* 0x00000008030a7212 */ /* 0x000fc800078e96ed */
[----:B------:R-:W-:Y:S01]  /*cd90*/  LOP3.LUT R4, R85, R2, R234, 0x96, !PT ;  /* 0x0000000255047212 */ /* 0x000fe200078e96ea */
[----:B------:R-:W-:-:S05]  /*cda0*/  IMAD.WIDE.U32 R2, R11, -0x2daee0ad, RZ ;  /* 0xd2511f530b027825 */ /* 0x000fca00078e00ff */
[----:B------:R-:W-:Y:S02]  /*cdb0*/  LOP3.LUT R13, R3, R12, R51, 0x96, !PT ;  /* 0x0000000c030d7212 */ /* 0x000fe400078e9633 */
[C---:B------:R-:W-:Y:S02]  /*cdc0*/  LOP3.LUT R7, R2.reuse, 0xffff, RZ, 0xc0, !PT ;  /* 0x0000ffff02077812 */ /* 0x040fe400078ec0ff */
[----:B------:R-:W-:Y:S02]  /*cdd0*/  LOP3.LUT R9, R2, 0xff, RZ, 0xc0, !PT ;  /* 0x000000ff02097812 */ /* 0x000fe400078ec0ff */
[--C-:B------:R-:W-:Y:S02]  /*cde0*/  SHF.R.U32.HI R11, RZ, 0x10, R2.reuse ;  /* 0x00000010ff0b7819 */ /* 0x100fe40000011602 */
[----:B------:R-:W-:Y:S01]  /*cdf0*/  SHF.R.U32.HI R12, RZ, 0x18, R2 ;  /* 0x00000018ff0c7819 */ /* 0x000fe20000011602 */
[----:B------:R-:W-:Y:S01]  /*ce00*/  IMAD.WIDE.U32 R2, R4, -0x326172a9, RZ ;  /* 0xcd9e8d5704027825 */ /* 0x000fe200078e00ff */
[----:B-1----:R-:W-:-:S02]  /*ce10*/  FMNMX.FTZ R0, R0, R5, !PT ;  /* 0x0000000500007209 */ /* 0x002fc40007810000 */
[----:B------:R-:W-:-:S03]  /*ce20*/  LOP3.LUT R4, R2, 0xffff, RZ, 0xc0, !PT ;  /* 0x0000ffff02047812 */ /* 0x000fc600078ec0ff */
[----:B------:R-:W1:Y:S01]  /*ce30*/  SHFL.BFLY PT, R8, R0, 0x1, 0x1f ;  /* 0x0c201f0000087f89 */ /* 0x000e6200000e0000 */
[----:B------:R-:W-:Y:S02]  /*ce40*/  SHF.R.U32.HI R5, RZ, 0x10, R2 ;  /* 0x00000010ff057819 */ /* 0x000fe40000011602 */
[----:B------:R-:W-:Y:S02]  /*ce50*/  SHF.R.U32.HI R6, RZ, 0x8, R4 ;  /* 0x00000008ff067819 */ /* 0x000fe40000011604 */
[----:B------:R-:W-:Y:S01]  /*ce60*/  LOP3.LUT R4, R5, 0xff, RZ, 0xc0, !PT ;  /* 0x000000ff05047812 */ /* 0x000fe200078ec0ff */
[----:B------:R-:W-:Y:S01]  /*ce70*/  IMAD.WIDE.U32 R80, R10, -0x326172a9, RZ ;  /* 0xcd9e8d570a507825 */ /* 0x000fe200078e00ff */
[----:B------:R-:W-:Y:S02]  /*ce80*/  LOP3.LUT R5, R2, 0xff, RZ, 0xc0, !PT ;  /* 0x000000ff02057812 */ /* 0x000fe400078ec0ff */
[----:B------:R-:W-:Y:S02]  /*ce90*/  SHF.R.U32.HI R2, RZ, 0x18, R2 ;  /* 0x00000018ff027819 */ /* 0x000fe40000011602 */
[----:B------:R-:W-:-:S02]  /*cea0*/  PRMT R20, R5, 0x5410, R6 ;  /* 0x0000541005147816 */ /* 0x000fc40000000006 */
[----:B------:R-:W-:Y:S02]  /*ceb0*/  PRMT R22, R4, 0x5410, R2 ;  /* 0x0000541004167816 */ /* 0x000fe40000000002 */
[----:B------:R-:W-:Y:S02]  /*cec0*/  LOP3.LUT R5, R17, 0xff, RZ, 0xc0, !PT ;  /* 0x000000ff11057812 */ /* 0x000fe400078ec0ff */
[----:B------:R-:W-:Y:S02]  /*ced0*/  LOP3.LUT R2, R3, R80, R188, 0x96, !PT ;  /* 0x0000005003027212 */ /* 0x000fe400078e96bc */
[----:B------:R-:W-:Y:S02]  /*cee0*/  SHF.R.U32.HI R4, RZ, 0x8, R7 ;  /* 0x00000008ff047819 */ /* 0x000fe40000011607 */
[----:B------:R-:W-:Y:S02]  /*cef0*/  PRMT R23, R5, 0x5410, R16 ;  /* 0x0000541005177816 */ /* 0x000fe40000000010 */
[----:B------:R-:W-:-:S02]  /*cf00*/  SHF.R.U32.HI R5, RZ, 0x10, R2 ;  /* 0x00000010ff057819 */ /* 0x000fc40000011602 */
[----:B------:R-:W-:Y:S02]  /*cf10*/  PRMT R26, R9, 0x5410, R4 ;  /* 0x00005410091a7816 */ /* 0x000fe40000000004 */
[C---:B------:R-:W-:Y:S02]  /*cf20*/  LOP3.LUT R3, R2.reuse, 0xffff, RZ, 0xc0, !PT ;  /* 0x0000ffff02037812 */ /* 0x040fe400078ec0ff */
[----:B------:R-:W-:Y:S02]  /*cf30*/  LOP3.LUT R7, R2, 0xff, RZ, 0xc0, !PT ;  /* 0x000000ff02077812 */ /* 0x000fe400078ec0ff */
[----:B------:R-:W-:Y:S02]  /*cf40*/  SHF.R.U32.HI R4, RZ, 0x18, R2 ;  /* 0x00000018ff047819 */ /* 0x000fe40000011602 */
[----:B------:R-:W-:Y:S02]  /*cf50*/  LOP3.LUT R2, R5, 0xff, RZ, 0xc0, !PT ;  /* 0x000000ff05027812 */ /* 0x000fe400078ec0ff */
[----:B-1----:R-:W-:-:S02]  /*cf60*/  FMNMX.FTZ R106, R0, R8, !PT ;  /* 0x00000008006a7209 */ /* 0x002fc40007810000 */
[----:B------:R-:W-:Y:S02]  /*cf70*/  PRMT R17, R2, 0x5410, R4 ;  /* 0x0000541002117816 */ /* 0x000fe40000000004 */
[----:B------:R-:W-:Y:S02]  /*cf80*/  FMNMX.FTZ R2, R137, R180, !PT ;  /* 0x000000b489027209 */ /* 0x000fe40007810000 */
[----:B------:R-:W-:Y:S02]  /*cf90*/  FMNMX.FTZ R0, R136, R48, !PT ;  /* 0x0000003088007209 */ /* 0x000fe40007810000 */
[----:B------:R-:W-:Y:S02]  /*cfa0*/  FMNMX.FTZ R4, R181, R2, !PT ;  /* 0x00000002b5047209 */ /* 0x000fe40007810000 */
        /* <DEDUP_REMOVED lines=8> */
[----:B------:R-:W-:Y:S03]  /*d030*/  STL [R1+0xb8], R212 ;  /* 0x0000b8d401007387 */ /* 0x000fe60000100800 */
[----:B------:R-:W-:Y:S01]  /*d040*/  FMNMX.FTZ R2, R100, R2, !PT ;  /* 0x0000000264027209 */ /* 0x000fe20007810000 */
[----:B------:R-:W-:Y:S03]  /*d050*/  STL [R1+0xb4], R211 ;  /* 0x0000b4d301007387 */ /* 0x000fe60000100800 */
[----:B------:R-:W-:Y:S01]  /*d060*/  FMNMX.FTZ R2, R35, R2, !PT ;  /* 0x0000000223027209 */ /* 0x000fe20007810000 */
[----:B------:R-:W-:Y:S04]  /*d070*/  STL [R1+0xb0], R210 ;  /* 0x0000b0d201007387 */ /* 0x000fe80000100800 */
[----:B------:R-:W-:Y:S01]  /*d080*/  STL [R1+0xac], R209 ;  /* 0x0000acd101007387 */ /* 0x000fe20000100800 */
[----:B------:R-:W-:-:S03]  /*d090*/  FMNMX.FTZ R2, R34, R2, !PT ;  /* 0x0000000222027209 */ /* 0x000fc60007810000 */
[----:B------:R-:W-:Y:S04]  /*d0a0*/  STL [R1+0xa8], R208 ;  /* 0x0000a8d001007387 */ /* 0x000fe80000100800 */
[----:B------:R-:W-:Y:S04]  /*d0b0*/  STL [R1+0xa4], R207 ;  /* 0x0000a4cf01007387 */ /* 0x000fe80000100800 */
[----:B------:R-:W-:Y:S01]  /*d0c0*/  STL [R1+0xa0], R204 ;  /* 0x0000a0cc01007387 */ /* 0x000fe20000100800 */
[----:B------:R-:W-:-:S03]  /*d0d0*/  FMNMX.FTZ R2, R224, R2, !PT ;  /* 0x00000002e0027209 */ /* 0x000fc60007810000 */
[----:B------:R-:W-:Y:S04]  /*d0e0*/  STL [R1+0xd0], R218 ;  /* 0x0000d0da01007387 */ /* 0x000fe80000100800 */
[----:B------:R-:W2:Y:S04]  /*d0f0*/  LDL.LU R216, [R1+0x4] ;  /* 0x0000040001d87983 */ /* 0x000ea80000300800 */
[----:B------:R-:W-:Y:S04]  /*d100*/  STL [R1+0xdc], R243 ;  /* 0x0000dcf301007387 */ /* 0x000fe80000100800 */
[----:B------:R1:W-:Y:S01]  /*d110*/  STL [R1+0xd8], R249 ;  /* 0x0000d8f901007387 */ /* 0x0003e20000100800 */
[----:B------:R-:W-:-:S04]  /*d120*/  FMNMX.FTZ R2, R225, R2, !PT ;  /* 0x00000002e1027209 */ /* 0x000fc80007810000 */
[----:B------:R-:W-:-:S04]  /*d130*/  FMNMX.FTZ R2, R92, R2, !PT ;  /* 0x000000025c027209 */ /* 0x000fc80007810000 */
[----:B------:R-:W-:Y:S01]  /*d140*/  FMNMX.FTZ R2, R93, R2, !PT ;  /* 0x000000025d027209 */ /* 0x000fe20007810000 */
[----:B-1----:R-:W3:Y:S03]  /*d150*/  LDL.LU R249, [R1+0x14] ;  /* 0x0000140001f97983 */ /* 0x002ee60000300800 */
[----:B------:R-:W-:-:S04]  /*d160*/  FMNMX.FTZ R2, R172, R2, !PT ;  /* 0x00000002ac027209 */ /* 0x000fc80007810000 */
[----:B------:R-:W-:-:S04]  /*d170*/  FMNMX.FTZ R2, R173, R2, !PT ;  /* 0x00000002ad027209 */ /* 0x000fc80007810000 */
[----:B------:R-:W-:-:S04]  /*d180*/  FMNMX.FTZ R2, R105, R2, !PT ;  /* 0x0000000269027209 */ /* 0x000fc80007810000 */
[----:B------:R-:W-:Y:S01]  /*d190*/  FMNMX.FTZ R2, R107, R2, !PT ;  /* 0x000000026b027209 */ /* 0x000fe20007810000 */
[----:B------:R1:W-:Y:S03]  /*d1a0*/  STL [R1+0xd4], R246 ;  /* 0x0000d4f601007387 */ /* 0x0003e60000100800 */
[----:B------:R-:W-:Y:S02]  /*d1b0*/  FMNMX.FTZ R2, R246, R2, !PT ;  /* 0x00000002f6027209 */ /* 0x000fe40007810000 */
[----:B-1----:R-:W4:Y:S01]  /*d1c0*/  LDL.LU R246, [R1+0x1c] ;  /* 0x00001c0001f67983 */ /* 0x002f220000300800 */
[----:B------:R-:W-:-:S04]  /*d1d0*/  SHF.R.U32.HI R3, RZ, 0x8, R3 ;  /* 0x00000008ff037819 */ /* 0x000fc80000011603 */
[----:B------:R-:W-:Y:S02]  /*d1e0*/  PRMT R16, R7, 0x5410, R3 ;  /* 0x0000541007107816 */ /* 0x000fe40000000003 */
[----:B------:R-:W-:-:S04]  /*d1f0*/  FMNMX.FTZ R3, R133, R49, !PT ;  /* 0x0000003185037209 */ /* 0x000fc80007810000 */
        /* <DEDUP_REMOVED lines=28> */
[----:B------:R-:W-:Y:S01]  /*d3c0*/  FMNMX.FTZ R0, R96, R0, !PT ;  /* 0x0000000060007209 */ /* 0x000fe20007810000 */
[----:B------:R-:W-:-:S03]  /*d3d0*/  IMAD.MOV.U32 R72, RZ, RZ, R63 ;  /* 0x000000ffff487224 */ /* 0x000fc600078e003f */
[----:B------:R-:W-:-:S04]  /*d3e0*/  FMNMX.FTZ R0, R174, R0, !PT ;  /* 0x00000000ae007209 */ /* 0x000fc80007810000 */
[----:B------:R-:W-:-:S04]  /*d3f0*/  FMNMX.FTZ R0, R175, R0, !PT ;  /* 0x00000000af007209 */ /* 0x000fc80007810000 */
[----:B------:R-:W-:-:S04]  /*d400*/  FMNMX.FTZ R0, R108, R0, !PT ;  /* 0x000000006c007209 */ /* 0x000fc80007810000 */
[----:B------:R-:W-:Y:S01]  /*d410*/  FMNMX.FTZ R0, R109, R0, !PT ;  /* 0x000000006d007209 */ /* 0x000fe20007810000 */
[----:B------:R-:W-:Y:S01]  /*d420*/  IMAD.MOV.U32 R125, RZ, RZ, R53 ;  /* 0x000000ffff7d7224 */ /* 0x000fe200078e0035 */
[----:B------:R-:W-:Y:S01]  /*d430*/  FMNMX.FTZ R2, R245, R2, !PT ;  /* 0x00000002f5027209 */ /* 0x000fe20007810000 */
[----:B------:R-:W-:Y:S01]  /*d440*/  IMAD.MOV.U32 R46, RZ, RZ, R62 ;  /* 0x000000ffff2e7224 */ /* 0x000fe200078e003e */
[----:B------:R-:W-:Y:S01]  /*d450*/  FMNMX.FTZ R0, R217, R0, !PT ;  /* 0x00000000d9007209 */ /* 0x000fe20007810000 */
[----:B------:R-:W-:Y:S01]  /*d460*/  FMUL.FTZ R4, R106, UR14 ;  /* 0x0000000e6a047c20 */ /* 0x000fe20008410000 */
[----:B------:R-:W-:Y:S01]  /*d470*/  FMNMX.FTZ R2, R244, R2, !PT ;  /* 0x00000002f4027209 */ /* 0x000fe20007810000 */
[----:B------:R-:W4:Y:S03]  /*d480*/  LDL R53, [R1+0x9c] ;  /* 0x00009c0001357983 */ /* 0x000f260000100800 */
[----:B------:R-:W-:-:S04]  /*d490*/  FMNMX.FTZ R2, R240, R2, !PT ;  /* 0x00000002f0027209 */ /* 0x000fc80007810000 */
[----:B------:R-:W-:-:S04]  /*d4a0*/  FMNMX.FTZ R2, R232, R2, !PT ;  /* 0x00000002e8027209 */ /* 0x000fc80007810000 */
[----:B------:R-:W-:-:S04]  /*d4b0*/  FMNMX.FTZ R2, R231, R2, !PT ;  /* 0x00000002e7027209 */ /* 0x000fc80007810000 */
[----:B------:R-:W-:Y:S02]  /*d4c0*/  FMNMX.FTZ R2, R221, R2, !PT ;  /* 0x00000002dd027209 */ /* 0x000fe40007810000 */
[----:B------:R-:W-:Y:S02]  /*d4d0*/  FSETP.NEU.FTZ.AND P1, PT, R106, -INF , PT ;  /* 0xff8000006a00780b */ /* 0x000fe40003f3d000 */
[----:B------:R-:W-:Y:S02]  /*d4e0*/  FMNMX.FTZ R2, R219, R2, !PT ;  /* 0x00000002db027209 */ /* 0x000fe40007810000 */
[----:B------:R-:W-:Y:S02]  /*d4f0*/  FSEL R4, R4, RZ, P1 ;  /* 0x000000ff04047208 */ /* 0x000fe40000800000 */
[----:B------:R-:W-:-:S04]  /*d500*/  FMNMX.FTZ R2, R196, R2, !PT ;  /* 0x00000002c4027209 */ /* 0x000fc80007810000 */
[----:B------:R-:W-:-:S04]  /*d510*/  FMNMX.FTZ R5, R195, R2, !PT ;  /* 0x00000002c3057209 */ /* 0x000fc80007810000 */
[----:B------:R-:W-:Y:S02]  /*d520*/  FMNMX.FTZ R5, R194, R5, !PT ;  /* 0x00000005c2057209 */ /* 0x000fe40007810000 */
[----:B------:R-:W-:-:S04]  /*d530*/  SHF.R.U32.HI R6, RZ, 0x8, R15 ;  /* 0x00000008ff067819 */ /* 0x000fc8000001160f */
[----:B------:R-:W-:Y:S02]  /*d540*/  PRMT R18, R18, 0x5410, R6 ;  /* 0x0000541012127816 */ /* 0x000fe40000000006 */
[----:B------:R-:W-:-:S04]  /*d550*/  LOP3.LUT R6, R11, 0xff, RZ, 0xc0, !PT ;  /* 0x000000ff0b067812 */ /* 0x000fc800078ec0ff */
[----:B------:R-:W-:Y:S01]  /*d560*/  PRMT R21, R6, 0x5410, R12 ;  /* 0x0000541006157816 */ /* 0x000fe2000000000c */
[----:B------:R-:W-:-:S04]  /*d570*/  FFMA.FTZ R6, R134, UR14, -R4 ;  /* 0x0000000e86067c23 */ /* 0x000fc80008010804 */
[----:B------:R1:W-:Y:S02]  /*d580*/  MUFU.EX2 R134, R6 ;  /* 0x0000000600867308 */ /* 0x0003e40000000800 */
[----:B-1----:R-:W-:-:S06]  /*d590*/  FFMA.FTZ R6, R44, UR14, -R4 ;  /* 0x0000000e2c067c23 */ /* 0x002fcc0008010804 */
[----:B------:R-:W1:Y:S01]  /*d5a0*/  MUFU.EX2 R30, R6 ;  /* 0x00000006001e7308 */ /* 0x000e620000000800 */
[----:B--2---:R-:W-:-:S04]  /*d5b0*/  FMNMX.FTZ R0, R216, R0, !PT ;  /* 0x00000000d8007209 */ /* 0x004fc80007810000 */
[----:B------:R-:W-:Y:S02]  /*d5c0*/  FMNMX.FTZ R0, R47, R0, !PT ;  /* 0x000000002f007209 */ /* 0x000fe40007810000 */
[----:B---3--:R-:W-:-:S04]  /*d5d0*/  FMNMX.FTZ R3, R249, R3, !PT ;  /* 0x00000003f9037209 */ /* 0x008fc80007810000 */
[----:B------:R-:W-:-:S04]  /*d5e0*/  FMNMX.FTZ R3, R112, R3, !PT ;  /* 0x0000000370037209 */ /* 0x000fc80007810000 */
[----:B------:R-:W-:-:S04]  /*d5f0*/  FMNMX.FTZ R3, R72, R3, !PT ;  /* 0x0000000348037209 */ /* 0x000fc80007810000 */
[----:B------:R-:W-:-:S04]  /*d600*/  FMNMX.FTZ R3, R74, R3, !PT ;  /* 0x000000034a037209 */ /* 0x000fc80007810000 */
[----:B------:R-:W-:-:S04]  /*d610*/  FMNMX.FTZ R3, R50, R3, !PT ;  /* 0x0000000332037209 */ /* 0x000fc80007810000 */
[----:B------:R-:W-:-:S04]  /*d620*/  FMNMX.FTZ R3, R27, R3, !PT ;  /* 0x000000031b037209 */ /* 0x000fc80007810000 */
[----:B------:R-:W-:-:S04]  /*d630*/  FMNMX.FTZ R3, R125, R3, !PT ;  /* 0x000000037d037209 */ /* 0x000fc80007810000 */
[----:B------:R-:W-:Y:S02]  /*d640*/  FMNMX.FTZ R3, R118, R3, !PT ;  /* 0x0000000376037209 */ /* 0x000fe40007810000 */
[----:B------:R-:W-:-:S04]  /*d650*/  FMNMX.FTZ R0, R252, R0, !PT ;  /* 0x00000000fc007209 */ /* 0x000fc80007810000 */
[----:B------:R-:W-:Y:S02]  /*d660*/  FMNMX.FTZ R0, R248, R0, !PT ;  /* 0x00000000f8007209 */ /* 0x000fe40007810000 */
[----:B----4-:R-:W-:-:S04]  /*d670*/  FMNMX.FTZ R3, R246, R3, !PT ;  /* 0x00000003f6037209 */ /* 0x010fc80007810000 */
        /* <DEDUP_REMOVED lines=9> */
[----:B------:R-:W-:Y:S01]  /*d710*/  FMNMX.FTZ R2, R200, R0, !PT ;  /* 0x00000000c8027209 */ /* 0x000fe20007810000 */
[----:B------:R-:W-:Y:S01]  /*d720*/  FFMA.FTZ R0, R45, UR14, -R4 ;  /* 0x0000000e2d007c23 */ /* 0x000fe20008010804 */
[----:B------:R-:W-:Y:S02]  /*d730*/  FMNMX.FTZ R3, R191, R3, !PT ;  /* 0x00000003bf037209 */ /* 0x000fe40007810000 */
[----:B------:R-:W-:Y:S01]  /*d740*/  FMNMX.FTZ R8, R199, R2, !PT ;  /* 0x00000002c7087209 */ /* 0x000fe20007810000 */
[----:B------:R2:W-:Y:S01]  /*d750*/  MUFU.EX2 R243, R0 ;  /* 0x0000000000f37308 */ /* 0x0005e20000000800 */
[----:B------:R-:W-:-:S02]  /*d760*/  FMNMX.FTZ R2, R190, R3, !PT ;  /* 0x00000003be027209 */ /* 0x000fc40007810000 */
[----:B------:R-:W-:Y:S02]  /*d770*/  LOP3.LUT R3, R14, 0xffff, RZ, 0xc0, !PT ;  /* 0x0000ffff0e037812 */ /* 0x000fe400078ec0ff */
[----:B--2---:R-:W-:Y:S02]  /*d780*/  FMNMX.FTZ R0, R193, R5, !PT ;  /* 0x00000005c1007209 */ /* 0x004fe40007810000 */
[----:B------:R-:W-:Y:S02]  /*d790*/  FMNMX.FTZ R5, R198, R8, !PT ;  /* 0x00000008c6057209 */ /* 0x000fe40007810000 */
[----:B------:R-:W2:Y:S04]  /*d7a0*/  SHFL.BFLY PT, R8, R2, 0x2, 0x1f ;  /* 0x0c401f0002087f89 */ /* 0x000ea800000e0000 */
[----:B------:R-:W3:Y:S01]  /*d7b0*/  SHFL.BFLY PT, R9, R0, 0x2, 0x1f ;  /* 0x0c401f0000097f89 */ /* 0x000ee200000e0000 */
[----:B------:R-:W-:-:S03]  /*d7c0*/  SHF.R.U32.HI R7, RZ, 0x8, R3 ;  /* 0x00000008ff077819 */ /* 0x000fc60000011603 */
[----:B------:R-:W4:Y:S01]  /*d7d0*/  SHFL.BFLY PT, R10, R5, 0x2, 0x1f ;  /* 0x0c401f00050a7f89 */ /* 0x000f2200000e0000 */
[----:B------:R-:W-:-:S04]  /*d7e0*/  LOP3.LUT R3, R14, 0xff, RZ, 0xc0, !PT ;  /* 0x000000ff0e037812 */ /* 0x000fc800078ec0ff */
[----:B------:R-:W-:Y:S02]  /*d7f0*/  PRMT R15, R3, 0x5410, R7 ;  /* 0x00005410030f7816 */ /* 0x000fe40000000007 */
[--C-:B------:R-:W-:Y:S02]  /*d800*/  SHF.R.U32.HI R3, RZ, 0x10, R14.reuse ;  /* 0x00000010ff037819 */ /* 0x100fe4000001160e */
[----:B------:R-:W-:Y:S02]  /*d810*/  SHF.R.U32.HI R7, RZ, 0x18, R14 ;  /* 0x00000018ff077819 */ /* 0x000fe4000001160e */
[----:B------:R-:W-:Y:S01]  /*d820*/  LOP3.LUT R3, R3, 0xff, RZ, 0xc0, !PT ;  /* 0x000000ff03037812 */ /* 0x000fe200078ec0ff */
[----:B------:R-:W-:-:S03]  /*d830*/  FFMA.FTZ R6, R65, UR14, -R4 ;  /* 0x0000000e41067c23 */ /* 0x000fc60008010804 */
[----:B------:R-:W-:Y:S02]  /*d840*/  PRMT R14, R3, 0x5410, R7 ;  /* 0x00005410030e7816 */ /* 0x000fe40000000007 */
[----:B--2---:R-:W-:Y:S01]  /*d850*/  FMNMX.FTZ R3, R2, R8, !PT ;  /* 0x0000000802037209 */ /* 0x004fe20007810000 */
[----:B------:R2:W-:Y:S01]  /*d860*/  MUFU.EX2 R73, R6 ;  /* 0x0000000600497308 */ /* 0x0005e20000000800 */
[----:B---3--:R-:W-:-:S03]  /*d870*/  FMNMX.FTZ R2, R0, R9, !PT ;  /* 0x0000000900027209 */ /* 0x008fc60007810000 */
[----:B------:R-:W3:Y:S01]  /*d880*/  SHFL.BFLY PT, R11, R3, 0x1, 0x1f ;  /* 0x0c201f00030b7f89 */ /* 0x000ee200000e0000 */
[----:B----4-:R-:W-:-:S03]  /*d890*/  FMNMX.FTZ R0, R5, R10, !PT ;  /* 0x0000000a05007209 */ /* 0x010fc60007810000 */
[----:B------:R-:W4:Y:S01]  /*d8a0*/  SHFL.BFLY PT, R10, R2, 0x1, 0x1f ;  /* 0x0c201f00020a7f89 */ /* 0x000f2200000e0000 */
[--C-:B------:R-:W-:Y:S01]  /*d8b0*/  FFMA.FTZ R5, R60, UR14, -R4.reuse ;  /* 0x0000000e3c057c23 */ /* 0x100fe20008010804 */
[--C-:B--2---:R-:W-:Y:S02]  /*d8c0*/  FFMA.FTZ R6, R135, UR14, -R4.reuse ;  /* 0x0000000e87067c23 */ /* 0x104fe40008010804 */
[----:B------:R-:W2:Y:S02]  /*d8d0*/  SHFL.BFLY PT, R12, R0, 0x1, 0x1f ;  /* 0x0c201f00000c7f89 */ /* 0x000ea400000e0000 */
[----:B------:R1:W-:Y:S08]  /*d8e0*/  MUFU.EX2 R210, R6 ;  /* 0x0000000600d27308 */ /* 0x0003f00000000800 */
[----:B------:R3:W-:Y:S01]  /*d8f0*/  MUFU.EX2 R218, R5 ;  /* 0x0000000500da7308 */ /* 0x0007e20000000800 */
[----:B-1----:R-:W-:-:S07]  /*d900*/  FFMA.FTZ R6, R139, UR14, -R4 ;  /* 0x0000000e8b067c23 */ /* 0x002fce0008010804 */
[----:B------:R1:W-:Y:S01]  /*d910*/  MUFU.EX2 R204, R6 ;  /* 0x0000000600cc7308 */ /* 0x0003e20000000800 */
[----:B---3--:R-:W-:-:S04]  /*d920*/  LOP3.LUT R5, R13, 0xffff, RZ, 0xc0, !PT ;  /* 0x0000ffff0d057812 */ /* 0x008fc800078ec0ff */
[----:B------:R-:W-:Y:S02]  /*d930*/  SHF.R.U32.HI R7, RZ, 0x8, R5 ;  /* 0x00000008ff077819 */ /* 0x000fe40000011605 */
[--C-:B------:R-:W-:Y:S02]  /*d940*/  SHF.R.U32.HI R8, RZ, 0x18, R13.reuse ;  /* 0x00000018ff087819 */ /* 0x100fe4000001160d */
[----:B-1----:R-:W-:-:S04]  /*d950*/  SHF.R.U32.HI R6, RZ, 0x10, R13 ;  /* 0x00000010ff067819 */ /* 0x002fc8000001160d */
[----:B------:R-:W-:Y:S01]  /*d960*/  LOP3.LUT R5, R6, 0xff, RZ, 0xc0, !PT ;  /* 0x000000ff06057812 */ /* 0x000fe200078ec0ff */
[----:B------:R-:W-:-:S04]  /*d970*/  FFMA.FTZ R6, R61, UR14, -R4 ;  /* 0x0000000e3d067c23 */ /* 0x000fc80008010804 */
[----:B------:R1:W-:Y:S01]  /*d980*/  MUFU.EX2 R69, R6 ;  /* 0x0000000600457308 */ /* 0x0003e20000000800 */
[----:B------:R-:W-:Y:S02]  /*d990*/  FMNMX.FTZ R104, R3, R11, !PT ;  /* 0x0000000b03687209 */ /* 0x000fe40007810000 */
[----:B----4-:R-:W-:Y:S01]  /*d9a0*/  FMNMX.FTZ R95, R2, R10, !PT ;  /* 0x0000000a025f7209 */ /* 0x010fe20007810000 */
[----:B------:R-:W-:Y:S01]  /*d9b0*/  FFMA.FTZ R2, R177, UR14, -R4 ;  /* 0x0000000eb1027c23 */ /* 0x000fe20008010804 */
[----:B------:R-:W-:Y:S02]  /*d9c0*/  FSEL R3, R106, RZ, P1 ;  /* 0x000000ff6a037208 */ /* 0x000fe40000800000 */
[----:B------:R-:W-:Y:S02]  /*d9d0*/  FSETP.NEU.FTZ.AND P1, PT, R104, -INF , PT ;  /* 0xff8000006800780b */ /* 0x000fe40003f3d000 */
[----:B-1----:R-:W-:Y:S01]  /*d9e0*/  PRMT R6, R5, 0x5410, R8 ;  /* 0x0000541005067816 */ /* 0x002fe20000000008 */
[----:B------:R-:W-:-:S04]  /*d9f0*/  FFMA.FTZ R5, R176, UR14, -R4 ;  /* 0x0000000eb0057c23 */ /* 0x000fc80008010804 */
[----:B------:R-:W1:Y:S01]  /*da00*/  MUFU.EX2 R31, R5 ;  /* 0x00000005001f7308 */ /* 0x000e620000000800 */
[----:B--2---:R-:W-:Y:S01]  /*da10*/  FMNMX.FTZ R94, R0, R12, !PT ;  /* 0x0000000c005e7209 */ /* 0x004fe20007810000 */
[----:B------:R-:W-:Y:S01]  /*da20*/  FADD.FTZ R33, R138, -R3 ;  /* 0x800000038a217221 */ /* 0x000fe20000010000 */
[----:B------:R-:W-:Y:S01]  /*da30*/  FMUL.FTZ R3, R104, UR14 ;  /* 0x0000000e68037c20 */ /* 0x000fe20008410000 */
[----:B------:R-:W-:-:S04]  /*da40*/  FSETP.NEU.FTZ.AND P2, PT, R95, -INF , PT ;  /* 0xff8000005f00780b */ /* 0x000fc80003f5d000 */
[----:B------:R2:W3:Y:S01]  /*da50*/  MUFU.EX2 R0, R2 ;  /* 0x0000000200007308 */ /* 0x0004e20000000800 */
[----:B------:R-:W-:Y:S01]  /*da60*/  IMAD.MOV.U32 R139, RZ, RZ, R30 ;  /* 0x000000ffff8b7224 */ /* 0x000fe200078e001e */
[----:B------:R-:W-:Y:S02]  /*da70*/  FSEL R3, R3, RZ, P1 ;  /* 0x000000ff03037208 */ /* 0x000fe40000800000 */
[----:B--2---:R-:W-:Y:S02]  /*da80*/  FSEL R2, R104, RZ, P1 ;  /* 0x000000ff68027208 */ /* 0x004fe40000800000 */
[----:B------:R-:W-:-:S03]  /*da90*/  FSETP.NEU.FTZ.AND P1, PT, R94, -INF , PT ;  /* 0xff8000005e00780b */ /* 0x000fc60003f3d000 */
[----:B------:R-:W-:Y:S01]  /*daa0*/  FADD.FTZ R30, R137, -R2 ;  /* 0x80000002891e7221 */ /* 0x000fe20000010000 */
[----:B------:R-:W-:Y:S01]  /*dab0*/  FSEL R2, R95, RZ, P2 ;  /* 0x000000ff5f027208 */ /* 0x000fe20001000000 */
[----:B-1----:R-:W-:-:S04]  /*dac0*/  IMAD.MOV.U32 R177, RZ, RZ, R31 ;  /* 0x000000ffffb17224 */ /* 0x002fc800078e001f */
[----:B------:R-:W-:Y:S01]  /*dad0*/  FADD.FTZ R31, R136, -R2 ;  /* 0x80000002881f7221 */ /* 0x000fe20000010000 */
[----:B------:R-:W-:Y:S01]  /*dae0*/  FSEL R2, R94, RZ, P1 ;  /* 0x000000ff5e027208 */ /* 0x000fe20000800000 */
[----:B---3--:R1:W-:Y:S04]  /*daf0*/  STL [R1+0x98], R0 ;  /* 0x0000980001007387 */ /* 0x0083e80000100800 */
[----:B------:R-:W-:Y:S01]  /*db00*/  FADD.FTZ R32, R133, -R2 ;  /* 0x8000000285207221 */ /* 0x000fe20000010000 */
[----:B------:R-:W-:Y:S02]  /*db10*/  PRMT R133, R132, 0x7054, R132 ;  /* 0x0000705484857816 */ /* 0x000fe40000000084 */
[----:B------:R-:W2:Y:S01]  /*db20*/  LDL.LU R132, [R1+0x98] ;  /* 0x0000980001847983 */ /* 0x000ea20000300800 */
[----:B-1----:R-:W-:-:S04]  /*db30*/  FFMA.FTZ R0, R56, UR14, -R4 ;  /* 0x0000000e38007c23 */ /* 0x002fc80008010804 */
[----:B------:R1:W-:Y:S02]  /*db40*/  MUFU.EX2 R119, R0 ;  /* 0x0000000000777308 */ /* 0x0003e40000000800 */
[----:B-1----:R-:W-:-:S06]  /*db50*/  FFMA.FTZ R0, R57, UR14, -R4 ;  /* 0x0000000e39007c23 */ /* 0x002fcc0008010804 */
[----:B------:R1:W-:Y:S02]  /*db60*/  MUFU.EX2 R127, R0 ;  /* 0x00000000007f7308 */ /* 0x0003e40000000800 */
[----:B-1----:R-:W-:-:S06]  /*db70*/  FFMA.FTZ R0, R178, UR14, -R3 ;  /* 0x0000000eb2007c23 */ /* 0x002fcc0008010803 */
[----:B------:R1:W-:Y:S01]  /*db80*/  MUFU.EX2 R209, R0 ;  /* 0x0000000000d17308 */ /* 0x0003e20000000800 */
[--C-:B------:R-:W-:Y:S01]  /*db90*/  FFMA.FTZ R5, R59, UR14, -R3.reuse ;  /* 0x0000000e3b057c23 */ /* 0x100fe20008010803 */
[----:B-1----:R-:W-:-:S06]  /*dba0*/  FFMA.FTZ R0, R179, UR14, -R3 ;  /* 0x0000000eb3007c23 */ /* 0x002fcc0008010803 */
[----:B------:R1:W3:Y:S08]  /*dbb0*/  MUFU.EX2 R44, R0 ;  /* 0x00000000002c7308 */ /* 0x0002f00000000800 */
[----:B------:R4:W-:Y:S01]  /*dbc0*/  MUFU.EX2 R126, R5 ;  /* 0x00000005007e7308 */ /* 0x0009e20000000800 */
[----:B-1----:R-:W-:-:S07]  /*dbd0*/  FFMA.FTZ R0, R58, UR14, -R3 ;  /* 0x0000000e3a007c23 */ /* 0x002fce0008010803 */
[----:B------:R1:W3:Y:S01]  /*dbe0*/  MUFU.EX2 R124, R0 ;  /* 0x00000000007c7308 */ /* 0x0002e20000000800 */
[----:B----4-:R-:W-:-:S07]  /*dbf0*/  FFMA.FTZ R5, R64, UR14, -R3 ;  /* 0x0000000e40057c23 */ /* 0x010fce0008010803 */
[----:B------:R4:W-:Y:S01]  /*dc00*/  MUFU.EX2 R215, R5 ;  /* 0x0000000500d77308 */ /* 0x0009e20000000800 */
[----:B-1----:R-:W-:Y:S01]  /*dc10*/  HSET2.LE.AND R0, R16, R133, PT ;  /* 0x0000008510007233 */ /* 0x002fe20003803000 */
[----:B----4-:R-:W-:-:S06]  /*dc20*/  FFMA.FTZ R5, R78, UR14, -R3 ;  /* 0x0000000e4e057c23 */ /* 0x010fcc0008010803 */
[----:B------:R1:W4:Y:S02]  /*dc30*/  MUFU.EX2 R213, R5 ;  /* 0x0000000500d57308 */ /* 0x0003240000000800 */
[----:B-1----:R-:W-:-:S06]  /*dc40*/  FFMA.FTZ R5, R79, UR14, -R3 ;  /* 0x0000000e4f057c23 */ /* 0x002fcc0008010803 */
[----:B------:R1:W-:Y:S02]  /*dc50*/  MUFU.EX2 R178, R5 ;  /* 0x0000000500b27308 */ /* 0x0003e40000000800 */
[----:B-1----:R-:W-:-:S06]  /*dc60*/  FFMA.FTZ R5, R88, UR14, -R3 ;  /* 0x0000000e58057c23 */ /* 0x002fcc0008010803 */
[----:B------:R1:W4:Y:S02]  /*dc70*/  MUFU.EX2 R75, R5 ;  /* 0x00000005004b7308 */ /* 0x0003240000000800 */
[----:B-1----:R-:W-:Y:S01]  /*dc80*/  FFMA.FTZ R5, R180, UR14, -R3 ;  /* 0x0000000eb4057c23 */ /* 0x002fe20008010803 */
[----:B------:R-:W-:-:S05]  /*dc90*/  IMAD.MOV.U32 R180, RZ, RZ, R69 ;  /* 0x000000ffffb47224 */ /* 0x000fca00078e0045 */
[----:B------:R1:W-:Y:S02]  /*dca0*/  MUFU.EX2 R85, R5 ;  /* 0x0000000500557308 */ /* 0x0003e40000000800 */
[----:B-1----:R-:W-:-:S06]  /*dcb0*/  FFMA.FTZ R5, R181, UR14, -R3 ;  /* 0x0000000eb5057c23 */ /* 0x002fcc0008010803 */
[----:B------:R1:W4:Y:S01]  /*dcc0*/  MUFU.EX2 R115, R5 ;  /* 0x0000000500737308 */ /* 0x0003220000000800 */
[----:B------:R-:W-:Y:S01]  /*dcd0*/  LOP3.LUT R9, R13, 0xff, RZ, 0xc0, !PT ;  /* 0x000000ff0d097812 */ /* 0x000fe200078ec0ff */
[----:B-1----:R-:W-:-:S06]  /*dce0*/  FFMA.FTZ R5, R182, UR14, -R3 ;  /* 0x0000000eb6057c23 */ /* 0x002fcc0008010803 */
[----:B------:R1:W-:Y:S01]  /*dcf0*/  MUFU.EX2 R16, R5 ;  /* 0x0000000500107308 */ /* 0x0003e20000000800 */
[----:B------:R-:W-:Y:S01]  /*dd00*/  PRMT R7, R9, 0x5410, R7 ;  /* 0x0000541009077816 */ /* 0x000fe20000000007 */
[----:B------:R-:W-:Y:S01]  /*dd10*/  IMAD.WIDE.U32 R78, R53, -0x326172a9, RZ ;  /* 0xcd9e8d57354e7825 */ /* 0x000fe200078e00ff */
[----:B--2---:R-:W-:-:S04]  /*dd20*/  F2FP.BF16.F32.PACK_AB R2, R132, R177 ;  /* 0x000000b18402723e */ /* 0x004fc800000010ff */
[----:B------:R-:W-:Y:S02]  /*dd30*/  LOP3.LUT R60, R0, R2, RZ, 0xc0, !PT ;  /* 0x00000002003c7212 */ /* 0x000fe400078ec0ff */
[----:B------:R-:W-:Y:S02]  /*dd40*/  HSET2.LE.AND R0, R17, R133, PT ;  /* 0x0000008511007233 */ /* 0x000fe40003803000 */
[----:B---3--:R-:W-:-:S04]  /*dd50*/  F2FP.BF16.F32.PACK_AB R2, R44, R209 ;  /* 0x000000d12c02723e */ /* 0x008fc800000010ff */
[----:B------:R-:W-:Y:S02]  /*dd60*/  LOP3.LUT R61, R0, R2, RZ, 0xc0, !PT ;  /* 0x00000002003d7212 */ /* 0x000fe400078ec0ff */
[----:B------:R-:W-:Y:S02]  /*dd70*/  HSET2.LE.AND R0, R20, R133, PT ;  /* 0x0000008514007233 */ /* 0x000fe40003803000 */
[----:B------:R-:W-:-:S04]  /*dd80*/  F2FP.BF16.F32.PACK_AB R2, R127, R119 ;  /* 0x000000777f02723e */ /* 0x000fc800000010ff */
        /* <DEDUP_REMOVED lines=8> */
[----:B----4-:R-:W-:-:S04]  /*de10*/  F2FP.BF16.F32.PACK_AB R2, R213, R215 ;  /* 0x000000d7d502723e */ /* 0x010fc800000010ff */
[----:B------:R-:W-:Y:S02]  /*de20*/  LOP3.LUT R23, R0, R2, RZ, 0xc0, !PT ;  /* 0x0000000200177212 */ /* 0x000fe400078ec0ff */
[----:B------:R-:W-:Y:S02]  /*de30*/  HSET2.LE.AND R0, R26, R133, PT ;  /* 0x000000851a007233 */ /* 0x000fe40003803000 */
[----:B------:R-:W-:-:S04]  /*de40*/  F2FP.BF16.F32.PACK_AB R2, R180, R218 ;  /* 0x000000dab402723e */ /* 0x000fc800000010ff */
[----:B------:R-:W-:Y:S02]  /*de50*/  LOP3.LUT R58, R0, R2, RZ, 0xc0, !PT ;  /* 0x00000002003a7212 */ /* 0x000fe400078ec0ff */
[----:B------:R-:W-:Y:S02]  /*de60*/  HSET2.LE.AND R0, R21, R133, PT ;  /* 0x0000008515007233 */ /* 0x000fe40003803000 */
[----:B------:R-:W-:Y:S01]  /*de70*/  F2FP.BF16.F32.PACK_AB R2, R75, R178 ;  /* 0x000000b24b02723e */ /* 0x000fe200000010ff */
[----:B-1----:R-:W-:-:S03]  /*de80*/  FFMA.FTZ R5, R183, UR14, -R3 ;  /* 0x0000000eb7057c23 */ /* 0x002fc60008010803 */
[----:B------:R-:W-:Y:S02]  /*de90*/  LOP3.LUT R59, R0, R2, RZ, 0xc0, !PT ;  /* 0x00000002003b7212 */ /* 0x000fe400078ec0ff */
[----:B------:R-:W-:Y:S01]  /*dea0*/  HSET2.LE.AND R0, R15, R133, PT ;  /* 0x000000850f007233 */ /* 0x000fe20003803000 */
[----:B------:R1:W2:Y:S01]  /*deb0*/  MUFU.EX2 R176, R5 ;  /* 0x0000000500b07308 */ /* 0x0002a20000000800 */
[----:B------:R-:W-:-:S04]  /*dec0*/  F2FP.BF16.F32.PACK_AB R2, R134, R243 ;  /* 0x000000f38602723e */ /* 0x000fc800000010ff */
[----:B------:R-:W-:Y:S02]  /*ded0*/  LOP3.LUT R20, R0, R2, RZ, 0xc0, !PT ;  /* 0x0000000200147212 */ /* 0x000fe400078ec0ff */
[----:B------:R-:W-:Y:S02]  /*dee0*/  HSET2.LE.AND R0, R14, R133, PT ;  /* 0x000000850e007233 */ /* 0x000fe40003803000 */
[----:B------:R-:W-:-:S04]  /*def0*/  F2FP.BF16.F32.PACK_AB R2, R115, R85 ;  /* 0x000000557302723e */ /* 0x000fc800000010ff */
[----:B------:R-:W-:Y:S02]  /*df00*/  LOP3.LUT R21, R0, R2, RZ, 0xc0, !PT ;  /* 0x0000000200157212 */ /* 0x000fe400078ec0ff */
[--C-:B------:R-:W-:Y:S02]  /*df10*/  HSET2.LE.AND R0, R7, R133.reuse, PT ;  /* 0x0000008507007233 */ /* 0x100fe40003803000 */
[----:B------:R-:W-:Y:S02]  /*df20*/  F2FP.BF16.F32.PACK_AB R2, R204, R210 ;  /* 0x000000d2cc02723e */ /* 0x000fe400000010ff */
[----:B-1----:R-:W-:Y:S02]  /*df30*/  LOP3.LUT R5, R79, R52, RZ, 0x3c, !PT ;  /* 0x000000344f057212 */ /* 0x002fe400078e3cff */
[----:B------:R-:W-:Y:S02]  /*df40*/  LOP3.LUT R56, R0, R2, RZ, 0xc0, !PT ;  /* 0x0000000200387212 */ /* 0x000fe400078ec0ff */
[----:B------:R-:W-:Y:S01]  /*df50*/  HSET2.LE.AND R0, R6, R133, PT ;  /* 0x0000008506007233 */ /* 0x000fe20003803000 */
[----:B------:R-:W-:Y:S01]  /*df60*/  IMAD.WIDE.U32 R64, R5, -0x2daee0ad, RZ ;  /* 0xd2511f5305407825 */ /* 0x000fe200078e00ff */
[----:B--2---:R-:W-:-:S04]  /*df70*/  F2FP.BF16.F32.PACK_AB R2, R176, R16 ;  /* 0x00000010b002723e */ /* 0x004fc800000010ff */
[----:B------:R-:W-:Y:S02]  /*df80*/  LOP3.LUT R57, R0, R2, RZ, 0xc0, !PT ;  /* 0x0000000200397212 */ /* 0x000fe400078ec0ff */
[----:B------:R-:W-:-:S05]  /*df90*/  LOP3.LUT R0, R65, R86, R19, 0x96, !PT ;  /* 0x0000005641007212 */ /* 0x000fca00078e9613 */
[----:B------:R-:W-:Y:S01]  /*dfa0*/  IMAD.WIDE.U32 R52, R0, -0x326172a9, RZ ;  /* 0xcd9e8d5700347825 */ /* 0x000fe200078e00ff */
[----:B------:R-:W-:-:S05]  /*dfb0*/  LOP3.LUT R0, R25, R78, R77, 0x96, !PT ;  /* 0x0000004e19007212 */ /* 0x000fca00078e964d */
[----:B------:R-:W-:Y:S01]  /*dfc0*/  IMAD.WIDE.U32 R6, R0, -0x2daee0ad, RZ ;  /* 0xd2511f5300067825 */ /* 0x000fe200078e00ff */
[----:B------:R-:W-:-:S04]  /*dfd0*/  LOP3.LUT R2, R53, R24, R184, 0x96, !PT ;  /* 0x0000001835027212 */ /* 0x000fc800078e96b8 */
[----:B------:R-:W-:Y:S01]  /*dfe0*/  LOP3.LUT R0, R7, R64, R185, 0x96, !PT ;  /* 0x0000004007007212 */ /* 0x000fe200078e96b9 */
[----:B------:R-:W-:-:S04]  /*dff0*/  IMAD.WIDE.U32 R10, R2, -0x2daee0ad, RZ ;  /* 0xd2511f53020a7825 */ /* 0x000fc800078e00ff */
[----:B------:R-:W-:Y:S01]  /*e000*/  IMAD.WIDE.U32 R8, R0, -0x326172a9, RZ ;  /* 0xcd9e8d5700087825 */ /* 0x000fe200078e00ff */
[----:B------:R-:W-:-:S04]  /*e010*/  LOP3.LUT R2, R11, R6, R238, 0x96, !PT ;  /* 0x000000060b027212 */ /* 0x000fc800078e96ee */
[----:B------:R-:W-:-:S05]  /*e020*/  LOP3.LUT R0, R9, R52, R229, 0x96, !PT ;  /* 0x0000003409007212 */ /* 0x000fca00078e96e5 */
[----:B------:R-:W-:-:S05]  /*e030*/  IMAD.WIDE.U32 R6, R0, -0x2daee0ad, RZ ;  /* 0xd2511f5300067825 */ /* 0x000fca00078e00ff */
[----:B------:R-:W-:Y:S01]  /*e040*/  LOP3.LUT R5, R7, R10, R237, 0x96, !PT ;  /* 0x0000000a07057212 */ /* 0x000fe200078e96ed */
[----:B------:R-:W-:-:S05]  /*e050*/  IMAD.WIDE.U32 R10, R2, -0x326172a9, RZ ;  /* 0xcd9e8d57020a7825 */ /* 0x000fca00078e00ff */
[----:B------:R-:W-:-:S05]  /*e060*/  LOP3.LUT R0, R11, R8, R236, 0x96, !PT ;  /* 0x000000080b007212 */ /* 0x000fca00078e96ec */
[----:B------:R-:W-:-:S05]  /*e070*/  IMAD.WIDE.U32 R12, R0, -0x2daee0ad, RZ ;  /* 0xd2511f53000c7825 */ /* 0x000fca00078e00ff */
[----:B------:R-:W-:-:S05]  /*e080*/  LOP3.LUT R0, R13, R6, R234, 0x96, !PT ;  /* 0x000000060d007212 */ /* 0x000fca00078e96ea */
[----:B------:R-:W-:-:S03]  /*e090*/  IMAD.WIDE.U32 R6, R0, -0x326172a9, RZ ;  /* 0xcd9e8d5700067825 */ /* 0x000fc600078e00ff */
[----:B------:R-:W-:Y:S01]  /*e0a0*/  LOP3.LUT R0, R6, 0xffff, RZ, 0xc0, !PT ;  /* 0x0000ffff06007812 */ /* 0x000fe200078ec0ff */
[----:B------:R-:W-:-:S03]  /*e0b0*/  IMAD.WIDE.U32 R8, R5, -0x326172a9, RZ ;  /* 0xcd9e8d5705087825 */ /* 0x000fc600078e00ff */
[----:B------:R-:W-:Y:S02]  /*e0c0*/  SHF.R.U32.HI R2, RZ, 0x8, R0 ;  /* 0x00000008ff027819 */ /* 0x000fe40000011600 */
[----:B------:R-:W-:Y:S02]  /*e0d0*/  LOP3.LUT R0, R6, 0xff, RZ, 0xc0, !PT ;  /* 0x000000ff06007812 */ /* 0x000fe400078ec0ff */
[----:B------:R-:W-:Y:S02]  /*e0e0*/  LOP3.LUT R8, R7, R8, R188, 0x96, !PT ;  /* 0x0000000807087212 */ /* 0x000fe400078e96bc */
[----:B------:R-:W-:Y:S01]  /*e0f0*/  PRMT R7, R0, 0x5410, R2 ;  /* 0x0000541000077816 */ /* 0x000fe20000000002 */
[----:B------:R-:W-:-:S05]  /*e100*/  FMUL.FTZ R2, R95, UR14 ;  /* 0x0000000e5f027c20 */ /* 0x000fca0008410000 */
[----:B------:R-:W-:-:S05]  /*e110*/  FSEL R2, R2, RZ, P2 ;  /* 0x000000ff02027208 */ /* 0x000fca0001000000 */
[--C-:B------:R-:W-:Y:S01]  /*e120*/  FFMA.FTZ R5, R42, UR14, -R2.reuse ;  /* 0x0000000e2a057c23 */ /* 0x100fe20008010802 */
[----:B------:R-:W-:-:S03]  /*e130*/  FFMA.FTZ R0, R41, UR14, -R2 ;  /* 0x0000000e29007c23 */ /* 0x000fc60008010802 */
[----:B------:R-:W-:Y:S08]  /*e140*/  MUFU.EX2 R138, R5 ;  /* 0x00000005008a7308 */ /* 0x000ff00000000800 */
[----:B------:R1:W2:Y:S02]  /*e150*/  MUFU.EX2 R212, R0 ;  /* 0x0000000000d47308 */ /* 0x0002a40000000800 */
[----:B-1----:R-:W-:-:S02]  /*e160*/  HSET2.LE.AND R0, R7, R133, PT ;  /* 0x0000008507007233 */ /* 0x002fc40003803000 */
[----:B--2---:R-:W-:-:S04]  /*e170*/  F2FP.BF16.F32.PACK_AB R5, R212, R138 ;  /* 0x0000008ad405723e */ /* 0x004fc800000010ff */
[----:B------:R-:W-:Y:S02]  /*e180*/  LOP3.LUT R26, R0, R5, RZ, 0xc0, !PT ;  /* 0x00000005001a7212 */ /* 0x000fe400078ec0ff */
[--C-:B------:R-:W-:Y:S02]  /*e190*/  SHF.R.U32.HI R0, RZ, 0x10, R6.reuse ;  /* 0x00000010ff007819 */ /* 0x100fe40000011606 */
[----:B------:R-:W-:Y:S02]  /*e1a0*/  SHF.R.U32.HI R6, RZ, 0x18, R6 ;  /* 0x00000018ff067819 */ /* 0x000fe40000011606 */
[----:B------:R-:W-:-:S04]  /*e1b0*/  LOP3.LUT R0, R0, 0xff, RZ, 0xc0, !PT ;  /* 0x000000ff00007812 */ /* 0x000fc800078ec0ff */
[----:B------:R-:W-:Y:S01]  /*e1c0*/  PRMT R7, R0, 0x5410, R6 ;  /* 0x0000541000077816 */ /* 0x000fe20000000006 */
[----:B------:R-:W-:-:S05]  /*e1d0*/  FMUL.FTZ R0, R94, UR14 ;  /* 0x0000000e5e007c20 */ /* 0x000fca0008410000 */
[----:B------:R-:W-:-:S05]  /*e1e0*/  FSEL R0, R0, RZ, P1 ;  /* 0x000000ff00007208 */ /* 0x000fca0000800000 */
[--C-:B------:R-:W-:Y:S01]  /*e1f0*/  FFMA.FTZ R6, R43, UR14, -R0.reuse ;  /* 0x0000000e2b067c23 */ /* 0x100fe20008010800 */
[----:B------:R-:W-:-:S03]  /*e200*/  FFMA.FTZ R5, R40, UR14, -R0 ;  /* 0x0000000e28057c23 */ /* 0x000fc60008010800 */
[----:B------:R-:W-:Y:S08]  /*e210*/  MUFU.EX2 R137, R6 ;  /* 0x0000000600897308 */ /* 0x000ff00000000800 */
[----:B------:R1:W2:Y:S01]  /*e220*/  MUFU.EX2 R211, R5 ;  /* 0x0000000500d37308 */ /* 0x0002a20000000800 */
[----:B------:R-:W-:Y:S01]  /*e230*/  LOP3.LUT R10, R9, R10, R235, 0x96, !PT ;  /* 0x0000000a090a7212 */ /* 0x000fe200078e96eb */
[----:B------:R-:W-:Y:S01]  /*e240*/  IMAD.MOV.U32 R179, RZ, RZ, R27 ;  /* 0x000000ffffb37224 */ /* 0x000fe200078e001b */
[----:B-1----:R-:W-:-:S02]  /*e250*/  HSET2.LE.AND R5, R7, R133, PT ;  /* 0x0000008507057233 */ /* 0x002fc40003803000 */
[----:B--2---:R-:W-:-:S04]  /*e260*/  F2FP.BF16.F32.PACK_AB R6, R211, R137 ;  /* 0x00000089d306723e */ /* 0x004fc800000010ff */
[----:B------:R-:W-:Y:S01]  /*e270*/  LOP3.LUT R27, R5, R6, RZ, 0xc0, !PT ;  /* 0x00000006051b7212 */ /* 0x000fe200078ec0ff */
[----:B------:R-:W-:-:S05]  /*e280*/  IMAD.WIDE.U32 R6, R10, -0x2daee0ad, RZ ;  /* 0xd2511f530a067825 */ /* 0x000fca00078e00ff */
[----:B------:R-:W-:Y:S02]  /*e290*/  LOP3.LUT R5, R7, R12, R51, 0x96, !PT ;  /* 0x0000000c07057212 */ /* 0x000fe400078e9633 */
[----:B------:R-:W-:-:S04]  /*e2a0*/  LOP3.LUT R7, R6, 0xffff, RZ, 0xc0, !PT ;  /* 0x0000ffff06077812 */ /* 0x000fc800078ec0ff */
[----:B------:R-:W-:Y:S02]  /*e2b0*/  SHF.R.U32.HI R9, RZ, 0x8, R7 ;  /* 0x00000008ff097819 */ /* 0x000fe40000011607 */
[----:B------:R-:W-:Y:S01]  /*e2c0*/  LOP3.LUT R7, R6, 0xff, RZ, 0xc0, !PT ;  /* 0x000000ff06077812 */ /* 0x000fe200078ec0ff */
[----:B------:R-:W-:-:S03]  /*e2d0*/  FFMA.FTZ R10, R38, UR14, -R2 ;  /* 0x0000000e260a7c23 */ /* 0x000fc60008010802 */
[----:B------:R-:W-:Y:S01]  /*e2e0*/  PRMT R7, R7, 0x5410, R9 ;  /* 0x0000541007077816 */ /* 0x000fe20000000009 */
[----:B------:R-:W-:Y:S01]  /*e2f0*/  FFMA.FTZ R9, R37, UR14, -R2 ;  /* 0x0000000e25097c23 */ /* 0x000fe20008010802 */
[----:B------:R-:W-:Y:S08]  /*e300*/  MUFU.EX2 R183, R10 ;  /* 0x0000000a00b77308 */ /* 0x000ff00000000800 */
[----:B------:R-:W1:Y:S01]  /*e310*/  MUFU.EX2 R40, R9 ;  /* 0x0000000900287308 */ /* 0x000e620000000800 */
[----:B------:R-:W-:Y:S01]  /*e320*/  HSET2.LE.AND R7, R7, R133, PT ;  /* 0x0000008507077233 */ /* 0x000fe20003803000 */
[----:B------:R-:W-:Y:S01]  /*e330*/  IMAD.MOV.U32 R45, RZ, RZ, R50 ;  /* 0x000000ffff2d7224 */ /* 0x000fe200078e0032 */
[----:B-1----:R-:W-:-:S04]  /*e340*/  F2FP.BF16.F32.PACK_AB R9, R40, R183 ;  /* 0x000000b72809723e */ /* 0x002fc800000010ff */
[----:B------:R-:W-:Y:S02]  /*e350*/  LOP3.LUT R50, R7, R9, RZ, 0xc0, !PT ;  /* 0x0000000907327212 */ /* 0x000fe400078ec0ff */
[--C-:B------:R-:W-:Y:S02]  /*e360*/  SHF.R.U32.HI R9, RZ, 0x10, R6.reuse ;  /* 0x00000010ff097819 */ /* 0x100fe40000011606 */
[----:B------:R-:W-:Y:S02]  /*e370*/  SHF.R.U32.HI R7, RZ, 0x18, R6 ;  /* 0x00000018ff077819 */ /* 0x000fe40000011606 */
[----:B------:R-:W-:Y:S01]  /*e380*/  LOP3.LUT R6, R9, 0xff, RZ, 0xc0, !PT ;  /* 0x000000ff09067812 */ /* 0x000fe200078ec0ff */
[----:B------:R-:W-:-:S03]  /*e390*/  FFMA.FTZ R9, R39, UR14, -R0 ;  /* 0x0000000e27097c23 */ /* 0x000fc60008010800 */
[----:B------:R-:W-:Y:S01]  /*e3a0*/  PRMT R6, R6, 0x5410, R7 ;  /* 0x0000541006067816 */ /* 0x000fe20000000007 */
[----:B------:R-:W-:Y:S01]  /*e3b0*/  FFMA.FTZ R7, R36, UR14, -R0 ;  /* 0x0000000e24077c23 */ /* 0x000fe20008010800 */
[----:B------:R-:W-:Y:S08]  /*e3c0*/  MUFU.EX2 R117, R9 ;  /* 0x0000000900757308 */ /* 0x000ff00000000800 */
[----:B------:R-:W1:Y:S01]  /*e3d0*/  MUFU.EX2 R15, R7 ;  /* 0x00000007000f7308 */ /* 0x000e620000000800 */
[----:B------:R-:W-:-:S02]  /*e3e0*/  HSET2.LE.AND R6, R6, R133, PT ;  /* 0x0000008506067233 */ /* 0x000fc40003803000 */
[----:B-1----:R-:W-:-:S04]  /*e3f0*/  F2FP.BF16.F32.PACK_AB R7, R15, R117 ;  /* 0x000000750f07723e */ /* 0x002fc800000010ff */
[----:B------:R-:W-:Y:S02]  /*e400*/  LOP3.LUT R51, R6, R7, RZ, 0xc0, !PT ;  /* 0x0000000706337212 */ /* 0x000fe400078ec0ff */
        /* <DEDUP_REMOVED lines=53> */
[----:B------:R-:W-:Y:S01]  /*e760*/  LOP3.LUT R5, R69, R8, R236, 0x96, !PT ;  /* 0x0000000845057212 */ /* 0x000fe200078e96ec */
[----:B------:R-:W-:-:S04]  /*e770*/  IMAD.WIDE.U32 R6, R6, -0x2daee0ad, RZ ;  /* 0xd2511f5306067825 */ /* 0x000fc800078e00ff */
[----:B------:R-:W-:Y:S01]  /*e780*/  IMAD.WIDE.U32 R70, R5, -0x2daee0ad, RZ ;  /* 0xd2511f5305467825 */ /* 0x000fe200078e00ff */
[----:B------:R-:W-:-:S04]  /*e790*/  LOP3.LUT R10, R7, R10, R237, 0x96, !PT ;  /* 0x0000000a070a7212 */ /* 0x000fc800078e96ed */
[----:B------:R-:W-:-:S05]  /*e7a0*/  LOP3.LUT R6, R71, R6, R234, 0x96, !PT ;  /* 0x0000000647067212 */ /* 0x000fca00078e96ea */
[----:B------:R-:W-:-:S03]  /*e7b0*/  IMAD.WIDE.U32 R6, R6, -0x326172a9, RZ ;  /* 0xcd9e8d5706067825 */ /* 0x000fc600078e00ff */
        /* <DEDUP_REMOVED lines=9> */
[----:B------:R-:W-:Y:S01]  /*e850*/  IMAD.WIDE.U32 R54, R10, -0x326172a9, RZ ;  /* 0xcd9e8d570a367825 */ /* 0x000fe200078e00ff */
[----:B-1----:R-:W-:-:S04]  /*e860*/  F2FP.BF16.F32.PACK_AB R8, R17, R182 ;  /* 0x000000b61108723e */ /* 0x002fc800000010ff */
[----:B------:R-:W-:Y:S02]  /*e870*/  LOP3.LUT R18, R5, R8, RZ, 0xc0, !PT ;  /* 0x0000000805127212 */ /* 0x000fe400078ec0ff */
[----:B------:R-:W-:Y:S02]  /*e880*/  SHF.R.U32.HI R8, RZ, 0x10, R6 ;  /* 0x00000010ff087819 */ /* 0x000fe40000011606 */
[----:B------:R-:W-:Y:S02]  /*e890*/  LOP3.LUT R5, R7, R54, R188, 0x96, !PT ;  /* 0x0000003607057212 */ /* 0x000fe400078e96bc */
[----:B------:R-:W-:Y:S02]  /*e8a0*/  SHF.R.U32.HI R7, RZ, 0x18, R6 ;  /* 0x00000018ff077819 */ /* 0x000fe40000011606 */
[----:B------:R-:W-:Y:S01]  /*e8b0*/  LOP3.LUT R6, R8, 0xff, RZ, 0xc0, !PT ;  /* 0x000000ff08067812 */ /* 0x000fe200078ec0ff */
[----:B------:R-:W-:-:S03]  /*e8c0*/  FFMA.FTZ R8, R98, UR14, -R0 ;  /* 0x0000000e62087c23 */ /* 0x000fc60008010800 */
[----:B------:R-:W-:Y:S01]  /*e8d0*/  PRMT R6, R6, 0x5410, R7 ;  /* 0x0000541006067816 */ /* 0x000fe20000000007 */
[----:B------:R-:W-:Y:S01]  /*e8e0*/  FFMA.FTZ R7, R99, UR14, -R0 ;  /* 0x0000000e63077c23 */ /* 0x000fe20008010800 */
[----:B------:R-:W-:Y:S02]  /*e8f0*/  IMAD.MOV.U32 R98, RZ, RZ, R218 ;  /* 0x000000ffff627224 */ /* 0x000fe400078e00da */
        /* <DEDUP_REMOVED lines=27> */
[----:B------:R-:W-:-:S02]  /*eab0*/  IMAD.MOV.U32 R102, RZ, RZ, R17 ;  /* 0x000000ffff667224 */ /* 0x000fc400078e0011 */
[----:B------:R-:W-:Y:S02]  /*eac0*/  IMAD.MOV.U32 R101, RZ, RZ, R9 ;  /* 0x000000ffff657224 */ /* 0x000fe400078e0009 */
[----:B------:R-:W2:Y:S01]  /*ead0*/  LDSM.16.MT88.4 R8, [R205+0x4000] ;  /* 0x00400000cd08783b */ /* 0x000ea20000004200 */
[----:B-1----:R-:W-:-:S04]  /*eae0*/  F2FP.BF16.F32.PACK_AB R6, R181, R88 ;  /* 0x00000058b506723e */ /* 0x002fc800000010ff */
[----:B------:R-:W-:Y:S01]  /*eaf0*/  LOP3.LUT R17, R5, R6, RZ, 0xc0, !PT ;  /* 0x0000000605117212 */ /* 0x000fe200078ec0ff */
[----:B------:R-:W-:-:S04]  /*eb00*/  FMUL.FTZ R5, R33, UR14 ;  /* 0x0000000e21057c20 */ /* 0x000fc80008410000 */
[----:B------:R1:W3:Y:S02]  /*eb10*/  MUFU.EX2 R71, R5 ;  /* 0x0000000500477308 */ /* 0x0002e40000000800 */
[----:B-1----:R-:W-:-:S06]  /*eb20*/  FMUL.FTZ R5, R30, UR14 ;  /* 0x0000000e1e057c20 */ /* 0x002fcc0008410000 */
[----:B------:R1:W4:Y:S02]  /*eb30*/  MUFU.EX2 R69, R5 ;  /* 0x0000000500457308 */ /* 0x0003240000000800 */
[----:B-1----:R-:W-:-:S06]  /*eb40*/  FMUL.FTZ R5, R31, UR14 ;  /* 0x0000000e1f057c20 */ /* 0x002fcc0008410000 */
[----:B------:R1:W2:Y:S02]  /*eb50*/  MUFU.EX2 R65, R5 ;  /* 0x0000000500417308 */ /* 0x0002a40000000800 */
[----:B-1----:R-:W-:-:S06]  /*eb60*/  FMUL.FTZ R5, R32, UR14 ;  /* 0x0000000e20057c20 */ /* 0x002fcc0008410000 */
[----:B------:R-:W1:Y:S01]  /*eb70*/  MUFU.EX2 R54, R5 ;  /* 0x0000000500367308 */ /* 0x000e620000000800 */
[-C--:B---3--:R-:W-:Y:S01]  /*eb80*/  FMUL.FTZ R160, R160, R71.reuse ;  /* 0x00000047a0a07220 */ /* 0x088fe20000410000 */
[----:B------:R-:W-:Y:S01]  /*eb90*/  FMUL.FTZ R161, R161, R71 ;  /* 0x00000047a1a17220 */ /* 0x000fe20000410000 */
[-C--:B----4-:R-:W-:Y:S01]  /*eba0*/  FMUL.FTZ R162, R162, R69.reuse ;  /* 0x00000045a2a27220 */ /* 0x090fe20000410000 */
[----:B------:R-:W-:Y:S01]  /*ebb0*/  FMUL.FTZ R163, R163, R69 ;  /* 0x00000045a3a37220 */ /* 0x000fe20000410000 */
[-C--:B--2---:R-:W-:Y:S01]  /*ebc0*/  FMUL.FTZ R168, R168, R65.reuse ;  /* 0x00000041a8a87220 */ /* 0x084fe20000410000 */
[----:B------:R-:W-:Y:S01]  /*ebd0*/  FMUL.FTZ R169, R169, R65 ;  /* 0x00000041a9a97220 */ /* 0x000fe20000410000 */
[-C--:B------:R-:W-:Y:S01]  /*ebe0*/  FMUL.FTZ R148, R148, R71.reuse ;  /* 0x0000004794947220 */ /* 0x080fe20000410000 */
[----:B------:R-:W-:Y:S01]  /*ebf0*/  FMUL.FTZ R149, R149, R71 ;  /* 0x0000004795957220 */ /* 0x000fe20000410000 */
[-C--:B------:R-:W-:Y:S01]  /*ec00*/  FMUL.FTZ R150, R150, R69.reuse ;  /* 0x0000004596967220 */ /* 0x080fe20000410000 */
[----:B------:R-:W-:Y:S01]  /*ec10*/  FMUL.FTZ R151, R151, R69 ;  /* 0x0000004597977220 */ /* 0x000fe20000410000 */
[-C--:B------:R-:W-:Y:S01]  /*ec20*/  FMUL.FTZ R164, R164, R65.reuse ;  /* 0x00000041a4a47220 */ /* 0x080fe20000410000 */
[----:B------:R-:W-:Y:S01]  /*ec30*/  FMUL.FTZ R165, R165, R65 ;  /* 0x00000041a5a57220 */ /* 0x000fe20000410000 */
[-C--:B-1----:R-:W-:Y:S01]  /*ec40*/  FMUL.FTZ R170, R170, R54.reuse ;  /* 0x00000036aaaa7220 */ /* 0x082fe20000410000 */
[-C--:B------:R-:W-:Y:S01]  /*ec50*/  FMUL.FTZ R171, R171, R54.reuse ;  /* 0x00000036abab7220 */ /* 0x080fe20000410000 */
[-C--:B------:R-:W-:Y:S01]  /*ec60*/  FMUL.FTZ R166, R166, R54.reuse ;  /* 0x00000036a6a67220 */ /* 0x080fe20000410000 */
[----:B------:R-:W-:Y:S01]  /*ec70*/  FMUL.FTZ R167, R167, R54 ;  /* 0x00000036a7a77220 */ /* 0x000fe20000410000 */
[----:B------:R-:W-:Y:S01]  /*ec80*/  IMAD.MOV.U32 R100, RZ, RZ, R45 ;  /* 0x000000ffff647224 */ /* 0x000fe200078e002d */
[----:B------:R-:W-:Y:S01]  /*ec90*/  HMMA.16816.F32.BF16 R148, R20, R10, R148 ;  /* 0x0000000a1494723c */ /* 0x000fe20000041894 */
[----:B------:R-:W-:-:S02]  /*eca0*/  IMAD.MOV.U32 R41, RZ, RZ, R47 ;  /* 0x000000ffff297224 */ /* 0x000fc400078e002f */
[----:B------:R-:W-:Y:S02]  /*ecb0*/  IMAD.MOV.U32 R43, RZ, RZ, R46 ;  /* 0x000000ffff2b7224 */ /* 0x000fe400078e002e */
[----:B------:R-:W-:Y:S01]  /*ecc0*/  IMAD.MOV.U32 R103, RZ, RZ, R44 ;  /* 0x000000ffff677224 */ /* 0x000fe200078e002c */
[-C--:B------:R-:W-:Y:S06]  /*ecd0*/  HMMA.16816.F32.BF16 R36, R24, R8.reuse, R168 ;  /* 0x000000081824723c */ /* 0x080fec00000418a8 */
[----:B------:R-:W-:Y:S06]  /*ece0*/  HMMA.16816.F32.BF16 R44, R20, R8, R160 ;  /* 0x00000008142c723c */ /* 0x000fec00000418a0 */
[----:B------:R-:W-:Y:S01]  /*ecf0*/  HMMA.16816.F32.BF16 R32, R24, R10, R164 ;  /* 0x0000000a1820723c */ /* 0x000fe200000418a4 */
[----:B------:R-:W1:Y:S01]  /*ed00*/  LDSM.16.MT88.4 R8, [R206+0x4000] ;  /* 0x00400000ce08783b */ /* 0x000e620000004200 */
[-C--:B------:R-:W-:Y:S01]  /*ed10*/  FMUL.FTZ R144, R144, R71.reuse ;  /* 0x0000004790907220 */ /* 0x080fe20000410000 */
[----:B------:R-:W-:Y:S01]  /*ed20*/  FMUL.FTZ R145, R145, R71 ;  /* 0x0000004791917220 */ /* 0x000fe20000410000 */
[-C--:B------:R-:W-:Y:S01]  /*ed30*/  FMUL.FTZ R146, R146, R69.reuse ;  /* 0x0000004592927220 */ /* 0x080fe20000410000 */
[----:B------:R-:W-:Y:S01]  /*ed40*/  FMUL.FTZ R147, R147, R69 ;  /* 0x0000004593937220 */ /* 0x000fe20000410000 */
        /* <DEDUP_REMOVED lines=8> */
[-C--:B------:R-:W-:Y:S01]  /*edd0*/  FMUL.FTZ R140, R140, R71.reuse ;  /* 0x000000478c8c7220 */ /* 0x080fe20000410000 */
[----:B------:R-:W-:Y:S01]  /*ede0*/  FMUL.FTZ R141, R141, R71 ;  /* 0x000000478d8d7220 */ /* 0x000fe20000410000 */
[-C--:B------:R-:W-:Y:S01]  /*edf0*/  FMUL.FTZ R142, R142, R69.reuse ;  /* 0x000000458e8e7220 */ /* 0x080fe20000410000 */
[----:B------:R-:W-:Y:S01]  /*ee00*/  FMUL.FTZ R143, R143, R69 ;  /* 0x000000458f8f7220 */ /* 0x000fe20000410000 */
[----:B------:R-:W-:Y:S01]  /*ee10*/  MOV R89, R43 ;  /* 0x0000002b00597202 */ /* 0x000fe20000000f00 */
[----:B------:R-:W-:-:S02]  /*ee20*/  IMAD.MOV.U32 R160, RZ, RZ, R41 ;  /* 0x000000ffffa07224 */ /* 0x000fc400078e0029 */
[----:B------:R-:W-:Y:S02]  /*ee30*/  IMAD.MOV.U32 R171, RZ, RZ, R42 ;  /* 0x000000ffffab7224 */ /* 0x000fe400078e002a */
[----:B------:R-:W-:Y:S02]  /*ee40*/  IMAD.MOV.U32 R169, RZ, RZ, R40 ;  /* 0x000000ffffa97224 */ /* 0x000fe400078e0028 */
[----:B------:R-:W-:Y:S02]  /*ee50*/  IMAD.MOV.U32 R161, RZ, RZ, R13 ;  /* 0x000000ffffa17224 */ /* 0x000fe400078e000d */
[----:B------:R-:W-:Y:S01]  /*ee60*/  IMAD.MOV.U32 R90, RZ, RZ, R14 ;  /* 0x000000ffff5a7224 */ /* 0x000fe200078e000e */
[-C--:B-1----:R-:W-:Y:S06]  /*ee70*/  HMMA.16816.F32.BF16 R40, R20, R8.reuse, R144 ;  /* 0x000000081428723c */ /* 0x082fec0000041890 */
[----:B------:R-:W-:Y:S01]  /*ee80*/  HMMA.16816.F32.BF16 R28, R24, R8, R156 ;  /* 0x00000008181c723c */ /* 0x000fe2000004189c */
[----:B------:R-:W-:-:S05]  /*ee90*/  IMAD.MOV.U32 R146, RZ, RZ, R15 ;  /* 0x000000ffff927224 */ /* 0x000fca00078e000f */
[-C--:B------:R-:W-:Y:S06]  /*eea0*/  HMMA.16816.F32.BF16 R24, R24, R10.reuse, R152 ;  /* 0x0000000a1818723c */ /* 0x080fec0000041898 */
[----:B------:R-:W-:Y:S01]  /*eeb0*/  HMMA.16816.F32.BF16 R12, R20, R10, R140 ;  /* 0x0000000a140c723c */ /* 0x000fe2000004188c */
[----:B------:R-:W1:Y:S05]  /*eec0*/  LDSM.16.MT88.4 R8, [R205+0x4400] ;  /* 0x00440000cd08783b */ /* 0x000e6a0000004200 */
[-C--:B-1----:R-:W-:Y:S06]  /*eed0*/  HMMA.16816.F32.BF16 R44, R56, R8.reuse, R44 ;  /* 0x00000008382c723c */ /* 0x082fec000004182c */
[C---:B------:R-:W-:Y:S06]  /*eee0*/  HMMA.16816.F32.BF16 R36, R48.reuse, R8, R36 ;  /* 0x000000083024723c */ /* 0x040fec0000041824 */
[-C--:B------:R-:W-:Y:S06]  /*eef0*/  HMMA.16816.F32.BF16 R32, R48, R10.reuse, R32 ;  /* 0x0000000a3020723c */ /* 0x080fec0000041820 */
[C---:B------:R-:W-:Y:S01]  /*ef00*/  HMMA.16816.F32.BF16 R20, R56.reuse, R10, R148 ;  /* 0x0000000a3814723c */ /* 0x040fe20000041894 */
[----:B------:R-:W1:Y:S05]  /*ef10*/  LDSM.16.MT88.4 R8, [R206+0x4400] ;  /* 0x00440000ce08783b */ /* 0x000e6a0000004200 */
[-C--:B-1----:R-:W-:Y:S06]  /*ef20*/  HMMA.16816.F32.BF16 R40, R56, R8.reuse, R40 ;  /* 0x000000083828723c */ /* 0x082fec0000041828 */
[C---:B------:R-:W-:Y:S06]  /*ef30*/  HMMA.16816.F32.BF16 R28, R48.reuse, R8, R28 ;  /* 0x00000008301c723c */ /* 0x040fec000004181c */
[-C--:B------:R-:W-:Y:S06]  /*ef40*/  HMMA.16816.F32.BF16 R24, R48, R10.reuse, R24 ;  /* 0x0000000a3018723c */ /* 0x080fec0000041818 */
[----:B------:R-:W-:Y:S01]  /*ef50*/  HMMA.16816.F32.BF16 R12, R56, R10, R12 ;  /* 0x0000000a380c723c */ /* 0x000fe2000004180c */
[----:B------:R-:W1:Y:S01]  /*ef60*/  LDSM.16.MT88.4 R8, [R205+0x4800] ;  /* 0x00480000cd08783b */ /* 0x000e620000004200 */
[----:B------:R-:W-:-:S02]  /*ef70*/  IMAD.MOV.U32 R167, RZ, RZ, R75 ;  /* 0x000000ffffa77224 */ /* 0x000fc400078e004b */
[----:B------:R-:W-:Y:S02]  /*ef80*/  IMAD.MOV.U32 R147, RZ, RZ, R74 ;  /* 0x000000ffff937224 */ /* 0x000fe400078e004a */
[----:B------:R-:W-:Y:S02]  /*ef90*/  IMAD.MOV.U32 R145, RZ, RZ, R73 ;  /* 0x000000ffff917224 */ /* 0x000fe400078e0049 */
[----:B------:R-:W-:Y:S01]  /*efa0*/  IMAD.MOV.U32 R91, RZ, RZ, R72 ;  /* 0x000000ffff5b7224 */ /* 0x000fe200078e0048 */
[----:B------:R-:W-:Y:S01]  /*efb0*/  LOP3.LUT R6, R55, R68, R235, 0x96, !PT ;  /* 0x0000004437067212 */ /* 0x000fe200078e96eb */
[----:B------:R-:W-:Y:S01]  /*efc0*/  FFMA.FTZ R5, R224, UR14, -R2 ;  /* 0x0000000ee0057c23 */ /* 0x000fe20008010802 */
[-C--:B-1----:R-:W-:Y:S06]  /*efd0*/  HMMA.16816.F32.BF16 R72, R60, R8.reuse, R44 ;  /* 0x000000083c48723c */ /* 0x082fec000004182c */
[C---:B------:R-:W-:Y:S06]  /*efe0*/  HMMA.16816.F32.BF16 R36, R16.reuse, R8, R36 ;  /* 0x000000081024723c */ /* 0x040fec0000041824 */
[-C--:B------:R-:W-:Y:S06]  /*eff0*/  HMMA.16816.F32.BF16 R32, R16, R10.reuse, R32 ;  /* 0x0000000a1020723c */ /* 0x080fec0000041820 */
[----:B------:R-:W-:Y:S01]  /*f000*/  HMMA.16816.F32.BF16 R56, R60, R10, R20 ;  /* 0x0000000a3c38723c */ /* 0x000fe20000041814 */
[----:B------:R-:W1:Y:S01]  /*f010*/  LDSM.16.MT88.4 R8, [R206+0x4800] ;  /* 0x00480000ce08783b */ /* 0x000e620000004200 */
[----:B------:R2:W-:Y:S01]  /*f020*/  MUFU.EX2 R162, R5 ;  /* 0x0000000500a27308 */ /* 0x0005e20000000800 */
[----:B------:R-:W-:-:S02]  /*f030*/  VIADD R144, R223, 0x646e171e ;  /* 0x646e171edf907836 */ /* 0x000fc40000000000 */
[----:B------:R-:W-:Y:S01]  /*f040*/  IMAD.WIDE.U32 R6, R6, -0x2daee0ad, RZ ;  /* 0xd2511f5306067825 */ /* 0x000fe200078e00ff */
[----:B------:R-:W3:Y:S03]  /*f050*/  LDSM.16.MT88.4 R20, [R205+0x4c00] ;  /* 0x004c0000cd14783b */ /* 0x000ee60000004200 */
[----:B--2---:R-:W-:-:S04]  /*f060*/  FFMA.FTZ R5, R225, UR14, -R2 ;  /* 0x0000000ee1057c23 */ /* 0x004fc80008010802 */
[----:B------:R2:W-:Y:S02]  /*f070*/  MUFU.EX2 R166, R5 ;  /* 0x0000000500a67308 */ /* 0x0005e40000000800 */
[----:B--2---:R-:W-:Y:S01]  /*f080*/  LOP3.LUT R5, R7, R70, R144, 0x96, !PT ;  /* 0x0000004607057212 */ /* 0x004fe200078e9690 */
[----:B-1----:R-:W-:Y:S01]  /*f090*/  HMMA.16816.F32.BF16 R48, R60, R8, R40 ;  /* 0x000000083c30723c */ /* 0x002fe20000041828 */
[----:B------:R-:W-:-:S05]  /*f0a0*/  LOP3.LUT R7, R6, 0xffff, RZ, 0xc0, !PT ;  /* 0x0000ffff06077812 */ /* 0x000fca00078ec0ff */
[C---:B------:R-:W-:Y:S06]  /*f0b0*/  HMMA.16816.F32.BF16 R28, R16.reuse, R8, R28 ;  /* 0x00000008101c723c */ /* 0x040fec000004181c */
[----:B------:R-:W-:Y:S01]  /*f0c0*/  HMMA.16816.F32.BF16 R24, R16, R10, R24 ;  /* 0x0000000a1018723c */ /* 0x000fe20000041818 */
[----:B------:R-:W-:-:S05]  /*f0d0*/  SHF.R.U32.HI R9, RZ, 0x18, R6 ;  /* 0x00000018ff097819 */ /* 0x000fca0000011606 */
[----:B------:R-:W-:Y:S01]  /*f0e0*/  HMMA.16816.F32.BF16 R40, R60, R10, R12 ;  /* 0x0000000a3c28723c */ /* 0x000fe2000004180c */
[----:B------:R-:W-:Y:S01]  /*f0f0*/  FFMA.FTZ R8, R92, UR14, -R2 ;  /* 0x0000000e5c087c23 */ /* 0x000fe20008010802 */
[----:B------:R-:W1:Y:S05]  /*f100*/  LDSM.16.MT88.4 R16, [R206+0x4c00] ;  /* 0x004c0000ce10783b */ /* 0x000e6a0000004200 */
[----:B------:R-:W-:Y:S02]  /*f110*/  LOP3.LUT R11, R6, 0xff, RZ, 0xc0, !PT ;  /* 0x000000ff060b7812 */ /* 0x000fe400078ec0ff */
[----:B------:R-:W-:Y:S02]  /*f120*/  SHF.R.U32.HI R10, RZ, 0x10, R6 ;  /* 0x00000010ff0a7819 */ /* 0x000fe40000011606 */
[----:B------:R-:W-:-:S04]  /*f130*/  SHF.R.U32.HI R6, RZ, 0x8, R7 ;  /* 0x00000008ff067819 */ /* 0x000fc80000011607 */
[----:B------:R-:W-:Y:S02]  /*f140*/  PRMT R12, R11, 0x5410, R6 ;  /* 0x000054100b0c7816 */ /* 0x000fe40000000006 */
[----:B------:R-:W-:-:S04]  /*f150*/  LOP3.LUT R6, R10, 0xff, RZ, 0xc0, !PT ;  /* 0x000000ff0a067812 */ /* 0x000fc800078ec0ff */
[----:B------:R-:W-:Y:S02]  /*f160*/  PRMT R11, R6, 0x5410, R9 ;  /* 0x00005410060b7816 */ /* 0x000fe40000000009 */
[----:B------:R-:W-:Y:S01]  /*f170*/  LOP3.LUT R6, R5, 0xffff, RZ, 0xc0, !PT ;  /* 0x0000ffff05067812 */ /* 0x000fe200078ec0ff */
[----:B------:R2:W-:Y:S01]  /*f180*/  MUFU.EX2 R158, R8 ;  /* 0x00000008009e7308 */ /* 0x0005e20000000800 */
[----:B------:R-:W-:-:S07]  /*f190*/  FFMA.FTZ R7, R93, UR14, -R2 ;  /* 0x0000000e5d077c23 */ /* 0x000fce0008010802 */
[----:B------:R4:W3:Y:S01]  /*f1a0*/  MUFU.EX2 R142, R7 ;  /* 0x00000007008e7308 */ /* 0x0008e20000000800 */
[----:B--2---:R-:W-:Y:S01]  /*f1b0*/  SHF.R.U32.HI R8, RZ, 0x8, R6 ;  /* 0x00000008ff087819 */ /* 0x004fe20000011606 */
[----:B------:R-:W-:-:S06]  /*f1c0*/  FFMA.FTZ R6, R97, UR14, -R0 ;  /* 0x0000000e61067c23 */ /* 0x000fcc0008010800 */
[----:B------:R2:W-:Y:S01]  /*f1d0*/  MUFU.EX2 R157, R6 ;  /* 0x00000006009d7308 */ /* 0x0005e20000000800 */
[----:B----4-:R-:W-:Y:S01]  /*f1e0*/  FFMA.FTZ R7, R226, UR14, -R0 ;  /* 0x0000000ee2077c23 */ /* 0x010fe20008010800 */
[----:B------:R-:W-:-:S06]  /*f1f0*/  LOP3.LUT R10, R5, 0xff, RZ, 0xc0, !PT ;  /* 0x000000ff050a7812 */ /* 0x000fcc00078ec0ff */
[----:B------:R4:W-:Y:S01]  /*f200*/  MUFU.EX2 R163, R7 ;  /* 0x0000000700a37308 */ /* 0x0009e20000000800 */
[----:B------:R-:W-:Y:S01]  /*f210*/  SHF.R.U32.HI R9, RZ, 0x18, R5 ;  /* 0x00000018ff097819 */ /* 0x000fe20000011605 */
[----:B--2---:R-:W-:-:S06]  /*f220*/  FFMA.FTZ R6, R96, UR14, -R0 ;  /* 0x0000000e60067c23 */ /* 0x004fcc0008010800 */
[----:B------:R3:W2:Y:S01]  /*f230*/  MUFU.EX2 R141, R6 ;  /* 0x00000006008d7308 */ /* 0x0006a20000000800 */
[----:B----4-:R-:W-:-:S04]  /*f240*/  SHF.R.U32.HI R7, RZ, 0x10, R5 ;  /* 0x00000010ff077819 */ /* 0x010fc80000011605 */
[----:B------:R-:W-:Y:S01]  /*f250*/  LOP3.LUT R5, R7, 0xff, RZ, 0xc0, !PT ;  /* 0x000000ff07057812 */ /* 0x000fe200078ec0ff */
[----:B------:R-:W-:-:S03]  /*f260*/  FFMA.FTZ R7, R227, UR14, -R0 ;  /* 0x0000000ee3077c23 */ /* 0x000fc60008010800 */
[----:B------:R-:W-:Y:S02]  /*f270*/  PRMT R9, R5, 0x5410, R9 ;  /* 0x0000541005097816 */ /* 0x000fe40000000009 */
[--C-:B------:R-:W-:Y:S01]  /*f280*/  HSET2.LE.AND R5, R12, R133.reuse, PT ;  /* 0x000000850c057233 */ /* 0x100fe20003803000 */
[----:B------:R-:W4:Y:S01]  /*f290*/  MUFU.EX2 R165, R7 ;  /* 0x0000000700a57308 */ /* 0x000f220000000800 */
[----:B---3--:R-:W-:Y:S02]  /*f2a0*/  F2FP.BF16.F32.PACK_AB R6, R142, R158 ;  /* 0x0000009e8e06723e */ /* 0x008fe400000010ff */
[----:B------:R-:W-:Y:S02]  /*f2b0*/  PRMT R8, R10, 0x5410, R8 ;  /* 0x000054100a087816 */ /* 0x000fe40000000008 */
[----:B------:R-:W-:Y:S02]  /*f2c0*/  LOP3.LUT R10, R5, R6, RZ, 0xc0, !PT ;  /* 0x00000006050a7212 */ /* 0x000fe400078ec0ff */
[----:B------:R-:W-:-:S02]  /*f2d0*/  HSET2.LE.AND R5, R11, R133, PT ;  /* 0x000000850b057233 */ /* 0x000fc40003803000 */
[----:B--2---:R-:W-:-:S04]  /*f2e0*/  F2FP.BF16.F32.PACK_AB R6, R141, R157 ;  /* 0x0000009d8d06723e */ /* 0x004fc800000010ff */
[----:B------:R-:W-:Y:S02]  /*f2f0*/  LOP3.LUT R11, R5, R6, RZ, 0xc0, !PT ;  /* 0x00000006050b7212 */ /* 0x000fe400078ec0ff */
[----:B------:R-:W-:Y:S02]  /*f300*/  HSET2.LE.AND R5, R8, R133, PT ;  /* 0x0000008508057233 */ /* 0x000fe40003803000 */
[----:B------:R-:W-:-:S04]  /*f310*/  F2FP.BF16.F32.PACK_AB R6, R166, R162 ;  /* 0x000000a2a606723e */ /* 0x000fc800000010ff */
[----:B------:R-:W-:Y:S02]  /*f320*/  LOP3.LUT R8, R5, R6, RZ, 0xc0, !PT ;  /* 0x0000000605087212 */ /* 0x000fe400078ec0ff */
[----:B------:R-:W-:Y:S02]  /*f330*/  HSET2.LE.AND R5, R9, R133, PT ;  /* 0x0000008509057233 */ /* 0x000fe40003803000 */
[----:B----4-:R-:W-:-:S04]  /*f340*/  F2FP.BF16.F32.PACK_AB R6, R165, R163 ;  /* 0x000000a3a506723e */ /* 0x010fc800000010ff */
[----:B------:R-:W-:Y:S01]  /*f350*/  LOP3.LUT R9, R5, R6, RZ, 0xc0, !PT ;  /* 0x0000000605097212 */ /* 0x000fe200078ec0ff */
[----:B------:R-:W-:Y:S01]  /*f360*/  FFMA.FTZ R5, R128, UR14, -R4 ;  /* 0x0000000e80057c23 */ /* 0x000fe20008010804 */
[----:B------:R-:W-:-:S03]  /*f370*/  LOP3.LUT R6, R81, R82, R235, 0x96, !PT ;  /* 0x0000005251067212 */ /* 0x000fc600078e96eb */
[----:B------:R2:W-:Y:S02]  /*f380*/  MUFU.EX2 R170, R5 ;  /* 0x0000000500aa7308 */ /* 0x0005e40000000800 */
[----:B------:R-:W-:Y:S01]  /*f390*/  IMAD.WIDE.U32 R6, R6, -0x2daee0ad, RZ ;  /* 0xd2511f5306067825 */ /* 0x000fe200078e00ff */
[----:B------:R-:W-:Y:S03]  /*f3a0*/  HMMA.16816.F32.BF16 R44, R8, R20, R36 ;  /* 0x00000014082c723c */ /* 0x000fe60000041824 */
[----:B--2---:R-:W-:-:S04]  /*f3b0*/  FFMA.FTZ R5, R129, UR14, -R4 ;  /* 0x0000000e81057c23 */ /* 0x004fc80008010804 */
[----:B------:R2:W-:Y:S01]  /*f3c0*/  MUFU.EX2 R168, R5 ;  /* 0x0000000500a87308 */ /* 0x0005e20000000800 */
[C---:B------:R-:W-:Y:S06]  /*f3d0*/  HMMA.16816.F32.BF16 R36, R8.reuse, R22, R32 ;  /* 0x000000160824723c */ /* 0x040fec0000041820 */
[----:B-1----:R-:W-:Y:S01]  /*f3e0*/  HMMA.16816.F32.BF16 R32, R8, R16, R28 ;  /* 0x000000100820723c */ /* 0x002fe2000004181c */
[----:B--2---:R-:W-:-:S04]  /*f3f0*/  FFMA.FTZ R5, R120, UR14, -R4 ;  /* 0x0000000e78057c23 */ /* 0x004fc80008010804 */
[----:B------:R1:W-:Y:S01]  /*f400*/  MUFU.EX2 R164, R5 ;  /* 0x0000000500a47308 */ /* 0x0003e20000000800 */
[----:B------:R-:W-:Y:S07]  /*f410*/  HMMA.16816.F32.BF16 R24, R8, R18, R24 ;  /* 0x000000120818723c */ /* 0x000fee0000041818 */
[----:B------:R-:W-:Y:S02]  /*f420*/  LOP3.LUT R11, R6, 0xff, RZ, 0xc0, !PT ;  /* 0x000000ff060b7812 */ /* 0x000fe400078ec0ff */
[----:B------:R-:W-:-:S02]  /*f430*/  SHF.R.U32.HI R10, RZ, 0x10, R6 ;  /* 0x00000010ff0a7819 */ /* 0x000fc40000011606 */
[----:B------:R-:W-:Y:S02]  /*f440*/  SHF.R.U32.HI R9, RZ, 0x18, R6 ;  /* 0x00000018ff097819 */ /* 0x000fe40000011606 */
[----:B-1----:R-:W-:Y:S02]  /*f450*/  LOP3.LUT R5, R7, R84, R144, 0x96, !PT ;  /* 0x0000005407057212 */ /* 0x002fe400078e9690 */
[----:B------:R-:W-:-:S04]  /*f460*/  LOP3.LUT R7, R6, 0xffff, RZ, 0xc0, !PT ;  /* 0x0000ffff06077812 */ /* 0x000fc800078ec0ff */
[----:B------:R-:W-:Y:S01]  /*f470*/  SHF.R.U32.HI R6, RZ, 0x8, R7 ;  /* 0x00000008ff067819 */ /* 0x000fe20000011607 */
[----:B------:R-:W-:Y:S01]  /*f480*/  FFMA.FTZ R8, R121, UR14, -R4 ;  /* 0x0000000e79087c23 */ /* 0x000fe20008010804 */
[----:B------:R-:W-:Y:S02]  /*f490*/  FFMA.FTZ R7, R122, UR14, -R3 ;  /* 0x0000000e7a077c23 */ /* 0x000fe40008010803 */
[----:B------:R-:W-:Y:S02]  /*f4a0*/  PRMT R12, R11, 0x5410, R6 ;  /* 0x000054100b0c7816 */ /* 0x000fe40000000006 */
[----:B------:R-:W-:Y:S01]  /*f4b0*/  LOP3.LUT R6, R10, 0xff, RZ, 0xc0, !PT ;  /* 0x000000ff0a067812 */ /* 0x000fe200078ec0ff */
[----:B------:R1:W2:Y:S03]  /*f4c0*/  MUFU.EX2 R156, R8 ;  /* 0x00000008009c7308 */ /* 0x0002a60000000800 */
[----:B------:R-:W-:-:S02]  /*f4d0*/  PRMT R11, R6, 0x5410, R9 ;  /* 0x00005410060b7816 */ /* 0x000fc40000000009 */
[----:B------:R-:W-:-:S03]  /*f4e0*/  LOP3.LUT R6, R5, 0xffff, RZ, 0xc0, !PT ;  /* 0x0000ffff05067812 */ /* 0x000fc600078ec0ff */
[----:B------:R3:W-:Y:S01]  /*f4f0*/  MUFU.EX2 R159, R7 ;  /* 0x00000007009f7308 */ /* 0x0007e20000000800 */
[----:B------:R-:W-:Y:S01]  /*f500*/  IMAD.MOV.U32 R153, RZ, RZ, R161 ;  /* 0x000000ffff997224 */ /* 0x000fe200078e00a1 */
[----:B------:R-:W-:Y:S02]  /*f510*/  LOP3.LUT R10, R5, 0xff, RZ, 0xc0, !PT ;  /* 0x000000ff050a7812 */ /* 0x000fe400078ec0ff */
[----:B------:R-:W-:Y:S02]  /*f520*/  SHF.R.U32.HI R9, RZ, 0x18, R5 ;  /* 0x00000018ff097819 */ /* 0x000fe40000011605 */
[----:B-1----:R-:W-:Y:S01]  /*f530*/  SHF.R.U32.HI R8, RZ, 0x8, R6 ;  /* 0x00000008ff087819 */ /* 0x002fe20000011606 */
[--C-:B------:R-:W-:Y:S01]  /*f540*/  FFMA.FTZ R6, R130, UR14, -R3.reuse ;  /* 0x0000000e82067c23 */ /* 0x100fe20008010803 */
[----:B---3--:R-:W-:-:S04]  /*f550*/  FFMA.FTZ R7, R123, UR14, -R3 ;  /* 0x0000000e7b077c23 */ /* 0x008fc80008010803 */
[----:B------:R1:W3:Y:S01]  /*f560*/  MUFU.EX2 R143, R7 ;  /* 0x00000007008f7308 */ /* 0x0002e20000000800 */
[----:B------:R-:W-:-:S07]  /*f570*/  IMAD.MOV.U32 R152, RZ, RZ, R167 ;  /* 0x000000ffff987224 */ /* 0x000fce00078e00a7 */
[----:B------:R4:W-:Y:S01]  /*f580*/  MUFU.EX2 R161, R6 ;  /* 0x0000000600a17308 */ /* 0x0009e20000000800 */
[----:B-1----:R-:W-:-:S04]  /*f590*/  SHF.R.U32.HI R7, RZ, 0x10, R5 ;  /* 0x00000010ff077819 */ /* 0x002fc80000011605 */
[----:B------:R-:W-:Y:S01]  /*f5a0*/  LOP3.LUT R5, R7, 0xff, RZ, 0xc0, !PT ;  /* 0x000000ff07057812 */ /* 0x000fe200078ec0ff */
[----:B----4-:R-:W-:-:S03]  /*f5b0*/  FFMA.FTZ R6, R131, UR14, -R3 ;  /* 0x0000000e83067c23 */ /* 0x010fc60008010803 */
[----:B------:R-:W-:Y:S02]  /*f5c0*/  PRMT R7, R5, 0x5410, R9 ;  /* 0x0000541005077816 */ /* 0x000fe40000000009 */
[----:B------:R-:W-:Y:S01]  /*f5d0*/  HSET2.LE.AND R5, R12, R133, PT ;  /* 0x000000850c057233 */ /* 0x000fe20003803000 */
[----:B------:R2:W1:Y:S01]  /*f5e0*/  MUFU.EX2 R167, R6 ;  /* 0x0000000600a77308 */ /* 0x0004620000000800 */
[----:B------:R-:W-:Y:S02]  /*f5f0*/  PRMT R8, R10, 0x5410, R8 ;  /* 0x000054100a087816 */ /* 0x000fe40000000008 */
[----:B--2---:R-:W-:-:S04]  /*f600*/  F2FP.BF16.F32.PACK_AB R6, R156, R164 ;  /* 0x000000a49c06723e */ /* 0x004fc800000010ff */
[----:B------:R-:W-:Y:S02]  /*f610*/  LOP3.LUT R10, R5, R6, RZ, 0xc0, !PT ;  /* 0x00000006050a7212 */ /* 0x000fe400078ec0ff */
[----:B------:R-:W-:Y:S02]  /*f620*/  HSET2.LE.AND R5, R11, R133, PT ;  /* 0x000000850b057233 */ /* 0x000fe40003803000 */
[----:B---3--:R-:W-:-:S04]  /*f630*/  F2FP.BF16.F32.PACK_AB R6, R143, R159 ;  /* 0x0000009f8f06723e */ /* 0x008fc800000010ff */
[----:B------:R-:W-:Y:S02]  /*f640*/  LOP3.LUT R11, R5, R6, RZ, 0xc0, !PT ;  /* 0x00000006050b7212 */ /* 0x000fe400078ec0ff */
[----:B------:R-:W-:Y:S02]  /*f650*/  HSET2.LE.AND R5, R8, R133, PT ;  /* 0x0000008508057233 */ /* 0x000fe40003803000 */
[----:B------:R-:W-:Y:S01]  /*f660*/  F2FP.BF16.F32.PACK_AB R6, R168, R170 ;  /* 0x000000aaa806723e */ /* 0x000fe200000010ff */
[----:B------:R-:W-:-:S03]  /*f670*/  UIADD3 UR4, UR6, 0x2, URZ ;  /* 0x0000000206047890 */ /* 0x000fc6000fffe03f */
[----:B------:R-:W-:Y:S02]  /*f680*/  LOP3.LUT R8, R5, R6, RZ, 0xc0, !PT ;  /* 0x0000000605087212 */ /* 0x000fe400078ec0ff */
[----:B------:R-:W-:Y:S02]  /*f690*/  HSET2.LE.AND R5, R7, R133, PT ;  /* 0x0000008507057233 */ /* 0x000fe40003803000 */
[----:B-1----:R-:W-:-:S04]  /*f6a0*/  F2FP.BF16.F32.PACK_AB R6, R167, R161 ;  /* 0x000000a1a706723e */ /* 0x002fc800000010ff */
[----:B------:R-:W-:Y:S02]  /*f6b0*/  LOP3.LUT R9, R5, R6, RZ, 0xc0, !PT ;  /* 0x0000000605097212 */ /* 0x000fe400078ec0ff */
[----:B------:R-:W-:-:S05]  /*f6c0*/  LOP3.LUT R5, R87, UR4, R223, 0x96, !PT ;  /* 0x0000000457057c12 */ /* 0x000fca000f8e96df */
[----:B------:R-:W-:Y:S01]  /*f6d0*/  IMAD.WIDE.U32 R12, R5, -0x326172a9, RZ ;  /* 0xcd9e8d57050c7825 */ /* 0x000fe200078e00ff */
[----:B------:R-:W-:Y:S04]  /*f6e0*/  HMMA.16816.F32.BF16 R60, R8, R20, R72 ;  /* 0x00000014083c723c */ /* 0x000fe80000041848 */
[----:B------:R-:W-:Y:S02]  /*f6f0*/  LOP3.LUT R6, R13, R78, R77, 0x96, !PT ;  /* 0x0000004e0d067212 */ /* 0x000fe400078e964d */
[----:B------:R-:W-:Y:S01]  /*f700*/  LOP3.LUT R5, R53, R12, R184, 0x96, !PT ;  /* 0x0000000c35057212 */ /* 0x000fe200078e96b8 */
[----:B------:R-:W-:Y:S02]  /*f710*/  IMAD.MOV.U32 R68, RZ, RZ, R145 ;  /* 0x000000ffff447224 */ /* 0x000fe400078e0091 */
[----:B------:R-:W-:-:S02]  /*f720*/  IMAD.MOV.U32 R55, RZ, RZ, R146 ;  /* 0x000000ffff377224 */ /* 0x000fc400078e0092 */
[----:B------:R-:W-:Y:S02]  /*f730*/  IMAD.MOV.U32 R70, RZ, RZ, R147 ;  /* 0x000000ffff467224 */ /* 0x000fe400078e0093 */
[----:B------:R-:W-:Y:S01]  /*f740*/  IMAD.MOV.U32 R28, RZ, RZ, R179 ;  /* 0x000000ffff1c7224 */ /* 0x000fe200078e00b3 */
[----:B------:R-:W-:Y:S01]  /*f750*/  HMMA.16816.F32.BF16 R120, R8, R16, R48 ;  /* 0x000000100878723c */ /* 0x000fe20000041830 */
[----:B------:R-:W-:Y:S01]  /*f760*/  IMAD.MOV.U32 R147, RZ, RZ, R127 ;  /* 0x000000ffff937224 */ /* 0x000fe200078e007f */
[----:B------:R-:W1:Y:S01]  /*f770*/  LDSM.16.MT88.4 R48, [R205+0x5000] ;  /* 0x00500000cd30783b */ /* 0x000e620000004200 */
[----:B------:R-:W-:Y:S02]  /*f780*/  IMAD.MOV.U32 R144, RZ, RZ, R126 ;  /* 0x000000ffff907224 */ /* 0x000fe400078e007e */
[----:B------:R-:W-:Y:S02]  /*f790*/  IMAD.MOV.U32 R84, RZ, RZ, R125 ;  /* 0x000000ffff547224 */ /* 0x000fe400078e007d */
[----:B------:R-:W-:-:S02]  /*f7a0*/  IMAD.MOV.U32 R145, RZ, RZ, R124 ;  /* 0x000000ffff917224 */ /* 0x000fc400078e007c */
[----:B------:R-:W-:Y:S01]  /*f7b0*/  IMAD.MOV.U32 R146, RZ, RZ, R119 ;  /* 0x000000ffff927224 */ /* 0x000fe200078e0077 */
[C---:B------:R-:W-:Y:S01]  /*f7c0*/  HMMA.16816.F32.BF16 R124, R8.reuse, R18, R40 ;  /* 0x00000012087c723c */ /* 0x040fe20000041828 */
[----:B------:R-:W-:Y:S02]  /*f7d0*/  IMAD.MOV.U32 R179, RZ, RZ, R118 ;  /* 0x000000ffffb37224 */ /* 0x000fe400078e0076 */
[----:B------:R-:W-:Y:S02]  /*f7e0*/  IMAD.MOV.U32 R82, RZ, RZ, R117 ;  /* 0x000000ffff527224 */ /* 0x000fe400078e0075 */
[----:B------:R-:W-:Y:S02]  /*f7f0*/  IMAD.MOV.U32 R128, RZ, RZ, R116 ;  /* 0x000000ffff807224 */ /* 0x000fe400078e0074 */
[----:B------:R-:W-:Y:S01]  /*f800*/  HMMA.16816.F32.BF16 R116, R8, R22, R56 ;  /* 0x000000160874723c */ /* 0x000fe20000041838 */
[----:B------:R-:W-:Y:S01]  /*f810*/  IMAD.WIDE.U32 R6, R6, -0x2daee0ad, RZ ;  /* 0xd2511f5306067825 */ /* 0x000fe200078e00ff */
[----:B------:R-:W2:Y:S05]  /*f820*/  LDSM.16.MT88.4 R56, [R206+0x5000] ;  /* 0x00500000ce38783b */ /* 0x000eaa0000004200 */
        /* <DEDUP_REMOVED lines=11> */
[----:B------:R-:W-:-:S04]  /*f8e0*/  FFMA.FTZ R5, R173, UR14, -R2 ;  /* 0x0000000ead057c23 */ /* 0x000fc80008010802 */
[----:B------:R-:W-:Y:S01]  /*f8f0*/  IMAD.WIDE.U32 R6, R6, -0x326172a9, RZ ;  /* 0xcd9e8d5706067825 */ /* 0x000fe200078e00ff */
[----:B------:R3:W-:Y:S03]  /*f900*/  MUFU.EX2 R130, R5 ;  /* 0x0000000500827308 */ /* 0x0007e60000000800 */
[--C-:B------:R-:W-:Y:S01]  /*f910*/  FFMA.FTZ R8, R105, UR14, -R2.reuse ;  /* 0x0000000e69087c23 */ /* 0x100fe20008010802 */
[----:B------:R-:W-:Y:S01]  /*f920*/  FFMA.FTZ R9, R172, UR14, -R2 ;  /* 0x0000000eac097c23 */ /* 0x000fe20008010802 */
[----:B------:R-:W-:-:S03]  /*f930*/  IMAD.WIDE.U32 R14, R10, -0x326172a9, RZ ;  /* 0xcd9e8d570a0e7825 */ /* 0x000fc600078e00ff */
[----:B------:R4:W-:Y:S01]  /*f940*/  MUFU.EX2 R81, R8 ;  /* 0x0000000800517308 */ /* 0x0009e20000000800 */
[----:B---3--:R-:W-:-:S07]  /*f950*/  LOP3.LUT R5, R6, 0xffff, RZ, 0xc0, !PT ;  /* 0x0000ffff06057812 */ /* 0x008fce00078ec0ff */
[----:B------:R3:W-:Y:S01]  /*f960*/  MUFU.EX2 R140, R9 ;  /* 0x00000009008c7308 */ /* 0x0007e20000000800 */
[----:B------:R-:W-:Y:S01]  /*f970*/  IMAD.MOV.U32 R92, RZ, RZ, R171 ;  /* 0x000000ffff5c7224 */ /* 0x000fe200078e00ab */
[----:B----4-:R-:W-:Y:S02]  /*f980*/  SHF.R.U32.HI R8, RZ, 0x8, R5 ;  /* 0x00000008ff087819 */ /* 0x010fe40000011605 */
[----:B------:R-:W-:-:S04]  /*f990*/  LOP3.LUT R5, R6, 0xff, RZ, 0xc0, !PT ;  /* 0x000000ff06057812 */ /* 0x000fc800078ec0ff */
[----:B------:R-:W-:Y:S01]  /*f9a0*/  PRMT R17, R5, 0x5410, R8 ;  /* 0x0000541005117816 */ /* 0x000fe20000000008 */
[----:B---3--:R-:W-:Y:S01]  /*f9b0*/  FFMA.FTZ R9, R107, UR14, -R2 ;  /* 0x0000000e6b097c23 */ /* 0x008fe20008010802 */
[----:B------:R-:W-:-:S03]  /*f9c0*/  SHF.R.U32.HI R5, RZ, 0x10, R6 ;  /* 0x00000010ff057819 */ /* 0x000fc60000011606 */
[----:B------:R3:W4:Y:S01]  /*f9d0*/  MUFU.EX2 R171, R9 ;  /* 0x0000000900ab7308 */ /* 0x0007220000000800 */
[----:B------:R-:W-:Y:S01]  /*f9e0*/  LOP3.LUT R5, R5, 0xff, RZ, 0xc0, !PT ;  /* 0x000000ff05057812 */ /* 0x000fe200078ec0ff */
[----:B------:R-:W-:Y:S01]  /*f9f0*/  FFMA.FTZ R8, R108, UR14, -R0 ;  /* 0x0000000e6c087c23 */ /* 0x000fe20008010800 */
[----:B------:R-:W-:-:S05]  /*fa00*/  IMAD.MOV.U32 R93, RZ, RZ, R160 ;  /* 0x000000ffff5d7224 */ /* 0x000fca00078e00a0 */
[----:B------:R1:W-:Y:S01]  /*fa10*/  MUFU.EX2 R148, R8 ;  /* 0x0000000800947308 */ /* 0x0003e20000000800 */
[----:B---3--:R-:W-:Y:S02]  /*fa20*/  SHF.R.U32.HI R9, RZ, 0x18, R6 ;  /* 0x00000018ff097819 */ /* 0x008fe40000011606 */
[----:B------:R-:W-:Y:S01]  /*fa30*/  LOP3.LUT R6, R7, R14, R188, 0x96, !PT ;  /* 0x0000000e07067212 */ /* 0x000fe200078e96bc */
[----:B------:R-:W-:Y:S01]  /*fa40*/  FFMA.FTZ R7, R109, UR14, -R0 ;  /* 0x0000000e6d077c23 */ /* 0x000fe20008010800 */
[----:B------:R-:W-:Y:S02]  /*fa50*/  PRMT R11, R5, 0x5410, R9 ;  /* 0x00005410050b7816 */ /* 0x000fe40000000009 */
[C---:B------:R-:W-:Y:S01]  /*fa60*/  LOP3.LUT R5, R6.reuse, 0xffff, RZ, 0xc0, !PT ;  /* 0x0000ffff06057812 */ /* 0x040fe200078ec0ff */
[----:B------:R3:W2:Y:S01]  /*fa70*/  MUFU.EX2 R160, R7 ;  /* 0x0000000700a07308 */ /* 0x0006a20000000800 */
[----:B------:R-:W-:Y:S02]  /*fa80*/  LOP3.LUT R10, R6, 0xff, RZ, 0xc0, !PT ;  /* 0x000000ff060a7812 */ /* 0x000fe400078ec0ff */
[----:B------:R-:W-:-:S02]  /*fa90*/  SHF.R.U32.HI R9, RZ, 0x18, R6 ;  /* 0x00000018ff097819 */ /* 0x000fc40000011606 */
[----:B-1----:R-:W-:Y:S02]  /*faa0*/  SHF.R.U32.HI R8, RZ, 0x8, R5 ;  /* 0x00000008ff087819 */ /* 0x002fe40000011605 */
[----:B---3--:R-:W-:Y:S01]  /*fab0*/  SHF.R.U32.HI R7, RZ, 0x10, R6 ;  /* 0x00000010ff077819 */ /* 0x008fe20000011606 */
[----:B------:R-:W-:-:S03]  /*fac0*/  FFMA.FTZ R6, R174, UR14, -R0 ;  /* 0x0000000eae067c23 */ /* 0x000fc60008010800 */
[----:B------:R-:W-:Y:S01]  /*fad0*/  LOP3.LUT R5, R7, 0xff, RZ, 0xc0, !PT ;  /* 0x000000ff07057812 */ /* 0x000fe200078ec0ff */
[----:B------:R1:W-:Y:S03]  /*fae0*/  MUFU.EX2 R174, R6 ;  /* 0x0000000600ae7308 */ /* 0x0003e60000000800 */
[----:B------:R-:W-:Y:S02]  /*faf0*/  PRMT R7, R5, 0x5410, R9 ;  /* 0x0000541005077816 */ /* 0x000fe40000000009 */
[----:B------:R-:W-:Y:S02]  /*fb00*/  HSET2.LE.AND R5, R17, R133, PT ;  /* 0x0000008511057233 */ /* 0x000fe40003803000 */
[----:B------:R-:W-:Y:S01]  /*fb10*/  PRMT R8, R10, 0x5410, R8 ;  /* 0x000054100a087816 */ /* 0x000fe20000000008 */
[----:B-1----:R-:W-:-:S04]  /*fb20*/  FFMA.FTZ R6, R175, UR14, -R0 ;  /* 0x0000000eaf067c23 */ /* 0x002fc80008010800 */
[----:B------:R4:W1:Y:S02]  /*fb30*/  MUFU.EX2 R129, R6 ;  /* 0x0000000600817308 */ /* 0x0008640000000800 */
[----:B----4-:R-:W-:-:S04]  /*fb40*/  F2FP.BF16.F32.PACK_AB R6, R171, R81 ;  /* 0x00000051ab06723e */ /* 0x010fc800000010ff */
[----:B------:R-:W-:Y:S02]  /*fb50*/  LOP3.LUT R10, R5, R6, RZ, 0xc0, !PT ;  /* 0x00000006050a7212 */ /* 0x000fe400078ec0ff */
[----:B------:R-:W-:Y:S02]  /*fb60*/  HSET2.LE.AND R5, R11, R133, PT ;  /* 0x000000850b057233 */ /* 0x000fe40003803000 */
[----:B--2---:R-:W-:-:S04]  /*fb70*/  F2FP.BF16.F32.PACK_AB R6, R160, R148 ;  /* 0x00000094a006723e */ /* 0x004fc800000010ff */
        /* <DEDUP_REMOVED lines=8> */
[----:B------:R-:W-:Y:S01]  /*fc00*/  LOP3.LUT R6, R87, UR6, R223, 0x96, !PT ;  /* 0x0000000657067c12 */ /* 0x000fe2000f8e96df */
[----:B------:R-:W-:Y:S01]  /*fc10*/  IMAD.MOV.U32 R74, RZ, RZ, R110 ;  /* 0x000000ffff4a7224 */ /* 0x000fe200078e006e */
[----:B------:R-:W-:Y:S01]  /*fc20*/  MOV R225, R113 ;  /* 0x0000007100e17202 */ /* 0x000fe20000000f00 */
[----:B------:R-:W-:Y:S02]  /*fc30*/  IMAD.MOV.U32 R150, RZ, RZ, R169 ;  /* 0x000000ffff967224 */ /* 0x000fe400078e00a9 */
[----:B------:R-:W-:Y:S01]  /*fc40*/  IMAD.WIDE.U32 R6, R6, -0x326172a9, RZ ;  /* 0xcd9e8d5706067825 */ /* 0x000fe200078e00ff */
[----:B------:R-:W-:-:S03]  /*fc50*/  LOP3.LUT R5, R13, R74, R77, 0x96, !PT ;  /* 0x0000004a0d057212 */ /* 0x000fc600078e964d */
        /* <DEDUP_REMOVED lines=10> */
[----:B------:R-:W-:Y:S02]  /*fd00*/  IMAD.MOV.U32 R224, RZ, RZ, R112 ;  /* 0x000000ffffe07224 */ /* 0x000fe400078e0070 */
[----:B------:R-:W-:-:S03]  /*fd10*/  IMAD.MOV.U32 R75, RZ, RZ, R111 ;  /* 0x000000ffff4b7224 */ /* 0x000fc600078e006f */
[C---:B------:R-:W-:Y:S06]  /*fd20*/  HMMA.16816.F32.BF16 R112, R8.reuse, R56, R32 ;  /* 0x000000380870723c */ /* 0x040fec0000041820 */
[----:B------:R-:W-:Y:S07]  /*fd30*/  HMMA.16816.F32.BF16 R108, R8, R58, R24 ;  /* 0x0000003a086c723c */ /* 0x000fee0000041818 */
[----:B------:R-:W-:-:S02]  /*fd40*/  LOP3.LUT R8, R7, R74, R77, 0x96, !PT ;  /* 0x0000004a07087212 */ /* 0x000fc400078e964d */
[----:B------:R-:W2:Y:S01]  /*fd50*/  LDL.LU R74, [R1+0x34] ;  /* 0x00003400014a7983 */ /* 0x000ea20000300800 */
[----:B------:R-:W-:-:S03]  /*fd60*/  IMAD.MOV.U32 R73, RZ, RZ, R243 ;  /* 0x000000ffff497224 */ /* 0x000fc600078e00f3 */
[----:B------:R-:W3:Y:S01]  /*fd70*/  LDL.LU R243, [R1+0xdc] ;  /* 0x0000dc0001f37983 */ /* 0x000ee20000300800 */
[----:B--2---:R-:W-:-:S03]  /*fd80*/  FFMA.FTZ R42, R74, R71, R73 ;  /* 0x000000474a2a7223 */ /* 0x004fc60000010049 */
[----:B------:R-:W2:Y:S02]  /*fd90*/  LDL.LU R74, [R1+0x38] ;  /* 0x00003800014a7983 */ /* 0x000ea40000300800 */
[----:B--2---:R-:W-:Y:S02]  /*fda0*/  FFMA.FTZ R41, R74, R69, R85 ;  /* 0x000000454a297223 */ /* 0x004fe40000010055 */
[----:B------:R-:W2:Y:S01]  /*fdb0*/  LDL.LU R74, [R1+0x3c] ;  /* 0x00003c00014a7983 */ /* 0x000ea20000300800 */
[----:B------:R-:W-:Y:S02]  /*fdc0*/  MOV R37, R249 ;  /* 0x000000f900257202 */ /* 0x000fe40000000f00 */
[----:B------:R-:W-:Y:S02]  /*fdd0*/  LOP3.LUT R7, R7, R78, R77, 0x96, !PT ;  /* 0x0000004e07077212 */ /* 0x000fe400078e964d */
[-CC-:B------:R-:W-:Y:S02]  /*fde0*/  LOP3.LUT R14, R67, R6.reuse, R184.reuse, 0x96, !PT ;  /* 0x00000006430e7212 */ /* 0x180fe400078e96b8 */
[----:B------:R-:W-:Y:S01]  /*fdf0*/  LOP3.LUT R13, R53, R6, R184, 0x96, !PT ;  /* 0x00000006350d7212 */ /* 0x000fe200078e96b8 */
[----:B------:R-:W-:Y:S01]  /*fe00*/  IMAD.WIDE.U32 R6, R7, -0x2daee0ad, RZ ;  /* 0xd2511f5307067825 */ /* 0x000fe200078e00ff */
[----:B------:R-:W-:-:S02]  /*fe10*/  LOP3.LUT R31, R15, R16, R235, 0x96, !PT ;  /* 0x000000100f1f7212 */ /* 0x000fc400078e96eb */
[----:B------:R-:W-:Y:S01]  /*fe20*/  LOP3.LUT R12, R67, R12, R184, 0x96, !PT ;  /* 0x0000000c430c7212 */ /* 0x000fe200078e96b8 */
[----:B------:R-:W-:Y:S01]  /*fe30*/  IMAD.WIDE.U32 R10, R5, -0x2daee0ad, RZ ;  /* 0xd2511f53050a7825 */ /* 0x000fe200078e00ff */
[----:B------:R-:W-:-:S03]  /*fe40*/  LOP3.LUT R7, R7, R64, R185, 0x96, !PT ;  /* 0x0000004007077212 */ /* 0x000fc600078e96b9 */
[----:B------:R-:W-:-:S04]  /*fe50*/  IMAD.WIDE.U32 R8, R8, -0x2daee0ad, RZ ;  /* 0xd2511f5308087825 */ /* 0x000fc800078e00ff */
[----:B------:R-:W-:-:S04]  /*fe60*/  IMAD.WIDE.U32 R14, R14, -0x2daee0ad, RZ ;  /* 0xd2511f530e0e7825 */ /* 0x000fc800078e00ff */
[----:B------:R-:W-:Y:S01]  /*fe70*/  IMAD.WIDE.U32 R16, R13, -0x2daee0ad, RZ ;  /* 0xd2511f530d107825 */ /* 0x000fe200078e00ff */
[-CC-:B------:R-:W-:Y:S02]  /*fe80*/  LOP3.LUT R5, R11, R76.reuse, R185.reuse, 0x96, !PT ;  /* 0x0000004c0b057212 */ /* 0x180fe400078e96b9 */
[----:B------:R-:W-:Y:S01]  /*fe90*/  LOP3.LUT R9, R9, R76, R185, 0x96, !PT ;  /* 0x0000004c09097212 */ /* 0x000fe200078e96b9 */
[----:B------:R-:W-:Y:S01]  /*fea0*/  IMAD.WIDE.U32 R20, R12, -0x2daee0ad, RZ ;  /* 0xd2511f530c147825 */ /* 0x000fe200078e00ff */
[--C-:B------:R-:W-:Y:S02]  /*feb0*/  LOP3.LUT R12, R15, R8, R238.reuse, 0x96, !PT ;  /* 0x000000080f0c7212 */ /* 0x100fe400078e96ee */
[--C-:B------:R-:W-:Y:S01]  /*fec0*/  LOP3.LUT R15, R17, R6, R238.reuse, 0x96, !PT ;  /* 0x00000006110f7212 */ /* 0x100fe200078e96ee */
[----:B------:R-:W-:Y:S01]  /*fed0*/  IMAD.WIDE.U32 R6, R7, -0x326172a9, RZ ;  /* 0xcd9e8d5707067825 */ /* 0x000fe200078e00ff */
[----:B------:R-:W-:-:S03]  /*fee0*/  LOP3.LUT R18, R21, R10, R238, 0x96, !PT ;  /* 0x0000000a15127212 */ /* 0x000fc600078e96ee */
[----:B------:R-:W-:Y:S01]  /*fef0*/  IMAD.WIDE.U32 R10, R5, -0x326172a9, RZ ;  /* 0xcd9e8d57050a7825 */ /* 0x000fe200078e00ff */
[----:B------:R-:W-:-:S03]  /*ff00*/  LOP3.LUT R7, R7, R52, R229, 0x96, !PT ;  /* 0x0000003407077212 */ /* 0x000fc600078e96e5 */
[----:B------:R-:W-:-:S04]  /*ff10*/  IMAD.WIDE.U32 R8, R9, -0x326172a9, RZ ;  /* 0xcd9e8d5709087825 */ /* 0x000fc800078e00ff */
[----:B------:R-:W-:-:S04]  /*ff20*/  IMAD.WIDE.U32 R12, R12, -0x326172a9, RZ ;  /* 0xcd9e8d570c0c7825 */ /* 0x000fc800078e00ff */
[----:B------:R-:W-:-:S04]  /*ff30*/  IMAD.WIDE.U32 R22, R15, -0x326172a9, RZ ;  /* 0xcd9e8d570f167825 */ /* 0x000fc800078e00ff */
[----:B--2---:R-:W-:Y:S02]  /*ff40*/  FFMA.FTZ R40, R74, R65, R83 ;  /* 0x000000414a287223 */ /* 0x004fe40000010053 */
[----:B------:R-:W2:Y:S04]  /*ff50*/  LDL.LU R74, [R1+0x40] ;  /* 0x00004000014a7983 */ /* 0x000ea80000300800 */
[----:B------:R-:W4:Y:S04]  /*ff60*/  LDL.LU R172, [R1+0x8] ;  /* 0x0000080001ac7983 */ /* 0x000f280000300800 */
[----:B------:R-:W4:Y:S01]  /*ff70*/  LDL.LU R249, [R1+0xd8] ;  /* 0x0000d80001f97983 */ /* 0x000f220000300800 */
[----:B------:R-:W-:Y:S01]  /*ff80*/  IMAD.WIDE.U32 R18, R18, -0x326172a9, RZ ;  /* 0xcd9e8d5712127825 */ /* 0x000fe200078e00ff */
[----:B------:R-:W-:-:S02]  /*ff90*/  LOP3.LUT R5, R11, R66, R229, 0x96, !PT ;  /* 0x000000420b057212 */ /* 0x000fc400078e96e5 */
[--C-:B------:R-:W-:Y:S02]  /*ffa0*/  LOP3.LUT R15, R13, R8, R236.reuse, 0x96, !PT ;  /* 0x000000080d0f7212 */ /* 0x100fe400078e96ec */
[----:B------:R-:W-:Y:S02]  /*ffb0*/  LOP3.LUT R9, R9, R66, R229, 0x96, !PT ;  /* 0x0000004209097212 */ /* 0x000fe400078e96e5 */
[--C-:B------:R-:W-:Y:S01]  /*ffc0*/  LOP3.LUT R13, R23, R6, R236.reuse, 0x96, !PT ;  /* 0x00000006170d7212 */ /* 0x100fe200078e96ec */
        /* <DEDUP_REMOVED lines=8> */
[----:B------:R-:W-:-:S04]  /*10050*/  IMAD.WIDE.U32 R14, R5, -0x326172a9, RZ ;  /* 0xcd9e8d57050e7825 */ /* 0x000fc800078e00ff */
[----:B---3--:R-:W-:Y:S01]  /*10060*/  FFMA.FTZ R5, R243, UR14, -R4 ;  /* 0x0000000ef3057c23 */ /* 0x008fe20008010804 */
[----:B------:R-:W-:Y:S02]  /*10070*/  IMAD.MOV.U32 R72, RZ, RZ, R128 ;  /* 0x000000ffff487224 */ /* 0x000fe400078e0080 */
[----:B------:R-:W-:Y:S02]  /*10080*/  IMAD.MOV.U32 R128, RZ, RZ, R225 ;  /* 0x000000ffff807224 */ /* 0x000fe400078e00e1 */
[----:B------:R-:W-:Y:S02]  /*10090*/  IMAD.MOV.U32 R225, RZ, RZ, R224 ;  /* 0x000000ffffe17224 */ /* 0x000fe400078e00e0 */
[----:B------:R1:W-:Y:S01]  /*100a0*/  MUFU.EX2 R224, R5 ;  /* 0x0000000500e07308 */ /* 0x0003e20000000800 */
[----:B------:R-:W-:-:S04]  /*100b0*/  IMAD.WIDE.U32 R24, R17, -0x2daee0ad, RZ ;  /* 0xd2511f5311187825 */ /* 0x000fc800078e00ff */
[----:B------:R-:W-:Y:S01]  /*100c0*/  IMAD.WIDE.U32 R78, R13, -0x2daee0ad, RZ ;  /* 0xd2511f530d4e7825 */ /* 0x000fe200078e00ff */
[----:B------:R-:W-:-:S03]  /*100d0*/  LOP3.LUT R10, R25, R10, R234, 0x96, !PT ;  /* 0x0000000a190a7212 */ /* 0x000fc600078e96ea */
[----:B-1----:R-:W-:-:S04]  /*100e0*/  FFMA.FTZ R5, R242, UR14, -R4 ;  /* 0x0000000ef2057c23 */ /* 0x002fc80008010804 */
[----:B------:R1:W-:Y:S01]  /*100f0*/  MUFU.EX2 R53, R5 ;  /* 0x0000000500357308 */ /* 0x0003e20000000800 */
[----:B------:R-:W-:Y:S01]  /*10100*/  LOP3.LUT R13, R79, R6, R234, 0x96, !PT ;  /* 0x000000064f0d7212 */ /* 0x000fe200078e96ea */
[----:B------:R-:W-:-:S04]  /*10110*/  IMAD.WIDE.U32 R6, R11, -0x326172a9, RZ ;  /* 0xcd9e8d570b067825 */ /* 0x000fc800078e00ff */
[----:B------:R-:W-:-:S04]  /*10120*/  IMAD.WIDE.U32 R16, R9, -0x326172a9, RZ ;  /* 0xcd9e8d5709107825 */ /* 0x000fc800078e00ff */
[----:B-1----:R-:W-:-:S04]  /*10130*/  FFMA.FTZ R5, R201, UR14, -R4 ;  /* 0x0000000ec9057c23 */ /* 0x002fc80008010804 */
[----:B------:R1:W3:Y:S01]  /*10140*/  MUFU.EX2 R64, R5 ;  /* 0x0000000500407308 */ /* 0x0002e20000000800 */
[----:B------:R-:W-:Y:S01]  /*10150*/  IMAD.WIDE.U32 R10, R10, -0x326172a9, RZ ;  /* 0xcd9e8d570a0a7825 */ /* 0x000fe200078e00ff */
[--C-:B------:R-:W-:Y:S02]  /*10160*/  LOP3.LUT R17, R17, R12, R235.reuse, 0x96, !PT ;  /* 0x0000000c11117212 */ /* 0x100fe400078e96eb */
[----:B------:R-:W-:Y:S02]  /*10170*/  LOP3.LUT R18, R7, R18, R235, 0x96, !PT ;  /* 0x0000001207127212 */ /* 0x000fe400078e96eb */
[----:B------:R-:W-:Y:S01]  /*10180*/  LOP3.LUT R12, R11, R6, R188, 0x96, !PT ;  /* 0x000000060b0c7212 */ /* 0x000fe200078e96bc */
[----:B------:R-:W-:-:S04]  /*10190*/  IMAD.WIDE.U32 R6, R13, -0x326172a9, RZ ;  /* 0xcd9e8d570d067825 */ /* 0x000fc800078e00ff */
[----:B-1----:R-:W-:-:S04]  /*101a0*/  FFMA.FTZ R5, R203, UR14, -R4 ;  /* 0x0000000ecb057c23 */ /* 0x002fc80008010804 */
[----:B------:R1:W3:Y:S01]  /*101b0*/  MUFU.EX2 R243, R5 ;  /* 0x0000000500f37308 */ /* 0x0002e20000000800 */
[----:B------:R-:W-:Y:S01]  /*101c0*/  LOP3.LUT R8, R21, R8, R234, 0x96, !PT ;  /* 0x0000000815087212 */ /* 0x000fe200078e96ea */
[----:B------:R-:W-:Y:S01]  /*101d0*/  IMAD.MOV.U32 R131, RZ, RZ, R84 ;  /* 0x000000ffff837224 */ /* 0x000fe200078e0054 */
[----:B------:R-:W-:Y:S01]  /*101e0*/  LOP3.LUT R45, R6, 0xffff, RZ, 0xc0, !PT ;  /* 0x0000ffff062d7812 */ /* 0x000fe200078ec0ff */
[----:B------:R-:W-:Y:S01]  /*101f0*/  IMAD.MOV.U32 R84, RZ, RZ, R29 ;  /* 0x000000ffff547224 */ /* 0x000fe200078e001d */
[----:B------:R-:W-:Y:S01]  /*10200*/  LOP3.LUT R29, R7, R14, R188, 0x96, !PT ;  /* 0x0000000e071d7212 */ /* 0x000fe200078e96bc */
[----:B------:R-:W-:Y:S01]  /*10210*/  IMAD.WIDE.U32 R8, R8, -0x326172a9, RZ ;  /* 0xcd9e8d5708087825 */ /* 0x000fe200078e00ff */
[----:B------:R-:W-:-:S03]  /*10220*/  LOP3.LUT R52, R6, 0xff, RZ, 0xc0, !PT ;  /* 0x000000ff06347812 */ /* 0x000fc600078ec0ff */
[----:B-1----:R-:W-:-:S04]  /*10230*/  FFMA.FTZ R5, R247, UR14, -R4 ;  /* 0x0000000ef7057c23 */ /* 0x002fc80008010804 */
[----:B------:R1:W-:Y:S01]  /*10240*/  MUFU.EX2 R242, R5 ;  /* 0x0000000500f27308 */ /* 0x0003e20000000800 */
[--C-:B------:R-:W-:Y:S01]  /*10250*/  SHF.R.U32.HI R46, RZ, 0x10, R6.reuse ;  /* 0x00000010ff2e7819 */ /* 0x100fe20000011606 */
[----:B------:R-:W-:Y:S01]  /*10260*/  VIADD R44, R223, 0x646e171e ;  /* 0x646e171edf2c7836 */ /* 0x000fe20000000000 */
[----:B------:R-:W-:Y:S01]  /*10270*/  SHF.R.U32.HI R47, RZ, 0x18, R6 ;  /* 0x00000018ff2f7819 */ /* 0x000fe20000011606 */
[----:B------:R-:W-:Y:S01]  /*10280*/  IMAD.WIDE.U32 R6, R18, -0x2daee0ad, RZ ;  /* 0xd2511f5312067825 */ /* 0x000fe200078e00ff */
[----:B------:R-:W-:-:S03]  /*10290*/  LOP3.LUT R105, R15, R22, R235, 0x96, !PT ;  /* 0x000000160f697212 */ /* 0x000fc600078e96eb */
[----:B------:R-:W-:Y:S02]  /*102a0*/  IMAD.MOV.U32 R73, RZ, RZ, R131 ;  /* 0x000000ffff497224 */ /* 0x000fe400078e0083 */
[----:B-1----:R-:W-:-:S04]  /*102b0*/  FFMA.FTZ R5, R250, UR14, -R4 ;  /* 0x0000000efa057c23 */ /* 0x002fc80008010804 */
[----:B------:R1:W-:Y:S01]  /*102c0*/  MUFU.EX2 R247, R5 ;  /* 0x0000000500f77308 */ /* 0x0003e20000000800 */
[----:B------:R-:W-:Y:S01]  /*102d0*/  IMAD.MOV.U32 R75, RZ, RZ, R28 ;  /* 0x000000ffff4b7224 */ /* 0x000fe200078e001c */
[C---:B------:R-:W-:Y:S01]  /*102e0*/  LOP3.LUT R11, R10.reuse, 0xffff, RZ, 0xc0, !PT ;  /* 0x0000ffff0a0b7812 */ /* 0x040fe200078ec0ff */
[----:B------:R-:W-:Y:S01]  /*102f0*/  IMAD.MOV.U32 R131, RZ, RZ, R226 ;  /* 0x000000ffff837224 */ /* 0x000fe200078e00e2 */
[----:B------:R-:W-:Y:S02]  /*10300*/  LOP3.LUT R21, R10, 0xff, RZ, 0xc0, !PT ;  /* 0x000000ff0a157812 */ /* 0x000fe400078ec0ff */
[--C-:B------:R-:W-:Y:S02]  /*10310*/  SHF.R.U32.HI R14, RZ, 0x10, R10.reuse ;  /* 0x00000010ff0e7819 */ /* 0x100fe4000001160a */
[----:B------:R-:W-:Y:S02]  /*10320*/  SHF.R.U32.HI R22, RZ, 0x18, R10 ;  /* 0x00000018ff167819 */ /* 0x000fe4000001160a */
[----:B------:R-:W-:-:S02]  /*10330*/  LOP3.LUT R10, R8, 0xffff, RZ, 0xc0, !PT ;  /* 0x0000ffff080a7812 */ /* 0x000fc400078ec0ff */
[----:B------:R-:W-:Y:S01]  /*10340*/  LOP3.LUT R13, R8, 0xff, RZ, 0xc0, !PT ;  /* 0x000000ff080d7812 */ /* 0x000fe200078ec0ff */
[----:B-1----:R-:W-:Y:S01]  /*10350*/  FFMA.FTZ R5, R228, UR14, -R4 ;  /* 0x0000000ee4057c23 */ /* 0x002fe20008010804 */
[--C-:B------:R-:W-:Y:S02]  /*10360*/  SHF.R.U32.HI R26, RZ, 0x10, R8.reuse ;  /* 0x00000010ff1a7819 */ /* 0x100fe40000011608 */
[----:B------:R-:W-:Y:S01]  /*10370*/  SHF.R.U32.HI R27, RZ, 0x18, R8 ;  /* 0x00000018ff1b7819 */ /* 0x000fe20000011608 */
[----:B------:R1:W-:Y:S01]  /*10380*/  MUFU.EX2 R226, R5 ;  /* 0x0000000500e27308 */ /* 0x0003e20000000800 */
[----:B------:R-:W-:Y:S01]  /*10390*/  LOP3.LUT R8, R7, R24, R44, 0x96, !PT ;  /* 0x0000001807087212 */ /* 0x000fe200078e962c */
[----:B------:R-:W-:Y:S01]  /*103a0*/  IMAD.MOV.U32 R175, RZ, RZ, R72 ;  /* 0x000000ffffaf7224 */ /* 0x000fe200078e0048 */
[C---:B------:R-:W-:Y:S02]  /*103b0*/  LOP3.LUT R19, R6.reuse, 0xffff, RZ, 0xc0, !PT ;  /* 0x0000ffff06137812 */ /* 0x040fe400078ec0ff */
[----:B------:R-:W-:-:S02]  /*103c0*/  LOP3.LUT R25, R6, 0xff, RZ, 0xc0, !PT ;  /* 0x000000ff06197812 */ /* 0x000fc400078ec0ff */
[--C-:B------:R-:W-:Y:S02]  /*103d0*/  SHF.R.U32.HI R24, RZ, 0x10, R6.reuse ;  /* 0x00000010ff187819 */ /* 0x100fe40000011606 */
[----:B------:R-:W-:Y:S01]  /*103e0*/  SHF.R.U32.HI R23, RZ, 0x18, R6 ;  /* 0x00000018ff177819 */ /* 0x000fe20000011606 */
[----:B------:R-:W-:-:S04]  /*103f0*/  IMAD.WIDE.U32 R6, R17, -0x2daee0ad, RZ ;  /* 0xd2511f5311067825 */ /* 0x000fc800078e00ff */
[----:B-1----:R-:W-:Y:S01]  /*10400*/  FFMA.FTZ R5, R230, UR14, -R4 ;  /* 0x0000000ee6057c23 */ /* 0x002fe20008010804 */
[----:B------:R-:W-:Y:S02]  /*10410*/  IMAD.MOV.U32 R72, RZ, RZ, R73 ;  /* 0x000000ffff487224 */ /* 0x000fe400078e0049 */
[----:B------:R-:W-:Y:S02]  /*10420*/  IMAD.MOV.U32 R73, RZ, RZ, R70 ;  /* 0x000000ffff497224 */ /* 0x000fe400078e0046 */
[----:B------:R-:W-:Y:S02]  /*10430*/  IMAD.MOV.U32 R107, RZ, RZ, R84 ;  /* 0x000000ffff6b7224 */ /* 0x000fe400078e0054 */
[----:B------:R-:W-:Y:S01]  /*10440*/  IMAD.MOV.U32 R70, RZ, RZ, R55 ;  /* 0x000000ffff467224 */ /* 0x000fe200078e0037 */
[----:B------:R-:W-:Y:S01]  /*10450*/  LOP3.LUT R38, R7, R20, R44, 0x96, !PT ;  /* 0x0000001407267212 */ /* 0x000fe200078e962c */
[----:B------:R-:W-:Y:S01]  /*10460*/  IMAD.MOV.U32 R84, RZ, RZ, R92 ;  /* 0x000000ffff547224 */ /* 0x000fe200078e005c */
[----:B------:R-:W-:Y:S01]  /*10470*/  SHF.R.U32.HI R92, RZ, 0x18, R6 ;  /* 0x00000018ff5c7819 */ /* 0x000fe20000011606 */
[----:B------:R-:W-:Y:S01]  /*10480*/  IMAD.MOV.U32 R55, RZ, RZ, R90 ;  /* 0x000000ffff377224 */ /* 0x000fe200078e005a */
[----:B------:R-:W-:-:S02]  /*10490*/  LOP3.LUT R90, R6, 0xffff, RZ, 0xc0, !PT ;  /* 0x0000ffff065a7812 */ /* 0x000fc400078ec0ff */
[----:B------:R-:W-:Y:S01]  /*104a0*/  LOP3.LUT R28, R9, R16, R188, 0x96, !PT ;  /* 0x00000010091c7212 */ /* 0x000fe200078e96bc */
[----:B------:R-:W-:-:S04]  /*104b0*/  FFMA.FTZ R9, R241, UR14, -R4 ;  /* 0x0000000ef1097c23 */ /* 0x000fc80008010804 */
[----:B------:R-:W-:Y:S01]  /*104c0*/  MUFU.EX2 R201, R9 ;  /* 0x0000000900c97308 */ /* 0x000fe20000000800 */
[----:B--2---:R-:W-:Y:S01]  /*104d0*/  FFMA.FTZ R43, R74, R54, R80 ;  /* 0x000000364a2b7223 */ /* 0x004fe20000010050 */
[----:B------:R-:W-:Y:S02]  /*104e0*/  IMAD.MOV.U32 R74, RZ, RZ, R75 ;  /* 0x000000ffff4a7224 */ /* 0x000fe400078e004b */
[----:B------:R-:W-:-:S04]  /*104f0*/  IMAD.MOV.U32 R75, RZ, RZ, R227 ;  /* 0x000000ffff4b7224 */ /* 0x000fc800078e00e3 */
[----:B------:R4:W-:Y:S01]  /*10500*/  MUFU.EX2 R227, R5 ;  /* 0x0000000500e37308 */ /* 0x0009e20000000800 */
[----:B------:R-:W-:Y:S02]  /*10510*/  IMAD.MOV.U32 R173, RZ, RZ, R74 ;  /* 0x000000ffffad7224 */ /* 0x000fe400078e004a */
[----:B------:R-:W-:Y:S01]  /*10520*/  IMAD.MOV.U32 R74, RZ, RZ, R91 ;  /* 0x000000ffff4a7224 */ /* 0x000fe200078e005b */
[----:B------:R-:W-:Y:S01]  /*10530*/  SHF.R.U32.HI R91, RZ, 0x10, R6 ;  /* 0x00000010ff5b7819 */ /* 0x000fe20000011606 */
[----:B----4-:R-:W-:Y:S01]  /*10540*/  FFMA.FTZ R5, R172, UR14, -R4 ;  /* 0x0000000eac057c23 */ /* 0x010fe20008010804 */
[----:B------:R-:W-:Y:S01]  /*10550*/  IMAD.MOV.U32 R172, RZ, RZ, R93 ;  /* 0x000000ffffac7224 */ /* 0x000fe200078e005d */
[----:B------:R-:W-:Y:S01]  /*10560*/  LOP3.LUT R93, R6, 0xff, RZ, 0xc0, !PT ;  /* 0x000000ff065d7812 */ /* 0x000fe200078ec0ff */
[----:B------:R-:W-:Y:S01]  /*10570*/  IMAD.WIDE.U32 R6, R31, -0x2daee0ad, RZ ;  /* 0xd2511f531f067825 */ /* 0x000fe200078e00ff */
[----:B------:R1:W-:Y:S02]  /*10580*/  MUFU.EX2 R203, R5 ;  /* 0x0000000500cb7308 */ /* 0x0003e40000000800 */
[----:B------:R-:W-:-:S02]  /*10590*/  LOP3.LUT R15, R6, 0xffff, RZ, 0xc0, !PT ;  /* 0x0000ffff060f7812 */ /* 0x000fc400078ec0ff */
[----:B------:R-:W-:Y:S02]  /*105a0*/  LOP3.LUT R18, R6, 0xff, RZ, 0xc0, !PT ;  /* 0x000000ff06127812 */ /* 0x000fe400078ec0ff */
[--C-:B------:R-:W-:Y:S02]  /*105b0*/  SHF.R.U32.HI R17, RZ, 0x10, R6.reuse ;  /* 0x00000010ff117819 */ /* 0x100fe40000011606 */
[----:B------:R-:W-:Y:S02]  /*105c0*/  SHF.R.U32.HI R16, RZ, 0x18, R6 ;  /* 0x00000018ff107819 */ /* 0x000fe40000011606 */
[----:B------:R-:W-:Y:S01]  /*105d0*/  SHF.R.U32.HI R6, RZ, 0x8, R11 ;  /* 0x00000008ff067819 */ /* 0x000fe2000001160b */
[----:B-1----:R-:W-:Y:S01]  /*105e0*/  FFMA.FTZ R5, R175, UR14, -R4 ;  /* 0x0000000eaf057c23 */ /* 0x002fe20008010804 */
[----:B------:R-:W-:Y:S02]  /*105f0*/  IMAD.MOV.U32 R175, RZ, RZ, R73 ;  /* 0x000000ffffaf7224 */ /* 0x000fe400078e0049 */
[----:B------:R-:W-:-:S02]  /*10600*/  IMAD.MOV.U32 R73, RZ, RZ, R74 ;  /* 0x000000ffff497224 */ /* 0x000fc400078e004a */
[----:B------:R-:W-:Y:S02]  /*10610*/  IMAD.MOV.U32 R74, RZ, RZ, R75 ;  /* 0x000000ffff4a7224 */ /* 0x000fe400078e004b */
[----:B------:R-:W-:Y:S02]  /*10620*/  IMAD.MOV.U32 R75, RZ, RZ, R131 ;  /* 0x000000ffff4b7224 */ /* 0x000fe400078e0083 */
[----:B------:R-:W-:Y:S02]  /*10630*/  IMAD.MOV.U32 R131, RZ, RZ, R128 ;  /* 0x000000ffff837224 */ /* 0x000fe400078e0080 */
[----:B------:R-:W-:Y:S02]  /*10640*/  IMAD.MOV.U32 R128, RZ, RZ, R225 ;  /* 0x000000ffff807224 */ /* 0x000fe400078e00e1 */
[----:B------:R1:W-:Y:S01]  /*10650*/  MUFU.EX2 R225, R5 ;  /* 0x0000000500e17308 */ /* 0x0003e20000000800 */
[----:B------:R-:W-:Y:S02]  /*10660*/  PRMT R21, R21, 0x5410, R6 ;  /* 0x0000541015157816 */ /* 0x000fe40000000006 */
[----:B------:R-:W-:Y:S01]  /*10670*/  SHF.R.U32.HI R6, RZ, 0x8, R10 ;  /* 0x00000008ff067819 */ /* 0x000fe2000001160a */
[----:B------:R-:W-:-:S03]  /*10680*/  FFMA.FTZ R9, R249, UR14, -R4 ;  /* 0x0000000ef9097c23 */ /* 0x000fc60008010804 */
[----:B------:R-:W-:Y:S01]  /*10690*/  PRMT R83, R13, 0x5410, R6 ;  /* 0x000054100d537816 */ /* 0x000fe20000000006 */
[--C-:B------:R-:W-:Y:S01]  /*106a0*/  FFMA.FTZ R6, R251, UR14, -R4.reuse ;  /* 0x0000000efb067c23 */ /* 0x100fe20008010804 */
[----:B------:R-:W-:Y:S01]  /*106b0*/  FFMA.FTZ R13, R187, UR14, -R4 ;  /* 0x0000000ebb0d7c23 */ /* 0x000fe20008010804 */
[----:B-1----:R-:W-:Y:S01]  /*106c0*/  LOP3.LUT R5, R7, R30, R44, 0x96, !PT ;  /* 0x0000001e07057212 */ /* 0x002fe200078e962c */
[----:B------:R-:W-:-:S04]  /*106d0*/  FFMA.FTZ R7, R189, UR14, -R4 ;  /* 0x0000000ebd077c23 */ /* 0x000fc80008010804 */
[----:B------:R1:W-:Y:S01]  /*106e0*/  MUFU.EX2 R189, R7 ;  /* 0x0000000700bd7308 */ /* 0x0003e20000000800 */
[----:B------:R-:W-:Y:S01]  /*106f0*/  LOP3.LUT R11, R12, 0xff, RZ, 0xc0, !PT ;  /* 0x000000ff0c0b7812 */ /* 0x000fe200078ec0ff */
[----:B------:R-:W-:Y:S02]  /*10700*/  IMAD.MOV.U32 R39, RZ, RZ, R128 ;  /* 0x000000ffff277224 */ /* 0x000fe400078e0080 */
[----:B------:R-:W-:-:S04]  /*10710*/  IMAD.MOV.U32 R44, RZ, RZ, R73 ;  /* 0x000000ffff2c7224 */ /* 0x000fc800078e0049 */
[----:B------:R2:W-:Y:S01]  /*10720*/  MUFU.EX2 R184, R6 ;  /* 0x0000000600b87308 */ /* 0x0005e20000000800 */
[----:B-1----:R-:W-:Y:S01]  /*10730*/  LOP3.LUT R7, R14, 0xff, RZ, 0xc0, !PT ;  /* 0x000000ff0e077812 */ /* 0x002fe200078ec0ff */
[----:B------:R-:W-:Y:S01]  /*10740*/  FFMA.FTZ R14, R186, UR14, -R4 ;  /* 0x0000000eba0e7c23 */ /* 0x000fe20008010804 */
[----:B------:R-:W-:-:S04]  /*10750*/  LOP3.LUT R4, R12, 0xffff, RZ, 0xc0, !PT ;  /* 0x0000ffff0c047812 */ /* 0x000fc800078ec0ff */
[----:B--2---:R-:W-:-:S04]  /*10760*/  SHF.R.U32.HI R6, RZ, 0x8, R4 ;  /* 0x00000008ff067819 */ /* 0x004fc80000011604 */
[----:B------:R-:W-:Y:S01]  /*10770*/  PRMT R11, R11, 0x5410, R6 ;  /* 0x000054100b0b7816 */ /* 0x000fe20000000006 */
[----:B------:R-:W-:Y:S01]  /*10780*/  FFMA.FTZ R6, R37, UR14, -R3 ;  /* 0x0000000e25067c23 */ /* 0x000fe20008010803 */
[----:B------:R-:W-:Y:S02]  /*10790*/  IMAD.MOV.U32 R37, RZ, RZ, R39 ;  /* 0x000000ffff257224 */ /* 0x000fe400078e0027 */
[----:B------:R-:W-:Y:S02]  /*107a0*/  IMAD.MOV.U32 R39, RZ, RZ, R44 ;  /* 0x000000ffff277224 */ /* 0x000fe400078e002c */
[----:B------:R-:W-:Y:S02]  /*107b0*/  IMAD.MOV.U32 R44, RZ, RZ, R175 ;  /* 0x000000ffff2c7224 */ /* 0x000fe400078e00af */
[----:B------:R-:W-:Y:S02]  /*107c0*/  IMAD.MOV.U32 R175, RZ, RZ, R107 ;  /* 0x000000ffffaf7224 */ /* 0x000fe400078e006b */
[----:B------:R-:W-:-:S02]  /*107d0*/  IMAD.MOV.U32 R107, RZ, RZ, R173 ;  /* 0x000000ffff6b7224 */ /* 0x000fc400078e00ad */
[----:B------:R-:W-:Y:S02]  /*107e0*/  IMAD.MOV.U32 R173, RZ, RZ, R72 ;  /* 0x000000ffffad7224 */ /* 0x000fe400078e0048 */
[----:B------:R-:W-:Y:S02]  /*107f0*/  IMAD.MOV.U32 R36, RZ, RZ, R39 ;  /* 0x000000ffff247224 */ /* 0x000fe400078e0027 */
[----:B------:R-:W-:Y:S02]  /*10800*/  IMAD.MOV.U32 R39, RZ, RZ, R175 ;  /* 0x000000ffff277224 */ /* 0x000fe400078e00af */
[----:B------:R-:W-:Y:S02]  /*10810*/  IMAD.MOV.U32 R175, RZ, RZ, R173 ;  /* 0x000000ffffaf7224 */ /* 0x000fe400078e00ad */
[----:B------:R-:W-:Y:S02]  /*10820*/  IMAD.MOV.U32 R173, RZ, RZ, R246 ;  /* 0x000000ffffad7224 */ /* 0x000fe400078e00f6 */
[----:B------:R-:W2:Y:S01]  /*10830*/  LDL.LU R246, [R1+0xd4] ;  /* 0x0000d40001f67983 */ /* 0x000ea20000300800 */
[----:B------:R-:W-:Y:S01]  /*10840*/  IMAD.MOV.U32 R72, RZ, RZ, R179 ;  /* 0x000000ffff487224 */ /* 0x000fe200078e00b3 */
[----:B------:R-:W-:Y:S01]  /*10850*/  SHF.R.U32.HI R10, RZ, 0x10, R12 ;  /* 0x00000010ff0a7819 */ /* 0x000fe2000001160c */
[----:B------:R1:W-:Y:S03]  /*10860*/  MUFU.EX2 R179, R6 ;  /* 0x0000000600b37308 */ /* 0x0003e60000000800 */
[----:B------:R-:W-:-:S05]  /*10870*/  LOP3.LUT R4, R10, 0xff, RZ, 0xc0, !PT ;  /* 0x000000ff0a047812 */ /* 0x000fca00078ec0ff */
[----:B------:R4:W-:Y:S01]  /*10880*/  MUFU.EX2 R188, R9 ;  /* 0x0000000900bc7308 */ /* 0x0009e20000000800 */
[----:B-1----:R-:W-:Y:S01]  /*10890*/  FFMA.FTZ R6, R37, UR14, -R3 ;  /* 0x0000000e25067c23 */ /* 0x002fe20008010803 */
[----:B------:R-:W-:Y:S02]  /*108a0*/  IMAD.MOV.U32 R37, RZ, RZ, R44 ;  /* 0x000000ffff257224 */ /* 0x000fe400078e002c */
[----:B------:R-:W-:Y:S02]  /*108b0*/  IMAD.MOV.U32 R44, RZ, RZ, R107 ;  /* 0x000000ffff2c7224 */ /* 0x000fe400078e006b */
[----:B------:R-:W-:Y:S02]  /*108c0*/  IMAD.MOV.U32 R107, RZ, RZ, R72 ;  /* 0x000000ffff6b7224 */ /* 0x000fe400078e0048 */
[----:B------:R-:W-:Y:S01]  /*108d0*/  IMAD.MOV.U32 R72, RZ, RZ, R178 ;  /* 0x000000ffff487224 */ /* 0x000fe200078e00b2 */
[----:B----4-:R-:W-:Y:S01]  /*108e0*/  SHF.R.U32.HI R9, RZ, 0x18, R12 ;  /* 0x00000018ff097819 */ /* 0x010fe2000001160c */
[----:B------:R1:W4:Y:S03]  /*108f0*/  MUFU.EX2 R178, R6 ;  /* 0x0000000600b27308 */ /* 0x0003260000000800 */
[----:B------:R-:W-:-:S02]  /*10900*/  PRMT R10, R4, 0x5410, R9 ;  /* 0x00005410040a7816 */ /* 0x000fc40000000009 */
[----:B------:R-:W-:-:S04]  /*10910*/  SHF.R.U32.HI R4, RZ, 0x8, R19 ;  /* 0x00000008ff047819 */ /* 0x000fc80000011613 */
[----:B------:R-:W-:Y:S01]  /*10920*/  PRMT R25, R25, 0x5410, R4 ;  /* 0x0000541019197816 */ /* 0x000fe20000000004 */
[----:B-1----:R-:W-:Y:S01]  /*10930*/  FFMA.FTZ R6, R36, UR14, -R3 ;  /* 0x0000000e24067c23 */ /* 0x002fe20008010803 */
[----:B------:R-:W-:Y:S02]  /*10940*/  IMAD.MOV.U32 R36, RZ, RZ, R37 ;  /* 0x000000ffff247224 */ /* 0x000fe400078e0025 */
[----:B------:R-:W-:Y:S02]  /*10950*/  IMAD.MOV.U32 R37, RZ, RZ, R39 ;  /* 0x000000ffff257224 */ /* 0x000fe400078e0027 */
[----:B------:R-:W-:Y:S02]  /*10960*/  IMAD.MOV.U32 R39, RZ, RZ, R44 ;  /* 0x000000ffff277224 */ /* 0x000fe400078e002c */
[----:B------:R-:W-:Y:S02]  /*10970*/  IMAD.MOV.U32 R44, RZ, RZ, R175 ;  /* 0x000000ffff2c7224 */ /* 0x000fe400078e00af */
[----:B------:R-:W-:Y:S01]  /*10980*/  IMAD.MOV.U32 R175, RZ, RZ, R107 ;  /* 0x000000ffffaf7224 */ /* 0x000fe200078e006b */
[----:B------:R-:W-:Y:S01]  /*10990*/  LOP3.LUT R4, R24, 0xff, RZ, 0xc0, !PT ;  /* 0x000000ff18047812 */ /* 0x000fe200078ec0ff */
[----:B------:R-:W-:-:S02]  /*109a0*/  IMAD.MOV.U32 R107, RZ, RZ, R173 ;  /* 0x000000ffff6b7224 */ /* 0x000fc400078e00ad */
[----:B------:R-:W-:Y:S02]  /*109b0*/  IMAD.MOV.U32 R173, RZ, RZ, R75 ;  /* 0x000000ffffad7224 */ /* 0x000fe400078e004b */
[----:B------:R-:W-:Y:S02]  /*109c0*/  IMAD.MOV.U32 R75, RZ, RZ, R131 ;  /* 0x000000ffff4b7224 */ /* 0x000fe400078e0083 */
[----:B------:R-:W-:Y:S01]  /*109d0*/  IMAD.MOV.U32 R131, RZ, RZ, R177 ;  /* 0x000000ffff837224 */ /* 0x000fe200078e00b1 */
[----:B------:R-:W-:Y:S01]  /*109e0*/  PRMT R33, R4, 0x5410, R23 ;  /* 0x0000541004217816 */ /* 0x000fe20000000017 */
[----:B------:R1:W-:Y:S01]  /*109f0*/  MUFU.EX2 R177, R6 ;  /* 0x0000000600b17308 */ /* 0x0003e20000000800 */
[----:B------:R-:W-:-:S04]  /*10a00*/  SHF.R.U32.HI R4, RZ, 0x8, R15 ;  /* 0x00000008ff047819 */ /* 0x000fc8000001160f */
[----:B------:R-:W-:Y:S02]  /*10a10*/  PRMT R35, R18, 0x5410, R4 ;  /* 0x0000541012237816 */ /* 0x000fe40000000004 */
[----:B------:R-:W-:Y:S01]  /*10a20*/  LOP3.LUT R4, R17, 0xff, RZ, 0xc0, !PT ;  /* 0x000000ff11047812 */ /* 0x000fe200078ec0ff */
[----:B-1----:R-:W-:Y:S01]  /*10a30*/  FFMA.FTZ R6, R36, UR14, -R3 ;  /* 0x0000000e24067c23 */ /* 0x002fe20008010803 */
[----:B------:R-:W-:Y:S02]  /*10a40*/  IMAD.MOV.U32 R36, RZ, RZ, R37 ;  /* 0x000000ffff247224 */ /* 0x000fe400078e0025 */
[----:B------:R-:W-:Y:S02]  /*10a50*/  IMAD.MOV.U32 R37, RZ, RZ, R39 ;  /* 0x000000ffff257224 */ /* 0x000fe400078e0027 */
[----:B------:R-:W-:Y:S02]  /*10a60*/  IMAD.MOV.U32 R39, RZ, RZ, R44 ;  /* 0x000000ffff277224 */ /* 0x000fe400078e002c */
[----:B------:R-:W-:-:S02]  /*10a70*/  IMAD.MOV.U32 R44, RZ, RZ, R175 ;  /* 0x000000ffff2c7224 */ /* 0x000fc400078e00af */
[----:B------:R-:W-:Y:S02]  /*10a80*/  IMAD.MOV.U32 R175, RZ, RZ, R107 ;  /* 0x000000ffffaf7224 */ /* 0x000fe400078e006b */
[----:B------:R-:W-:Y:S02]  /*10a90*/  IMAD.MOV.U32 R107, RZ, RZ, R173 ;  /* 0x000000ffff6b7224 */ /* 0x000fe400078e00ad */
[----:B------:R-:W-:Y:S01]  /*10aa0*/  IMAD.MOV.U32 R173, RZ, RZ, R131 ;  /* 0x000000ffffad7224 */ /* 0x000fe200078e0083 */
[----:B------:R-:W-:Y:S01]  /*10ab0*/  PRMT R22, R7, 0x5410, R22 ;  /* 0x0000541007167816 */ /* 0x000fe20000000016 */
[----:B------:R-:W-:Y:S01]  /*10ac0*/  IMAD.MOV.U32 R131, RZ, RZ, R70 ;  /* 0x000000ffff837224 */ /* 0x000fe200078e0046 */
[----:B------:R-:W-:Y:S01]  /*10ad0*/  LOP3.LUT R7, R26, 0xff, RZ, 0xc0, !PT ;  /* 0x000000ff1a077812 */ /* 0x000fe200078ec0ff */
[----:B------:R-:W-:Y:S01]  /*10ae0*/  IMAD.MOV.U32 R70, RZ, RZ, R55 ;  /* 0x000000ffff467224 */ /* 0x000fe200078e0037 */
[----:B------:R-:W-:Y:S01]  /*10af0*/  PRMT R34, R4, 0x5410, R16 ;  /* 0x0000541004227816 */ /* 0x000fe20000000010 */
[----:B------:R-:W-:Y:S01]  /*10b00*/  IMAD.MOV.U32 R55, RZ, RZ, R176 ;  /* 0x000000ffff377224 */ /* 0x000fe200078e00b0 */
[----:B------:R-:W-:Y:S01]  /*10b10*/  LOP3.LUT R4, R8, 0xffff, RZ, 0xc0, !PT ;  /* 0x0000ffff08047812 */ /* 0x000fe200078ec0ff */
[----:B------:R1:W4:Y:S01]  /*10b20*/  MUFU.EX2 R176, R6 ;  /* 0x0000000600b07308 */ /* 0x0003220000000800 */
[----:B------:R-:W-:Y:S01]  /*10b30*/  IMAD.MOV.U32 R128, RZ, RZ, R82 ;  /* 0x000000ffff807224 */ /* 0x000fe200078e0052 */
[----:B------:R-:W-:-:S02]  /*10b40*/  PRMT R82, R7, 0x5410, R27 ;  /* 0x0000541007527816 */ /* 0x000fc4000000001b */
[----:B------:R-:W-:Y:S01]  /*10b50*/  SHF.R.U32.HI R7, RZ, 0x8, R4 ;  /* 0x00000008ff077819 */ /* 0x000fe20000011604 */
[----:B------:R-:W-:Y:S01]  /*10b60*/  IMAD.MOV.U32 R32, RZ, RZ, R37 ;  /* 0x000000ffff207224 */ /* 0x000fe200078e0025 */
[----:B------:R-:W-:Y:S01]  /*10b70*/  LOP3.LUT R9, R8, 0xff, RZ, 0xc0, !PT ;  /* 0x000000ff08097812 */ /* 0x000fe200078ec0ff */
[----:B------:R-:W-:Y:S02]  /*10b80*/  IMAD.MOV.U32 R37, RZ, RZ, R44 ;  /* 0x000000ffff257224 */ /* 0x000fe400078e002c */
[----:B------:R-:W-:Y:S01]  /*10b90*/  IMAD.MOV.U32 R44, RZ, RZ, R107 ;  /* 0x000000ffff2c7224 */ /* 0x000fe200078e006b */
[----:B-1----:R-:W-:-:S04]  /*10ba0*/  SHF.R.U32.HI R6, RZ, 0x10, R8 ;  /* 0x00000010ff067819 */ /* 0x002fc80000011608 */
[----:B------:R-:W-:Y:S01]  /*10bb0*/  LOP3.LUT R4, R6, 0xff, RZ, 0xc0, !PT ;  /* 0x000000ff06047812 */ /* 0x000fe200078ec0ff */
[----:B------:R-:W-:Y:S01]  /*10bc0*/  FFMA.FTZ R6, R36, UR14, -R3 ;  /* 0x0000000e24067c23 */ /* 0x000fe20008010803 */
[----:B------:R-:W-:Y:S01]  /*10bd0*/  MOV R36, R39 ;  /* 0x0000002700247202 */ /* 0x000fe20000000f00 */
[----:B------:R-:W-:Y:S01]  /*10be0*/  IMAD.MOV.U32 R107, RZ, RZ, R173 ;  /* 0x000000ffff6b7224 */ /* 0x000fe200078e00ad */
[----:B------:R-:W-:Y:S01]  /*10bf0*/  SHF.R.U32.HI R8, RZ, 0x18, R8 ;  /* 0x00000018ff087819 */ /* 0x000fe20000011608 */
[----:B------:R-:W-:Y:S01]  /*10c00*/  IMAD.MOV.U32 R39, RZ, RZ, R175 ;  /* 0x000000ffff277224 */ /* 0x000fe200078e00af */
[----:B------:R1:W-:Y:S01]  /*10c10*/  MUFU.EX2 R173, R6 ;  /* 0x0000000600ad7308 */ /* 0x0003e20000000800 */
[----:B------:R-:W-:Y:S01]  /*10c20*/  IMAD.MOV.U32 R175, RZ, RZ, R172 ;  /* 0x000000ffffaf7224 */ /* 0x000fe200078e00ac */
[----:B------:R-:W-:Y:S02]  /*10c30*/  PRMT R30, R4, 0x5410, R8 ;  /* 0x00005410041e7816 */ /* 0x000fe40000000008 */
[----:B------:R-:W-:Y:S01]  /*10c40*/  LOP3.LUT R4, R5, 0xffff, RZ, 0xc0, !PT ;  /* 0x0000ffff05047812 */ /* 0x000fe200078ec0ff */
[----:B------:R-:W-:-:S02]  /*10c50*/  IMAD.MOV.U32 R172, RZ, RZ, R84 ;  /* 0x000000ffffac7224 */ /* 0x000fc400078e0054 */
[----:B------:R-:W-:Y:S02]  /*10c60*/  IMAD.MOV.U32 R84, RZ, RZ, R150 ;  /* 0x000000ffff547224 */ /* 0x000fe400078e0096 */
[----:B-1----:R-:W-:Y:S01]  /*10c70*/  FFMA.FTZ R6, R32, UR14, -R3 ;  /* 0x0000000e20067c23 */ /* 0x002fe20008010803 */
[----:B------:R-:W-:Y:S02]  /*10c80*/  IMAD.MOV.U32 R32, RZ, RZ, R36 ;  /* 0x000000ffff207224 */ /* 0x000fe400078e0024 */
[----:B------:R-:W-:Y:S02]  /*10c90*/  IMAD.MOV.U32 R36, RZ, RZ, R37 ;  /* 0x000000ffff247224 */ /* 0x000fe400078e0025 */
[----:B------:R-:W-:Y:S02]  /*10ca0*/  IMAD.MOV.U32 R37, RZ, RZ, R39 ;  /* 0x000000ffff257224 */ /* 0x000fe400078e0027 */
[----:B------:R-:W-:Y:S02]  /*10cb0*/  IMAD.MOV.U32 R39, RZ, RZ, R44 ;  /* 0x000000ffff277224 */ /* 0x000fe400078e002c */
[----:B------:R-:W-:-:S02]  /*10cc0*/  IMAD.MOV.U32 R44, RZ, RZ, R175 ;  /* 0x000000ffff2c7224 */ /* 0x000fc400078e00af */
[----:B------:R1:W-:Y:S01]  /*10cd0*/  MUFU.EX2 R175, R6 ;  /* 0x0000000600af7308 */ /* 0x0003e20000000800 */
[----:B------:R-:W-:Y:S01]  /*10ce0*/  IMAD.MOV.U32 R87, RZ, RZ, R36 ;  /* 0x000000ffff577224 */ /* 0x000fe200078e0024 */
[----:B------:R-:W-:Y:S01]  /*10cf0*/  PRMT R31, R9, 0x5410, R7 ;  /* 0x00005410091f7816 */ /* 0x000fe20000000007 */
[----:B------:R-:W-:Y:S02]  /*10d00*/  IMAD.MOV.U32 R150, RZ, RZ, R152 ;  /* 0x000000ffff967224 */ /* 0x000fe400078e0098 */
[----:B------:R-:W-:Y:S02]  /*10d10*/  IMAD.MOV.U32 R36, RZ, RZ, R37 ;  /* 0x000000ffff247224 */ /* 0x000fe400078e0025 */
[----:B------:R-:W-:Y:S01]  /*10d20*/  FFMA.FTZ R7, R32, UR14, -R3 ;  /* 0x0000000e20077c23 */ /* 0x000fe20008010803 */
[----:B------:R-:W-:Y:S02]  /*10d30*/  IMAD.MOV.U32 R37, RZ, RZ, R39 ;  /* 0x000000ffff257224 */ /* 0x000fe400078e0027 */
[----:B------:R-:W-:-:S02]  /*10d40*/  IMAD.MOV.U32 R39, RZ, RZ, R44 ;  /* 0x000000ffff277224 */ /* 0x000fc400078e002c */
[----:B------:R-:W-:Y:S01]  /*10d50*/  IMAD.MOV.U32 R44, RZ, RZ, R172 ;  /* 0x000000ffff2c7224 */ /* 0x000fe200078e00ac */
[----:B-1----:R-:W-:Y:S02]  /*10d60*/  SHF.R.U32.HI R6, RZ, 0x8, R4 ;  /* 0x00000008ff067819 */ /* 0x002fe40000011604 */
[----:B------:R-:W-:Y:S01]  /*10d70*/  LOP3.LUT R4, R5, 0xff, RZ, 0xc0, !PT ;  /* 0x000000ff05047812 */ /* 0x000fe200078ec0ff */
[----:B------:R-:W-:-:S03]  /*10d80*/  IMAD.MOV.U32 R172, RZ, RZ, R150 ;  /* 0x000000ffffac7224 */ /* 0x000fc600078e0096 */
        /* <DEDUP_REMOVED lines=8> */
[----:B------:R-:W-:Y:S01]  /*10e10*/  IMAD.MOV.U32 R39, RZ, RZ, R44 ;  /* 0x000000ffff277224 */ /* 0x000fe200078e002c */
[----:B------:R-:W-:Y:S01]  /*10e20*/  SHF.R.U32.HI R6, RZ, 0x10, R5 ;  /* 0x00000010ff067819 */ /* 0x000fe20000011605 */
[----:B------:R-:W-:Y:S02]  /*10e30*/  IMAD.MOV.U32 R44, RZ, RZ, R150 ;  /* 0x000000ffff2c7224 */ /* 0x000fe400078e0096 */
[----:B------:R-:W-:Y:S02]  /*10e40*/  IMAD.MOV.U32 R150, RZ, RZ, R151 ;  /* 0x000000ffff967224 */ /* 0x000fe400078e0097 */
[----:B------:R-:W-:Y:S02]  /*10e50*/  IMAD.MOV.U32 R151, RZ, RZ, R144 ;  /* 0x000000ffff977224 */ /* 0x000fe400078e0090 */
[----:B------:R-:W-:-:S02]  /*10e60*/  IMAD.MOV.U32 R144, RZ, RZ, R182 ;  /* 0x000000ffff907224 */ /* 0x000fc400078e00b6 */
[----:B------:R1:W-:Y:S01]  /*10e70*/  MUFU.EX2 R182, R4 ;  /* 0x0000000400b67308 */ /* 0x0003e20000000800 */
[----:B------:R-:W-:Y:S01]  /*10e80*/  SHF.R.U32.HI R5, RZ, 0x18, R5 ;  /* 0x00000018ff057819 */ /* 0x000fe20000011605 */
[----:B------:R-:W-:Y:S02]  /*10e90*/  IMAD.MOV.U32 R73, RZ, RZ, R183 ;  /* 0x000000ffff497224 */ /* 0x000fe400078e00b7 */
[----:B---3--:R-:W-:Y:S02]  /*10ea0*/  IMAD.MOV.U32 R249, RZ, RZ, R64 ;  /* 0x000000fffff97224 */ /* 0x008fe400078e0040 */
[----:B------:R-:W-:Y:S02]  /*10eb0*/  IMAD.MOV.U32 R86, RZ, RZ, R74 ;  /* 0x000000ffff567224 */ /* 0x000fe400078e004a */
[----:B------:R-:W-:Y:S01]  /*10ec0*/  IMAD.MOV.U32 R186, RZ, RZ, R53 ;  /* 0x000000ffffba7224 */ /* 0x000fe200078e0035 */
[----:B-1----:R-:W-:Y:S01]  /*10ed0*/  LOP3.LUT R4, R6, 0xff, RZ, 0xc0, !PT ;  /* 0x000000ff06047812 */ /* 0x002fe200078ec0ff */
[----:B------:R-:W-:Y:S01]  /*10ee0*/  FFMA.FTZ R6, R87, UR14, -R3 ;  /* 0x0000000e57067c23 */ /* 0x000fe20008010803 */
[----:B------:R-:W-:-:S02]  /*10ef0*/  IMAD.MOV.U32 R87, RZ, RZ, R36 ;  /* 0x000000ffff577224 */ /* 0x000fc400078e0024 */
[----:B------:R-:W-:Y:S02]  /*10f00*/  IMAD.MOV.U32 R36, RZ, RZ, R37 ;  /* 0x000000ffff247224 */ /* 0x000fe400078e0025 */
[----:B------:R-:W-:Y:S01]  /*10f10*/  IMAD.MOV.U32 R37, RZ, RZ, R39 ;  /* 0x000000ffff257224 */ /* 0x000fe200078e0027 */
[----:B------:R-:W-:Y:S01]  /*10f20*/  PRMT R19, R4, 0x5410, R5 ;  /* 0x0000541004137816 */ /* 0x000fe20000000005 */
[----:B------:R-:W-:Y:S01]  /*10f30*/  FFMA.FTZ R4, R87, UR14, -R3 ;  /* 0x0000000e57047c23 */ /* 0x000fe20008010803 */
[----:B------:R-:W-:Y:S01]  /*10f40*/  IMAD.MOV.U32 R64, RZ, RZ, R134 ;  /* 0x000000ffff407224 */ /* 0x000fe200078e0086 */
[----:B------:R-:W-:Y:S01]  /*10f50*/  MOV R39, R72 ;  /* 0x0000004800277202 */ /* 0x000fe20000000f00 */
[----:B------:R-:W-:Y:S02]  /*10f60*/  IMAD.MOV.U32 R87, RZ, RZ, R37 ;  /* 0x000000ffff577224 */ /* 0x000fe400078e0025 */
[----:B------:R-:W-:Y:S02]  /*10f70*/  IMAD.MOV.U32 R53, RZ, RZ, R107 ;  /* 0x000000ffff357224 */ /* 0x000fe400078e006b */
[----:B------:R-:W-:-:S02]  /*10f80*/  IMAD.MOV.U32 R66, RZ, RZ, R131 ;  /* 0x000000ffff427224 */ /* 0x000fc400078e0083 */
[----:B------:R-:W-:Y:S01]  /*10f90*/  FFMA.FTZ R5, R245, UR14, -R2 ;  /* 0x0000000ef5057c23 */ /* 0x000fe20008010802 */
[----:B------:R-:W-:Y:S02]  /*10fa0*/  IMAD.MOV.U32 R72, RZ, RZ, R73 ;  /* 0x000000ffff487224 */ /* 0x000fe400078e0049 */
[----:B------:R-:W-:Y:S02]  /*10fb0*/  IMAD.MOV.U32 R73, RZ, RZ, R128 ;  /* 0x000000ffff497224 */ /* 0x000fe400078e0080 */
[----:B------:R-:W-:Y:S02]  /*10fc0*/  IMAD.MOV.U32 R128, RZ, RZ, R180 ;  /* 0x000000ffff807224 */ /* 0x000fe400078e00b4 */
[----:B------:R-:W-:Y:S01]  /*10fd0*/  IMAD.MOV.U32 R69, RZ, RZ, R87 ;  /* 0x000000ffff457224 */ /* 0x000fe200078e0057 */
[----:B------:R-:W-:Y:S01]  /*10fe0*/  MUFU.EX2 R180, R6 ;  /* 0x0000000600b47308 */ /* 0x000fe20000000800 */
[----:B------:R-:W-:Y:S02]  /*10ff0*/  IMAD.MOV.U32 R67, RZ, RZ, R70 ;  /* 0x000000ffff437224 */ /* 0x000fe400078e0046 */
[----:B------:R-:W-:-:S02]  /*11000*/  IMAD.MOV.U32 R251, RZ, RZ, R64 ;  /* 0x000000fffffb7224 */ /* 0x000fc400078e0040 */
[----:B------:R-:W-:Y:S02]  /*11010*/  IMAD.MOV.U32 R241, RZ, RZ, R86 ;  /* 0x000000fffff17224 */ /* 0x000fe400078e0056 */
[----:B------:R-:W-:Y:S02]  /*11020*/  IMAD.MOV.U32 R228, RZ, RZ, R53 ;  /* 0x000000ffffe47224 */ /* 0x000fe400078e0035 */
[----:B------:R-:W-:Y:S02]  /*11030*/  IMAD.MOV.U32 R230, RZ, RZ, R66 ;  /* 0x000000ffffe67224 */ /* 0x000fe400078e0042 */
[----:B------:R-:W-:Y:S01]  /*11040*/  IMAD.MOV.U32 R20, RZ, RZ, R139 ;  /* 0x000000ffff147224 */ /* 0x000fe200078e008b */
[----:B------:R1:W-:Y:S01]  /*11050*/  MUFU.EX2 R183, R14 ;  /* 0x0000000e00b77308 */ /* 0x0003e20000000800 */
[----:B------:R-:W-:Y:S02]  /*11060*/  IMAD.MOV.U32 R37, RZ, RZ, R72 ;  /* 0x000000ffff257224 */ /* 0x000fe400078e0048 */
[----:B------:R-:W-:-:S02]  /*11070*/  IMAD.MOV.U32 R85, RZ, RZ, R36 ;  /* 0x000000ffff557224 */ /* 0x000fc400078e0024 */
[----:B------:R-:W-:Y:S02]  /*11080*/  IMAD.MOV.U32 R71, RZ, RZ, R174 ;  /* 0x000000ffff477224 */ /* 0x000fe400078e00ae */
[----:B------:R-:W-:Y:S01]  /*11090*/  FADD.FTZ R15, R241, R41 ;  /* 0x00000029f10f7221 */ /* 0x000fe20000010000 */
[----:B------:R-:W-:Y:S01]  /*110a0*/  IMAD.MOV.U32 R70, RZ, RZ, R153 ;  /* 0x000000ffff467224 */ /* 0x000fe200078e0099 */
[----:B------:R3:W-:Y:S01]  /*110b0*/  MUFU.EX2 R134, R5 ;  /* 0x0000000500867308 */ /* 0x0007e20000000800 */
[----:B------:R-:W-:Y:S02]  /*110c0*/  IMAD.MOV.U32 R53, RZ, RZ, R67 ;  /* 0x000000ffff357224 */ /* 0x000fe400078e0043 */
[----:B------:R-:W-:Y:S02]  /*110d0*/  IMAD.MOV.U32 R66, RZ, RZ, R44 ;  /* 0x000000ffff427224 */ /* 0x000fe400078e002c */
[----:B------:R-:W-:Y:S01]  /*110e0*/  FFMA.FTZ R72, R197, UR14, -R3 ;  /* 0x0000000ec5487c23 */ /* 0x000fe20008010803 */
[----:B------:R-:W-:-:S02]  /*110f0*/  IMAD.MOV.U32 R153, RZ, RZ, R88 ;  /* 0x000000ffff997224 */ /* 0x000fc400078e0058 */
[----:B------:R-:W-:Y:S01]  /*11100*/  FFMA.FTZ R74, R192, UR14, -R3 ;  /* 0x0000000ec04a7c23 */ /* 0x000fe20008010803 */
[----:B------:R-:W-:Y:S02]  /*11110*/  IMAD.MOV.U32 R67, RZ, RZ, R39 ;  /* 0x000000ffff437224 */ /* 0x000fe400078e0027 */
[----:B-1----:R-:W-:Y:S01]  /*11120*/  FADD.FTZ R14, R251, R42 ;  /* 0x0000002afb0e7221 */ /* 0x002fe20000010000 */
[----:B------:R-:W-:Y:S01]  /*11130*/  IMAD.MOV.U32 R251, RZ, RZ, R20 ;  /* 0x000000fffffb7224 */ /* 0x000fe200078e0014 */
[----:B------:R1:W-:Y:S01]  /*11140*/  MUFU.EX2 R185, R13 ;  /* 0x0000000d00b97308 */ /* 0x0003e20000000800 */
[----:B------:R-:W-:Y:S02]  /*11150*/  IMAD.MOV.U32 R241, RZ, RZ, R230 ;  /* 0x000000fffff17224 */ /* 0x000fe400078e00e6 */
[----:B------:R-:W-:Y:S01]  /*11160*/  FFMA.FTZ R75, R75, UR14, -R3 ;  /* 0x0000000e4b4b7c23 */ /* 0x000fe20008010803 */
[----:B------:R-:W-:Y:S02]  /*11170*/  IMAD.MOV.U32 R147, RZ, RZ, R181 ;  /* 0x000000ffff937224 */ /* 0x000fe400078e00b5 */
[--C-:B------:R-:W-:Y:S01]  /*11180*/  FFMA.FTZ R89, R89, UR14, -R3.reuse ;  /* 0x0000000e59597c23 */ /* 0x100fe20008010803 */
[--C-:B---3--:R-:W-:Y:S01]  /*11190*/  FFMA.FTZ R5, R69, UR14, -R0.reuse ;  /* 0x0000000e45057c23 */ /* 0x108fe20008010800 */
[--C-:B------:R-:W-:Y:S01]  /*111a0*/  FFMA.FTZ R87, R191, UR14, -R3.reuse ;  /* 0x0000000ebf577c23 */ /* 0x100fe20008010803 */
[----:B------:R-:W-:Y:S01]  /*111b0*/  FFMA.FTZ R88, R190, UR14, -R3 ;  /* 0x0000000ebe587c23 */ /* 0x000fe20008010803 */
[----:B------:R-:W-:Y:S01]  /*111c0*/  FFMA.FTZ R12, R85, UR14, -R0 ;  /* 0x0000000e550c7c23 */ /* 0x000fe20008010800 */
[----:B------:R-:W-:Y:S01]  /*111d0*/  IMAD.MOV.U32 R250, RZ, RZ, R71 ;  /* 0x000000fffffa7224 */ /* 0x000fe200078e0047 */
[----:B------:R-:W-:Y:S01]  /*111e0*/  MOV R20, R228 ;  /* 0x000000e400147202 */ /* 0x000fe20000000f00 */
[----:B------:R-:W-:Y:S01]  /*111f0*/  IMAD.MOV.U32 R64, RZ, RZ, R37 ;  /* 0x000000ffff407224 */ /* 0x000fe200078e0025 */
[----:B------:R3:W4:Y:S01]  /*11200*/  MUFU.EX2 R181, R7 ;  /* 0x0000000700b57308 */ /* 0x0007220000000800 */
[----:B------:R-:W-:-:S02]  /*11210*/  IMAD.MOV.U32 R65, RZ, RZ, R84 ;  /* 0x000000ffff417224 */ /* 0x000fc400078e0054 */
[----:B------:R-:W-:Y:S01]  /*11220*/  FFMA.FTZ R3, R240, UR14, -R2 ;  /* 0x0000000ef0037c23 */ /* 0x000fe20008010802 */
[----:B------:R-:W-:Y:S02]  /*11230*/  IMAD.MOV.U32 R54, RZ, RZ, R81 ;  /* 0x000000ffff367224 */ /* 0x000fe400078e0051 */
[----:B-1----:R-:W-:Y:S01]  /*11240*/  FFMA.FTZ R13, R252, UR14, -R0 ;  /* 0x0000000efc0d7c23 */ /* 0x002fe20008010800 */
[----:B------:R-:W-:Y:S02]  /*11250*/  IMAD.MOV.U32 R230, RZ, RZ, R129 ;  /* 0x000000ffffe67224 */ /* 0x000fe400078e0081 */
[----:B--2---:R-:W-:Y:S01]  /*11260*/  FFMA.FTZ R6, R246, UR14, -R2 ;  /* 0x0000000ef6067c23 */ /* 0x004fe20008010802 */
[----:B------:R1:W-:Y:S01]  /*11270*/  MUFU.EX2 R174, R4 ;  /* 0x0000000400ae7308 */ /* 0x0003e20000000800 */
[--C-:B------:R-:W-:Y:S01]  /*11280*/  FFMA.FTZ R37, R248, UR14, -R0.reuse ;  /* 0x0000000ef8257c23 */ /* 0x100fe20008010800 */
[--C-:B------:R-:W-:Y:S01]  /*11290*/  FFMA.FTZ R39, R239, UR14, -R0.reuse ;  /* 0x0000000eef277c23 */ /* 0x100fe20008010800 */
[--C-:B------:R-:W-:Y:S01]  /*112a0*/  FFMA.FTZ R44, R233, UR14, -R0.reuse ;  /* 0x0000000ee92c7c23 */ /* 0x100fe20008010800 */
[--C-:B------:R-:W-:Y:S01]  /*112b0*/  FFMA.FTZ R71, R220, UR14, -R0.reuse ;  /* 0x0000000edc477c23 */ /* 0x100fe20008010800 */
[--C-:B------:R-:W-:Y:S01]  /*112c0*/  FFMA.FTZ R81, R202, UR14, -R0.reuse ;  /* 0x0000000eca517c23 */ /* 0x100fe20008010800 */
[--C-:B------:R-:W-:Y:S01]  /*112d0*/  FFMA.FTZ R84, R200, UR14, -R0.reuse ;  /* 0x0000000ec8547c23 */ /* 0x100fe20008010800 */
[--C-:B------:R-:W-:Y:S01]  /*112e0*/  FFMA.FTZ R85, R199, UR14, -R0.reuse ;  /* 0x0000000ec7557c23 */ /* 0x100fe20008010800 */
[----:B------:R2:W4:Y:S01]  /*112f0*/  MUFU.EX2 R131, R6 ;  /* 0x0000000600837308 */ /* 0x0005220000000800 */
[----:B------:R-:W-:Y:S01]  /*11300*/  FFMA.FTZ R86, R198, UR14, -R0 ;  /* 0x0000000ec6567c23 */ /* 0x000fe20008010800 */
[----:B------:R-:W-:-:S02]  /*11310*/  IMAD.MOV.U32 R228, RZ, RZ, R130 ;  /* 0x000000ffffe47224 */ /* 0x000fc400078e0082 */
[--C-:B---3--:R-:W-:Y:S01]  /*11320*/  FFMA.FTZ R7, R232, UR14, -R2.reuse ;  /* 0x0000000ee8077c23 */ /* 0x108fe20008010802 */
[--C-:B------:R-:W-:Y:S01]  /*11330*/  FFMA.FTZ R16, R231, UR14, -R2.reuse ;  /* 0x0000000ee7107c23 */ /* 0x100fe20008010802 */
[--C-:B------:R-:W-:Y:S01]  /*11340*/  FFMA.FTZ R18, R221, UR14, -R2.reuse ;  /* 0x0000000edd127c23 */ /* 0x100fe20008010802 */
[--C-:B------:R-:W-:Y:S01]  /*11350*/  FFMA.FTZ R36, R219, UR14, -R2.reuse ;  /* 0x0000000edb247c23 */ /* 0x100fe20008010802 */
[--C-:B------:R-:W-:Y:S01]  /*11360*/  FFMA.FTZ R76, R196, UR14, -R2.reuse ;  /* 0x0000000ec44c7c23 */ /* 0x100fe20008010802 */
[--C-:B------:R-:W-:Y:S01]  /*11370*/  FFMA.FTZ R77, R195, UR14, -R2.reuse ;  /* 0x0000000ec34d7c23 */ /* 0x100fe20008010802 */
[--C-:B-1----:R-:W-:Y:S01]  /*11380*/  FFMA.FTZ R4, R244, UR14, -R2.reuse ;  /* 0x0000000ef4047c23 */ /* 0x102fe20008010802 */
[--C-:B------:R-:W-:Y:S01]  /*11390*/  FFMA.FTZ R79, R194, UR14, -R2.reuse ;  /* 0x0000000ec24f7c23 */ /* 0x100fe20008010802 */
[----:B------:R-:W-:Y:S01]  /*113a0*/  FFMA.FTZ R80, R193, UR14, -R2 ;  /* 0x0000000ec1507c23 */ /* 0x000fe20008010802 */
[----:B------:R1:W-:Y:S01]  /*113b0*/  MUFU.EX2 R130, R5 ;  /* 0x0000000500827308 */ /* 0x0003e20000000800 */
[----:B------:R-:W-:Y:S01]  /*113c0*/  IMAD.MOV.U32 R24, RZ, RZ, R66 ;  /* 0x000000ffff187224 */ /* 0x000fe200078e0042 */
[----:B------:R-:W-:Y:S01]  /*113d0*/  F2FP.BF16.F32.PACK_AB R2, R186, R224 ;  /* 0x000000e0ba02723e */ /* 0x000fe200000010ff */
[----:B------:R-:W-:-:S02]  /*113e0*/  IMAD.MOV.U32 R27, RZ, RZ, R67 ;  /* 0x000000ffff1b7224 */ /* 0x000fc400078e0043 */
[----:B--2---:R-:W-:Y:S01]  /*113f0*/  FFMA.FTZ R6, R216, UR14, -R0 ;  /* 0x0000000ed8067c23 */ /* 0x004fe20008010800 */
[----:B------:R-:W-:Y:S01]  /*11400*/  HSET2.LE.AND R0, R11, R133, PT ;  /* 0x000000850b007233 */ /* 0x000fe20003803000 */
[----:B------:R-:W-:Y:S02]  /*11410*/  IMAD.MOV.U32 R69, RZ, RZ, R172 ;  /* 0x000000ffff457224 */ /* 0x000fe400078e00ac */
[----:B------:R-:W-:Y:S01]  /*11420*/  IMAD.MOV.U32 R187, RZ, RZ, R241 ;  /* 0x000000ffffbb7224 */ /* 0x000fe200078e00f1 */
[----:B------:R2:W-:Y:S01]  /*11430*/  MUFU.EX2 R172, R3 ;  /* 0x0000000300ac7308 */ /* 0x0005e20000000800 */
[----:B------:R-:W-:Y:S02]  /*11440*/  IMAD.MOV.U32 R26, RZ, RZ, R64 ;  /* 0x000000ffff1a7224 */ /* 0x000fe400078e0040 */
[----:B------:R-:W-:Y:S02]  /*11450*/  IMAD.MOV.U32 R241, RZ, RZ, R54 ;  /* 0x000000fffff17224 */ /* 0x000fe400078e0036 */
[----:B-1----:R-:W-:Y:S01]  /*11460*/  FADD.FTZ R5, R251, R14 ;  /* 0x0000000efb057221 */ /* 0x002fe20000010000 */
[----:B------:R-:W-:-:S02]  /*11470*/  IMAD.MOV.U32 R251, RZ, RZ, R230 ;  /* 0x000000fffffb7224 */ /* 0x000fc400078e00e6 */
[----:B------:R4:W-:Y:S01]  /*11480*/  MUFU.EX2 R139, R4 ;  /* 0x00000004008b7308 */ /* 0x0009e20000000800 */
[----:B------:R-:W-:Y:S01]  /*11490*/  IMAD.MOV.U32 R230, RZ, RZ, R73 ;  /* 0x000000ffffe67224 */ /* 0x000fe200078e0049 */
[----:B------:R-:W-:Y:S01]  /*114a0*/  LOP3.LUT R8, R0, R2, RZ, 0xc0, !PT ;  /* 0x0000000200087212 */ /* 0x000fe200078ec0ff */
[----:B------:R-:W-:Y:S02]  /*114b0*/  IMAD.MOV.U32 R54, RZ, RZ, R128 ;  /* 0x000000ffff367224 */ /* 0x000fe400078e0080 */
[----:B------:R-:W-:Y:S01]  /*114c0*/  IMAD.MOV.U32 R190, RZ, RZ, R24 ;  /* 0x000000ffffbe7224 */ /* 0x000fe200078e0018 */
[--C-:B------:R-:W-:Y:S01]  /*114d0*/  HSET2.LE.AND R0, R21, R133.reuse, PT ;  /* 0x0000008515007233 */ /* 0x100fe20003803000 */
[----:B------:R-:W-:Y:S01]  /*114e0*/  IMAD.MOV.U32 R24, RZ, RZ, R27 ;  /* 0x000000ffff187224 */ /* 0x000fe200078e001b */
[----:B--2---:R-:W-:Y:S01]  /*114f0*/  HSET2.LE.AND R3, R10, R133, PT ;  /* 0x000000850a037233 */ /* 0x004fe20003803000 */
[----:B------:R-:W-:Y:S01]  /*11500*/  IMAD.MOV.U32 R27, RZ, RZ, R26 ;  /* 0x000000ffff1b7224 */ /* 0x000fe200078e001a */
[----:B------:R-:W-:Y:S01]  /*11510*/  F2FP.BF16.F32.PACK_AB R2, R243, R249 ;  /* 0x000000f9f302723e */ /* 0x000fe200000010ff */
[----:B------:R-:W-:-:S02]  /*11520*/  IMAD.MOV.U32 R26, RZ, RZ, R230 ;  /* 0x000000ffff1a7224 */ /* 0x000fc400078e00e6 */
[----:B------:R-:W-:Y:S01]  /*11530*/  IMAD.MOV.U32 R230, RZ, RZ, R54 ;  /* 0x000000ffffe67224 */ /* 0x000fe200078e0036 */
[----:B----4-:R-:W-:Y:S01]  /*11540*/  F2FP.BF16.F32.PACK_AB R4, R178, R179 ;  /* 0x000000b3b204723e */ /* 0x010fe200000010ff */
[----:B------:R-:W-:Y:S01]  /*11550*/  IMAD.MOV.U32 R246, RZ, RZ, R24 ;  /* 0x000000fffff67224 */ /* 0x000fe200078e0018 */
[----:B------:R-:W-:Y:S01]  /*11560*/  LOP3.LUT R10, R0, R2, RZ, 0xc0, !PT ;  /* 0x00000002000a7212 */ /* 0x000fe200078ec0ff */
[----:B------:R-:W-:Y:S01]  /*11570*/  IMAD.MOV.U32 R197, RZ, RZ, R20 ;  /* 0x000000ffffc57224 */ /* 0x000fe200078e0014 */
[----:B------:R-:W-:Y:S01]  /*11580*/  LOP3.LUT R9, R3, R4, RZ, 0xc0, !PT ;  /* 0x0000000403097212 */ /* 0x000fe200078ec0ff */
[----:B------:R-:W-:Y:S01]  /*11590*/  IMAD.MOV.U32 R24, RZ, RZ, R27 ;  /* 0x000000ffff187224 */ /* 0x000fe200078e001b */
[----:B------:R-:W-:Y:S01]  /*115a0*/  HSET2.LE.AND R3, R22, R133, PT ;  /* 0x0000008516037233 */ /* 0x000fe20003803000 */
[----:B------:R-:W-:Y:S01]  /*115b0*/  IMAD.MOV.U32 R27, RZ, RZ, R26 ;  /* 0x000000ffff1b7224 */ /* 0x000fe200078e001a */
[----:B------:R-:W-:Y:S01]  /*115c0*/  F2FP.BF16.F32.PACK_AB R4, R176, R177 ;  /* 0x000000b1b004723e */ /* 0x000fe200000010ff */
[----:B------:R-:W1:Y:S01]  /*115d0*/  LDSM.16.MT88.4 R20, [R205+0x5400] ;  /* 0x00540000cd14783b */ /* 0x000e620000004200 */
[----:B------:R-:W-:Y:S01]  /*115e0*/  FADD.FTZ R0, R136, R43 ;  /* 0x0000002b88007221 */ /* 0x000fe20000010000 */
[----:B------:R-:W-:Y:S01]  /*115f0*/  IMAD.MOV.U32 R26, RZ, RZ, R230 ;  /* 0x000000ffff1a7224 */ /* 0x000fe200078e00e6 */
[----:B------:R-:W-:Y:S01]  /*11600*/  LOP3.LUT R11, R3, R4, RZ, 0xc0, !PT ;  /* 0x00000004030b7212 */ /* 0x000fe200078ec0ff */
[----:B------:R-:W-:-:S02]  /*11610*/  IMAD.MOV.U32 R240, RZ, RZ, R24 ;  /* 0x000000fffff07224 */ /* 0x000fc400078e0018 */
[----:B------:R-:W-:Y:S01]  /*11620*/  FADD.FTZ R73, R137, R0 ;  /* 0x0000000089497221 */ /* 0x000fe20000010000 */
[----:B------:R-:W-:Y:S01]  /*11630*/  HSET2.LE.AND R0, R25, R133, PT ;  /* 0x0000008519007233 */ /* 0x000fe20003803000 */
[----:B------:R-:W-:Y:S02]  /*11640*/  IMAD.MOV.U32 R244, RZ, RZ, R27 ;  /* 0x000000fffff47224 */ /* 0x000fe400078e001b */
[----:B------:R-:W-:Y:S02]  /*11650*/  IMAD.MOV.U32 R245, RZ, RZ, R26 ;  /* 0x000000fffff57224 */ /* 0x000fe400078e001a */
[----:B------:R-:W2:Y:S01]  /*11660*/  LDSM.16.MT88.4 R24, [R206+0x5400] ;  /* 0x00540000ce18783b */ /* 0x000ea20000004200 */
[----:B------:R-:W-:Y:S02]  /*11670*/  IMAD.MOV.U32 R191, RZ, RZ, R69 ;  /* 0x000000ffffbf7224 */ /* 0x000fe400078e0045 */
[----:B------:R-:W-:Y:S01]  /*11680*/  FADD.FTZ R17, R135, R40 ;  /* 0x0000002887117221 */ /* 0x000fe20000010000 */
[----:B------:R-:W-:Y:S01]  /*11690*/  IMAD.MOV.U32 R69, RZ, RZ, R214 ;  /* 0x000000ffff457224 */ /* 0x000fe200078e00d6 */
[----:B------:R3:W4:Y:S01]  /*116a0*/  MUFU.EX2 R129, R6 ;  /* 0x0000000600817308 */ /* 0x0007220000000800 */
[----:B------:R-:W-:Y:S01]  /*116b0*/  HMMA.16816.F32.BF16 R40, R8, R50, R116 ;  /* 0x000000320828723c */ /* 0x000fe20000041874 */
[----:B------:R-:W-:Y:S01]  /*116c0*/  F2FP.BF16.F32.PACK_AB R2, R227, R226 ;  /* 0x000000e2e302723e */ /* 0x000fe200000010ff */
[----:B------:R-:W-:-:S02]  /*116d0*/  IMAD.MOV.U32 R54, RZ, RZ, R69 ;  /* 0x000000ffff367224 */ /* 0x000fc400078e0045 */
[----:B------:R-:W-:Y:S01]  /*116e0*/  FADD.FTZ R3, R138, R17 ;  /* 0x000000118a037221 */ /* 0x000fe20000010000 */
[----:B------:R-:W-:Y:S02]  /*116f0*/  IMAD.MOV.U32 R107, RZ, RZ, R55 ;  /* 0x000000ffff6b7224 */ /* 0x000fe400078e0037 */
[----:B------:R4:W-:Y:S01]  /*11700*/  MUFU.EX2 R128, R12 ;  /* 0x0000000c00807308 */ /* 0x0009e20000000800 */
[----:B------:R-:W-:Y:S01]  /*11710*/  IMAD.MOV.U32 R69, RZ, RZ, R53 ;  /* 0x000000ffff457224 */ /* 0x000fe200078e0035 */
[----:B------:R-:W-:Y:S01]  /*11720*/  LOP3.LUT R14, R0, R2, RZ, 0xc0, !PT ;  /* 0x00000002000e7212 */ /* 0x000fe200078ec0ff */
[----:B------:R-:W-:-:S05]  /*11730*/  FADD.FTZ R4, R215, R15 ;  /* 0x0000000fd7047221 */ /* 0x000fca0000010000 */
[----:B------:R1:W2:Y:S01]  /*11740*/  MUFU.EX2 R117, R13 ;  /* 0x0000000d00757308 */ /* 0x0002a20000000800 */
[----:B------:R-:W-:Y:S01]  /*11750*/  HSET2.LE.AND R0, R33, R133, PT ;  /* 0x0000008521007233 */ /* 0x000fe20003803000 */
[----:B------:R-:W-:Y:S01]  /*11760*/  IMAD.MOV.U32 R230, RZ, RZ, R54 ;  /* 0x000000ffffe67224 */ /* 0x000fe200078e0036 */
[----:B------:R-:W-:Y:S01]  /*11770*/  F2FP.BF16.F32.PACK_AB R2, R182, R181 ;  /* 0x000000b5b602723e */ /* 0x000fe200000010ff */
[----:B------:R-:W-:Y:S02]  /*11780*/  IMAD.MOV.U32 R53, RZ, RZ, R107 ;  /* 0x000000ffff357224 */ /* 0x000fe400078e006b */
[----:B------:R-:W-:Y:S01]  /*11790*/  FADD.FTZ R68, R68, R5 ;  /* 0x0000000544447221 */ /* 0x000fe20000010000 */
[----:B------:R-:W-:Y:S02]  /*117a0*/  IMAD.MOV.U32 R54, RZ, RZ, R69 ;  /* 0x000000ffff367224 */ /* 0x000fe400078e0045 */
[----:B------:R-:W-:Y:S01]  /*117b0*/  FADD.FTZ R69, R212, R3 ;  /* 0x00000003d4457221 */ /* 0x000fe20000010000 */
[----:B------:R-:W-:-:S02]  /*117c0*/  IMAD.MOV.U32 R107, RZ, RZ, R70 ;  /* 0x000000ffff6b7224 */ /* 0x000fc400078e0046 */
[----:B------:R-:W-:Y:S01]  /*117d0*/  FADD.FTZ R70, R213, R4 ;  /* 0x00000004d5467221 */ /* 0x000fe20000010000 */
[--C-:B------:R-:W-:Y:S02]  /*117e0*/  HSET2.LE.AND R3, R31, R133.reuse, PT ;  /* 0x000000851f037233 */ /* 0x100fe40003803000 */
[--C-:B------:R-:W-:Y:S02]  /*117f0*/  HSET2.LE.AND R5, R30, R133.reuse, PT ;  /* 0x000000851e057233 */ /* 0x100fe40003803000 */
[----:B------:R-:W-:Y:S02]  /*11800*/  F2FP.BF16.F32.PACK_AB R4, R247, R242 ;  /* 0x000000f2f704723e */ /* 0x000fe400000010ff */
[----:B---3--:R-:W-:Y:S02]  /*11810*/  F2FP.BF16.F32.PACK_AB R6, R175, R173 ;  /* 0x000000adaf06723e */ /* 0x008fe400000010ff */
[----:B------:R-:W-:Y:S02]  /*11820*/  LOP3.LUT R15, R0, R2, RZ, 0xc0, !PT ;  /* 0x00000002000f7212 */ /* 0x000fe400078ec0ff */
[----:B------:R-:W-:-:S02]  /*11830*/  HSET2.LE.AND R0, R32, R133, PT ;  /* 0x0000008520007233 */ /* 0x000fc40003803000 */
[----:B------:R-:W-:Y:S01]  /*11840*/  F2FP.BF16.F32.PACK_AB R2, R134, R131 ;  /* 0x000000838602723e */ /* 0x000fe200000010ff */
[----:B------:R3:W-:Y:S01]  /*11850*/  MUFU.EX2 R135, R7 ;  /* 0x0000000700877308 */ /* 0x0007e20000000800 */
[----:B----4-:R-:W-:Y:S02]  /*11860*/  LOP3.LUT R12, R3, R4, RZ, 0xc0, !PT ;  /* 0x00000004030c7212 */ /* 0x010fe400078ec0ff */
[----:B-1----:R-:W-:Y:S02]  /*11870*/  LOP3.LUT R13, R5, R6, RZ, 0xc0, !PT ;  /* 0x00000006050d7212 */ /* 0x002fe400078ec0ff */
[--C-:B------:R-:W-:Y:S02]  /*11880*/  HSET2.LE.AND R6, R35, R133.reuse, PT ;  /* 0x0000008523067233 */ /* 0x100fe40003803000 */
[----:B------:R-:W-:Y:S01]  /*11890*/  HSET2.LE.AND R3, R19, R133, PT ;  /* 0x0000008513037233 */ /* 0x000fe20003803000 */
[----:B------:R1:W4:Y:S01]  /*118a0*/  MUFU.EX2 R118, R16 ;  /* 0x0000001000767308 */ /* 0x0003220000000800 */
[----:B------:R-:W-:-:S02]  /*118b0*/  F2FP.BF16.F32.PACK_AB R5, R129, R130 ;  /* 0x000000828105723e */ /* 0x000fc400000010ff */
[----:B------:R-:W-:Y:S02]  /*118c0*/  LOP3.LUT R4, R0, R2, RZ, 0xc0, !PT ;  /* 0x0000000200047212 */ /* 0x000fe400078ec0ff */
[----:B--2---:R-:W-:Y:S02]  /*118d0*/  F2FP.BF16.F32.PACK_AB R17, R117, R128 ;  /* 0x000000807511723e */ /* 0x004fe400000010ff */
[----:B------:R-:W-:Y:S02]  /*118e0*/  LOP3.LUT R0, R28, 0xffff, RZ, 0xc0, !PT ;  /* 0x0000ffff1c007812 */ /* 0x000fe400078ec0ff */
[----:B---3--:R-:W-:Y:S01]  /*118f0*/  F2FP.BF16.F32.PACK_AB R7, R172, R139 ;  /* 0x0000008bac07723e */ /* 0x008fe200000010ff */
[----:B------:R-:W-:Y:S01]  /*11900*/  IMAD.MOV.U32 R192, RZ, RZ, R65 ;  /* 0x000000ffffc07224 */ /* 0x000fe200078e0041 */
[----:B------:R-:W-:Y:S01]  /*11910*/  SHF.R.U32.HI R2, RZ, 0x10, R28 ;  /* 0x00000010ff027819 */ /* 0x000fe2000001161c */
[----:B------:R-:W-:Y:S01]  /*11920*/  HMMA.16816.F32.BF16 R64, R8, R48, R60 ;  /* 0x000000300840723c */ /* 0x000fe2000004183c */
[----:B------:R-:W-:-:S02]  /*11930*/  LOP3.LUT R5, R3, R5, RZ, 0xc0, !PT ;  /* 0x0000000503057212 */ /* 0x000fc400078ec0ff */
[----:B-1----:R-:W-:-:S03]  /*11940*/  HSET2.LE.AND R16, R34, R133, PT ;  /* 0x0000008522107233 */ /* 0x002fc60003803000 */
[C---:B------:R-:W-:Y:S01]  /*11950*/  HMMA.16816.F32.BF16 R60, R8.reuse, R56, R120 ;  /* 0x00000038083c723c */ /* 0x040fe20000041878 */
[----:B------:R-:W-:Y:S02]  /*11960*/  LOP3.LUT R6, R6, R7, RZ, 0xc0, !PT ;  /* 0x0000000706067212 */ /* 0x000fe400078ec0ff */
[----:B------:R-:W-:Y:S02]  /*11970*/  SHF.R.U32.HI R3, RZ, 0x8, R0 ;  /* 0x00000008ff037819 */ /* 0x000fe40000011600 */
[----:B------:R-:W-:Y:S01]  /*11980*/  LOP3.LUT R7, R16, R17, RZ, 0xc0, !PT ;  /* 0x0000001110077212 */ /* 0x000fe200078ec0ff */
[----:B------:R-:W-:Y:S01]  /*11990*/  HMMA.16816.F32.BF16 R32, R8, R58, R124 ;  /* 0x0000003a0820723c */ /* 0x000fe2000004187c */
[----:B------:R-:W-:Y:S01]  /*119a0*/  LOP3.LUT R0, R2, 0xff, RZ, 0xc0, !PT ;  /* 0x000000ff02007812 */ /* 0x000fe200078ec0ff */
[----:B------:R-:W-:Y:S02]  /*119b0*/  IMAD.MOV.U32 R219, RZ, RZ, R107 ;  /* 0x000000ffffdb7224 */ /* 0x000fe400078e006b */
[----:B------:R1:W-:Y:S03]  /*119c0*/  MUFU.EX2 R107, R36 ;  /* 0x00000024006b7308 */ /* 0x0003e60000000800 */
[----:B------:R-:W-:-:S02]  /*119d0*/  SHF.R.U32.HI R10, RZ, 0x18, R28 ;  /* 0x00000018ff0a7819 */ /* 0x000fc4000001161c */
[----:B------:R-:W-:Y:S01]  /*119e0*/  LOP3.LUT R11, R28, 0xff, RZ, 0xc0, !PT ;  /* 0x000000ff1c0b7812 */ /* 0x000fe200078ec0ff */
[----:B------:R-:W-:Y:S01]  /*119f0*/  HMMA.16816.F32.BF16 R56, R4, R20, R96 ;  /* 0x000000140438723c */ /* 0x000fe20000041860 */
[----:B------:R-:W-:Y:S01]  /*11a00*/  SHF.R.U32.HI R9, RZ, 0x8, R45 ;  /* 0x00000008ff097819 */ /* 0x000fe2000001162d */
[----:B------:R2:W-:Y:S01]  /*11a10*/  MUFU.EX2 R98, R37 ;  /* 0x0000002500627308 */ /* 0x0005e20000000800 */
[----:B------:R-:W-:Y:S01]  /*11a20*/  SHF.R.U32.HI R2, RZ, 0x10, R29 ;  /* 0x00000010ff027819 */ /* 0x000fe2000001161d */
[----:B------:R-:W-:Y:S01]  /*11a30*/  IMAD.MOV.U32 R55, RZ, RZ, R217 ;  /* 0x000000ffff377224 */ /* 0x000fe200078e00d9 */
[----:B------:R-:W-:Y:S02]  /*11a40*/  LOP3.LUT R8, R46, 0xff, RZ, 0xc0, !PT ;  /* 0x000000ff2e087812 */ /* 0x000fe400078ec0ff */
[----:B-1----:R-:W-:Y:S02]  /*11a50*/  PRMT R36, R0, 0x5410, R10 ;  /* 0x0000541000247816 */ /* 0x002fe4000000000a */
[----:B------:R-:W-:-:S02]  /*11a60*/  LOP3.LUT R0, R29, 0xffff, RZ, 0xc0, !PT ;  /* 0x0000ffff1d007812 */ /* 0x000fc400078ec0ff */
[----:B------:R-:W-:Y:S01]  /*11a70*/  PRMT R19, R52, 0x5410, R9 ;  /* 0x0000541034137816 */ /* 0x000fe20000000009 */
[----:B------:R-:W-:Y:S01]  /*11a80*/  IMAD.MOV.U32 R232, RZ, RZ, R230 ;  /* 0x000000ffffe87224 */ /* 0x000fe200078e00e6 */
[----:B------:R-:W-:Y:S02]  /*11a90*/  SHF.R.U32.HI R9, RZ, 0x18, R29 ;  /* 0x00000018ff097819 */ /* 0x000fe4000001161d */
[----:B--2---:R-:W-:Y:S02]  /*11aa0*/  PRMT R37, R11, 0x5410, R3 ;  /* 0x000054100b257816 */ /* 0x004fe40000000003 */
[----:B------:R-:W-:Y:S01]  /*11ab0*/  SHF.R.U32.HI R3, RZ, 0x8, R0 ;  /* 0x00000008ff037819 */ /* 0x000fe20000011600 */
[----:B------:R-:W-:Y:S01]  /*11ac0*/  IMAD.MOV.U32 R196, RZ, RZ, R211 ;  /* 0x000000ffffc47224 */ /* 0x000fe200078e00d3 */
[----:B------:R-:W-:Y:S01]  /*11ad0*/  LOP3.LUT R0, R2, 0xff, RZ, 0xc0, !PT ;  /* 0x000000ff02007812 */ /* 0x000fe200078ec0ff */
[----:B------:R1:W-:Y:S01]  /*11ae0*/  MUFU.EX2 R116, R18 ;  /* 0x0000001200747308 */ /* 0x0003e20000000800 */
[----:B------:R-:W-:Y:S01]  /*11af0*/  IMAD.MOV.U32 R231, RZ, RZ, R54 ;  /* 0x000000ffffe77224 */ /* 0x000fe200078e0036 */
[----:B------:R-:W-:Y:S01]  /*11b00*/  MOV R221, R53 ;  /* 0x0000003500dd7202 */ /* 0x000fe20000000f00 */
[----:B------:R-:W-:Y:S01]  /*11b10*/  IMAD.MOV.U32 R230, RZ, RZ, R55 ;  /* 0x000000ffffe67224 */ /* 0x000fe200078e0037 */
[C---:B------:R-:W-:Y:S04]  /*11b20*/  HMMA.16816.F32.BF16 R48, R4.reuse, R24, R112 ;  /* 0x000000180430723c */ /* 0x040fe80000041870 */
[----:B------:R2:W-:Y:S02]  /*11b30*/  MUFU.EX2 R96, R44 ;  /* 0x0000002c00607308 */ /* 0x0005e40000000800 */
[----:B------:R-:W-:Y:S01]  /*11b40*/  HMMA.16816.F32.BF16 R52, R4, R22, R100 ;  /* 0x000000160434723c */ /* 0x000fe20000041864 */
[----:B-1----:R-:W-:-:S02]  /*11b50*/  PRMT R18, R8, 0x5410, R47 ;  /* 0x0000541008127816 */ /* 0x002fc4000000002f */
[----:B------:R-:W-:-:S03]  /*11b60*/  LOP3.LUT R8, R29, 0xff, RZ, 0xc0, !PT ;  /* 0x000000ff1d087812 */ /* 0x000fc600078ec0ff */
[----:B------:R-:W1:Y:S01]  /*11b70*/  MUFU.EX2 R97, R39 ;  /* 0x0000002700617308 */ /* 0x000e620000000800 */
[----:B------:R-:W-:Y:S01]  /*11b80*/  FADD.FTZ R2, R208, R69 ;  /* 0x00000045d0027221 */ /* 0x000fe20000010000 */
[----:B------:R-:W3:Y:S01]  /*11b90*/  LDSM.16.MT88.4 R28, [R205+0x5800] ;  /* 0x00580000cd1c783b */ /* 0x000ee20000004200 */
[----:B--2---:R-:W-:Y:S07]  /*11ba0*/  HMMA.16816.F32.BF16 R44, R4, R26, R108 ;  /* 0x0000001a042c723c */ /* 0x004fee000004186c */
[----:B------:R-:W-:Y:S01]  /*11bb0*/  PRMT R5, R0, 0x5410, R9 ;  /* 0x0000541000057816 */ /* 0x000fe20000000009 */
[----:B------:R-:W-:Y:S01]  /*11bc0*/  FADD.FTZ R0, R196, R73 ;  /* 0x00000049c4007221 */ /* 0x000fe20000010000 */
[----:B------:R-:W-:Y:S01]  /*11bd0*/  IMAD.MOV.U32 R196, RZ, RZ, R219 ;  /* 0x000000ffffc47224 */ /* 0x000fe200078e00db */
[----:B------:R-:W-:Y:S01]  /*11be0*/  PRMT R7, R8, 0x5410, R3 ;  /* 0x0000541008077816 */ /* 0x000fe20000000003 */
[----:B------:R-:W-:Y:S01]  /*11bf0*/  FADD.FTZ R4, R210, R68 ;  /* 0x00000044d2047221 */ /* 0x000fe20000010000 */
[----:B------:R2:W1:Y:S01]  /*11c00*/  MUFU.EX2 R39, R71 ;  /* 0x0000004700277308 */ /* 0x0004620000000800 */
[----:B------:R-:W-:Y:S01]  /*11c10*/  FADD.FTZ R3, R196, R70 ;  /* 0x00000046c4037221 */ /* 0x000fe20000010000 */
[----:B------:R-:W-:-:S02]  /*11c20*/  IMAD.MOV.U32 R219, RZ, RZ, R221 ;  /* 0x000000ffffdb7224 */ /* 0x000fc400078e00dd */
[----:B------:R-:W-:Y:S02]  /*11c30*/  IMAD.MOV.U32 R221, RZ, RZ, R231 ;  /* 0x000000ffffdd7224 */ /* 0x000fe400078e00e7 */
[----:B------:R-:W-:Y:S02]  /*11c40*/  IMAD.MOV.U32 R231, RZ, RZ, R232 ;  /* 0x000000ffffe77224 */ /* 0x000fe400078e00e8 */
[----:B------:R-:W-:Y:S02]  /*11c50*/  IMAD.MOV.U32 R196, RZ, RZ, R219 ;  /* 0x000000ffffc47224 */ /* 0x000fe400078e00db */
[----:B------:R-:W-:Y:S01]  /*11c60*/  FADD.FTZ R0, R207, R0 ;  /* 0x00000000cf007221 */ /* 0x000fe20000010000 */
[----:B------:R-:W-:Y:S01]  /*11c70*/  IMAD.MOV.U32 R219, RZ, RZ, R221 ;  /* 0x000000ffffdb7224 */ /* 0x000fe200078e00dd */
[----:B--2---:R-:W-:Y:S01]  /*11c80*/  HMMA.16816.F32.BF16 R68, R12, R22, R40 ;  /* 0x000000160c44723c */ /* 0x004fe20000041828 */
[----:B------:R-:W2:Y:S01]  /*11c90*/  LDSM.16.MT88.4 R40, [R206+0x5800] ;  /* 0x00580000ce28783b */ /* 0x000ea20000004200 */
[----:B------:R-:W-:-:S02]  /*11ca0*/  IMAD.MOV.U32 R221, RZ, RZ, R231 ;  /* 0x000000ffffdd7224 */ /* 0x000fc400078e00e7 */
[----:B------:R-:W-:Y:S02]  /*11cb0*/  IMAD.MOV.U32 R232, RZ, RZ, R246 ;  /* 0x000000ffffe87224 */ /* 0x000fe400078e00f6 */
[----:B------:R-:W-:Y:S02]  /*11cc0*/  IMAD.MOV.U32 R246, RZ, RZ, R190 ;  /* 0x000000fffff67224 */ /* 0x000fe400078e00be */
[----:B------:R-:W-:Y:S01]  /*11cd0*/  FADD.FTZ R10, R221, R0 ;  /* 0x00000000dd0a7221 */ /* 0x000fe20000010000 */
[----:B------:R-:W-:Y:S01]  /*11ce0*/  FADD.FTZ R11, R219, R2 ;  /* 0x00000002db0b7221 */ /* 0x000fe20000010000 */
[----:B------:R-:W-:Y:S01]  /*11cf0*/  HSET2.LE.AND R0, R7, R133, PT ;  /* 0x0000008507007233 */ /* 0x000fe20003803000 */
[----:B------:R-:W-:Y:S01]  /*11d00*/  MUFU.EX2 R72, R72 ;  /* 0x0000004800487308 */ /* 0x000fe20000000800 */
[----:B----4-:R-:W-:Y:S01]  /*11d10*/  F2FP.BF16.F32.PACK_AB R2, R118, R135 ;  /* 0x000000877602723e */ /* 0x010fe200000010ff */
[----:B------:R-:W-:Y:S01]  /*11d20*/  FADD.FTZ R17, R204, R4 ;  /* 0x00000004cc117221 */ /* 0x000fe20000010000 */
[----:B------:R-:W-:-:S05]  /*11d30*/  IMAD.MOV.U32 R231, RZ, RZ, R246 ;  /* 0x000000ffffe77224 */ /* 0x000fca00078e00f6 */
[----:B------:R-:W4:Y:S01]  /*11d40*/  MUFU.EX2 R74, R74 ;  /* 0x0000004a004a7308 */ /* 0x000f220000000800 */
[----:B------:R-:W-:Y:S01]  /*11d50*/  LOP3.LUT R4, R0, R2, RZ, 0xc0, !PT ;  /* 0x0000000200047212 */ /* 0x000fe200078ec0ff */
[----:B------:R-:W-:Y:S01]  /*11d60*/  FADD.FTZ R0, R231, R17 ;  /* 0x00000011e7007221 */ /* 0x000fe20000010000 */
[----:B------:R-:W-:Y:S01]  /*11d70*/  HMMA.16816.F32.BF16 R64, R12, R20, R64 ;  /* 0x000000140c40723c */ /* 0x000fe20000041840 */
[----:B------:R-:W-:Y:S01]  /*11d80*/  FADD.FTZ R16, R196, R3 ;  /* 0x00000003c4107221 */ /* 0x000fe20000010000 */
[----:B------:R-:W-:Y:S01]  /*11d90*/  HSET2.LE.AND R3, R5, R133, PT ;  /* 0x0000008505037233 */ /* 0x000fe20003803000 */
[----:B------:R-:W-:Y:S01]  /*11da0*/  IMAD.MOV.U32 R190, RZ, RZ, R191 ;  /* 0x000000ffffbe7224 */ /* 0x000fe200078e00bf */
[----:B------:R-:W-:-:S03]  /*11db0*/  F2FP.BF16.F32.PACK_AB R2, R189, R201 ;  /* 0x000000c9bd02723e */ /* 0x000fc600000010ff */
[----:B------:R-:W-:Y:S01]  /*11dc0*/  FADD.FTZ R20, R245, R0 ;  /* 0x00000000f5147221 */ /* 0x000fe20000010000 */
[--C-:B------:R-:W-:Y:S01]  /*11dd0*/  HSET2.LE.AND R0, R83, R133.reuse, PT ;  /* 0x0000008553007233 */ /* 0x100fe20003803000 */
[----:B------:R-:W-:Y:S01]  /*11de0*/  IMAD.MOV.U32 R191, RZ, RZ, R192 ;  /* 0x000000ffffbf7224 */ /* 0x000fe200078e00c0 */
[----:B-1----:R-:W-:Y:S02]  /*11df0*/  F2FP.BF16.F32.PACK_AB R5, R97, R98 ;  /* 0x000000626105723e */ /* 0x002fe400000010ff */
[--C-:B------:R-:W-:Y:S01]  /*11e00*/  HSET2.LE.AND R6, R19, R133.reuse, PT ;  /* 0x0000008513067233 */ /* 0x100fe20003803000 */
[----:B------:R-:W-:Y:S01]  /*11e10*/  FADD.FTZ R19, R244, R10 ;  /* 0x0000000af4137221 */ /* 0x000fe20000010000 */
[----:B------:R-:W-:Y:S01]  /*11e20*/  HSET2.LE.AND R8, R18, R133, PT ;  /* 0x0000008512087233 */ /* 0x000fe20003803000 */
[----:B------:R-:W-:Y:S01]  /*11e30*/  IMAD.MOV.U32 R246, RZ, RZ, R190 ;  /* 0x000000fffff67224 */ /* 0x000fe200078e00be */
[----:B------:R-:W-:Y:S02]  /*11e40*/  F2FP.BF16.F32.PACK_AB R7, R107, R116 ;  /* 0x000000746b07723e */ /* 0x000fe400000010ff */
[----:B------:R-:W-:Y:S01]  /*11e50*/  LOP3.LUT R10, R0, R2, RZ, 0xc0, !PT ;  /* 0x00000002000a7212 */ /* 0x000fe200078ec0ff */
[----:B------:R-:W-:Y:S01]  /*11e60*/  IMAD.MOV.U32 R190, RZ, RZ, R191 ;  /* 0x000000ffffbe7224 */ /* 0x000fe200078e00bf */
[----:B------:R-:W-:-:S02]  /*11e70*/  F2FP.BF16.F32.PACK_AB R9, R39, R96 ;  /* 0x000000602709723e */ /* 0x000fc400000010ff */
[----:B------:R-:W-:Y:S01]  /*11e80*/  LOP3.LUT R5, R3, R5, RZ, 0xc0, !PT ;  /* 0x0000000503057212 */ /* 0x000fe200078ec0ff */
[----:B------:R-:W-:Y:S01]  /*11e90*/  FADD.FTZ R3, R240, R11 ;  /* 0x0000000bf0037221 */ /* 0x000fe20000010000 */
[----:B------:R-:W-:Y:S02]  /*11ea0*/  HSET2.LE.AND R0, R82, R133, PT ;  /* 0x0000008552007233 */ /* 0x000fe40003803000 */
[----:B----4-:R-:W-:Y:S01]  /*11eb0*/  F2FP.BF16.F32.PACK_AB R2, R74, R72 ;  /* 0x000000484a02723e */ /* 0x010fe200000010ff */
[----:B------:R-:W-:Y:S01]  /*11ec0*/  HMMA.16816.F32.BF16 R60, R12, R24, R60 ;  /* 0x000000180c3c723c */ /* 0x000fe2000004183c */
[----:B------:R-:W-:Y:S02]  /*11ed0*/  LOP3.LUT R6, R6, R7, RZ, 0xc0, !PT ;  /* 0x0000000706067212 */ /* 0x000fe400078ec0ff */
[----:B------:R-:W-:Y:S02]  /*11ee0*/  LOP3.LUT R7, R8, R9, RZ, 0xc0, !PT ;  /* 0x0000000908077212 */ /* 0x000fe400078ec0ff */
[----:B------:R-:W-:-:S02]  /*11ef0*/  LOP3.LUT R11, R0, R2, RZ, 0xc0, !PT ;  /* 0x00000002000b7212 */ /* 0x000fc400078ec0ff */
[----:B------:R-:W-:Y:S01]  /*11f00*/  FADD.FTZ R24, R190, R3 ;  /* 0x00000003be187221 */ /* 0x000fe20000010000 */
[----:B------:R-:W-:-:S04]  /*11f10*/  IMAD.WIDE.U32 R2, R105, -0x2daee0ad, RZ ;  /* 0xd2511f5369027825 */ /* 0x000fc800078e00ff */
[----:B------:R-:W-:Y:S01]  /*11f20*/  FADD.FTZ R8, R232, R16 ;  /* 0x00000010e8087221 */ /* 0x000fe20000010000 */
[C---:B---3--:R-:W-:Y:S01]  /*11f30*/  HMMA.16816.F32.BF16 R56, R4.reuse, R28, R56 ;  /* 0x0000001c0438723c */ /* 0x048fe20000041838 */
[----:B------:R-:W-:Y:S01]  /*11f40*/  F2FP.BF16.F32.PACK_AB R9, R225, R203 ;  /* 0x000000cbe109723e */ /* 0x000fe200000010ff */
[----:B------:R-:W-:Y:S02]  /*11f50*/  VIADD R190, R223, 0x646e171e ;  /* 0x646e171edfbe7836 */ /* 0x000fe40000000000 */
[----:B------:R-:W-:Y:S01]  /*11f60*/  FADD.FTZ R25, R246, R8 ;  /* 0x00000008f6197221 */ /* 0x000fe20000010000 */
[----:B------:R-:W-:Y:S01]  /*11f70*/  LOP3.LUT R0, R2, 0xffff, RZ, 0xc0, !PT ;  /* 0x0000ffff02007812 */ /* 0x000fe200078ec0ff */
[----:B------:R-:W-:Y:S01]  /*11f80*/  HMMA.16816.F32.BF16 R52, R4, R30, R52 ;  /* 0x0000001e0434723c */ /* 0x000fe20000041834 */
[----:B------:R-:W-:-:S05]  /*11f90*/  HSET2.LE.AND R8, R37, R133, PT ;  /* 0x0000008525087233 */ /* 0x000fca0003803000 */
[C---:B--2---:R-:W-:Y:S06]  /*11fa0*/  HMMA.16816.F32.BF16 R48, R4.reuse, R40, R48 ;  /* 0x000000280430723c */ /* 0x044fec0000041830 */
[----:B------:R-:W-:Y:S01]  /*11fb0*/  HMMA.16816.F32.BF16 R44, R4, R42, R44 ;  /* 0x0000002a042c723c */ /* 0x000fe2000004182c */
[----:B------:R-:W-:-:S05]  /*11fc0*/  LOP3.LUT R8, R8, R9, RZ, 0xc0, !PT ;  /* 0x0000000908087212 */ /* 0x000fca00078ec0ff */
[----:B------:R-:W-:Y:S01]  /*11fd0*/  HMMA.16816.F32.BF16 R32, R12, R26, R32 ;  /* 0x0000001a0c20723c */ /* 0x000fe20000041820 */
[----:B------:R-:W-:Y:S02]  /*11fe0*/  SHF.R.U32.HI R4, RZ, 0x10, R2 ;  /* 0x00000010ff047819 */ /* 0x000fe40000011602 */
[----:B------:R-:W-:-:S04]  /*11ff0*/  SHF.R.U32.HI R5, RZ, 0x8, R0 ;  /* 0x00000008ff057819 */ /* 0x000fc80000011600 */
[----:B------:R-:W-:Y:S02]  /*12000*/  HSET2.LE.AND R12, R36, R133, PT ;  /* 0x00000085240c7233 */ /* 0x000fe40003803000 */
[----:B------:R-:W-:Y:S02]  /*12010*/  F2FP.BF16.F32.PACK_AB R13, R174, R180 ;  /* 0x000000b4ae0d723e */ /* 0x000fe400000010ff */
[----:B------:R-:W-:Y:S02]  /*12020*/  LOP3.LUT R7, R2, 0xff, RZ, 0xc0, !PT ;  /* 0x000000ff02077812 */ /* 0x000fe400078ec0ff */
[----:B------:R-:W-:Y:S02]  /*12030*/  SHF.R.U32.HI R6, RZ, 0x18, R2 ;  /* 0x00000018ff067819 */ /* 0x000fe40000011602 */
[----:B------:R-:W-:Y:S01]  /*12040*/  LOP3.LUT R0, R4, 0xff, RZ, 0xc0, !PT ;  /* 0x000000ff04007812 */ /* 0x000fe200078ec0ff */
[----:B------:R-:W-:Y:S01]  /*12050*/  MUFU.EX2 R76, R76 ;  /* 0x0000004c004c7308 */ /* 0x000fe20000000800 */
[----:B------:R-:W-:-:S02]  /*12060*/  LOP3.LUT R2, R3, R78, R190, 0x96, !PT ;  /* 0x0000004e03027212 */ /* 0x000fc400078e96be */
[----:B------:R-:W-:Y:S02]  /*12070*/  LOP3.LUT R9, R12, R13, RZ, 0xc0, !PT ;  /* 0x0000000d0c097212 */ /* 0x000fe400078ec0ff */
[----:B------:R-:W-:-:S03]  /*12080*/  LOP3.LUT R12, R91, 0xff, RZ, 0xc0, !PT ;  /* 0x000000ff5b0c7812 */ /* 0x000fc600078ec0ff */
[----:B------:R-:W1:Y:S01]  /*12090*/  MUFU.EX2 R77, R77 ;  /* 0x0000004d004d7308 */ /* 0x000e620000000800 */
[----:B------:R-:W-:Y:S02]  /*120a0*/  PRMT R16, R0, 0x5410, R6 ;  /* 0x0000541000107816 */ /* 0x000fe40000000006 */
[----:B------:R-:W-:Y:S02]  /*120b0*/  LOP3.LUT R0, R2, 0xffff, RZ, 0xc0, !PT ;  /* 0x0000ffff02007812 */ /* 0x000fe400078ec0ff */
[----:B------:R-:W-:Y:S02]  /*120c0*/  SHF.R.U32.HI R13, RZ, 0x8, R90 ;  /* 0x00000008ff0d7819 */ /* 0x000fe4000001165a */
[----:B------:R-:W-:Y:S02]  /*120d0*/  PRMT R15, R12, 0x5410, R92 ;  /* 0x000054100c0f7816 */ /* 0x000fe4000000005c */
[----:B------:R-:W-:Y:S02]  /*120e0*/  PRMT R17, R7, 0x5410, R5 ;  /* 0x0000541007117816 */ /* 0x000fe40000000005 */
[----:B------:R-:W-:Y:S01]  /*120f0*/  LOP3.LUT R3, R38, 0xffff, RZ, 0xc0, !PT ;  /* 0x0000ffff26037812 */ /* 0x000fe200078ec0ff */
[----:B------:R-:W-:Y:S01]  /*12100*/  IMAD.MOV.U32 R192, RZ, RZ, R197 ;  /* 0x000000ffffc07224 */ /* 0x000fe200078e00c5 */
[----:B------:R-:W-:-:S02]  /*12110*/  SHF.R.U32.HI R4, RZ, 0x10, R38 ;  /* 0x00000010ff047819 */ /* 0x000fc40000011626 */
[----:B------:R-:W-:Y:S02]  /*12120*/  LOP3.LUT R14, R2, 0xff, RZ, 0xc0, !PT ;  /* 0x000000ff020e7812 */ /* 0x000fe400078ec0ff */
[--C-:B------:R-:W-:Y:S02]  /*12130*/  SHF.R.U32.HI R5, RZ, 0x10, R2.reuse ;  /* 0x00000010ff057819 */ /* 0x100fe40000011602 */
[----:B------:R-:W-:Y:S01]  /*12140*/  SHF.R.U32.HI R12, RZ, 0x18, R2 ;  /* 0x00000018ff0c7819 */ /* 0x000fe20000011602 */
[----:B------:R-:W-:Y:S01]  /*12150*/  IMAD.MOV.U32 R197, RZ, RZ, R187 ;  /* 0x000000ffffc57224 */ /* 0x000fe200078e00bb */
[----:B------:R-:W-:Y:S01]  /*12160*/  SHF.R.U32.HI R2, RZ, 0x8, R0 ;  /* 0x00000008ff027819 */ /* 0x000fe20000011600 */
[----:B------:R-:W-:Y:S01]  /*12170*/  IMAD.MOV.U32 R187, RZ, RZ, R209 ;  /* 0x000000ffffbb7224 */ /* 0x000fe200078e00d1 */
[----:B------:R-:W-:Y:S01]  /*12180*/  PRMT R18, R93, 0x5410, R13 ;  /* 0x000054105d127816 */ /* 0x000fe2000000000d */
[----:B------:R-:W-:Y:S01]  /*12190*/  MUFU.EX2 R79, R79 ;  /* 0x0000004f004f7308 */ /* 0x000fe20000000800 */
[----:B------:R-:W-:-:S02]  /*121a0*/  SHF.R.U32.HI R6, RZ, 0x8, R3 ;  /* 0x00000008ff067819 */ /* 0x000fc40000011603 */
[----:B------:R-:W-:Y:S02]  /*121b0*/  SHF.R.U32.HI R13, RZ, 0x18, R38 ;  /* 0x00000018ff0d7819 */ /* 0x000fe40000011626 */
[----:B------:R-:W-:Y:S01]  /*121c0*/  LOP3.LUT R3, R4, 0xff, RZ, 0xc0, !PT ;  /* 0x000000ff04037812 */ /* 0x000fe200078ec0ff */
[----:B------:R-:W-:Y:S01]  /*121d0*/  IMAD.MOV.U32 R191, RZ, RZ, R197 ;  /* 0x000000ffffbf7224 */ /* 0x000fe200078e00c5 */
[----:B------:R-:W-:Y:S01]  /*121e0*/  LOP3.LUT R0, R5, 0xff, RZ, 0xc0, !PT ;  /* 0x000000ff05007812 */ /* 0x000fe200078ec0ff */
[----:B------:R-:W2:Y:S01]  /*121f0*/  MUFU.EX2 R80, R80 ;  /* 0x0000005000507308 */ /* 0x000ea20000000800 */
[----:B------:R-:W-:Y:S01]  /*12200*/  PRMT R2, R14, 0x5410, R2 ;  /* 0x000054100e027816 */ /* 0x000fe20000000002 */
[----:B------:R-:W-:Y:S01]  /*12210*/  IMAD.MOV.U32 R197, RZ, RZ, R187 ;  /* 0x000000ffffc57224 */ /* 0x000fe200078e00bb */
[----:B------:R-:W-:Y:S01]  /*12220*/  PRMT R4, R3, 0x5410, R13 ;  /* 0x0000541003047816 */ /* 0x000fe2000000000d */
[----:B------:R-:W-:Y:S01]  /*12230*/  IMAD.MOV.U32 R187, RZ, RZ, R230 ;  /* 0x000000ffffbb7224 */ /* 0x000fe200078e00e6 */
[----:B------:R-:W-:-:S03]  /*12240*/  LOP3.LUT R7, R38, 0xff, RZ, 0xc0, !PT ;  /* 0x000000ff26077812 */ /* 0x000fc600078ec0ff */
[----:B------:R-:W-:Y:S01]  /*12250*/  MUFU.EX2 R81, R81 ;  /* 0x0000005100517308 */ /* 0x000fe20000000800 */
[----:B------:R-:W-:Y:S01]  /*12260*/  PRMT R3, R0, 0x5410, R12 ;  /* 0x0000541000037816 */ /* 0x000fe2000000000c */
[----:B------:R-:W-:Y:S01]  /*12270*/  IMAD.MOV.U32 R152, RZ, RZ, R218 ;  /* 0x000000ffff987224 */ /* 0x000fe200078e00da */
[----:B------:R-:W-:-:S05]  /*12280*/  HSET2.LE.AND R0, R2, R133, PT ;  /* 0x0000008502007233 */ /* 0x000fca0003803000 */
[----:B------:R-:W3:Y:S01]  /*12290*/  MUFU.EX2 R84, R84 ;  /* 0x0000005400547308 */ /* 0x000ee20000000800 */
[----:B------:R-:W-:Y:S01]  /*122a0*/  IMAD.MOV.U32 R230, RZ, RZ, R153 ;  /* 0x000000ffffe67224 */ /* 0x000fe200078e0099 */
[----:B-1----:R-:W-:Y:S01]  /*122b0*/  F2FP.BF16.F32.PACK_AB R2, R77, R76 ;  /* 0x0000004c4d02723e */ /* 0x002fe200000010ff */
[----:B------:R-:W-:-:S05]  /*122c0*/  IMAD.MOV.U32 R232, RZ, RZ, R187 ;  /* 0x000000ffffe87224 */ /* 0x000fca00078e00bb */
[----:B------:R-:W-:Y:S01]  /*122d0*/  MUFU.EX2 R85, R85 ;  /* 0x0000005500557308 */ /* 0x000fe20000000800 */
[----:B------:R-:W-:Y:S01]  /*122e0*/  PRMT R7, R7, 0x5410, R6 ;  /* 0x0000541007077816 */ /* 0x000fe20000000006 */
[----:B------:R-:W-:-:S06]  /*122f0*/  FADD.FTZ R12, R191, R19 ;  /* 0x00000013bf0c7221 */ /* 0x000fcc0000010000 */
[----:B------:R-:W1:Y:S01]  /*12300*/  MUFU.EX2 R86, R86 ;  /* 0x0000005600567308 */ /* 0x000e620000000800 */
[----:B------:R-:W-:Y:S02]  /*12310*/  IMAD.MOV.U32 R231, RZ, RZ, R197 ;  /* 0x000000ffffe77224 */ /* 0x000fe400078e00c5 */
[----:B------:R-:W-:Y:S01]  /*12320*/  FADD.FTZ R14, R192, R20 ;  /* 0x00000014c00e7221 */ /* 0x000fe20000010000 */
[----:B------:R-:W-:Y:S01]  /*12330*/  IMAD.MOV.U32 R191, RZ, RZ, R152 ;  /* 0x000000ffffbf7224 */ /* 0x000fe200078e0098 */
[----:B------:R-:W-:Y:S01]  /*12340*/  LOP3.LUT R152, R0, R2, RZ, 0xc0, !PT ;  /* 0x0000000200987212 */ /* 0x000fe200078ec0ff */
[----:B------:R-:W-:Y:S02]  /*12350*/  IMAD.MOV.U32 R240, RZ, RZ, R230 ;  /* 0x000000fffff07224 */ /* 0x000fe400078e00e6 */
[----:B------:R-:W-:Y:S01]  /*12360*/  FADD.FTZ R2, R232, R24 ;  /* 0x00000018e8027221 */ /* 0x000fe20000010000 */
[----:B------:R-:W-:Y:S01]  /*12370*/  IMAD.MOV.U32 R153, RZ, RZ, R132 ;  /* 0x000000ffff997224 */ /* 0x000fe200078e0084 */
[----:B------:R-:W-:Y:S01]  /*12380*/  MUFU.EX2 R87, R87 ;  /* 0x0000005700577308 */ /* 0x000fe20000000800 */
[--C-:B------:R-:W-:Y:S01]  /*12390*/  HSET2.LE.AND R6, R16, R133.reuse, PT ;  /* 0x0000008510067233 */ /* 0x100fe20003803000 */
[----:B------:R-:W-:Y:S01]  /*123a0*/  FADD.FTZ R0, R231, R25 ;  /* 0x00000019e7007221 */ /* 0x000fe20000010000 */
[----:B------:R-:W-:Y:S01]  /*123b0*/  HSET2.LE.AND R16, R7, R133, PT ;  /* 0x0000008507107233 */ /* 0x000fe20003803000 */
[----:B------:R-:W-:-:S04]  /*123c0*/  FADD.FTZ R7, R240, R12 ;  /* 0x0000000cf0077221 */ /* 0x000fc80000010000 */
[----:B------:R-:W4:Y:S01]  /*123d0*/  MUFU.EX2 R88, R88 ;  /* 0x0000005800587308 */ /* 0x000f220000000800 */
[----:B------:R-:W-:Y:S01]  /*123e0*/  HSET2.LE.AND R5, R17, R133, PT ;  /* 0x0000008511057233 */ /* 0x000fe20003803000 */
[----:B------:R-:W-:Y:S01]  /*123f0*/  FADD.FTZ R12, R155, R2 ;  /* 0x000000029b0c7221 */ /* 0x000fe20000010000 */
[----:B------:R-:W-:Y:S01]  /*12400*/  MOV R190, R144 ;  /* 0x0000009000be7202 */ /* 0x000fe20000000f00 */
[----:B------:R-:W-:Y:S01]  /*12410*/  FADD.FTZ R17, R153, R14 ;  /* 0x0000000e99117221 */ /* 0x000fe20000010000 */
[----:B--2---:R-:W-:-:S03]  /*12420*/  F2FP.BF16.F32.PACK_AB R2, R80, R79 ;  /* 0x0000004f5002723e */ /* 0x004fc600000010ff */
[----:B------:R-:W-:Y:S01]  /*12430*/  MUFU.EX2 R75, R75 ;  /* 0x0000004b004b7308 */ /* 0x000fe20000000800 */
[--C-:B------:R-:W-:Y:S01]  /*12440*/  HSET2.LE.AND R3, R3, R133.reuse, PT ;  /* 0x0000008503037233 */ /* 0x100fe20003803000 */
[----:B------:R-:W-:Y:S01]  /*12450*/  FADD.FTZ R14, R154, R0 ;  /* 0x000000009a0e7221 */ /* 0x000fe20000010000 */
[--C-:B------:R-:W-:Y:S01]  /*12460*/  HSET2.LE.AND R13, R18, R133.reuse, PT ;  /* 0x00000085120d7233 */ /* 0x100fe20003803000 */
[----:B------:R-:W-:Y:S02]  /*12470*/  IMAD.MOV.U32 R244, RZ, RZ, R147 ;  /* 0x000000fffff47224 */ /* 0x000fe400078e0093 */
[----:B------:R-:W-:Y:S02]  /*12480*/  IMAD.MOV.U32 R246, RZ, RZ, R145 ;  /* 0x000000fffff67224 */ /* 0x000fe400078e0091 */
[----:B------:R-:W-:Y:S01]  /*12490*/  IMAD.MOV.U32 R245, RZ, RZ, R146 ;  /* 0x000000fffff57224 */ /* 0x000fe200078e0092 */
[----:B------:R-:W2:Y:S01]  /*124a0*/  MUFU.EX2 R19, R89 ;  /* 0x0000005900137308 */ /* 0x000ea20000000800 */
[----:B---3--:R-:W-:Y:S01]  /*124b0*/  F2FP.BF16.F32.PACK_AB R0, R84, R81 ;  /* 0x000000515400723e */ /* 0x008fe200000010ff */
[----:B------:R-:W-:Y:S01]  /*124c0*/  IMAD.MOV.U32 R187, RZ, RZ, R149 ;  /* 0x000000ffffbb7224 */ /* 0x000fe200078e0095 */
[--C-:B------:R-:W-:Y:S01]  /*124d0*/  HSET2.LE.AND R18, R4, R133.reuse, PT ;  /* 0x0000008504127233 */ /* 0x100fe20003803000 */
[----:B------:R-:W-:Y:S01]  /*124e0*/  IMAD.MOV.U32 R197, RZ, RZ, R150 ;  /* 0x000000ffffc57224 */ /* 0x000fe200078e0096 */
[----:B-1----:R-:W-:Y:S01]  /*124f0*/  F2FP.BF16.F32.PACK_AB R4, R86, R85 ;  /* 0x000000555604723e */ /* 0x002fe200000010ff */
[----:B------:R-:W-:Y:S01]  /*12500*/  IMAD.MOV.U32 R192, RZ, RZ, R151 ;  /* 0x000000ffffc07224 */ /* 0x000fe200078e0097 */
[----:B------:R-:W-:Y:S01]  /*12510*/  LOP3.LUT R154, R5, R2, RZ, 0xc0, !PT ;  /* 0x00000002059a7212 */ /* 0x000fe200078ec0ff */
[----:B------:R-:W-:Y:S01]  /*12520*/  FADD.FTZ R2, R190, R12 ;  /* 0x0000000cbe027221 */ /* 0x000fe20000010000 */
[----:B------:R-:W-:Y:S01]  /*12530*/  LOP3.LUT R153, R3, R0, RZ, 0xc0, !PT ;  /* 0x0000000003997212 */ /* 0x000fe200078ec0ff */
[----:B------:R-:W-:Y:S01]  /*12540*/  FADD.FTZ R0, R244, R7 ;  /* 0x00000007f4007221 */ /* 0x000fe20000010000 */
[----:B------:R-:W-:Y:S01]  /*12550*/  LOP3.LUT R155, R6, R4, RZ, 0xc0, !PT ;  /* 0x00000004069b7212 */ /* 0x000fe200078ec0ff */
[----:B------:R-:W-:Y:S01]  /*12560*/  FADD.FTZ R3, R246, R14 ;  /* 0x0000000ef6037221 */ /* 0x000fe20000010000 */
[----:B------:R-:W-:Y:S01]  /*12570*/  FADD.FTZ R6, R187, R2 ;  /* 0x00000002bb067221 */ /* 0x000fe20000010000 */
[----:B------:R-:W-:Y:S01]  /*12580*/  FADD.FTZ R4, R245, R17 ;  /* 0x00000011f5047221 */ /* 0x000fe20000010000 */
[----:B------:R-:W-:Y:S01]  /*12590*/  F2FP.BF16.F32.PACK_AB R2, R183, R185 ;  /* 0x000000b9b702723e */ /* 0x000fe200000010ff */
[----:B------:R-:W-:Y:S01]  /*125a0*/  FADD.FTZ R5, R191, R0 ;  /* 0x00000000bf057221 */ /* 0x000fe20000010000 */
[----:B------:R-:W-:Y:S01]  /*125b0*/  HSET2.LE.AND R15, R15, R133, PT ;  /* 0x000000850f0f7233 */ /* 0x000fe20003803000 */
[----:B------:R-:W-:Y:S01]  /*125c0*/  FADD.FTZ R7, R197, R3 ;  /* 0x00000003c5077221 */ /* 0x000fe20000010000 */
[----:B----4-:R-:W-:Y:S01]  /*125d0*/  F2FP.BF16.F32.PACK_AB R0, R88, R87 ;  /* 0x000000575800723e */ /* 0x010fe200000010ff */
[----:B------:R-:W-:-:S02]  /*125e0*/  IMAD.MOV.U32 R190, RZ, RZ, R142 ;  /* 0x000000ffffbe7224 */ /* 0x000fc400078e008e */
[----:B------:R-:W-:Y:S01]  /*125f0*/  FADD.FTZ R4, R192, R4 ;  /* 0x00000004c0047221 */ /* 0x000fe20000010000 */
[----:B------:R-:W-:Y:S01]  /*12600*/  IMAD.MOV.U32 R239, RZ, RZ, R169 ;  /* 0x000000ffffef7224 */ /* 0x000fe200078e00a9 */
[----:B------:R-:W-:Y:S01]  /*12610*/  F2FP.BF16.F32.PACK_AB R3, R184, R188 ;  /* 0x000000bcb803723e */ /* 0x000fe200000010ff */
[----:B------:R-:W-:Y:S01]  /*12620*/  IMAD.MOV.U32 R248, RZ, RZ, R170 ;  /* 0x000000fffff87224 */ /* 0x000fe200078e00aa */
[----:B------:R-:W-:Y:S01]  /*12630*/  LOP3.LUT R142, R13, R2, RZ, 0xc0, !PT ;  /* 0x000000020d8e7212 */ /* 0x000fe200078ec0ff */
[----:B------:R-:W-:Y:S01]  /*12640*/  IMAD.MOV.U32 R246, RZ, RZ, R143 ;  /* 0x000000fffff67224 */ /* 0x000fe200078e008f */
[----:B--2---:R-:W-:Y:S01]  /*12650*/  F2FP.BF16.F32.PACK_AB R2, R19, R75 ;  /* 0x0000004b1302723e */ /* 0x004fe200000010ff */
[----:B------:R-:W-:Y:S01]  /*12660*/  IMAD.MOV.U32 R252, RZ, RZ, R161 ;  /* 0x000000fffffc7224 */ /* 0x000fe200078e00a1 */
[----:B------:R-:W-:Y:S01]  /*12670*/  LOP3.LUT R143, R15, R0, RZ, 0xc0, !PT ;  /* 0x000000000f8f7212 */ /* 0x000fe200078ec0ff */
[----:B------:R-:W-:Y:S02]  /*12680*/  IMAD.MOV.U32 R193, RZ, RZ, R162 ;  /* 0x000000ffffc17224 */ /* 0x000fe400078e00a2 */
[----:B------:R-:W-:Y:S01]  /*12690*/  FADD.FTZ R0, R239, R5 ;  /* 0x00000005ef007221 */ /* 0x000fe20000010000 */
[----:B------:R-:W-:Y:S01]  /*126a0*/  IMAD.MOV.U32 R192, RZ, RZ, R140 ;  /* 0x000000ffffc07224 */ /* 0x000fe200078e008c */
[----:B------:R-:W-:Y:S01]  /*126b0*/  LOP3.LUT R140, R16, R3, RZ, 0xc0, !PT ;  /* 0x00000003108c7212 */ /* 0x000fe200078ec0ff */
[----:B------:R-:W-:-:S02]  /*126c0*/  IMAD.MOV.U32 R194, RZ, RZ, R163 ;  /* 0x000000ffffc27224 */ /* 0x000fc400078e00a3 */
[----:B------:R-:W-:Y:S01]  /*126d0*/  FADD.FTZ R4, R248, R4 ;  /* 0x00000004f8047221 */ /* 0x000fe20000010000 */
[----:B------:R-:W-:Y:S01]  /*126e0*/  IMAD.MOV.U32 R191, RZ, RZ, R141 ;  /* 0x000000ffffbf7224 */ /* 0x000fe200078e008d */
[----:B------:R-:W-:Y:S01]  /*126f0*/  LOP3.LUT R141, R18, R2, RZ, 0xc0, !PT ;  /* 0x00000002128d7212 */ /* 0x000fe200078ec0ff */
        /* <DEDUP_REMOVED lines=72> */
[----:B------:R-:W1:Y:S01]  /*12b80*/  LDSM.16.MT88.4 R148, [R205+0x5c00] ;  /* 0x005c0000cd94783b */ /* 0x000e620000004200 */
        /* <DEDUP_REMOVED lines=11> */
[----:B------:R-:W-:Y:S01]  /*12c40*/  FADD.FTZ R4, R184, R4 ;  /* 0x00000004b8047221 */ /* 0x000fe20000010000 */
[----:B------:R-:W-:Y:S01]  /*12c50*/  FADD.FTZ R3, R19, R3 ;  /* 0x0000000313037221 */ /* 0x000fe20000010000 */
[----:B------:R-:W-:Y:S01]  /*12c60*/  FADD.FTZ R2, R77, R2 ;  /* 0x000000024d027221 */ /* 0x000fe20000010000 */
[----:B------:R3:W5:Y:S01]  /*12c70*/  LDL.LU R217, [R1+0xcc] ;  /* 0x0000cc0001d97983 */ /* 0x0007620000300800 */
[----:B------:R-:W-:Y:S01]  /*12c80*/  FADD.FTZ R0, R84, R0 ;  /* 0x0000000054007221 */ /* 0x000fe20000010000 */
[----:B------:R-:W-:Y:S01]  /*12c90*/  FADD.FTZ R4, R185, R4 ;  /* 0x00000004b9047221 */ /* 0x000fe20000010000 */
[----:B------:R-:W-:Y:S01]  /*12ca0*/  HMMA.16816.F32.BF16 R64, R8, R28, R64 ;  /* 0x0000001c0840723c */ /* 0x000fe20000041840 */
[----:B------:R3:W5:Y:S01]  /*12cb0*/  LDL.LU R216, [R1+0xc8] ;  /* 0x0000c80001d87983 */ /* 0x0007620000300800 */
[----:B------:R-:W-:Y:S01]  /*12cc0*/  FADD.FTZ R3, R87, R3 ;  /* 0x0000000357037221 */ /* 0x000fe20000010000 */
[----:B------:R-:W4:Y:S02]  /*12cd0*/  LDC.U8 R132, c[0x0][0x388] ;  /* 0x0000e200ff847b82 */ /* 0x000f240000000000 */
[----:B------:R3:W5:Y:S01]  /*12ce0*/  LDL.LU R215, [R1+0xc4] ;  /* 0x0000c40001d77983 */ /* 0x0007620000300800 */
[----:B------:R-:W-:-:S03]  /*12cf0*/  FADD.FTZ R2, R79, R2 ;  /* 0x000000024f027221 */ /* 0x000fc60000010000 */
[----:B------:R3:W5:Y:S01]  /*12d00*/  LDL.LU R214, [R1+0xc0] ;  /* 0x0000c00001d67983 */ /* 0x0007620000300800 */
[----:B------:R-:W-:-:S03]  /*12d10*/  FADD.FTZ R0, R85, R0 ;  /* 0x0000000055007221 */ /* 0x000fc60000010000 */
[----:B------:R3:W5:Y:S01]  /*12d20*/  LDL.LU R213, [R1+0xbc] ;  /* 0x0000bc0001d57983 */ /* 0x0007620000300800 */
[C---:B------:R-:W-:Y:S01]  /*12d30*/  HMMA.16816.F32.BF16 R28, R8.reuse, R30, R68 ;  /* 0x0000001e081c723c */ /* 0x040fe20000041844 */
[----:B------:R-:W-:Y:S02]  /*12d40*/  FADD.FTZ R4, R183, R4 ;  /* 0x00000004b7047221 */ /* 0x000fe40000010000 */
[----:B------:R3:W5:Y:S01]  /*12d50*/  LDL.LU R212, [R1+0xb8] ;  /* 0x0000b80001d47983 */ /* 0x0007620000300800 */
[----:B------:R-:W-:Y:S02]  /*12d60*/  FADD.FTZ R3, R88, R3 ;  /* 0x0000000358037221 */ /* 0x000fe40000010000 */
[----:B------:R-:W-:Y:S01]  /*12d70*/  HMMA.16816.F32.BF16 R144, R8, R40, R60 ;  /* 0x000000280890723c */ /* 0x000fe2000004183c */
[----:B------:R3:W5:Y:S01]  /*12d80*/  LDL.LU R211, [R1+0xb4] ;  /* 0x0000b40001d37983 */ /* 0x0007620000300800 */
[----:B------:R-:W-:-:S03]  /*12d90*/  FADD.FTZ R2, R80, R2 ;  /* 0x0000000250027221 */ /* 0x000fc60000010000 */
[----:B------:R3:W5:Y:S01]  /*12da0*/  LDL.LU R210, [R1+0xb0] ;  /* 0x0000b00001d27983 */ /* 0x0007620000300800 */
[----:B------:R-:W-:Y:S01]  /*12db0*/  HMMA.16816.F32.BF16 R8, R8, R42, R32 ;  /* 0x0000002a0808723c */ /* 0x000fe20000041820 */
[----:B------:R-:W-:Y:S02]  /*12dc0*/  FADD.FTZ R0, R86, R0 ;  /* 0x0000000056007221 */ /* 0x000fe40000010000 */
        /* <DEDUP_REMOVED lines=8> */
[----:B-1----:R-:W-:Y:S01]  /*12e50*/  HMMA.16816.F32.BF16 R168, R152, R148, R56 ;  /* 0x0000009498a8723c */ /* 0x002fe20000041838 */
[----:B------:R-:W-:Y:S01]  /*12e60*/  @UP0 UIADD3 UR16, UR16, -0x3, URZ ;  /* 0xfffffffd10100890 */ /* 0x000fe2000fffe03f */
[----:B------:R-:W-:-:S04]  /*12e70*/  IMAD.MOV.U32 R137, RZ, RZ, R104 ;  /* 0x000000ffff897224 */ /* 0x000fc800078e0068 */
[----:B------:R-:W-:Y:S01]  /*12e80*/  HMMA.16816.F32.BF16 R164, R152, R150, R52 ;  /* 0x0000009698a4723c */ /* 0x000fe20000041834 */
[----:B------:R-:W-:-:S05]  /*12e90*/  IMAD.MOV.U32 R138, RZ, RZ, R106 ;  /* 0x000000ffff8a7224 */ /* 0x000fca00078e006a */
[----:B------:R-:W-:Y:S01]  /*12ea0*/  HMMA.16816.F32.BF16 R160, R140, R148, R64 ;  /* 0x000000948ca0723c */ /* 0x000fe20000041840 */
[----:B------:R-:W-:Y:S02]  /*12eb0*/  IMAD.MOV.U32 R133, RZ, RZ, R94 ;  /* 0x000000ffff857224 */ /* 0x000fe400078e005e */
[----:B------:R-:W-:-:S03]  /*12ec0*/  IMAD.MOV.U32 R136, RZ, RZ, R95 ;  /* 0x000000ffff887224 */ /* 0x000fc600078e005f */
[----:B--2---:R-:W-:Y:S01]  /*12ed0*/  HMMA.16816.F32.BF16 R156, R152, R20, R48 ;  /* 0x00000014989c723c */ /* 0x004fe20000041830 */
[----:B------:R-:W-:-:S05]  /*12ee0*/  @P0 IMAD.MOV.U32 R137, RZ, RZ, R104 ;  /* 0x000000ffff890224 */ /* 0x000fca00078e0068 */
[----:B------:R-:W-:Y:S01]  /*12ef0*/  HMMA.16816.F32.BF16 R148, R140, R150, R28 ;  /* 0x000000968c94723c */ /* 0x000fe2000004181c */
[----:B------:R-:W-:-:S05]  /*12f00*/  @P0 IMAD.MOV.U32 R138, RZ, RZ, R106 ;  /* 0x000000ffff8a0224 */ /* 0x000fca00078e006a */
[----:B------:R-:W-:Y:S01]  /*12f10*/  HMMA.16816.F32.BF16 R144, R140, R20, R144 ;  /* 0x000000148c90723c */ /* 0x000fe20000041890 */
[----:B------:R-:W-:Y:S02]  /*12f20*/  @P0 IMAD.MOV.U32 R133, RZ, RZ, R94 ;  /* 0x000000ffff850224 */ /* 0x000fe400078e005e */
[----:B------:R-:W-:-:S03]  /*12f30*/  @P0 IMAD.MOV.U32 R136, RZ, RZ, R95 ;  /* 0x000000ffff880224 */ /* 0x000fc600078e005f */
[-C--:B------:R-:W-:Y:S06]  /*12f40*/  HMMA.16816.F32.BF16 R152, R152, R22.reuse, R44 ;  /* 0x000000169898723c */ /* 0x080fec000004182c */
[----:B------:R-:W-:Y:S01]  /*12f50*/  HMMA.16816.F32.BF16 R140, R140, R22, R8 ;  /* 0x000000168c8c723c */ /* 0x000fe20000041808 */
[----:B------:R-:W-:-:S08]  /*12f60*/  NOP ;  /* 0x0000000000007918 */ /* 0x000fd00000000000 */
[----:B---34-:R-:W-:-:S15]  /*12f70*/  @P0 BRA `(.L_x_221) ;  /* 0x0000000000040947 */ /* 0x018fde0003800000 */
.L_x_217:
[----:B------:R-:W-:-:S12]  /*12f80*/  UIADD3 UR16, UR15, -0x1, URZ ;  /* 0xffffffff0f107890 */ /* 0x000fd8000fffe03f */
.L_x_221:
[----:B------:R-:W-:-:S13]  /*12f90*/  ISETP.LE.AND P0, PT, RZ, UR16, PT ;  /* 0x00000010ff007c0c */ /* 0x000fda000bf03270 */
[----:B------:R-:W-:Y:S05]  /*12fa0*/  @!P0 BRA `(.L_x_222) ;  /* 0x0000007000d88947 */ /* 0x000fea0003800000 */
[----:B------:R-:W2:Y:S01]  /*12fb0*/  LDL.64 R4, [R1+0x70] ;  /* 0x0000700001047983 */ /* 0x000ea20000100a00 */
[----:B------:R-:W-:Y:S01]  /*12fc0*/  ULDC UR4, c[0x0][0x2d0] ;  /* 0x0000b40000047ab9 */ /* 0x000fe20000000800 */
[----:B------:R-:W-:Y:S02]  /*12fd0*/  UIMAD.WIDE.U32 UR20, UR8, 0x60, URZ ;  /* 0x00000060081478a5 */ /* 0x000fe4000f8e003f */
[----:B------:R-:W3:Y:S01]  /*12fe0*/  LDL.LU R2, [R1+0x20] ;  /* 0x0000200001027983 */ /* 0x000ee20000300800 */
[----:B------:R-:W-:Y:S01]  /*12ff0*/  UIMAD.WIDE.U32 UR30, UR10, 0x60, URZ ;  /* 0x000000600a1e78a5 */ /* 0x000fe2000f8e003f */
[----:B------:R-:W-:Y:S01]  /*13000*/  PRMT R219, R132, 0x7054, R132 ;  /* 0x0000705484db7816 */ /* 0x000fe20000000084 */
[----:B------:R-:W-:Y:S01]  /*13010*/  UIMAD UR18, UR11, 0x60, URZ ;  /* 0x000000600b1278a4 */ /* 0x000fe2000f8e023f */
[----:B------:R-:W4:Y:S01]  /*13020*/  LDL.LU R0, [R1+0x88] ;  /* 0x0000880001007983 */ /* 0x000f220000300800 */
[----:B------:R-:W-:Y:S01]  /*13030*/  USHF.L.U64.HI UR14, UR8, 0x6, UR9 ;  /* 0x00000006080e7899 */ /* 0x000fe20008010209 */
[----:B------:R-:W-:Y:S01]  /*13040*/  MOV R132, R137 ;  /* 0x0000008900847202 */ /* 0x000fe20000000f00 */
[----:B------:R-:W-:Y:S01]  /*13050*/  USHF.L.U32 UR15, UR8, 0x6, URZ ;  /* 0x00000006080f7899 */ /* 0x000fe2000800063f */
[----:B-----5:R-:W-:Y:S01]  /*13060*/  MOV R3, R138 ;  /* 0x0000008a00037202 */ /* 0x020fe20000000f00 */
[----:B------:R-:W-:Y:S01]  /*13070*/  IMAD.MOV.U32 R135, RZ, RZ, R133 ;  /* 0x000000ffff877224 */ /* 0x000fe200078e0085 */
[----:B------:R-:W-:Y:S01]  /*13080*/  MOV R134, R136 ;  /* 0x0000008800867202 */ /* 0x000fe20000000f00 */
[----:B------:R-:W-:-:S02]  /*13090*/  USHF.L.U64.HI UR8, UR10, 0x6, UR11 ;  /* 0x000000060a087899 */ /* 0x000fc4000801020b */
[----:B------:R-:W-:Y:S01]  /*130a0*/  UIADD3 UR18, UR18, UR31, URZ ;  /* 0x0000001f12127290 */ /* 0x000fe2000fffe03f */
[----:B------:R-:W-:Y:S01]  /*130b0*/  ULDC.64 UR6, c[0x0][0x248] ;  /* 0x0000920000067ab9 */ /* 0x000fe20000000a00 */
[----:B--2---:R-:W-:Y:S01]  /*130c0*/  ISETP.GE.AND P0, PT, R4, UR4, PT ;  /* 0x0000000404007c0c */ /* 0x004fe2000bf06270 */
[----:B------:R-:W-:Y:S02]  /*130d0*/  UIMAD UR4, UR9, 0x60, URZ ;  /* 0x00000060090478a4 */ /* 0x000fe4000f8e023f */
[----:B------:R-:W-:Y:S02]  /*130e0*/  USHF.L.U32 UR9, UR10, 0x6, URZ ;  /* 0x000000060a097899 */ /* 0x000fe4000800063f */
[----:B------:R-:W-:Y:S01]  /*130f0*/  UIADD3 UR11, UR4, UR21, URZ ;  /* 0x00000015040b7290 */ /* 0x000fe2000fffe03f */
[----:B----4-:R-:W-:Y:S02]  /*13100*/  IMAD.WIDE.U32 R224, R0, -0x2daee0ad, RZ ;  /* 0xd2511f5300e07825 */ /* 0x010fe400078e00ff */
[----:B------:R-:W-:-:S05]  /*13110*/  ULDC UR4, c[0x0][0x2ec] ;  /* 0x0000bb0000047ab9 */ /* 0x000fca0000000800 */
[----:B------:R-:W1:Y:S08]  /*13120*/  @!P0 LDC.64 R4, c[0x0][0x220] ;  /* 0x00008800ff048b82 */ /* 0x000e700000000a00 */
[----:B------:R-:W2:Y:S08]  /*13130*/  @!P0 LDC.64 R8, c[0x0][0x220] ;  /* 0x00008800ff088b82 */ /* 0x000eb00000000a00 */
[----:B------:R-:W4:Y:S01]  /*13140*/  @!P0 LDC.64 R6, c[0x0][0x220] ;  /* 0x00008800ff068b82 */ /* 0x000f220000000a00 */
[----:B-1----:R1:W-:Y:S04]  /*13150*/  @!P0 STL.64 [R1+0x68], R4 ;  /* 0x0000680401008387 */ /* 0x0023e80000100a00 */
[----:B--2---:R-:W-:Y:S04]  /*13160*/  @!P0 STL.64 [R1+0x60], R8 ;  /* 0x0000600801008387 */ /* 0x004fe80000100a00 */
[----:B----4-:R2:W-:Y:S01]  /*13170*/  @!P0 STL.64 [R1+0x58], R6 ;  /* 0x0000580601008387 */ /* 0x0105e20000100a00 */
[----:B-1----:R-:W1:Y:S01]  /*13180*/  @!P0 LDC.64 R4, c[0x0][0x220] ;  /* 0x00008800ff048b82 */ /* 0x002e620000000a00 */
[----:B--2---:R-:W-:-:S05]  /*13190*/  IMAD.WIDE.U32 R6, R218, -0x326172a9, RZ ;  /* 0xcd9e8d57da067825 */ /* 0x004fca00078e00ff */
[----:B---3--:R-:W-:Y:S01]  /*131a0*/  LOP3.LUT R230, R7, R2, RZ, 0x3c, !PT ;  /* 0x0000000207e67212 */ /* 0x008fe200078e3cff */
[----:B-1----:R1:W-:Y:S04]  /*131b0*/  @!P0 STL.64 [R1+0x50], R4 ;  /* 0x0000500401008387 */ /* 0x0023e80000100a00 */
[----:B------:R2:W-:Y:S01]  /*131c0*/  STL.64 [R1+0x8], R6 ;  /* 0x0000080601007387 */ /* 0x0005e20000100a00 */
[----:B-1----:R-:W-:-:S05]  /*131d0*/  IADD3 R4, R218, 0x4, RZ ;  /* 0x00000004da047810 */ /* 0x002fca0007ffe0ff */
[----:B------:R-:W-:-:S05]  /*131e0*/  IMAD.WIDE.U32 R4, R4, -0x326172a9, RZ ;  /* 0xcd9e8d5704047825 */ /* 0x000fca00078e00ff */
[----:B------:R1:W-:Y:S01]  /*131f0*/  STL.64 [R1], R4 ;  /* 0x0000000401007387 */ /* 0x0003e20000100a00 */
[----:B------:R-:W-:-:S03]  /*13200*/  LOP3.LUT R232, R5, R2, RZ, 0x3c, !PT ;  /* 0x0000000205e87212 */ /* 0x000fc600078e3cff */
[----:B--2---:R-:W2:Y:S04]  /*13210*/  LDL.LU.64 R6, [R1+0x28] ;  /* 0x0000280001067983 */ /* 0x004ea80000300a00 */
[----:B-1----:R-:W2:Y:S01]  /*13220*/  LDL.LU.64 R4, [R1+0x90] ;  /* 0x0000900001047983 */ /* 0x002ea20000300a00 */
[----:B------:R-:W-:-:S04]  /*13230*/  IMAD.WIDE.U32 R230, R230, -0x2daee0ad, RZ ;  /* 0xd2511f53e6e67825 */ /* 0x000fc800078e00ff */
[----:B------:R-:W-:-:S04]  /*13240*/  IMAD.WIDE.U32 R232, R232, -0x2daee0ad, RZ ;  /* 0xd2511f53e8e87825 */ /* 0x000fc800078e00ff */
[----:B--2---:R-:W-:-:S05]  /*13250*/  IMAD.MOV.U32 R5, RZ, RZ, R7 ;  /* 0x000000ffff057224 */ /* 0x004fca00078e0007 */
[----:B------:R1:W-:Y:S01]  /*13260*/  STL.64 [R1+0x48], R4 ;  /* 0x0000480401007387 */ /* 0x0003e20000100a00 */
[----:B------:R-:W-:Y:S05]  /*13270*/  BRA `(.L_x_223) ;  /* 0x0000000000dc7947 */ /* 0x000fea0003800000 */
.L_x_225:
        /* <DEDUP_REMOVED lines=17> */
[----:B--2---:R-:W-:Y:S04]  /*13390*/  LEA R0, P2, R0, R242, 0x7 ;  /* 0x000000f200007211 */ /* 0x004fe800078438ff */
[----:B------:R-:W-:Y:S02]  /*133a0*/  @!P0 IADD3 R136, P3, R0, UR26, RZ ;  /* 0x0000001a00888c10 */ /* 0x000fe4000ff7e0ff */
[----:B---3--:R-:W-:Y:S02]  /*133b0*/  LEA.HI.X R2, R137, R241, R2, 0x7, P2 ;  /* 0x000000f189027211 */ /* 0x008fe400010f3c02 */
[----:B-1----:R-:W-:Y:S02]  /*133c0*/  @!P0 LEA R174, P2, R136, R174, 0x1 ;  /* 0x000000ae88ae8211 */ /* 0x002fe400078408ff */
[----:B------:R-:W-:Y:S04]  /*133d0*/  @!P0 IADD3.X R137, R2, UR25, RZ, P3, !PT ;  /* 0x0000001902898c10 */ /* 0x000fe80009ffe4ff */
[----:B------:R-:W-:Y:S02]  /*133e0*/  @!P0 LEA.HI.X R175, R136, R175, R137, 0x1, P2 ;  /* 0x000000af88af8211 */ /* 0x000fe400010f0c89 */
[C---:B-----5:R-:W-:Y:S04]  /*133f0*/  @!P0 LEA R136, P2, R0.reuse, R172, 0x1 ;  /* 0x000000ac00888211 */ /* 0x060fe800078408ff */
[C---:B------:R-:W-:Y:S02]  /*13400*/  @!P0 LEA.HI.X R137, R0.reuse, R173, R2, 0x1, P2 ;  /* 0x000000ad00898211 */ /* 0x040fe400010f0c02 */
[----:B------:R-:W-:Y:S03]  /*13410*/  @!P0 IADD3 R173, P3, R0, UR9, RZ ;  /* 0x0000000900ad8c10 */ /* 0x000fe6000ff7e0ff */
[----:B------:R-:W-:Y:S01]  /*13420*/  @!PT LDS RZ, [RZ] ;  /* 0x00000000fffff984 */ /* 0x000fe20000000800 */
[----:B------:R-:W-:Y:S01]  /*13430*/  @!PT LDS RZ, [RZ] ;  /* 0x00000000fffff984 */ /* 0x000fe20000000800 */
[----:B------:R-:W-:Y:S01]  /*13440*/  @!PT LDS RZ, [RZ] ;  /* 0x00000000fffff984 */ /* 0x000fe20000000800 */
[----:B------:R1:W-:Y:S01]  /*13450*/  @!P0 LDGSTS.E.BYPASS.LTC128B.128 [R217+0x2000], desc[UR22][R136.64] ;  /* 0x0200000088d98fae */ /* 0x0003e2000b901d56 */
[C---:B----4-:R-:W-:Y:S03]  /*13460*/  @!P0 LEA R172, P2, R173.reuse, R178, 0x1 ;  /* 0x000000b2adac8211 */ /* 0x050fe600078408ff */
[----:B------:R2:W-:Y:S04]  /*13470*/  @P0 STS.128 [R217+0x2800], RZ ;  /* 0x002800ffd9000388 */ /* 0x0005e80000000c00 */
[----:B------:R-:W-:Y:S01]  /*13480*/  @!PT LDS RZ, [RZ] ;  /* 0x00000000fffff984 */ /* 0x000fe20000000800 */
[----:B------:R-:W-:Y:S01]  /*13490*/  @!PT LDS RZ, [RZ] ;  /* 0x00000000fffff984 */ /* 0x000fe20000000800 */
[----:B------:R-:W-:Y:S01]  /*134a0*/  @!PT LDS RZ, [RZ] ;  /* 0x00000000fffff984 */ /* 0x000fe20000000800 */
[----:B------:R2:W-:Y:S04]  /*134b0*/  @!P0 LDGSTS.E.BYPASS.LTC128B.128 [R217+0x2800], desc[UR22][R174.64] ;  /* 0x02800000aed98fae */ /* 0x0005e8000b901d56 */
[----:B------:R2:W-:Y:S01]  /*134c0*/  @P0 STS.128 [R217+0x3000], RZ ;  /* 0x003000ffd9000388 */ /* 0x0005e20000000c00 */
[----:B-1----:R-:W-:Y:S02]  /*134d0*/  @!P0 IADD3.X R136, R2, UR8, RZ, P3, !PT ;  /* 0x0000000802888c10 */ /* 0x002fe40009ffe4ff */
[----:B------:R-:W-:Y:S02]  /*134e0*/  @!P0 IADD3 R0, P3, R0, UR30, RZ ;  /* 0x0000001e00008c10 */ /* 0x000fe4000ff7e0ff */
[----:B------:R-:W-:Y:S02]  /*134f0*/  @!P0 LEA.HI.X R173, R173, R179, R136, 0x1, P2 ;  /* 0x000000b3adad8211 */ /* 0x000fe400010f0c88 */
[----:B------:R-:W1:Y:S01]  /*13500*/  @!P0 LDC.64 R136, c[0x0][0x218] ;  /* 0x00008600ff888b82 */ /* 0x000e620000000a00 */
[----:B------:R-:W-:Y:S02]  /*13510*/  @!P0 IADD3.X R2, R2, UR18, RZ, P3, !PT ;  /* 0x0000001202028c10 */ /* 0x000fe40009ffe4ff */
[----:B------:R-:W-:Y:S01]  /*13520*/  @!PT LDS RZ, [RZ] ;  /* 0x00000000fffff984 */ /* 0x000fe20000000800 */
[----:B------:R-:W-:Y:S01]  /*13530*/  @!PT LDS RZ, [RZ] ;  /* 0x00000000fffff984 */ /* 0x000fe20000000800 */
[----:B------:R-:W-:Y:S01]  /*13540*/  @!PT LDS RZ, [RZ] ;  /* 0x00000000fffff984 */ /* 0x000fe20000000800 */
[----:B------:R2:W-:Y:S04]  /*13550*/  @!P0 LDGSTS.E.BYPASS.LTC128B.128 [R217+0x3000], desc[UR22][R172.64] ;  /* 0x03000000acd98fae */ /* 0x0005e8000b901d56 */
[----:B------:R2:W-:Y:S01]  /*13560*/  @P0 STS.128 [R217+0x3800], RZ ;  /* 0x003800ffd9000388 */ /* 0x0005e20000000c00 */
[C---:B-1----:R-:W-:Y:S04]  /*13570*/  @!P0 LEA R136, P2, R0.reuse, R136, 0x1 ;  /* 0x0000008800888211 */ /* 0x042fe800078408ff */
[----:B------:R-:W-:Y:S05]  /*13580*/  @!P0 LEA.HI.X R137, R0, R137, R2, 0x1, P2 ;  /* 0x0000008900898211 */ /* 0x000fea00010f0c02 */
[----:B------:R-:W-:Y:S01]  /*13590*/  @!PT LDS RZ, [RZ] ;  /* 0x00000000fffff984 */ /* 0x000fe20000000800 */
[----:B------:R-:W-:Y:S01]  /*135a0*/  @!PT LDS RZ, [RZ] ;  /* 0x00000000fffff984 */ /* 0x000fe20000000800 */
[----:B------:R-:W-:Y:S01]  /*135b0*/  @!PT LDS RZ, [RZ] ;  /* 0x00000000fffff984 */ /* 0x000fe20000000800 */
[----:B------:R2:W-:Y:S04]  /*135c0*/  @!P0 LDGSTS.E.BYPASS.LTC128B.128 [R217+0x3800], desc[UR22][R136.64] ;  /* 0x0380000088d98fae */ /* 0x0005e8000b901d56 */
[----:B------:R-:W0:Y:S01]  /*135d0*/  LDGDEPBAR ;  /* 0x00000000000079af */ /* 0x000e220000000000 */
[----:B------:R-:W-:Y:S05]  /*135e0*/  BRA `(.L_x_224) ;  /* 0x0000000c002c7947 */ /* 0x000fea0003800000 */
.L_x_223:
[----:B------:R-:W2:Y:S01]  /*135f0*/  LDL.64 R12, [R1+0x48] ;  /* 0x00004800010c7983 */ /* 0x000ea20000100a00 */
[----:B------:R-:W-:Y:S04]  /*13600*/  DEPBAR.LE SB0, 0x0 ;  /* 0x000080000000791a */ /* 0x000fe80000000000 */
[----:B------:R-:W3:Y:S01]  /*13610*/  LDL R9, [R1+0x68] ;  /* 0x0000680001097983 */ /* 0x000ee20000100800 */
[----:B------:R-:W-:Y:S01]  /*13620*/  USHF.R.S32.HI UR28, URZ, 0x1f, UR16 ;  /* 0x0000001f3f1c7899 */ /* 0x000fe20008011410 */
[----:B-1----:R-:W-:Y:S01]  /*13630*/  IMAD.U32 R4, RZ, RZ, UR16 ;  /* 0x00000010ff047e24 */ /* 0x002fe2000f8e00ff */
[----:B------:R-:W-:Y:S02]  /*13640*/  UIMAD UR10, UR19, UR16, URZ ;  /* 0x00000010130a72a4 */ /* 0x000fe4000f8e023f */
[----:B----4-:R-:W4:Y:S01]  /*13650*/  LDL R19, [R1+0x6c] ;  /* 0x00006c0001137983 */ /* 0x010f220000100800 */
[----:B------:R-:W-:Y:S01]  /*13660*/  VIADD R218, R222, 0x3c6ef372 ;  /* 0x3c6ef372deda7836 */ /* 0x000fe20000000000 */
[----:B------:R-:W-:Y:S03]  /*13670*/  UIMAD UR10, UR28, UR24, UR10 ;  /* 0x000000181c0a72a4 */ /* 0x000fe6000f8e020a */
[----:B-----5:R-:W5:Y:S01]  /*13680*/  LDL R10, [R1+0x60] ;  /* 0x00006000010a7983 */ /* 0x020f620000100800 */
[----:B------:R-:W-:Y:S04]  /*13690*/  USHF.L.U32 UR28, UR16, 0x2, URZ ;  /* 0x00000002101c7899 */ /* 0x000fe8000800063f */
[----:B------:R-:W5:Y:S05]  /*136a0*/  LDL R18, [R1+0x64] ;  /* 0x0000640001127983 */ /* 0x000f6a0000100800 */
[----:B------:R-:W5:Y:S05]  /*136b0*/  LDL R8, [R1+0x58] ;  /* 0x0000580001087983 */ /* 0x000f6a0000100800 */
[----:B------:R-:W5:Y:S05]  /*136c0*/  LDL R17, [R1+0x5c] ;  /* 0x00005c0001117983 */ /* 0x000f6a0000100800 */
[----:B------:R-:W5:Y:S05]  /*136d0*/  LDL R6, [R1+0x50] ;  /* 0x0000500001067983 */ /* 0x000f6a0000100800 */
[----:B------:R-:W5:Y:S01]  /*136e0*/  LDL R16, [R1+0x54] ;  /* 0x0000540001107983 */ /* 0x000f620000100800 */
[----:B------:R-:W-:Y:S06]  /*136f0*/  BAR.SYNC.DEFER_BLOCKING 0x0 ;  /* 0x0000000000007b1d */ /* 0x000fec0000010000 */
[----:B------:R-:W-:Y:S05]  /*13700*/  @P0 STS [R217+0x4000], RZ ;  /* 0x004000ffd9000388 */ /* 0x000fea0000000800 */
[----:B------:R-:W-:Y:S05]  /*13710*/  @P0 STS [R217+0x4004], RZ ;  /* 0x004004ffd9000388 */ /* 0x000fea0000000800 */
[----:B------:R-:W-:Y:S05]  /*13720*/  @P0 STS.64 [R217+0x4008], RZ ;  /* 0x004008ffd9000388 */ /* 0x000fea0000000a00 */
[----:B------:R-:W5:Y:S05]  /*13730*/  LDL.64 R244, [R1+0x8] ;  /* 0x0000080001f47983 */ /* 0x000f6a0000100a00 */
[----:B------:R-:W5:Y:S01]  /*13740*/  LDL.64 R226, [R1] ;  /* 0x0000000001e27983 */ /* 0x000f620000100a00 */
[----:B--2---:R-:W-:Y:S04]  /*13750*/  IMAD.WIDE.U32 R4, R4, UR24, R12 ;  /* 0x0000001804047c25 */ /* 0x004fe8000f8e000c */
[----:B------:R-:W-:Y:S01]  /*13760*/  VIADD R0, R5, UR10 ;  /* 0x0000000a05007c36 */ /* 0x000fe20008000000 */
[C---:B---3--:R-:W-:Y:S02]  /*13770*/  @!P0 LEA R12, P4, R4.reuse, R9, 0x1 ;  /* 0x00000009040c8211 */ /* 0x048fe400078808ff */
[C---:B------:R-:W-:Y:S02]  /*13780*/  @!P0 IADD3 R2, P3, R4.reuse, UR27, RZ ;  /* 0x0000001b04028c10 */ /* 0x040fe4000ff7e0ff */
[----:B----4-:R-:W-:Y:S02]  /*13790*/  @!P0 LEA.HI.X R13, R4, R19, R0, 0x1, P4 ;  /* 0x00000013040d8211 */ /* 0x010fe400020f0c00 */
[----:B------:R-:W-:Y:S02]  /*137a0*/  @!P0 IADD3.X R9, R0, UR17, RZ, P3, !PT ;  /* 0x0000001100098c10 */ /* 0x000fe40009ffe4ff */
[----:B-----5:R-:W-:Y:S01]  /*137b0*/  @!P0 LEA R10, P3, R2, R10, 0x1 ;  /* 0x0000000a020a8211 */ /* 0x020fe200078608ff */
[----:B------:R-:W-:Y:S01]  /*137c0*/  @!PT LDS RZ, [RZ] ;  /* 0x00000000fffff984 */ /* 0x000fe20000000800 */
[----:B------:R-:W-:Y:S01]  /*137d0*/  @!PT LDS RZ, [RZ] ;  /* 0x00000000fffff984 */ /* 0x000fe20000000800 */
[----:B------:R-:W-:Y:S01]  /*137e0*/  @!PT LDS RZ, [RZ] ;  /* 0x00000000fffff984 */ /* 0x000fe20000000800 */
[----:B------:R-:W-:Y:S01]  /*137f0*/  @!P0 LDGSTS.E.BYPASS.LTC128B.128 [R217+0x4000], desc[UR22][R12.64] ;  /* 0x040000000cd98fae */ /* 0x000fe2000b901d56 */
[----:B------:R-:W-:Y:S02]  /*13800*/  @!P0 IADD3 R5, P2, R4, UR15, RZ ;  /* 0x0000000f04058c10 */ /* 0x000fe4000ff5e0ff */
[----:B------:R-:W-:Y:S02]  /*13810*/  @!P0 LEA.HI.X R11, R2, R18, R9, 0x1, P3 ;  /* 0x00000012020b8211 */ /* 0x000fe400018f0c09 */
[----:B------:R-:W-:Y:S01]  /*13820*/  @P0 STS.128 [R217+0x4800], RZ ;  /* 0x004800ffd9000388 */ /* 0x000fe20000000c00 */
[----:B------:R-:W-:Y:S02]  /*13830*/  @!P0 IADD3.X R14, R0, UR14, RZ, P2, !PT ;  /* 0x0000000e000e8c10 */ /* 0x000fe400097fe4ff */
[C---:B------:R-:W-:Y:S02]  /*13840*/  @!P0 LEA R8, P2, R5.reuse, R8, 0x1 ;  /* 0x0000000805088211 */ /* 0x040fe400078408ff */
[----:B------:R-:W-:Y:S01]  /*13850*/  @!PT LDS RZ, [RZ] ;  /* 0x00000000fffff984 */ /* 0x000fe20000000800 */
[----:B------:R-:W-:Y:S01]  /*13860*/  @!PT LDS RZ, [RZ] ;  /* 0x00000000fffff984 */ /* 0x000fe20000000800 */
[----:B------:R-:W-:Y:S01]  /*13870*/  @!PT LDS RZ, [RZ] ;  /* 0x00000000fffff984 */ /* 0x000fe20000000800 */
[----:B------:R-:W-:Y:S01]  /*13880*/  @!P0 LDGSTS.E.BYPASS.LTC128B.128 [R217+0x4800], desc[UR22][R10.64] ;  /* 0x048000000ad98fae */ /* 0x000fe2000b901d56 */
[----:B------:R-:W-:Y:S02]  /*13890*/  @!P0 IADD3 R7, P1, R4, UR20, RZ ;  /* 0x0000001404078c10 */ /* 0x000fe4000ff3e0ff */
[----:B------:R-:W-:Y:S02]  /*138a0*/  @!P0 LEA.HI.X R9, R5, R17, R14, 0x1, P2 ;  /* 0x0000001105098211 */ /* 0x000fe400010f0c0e */
[----:B------:R-:W-:Y:S01]  /*138b0*/  @P0 STS.128 [R217+0x5000], RZ ;  /* 0x005000ffd9000388 */ /* 0x000fe20000000c00 */
[----:B------:R-:W-:Y:S01]  /*138c0*/  @!P0 IADD3.X R15, R0, UR11, RZ, P1, !PT ;  /* 0x0000000b000f8c10 */ /* 0x000fe20008ffe4ff */
[----:B------:R-:W-:Y:S01]  /*138d0*/  VIADD R0, R223, 0xbb67ae85 ;  /* 0xbb67ae85df007836 */ /* 0x000fe20000000000 */
[C---:B------:R-:W-:Y:S02]  /*138e0*/  @!P0 LEA R6, P1, R7.reuse, R6, 0x1 ;  /* 0x0000000607068211 */ /* 0x040fe400078208ff */
[----:B------:R-:W-:Y:S01]  /*138f0*/  @!PT LDS RZ, [RZ] ;  /* 0x00000000fffff984 */ /* 0x000fe20000000800 */
[----:B------:R-:W-:Y:S01]  /*13900*/  @!PT LDS RZ, [RZ] ;  /* 0x00000000fffff984 */ /* 0x000fe20000000800 */
[----:B------:R-:W-:Y:S01]  /*13910*/  @!PT LDS RZ, [RZ] ;  /* 0x00000000fffff984 */ /* 0x000fe20000000800 */
[----:B------:R-:W-:Y:S02]  /*13920*/  @!P0 LDGSTS.E.BYPASS.LTC128B.128 [R217+0x5000], desc[UR22][R8.64] ;  /* 0x0500000008d98fae */ /* 0x000fe4000b901d56 */
[----:B------:R-:W-:Y:S03]  /*13930*/  @!P0 LEA.HI.X R7, R7, R16, R15, 0x1, P1 ;  /* 0x0000001007078211 */ /* 0x000fe600008f0c0f */
[----:B------:R-:W-:Y:S01]  /*13940*/  @P0 STS.128 [R217+0x5800], RZ ;  /* 0x005800ffd9000388 */ /* 0x000fe20000000c00 */
[----:B------:R-:W-:Y:S04]  /*13950*/  ISETP.LT.AND P1, PT, RZ, UR16, PT ;  /* 0x00000010ff007c0c */ /* 0x000fe8000bf21270 */
[----:B------:R-:W-:Y:S01]  /*13960*/  @!PT LDS RZ, [RZ] ;  /* 0x00000000fffff984 */ /* 0x000fe20000000800 */
[----:B------:R-:W-:Y:S01]  /*13970*/  @!PT LDS RZ, [RZ] ;  /* 0x00000000fffff984 */ /* 0x000fe20000000800 */
[----:B------:R-:W-:Y:S01]  /*13980*/  @!PT LDS RZ, [RZ] ;  /* 0x00000000fffff984 */ /* 0x000fe20000000800 */
[----:B------:R1:W-:Y:S05]  /*13990*/  @!P0 LDGSTS.E.BYPASS.LTC128B.128 [R217+0x5800], desc[UR22][R6.64] ;  /* 0x0580000006d98fae */ /* 0x0003ea000b901d56 */
[----:B------:R-:W-:Y:S05]  /*139a0*/  LDSM.16.M88.4 R128, [R207] ;  /* 0x00000000cf80783b */ /* 0x000fea0000000200 */
[----:B------:R-:W1:Y:S05]  /*139b0*/  LDSM.16.M88.4 R16, [R204+0x2000] ;  /* 0x00200000cc10783b */ /* 0x000e6a0000000200 */
[----:B------:R-:W2:Y:S05]  /*139c0*/  LDSM.16.M88.4 R124, [R207+0x1000] ;  /* 0x00100000cf7c783b */ /* 0x000eaa0000000200 */
[----:B------:R-:W3:Y:S05]  /*139d0*/  LDSM.16.M88.4 R32, [R204+0x2400] ;  /* 0x00240000cc20783b */ /* 0x000eea0000000200 */
[----:B------:R-:W0:Y:S05]  /*139e0*/  LDGDEPBAR ;  /* 0x00000000000079af */ /* 0x000e2a0000000000 */
[----:B------:R-:W4:Y:S05]  /*139f0*/  LDSM.16.M88.4 R48, [R204+0x2800] ;  /* 0x00280000cc30783b */ /* 0x000f2a0000000200 */
[----:B------:R-:W5:Y:S05]  /*13a00*/  LDSM.16.M88.4 R64, [R204+0x2c00] ;  /* 0x002c0000cc40783b */ /* 0x000f6a0000000200 */
[----:B------:R-:W5:Y:S05]  /*13a10*/  LDSM.16.M88.4 R80, [R204+0x3000] ;  /* 0x00300000cc50783b */ /* 0x000f6a0000000200 */
[----:B------:R-:W5:Y:S05]  /*13a20*/  LDSM.16.M88.4 R96, [R204+0x3400] ;  /* 0x00340000cc60783b */ /* 0x000f6a0000000200 */
[----:B------:R-:W5:Y:S01]  /*13a30*/  LDSM.16.M88.4 R112, [R204+0x3800] ;  /* 0x00380000cc70783b */ /* 0x000f620000000200 */
[-C--:B-1----:R-:W-:Y:S04]  /*13a40*/  HMMA.16816.F32.BF16 R4, R128, R16.reuse, RZ ;  /* 0x000000108004723c */ /* 0x082fe800000418ff */
[----:B------:R-:W1:Y:S02]  /*13a50*/  LDSM.16.M88.4 R136, [R204+0x3c00] ;  /* 0x003c0000cc88783b */ /* 0x000e640000000200 */
[C---:B--2---:R-:W-:Y:S03]  /*13a60*/  HMMA.16816.F32.BF16 R8, R124.reuse, R16, RZ ;  /* 0x000000107c08723c */ /* 0x044fe600000418ff */
[----:B------:R-:W-:Y:S03]  /*13a70*/  LDSM.16.M88.4 R172, [R208] ;  /* 0x00000000d0ac783b */ /* 0x000fe60000000200 */
[-C--:B------:R-:W-:Y:S02]  /*13a80*/  HMMA.16816.F32.BF16 R12, R124, R18.reuse, RZ ;  /* 0x000000127c0c723c */ /* 0x080fe400000418ff */
[----:B------:R-:W2:Y:S04]  /*13a90*/  LDSM.16.M88.4 R176, [R209] ;  /* 0x00000000d1b0783b */ /* 0x000ea80000000200 */
[C---:B------:R-:W-:Y:S01]  /*13aa0*/  HMMA.16816.F32.BF16 R16, R128.reuse, R18, RZ ;  /* 0x000000128010723c */ /* 0x040fe200000418ff */
[----:B------:R-:W2:Y:S05]  /*13ab0*/  LDSM.16.M88.4 R180, [R208+0x1000] ;  /* 0x00100000d0b4783b */ /* 0x000eaa0000000200 */
[-C--:B---3--:R-:W-:Y:S01]  /*13ac0*/  HMMA.16816.F32.BF16 R20, R128, R32.reuse, RZ ;  /* 0x000000208014723c */ /* 0x088fe200000418ff */
[----:B------:R-:W3:Y:S05]  /*13ad0*/  LDSM.16.M88.4 R184, [R216] ;  /* 0x00000000d8b8783b */ /* 0x000eea0000000200 */
[C---:B------:R-:W-:Y:S01]  /*13ae0*/  HMMA.16816.F32.BF16 R24, R124.reuse, R32, RZ ;  /* 0x000000207c18723c */ /* 0x040fe200000418ff */
[----:B------:R-:W3:Y:S05]  /*13af0*/  LDSM.16.M88.4 R188, [R215] ;  /* 0x00000000d7bc783b */ /* 0x000eea0000000200 */
[-C--:B------:R-:W-:Y:S01]  /*13b00*/  HMMA.16816.F32.BF16 R28, R124, R34.reuse, RZ ;  /* 0x000000227c1c723c */ /* 0x080fe200000418ff */
[----:B------:R-:W3:Y:S05]  /*13b10*/  LDSM.16.M88.4 R192, [R214] ;  /* 0x00000000d6c0783b */ /* 0x000eea0000000200 */
[C---:B------:R-:W-:Y:S01]  /*13b20*/  HMMA.16816.F32.BF16 R32, R128.reuse, R34, RZ ;  /* 0x000000228020723c */ /* 0x040fe200000418ff */
[----:B------:R-:W3:Y:S05]  /*13b30*/  LDSM.16.M88.4 R196, [R213] ;  /* 0x00000000d5c4783b */ /* 0x000eea0000000200 */
[-C--:B----4-:R-:W-:Y:S01]  /*13b40*/  HMMA.16816.F32.BF16 R36, R128, R48.reuse, RZ ;  /* 0x000000308024723c */ /* 0x090fe200000418ff */
[----:B------:R-:W4:Y:S05]  /*13b50*/  LDSM.16.M88.4 R200, [R212] ;  /* 0x00000000d4c8783b */ /* 0x000f2a0000000200 */
[C---:B------:R-:W-:Y:S06]  /*13b60*/  HMMA.16816.F32.BF16 R40, R124.reuse, R48, RZ ;  /* 0x000000307c28723c */ /* 0x040fec00000418ff */
[-C--:B------:R-:W-:Y:S06]  /*13b70*/  HMMA.16816.F32.BF16 R44, R124, R50.reuse, RZ ;  /* 0x000000327c2c723c */ /* 0x080fec00000418ff */
[C---:B------:R-:W-:Y:S06]  /*13b80*/  HMMA.16816.F32.BF16 R48, R128.reuse, R50, RZ ;  /* 0x000000328030723c */ /* 0x040fec00000418ff */
[-C--:B-----5:R-:W-:Y:S06]  /*13b90*/  HMMA.16816.F32.BF16 R52, R128, R64.reuse, RZ ;  /* 0x000000408034723c */ /* 0x0a0fec00000418ff */
[C---:B------:R-:W-:Y:S06]  /*13ba0*/  HMMA.16816.F32.BF16 R56, R124.reuse, R64, RZ ;  /* 0x000000407c38723c */ /* 0x040fec00000418ff */
[-C--:B------:R-:W-:Y:S06]  /*13bb0*/  HMMA.16816.F32.BF16 R60, R124, R66.reuse, RZ ;  /* 0x000000427c3c723c */ /* 0x080fec00000418ff */
        /* <DEDUP_REMOVED lines=13> */
[-C--:B-1----:R-:W-:Y:S06]  /*13c90*/  HMMA.16816.F32.BF16 R116, R128, R136.reuse, RZ ;  /* 0x000000888074723c */ /* 0x082fec00000418ff */
[C---:B------:R-:W-:Y:S06]  /*13ca0*/  HMMA.16816.F32.BF16 R120, R124.reuse, R136, RZ ;  /* 0x000000887c78723c */ /* 0x040fec00000418ff */
[-C--:B------:R-:W-:Y:S06]  /*13cb0*/  HMMA.16816.F32.BF16 R124, R124, R138.reuse, RZ ;  /* 0x0000008a7c7c723c */ /* 0x080fec00000418ff */
[----:B------:R-:W-:Y:S01]  /*13cc0*/  HMMA.16816.F32.BF16 R128, R128, R138, RZ ;  /* 0x0000008a8080723c */ /* 0x000fe200000418ff */
[----:B------:R-:W1:Y:S05]  /*13cd0*/  LDSM.16.M88.4 R136, [R211] ;  /* 0x00000000d388783b */ /* 0x000e6a0000000200 */
[-C--:B--2---:R-:W-:Y:S06]  /*13ce0*/  HMMA.16816.F32.BF16 R4, R172, R176.reuse, R4 ;  /* 0x000000b0ac04723c */ /* 0x084fec0000041804 */
[C---:B------:R-:W-:Y:S06]  /*13cf0*/  HMMA.16816.F32.BF16 R8, R180.reuse, R176, R8 ;  /* 0x000000b0b408723c */ /* 0x040fec0000041808 */
[-C--:B------:R-:W-:Y:S06]  /*13d00*/  HMMA.16816.F32.BF16 R12, R180, R178.reuse, R12 ;  /* 0x000000b2b40c723c */ /* 0x080fec000004180c */
[C---:B------:R-:W-:Y:S01]  /*13d10*/  HMMA.16816.F32.BF16 R16, R172.reuse, R178, R16 ;  /* 0x000000b2ac10723c */ /* 0x040fe20000041810 */
[----:B------:R-:W2:Y:S01]  /*13d20*/  LDSM.16.M88.4 R176, [R210] ;  /* 0x00000000d2b0783b */ /* 0x000ea20000000200 */
[----:B------:R-:W-:Y:S04]  /*13d30*/  DEPBAR.LE SB0, 0x0 ;  /* 0x000080000000791a */ /* 0x000fe80000000000 */
[-C--:B---3--:R-:W-:Y:S01]  /*13d40*/  HMMA.16816.F32.BF16 R20, R172, R184.reuse, R20 ;  /* 0x000000b8ac14723c */ /* 0x088fe20000041814 */
[----:B------:R-:W-:Y:S05]  /*13d50*/  BAR.SYNC.DEFER_BLOCKING 0x0 ;  /* 0x0000000000007b1d */ /* 0x000fea0000010000 */
[C---:B------:R-:W-:Y:S06]  /*13d60*/  HMMA.16816.F32.BF16 R24, R180.reuse, R184, R24 ;  /* 0x000000b8b418723c */ /* 0x040fec0000041818 */
[-C--:B------:R-:W-:Y:S05]  /*13d70*/  HMMA.16816.F32.BF16 R28, R180, R186.reuse, R28 ;  /* 0x000000bab41c723c */ /* 0x080fea000004181c */
[----:B------:R-:W-:Y:S01]  /*13d80*/  LOP3.LUT R184, R225, UR28, R223, 0x96, !PT ;  /* 0x0000001ce1b87c12 */ /* 0x000fe2000f8e96df */
[C---:B------:R-:W-:Y:S05]  /*13d90*/  HMMA.16816.F32.BF16 R32, R172.reuse, R186, R32 ;  /* 0x000000baac20723c */ /* 0x040fea0000041820 */
[----:B------:R-:W-:Y:S01]  /*13da0*/  IMAD.WIDE.U32 R184, R184, -0x326172a9, RZ ;  /* 0xcd9e8d57b8b87825 */ /* 0x000fe200078e00ff */
[-C--:B------:R-:W-:Y:S05]  /*13db0*/  HMMA.16816.F32.BF16 R36, R172, R188.reuse, R36 ;  /* 0x000000bcac24723c */ /* 0x080fea0000041824 */
[----:B------:R-:W-:Y:S01]  /*13dc0*/  LOP3.LUT R186, R231, R224, R0, 0x96, !PT ;  /* 0x000000e0e7ba7212 */ /* 0x000fe200078e9600 */
[C---:B------:R-:W-:Y:S05]  /*13dd0*/  HMMA.16816.F32.BF16 R40, R180.reuse, R188, R40 ;  /* 0x000000bcb428723c */ /* 0x040fea0000041828 */
[----:B------:R-:W-:Y:S01]  /*13de0*/  IMAD.WIDE.U32 R186, R186, -0x326172a9, RZ ;  /* 0xcd9e8d57baba7825 */ /* 0x000fe200078e00ff */
[-C--:B------:R-:W-:Y:S05]  /*13df0*/  HMMA.16816.F32.BF16 R44, R180, R190.reuse, R44 ;  /* 0x000000beb42c723c */ /* 0x080fea000004182c */
[----:B------:R-:W-:Y:S01]  /*13e00*/  LOP3.LUT R2, R187, R184, R218, 0x96, !PT ;  /* 0x000000b8bb027212 */ /* 0x000fe200078e96da */
[C---:B------:R-:W-:Y:S05]  /*13e10*/  HMMA.16816.F32.BF16 R48, R172.reuse, R190, R48 ;  /* 0x000000beac30723c */ /* 0x040fea0000041830 */
[----:B------:R-:W-:Y:S01]  /*13e20*/  IMAD.WIDE.U32 R220, R2, -0x2daee0ad, RZ ;  /* 0xd2511f5302dc7825 */ /* 0x000fe200078e00ff */
[-C--:B------:R-:W-:Y:S06]  /*13e30*/  HMMA.16816.F32.BF16 R52, R172, R192.reuse, R52 ;  /* 0x000000c0ac34723c */ /* 0x080fec0000041834 */
[C---:B------:R-:W-:Y:S06]  /*13e40*/  HMMA.16816.F32.BF16 R56, R180.reuse, R192, R56 ;  /* 0x000000c0b438723c */ /* 0x040fec0000041838 */
[-C--:B------:R-:W-:Y:S05]  /*13e50*/  HMMA.16816.F32.BF16 R60, R180, R194.reuse, R60 ;  /* 0x000000c2b43c723c */ /* 0x080fea000004183c */
[----:B------:R-:W-:Y:S01]  /*13e60*/  LOP3.LUT R192, R233, R224, R0, 0x96, !PT ;  /* 0x000000e0e9c07212 */ /* 0x000fe200078e9600 */
[C---:B------:R-:W-:Y:S05]  /*13e70*/  HMMA.16816.F32.BF16 R64, R172.reuse, R194, R64 ;  /* 0x000000c2ac40723c */ /* 0x040fea0000041840 */
[----:B------:R-:W-:Y:S01]  /*13e80*/  IMAD.WIDE.U32 R192, R192, -0x326172a9, RZ ;  /* 0xcd9e8d57c0c07825 */ /* 0x000fe200078e00ff */
[-C--:B------:R-:W-:Y:S05]  /*13e90*/  HMMA.16816.F32.BF16 R68, R172, R196.reuse, R68 ;  /* 0x000000c4ac44723c */ /* 0x080fea0000041844 */
[----:B------:R-:W-:Y:S01]  /*13ea0*/  LOP3.LUT R133, R193, R184, R218, 0x96, !PT ;  /* 0x000000b8c1857212 */ /* 0x000fe200078e96da */
[C---:B------:R-:W-:Y:S06]  /*13eb0*/  HMMA.16816.F32.BF16 R72, R180.reuse, R196, R72 ;  /* 0x000000c4b448723c */ /* 0x040fec0000041848 */
[-C--:B------:R-:W-:Y:S06]  /*13ec0*/  HMMA.16816.F32.BF16 R76, R180, R198.reuse, R76 ;  /* 0x000000c6b44c723c */ /* 0x080fec000004184c */
[C---:B------:R-:W-:Y:S06]  /*13ed0*/  HMMA.16816.F32.BF16 R80, R172.reuse, R198, R80 ;  /* 0x000000c6ac50723c */ /* 0x040fec0000041850 */
[-C--:B----4-:R-:W-:Y:S05]  /*13ee0*/  HMMA.16816.F32.BF16 R84, R172, R200.reuse, R84 ;  /* 0x000000c8ac54723c */ /* 0x090fea0000041854 */
[----:B------:R-:W-:Y:S01]  /*13ef0*/  VIADD R199, R222, 0x9e3779b9 ;  /* 0x9e3779b9dec77836 */ /* 0x000fe20000000000 */
[C---:B------:R-:W-:Y:S05]  /*13f00*/  HMMA.16816.F32.BF16 R88, R180.reuse, R200, R88 ;  /* 0x000000c8b458723c */ /* 0x040fea0000041858 */
[----:B------:R-:W-:Y:S01]  /*13f10*/  VIADD R198, R223, 0x76cf5d0a ;  /* 0x76cf5d0adfc67836 */ /* 0x000fe20000000000 */
[-C--:B------:R-:W-:Y:S05]  /*13f20*/  HMMA.16816.F32.BF16 R92, R180, R202.reuse, R92 ;  /* 0x000000cab45c723c */ /* 0x080fea000004185c */
[----:B------:R-:W-:Y:S01]  /*13f30*/  IMAD.WIDE.U32 R200, R133, -0x2daee0ad, RZ ;  /* 0xd2511f5385c87825 */ /* 0x000fe200078e00ff */
[C---:B------:R-:W-:Y:S05]  /*13f40*/  HMMA.16816.F32.BF16 R96, R172.reuse, R202, R96 ;  /* 0x000000caac60723c */ /* 0x040fea0000041860 */
[C-C-:B------:R-:W-:Y:S01]  /*13f50*/  LOP3.LUT R0, R185.reuse, R244, R199.reuse, 0x96, !PT ;  /* 0x000000f4b9007212 */ /* 0x140fe200078e96c7 */
[-C--:B-1----:R-:W-:Y:S05]  /*13f60*/  HMMA.16816.F32.BF16 R100, R172, R136.reuse, R100 ;  /* 0x00000088ac64723c */ /* 0x082fea0000041864 */
[----:B------:R-:W-:Y:S01]  /*13f70*/  LOP3.LUT R188, R185, R226, R199, 0x96, !PT ;  /* 0x000000e2b9bc7212 */ /* 0x000fe200078e96c7 */
[----:B------:R-:W-:Y:S01]  /*13f80*/  IMAD.WIDE.U32 R184, R0, -0x2daee0ad, RZ ;  /* 0xd2511f5300b87825 */ /* 0x000fe200078e00ff */
[C---:B------:R-:W-:Y:S04]  /*13f90*/  HMMA.16816.F32.BF16 R104, R180.reuse, R136, R104 ;  /* 0x00000088b468723c */ /* 0x040fe80000041868 */
[----:B------:R-:W-:Y:S01]  /*13fa0*/  IMAD.WIDE.U32 R188, R188, -0x2daee0ad, RZ ;  /* 0xd2511f53bcbc7825 */ /* 0x000fe200078e00ff */
[--C-:B------:R-:W-:Y:S01]  /*13fb0*/  LOP3.LUT R185, R185, R230, R198.reuse, 0x96, !PT ;  /* 0x000000e6b9b97212 */ /* 0x100fe200078e96c6 */
[-C--:B------:R-:W-:Y:S05]  /*13fc0*/  HMMA.16816.F32.BF16 R108, R180, R138.reuse, R108 ;  /* 0x0000008ab46c723c */ /* 0x080fea000004186c */
[----:B------:R-:W-:Y:S01]  /*13fd0*/  LOP3.LUT R189, R189, R232, R198, 0x96, !PT ;  /* 0x000000e8bdbd7212 */ /* 0x000fe200078e96c6 */
[C---:B------:R-:W-:Y:S05]  /*13fe0*/  HMMA.16816.F32.BF16 R112, R172.reuse, R138, R112 ;  /* 0x0000008aac70723c */ /* 0x040fea0000041870 */
[--C-:B------:R-:W-:Y:S01]  /*13ff0*/  LOP3.LUT R194, R221, R184, R238.reuse, 0x96, !PT ;  /* 0x000000b8ddc27212 */ /* 0x100fe200078e96ee */
[----:B------:R-:W-:Y:S01]  /*14000*/  IMAD.WIDE.U32 R184, R185, -0x326172a9, RZ ;  /* 0xcd9e8d57b9b87825 */ /* 0x000fe200078e00ff */
[----:B------:R-:W-:Y:S01]  /*14010*/  LOP3.LUT R190, R201, R188, R238, 0x96, !PT ;  /* 0x000000bcc9be7212 */ /* 0x000fe200078e96ee */
[-C--:B--2---:R-:W-:Y:S03]  /*14020*/  HMMA.16816.F32.BF16 R116, R172, R176.reuse, R116 ;  /* 0x000000b0ac74723c */ /* 0x084fe60000041874 */
[----:B------:R-:W-:Y:S01]  /*14030*/  IMAD.WIDE.U32 R188, R189, -0x326172a9, RZ ;  /* 0xcd9e8d57bdbc7825 */ /* 0x000fe200078e00ff */
[--C-:B------:R-:W-:Y:S02]  /*14040*/  LOP3.LUT R0, R185, R186, R229.reuse, 0x96, !PT ;  /* 0x000000bab9007212 */ /* 0x100fe400078e96e5 */
[C---:B------:R-:W-:Y:S05]  /*14050*/  HMMA.16816.F32.BF16 R120, R180.reuse, R176, R120 ;  /* 0x000000b0b478723c */ /* 0x040fea0000041878 */
[----:B------:R-:W-:Y:S01]  /*14060*/  IMAD.WIDE.U32 R194, R194, -0x326172a9, RZ ;  /* 0xcd9e8d57c2c27825 */ /* 0x000fe200078e00ff */
[----:B------:R-:W-:Y:S01]  /*14070*/  LOP3.LUT R185, R189, R192, R229, 0x96, !PT ;  /* 0x000000c0bdb97212 */ /* 0x000fe200078e96e5 */
[-C--:B------:R-:W-:Y:S04]  /*14080*/  HMMA.16816.F32.BF16 R124, R180, R178.reuse, R124 ;  /* 0x000000b2b47c723c */ /* 0x080fe8000004187c */
[----:B------:R-:W-:Y:S01]  /*14090*/  IMAD.WIDE.U32 R190, R190, -0x326172a9, RZ ;  /* 0xcd9e8d57bebe7825 */ /* 0x000fe200078e00ff */
[--C-:B------:R-:W-:Y:S01]  /*140a0*/  LOP3.LUT R189, R195, R184, R236.reuse, 0x96, !PT ;  /* 0x000000b8c3bd7212 */ /* 0x100fe200078e96ec */
[----:B------:R-:W-:Y:S05]  /*140b0*/  HMMA.16816.F32.BF16 R128, R172, R178, R128 ;  /* 0x000000b2ac80723c */ /* 0x000fea0000041880 */
[----:B------:R-:W-:Y:S01]  /*140c0*/  IMAD.WIDE.U32 R184, R185, -0x2daee0ad, RZ ;  /* 0xd2511f53b9b87825 */ /* 0x000fe200078e00ff */
[----:B------:R-:W-:Y:S05]  /*140d0*/  LOP3.LUT R196, R191, R188, R236, 0x96, !PT ;  /* 0x000000bcbfc47212 */ /* 0x000fea00078e96ec */
[----:B------:R-:W-:Y:S01]  /*140e0*/  IMAD.WIDE.U32 R136, R0, -0x2daee0ad, RZ ;  /* 0xd2511f5300887825 */ /* 0x000fe200078e00ff */
[--C-:B------:R-:W-:Y:S03]  /*140f0*/  LOP3.LUT R2, R185, R200, R237.reuse, 0x96, !PT ;  /* 0x000000c8b9027212 */ /* 0x100fe600078e96ed */
[----:B------:R-:W-:Y:S01]  /*14100*/  IMAD.WIDE.U32 R196, R196, -0x2daee0ad, RZ ;  /* 0xd2511f53c4c47825 */ /* 0x000fe200078e00ff */
[----:B------:R-:W-:Y:S03]  /*14110*/  LOP3.LUT R0, R137, R220, R237, 0x96, !PT ;  /* 0x000000dc89007212 */ /* 0x000fe600078e96ed */
[----:B------:R-:W-:Y:S01]  /*14120*/  IMAD.WIDE.U32 R188, R189, -0x2daee0ad, RZ ;  /* 0xd2511f53bdbc7825 */ /* 0x000fe200078e00ff */
[--C-:B------:R-:W-:Y:S03]  /*14130*/  LOP3.LUT R133, R197, R184, R234.reuse, 0x96, !PT ;  /* 0x000000b8c5857212 */ /* 0x100fe600078e96ea */
[----:B------:R-:W-:Y:S01]  /*14140*/  IMAD.WIDE.U32 R138, R2, -0x326172a9, RZ ;  /* 0xcd9e8d57028a7825 */ /* 0x000fe200078e00ff */
[----:B------:R-:W-:Y:S03]  /*14150*/  LOP3.LUT R136, R189, R136, R234, 0x96, !PT ;  /* 0x00000088bd887212 */ /* 0x000fe600078e96ea */
[----:B------:R-:W-:Y:S01]  /*14160*/  IMAD.WIDE.U32 R184, R0, -0x326172a9, RZ ;  /* 0xcd9e8d5700b87825 */ /* 0x000fe200078e00ff */
[--C-:B------:R-:W-:Y:S03]  /*14170*/  LOP3.LUT R201, R139, R190, R235.reuse, 0x96, !PT ;  /* 0x000000be8bc97212 */ /* 0x100fe600078e96eb */
[----:B------:R-:W-:Y:S01]  /*14180*/  VIADD R189, R222, 0xb54cda56 ;  /* 0xb54cda56debd7836 */ /* 0x000fe20000000000 */
[----:B------:R-:W-:Y:S01]  /*14190*/  LOP3.LUT R194, R185, R194, R235, 0x96, !PT ;  /* 0x000000c2b9c27212 */ /* 0x000fe200078e96eb */
[----:B------:R-:W-:Y:S04]  /*141a0*/  IMAD.WIDE.U32 R190, R133, -0x326172a9, RZ ;  /* 0xcd9e8d5785be7825 */ /* 0x000fe800078e00ff */
[----:B------:R-:W-:Y:S01]  /*141b0*/  IMAD.WIDE.U32 R136, R136, -0x326172a9, RZ ;  /* 0xcd9e8d5788887825 */ /* 0x000fe200078e00ff */
[--C-:B------:R-:W-:Y:S02]  /*141c0*/  LOP3.LUT R176, R191, R138, R189.reuse, 0x96, !PT ;  /* 0x0000008abfb07212 */ /* 0x100fe400078e96bd */
[----:B------:R-:W-:Y:S01]  /*141d0*/  LOP3.LUT R181, R190, 0xffff, RZ, 0xc0, !PT ;  /* 0x0000ffffbeb57812 */ /* 0x000fe200078ec0ff */
[----:B------:R-:W-:Y:S01]  /*141e0*/  VIADD R180, R223, 0x646e171e ;  /* 0x646e171edfb47836 */ /* 0x000fe20000000000 */
[----:B------:R-:W-:Y:S01]  /*141f0*/  LOP3.LUT R184, R137, R184, R189, 0x96, !PT ;  /* 0x000000b889b87212 */ /* 0x000fe200078e96bd */
[----:B------:R-:W-:Y:S01]  /*14200*/  IMAD.WIDE.U32 R138, R194, -0x2daee0ad, RZ ;  /* 0xd2511f53c28a7825 */ /* 0x000fe200078e00ff */
[C---:B------:R-:W-:Y:S02]  /*14210*/  LOP3.LUT R195, R136.reuse, 0xffff, RZ, 0xc0, !PT ;  /* 0x0000ffff88c37812 */ /* 0x040fe400078ec0ff */
[--C-:B------:R-:W-:Y:S02]  /*14220*/  SHF.R.U32.HI R200, RZ, 0x10, R136.reuse ;  /* 0x00000010ffc87819 */ /* 0x100fe40000011688 */
[----:B------:R-:W-:Y:S02]  /*14230*/  LOP3.LUT R203, R136, 0xff, RZ, 0xc0, !PT ;  /* 0x000000ff88cb7812 */ /* 0x000fe400078ec0ff */
[----:B------:R-:W-:Y:S02]  /*14240*/  SHF.R.U32.HI R202, RZ, 0x18, R136 ;  /* 0x00000018ffca7819 */ /* 0x000fe40000011688 */
[--C-:B------:R-:W-:Y:S02]  /*14250*/  SHF.R.U32.HI R182, RZ, 0x10, R190.reuse ;  /* 0x00000010ffb67819 */ /* 0x100fe400000116be */
[----:B------:R-:W-:Y:S02]  /*14260*/  LOP3.LUT R185, R190, 0xff, RZ, 0xc0, !PT ;  /* 0x000000ffbeb97812 */ /* 0x000fe400078ec0ff */
[----:B------:R-:W-:Y:S02]  /*14270*/  SHF.R.U32.HI R183, RZ, 0x18, R190 ;  /* 0x00000018ffb77819 */ /* 0x000fe400000116be */
[----:B------:R-:W-:Y:S01]  /*14280*/  LOP3.LUT R133, R139, R188, R180, 0x96, !PT ;  /* 0x000000bc8b857212 */ /* 0x000fe200078e96b4 */
[----:B------:R-:W-:Y:S06]  /*14290*/  @P1 BRA `(.L_x_225) ;  /* 0xffffffec00f81947 */ /* 0x000fec000383ffff */
.L_x_224:
[----:B------:R-:W-:Y:S01]  /*142a0*/  LOP3.LUT R0, R184, 0xffff, RZ, 0xc0, !PT ;  /* 0x0000ffffb8007812 */ /* 0x000fe200078ec0ff */
[----:B------:R-:W-:Y:S01]  /*142b0*/  STL [R1+0xd4], R205 ;  /* 0x0000d4cd01007387 */ /* 0x000fe20000100800 */
[----:B------:R-:W-:Y:S01]  /*142c0*/  LOP3.LUT R2, R182, 0xff, RZ, 0xc0, !PT ;  /* 0x000000ffb6027812 */ /* 0x000fe200078ec0ff */
[----:B--2---:R-:W-:Y:S01]  /*142d0*/  IMAD.WIDE.U32 R136, R201, -0x2daee0ad, RZ ;  /* 0xd2511f53c9887825 */ /* 0x004fe200078e00ff */
[----:B------:R-:W-:Y:S01]  /*142e0*/  LOP3.LUT R172, R184, 0xff, RZ, 0xc0, !PT ;  /* 0x000000ffb8ac7812 */ /* 0x000fe200078ec0ff */
[----:B------:R1:W-:Y:S01]  /*142f0*/  STL [R1+0xd0], R206 ;  /* 0x0000d0ce01007387 */ /* 0x0003e20000100800 */
[----:B------:R-:W-:Y:S01]  /*14300*/  SHF.R.U32.HI R0, RZ, 0x8, R0 ;  /* 0x00000008ff007819 */ /* 0x000fe20000011600 */
[----:B------:R-:W-:Y:S01]  /*14310*/  UIADD3 UR10, UR28, 0x1, URZ ;  /* 0x000000011c0a7890 */ /* 0x000fe2000fffe03f */
[C---:B------:R-:W-:Y:S01]  /*14320*/  LOP3.LUT R178, R136.reuse, 0xffff, RZ, 0xc0, !PT ;  /* 0x0000ffff88b27812 */ /* 0x040fe200078ec0ff */
[----:B------:R-:W-:Y:S01]  /*14330*/  STL [R1+0xcc], R217 ;  /* 0x0000ccd901007387 */ /* 0x000fe20000100800 */
[----:B------:R-:W-:Y:S01]  /*14340*/  LOP3.LUT R179, R136, 0xff, RZ, 0xc0, !PT ;  /* 0x000000ff88b37812 */ /* 0x000fe200078ec0ff */
[----:B------:R-:W-:Y:S01]  /*14350*/  UIADD3 UR16, UR16, -0x1, URZ ;  /* 0xffffffff10107890 */ /* 0x000fe2000fffe03f */
[--C-:B------:R-:W-:Y:S01]  /*14360*/  SHF.R.U32.HI R188, RZ, 0x10, R136.reuse ;  /* 0x00000010ffbc7819 */ /* 0x100fe20000011688 */
[----:B------:R-:W-:Y:S01]  /*14370*/  STL [R1+0xc8], R216 ;  /* 0x0000c8d801007387 */ /* 0x000fe20000100800 */
[----:B------:R-:W-:Y:S02]  /*14380*/  SHF.R.U32.HI R190, RZ, 0x18, R136 ;  /* 0x00000018ffbe7819 */ /* 0x000fe40000011688 */
[----:B------:R-:W-:Y:S01]  /*14390*/  SHF.R.U32.HI R136, RZ, 0x8, R181 ;  /* 0x00000008ff887819 */ /* 0x000fe200000116b5 */
[----:B------:R-:W-:Y:S01]  /*143a0*/  STL [R1+0xc4], R215 ;  /* 0x0000c4d701007387 */ /* 0x000fe20000100800 */
[----:B------:R-:W-:Y:S02]  /*143b0*/  PRMT R228, R2, 0x5410, R183 ;  /* 0x0000541002e47816 */ /* 0x000fe400000000b7 */
[----:B------:R-:W-:Y:S01]  /*143c0*/  SHF.R.U32.HI R2, RZ, 0x10, R184 ;  /* 0x00000010ff027819 */ /* 0x000fe200000116b8 */
[----:B------:R-:W-:Y:S01]  /*143d0*/  STL [R1+0xc0], R214 ;  /* 0x0000c0d601007387 */ /* 0x000fe20000100800 */
[C---:B------:R-:W-:Y:S02]  /*143e0*/  LOP3.LUT R173, R138.reuse, 0xffff, RZ, 0xc0, !PT ;  /* 0x0000ffff8aad7812 */ /* 0x040fe400078ec0ff */
[--C-:B------:R-:W-:Y:S01]  /*143f0*/  SHF.R.U32.HI R174, RZ, 0x10, R138.reuse ;  /* 0x00000010ffae7819 */ /* 0x100fe2000001168a */
[----:B------:R-:W-:Y:S01]  /*14400*/  STL [R1+0xbc], R213 ;  /* 0x0000bcd501007387 */ /* 0x000fe20000100800 */
[----:B------:R-:W-:Y:S02]  /*14410*/  LOP3.LUT R177, R138, 0xff, RZ, 0xc0, !PT ;  /* 0x000000ff8ab17812 */ /* 0x000fe400078ec0ff */
[----:B------:R-:W-:Y:S01]  /*14420*/  SHF.R.U32.HI R175, RZ, 0x18, R138 ;  /* 0x00000018ffaf7819 */ /* 0x000fe2000001168a */
[----:B------:R-:W-:Y:S01]  /*14430*/  STL [R1+0xb8], R212 ;  /* 0x0000b8d401007387 */ /* 0x000fe20000100800 */
[----:B------:R-:W-:Y:S02]  /*14440*/  LOP3.LUT R138, R137, R196, R180, 0x96, !PT ;  /* 0x000000c4898a7212 */ /* 0x000fe400078e96b4 */
[----:B------:R-:W-:Y:S01]  /*14450*/  SHF.R.U32.HI R139, RZ, 0x8, R195 ;  /* 0x00000008ff8b7819 */ /* 0x000fe200000116c3 */
[----:B------:R-:W-:Y:S01]  /*14460*/  STL [R1+0xb4], R211 ;  /* 0x0000b4d301007387 */ /* 0x000fe20000100800 */
[----:B------:R-:W-:Y:S02]  /*14470*/  LOP3.LUT R137, R200, 0xff, RZ, 0xc0, !PT ;  /* 0x000000ffc8897812 */ /* 0x000fe400078ec0ff */
[----:B------:R-:W-:Y:S01]  /*14480*/  PRMT R220, R203, 0x5410, R139 ;  /* 0x00005410cbdc7816 */ /* 0x000fe2000000008b */
[----:B------:R2:W-:Y:S01]  /*14490*/  STL [R1+0xb0], R210 ;  /* 0x0000b0d201007387 */ /* 0x0005e20000100800 */
[----:B------:R-:W-:Y:S02]  /*144a0*/  PRMT R221, R137, 0x5410, R202 ;  /* 0x0000541089dd7816 */ /* 0x000fe400000000ca */
[----:B------:R-:W-:Y:S01]  /*144b0*/  SHF.R.U32.HI R137, RZ, 0x10, R176 ;  /* 0x00000010ff897819 */ /* 0x000fe200000116b0 */
[----:B------:R3:W-:Y:S01]  /*144c0*/  STL [R1+0xac], R209 ;  /* 0x0000acd101007387 */ /* 0x0007e20000100800 */
[----:B------:R-:W-:Y:S02]  /*144d0*/  LOP3.LUT R139, R176, 0xff, RZ, 0xc0, !PT ;  /* 0x000000ffb08b7812 */ /* 0x000fe400078ec0ff */
[----:B------:R-:W-:Y:S01]  /*144e0*/  LOP3.LUT R137, R137, 0xff, RZ, 0xc0, !PT ;  /* 0x000000ff89897812 */ /* 0x000fe200078ec0ff */
[----:B------:R4:W-:Y:S01]  /*144f0*/  STL [R1+0xa8], R208 ;  /* 0x0000a8d001007387 */ /* 0x0009e20000100800 */
[----:B------:R-:W-:Y:S02]  /*14500*/  LOP3.LUT R174, R174, 0xff, RZ, 0xc0, !PT ;  /* 0x000000ffaeae7812 */ /* 0x000fe400078ec0ff */
[----:B------:R-:W-:Y:S01]  /*14510*/  SHF.R.U32.HI R184, RZ, 0x18, R184 ;  /* 0x00000018ffb87819 */ /* 0x000fe200000116b8 */
[----:B------:R-:W-:Y:S01]  /*14520*/  STL [R1+0xa4], R207 ;  /* 0x0000a4cf01007387 */ /* 0x000fe20000100800 */
[----:B------:R-:W-:Y:S02]  /*14530*/  SHF.R.U32.HI R173, RZ, 0x8, R173 ;  /* 0x00000008ffad7819 */ /* 0x000fe400000116ad */
[----:B------:R-:W-:Y:S01]  /*14540*/  LOP3.LUT R188, R188, 0xff, RZ, 0xc0, !PT ;  /* 0x000000ffbcbc7812 */ /* 0x000fe200078ec0ff */
[----:B------:R-:W-:Y:S01]  /*14550*/  STL [R1+0xa0], R204 ;  /* 0x0000a0cc01007387 */ /* 0x000fe20000100800 */
[----:B-1----:R-:W-:Y:S02]  /*14560*/  PRMT R206, R177, 0x5410, R173 ;  /* 0x00005410b1ce7816 */ /* 0x002fe400000000ad */
[----:B------:R-:W-:Y:S02]  /*14570*/  LOP3.LUT R173, R133, 0xff, RZ, 0xc0, !PT ;  /* 0x000000ff85ad7812 */ /* 0x000fe400078ec0ff */
[----:B------:R-:W-:Y:S02]  /*14580*/  SHF.R.U32.HI R177, RZ, 0x18, R138 ;  /* 0x00000018ffb17819 */ /* 0x000fe4000001168a */
[----:B------:R-:W-:Y:S02]  /*14590*/  PRMT R239, R188, 0x5410, R190 ;  /* 0x00005410bcef7816 */ /* 0x000fe400000000be */
[----:B--2---:R-:W-:Y:S01]  /*145a0*/  PRMT R210, R174, 0x5410, R175 ;  /* 0x00005410aed27816 */ /* 0x004fe200000000af */
[----:B---3--:R-:W-:Y:S01]  /*145b0*/  IMAD.MOV.U32 R209, RZ, RZ, R227 ;  /* 0x000000ffffd17224 */ /* 0x008fe200078e00e3 */
[----:B------:R-:W-:Y:S02]  /*145c0*/  PRMT R227, R185, 0x5410, R136 ;  /* 0x00005410b9e37816 */ /* 0x000fe40000000088 */
[----:B------:R-:W-:Y:S01]  /*145d0*/  FMNMX.FTZ R136, R4, R3, !PT ;  /* 0x0000000304887209 */ /* 0x000fe20007810000 */
[----:B----4-:R-:W-:Y:S01]  /*145e0*/  IMAD.MOV.U32 R208, RZ, RZ, R226 ;  /* 0x000000ffffd07224 */ /* 0x010fe200078e00e2 */
[----:B------:R-:W-:Y:S01]  /*145f0*/  PRMT R226, R172, 0x5410, R0 ;  /* 0x00005410ace27816 */ /* 0x000fe20000000000 */
[----:B------:R-:W-:Y:S01]  /*14600*/  STL [R1+0xdc], R227 ;  /* 0x0000dce301007387 */ /* 0x000fe20000100800 */
[----:B------:R-:W-:Y:S02]  /*14610*/  LOP3.LUT R0, R176, 0xffff, RZ, 0xc0, !PT ;  /* 0x0000ffffb0007812 */ /* 0x000fe400078ec0ff */
[----:B------:R-:W-:Y:S01]  /*14620*/  LOP3.LUT R172, R2, 0xff, RZ, 0xc0, !PT ;  /* 0x000000ff02ac7812 */ /* 0x000fe200078ec0ff */
[----:B------:R-:W-:Y:S01]  /*14630*/  STL [R1+0xd8], R228 ;  /* 0x0000d8e401007387 */ /* 0x000fe20000100800 */
[----:B------:R-:W-:Y:S02]  /*14640*/  SHF.R.U32.HI R2, RZ, 0x8, R0 ;  /* 0x00000008ff027819 */ /* 0x000fe40000011600 */
        /* <DEDUP_REMOVED lines=8> */
[----:B------:R-:W-:Y:S02]  /*146d0*/  SHF.R.U32.HI R176, RZ, 0x18, R176 ;  /* 0x00000018ffb07819 */ /* 0x000fe400000116b0 */
[----:B------:R-:W-:Y:S02]  /*146e0*/  PRMT R240, R139, 0x5410, R2 ;  /* 0x000054108bf07816 */ /* 0x000fe40000000002 */
[----:B------:R-:W-:Y:S02]  /*146f0*/  SHF.R.U32.HI R2, RZ, 0x8, R178 ;  /* 0x00000008ff027819 */ /* 0x000fe400000116b2 */
[----:B------:R-:W-:Y:S02]  /*14700*/  FMNMX.FTZ R136, R21, R136, !PT ;  /* 0x0000008815887209 */ /* 0x000fe40007810000 */
[----:B------:R-:W-:Y:S02]  /*14710*/  FMNMX.FTZ R0, R22, R0, !PT ;  /* 0x0000000016007209 */ /* 0x000fe40007810000 */
[----:B------:R-:W-:Y:S02]  /*14720*/  PRMT R212, R137, 0x5410, R176 ;  /* 0x0000541089d47816 */ /* 0x000fe400000000b0 */
[----:B------:R-:W-:Y:S02]  /*14730*/  PRMT R205, R179, 0x5410, R2 ;  /* 0x00005410b3cd7816 */ /* 0x000fe40000000002 */
[----:B------:R-:W-:Y:S02]  /*14740*/  FMNMX.FTZ R137, R32, R136, !PT ;  /* 0x0000008820897209 */ /* 0x000fe40007810000 */
[----:B------:R-:W-:Y:S01]  /*14750*/  FMNMX.FTZ R2, R23, R0, !PT ;  /* 0x0000000017027209 */ /* 0x000fe20007810000 */
[----:B------:R-:W-:Y:S01]  /*14760*/  STL [R1+0xe0], R205 ;  /* 0x0000e0cd01007387 */ /* 0x000fe20000100800 */
[----:B------:R-:W-:Y:S02]  /*14770*/  FMNMX.FTZ R0, R8, R134, !PT ;  /* 0x0000008608007209 */ /* 0x000fe40007810000 */
[----:B------:R-:W-:Y:S01]  /*14780*/  FMNMX.FTZ R139, R10, R135, !PT ;  /* 0x000000870a8b7209 */ /* 0x000fe20007810000 */
[----:B------:R-:W-:Y:S01]  /*14790*/  STL [R1+0xe4], R239 ;  /* 0x0000e4ef01007387 */ /* 0x000fe20000100800 */
        /* <DEDUP_REMOVED lines=97> */
[----:B------:R-:W1:Y:S01]  /*14db0*/  SHFL.BFLY PT, R175, R2, 0x2, 0x1f ;  /* 0x0c401f0002af7f89 */ /* 0x000e6200000e0000 */
        /* <DEDUP_REMOVED lines=10> */
[----:B------:R-:W2:Y:S01]  /*14e60*/  SHFL.BFLY PT, R174, R137, 0x2, 0x1f ;  /* 0x0c401f0089ae7f89 */ /* 0x000ea200000e0000 */
[----:B------:R-:W-:Y:S02]  /*14e70*/  FMNMX.FTZ R136, R121, R136, !PT ;  /* 0x0000008879887209 */ /* 0x000fe40007810000 */
[----:B------:R-:W-:Y:S02]  /*14e80*/  PRMT R251, R172, 0x5410, R184 ;  /* 0x00005410acfb7816 */ /* 0x000fe400000000b8 */
[----:B------:R-:W-:Y:S02]  /*14e90*/  FMNMX.FTZ R0, R123, R0, !PT ;  /* 0x000000007b007209 */ /* 0x000fe40007810000 */
[--C-:B------:R-:W-:Y:S02]  /*14ea0*/  SHF.R.U32.HI R172, RZ, 0x10, R133.reuse ;  /* 0x00000010ffac7819 */ /* 0x100fe40000011685 */
[----:B------:R-:W-:Y:S02]  /*14eb0*/  LOP3.LUT R139, R133, 0xffff, RZ, 0xc0, !PT ;  /* 0x0000ffff858b7812 */ /* 0x000fe400078ec0ff */
[----:B------:R-:W-:Y:S02]  /*14ec0*/  FMNMX.FTZ R136, R124, R136, !PT ;  /* 0x000000887c887209 */ /* 0x000fe40007810000 */
[----:B------:R-:W-:Y:S02]  /*14ed0*/  FMNMX.FTZ R0, R126, R0, !PT ;  /* 0x000000007e007209 */ /* 0x000fe40007810000 */
[----:B------:R-:W-:Y:S02]  /*14ee0*/  SHF.R.U32.HI R133, RZ, 0x18, R133 ;  /* 0x00000018ff857819 */ /* 0x000fe40000011685 */
[----:B------:R-:W-:Y:S02]  /*14ef0*/  LOP3.LUT R172, R172, 0xff, RZ, 0xc0, !PT ;  /* 0x000000ffacac7812 */ /* 0x000fe400078ec0ff */
[----:B------:R-:W-:Y:S02]  /*14f00*/  SHF.R.U32.HI R139, RZ, 0x8, R139 ;  /* 0x00000008ff8b7819 */ /* 0x000fe4000001168b */
[----:B------:R-:W-:Y:S02]  /*14f10*/  FMNMX.FTZ R136, R125, R136, !PT ;  /* 0x000000887d887209 */ /* 0x000fe40007810000 */
[----:B------:R-:W-:Y:S02]  /*14f20*/  FMNMX.FTZ R0, R127, R0, !PT ;  /* 0x000000007f007209 */ /* 0x000fe40007810000 */
[----:B------:R-:W-:Y:S02]  /*14f30*/  PRMT R241, R172, 0x5410, R133 ;  /* 0x00005410acf17816 */ /* 0x000fe40000000085 */
[----:B------:R-:W-:Y:S02]  /*14f40*/  PRMT R203, R173, 0x5410, R139 ;  /* 0x00005410adcb7816 */ /* 0x000fe4000000008b */
[----:B-1----:R-:W-:Y:S01]  /*14f50*/  FMNMX.FTZ R133, R2, R175, !PT ;  /* 0x000000af02857209 */ /* 0x002fe20007810000 */
[----:B------:R-:W1:Y:S01]  /*14f60*/  SHFL.BFLY PT, R173, R136, 0x2, 0x1f ;  /* 0x0c401f0088ad7f89 */ /* 0x000e6200000e0000 */
[----:B------:R-:W-:Y:S01]  /*14f70*/  LOP3.LUT R139, R225, UR10, R223, 0x96, !PT ;  /* 0x0000000ae18b7c12 */ /* 0x000fe2000f8e96df */
[----:B------:R-:W-:Y:S01]  /*14f80*/  UIADD3 UR10, UR28, 0x2, URZ ;  /* 0x000000021c0a7890 */ /* 0x000fe2000fffe03f */
[----:B------:R-:W-:Y:S05]  /*14f90*/  SHF.R.U32.HI R172, RZ, 0x10, R138 ;  /* 0x00000010ffac7819 */ /* 0x000fea000001168a */
[----:B------:R-:W3:Y:S01]  /*14fa0*/  SHFL.BFLY PT, R2, R0, 0x2, 0x1f ;  /* 0x0c401f0000027f89 */ /* 0x000ee200000e0000 */
[----:B--2---:R-:W-:Y:S01]  /*14fb0*/  FMNMX.FTZ R137, R137, R174, !PT ;  /* 0x000000ae89897209 */ /* 0x004fe20007810000 */
[----:B------:R-:W-:Y:S01]  /*14fc0*/  IMAD.WIDE.U32 R182, R139, -0x326172a9, RZ ;  /* 0xcd9e8d578bb67825 */ /* 0x000fe200078e00ff */
[C---:B------:R-:W-:Y:S05]  /*14fd0*/  LOP3.LUT R174, R138.reuse, 0xffff, RZ, 0xc0, !PT ;  /* 0x0000ffff8aae7812 */ /* 0x040fea00078ec0ff */
[----:B------:R-:W2:Y:S01]  /*14fe0*/  SHFL.BFLY PT, R175, R133, 0x1, 0x1f ;  /* 0x0c201f0085af7f89 */ /* 0x000ea200000e0000 */
[----:B------:R-:W-:Y:S01]  /*14ff0*/  LOP3.LUT R178, R138, 0xff, RZ, 0xc0, !PT ;  /* 0x000000ff8ab27812 */ /* 0x000fe200078ec0ff */
[----:B------:R-:W-:Y:S01]  /*15000*/  UIADD3 UR28, UR28, 0x3, URZ ;  /* 0x000000031c1c7890 */ /* 0x000fe2000fffe03f */
[----:B------:R-:W-:Y:S05]  /*15010*/  LOP3.LUT R138, R172, 0xff, RZ, 0xc0, !PT ;  /* 0x000000ffac8a7812 */ /* 0x000fea00078ec0ff */
[----:B------:R-:W4:Y:S01]  /*15020*/  SHFL.BFLY PT, R176, R137, 0x1, 0x1f ;  /* 0x0c201f0089b07f89 */ /* 0x000f2200000e0000 */
[----:B------:R-:W-:Y:S02]  /*15030*/  LOP3.LUT R139, R183, R208, R199, 0x96, !PT ;  /* 0x000000d0b78b7212 */ /* 0x000fe400078e96c7 */
[----:B------:R-:W-:Y:S02]  /*15040*/  LOP3.LUT R172, R193, R182, R218, 0x96, !PT ;  /* 0x000000b6c1ac7212 */ /* 0x000fe400078e96da */
[----:B------:R-:W-:Y:S02]  /*15050*/  SHF.R.U32.HI R174, RZ, 0x8, R174 ;  /* 0x00000008ffae7819 */ /* 0x000fe400000116ae */
[----:B------:R-:W-:Y:S01]  /*15060*/  PRMT R202, R138, 0x5410, R177 ;  /* 0x000054108aca7816 */ /* 0x000fe200000000b1 */
[----:B------:R-:W-:Y:S01]  /*15070*/  IMAD.WIDE.U32 R138, R139, -0x2daee0ad, RZ ;  /* 0xd2511f538b8a7825 */ /* 0x000fe200078e00ff */
[----:B------:R-:W-:Y:S02]  /*15080*/  PRMT R201, R178, 0x5410, R174 ;  /* 0x00005410b2c97816 */ /* 0x000fe400000000ae */
[----:B------:R-:W-:Y:S01]  /*15090*/  LOP3.LUT R194, R183, R244, R199, 0x96, !PT ;  /* 0x000000f4b7c27212 */ /* 0x000fe200078e96c7 */
[----:B------:R-:W-:Y:S01]  /*150a0*/  IMAD.WIDE.U32 R178, R172, -0x2daee0ad, RZ ;  /* 0xd2511f53acb27825 */ /* 0x000fe200078e00ff */
[----:B-1----:R-:W-:Y:S02]  /*150b0*/  FMNMX.FTZ R136, R136, R173, !PT ;  /* 0x000000ad88887209 */ /* 0x002fe40007810000 */
[----:B------:R-:W-:Y:S02]  /*150c0*/  LOP3.LUT R174, R139, R232, R198, 0x96, !PT ;  /* 0x000000e88bae7212 */ /* 0x000fe400078e96c6 */
[----:B---3--:R-:W-:Y:S02]  /*150d0*/  FMNMX.FTZ R0, R0, R2, !PT ;  /* 0x0000000200007209 */ /* 0x008fe40007810000 */
[----:B------:R-:W-:Y:S02]  /*150e0*/  LOP3.LUT R172, R179, R138, R238, 0x96, !PT ;  /* 0x0000008ab3ac7212 */ /* 0x000fe400078e96ee */
[----:B--2---:R-:W-:Y:S01]  /*150f0*/  FMNMX.FTZ R138, R133, R175, !PT ;  /* 0x000000af858a7209 */ /* 0x004fe20007810000 */
[----:B------:R-:W-:Y:S01]  /*15100*/  SHFL.BFLY PT, R2, R0, 0x1, 0x1f ;  /* 0x0c201f0000027f89 */ /* 0x000fe200000e0000 */
[----:B------:R-:W-:Y:S01]  /*15110*/  IMAD.WIDE.U32 R174, R174, -0x326172a9, RZ ;  /* 0xcd9e8d57aeae7825 */ /* 0x000fe200078e00ff */
[----:B----4-:R-:W-:Y:S06]  /*15120*/  FMNMX.FTZ R137, R137, R176, !PT ;  /* 0x000000b089897209 */ /* 0x010fec0007810000 */
[----:B------:R-:W1:Y:S01]  /*15130*/  SHFL.BFLY PT, R133, R136, 0x1, 0x1f ;  /* 0x0c201f0088857f89 */ /* 0x000e6200000e0000 */
[----:B------:R-:W-:Y:S01]  /*15140*/  IMAD.WIDE.U32 R172, R172, -0x326172a9, RZ ;  /* 0xcd9e8d57acac7825 */ /* 0x000fe200078e00ff */
[----:B------:R-:W-:Y:S02]  /*15150*/  LOP3.LUT R175, R175, R192, R229, 0x96, !PT ;  /* 0x000000c0afaf7212 */ /* 0x000fe400078e96e5 */
[----:B------:R-:W-:Y:S02]  /*15160*/  FSETP.NEU.FTZ.AND P3, PT, R138, -INF , PT ;  /* 0xff8000008a00780b */ /* 0x000fe40003f7d000 */
[----:B------:R-:W-:Y:S01]  /*15170*/  LOP3.LUT R173, R173, R174, R236, 0x96, !PT ;  /* 0x000000aeadad7212 */ /* 0x000fe200078e96ec */
[----:B------:R-:W-:Y:S01]  /*15180*/  IMAD.WIDE.U32 R174, R175, -0x2daee0ad, RZ ;  /* 0xd2511f53afae7825 */ /* 0x000fe200078e00ff */
[----:B------:R-:W-:Y:S02]  /*15190*/  LOP3.LUT R191, R187, R182, R218, 0x96, !PT ;  /* 0x000000b6bbbf7212 */ /* 0x000fe400078e96da */
[----:B------:R-:W-:Y:S02]  /*151a0*/  FSETP.NEU.FTZ.AND P2, PT, R137, -INF , PT ;  /* 0xff8000008900780b */ /* 0x000fe40003f5d000 */
[----:B------:R-:W-:Y:S05]  /*151b0*/  LOP3.LUT R176, R175, R178, R237, 0x96, !PT ;  /* 0x000000b2afb07212 */ /* 0x000fea00078e96ed */
[----:B------:R-:W-:Y:S05]  /*151c0*/  IMAD.WIDE.U32 R176, R176, -0x326172a9, RZ ;  /* 0xcd9e8d57b0b07825 */ /* 0x000fea00078e00ff */
[----:B------:R-:W-:Y:S01]  /*151d0*/  LOP3.LUT R139, R177, R172, R235, 0x96, !PT ;  /* 0x000000acb18b7212 */ /* 0x000fe200078e96eb */
[----:B------:R-:W-:Y:S01]  /*151e0*/  IMAD.WIDE.U32 R172, R173, -0x2daee0ad, RZ ;  /* 0xd2511f53adac7825 */ /* 0x000fe200078e00ff */
[----:B-1----:R-:W-:Y:S02]  /*151f0*/  FMNMX.FTZ R136, R136, R133, !PT ;  /* 0x0000008588887209 */ /* 0x002fe40007810000 */
[----:B------:R-:W-:Y:S01]  /*15200*/  FMNMX.FTZ R133, R0, R2, !PT ;  /* 0x0000000200857209 */ /* 0x000fe20007810000 */
[----:B------:R-:W-:Y:S01]  /*15210*/  FMUL.FTZ R2, R138, UR4 ;  /* 0x000000048a027c20 */ /* 0x000fe20008410000 */
[----:B------:R-:W-:Y:S01]  /*15220*/  LOP3.LUT R174, R173, R174, R234, 0x96, !PT ;  /* 0x000000aeadae7212 */ /* 0x000fe200078e96ea */
[----:B------:R-:W-:Y:S03]  /*15230*/  FMUL.FTZ R0, R137, UR4 ;  /* 0x0000000489007c20 */ /* 0x000fe60008410000 */
[----:B------:R-:W-:Y:S02]  /*15240*/  FSEL R2, R2, RZ, P3 ;  /* 0x000000ff02027208 */ /* 0x000fe40001800000 */
[----:B------:R-:W-:Y:S02]  /*15250*/  FSETP.NEU.FTZ.AND P3, PT, R136, -INF , PT ;  /* 0xff8000008800780b */ /* 0x000fe40003f7d000 */
[----:B------:R-:W-:Y:S01]  /*15260*/  FSEL R0, R0, RZ, P2 ;  /* 0x000000ff00007208 */ /* 0x000fe20001000000 */
        /* <DEDUP_REMOVED lines=35> */
[----:B------:R-:W-:Y:S01]  /*154a0*/  FMUL.FTZ R2, R136, UR4 ;  /* 0x0000000488027c20 */ /* 0x000fe20008410000 */
[----:B------:R-:W-:Y:S01]  /*154b0*/  FFMA.FTZ R64, R50, UR4, -R0 ;  /* 0x0000000432407c23 */ /* 0x000fe20008010800 */
[----:B------:R-:W-:Y:S02]  /*154c0*/  IMAD.MOV.U32 R17, RZ, RZ, R206 ;  /* 0x000000ffff117224 */ /* 0x000fe400078e00ce */
[----:B------:R-:W-:Y:S01]  /*154d0*/  FFMA.FTZ R36, R34, UR4, -R0 ;  /* 0x0000000422247c23 */ /* 0x000fe20008010800 */
[----:B------:R-:W-:Y:S01]  /*154e0*/  IMAD.MOV.U32 R116, RZ, RZ, R244 ;  /* 0x000000ffff747224 */ /* 0x000fe200078e00f4 */
[----:B------:R-:W-:Y:S01]  /*154f0*/  FSEL R2, R2, RZ, P3 ;  /* 0x000000ff02027208 */ /* 0x000fe20001800000 */
[----:B------:R-:W-:Y:S02]  /*15500*/  IMAD.MOV.U32 R117, RZ, RZ, R245 ;  /* 0x000000ffff757224 */ /* 0x000fe400078e00f5 */
[----:B------:R-:W-:Y:S01]  /*15510*/  MUFU.EX2 R185, R185 ;  /* 0x000000b900b97308 */ /* 0x000fe20000000800 */
[--C-:B------:R-:W-:Y:S01]  /*15520*/  FFMA.FTZ R248, R98, UR4, -R0.reuse ;  /* 0x0000000462f87c23 */ /* 0x100fe20008010800 */
[----:B------:R-:W-:Y:S01]  /*15530*/  FFMA.FTZ R213, R114, UR4, -R0 ;  /* 0x0000000472d57c23 */ /* 0x000fe20008010800 */
[----:B------:R-:W-:Y:S01]  /*15540*/  FFMA.FTZ R50, R40, UR4, -R2 ;  /* 0x0000000428327c23 */ /* 0x000fe20008010802 */
[----:B------:R-:W-:Y:S02]  /*15550*/  IMAD.MOV.U32 R40, RZ, RZ, R112 ;  /* 0x000000ffff287224 */ /* 0x000fe400078e0070 */
[----:B------:R-:W-:Y:S01]  /*15560*/  FFMA.FTZ R112, R73, UR4, -R2 ;  /* 0x0000000449707c23 */ /* 0x000fe20008010802 */
[--C-:B------:R-:W-:Y:S01]  /*15570*/  FFMA.FTZ R227, R115, UR4, -R0.reuse ;  /* 0x0000000473e37c23 */ /* 0x100fe20008010800 */
[----:B------:R-:W2:Y:S02]  /*15580*/  LDL.LU R73, [R1+0x34] ;  /* 0x0000340001497983 */ /* 0x000ea40000300800 */
        /* <DEDUP_REMOVED lines=30> */
[----:B------:R-:W-:Y:S01]  /*15770*/  FFMA.FTZ R69, R131, UR4, -R0 ;  /* 0x0000000483457c23 */ /* 0x000fe20008010800 */
[C---:B------:R-:W-:Y:S03]  /*15780*/  FMUL.FTZ R0, R133.reuse, UR4 ;  /* 0x0000000485007c20 */ /* 0x040fe60008410000 */
[----:B------:R-:W-:Y:S01]  /*15790*/  MUFU.EX2 R200, R200 ;  /* 0x000000c800c87308 */ /* 0x000fe20000000800 */
[----:B------:R-:W-:Y:S01]  /*157a0*/  FSETP.NEU.FTZ.AND P2, PT, R133, -INF , PT ;  /* 0xff8000008500780b */ /* 0x000fe20003f5d000 */
[----:B------:R-:W-:Y:S02]  /*157b0*/  IMAD.MOV.U32 R113, RZ, RZ, R4 ;  /* 0x000000ffff717224 */ /* 0x000fe400078e0004 */
[--C-:B------:R-:W-:Y:S01]  /*157c0*/  FFMA.FTZ R103, R72, UR4, -R2.reuse ;  /* 0x0000000448677c23 */ /* 0x100fe20008010802 */
[----:B------:R-:W-:Y:S01]  /*157d0*/  IMAD.WIDE.U32 R4, R174, -0x326172a9, RZ ;  /* 0xcd9e8d57ae047825 */ /* 0x000fe200078e00ff */
[----:B------:R-:W-:Y:S03]  /*157e0*/  FSEL R0, R0, RZ, P2 ;  /* 0x000000ff00007208 */ /* 0x000fe60001000000 */
[----:B------:R-:W-:Y:S01]  /*157f0*/  FFMA.FTZ R32, R8, UR4, -R2 ;  /* 0x0000000408207c23 */ /* 0x000fe20008010802 */
[----:B------:R-:W-:Y:S01]  /*15800*/  MUFU.EX2 R247, R247 ;  /* 0x000000f700f77308 */ /* 0x000fe20000000800 */
[----:B------:R-:W-:Y:S02]  /*15810*/  IMAD.MOV.U32 R72, RZ, RZ, R240 ;  /* 0x000000ffff487224 */ /* 0x000fe400078e00f0 */
[----:B------:R-:W-:Y:S01]  /*15820*/  FFMA.FTZ R240, R92, UR4, -R2 ;  /* 0x000000045cf07c23 */ /* 0x000fe20008010802 */
[----:B------:R-:W-:Y:S02]  /*15830*/  IMAD.MOV.U32 R38, RZ, RZ, R246 ;  /* 0x000000ffff267224 */ /* 0x000fe400078e00f6 */
[----:B------:R-:W-:Y:S01]  /*15840*/  FFMA.FTZ R246, R110, UR4, -R0 ;  /* 0x000000046ef67c23 */ /* 0x000fe20008010800 */
[----:B------:R-:W-:Y:S01]  /*15850*/  IMAD.MOV.U32 R70, RZ, RZ, R208 ;  /* 0x000000ffff467224 */ /* 0x000fe200078e00d0 */
[----:B------:R-:W-:Y:S01]  /*15860*/  LOP3.LUT R7, R5, R176, R189, 0x96, !PT ;  /* 0x000000b005077212 */ /* 0x000fe200078e96bd */
[----:B------:R-:W-:Y:S01]  /*15870*/  IMAD.MOV.U32 R92, RZ, RZ, R116 ;  /* 0x000000ffff5c7224 */ /* 0x000fe200078e0074 */
[----:B------:R-:W-:Y:S01]  /*15880*/  MUFU.EX2 R103, R103 ;  /* 0x0000006700677308 */ /* 0x000fe20000000800 */
[----:B------:R-:W-:Y:S02]  /*15890*/  IMAD.MOV.U32 R110, RZ, RZ, R251 ;  /* 0x000000ffff6e7224 */ /* 0x000fe400078e00fb */
[----:B------:R-:W-:Y:S01]  /*158a0*/  FFMA.FTZ R208, R125, UR4, -R2 ;  /* 0x000000047dd07c23 */ /* 0x000fe20008010802 */
[----:B------:R-:W-:Y:S02]  /*158b0*/  IMAD.MOV.U32 R39, RZ, RZ, R212 ;  /* 0x000000ffff277224 */ /* 0x000fe400078e00d4 */
[--C-:B------:R-:W-:Y:S01]  /*158c0*/  FFMA.FTZ R116, R94, UR4, -R0.reuse ;  /* 0x000000045e747c23 */ /* 0x100fe20008010800 */
[----:B------:R-:W-:Y:S02]  /*158d0*/  IMAD.MOV.U32 R71, RZ, RZ, R209 ;  /* 0x000000ffff477224 */ /* 0x000fe400078e00d1 */
[----:B------:R-:W-:Y:S01]  /*158e0*/  FFMA.FTZ R251, R111, UR4, -R0 ;  /* 0x000000046ffb7c23 */ /* 0x000fe20008010800 */
[--C-:B------:R-:W-:Y:S01]  /*158f0*/  FFMA.FTZ R176, R93, UR4, -R2.reuse ;  /* 0x000000045db07c23 */ /* 0x100fe20008010802 */
[----:B------:R-:W-:Y:S01]  /*15900*/  MUFU.EX2 R240, R240 ;  /* 0x000000f000f07308 */ /* 0x000fe20000000800 */
[--C-:B------:R-:W-:Y:S01]  /*15910*/  FFMA.FTZ R174, R88, UR4, -R2.reuse ;  /* 0x0000000458ae7c23 */ /* 0x100fe20008010802 */
[--C-:B------:R-:W-:Y:S01]  /*15920*/  FFMA.FTZ R131, R89, UR4, -R2.reuse ;  /* 0x0000000459837c23 */ /* 0x100fe20008010802 */
[--C-:B------:R-:W-:Y:S01]  /*15930*/  FFMA.FTZ R212, R109, UR4, -R2.reuse ;  /* 0x000000046dd47c23 */ /* 0x100fe20008010802 */
[--C-:B------:R-:W-:Y:S01]  /*15940*/  FFMA.FTZ R209, R124, UR4, -R2.reuse ;  /* 0x000000047cd17c23 */ /* 0x100fe20008010802 */
[----:B------:R-:W-:Y:S02]  /*15950*/  IMAD.MOV.U32 R66, RZ, RZ, R217 ;  /* 0x000000ffff427224 */ /* 0x000fe400078e00d9 */
[----:B------:R-:W-:Y:S01]  /*15960*/  FFMA.FTZ R53, R44, UR4, -R2 ;  /* 0x000000042c357c23 */ /* 0x000fe20008010802 */
[----:B------:R-:W-:Y:S02]  /*15970*/  IMAD.MOV.U32 R125, RZ, RZ, R204 ;  /* 0x000000ffff7d7224 */ /* 0x000fe400078e00cc */
[----:B------:R-:W-:Y:S01]  /*15980*/  MUFU.EX2 R116, R116 ;  /* 0x0000007400747308 */ /* 0x000fe20000000800 */
[----:B------:R-:W-:Y:S02]  /*15990*/  IMAD.MOV.U32 R94, RZ, RZ, R207 ;  /* 0x000000ffff5e7224 */ /* 0x000fe400078e00cf */
[----:B------:R-:W-:Y:S01]  /*159a0*/  FFMA.FTZ R54, R45, UR4, -R2 ;  /* 0x000000042d367c23 */ /* 0x000fe20008010802 */
[----:B------:R-:W-:Y:S02]  /*159b0*/  IMAD.MOV.U32 R111, RZ, RZ, R210 ;  /* 0x000000ffff6f7224 */ /* 0x000fe400078e00d2 */
[--C-:B------:R-:W-:Y:S01]  /*159c0*/  FFMA.FTZ R8, R120, UR4, -R2.reuse ;  /* 0x0000000478087c23 */ /* 0x100fe20008010802 */
[----:B------:R-:W-:Y:S02]  /*159d0*/  IMAD.MOV.U32 R88, RZ, RZ, R113 ;  /* 0x000000ffff587224 */ /* 0x000fe400078e0071 */
[----:B------:R-:W-:Y:S01]  /*159e0*/  FFMA.FTZ R82, R57, UR4, -R2 ;  /* 0x0000000439527c23 */ /* 0x000fe20008010802 */
[----:B------:R-:W-:Y:S01]  /*159f0*/  IMAD.MOV.U32 R89, RZ, RZ, R20 ;  /* 0x000000ffff597224 */ /* 0x000fe200078e0014 */
[----:B------:R-:W-:Y:S01]  /*15a00*/  MUFU.EX2 R131, R131 ;  /* 0x0000008300837308 */ /* 0x000fe20000000800 */
[----:B------:R-:W-:Y:S02]  /*15a10*/  IMAD.MOV.U32 R6, RZ, RZ, R17 ;  /* 0x000000ffff067224 */ /* 0x000fe400078e0011 */
[--C-:B------:R-:W-:Y:S01]  /*15a20*/  FFMA.FTZ R129, R76, UR4, -R2.reuse ;  /* 0x000000044c817c23 */ /* 0x100fe20008010802 */
[--C-:B------:R-:W-:Y:S01]  /*15a30*/  FFMA.FTZ R128, R77, UR4, -R2.reuse ;  /* 0x000000044d807c23 */ /* 0x100fe20008010802 */
[----:B------:R-:W-:Y:S02]  /*15a40*/  IMAD.MOV.U32 R93, RZ, RZ, R117 ;  /* 0x000000ffff5d7224 */ /* 0x000fe400078e0075 */
[----:B------:R-:W-:Y:S01]  /*15a50*/  FFMA.FTZ R130, R104, UR4, -R2 ;  /* 0x0000000468827c23 */ /* 0x000fe20008010802 */
        /* <DEDUP_REMOVED lines=33> */
[----:B------:R-:W-:Y:S03]  /*15c70*/  LOP3.LUT R0, R7, 0xffff, RZ, 0xc0, !PT ;  /* 0x0000ffff07007812 */ /* 0x000fe600078ec0ff */
[----:B------:R-:W-:Y:S01]  /*15c80*/  MUFU.EX2 R58, R178 ;  /* 0x000000b2003a7308 */ /* 0x000fe20000000800 */
[----:B------:R-:W-:Y:S01]  /*15c90*/  FFMA.FTZ R23, R9, UR4, -R2 ;  /* 0x0000000409177c23 */ /* 0x000fe20008010802 */
[----:B------:R-:W-:Y:S02]  /*15ca0*/  IMAD.MOV.U32 R67, RZ, RZ, R242 ;  /* 0x000000ffff437224 */ /* 0x000fe400078e00f2 */
[--C-:B------:R-:W-:Y:S01]  /*15cb0*/  FFMA.FTZ R21, R13, UR4, -R2.reuse ;  /* 0x000000040d157c23 */ /* 0x100fe20008010802 */
[--C-:B------:R-:W-:Y:S01]  /*15cc0*/  FFMA.FTZ R22, R12, UR4, -R2.reuse ;  /* 0x000000040c167c23 */ /* 0x100fe20008010802 */
[--C-:B------:R-:W-:Y:S01]  /*15cd0*/  FFMA.FTZ R25, R25, UR4, -R2.reuse ;  /* 0x0000000419197c23 */ /* 0x100fe20008010802 */
[--C-:B------:R-:W-:Y:S01]  /*15ce0*/  FFMA.FTZ R51, R41, UR4, -R2.reuse ;  /* 0x0000000429337c23 */ /* 0x100fe20008010802 */
[--C-:B------:R-:W-:Y:S02]  /*15cf0*/  FFMA.FTZ R55, R56, UR4, -R2.reuse ;  /* 0x0000000438377c23 */ /* 0x100fe40008010802 */
        /* <DEDUP_REMOVED lines=9> */
[----:B------:R-:W-:Y:S01]  /*15d90*/  FFMA.FTZ R9, R108, UR4, -R2 ;  /* 0x000000046c097c23 */ /* 0x000fe20008010802 */
[----:B------:R-:W-:Y:S01]  /*15da0*/  SHF.R.U32.HI R2, RZ, 0x8, R0 ;  /* 0x00000008ff027819 */ /* 0x000fe20000011600 */
[----:B------:R-:W-:Y:S01]  /*15db0*/  IMAD.MOV.U32 R126, RZ, RZ, R100 ;  /* 0x000000ffff7e7224 */ /* 0x000fe200078e0064 */
[----:B------:R-:W-:Y:S01]  /*15dc0*/  LOP3.LUT R0, R7, 0xff, RZ, 0xc0, !PT ;  /* 0x000000ff07007812 */ /* 0x000fe200078ec0ff */
[----:B------:R-:W-:Y:S01]  /*15dd0*/  IMAD.MOV.U32 R107, RZ, RZ, R9 ;  /* 0x000000ffff6b7224 */ /* 0x000fe200078e0009 */
[----:B------:R-:W-:Y:S01]  /*15de0*/  LOP3.LUT R12, R4, 0xff, RZ, 0xc0, !PT ;  /* 0x000000ff040c7812 */ /* 0x000fe200078ec0ff */
[----:B------:R-:W-:Y:S03]  /*15df0*/  IMAD.MOV.U32 R100, RZ, RZ, R16 ;  /* 0x000000ffff647224 */ /* 0x000fe600078e0010 */
[----:B------:R-:W-:Y:S01]  /*15e00*/  MUFU.EX2 R48, R32 ;  /* 0x0000002000307308 */ /* 0x000fe20000000800 */
[----:B------:R-:W-:Y:S01]  /*15e10*/  PRMT R60, R0, 0x5410, R2 ;  /* 0x00005410003c7816 */ /* 0x000fe20000000002 */
[----:B------:R-:W-:Y:S01]  /*15e20*/  IMAD.MOV.U32 R127, RZ, RZ, R6 ;  /* 0x000000ffff7f7224 */ /* 0x000fe200078e0006 */
[--C-:B------:R-:W-:Y:S01]  /*15e30*/  SHF.R.U32.HI R0, RZ, 0x10, R7.reuse ;  /* 0x00000010ff007819 */ /* 0x100fe20000011607 */
[----:B------:R-:W-:Y:S01]  /*15e40*/  IMAD.MOV.U32 R79, RZ, RZ, R38 ;  /* 0x000000ffff4f7224 */ /* 0x000fe200078e0026 */
[----:B------:R-:W-:Y:S01]  /*15e50*/  SHF.R.U32.HI R7, RZ, 0x18, R7 ;  /* 0x00000018ff077819 */ /* 0x000fe20000011607 */
[----:B------:R-:W-:Y:S01]  /*15e60*/  IMAD.MOV.U32 R38, RZ, RZ, R68 ;  /* 0x000000ffff267224 */ /* 0x000fe200078e0044 */
[----:B------:R-:W-:Y:S03]  /*15e70*/  LOP3.LUT R0, R0, 0xff, RZ, 0xc0, !PT ;  /* 0x000000ff00007812 */ /* 0x000fe600078ec0ff */
[----:B------:R-:W-:Y:S01]  /*15e80*/  MUFU.EX2 R105, R21 ;  /* 0x0000001500697308 */ /* 0x000fe20000000800 */
[----:B------:R-:W-:Y:S01]  /*15e90*/  LOP3.LUT R9, R4, 0xffff, RZ, 0xc0, !PT ;  /* 0x0000ffff04097812 */ /* 0x000fe200078ec0ff */
[----:B------:R-:W-:Y:S01]  /*15ea0*/  IMAD.MOV.U32 R90, RZ, RZ, R70 ;  /* 0x000000ffff5a7224 */ /* 0x000fe200078e0046 */
[----:B------:R-:W-:Y:S01]  /*15eb0*/  PRMT R61, R0, 0x5410, R7 ;  /* 0x00005410003d7816 */ /* 0x000fe20000000007 */
[----:B------:R-:W-:Y:S01]  /*15ec0*/  FADD.FTZ R0, -R138, R3 ;  /* 0x000000038a007221 */ /* 0x000fe20000010100 */
[--C-:B------:R-:W-:Y:S01]  /*15ed0*/  SHF.R.U32.HI R11, RZ, 0x10, R4.reuse ;  /* 0x00000010ff0b7819 */ /* 0x100fe20000011604 */
[----:B------:R-:W-:Y:S01]  /*15ee0*/  IMAD.MOV.U32 R91, RZ, RZ, R71 ;  /* 0x000000ffff5b7224 */ /* 0x000fe200078e0047 */
[----:B------:R-:W-:Y:S03]  /*15ef0*/  SHF.R.U32.HI R10, RZ, 0x18, R4 ;  /* 0x00000018ff0a7819 */ /* 0x000fe60000011604 */
[----:B------:R-:W-:Y:S01]  /*15f00*/  MUFU.EX2 R175, R26 ;  /* 0x0000001a00af7308 */ /* 0x000fe20000000800 */
[----:B------:R-:W-:Y:S04]  /*15f10*/  IMAD.WIDE.U32 R4, R139, -0x2daee0ad, RZ ;  /* 0xd2511f538b047825 */ /* 0x000fe800078e00ff */
[----:B------:R-:W-:Y:S01]  /*15f20*/  FMUL.FTZ R2, R0, UR4 ;  /* 0x0000000400027c20 */ /* 0x000fe20008410000 */
[--C-:B------:R-:W-:Y:S01]  /*15f30*/  HSET2.LE.AND R60, R60, R219.reuse, PT ;  /* 0x000000db3c3c7233 */ /* 0x100fe20003803000 */
[----:B------:R-:W-:Y:S01]  /*15f40*/  IMAD.MOV.U32 R95, RZ, RZ, R8 ;  /* 0x000000ffff5f7224 */ /* 0x000fe200078e0008 */
[C---:B------:R-:W-:Y:S01]  /*15f50*/  LOP3.LUT R16, R4.reuse, 0xff, RZ, 0xc0, !PT ;  /* 0x000000ff04107812 */ /* 0x040fe200078ec0ff */
[----:B------:R-:W-:Y:S01]  /*15f60*/  IMAD.MOV.U32 R119, RZ, RZ, R66 ;  /* 0x000000ffff777224 */ /* 0x000fe200078e0042 */
[----:B------:R1:W3:Y:S01]  /*15f70*/  MUFU.EX2 R3, R2 ;  /* 0x0000000200037308 */ /* 0x0002e20000000800 */
[----:B------:R-:W-:Y:S01]  /*15f80*/  LOP3.LUT R13, R4, 0xffff, RZ, 0xc0, !PT ;  /* 0x0000ffff040d7812 */ /* 0x000fe200078ec0ff */
[----:B------:R-:W-:Y:S01]  /*15f90*/  FADD.FTZ R0, -R137, R132 ;  /* 0x0000008489007221 */ /* 0x000fe20000010100 */
[--C-:B------:R-:W-:Y:S01]  /*15fa0*/  SHF.R.U32.HI R15, RZ, 0x10, R4.reuse ;  /* 0x00000010ff0f7819 */ /* 0x100fe20000011604 */
[----:B------:R-:W-:Y:S01]  /*15fb0*/  IMAD.MOV.U32 R139, RZ, RZ, R69 ;  /* 0x000000ffff8b7224 */ /* 0x000fe200078e0045 */
[----:B------:R-:W-:Y:S01]  /*15fc0*/  SHF.R.U32.HI R14, RZ, 0x18, R4 ;  /* 0x00000018ff0e7819 */ /* 0x000fe20000011604 */
[----:B------:R-:W-:Y:S01]  /*15fd0*/  IMAD.MOV.U32 R122, RZ, RZ, R98 ;  /* 0x000000ffff7a7224 */ /* 0x000fe200078e0062 */
[----:B------:R-:W-:Y:S03]  /*15fe0*/  SHF.R.U32.HI R4, RZ, 0x8, R9 ;  /* 0x00000008ff047819 */ /* 0x000fe60000011609 */
[----:B------:R-:W-:Y:S01]  /*15ff0*/  MUFU.EX2 R98, R181 ;  /* 0x000000b500627308 */ /* 0x000fe20000000800 */
[----:B------:R-:W-:Y:S01]  /*16000*/  LOP3.LUT R6, R5, R172, R180, 0x96, !PT ;  /* 0x000000ac05067212 */ /* 0x000fe200078e96b4 */
[----:B------:R-:W-:Y:S01]  /*16010*/  IMAD.MOV.U32 R172, RZ, RZ, R127 ;  /* 0x000000ffffac7224 */ /* 0x000fe200078e007f */
[----:B------:R-:W-:Y:S01]  /*16020*/  PRMT R62, R12, 0x5410, R4 ;  /* 0x000054100c3e7816 */ /* 0x000fe20000000004 */
[----:B------:R-:W-:Y:S01]  /*16030*/  IMAD.MOV.U32 R127, RZ, RZ, R122 ;  /* 0x000000ffff7f7224 */ /* 0x000fe200078e007a */
[----:B------:R-:W-:Y:S01]  /*16040*/  LOP3.LUT R4, R11, 0xff, RZ, 0xc0, !PT ;  /* 0x000000ff0b047812 */ /* 0x000fe200078ec0ff */
[----:B------:R-:W-:Y:S01]  /*16050*/  IMAD.MOV.U32 R122, RZ, RZ, R110 ;  /* 0x000000ffff7a7224 */ /* 0x000fe200078e006e */
[----:B------:R-:W-:Y:S03]  /*16060*/  LOP3.LUT R5, R6, 0xff, RZ, 0xc0, !PT ;  /* 0x000000ff06057812 */ /* 0x000fe600078ec0ff */
[----:B------:R-:W-:Y:S01]  /*16070*/  MUFU.EX2 R181, R23 ;  /* 0x0000001700b57308 */ /* 0x000fe20000000800 */
[----:B------:R-:W-:Y:S01]  /*16080*/  PRMT R63, R4, 0x5410, R10 ;  /* 0x00005410043f7816 */ /* 0x000fe2000000000a */
[----:B-1----:R-:W-:Y:S01]  /*16090*/  FMUL.FTZ R2, R0, UR4 ;  /* 0x0000000400027c20 */ /* 0x002fe20008410000 */
[----:B------:R-:W-:Y:S01]  /*160a0*/  LOP3.LUT R4, R6, 0xffff, RZ, 0xc0, !PT ;  /* 0x0000ffff06047812 */ /* 0x000fe200078ec0ff */
[----:B------:R-:W-:Y:S01]  /*160b0*/  FADD.FTZ R0, -R136, R134 ;  /* 0x0000008688007221 */ /* 0x000fe20000010100 */
[C---:B---3--:R-:W-:Y:S01]  /*160c0*/  FMUL.FTZ R20, R3.reuse, R144 ;  /* 0x0000009003147220 */ /* 0x048fe20000410000 */
[C---:B------:R-:W-:Y:S01]  /*160d0*/  FMUL.FTZ R21, R3.reuse, R145 ;  /* 0x0000009103157220 */ /* 0x040fe20000410000 */
[----:B------:R-:W-:Y:S03]  /*160e0*/  SHF.R.U32.HI R4, RZ, 0x8, R4 ;  /* 0x00000008ff047819 */ /* 0x000fe60000011604 */
[----:B------:R1:W-:Y:S01]  /*160f0*/  MUFU.EX2 R134, R17 ;  /* 0x0000001100867308 */ /* 0x0003e20000000800 */
[C---:B------:R-:W-:Y:S01]  /*16100*/  FMUL.FTZ R32, R3.reuse, R140 ;  /* 0x0000008c03207220 */ /* 0x040fe20000410000 */
[----:B------:R-:W-:Y:S01]  /*16110*/  FMUL.FTZ R33, R3, R141 ;  /* 0x0000008d03217220 */ /* 0x000fe20000410000 */
[----:B------:R-:W-:Y:S01]  /*16120*/  PRMT R68, R5, 0x5410, R4 ;  /* 0x0000541005447816 */ /* 0x000fe20000000004 */
[C---:B------:R-:W-:Y:S01]  /*16130*/  FMUL.FTZ R5, R3.reuse, R161 ;  /* 0x000000a103057220 */ /* 0x040fe20000410000 */
[--C-:B------:R-:W-:Y:S01]  /*16140*/  SHF.R.U32.HI R4, RZ, 0x10, R6.reuse ;  /* 0x00000010ff047819 */ /* 0x100fe20000011606 */
[----:B------:R-:W-:Y:S01]  /*16150*/  IMAD.MOV.U32 R110, RZ, RZ, R89 ;  /* 0x000000ffff6e7224 */ /* 0x000fe200078e0059 */
[----:B------:R-:W-:Y:S03]  /*16160*/  SHF.R.U32.HI R6, RZ, 0x18, R6 ;  /* 0x00000018ff067819 */ /* 0x000fe60000011606 */
[----:B------:R3:W4:Y:S01]  /*16170*/  MUFU.EX2 R8, R2 ;  /* 0x0000000200087308 */ /* 0x0007220000000800 */
[----:B------:R-:W-:Y:S01]  /*16180*/  LOP3.LUT R4, R4, 0xff, RZ, 0xc0, !PT ;  /* 0x000000ff04047812 */ /* 0x000fe200078ec0ff */
[----:B------:R-:W-:Y:S01]  /*16190*/  IMAD.MOV.U32 R89, RZ, RZ, R88 ;  /* 0x000000ffff597224 */ /* 0x000fe200078e0058 */
[--C-:B------:R-:W-:Y:S01]  /*161a0*/  HSET2.LE.AND R62, R62, R219.reuse, PT ;  /* 0x000000db3e3e7233 */ /* 0x100fe20003803000 */
[----:B------:R-:W-:Y:S01]  /*161b0*/  IMAD.MOV.U32 R88, RZ, RZ, R72 ;  /* 0x000000ffff587224 */ /* 0x000fe200078e0048 */
[----:B------:R-:W-:Y:S01]  /*161c0*/  PRMT R69, R4, 0x5410, R6 ;  /* 0x0000541004457816 */ /* 0x000fe20000000006 */
[----:B------:R-:W-:Y:S01]  /*161d0*/  IMAD.MOV.U32 R11, RZ, RZ, R105 ;  /* 0x000000ffff0b7224 */ /* 0x000fe200078e0069 */
[----:B------:R-:W-:Y:S03]  /*161e0*/  SHF.R.U32.HI R4, RZ, 0x8, R13 ;  /* 0x00000008ff047819 */ /* 0x000fe6000001160d */
[----:B------:R-:W-:Y:S01]  /*161f0*/  MUFU.EX2 R108, R22 ;  /* 0x00000016006c7308 */ /* 0x000fe20000000800 */
[C---:B-1----:R-:W-:Y:S01]  /*16200*/  FMUL.FTZ R17, R3.reuse, R149 ;  /* 0x0000009503117220 */ /* 0x042fe20000410000 */
[----:B------:R-:W-:Y:S01]  /*16210*/  IMAD.MOV.U32 R105, RZ, RZ, R119 ;  /* 0x000000ffff697224 */ /* 0x000fe200078e0077 */
[----:B------:R-:W-:Y:S01]  /*16220*/  PRMT R70, R16, 0x5410, R4 ;  /* 0x0000541010467816 */ /* 0x000fe20000000004 */
[----:B------:R-:W-:Y:S01]  /*16230*/  FMUL.FTZ R16, R3, R148 ;  /* 0x0000009403107220 */ /* 0x000fe20000410000 */
[----:B------:R-:W-:Y:S01]  /*16240*/  LOP3.LUT R4, R15, 0xff, RZ, 0xc0, !PT ;  /* 0x000000ff0f047812 */ /* 0x000fe200078ec0ff */
[----:B------:R-:W-:Y:S01]  /*16250*/  IMAD.MOV.U32 R119, RZ, RZ, R100 ;  /* 0x000000ffff777224 */ /* 0x000fe200078e0064 */
[--C-:B------:R-:W-:Y:S03]  /*16260*/  HSET2.LE.AND R61, R61, R219.reuse, PT ;  /* 0x000000db3d3d7233 */ /* 0x100fe60003803000 */
[----:B------:R1:W-:Y:S01]  /*16270*/  MUFU.EX2 R102, R18 ;  /* 0x0000001200667308 */ /* 0x0003e20000000800 */
[----:B------:R-:W-:Y:S01]  /*16280*/  PRMT R71, R4, 0x5410, R14 ;  /* 0x0000541004477816 */ /* 0x000fe2000000000e */
[----:B------:R-:W-:Y:S01]  /*16290*/  FMUL.FTZ R4, R3, R160 ;  /* 0x000000a003047220 */ /* 0x000fe20000410000 */
[----:B---3--:R-:W-:Y:S01]  /*162a0*/  FMUL.FTZ R2, R0, UR4 ;  /* 0x0000000400027c20 */ /* 0x008fe20008410000 */
[C---:B----4-:R-:W-:Y:S01]  /*162b0*/  FMUL.FTZ R6, R8.reuse, R162 ;  /* 0x000000a208067220 */ /* 0x050fe20000410000 */
[C---:B------:R-:W-:Y:S01]  /*162c0*/  FMUL.FTZ R7, R8.reuse, R163 ;  /* 0x000000a308077220 */ /* 0x040fe20000410000 */
[----:B------:R-:W-:Y:S01]  /*162d0*/  FMUL.FTZ R23, R8, R147 ;  /* 0x0000009308177220 */ /* 0x000fe20000410000 */
[----:B------:R-:W-:Y:S03]  /*162e0*/  IMAD.MOV.U32 R132, RZ, RZ, R122 ;  /* 0x000000ffff847224 */ /* 0x000fe600078e007a */
[----:B------:R3:W4:Y:S01]  /*162f0*/  MUFU.EX2 R42, R35 ;  /* 0x00000023002a7308 */ /* 0x0007220000000800 */
[--C-:B------:R-:W-:Y:S01]  /*16300*/  HSET2.LE.AND R63, R63, R219.reuse, PT ;  /* 0x000000db3f3f7233 */ /* 0x100fe20003803000 */
[----:B------:R-:W-:Y:S01]  /*16310*/  FADD.FTZ R0, -R133, R135 ;  /* 0x0000008785007221 */ /* 0x000fe20000010100 */
[--C-:B------:R-:W-:Y:S01]  /*16320*/  HSET2.LE.AND R68, R68, R219.reuse, PT ;  /* 0x000000db44447233 */ /* 0x100fe20003803000 */
[----:B------:R-:W-:Y:S01]  /*16330*/  IMAD.MOV.U32 R122, RZ, RZ, R110 ;  /* 0x000000ffff7a7224 */ /* 0x000fe200078e006e */
[--C-:B------:R-:W-:Y:S01]  /*16340*/  HSET2.LE.AND R69, R69, R219.reuse, PT ;  /* 0x000000db45457233 */ /* 0x100fe20003803000 */
[----:B------:R-:W-:Y:S01]  /*16350*/  FMUL.FTZ R0, R0, UR4 ;  /* 0x0000000400007c20 */ /* 0x000fe20008410000 */
[--C-:B------:R-:W-:Y:S03]  /*16360*/  HSET2.LE.AND R71, R71, R219.reuse, PT ;  /* 0x000000db47477233 */ /* 0x100fe60003803000 */
[----:B------:R-:W2:Y:S01]  /*16370*/  MUFU.EX2 R2, R2 ;  /* 0x0000000200027308 */ /* 0x000ea20000000800 */
[--C-:B------:R-:W-:Y:S01]  /*16380*/  HSET2.LE.AND R70, R70, R219.reuse, PT ;  /* 0x000000db46467233 */ /* 0x100fe20003803000 */
[----:B------:R-:W-:Y:S02]  /*16390*/  IMAD.MOV.U32 R110, RZ, RZ, R88 ;  /* 0x000000ffff6e7224 */ /* 0x000fe400078e0058 */
[C---:B-1----:R-:W-:Y:S01]  /*163a0*/  FMUL.FTZ R18, R8.reuse, R150 ;  /* 0x0000009608127220 */ /* 0x042fe20000410000 */
[----:B------:R-:W-:Y:S02]  /*163b0*/  IMAD.MOV.U32 R88, RZ, RZ, R211 ;  /* 0x000000ffff587224 */ /* 0x000fe400078e00d3 */
[C---:B------:R-:W-:Y:S01]  /*163c0*/  FMUL.FTZ R22, R8.reuse, R146 ;  /* 0x0000009208167220 */ /* 0x040fe20000410000 */
[----:B------:R-:W-:Y:S02]  /*163d0*/  IMAD.MOV.U32 R41, RZ, RZ, R67 ;  /* 0x000000ffff297224 */ /* 0x000fe400078e0043 */
[----:B------:R-:W1:Y:S01]  /*163e0*/  MUFU.EX2 R135, R182 ;  /* 0x000000b600877308 */ /* 0x000e620000000800 */
[----:B------:R-:W-:Y:S02]  /*163f0*/  IMAD.MOV.U32 R26, RZ, RZ, R43 ;  /* 0x000000ffff1a7224 */ /* 0x000fe400078e002b */
[----:B---3--:R-:W-:Y:S01]  /*16400*/  FMUL.FTZ R35, R8, R143 ;  /* 0x0000008f08237220 */ /* 0x008fe20000410000 */
[----:B----4-:R-:W-:Y:S02]  /*16410*/  IMAD.MOV.U32 R10, RZ, RZ, R42 ;  /* 0x000000ffff0a7224 */ /* 0x010fe400078e002a */
[----:B------:R-:W-:Y:S02]  /*16420*/  IMAD.MOV.U32 R149, RZ, RZ, R26 ;  /* 0x000000ffff957224 */ /* 0x000fe400078e001a */
[----:B------:R-:W-:Y:S02]  /*16430*/  IMAD.WIDE.U32 R42, R191, -0x2daee0ad, RZ ;  /* 0xd2511f53bf2a7825 */ /* 0x000fe400078e00ff */
[----:B------:R3:W-:Y:S02]  /*16440*/  MUFU.EX2 R182, R19 ;  /* 0x0000001300b67308 */ /* 0x0007e40000000800 */
[C---:B--2---:R-:W-:Y:S01]  /*16450*/  FMUL.FTZ R12, R2.reuse, R164 ;  /* 0x000000a4020c7220 */ /* 0x044fe20000410000 */
[----:B------:R-:W-:Y:S01]  /*16460*/  FMUL.FTZ R13, R2, R165 ;  /* 0x000000a5020d7220 */ /* 0x000fe20000410000 */
[----:B------:R-:W-:Y:S02]  /*16470*/  IMAD.MOV.U32 R148, RZ, RZ, R10 ;  /* 0x000000ffff947224 */ /* 0x000fe400078e000a */
[----:B------:R-:W-:Y:S04]  /*16480*/  IMAD.MOV.U32 R161, RZ, RZ, R11 ;  /* 0x000000ffffa17224 */ /* 0x000fe800078e000b */
[----:B------:R2:W-:Y:S01]  /*16490*/  MUFU.EX2 R123, R34 ;  /* 0x00000022007b7308 */ /* 0x0005e20000000800 */
[----:B------:R-:W-:Y:S02]  /*164a0*/  IMAD.MOV.U32 R145, RZ, RZ, R148 ;  /* 0x000000ffff917224 */ /* 0x000fe400078e0094 */
[----:B------:R-:W-:Y:S01]  /*164b0*/  IMAD.MOV.U32 R148, RZ, RZ, R39 ;  /* 0x000000ffff947224 */ /* 0x000fe200078e0027 */
[--C-:B------:R-:W-:Y:S01]  /*164c0*/  HSET2.LE.AND R39, R221, R219.reuse, PT ;  /* 0x000000dbdd277233 */ /* 0x100fe20003803000 */
[----:B------:R-:W-:Y:S02]  /*164d0*/  IMAD.MOV.U32 R144, RZ, RZ, R161 ;  /* 0x000000ffff907224 */ /* 0x000fe400078e00a1 */
[----:B------:R-:W-:Y:S03]  /*164e0*/  IMAD.MOV.U32 R221, RZ, RZ, R145 ;  /* 0x000000ffffdd7224 */ /* 0x000fe600078e0091 */
[----:B------:R4:W-:Y:S01]  /*164f0*/  MUFU.EX2 R121, R52 ;  /* 0x0000003400797308 */ /* 0x0009e20000000800 */
[C---:B---3--:R-:W-:Y:S01]  /*16500*/  FMUL.FTZ R19, R8.reuse, R151 ;  /* 0x0000009708137220 */ /* 0x048fe20000410000 */
[----:B------:R-:W-:Y:S08]  /*16510*/  IMAD.MOV.U32 R145, RZ, RZ, R148 ;  /* 0x000000ffff917224 */ /* 0x000ff000078e0094 */
[----:B------:R-:W-:Y:S01]  /*16520*/  MUFU.EX2 R211, R31 ;  /* 0x0000001f00d37308 */ /* 0x000fe20000000800 */
[----:B--2---:R-:W-:Y:S01]  /*16530*/  FMUL.FTZ R34, R8, R142 ;  /* 0x0000008e08227220 */ /* 0x004fe20000410000 */
[----:B------:R-:W-:Y:S08]  /*16540*/  IMAD.MOV.U32 R142, RZ, RZ, R58 ;  /* 0x000000ffff8e7224 */ /* 0x000ff000078e003a */
[----:B------:R-:W2:Y:S01]  /*16550*/  MUFU.EX2 R0, R0 ;  /* 0x0000000000007308 */ /* 0x000ea20000000800 */
[----:B----4-:R-:W-:Y:S02]  /*16560*/  IMAD.MOV.U32 R52, RZ, RZ, R172 ;  /* 0x000000ffff347224 */ /* 0x010fe400078e00ac */
[----:B------:R-:W-:Y:S02]  /*16570*/  IMAD.MOV.U32 R172, RZ, RZ, R127 ;  /* 0x000000ffffac7224 */ /* 0x000fe400078e007f */
[----:B------:R-:W-:Y:S02]  /*16580*/  IMAD.MOV.U32 R127, RZ, RZ, R40 ;  /* 0x000000ffff7f7224 */ /* 0x000fe400078e0028 */
[----:B------:R-:W-:Y:S03]  /*16590*/  IMAD.MOV.U32 R160, RZ, RZ, R52 ;  /* 0x000000ffffa07224 */ /* 0x000fe600078e0034 */
[----:B------:R-:W-:Y:S01]  /*165a0*/  MUFU.EX2 R75, R37 ;  /* 0x00000025004b7308 */ /* 0x000fe20000000800 */
[----:B------:R-:W-:Y:S02]  /*165b0*/  IMAD.MOV.U32 R52, RZ, RZ, R139 ;  /* 0x000000ffff347224 */ /* 0x000fe400078e008b */
[----:B------:R-:W-:Y:S01]  /*165c0*/  IMAD.MOV.U32 R139, RZ, RZ, R38 ;  /* 0x000000ffff8b7224 */ /* 0x000fe200078e0026 */
[----:B-1----:R-:W-:Y:S06]  /*165d0*/  F2FP.BF16.F32.PACK_AB R38, R98, R135 ;  /* 0x000000876226723e */ /* 0x002fec00000010ff */
[----:B------:R-:W1:Y:S01]  /*165e0*/  MUFU.EX2 R66, R177 ;  /* 0x000000b100427308 */ /* 0x000e620000000800 */
[C---:B--2---:R-:W-:Y:S01]  /*165f0*/  FMUL.FTZ R31, R0.reuse, R155 ;  /* 0x0000009b001f7220 */ /* 0x044fe20000410000 */
[----:B------:R-:W-:Y:S02]  /*16600*/  IMAD.MOV.U32 R155, RZ, RZ, R149 ;  /* 0x000000ffff9b7224 */ /* 0x000fe400078e0095 */
[C---:B------:R-:W-:Y:S01]  /*16610*/  FMUL.FTZ R10, R0.reuse, R170 ;  /* 0x000000aa000a7220 */ /* 0x040fe20000410000 */
[----:B------:R-:W-:Y:S02]  /*16620*/  IMAD.MOV.U32 R149, RZ, RZ, R132 ;  /* 0x000000ffff957224 */ /* 0x000fe400078e0084 */
[C---:B------:R-:W-:Y:S01]  /*16630*/  FMUL.FTZ R11, R0.reuse, R171 ;  /* 0x000000ab000b7220 */ /* 0x040fe20000410000 */
[----:B------:R-:W-:Y:S02]  /*16640*/  IMAD.MOV.U32 R132, RZ, RZ, R172 ;  /* 0x000000ffff847224 */ /* 0x000fe400078e00ac */
[C---:B------:R-:W-:Y:S01]  /*16650*/  FMUL.FTZ R14, R0.reuse, R166 ;  /* 0x000000a6000e7220 */ /* 0x040fe20000410000 */
[----:B------:R-:W2:Y:S01]  /*16660*/  MUFU.EX2 R59, R36 ;  /* 0x00000024003b7308 */ /* 0x000ea20000000800 */
[----:B------:R-:W-:Y:S02]  /*16670*/  IMAD.MOV.U32 R172, RZ, RZ, R41 ;  /* 0x000000ffffac7224 */ /* 0x000fe400078e0029 */
[C---:B------:R-:W-:Y:S01]  /*16680*/  FMUL.FTZ R15, R0.reuse, R167 ;  /* 0x000000a7000f7220 */ /* 0x040fe20000410000 */
[----:B------:R-:W-:Y:S01]  /*16690*/  FFMA.FTZ R73, R3, R73, R183 ;  /* 0x0000004903497223 */ /* 0x000fe200000100b7 */
[----:B------:R-:W-:Y:S01]  /*166a0*/  FMUL.FTZ R26, R0, R158 ;  /* 0x0000009e001a7220 */ /* 0x000fe20000410000 */
[----:B------:R-:W3:Y:S01]  /*166b0*/  LDL.LU R3, [R1+0x38] ;  /* 0x0000380001037983 */ /* 0x000ee20000300800 */
[----:B------:R-:W-:Y:S03]  /*166c0*/  IMAD.MOV.U32 R146, RZ, RZ, R149 ;  /* 0x000000ffff927224 */ /* 0x000fe600078e0095 */
[----:B------:R-:W-:Y:S01]  /*166d0*/  MUFU.EX2 R67, R173 ;  /* 0x000000ad00437308 */ /* 0x000fe20000000800 */
[----:B-1----:R-:W-:Y:S09]  /*166e0*/  IMAD.MOV.U32 R143, RZ, RZ, R66 ;  /* 0x000000ffff8f7224 */ /* 0x002ff200078e0042 */
[----:B------:R1:W-:Y:S01]  /*166f0*/  MUFU.EX2 R106, R25 ;  /* 0x00000019006a7308 */ /* 0x0003e20000000800 */
[----:B--2---:R-:W-:Y:S09]  /*16700*/  IMAD.MOV.U32 R147, RZ, RZ, R59 ;  /* 0x000000ffff937224 */ /* 0x004ff200078e003b */
[----:B------:R2:W-:Y:S10]  /*16710*/  MUFU.EX2 R177, R24 ;  /* 0x0000001800b17308 */ /* 0x0005f40000000800 */
[----:B------:R4:W4:Y:S01]  /*16720*/  MUFU.EX2 R173, R28 ;  /* 0x0000001c00ad7308 */ /* 0x0009220000000800 */
[C---:B-1----:R-:W-:Y:S09]  /*16730*/  FMUL.FTZ R25, R2.reuse, R157 ;  /* 0x0000009d02197220 */ /* 0x042ff20000410000 */
[----:B------:R1:W1:Y:S01]  /*16740*/  MUFU.EX2 R37, R29 ;  /* 0x0000001d00257308 */ /* 0x0002620000000800 */
[C---:B--2---:R-:W-:Y:S09]  /*16750*/  FMUL.FTZ R24, R2.reuse, R156 ;  /* 0x0000009c02187220 */ /* 0x044ff20000410000 */
[----:B------:R2:W-:Y:S01]  /*16760*/  MUFU.EX2 R49, R27 ;  /* 0x0000001b00317308 */ /* 0x0005e20000000800 */
[C---:B----4-:R-:W-:Y:S01]  /*16770*/  FMUL.FTZ R28, R2.reuse, R152 ;  /* 0x00000098021c7220 */ /* 0x050fe20000410000 */
[----:B------:R-:W-:Y:S02]  /*16780*/  IMAD.MOV.U32 R161, RZ, RZ, R173 ;  /* 0x000000ffffa17224 */ /* 0x000fe400078e00ad */
[----:B------:R-:W-:Y:S06]  /*16790*/  IMAD.MOV.U32 R173, RZ, RZ, R99 ;  /* 0x000000ffffad7224 */ /* 0x000fec00078e0063 */
[----:B------:R4:W3:Y:S01]  /*167a0*/  MUFU.EX2 R140, R30 ;  /* 0x0000001e008c7308 */ /* 0x0008e20000000800 */
[----:B-1----:R-:W-:Y:S01]  /*167b0*/  FMUL.FTZ R29, R2, R153 ;  /* 0x00000099021d7220 */ /* 0x002fe20000410000 */
[----:B------:R-:W-:Y:S02]  /*167c0*/  IMAD.MOV.U32 R148, RZ, RZ, R37 ;  /* 0x000000ffff947224 */ /* 0x000fe400078e0025 */
[----:B------:R-:W-:Y:S02]  /*167d0*/  IMAD.MOV.U32 R153, RZ, RZ, R142 ;  /* 0x000000ffff997224 */ /* 0x000fe400078e008e */
[----:B------:R-:W-:Y:S02]  /*167e0*/  IMAD.MOV.U32 R142, RZ, RZ, R147 ;  /* 0x000000ffff8e7224 */ /* 0x000fe400078e0093 */
[----:B------:R-:W-:Y:S02]  /*167f0*/  IMAD.MOV.U32 R147, RZ, RZ, R106 ;  /* 0x000000ffff937224 */ /* 0x000fe400078e006a */
[C---:B--2---:R-:W-:Y:S01]  /*16800*/  FMUL.FTZ R27, R0.reuse, R159 ;  /* 0x0000009f001b7220 */ /* 0x044fe20000410000 */
[----:B------:R-:W-:Y:S01]  /*16810*/  IMAD.MOV.U32 R106, RZ, RZ, R239 ;  /* 0x000000ffff6a7224 */ /* 0x000fe200078e00ef */
[----:B------:R-:W-:Y:S01]  /*16820*/  MUFU.EX2 R141, R44 ;  /* 0x0000002c008d7308 */ /* 0x000fe20000000800 */
[----:B----4-:R-:W-:Y:S01]  /*16830*/  FMUL.FTZ R30, R0, R154 ;  /* 0x0000009a001e7220 */ /* 0x010fe20000410000 */
[----:B------:R-:W-:Y:S08]  /*16840*/  IMAD.MOV.U32 R154, RZ, RZ, R147 ;  /* 0x000000ffff9a7224 */ /* 0x000ff000078e0093 */
[----:B------:R-:W-:Y:S01]  /*16850*/  MUFU.EX2 R167, R46 ;  /* 0x0000002e00a77308 */ /* 0x000fe20000000800 */
[----:B------:R-:W-:Y:S02]  /*16860*/  IMAD.MOV.U32 R147, RZ, RZ, R148 ;  /* 0x000000ffff937224 */ /* 0x000fe400078e0094 */
[----:B------:R-:W-:Y:S02]  /*16870*/  IMAD.MOV.U32 R148, RZ, RZ, R111 ;  /* 0x000000ffff947224 */ /* 0x000fe400078e006f */
[----:B------:R-:W-:Y:S02]  /*16880*/  IMAD.MOV.U32 R111, RZ, RZ, R79 ;  /* 0x000000ffff6f7224 */ /* 0x000fe400078e004f */
[----:B------:R-:W-:Y:S03]  /*16890*/  IMAD.MOV.U32 R79, RZ, RZ, R228 ;  /* 0x000000ffff4f7224 */ /* 0x000fe600078e00e4 */
[----:B------:R-:W-:Y:S10]  /*168a0*/  MUFU.EX2 R150, R45 ;  /* 0x0000002d00967308 */ /* 0x000ff40000000800 */
[----:B------:R-:W-:Y:S10]  /*168b0*/  MUFU.EX2 R162, R51 ;  /* 0x0000003300a27308 */ /* 0x000ff40000000800 */
[----:B------:R-:W-:Y:S10]  /*168c0*/  MUFU.EX2 R149, R50 ;  /* 0x0000003200957308 */ /* 0x000ff40000000800 */
[----:B------:R1:W-:Y:S10]  /*168d0*/  MUFU.EX2 R166, R53 ;  /* 0x0000003500a67308 */ /* 0x0003f40000000800 */
[----:B------:R-:W-:Y:S10]  /*168e0*/  MUFU.EX2 R191, R184 ;  /* 0x000000b800bf7308 */ /* 0x000ff40000000800 */
[----:B------:R-:W-:Y:S01]  /*168f0*/  MUFU.EX2 R170, R64 ;  /* 0x0000004000aa7308 */ /* 0x000fe20000000800 */
[--C-:B-1----:R-:W-:Y:S01]  /*16900*/  HSET2.LE.AND R53, R202, R219.reuse, PT ;  /* 0x000000dbca357233 */ /* 0x102fe20003803000 */
[----:B------:R-:W-:Y:S08]  /*16910*/  IMAD.MOV.U32 R202, RZ, RZ, R155 ;  /* 0x000000ffffca7224 */ /* 0x000ff000078e009b */
[----:B------:R-:W1:Y:S10]  /*16920*/  MUFU.EX2 R184, R65 ;  /* 0x0000004100b87308 */ /* 0x000e740000000800 */
[----:B------:R2:W-:Y:S10]  /*16930*/  MUFU.EX2 R165, R55 ;  /* 0x0000003700a57308 */ /* 0x0005f40000000800 */
[----:B------:R-:W-:Y:S10]  /*16940*/  MUFU.EX2 R151, R80 ;  /* 0x0000005000977308 */ /* 0x000ff40000000800 */
[----:B------:R-:W4:Y:S10]  /*16950*/  MUFU.EX2 R163, R81 ;  /* 0x0000005100a37308 */ /* 0x000f340000000800 */
[----:B------:R-:W-:Y:S10]  /*16960*/  MUFU.EX2 R164, R82 ;  /* 0x0000005200a47308 */ /* 0x000ff40000000800 */
        /* <DEDUP_REMOVED lines=16> */
[----:B------:R-:W-:Y:S01]  /*16a70*/  MUFU.EX2 R124, R124 ;  /* 0x0000007c007c7308 */ /* 0x000fe20000000800 */
[----:B---3--:R-:W-:Y:S01]  /*16a80*/  FFMA.FTZ R72, R8, R3, R56 ;  /* 0x0000000308487223 */ /* 0x008fe20000010038 */
[----:B------:R-:W-:Y:S01]  /*16a90*/  IMAD.WIDE.U32 R8, R194, -0x2daee0ad, RZ ;  /* 0xd2511f53c2087825 */ /* 0x000fe200078e00ff */
[----:B------:R-:W3:Y:S03]  /*16aa0*/  LDL.LU R3, [R1+0x3c] ;  /* 0x00003c0001037983 */ /* 0x000ee60000300800 */
[----:B------:R-:W-:Y:S01]  /*16ab0*/  IMAD.MOV.U32 R194, RZ, RZ, R146 ;  /* 0x000000ffffc27224 */ /* 0x000fe200078e0092 */
[----:B------:R-:W-:Y:S01]  /*16ac0*/  LOP3.LUT R40, R9, R230, R198, 0x96, !PT ;  /* 0x000000e609287212 */ /* 0x000fe200078e96c6 */
[C---:B------:R-:W-:Y:S01]  /*16ad0*/  FMUL.FTZ R9, R2.reuse, R169 ;  /* 0x000000a902097220 */ /* 0x040fe20000410000 */
[----:B------:R-:W-:Y:S01]  /*16ae0*/  LOP3.LUT R36, R43, R8, R238, 0x96, !PT ;  /* 0x000000082b247212 */ /* 0x000fe200078e96ee */
[----:B------:R-:W-:Y:S01]  /*16af0*/  FMUL.FTZ R8, R2, R168 ;  /* 0x000000a802087220 */ /* 0x000fe20000410000 */
[----:B------:R-:W-:Y:S01]  /*16b00*/  IMAD.MOV.U32 R146, RZ, RZ, R67 ;  /* 0x000000ffff927224 */ /* 0x000fe200078e0043 */
[----:B------:R1:W-:Y:S01]  /*16b10*/  MUFU.EX2 R168, R47 ;  /* 0x0000002f00a87308 */ /* 0x0003e20000000800 */
[----:B------:R-:W-:Y:S04]  /*16b20*/  IMAD.WIDE.U32 R40, R40, -0x326172a9, RZ ;  /* 0xcd9e8d5728287825 */ /* 0x000fe800078e00ff */
[----:B------:R-:W-:Y:S05]  /*16b30*/  IMAD.WIDE.U32 R36, R36, -0x326172a9, RZ ;  /* 0xcd9e8d5724247825 */ /* 0x000fea00078e00ff */
[----:B------:R4:W4:Y:S01]  /*16b40*/  MUFU.EX2 R169, R54 ;  /* 0x0000003600a97308 */ /* 0x0009220000000800 */
[----:B------:R-:W-:Y:S02]  /*16b50*/  IMAD.MOV.U32 R157, RZ, RZ, R146 ;  /* 0x000000ffff9d7224 */ /* 0x000fe400078e0092 */
[----:B------:R-:W-:Y:S02]  /*16b60*/  IMAD.MOV.U32 R146, RZ, RZ, R140 ;  /* 0x000000ffff927224 */ /* 0x000fe400078e008c */
[----:B------:R-:W-:Y:S02]  /*16b70*/  IMAD.MOV.U32 R140, RZ, RZ, R161 ;  /* 0x000000ffff8c7224 */ /* 0x000fe400078e00a1 */
[----:B------:R-:W-:Y:S02]  /*16b80*/  IMAD.MOV.U32 R161, RZ, RZ, R78 ;  /* 0x000000ffffa17224 */ /* 0x000fe400078e004e */
[----:B------:R-:W-:Y:S02]  /*16b90*/  IMAD.MOV.U32 R78, RZ, RZ, R227 ;  /* 0x000000ffff4e7224 */ /* 0x000fe400078e00e3 */
[----:B---3--:R-:W-:Y:S01]  /*16ba0*/  FFMA.FTZ R100, R2, R3, R48 ;  /* 0x0000000302647223 */ /* 0x008fe20000010030 */
[--C-:B------:R-:W-:Y:S01]  /*16bb0*/  HSET2.LE.AND R2, R220, R219.reuse, PT ;  /* 0x000000dbdc027233 */ /* 0x100fe20003803000 */
[----:B------:R-:W3:Y:S04]  /*16bc0*/  LDL.LU R3, [R1+0x40] ;  /* 0x0000400001037983 */ /* 0x000ee80000300800 */
[----:B------:R-:W-:Y:S01]  /*16bd0*/  LOP3.LUT R38, R2, R38, RZ, 0xc0, !PT ;  /* 0x0000002602267212 */ /* 0x000fe200078ec0ff */
[----:B------:R-:W2:Y:S01]  /*16be0*/  LDL.LU R239, [R1+0xe4] ;  /* 0x0000e40001ef7983 */ /* 0x000ea20000300800 */
[----:B------:R-:W-:Y:S01]  /*16bf0*/  LOP3.LUT R2, R41, R186, R229, 0x96, !PT ;  /* 0x000000ba29027212 */ /* 0x000fe200078e96e5 */
[----:B---3--:R-:W-:Y:S01]  /*16c00*/  FFMA.FTZ R99, R0, R3, R74 ;  /* 0x0000000300637223 */ /* 0x008fe2000001004a */
[----:B------:R-:W-:Y:S03]  /*16c10*/  F2FP.BF16.F32.PACK_AB R0, R155, R121 ;  /* 0x000000799b00723e */ /* 0x000fe600000010ff */
[----:B------:R-:W-:Y:S01]  /*16c20*/  IMAD.WIDE.U32 R2, R2, -0x2daee0ad, RZ ;  /* 0xd2511f5302027825 */ /* 0x000fe200078e00ff */
[----:B------:R-:W-:Y:S04]  /*16c30*/  LOP3.LUT R39, R39, R0, RZ, 0xc0, !PT ;  /* 0x0000000027277212 */ /* 0x000fe800078ec0ff */
[----:B------:R-:W-:Y:S02]  /*16c40*/  LOP3.LUT R41, R3, R42, R237, 0x96, !PT ;  /* 0x0000002a03297212 */ /* 0x000fe400078e96ed */
[----:B------:R-:W-:Y:S02]  /*16c50*/  LOP3.LUT R42, R37, R40, R236, 0x96, !PT ;  /* 0x00000028252a7212 */ /* 0x000fe400078e96ec */
[--C-:B------:R-:W-:Y:S01]  /*16c60*/  HSET2.LE.AND R37, R194, R219.reuse, PT ;  /* 0x000000dbc2257233 */ /* 0x100fe20003803000 */
[----:B------:R-:W-:Y:S01]  /*16c70*/  IMAD.WIDE.U32 R40, R41, -0x326172a9, RZ ;  /* 0xcd9e8d5729287825 */ /* 0x000fe200078e00ff */
[--C-:B--2---:R-:W-:Y:S03]  /*16c80*/  HSET2.LE.AND R55, R239, R219.reuse, PT ;  /* 0x000000dbef377233 */ /* 0x104fe60003803000 */
[----:B------:R-:W-:Y:S01]  /*16c90*/  IMAD.WIDE.U32 R42, R42, -0x2daee0ad, RZ ;  /* 0xd2511f532a2a7825 */ /* 0x000fe200078e00ff */
[----:B------:R-:W-:Y:S03]  /*16ca0*/  LOP3.LUT R36, R41, R36, R235, 0x96, !PT ;  /* 0x0000002429247212 */ /* 0x000fe600078e96eb */
[----:B------:R-:W-:Y:S01]  /*16cb0*/  IMAD.MOV.U32 R194, RZ, RZ, R147 ;  /* 0x000000ffffc27224 */ /* 0x000fe200078e0093 */
[----:B------:R-:W-:Y:S01]  /*16cc0*/  LOP3.LUT R2, R43, R2, R234, 0x96, !PT ;  /* 0x000000022b027212 */ /* 0x000fe200078e96ea */
[----:B------:R-:W-:Y:S02]  /*16cd0*/  IMAD.MOV.U32 R147, RZ, RZ, R140 ;  /* 0x000000ffff937224 */ /* 0x000fe400078e008c */
[----:B------:R-:W-:Y:S02]  /*16ce0*/  IMAD.MOV.U32 R140, RZ, RZ, R148 ;  /* 0x000000ffff8c7224 */ /* 0x000fe400078e0094 */
[----:B------:R-:W-:Y:S03]  /*16cf0*/  IMAD.WIDE.U32 R2, R2, -0x326172a9, RZ ;  /* 0xcd9e8d5702027825 */ /* 0x000fe600078e00ff */
[--C-:B------:R-:W-:Y:S01]  /*16d00*/  HSET2.LE.AND R51, R140, R219.reuse, PT ;  /* 0x000000db8c337233 */ /* 0x100fe20003803000 */
[----:B------:R-:W-:Y:S01]  /*16d10*/  IMAD.MOV.U32 R140, RZ, RZ, R139 ;  /* 0x000000ffff8c7224 */ /* 0x000fe200078e008b */
[C---:B------:R-:W-:Y:S01]  /*16d20*/  LOP3.LUT R0, R2.reuse, 0xffff, RZ, 0xc0, !PT ;  /* 0x0000ffff02007812 */ /* 0x040fe200078ec0ff */
[----:B------:R-:W-:Y:S01]  /*16d30*/  IMAD.MOV.U32 R139, RZ, RZ, R95 ;  /* 0x000000ffff8b7224 */ /* 0x000fe200078e005f */
[----:B------:R-:W-:Y:S01]  /*16d40*/  LOP3.LUT R40, R3, R40, R189, 0x96, !PT ;  /* 0x0000002803287212 */ /* 0x000fe200078e96bd */
[----:B------:R-:W-:Y:S01]  /*16d50*/  IMAD.MOV.U32 R95, RZ, RZ, R78 ;  /* 0x000000ffff5f7224 */ /* 0x000fe200078e004e */
[----:B------:R-:W-:Y:S02]  /*16d60*/  LOP3.LUT R3, R2, 0xff, RZ, 0xc0, !PT ;  /* 0x000000ff02037812 */ /* 0x000fe400078ec0ff */
[----:B------:R-:W-:Y:S02]  /*16d70*/  SHF.R.U32.HI R0, RZ, 0x8, R0 ;  /* 0x00000008ff007819 */ /* 0x000fe40000011600 */
[----:B------:R-:W-:Y:S02]  /*16d80*/  LOP3.LUT R41, R40, 0xff, RZ, 0xc0, !PT ;  /* 0x000000ff28297812 */ /* 0x000fe400078ec0ff */
[----:B------:R-:W-:Y:S02]  /*16d90*/  PRMT R58, R3, 0x5410, R0 ;  /* 0x00005410033a7816 */ /* 0x000fe40000000000 */
[--C-:B------:R-:W-:Y:S02]  /*16da0*/  SHF.R.U32.HI R0, RZ, 0x10, R2.reuse ;  /* 0x00000010ff007819 */ /* 0x100fe40000011602 */
[----:B------:R-:W-:Y:S02]  /*16db0*/  SHF.R.U32.HI R2, RZ, 0x18, R2 ;  /* 0x00000018ff027819 */ /* 0x000fe40000011602 */
[----:B------:R-:W-:Y:S02]  /*16dc0*/  LOP3.LUT R0, R0, 0xff, RZ, 0xc0, !PT ;  /* 0x000000ff00007812 */ /* 0x000fe400078ec0ff */
[--C-:B------:R-:W-:Y:S02]  /*16dd0*/  HSET2.LE.AND R58, R58, R219.reuse, PT ;  /* 0x000000db3a3a7233 */ /* 0x100fe40003803000 */
[----:B------:R-:W-:Y:S01]  /*16de0*/  PRMT R59, R0, 0x5410, R2 ;  /* 0x00005410003b7816 */ /* 0x000fe20000000002 */
[----:B------:R-:W-:Y:S01]  /*16df0*/  IMAD.WIDE.U32 R2, R36, -0x2daee0ad, RZ ;  /* 0xd2511f5324027825 */ /* 0x000fe200078e00ff */
[--C-:B------:R-:W-:Y:S03]  /*16e00*/  HSET2.LE.AND R36, R226, R219.reuse, PT ;  /* 0x000000dbe2247233 */ /* 0x100fe60003803000 */
[--C-:B------:R-:W-:Y:S01]  /*16e10*/  HSET2.LE.AND R59, R59, R219.reuse, PT ;  /* 0x000000db3b3b7233 */ /* 0x100fe20003803000 */
[----:B------:R-:W-:Y:S01]  /*16e20*/  IMAD.MOV.U32 R226, RZ, RZ, R143 ;  /* 0x000000ffffe27224 */ /* 0x000fe200078e008f */
[C---:B------:R-:W-:Y:S01]  /*16e30*/  LOP3.LUT R0, R2.reuse, 0xffff, RZ, 0xc0, !PT ;  /* 0x0000ffff02007812 */ /* 0x040fe200078ec0ff */
[----:B------:R-:W-:Y:S01]  /*16e40*/  IMAD.MOV.U32 R143, RZ, RZ, R110 ;  /* 0x000000ffff8f7224 */ /* 0x000fe200078e006e */
[----:B------:R-:W-:Y:S01]  /*16e50*/  LOP3.LUT R42, R3, R42, R180, 0x96, !PT ;  /* 0x0000002a032a7212 */ /* 0x000fe200078e96b4 */
[----:B------:R-:W-:Y:S01]  /*16e60*/  IMAD.MOV.U32 R110, RZ, RZ, R205 ;  /* 0x000000ffff6e7224 */ /* 0x000fe200078e00cd */
[----:B------:R-:W-:Y:S01]  /*16e70*/  LOP3.LUT R3, R2, 0xff, RZ, 0xc0, !PT ;  /* 0x000000ff02037812 */ /* 0x000fe200078ec0ff */
[----:B------:R-:W2:Y:S01]  /*16e80*/  LDL.LU R205, [R1+0xe0] ;  /* 0x0000e00001cd7983 */ /* 0x000ea20000300800 */
[----:B------:R-:W-:Y:S02]  /*16e90*/  SHF.R.U32.HI R0, RZ, 0x8, R0 ;  /* 0x00000008ff007819 */ /* 0x000fe40000011600 */
[--C-:B------:R-:W-:Y:S01]  /*16ea0*/  HSET2.LE.AND R44, R143, R219.reuse, PT ;  /* 0x000000db8f2c7233 */ /* 0x100fe20003803000 */
[----:B------:R-:W3:Y:S01]  /*16eb0*/  LDL.LU R227, [R1+0xdc] ;  /* 0x0000dc0001e37983 */ /* 0x000ee20000300800 */
[----:B------:R-:W-:Y:S01]  /*16ec0*/  PRMT R66, R3, 0x5410, R0 ;  /* 0x0000541003427816 */ /* 0x000fe20000000000 */
[----:B------:R-:W-:Y:S01]  /*16ed0*/  IMAD.MOV.U32 R143, RZ, RZ, R145 ;  /* 0x000000ffff8f7224 */ /* 0x000fe200078e0091 */
[--C-:B------:R-:W-:Y:S01]  /*16ee0*/  SHF.R.U32.HI R0, RZ, 0x10, R2.reuse ;  /* 0x00000010ff007819 */ /* 0x100fe20000011602 */
[----:B------:R-:W1:Y:S01]  /*16ef0*/  LDL.LU R228, [R1+0xd8] ;  /* 0x0000d80001e47983 */ /* 0x000e620000300800 */
[----:B------:R-:W-:Y:S01]  /*16f00*/  SHF.R.U32.HI R3, RZ, 0x18, R2 ;  /* 0x00000018ff037819 */ /* 0x000fe20000011602 */
[----:B------:R-:W-:Y:S01]  /*16f10*/  IMAD.MOV.U32 R145, RZ, RZ, R160 ;  /* 0x000000ffff917224 */ /* 0x000fe200078e00a0 */
[----:B------:R-:W-:Y:S02]  /*16f20*/  LOP3.LUT R2, R0, 0xff, RZ, 0xc0, !PT ;  /* 0x000000ff00027812 */ /* 0x000fe400078ec0ff */
[C---:B------:R-:W-:Y:S01]  /*16f30*/  F2FP.BF16.F32.PACK_AB R0, R179.reuse, R183 ;  /* 0x000000b7b300723e */ /* 0x040fe200000010ff */
[----:B------:R-:W-:Y:S01]  /*16f40*/  FADD.FTZ R179, R179, R73 ;  /* 0x00000049b3b37221 */ /* 0x000fe20000010000 */
[----:B------:R-:W-:Y:S01]  /*16f50*/  PRMT R67, R2, 0x5410, R3 ;  /* 0x0000541002437816 */ /* 0x000fe20000000003 */
[----:B------:R-:W4:Y:S01]  /*16f60*/  MUFU.EX2 R183, R85 ;  /* 0x0000005500b77308 */ /* 0x000f220000000800 */
[----:B------:R-:W-:Y:S02]  /*16f70*/  LOP3.LUT R36, R36, R0, RZ, 0xc0, !PT ;  /* 0x0000000024247212 */ /* 0x000fe400078ec0ff */
[----:B------:R-:W-:Y:S02]  /*16f80*/  LOP3.LUT R0, R40, 0xffff, RZ, 0xc0, !PT ;  /* 0x0000ffff28007812 */ /* 0x000fe400078ec0ff */
[----:B------:R-:W-:Y:S02]  /*16f90*/  F2FP.BF16.F32.PACK_AB R2, R181, R48 ;  /* 0x00000030b502723e */ /* 0x000fe400000010ff */
[----:B------:R-:W-:Y:S02]  /*16fa0*/  SHF.R.U32.HI R3, RZ, 0x8, R0 ;  /* 0x00000008ff037819 */ /* 0x000fe40000011600 */
[--C-:B------:R-:W-:Y:S01]  /*16fb0*/  HSET2.LE.AND R48, R203, R219.reuse, PT ;  /* 0x000000dbcb307233 */ /* 0x100fe20003803000 */
[----:B------:R-:W-:Y:S01]  /*16fc0*/  IMAD.MOV.U32 R203, RZ, RZ, R49 ;  /* 0x000000ffffcb7224 */ /* 0x000fe200078e0031 */
[----:B------:R-:W-:Y:S02]  /*16fd0*/  F2FP.BF16.F32.PACK_AB R0, R75, R56 ;  /* 0x000000384b00723e */ /* 0x000fe400000010ff */
[----:B------:R-:W-:Y:S01]  /*16fe0*/  LOP3.LUT R44, R44, R2, RZ, 0xc0, !PT ;  /* 0x000000022c2c7212 */ /* 0x000fe200078ec0ff */
[----:B------:R-:W-:Y:S01]  /*16ff0*/  IMAD.MOV.U32 R239, RZ, RZ, R203 ;  /* 0x000000ffffef7224 */ /* 0x000fe200078e00cb */
[----:B------:R-:W-:Y:S02]  /*17000*/  F2FP.BF16.F32.PACK_AB R2, R144, R108 ;  /* 0x0000006c9002723e */ /* 0x000fe400000010ff */
[--C-:B------:R-:W-:Y:S02]  /*17010*/  HSET2.LE.AND R49, R241, R219.reuse, PT ;  /* 0x000000dbf1317233 */ /* 0x100fe40003803000 */
[----:B------:R-:W-:Y:S02]  /*17020*/  LOP3.LUT R37, R37, R0, RZ, 0xc0, !PT ;  /* 0x0000000025257212 */ /* 0x000fe400078ec0ff */
[--C-:B------:R-:W-:Y:S02]  /*17030*/  HSET2.LE.AND R45, R143, R219.reuse, PT ;  /* 0x000000db8f2d7233 */ /* 0x100fe40003803000 */
[----:B------:R-:W-:Y:S02]  /*17040*/  F2FP.BF16.F32.PACK_AB R0, R182, R74 ;  /* 0x0000004ab600723e */ /* 0x000fe400000010ff */
[----:B------:R-:W-:Y:S02]  /*17050*/  PRMT R56, R41, 0x5410, R3 ;  /* 0x0000541029387816 */ /* 0x000fe40000000003 */
[----:B------:R-:W-:Y:S02]  /*17060*/  LOP3.LUT R45, R45, R0, RZ, 0xc0, !PT ;  /* 0x000000002d2d7212 */ /* 0x000fe400078ec0ff */
[----:B------:R-:W-:Y:S02]  /*17070*/  F2FP.BF16.F32.PACK_AB R0, R226, R153 ;  /* 0x00000099e200723e */ /* 0x000fe400000010ff */
[----:B------:R-:W-:Y:S02]  /*17080*/  F2FP.BF16.F32.PACK_AB R3, R134, R102 ;  /* 0x000000668603723e */ /* 0x000fe400000010ff */
[----:B------:R-:W-:Y:S02]  /*17090*/  SHF.R.U32.HI R41, RZ, 0x18, R40 ;  /* 0x00000018ff297819 */ /* 0x000fe40000011628 */
[--C-:B------:R-:W-:Y:S02]  /*170a0*/  HSET2.LE.AND R56, R56, R219.reuse, PT ;  /* 0x000000db38387233 */ /* 0x100fe40003803000 */
[--C-:B------:R-:W-:Y:S02]  /*170b0*/  HSET2.LE.AND R66, R66, R219.reuse, PT ;  /* 0x000000db42427233 */ /* 0x100fe40003803000 */
[--C-:B------:R-:W-:Y:S01]  /*170c0*/  HSET2.LE.AND R67, R67, R219.reuse, PT ;  /* 0x000000db43437233 */ /* 0x100fe20003803000 */
[----:B--2---:R-:W-:Y:S02]  /*170d0*/  IMAD.MOV.U32 R160, RZ, RZ, R205 ;  /* 0x000000ffffa07224 */ /* 0x004fe400078e00cd */
[----:B------:R-:W2:Y:S01]  /*170e0*/  LDL.LU R205, [R1+0xd4] ;  /* 0x0000d40001cd7983 */ /* 0x000ea20000300800 */
[--C-:B---3--:R-:W-:Y:S01]  /*170f0*/  HSET2.LE.AND R46, R227, R219.reuse, PT ;  /* 0x000000dbe32e7233 */ /* 0x108fe20003803000 */
[----:B------:R-:W-:Y:S02]  /*17100*/  IMAD.MOV.U32 R227, RZ, RZ, R146 ;  /* 0x000000ffffe37224 */ /* 0x000fe400078e0092 */
[----:B------:R-:W-:Y:S01]  /*17110*/  IMAD.MOV.U32 R146, RZ, RZ, R145 ;  /* 0x000000ffff927224 */ /* 0x000fe200078e0091 */
[--C-:B-1----:R-:W-:Y:S01]  /*17120*/  HSET2.LE.AND R47, R228, R219.reuse, PT ;  /* 0x000000dbe42f7233 */ /* 0x102fe20003803000 */
[----:B------:R-:W-:Y:S01]  /*17130*/  IMAD.MOV.U32 R145, RZ, RZ, R161 ;  /* 0x000000ffff917224 */ /* 0x000fe200078e00a1 */
[----:B------:R-:W-:Y:S01]  /*17140*/  LOP3.LUT R46, R46, R2, RZ, 0xc0, !PT ;  /* 0x000000022e2e7212 */ /* 0x000fe200078ec0ff */
[----:B------:R-:W-:Y:S01]  /*17150*/  IMAD.MOV.U32 R148, RZ, RZ, R160 ;  /* 0x000000ffff947224 */ /* 0x000fe200078e00a0 */
[----:B------:R-:W-:Y:S01]  /*17160*/  F2FP.BF16.F32.PACK_AB R2, R221, R142 ;  /* 0x0000008edd02723e */ /* 0x000fe200000010ff */
[----:B------:R-:W-:Y:S01]  /*17170*/  IMAD.MOV.U32 R161, RZ, RZ, R173 ;  /* 0x000000ffffa17224 */ /* 0x000fe200078e00ad */
[--C-:B------:R-:W-:Y:S01]  /*17180*/  HSET2.LE.AND R50, R146, R219.reuse, PT ;  /* 0x000000db92327233 */ /* 0x100fe20003803000 */
        /* <DEDUP_REMOVED lines=10> */
[----:B------:R-:W-:Y:S01]  /*17230*/  IMAD.MOV.U32 R161, RZ, RZ, R160 ;  /* 0x000000ffffa17224 */ /* 0x000fe200078e00a0 */
[--C-:B----4-:R-:W-:Y:S01]  /*17240*/  HSET2.LE.AND R54, R145, R219.reuse, PT ;  /* 0x000000db91367233 */ /* 0x110fe20003803000 */
[----:B------:R-:W-:Y:S01]  /*17250*/  IMAD.MOV.U32 R160, RZ, RZ, R173 ;  /* 0x000000ffffa07224 */ /* 0x000fe200078e00ad */
[----:B------:R-:W-:Y:S01]  /*17260*/  LOP3.LUT R49, R49, R2, RZ, 0xc0, !PT ;  /* 0x0000000231317212 */ /* 0x000fe200078ec0ff */
[----:B------:R-:W-:Y:S01]  /*17270*/  IMAD.MOV.U32 R228, RZ, RZ, R147 ;  /* 0x000000ffffe47224 */ /* 0x000fe200078e0093 */
[----:B------:R-:W-:Y:S01]  /*17280*/  SHF.R.U32.HI R3, RZ, 0x10, R40 ;  /* 0x00000010ff037819 */ /* 0x000fe20000011628 */
[----:B------:R-:W-:Y:S01]  /*17290*/  IMAD.MOV.U32 R152, RZ, RZ, R160 ;  /* 0x000000ffff987224 */ /* 0x000fe200078e00a0 */
[----:B------:R-:W-:Y:S01]  /*172a0*/  LOP3.LUT R48, R48, R0, RZ, 0xc0, !PT ;  /* 0x0000000030307212 */ /* 0x000fe200078ec0ff */
[----:B------:R1:W3:Y:S01]  /*172b0*/  MUFU.EX2 R160, R57 ;  /* 0x0000003900a07308 */ /* 0x0002e20000000800 */
[----:B------:R-:W-:Y:S01]  /*172c0*/  F2FP.BF16.F32.PACK_AB R2, R194, R228 ;  /* 0x000000e4c202723e */ /* 0x000fe200000010ff */
[----:B------:R-:W-:Y:S01]  /*172d0*/  IMAD.MOV.U32 R132, RZ, RZ, R206 ;  /* 0x000000ffff847224 */ /* 0x000fe200078e00ce */
[----:B------:R-:W-:Y:S01]  /*172e0*/  LOP3.LUT R40, R3, 0xff, RZ, 0xc0, !PT ;  /* 0x000000ff03287812 */ /* 0x000fe200078ec0ff */
[----:B------:R-:W4:Y:S01]  /*172f0*/  LDL.LU R206, [R1+0xd0] ;  /* 0x0000d00001ce7983 */ /* 0x000f220000300800 */
[----:B------:R-:W-:Y:S01]  /*17300*/  F2FP.BF16.F32.PACK_AB R0, R203, R175 ;  /* 0x000000afcb00723e */ /* 0x000fe200000010ff */
[----:B------:R-:W-:Y:S01]  /*17310*/  IMAD.MOV.U32 R143, RZ, RZ, R148 ;  /* 0x000000ffff8f7224 */ /* 0x000fe200078e0094 */
[----:B------:R-:W-:Y:S01]  /*17320*/  LOP3.LUT R54, R54, R2, RZ, 0xc0, !PT ;  /* 0x0000000236367212 */ /* 0x000fe200078ec0ff */
[----:B------:R1:W5:Y:S01]  /*17330*/  LDL.LU R217, [R1+0xcc] ;  /* 0x0000cc0001d97983 */ /* 0x0003620000300800 */
[----:B------:R-:W-:Y:S01]  /*17340*/  F2FP.BF16.F32.PACK_AB R2, R184, R170 ;  /* 0x000000aab802723e */ /* 0x000fe200000010ff */
[----:B------:R-:W-:Y:S01]  /*17350*/  IMAD.MOV.U32 R173, RZ, RZ, R52 ;  /* 0x000000ffffad7224 */ /* 0x000fe200078e0034 */
[--C-:B------:R-:W-:Y:S01]  /*17360*/  HSET2.LE.AND R52, R201, R219.reuse, PT ;  /* 0x000000dbc9347233 */ /* 0x100fe20003803000 */
[----:B------:R-:W-:Y:S01]  /*17370*/  MUFU.EX2 R148, R96 ;  /* 0x0000006000947308 */ /* 0x000fe20000000800 */
[----:B------:R-:W-:Y:S01]  /*17380*/  F2FP.BF16.F32.PACK_AB R3, R154, R177 ;  /* 0x000000b19a03723e */ /* 0x000fe200000010ff */
[----:B------:R-:W-:Y:S01]  /*17390*/  IMAD.MOV.U32 R156, RZ, RZ, R161 ;  /* 0x000000ffff9c7224 */ /* 0x000fe200078e00a1 */
[----:B------:R-:W-:Y:S01]  /*173a0*/  PRMT R40, R40, 0x5410, R41 ;  /* 0x0000541028287816 */ /* 0x000fe20000000029 */
[----:B------:R-:W-:Y:S01]  /*173b0*/  IMAD.MOV.U32 R220, RZ, RZ, R173 ;  /* 0x000000ffffdc7224 */ /* 0x000fe200078e00ad */
[----:B------:R-:W-:Y:S01]  /*173c0*/  LOP3.LUT R53, R53, R0, RZ, 0xc0, !PT ;  /* 0x0000000035357212 */ /* 0x000fe200078ec0ff */
[----:B------:R-:W-:Y:S01]  /*173d0*/  IMAD.MOV.U32 R173, RZ, RZ, R107 ;  /* 0x000000ffffad7224 */ /* 0x000fe200078e006b */
[----:B------:R-:W-:Y:S03]  /*173e0*/  F2FP.BF16.F32.PACK_AB R0, R185, R191 ;  /* 0x000000bfb900723e */ /* 0x000fe600000010ff */
[----:B------:R-:W3:Y:S01]  /*173f0*/  MUFU.EX2 R161, R97 ;  /* 0x0000006100a17308 */ /* 0x000ee20000000800 */
[----:B------:R-:W-:Y:S01]  /*17400*/  LOP3.LUT R59, R59, R2, RZ, 0xc0, !PT ;  /* 0x000000023b3b7212 */ /* 0x000fe200078ec0ff */
[----:B------:R-:W-:Y:S01]  /*17410*/  IMAD.MOV.U32 R201, RZ, RZ, R111 ;  /* 0x000000ffffc97224 */ /* 0x000fe200078e006f */
[----:B------:R-:W-:Y:S01]  /*17420*/  F2FP.BF16.F32.PACK_AB R2, R162, R149 ;  /* 0x00000095a202723e */ /* 0x000fe200000010ff */
[----:B------:R-:W-:Y:S01]  /*17430*/  IMAD.MOV.U32 R111, RZ, RZ, R79 ;  /* 0x000000ffff6f7224 */ /* 0x000fe200078e004f */
[----:B------:R-:W-:Y:S01]  /*17440*/  LOP3.LUT R52, R52, R3, RZ, 0xc0, !PT ;  /* 0x0000000334347212 */ /* 0x000fe200078ec0ff */
[----:B------:R-:W-:Y:S01]  /*17450*/  IMAD.MOV.U32 R155, RZ, RZ, R143 ;  /* 0x000000ffff9b7224 */ /* 0x000fe200078e008f */
[----:B------:R-:W-:Y:S03]  /*17460*/  F2FP.BF16.F32.PACK_AB R3, R211, R227 ;  /* 0x000000e3d303723e */ /* 0x000fe600000010ff */
[----:B------:R-:W-:Y:S01]  /*17470*/  MUFU.EX2 R145, R77 ;  /* 0x0000004d00917308 */ /* 0x000fe20000000800 */
[----:B------:R-:W-:Y:S01]  /*17480*/  LOP3.LUT R58, R58, R0, RZ, 0xc0, !PT ;  /* 0x000000003a3a7212 */ /* 0x000fe200078ec0ff */
[----:B------:R-:W-:Y:S01]  /*17490*/  IMAD.MOV.U32 R203, RZ, RZ, R142 ;  /* 0x000000ffffcb7224 */ /* 0x000fe200078e008e */
[--C-:B-1----:R-:W-:Y:S01]  /*174a0*/  HSET2.LE.AND R57, R40, R219.reuse, PT ;  /* 0x000000db28397233 */ /* 0x102fe20003803000 */
[----:B------:R-:W-:Y:S01]  /*174b0*/  IMAD.MOV.U32 R107, RZ, RZ, R94 ;  /* 0x000000ffff6b7224 */ /* 0x000fe200078e005e */
[----:B------:R-:W-:Y:S01]  /*174c0*/  F2FP.BF16.F32.PACK_AB R0, R163, R151 ;  /* 0x00000097a300723e */ /* 0x000fe200000010ff */
[----:B------:R-:W-:Y:S01]  /*174d0*/  IMAD.MOV.U32 R94, RZ, RZ, R105 ;  /* 0x000000ffff5e7224 */ /* 0x000fe200078e0069 */
[----:B------:R-:W-:Y:S03]  /*174e0*/  LOP3.LUT R60, R60, R2, RZ, 0xc0, !PT ;  /* 0x000000023c3c7212 */ /* 0x000fe600078ec0ff */
[----:B------:R-:W-:Y:S01]  /*174f0*/  MUFU.EX2 R146, R83 ;  /* 0x0000005300927308 */ /* 0x000fe20000000800 */
[----:B------:R-:W-:Y:S01]  /*17500*/  F2FP.BF16.F32.PACK_AB R2, R169, R166 ;  /* 0x000000a6a902723e */ /* 0x000fe200000010ff */
[----:B------:R-:W-:Y:S01]  /*17510*/  FADD.FTZ R105, R75, R72 ;  /* 0x000000484b697221 */ /* 0x000fe20000010000 */
[----:B------:R-:W-:Y:S01]  /*17520*/  LOP3.LUT R55, R55, R3, RZ, 0xc0, !PT ;  /* 0x0000000337377212 */ /* 0x000fe200078ec0ff */
[----:B------:R-:W-:Y:S01]  /*17530*/  IMAD.MOV.U32 R143, RZ, RZ, R140 ;  /* 0x000000ffff8f7224 */ /* 0x000fe200078e008c */
[----:B------:R-:W-:Y:S01]  /*17540*/  F2FP.BF16.F32.PACK_AB R3, R190, R188 ;  /* 0x000000bcbe03723e */ /* 0x000fe200000010ff */
[----:B------:R-:W-:Y:S01]  /*17550*/  IMAD.MOV.U32 R140, RZ, RZ, R139 ;  /* 0x000000ffff8c7224 */ /* 0x000fe200078e008b */
[----:B------:R-:W-:Y:S03]  /*17560*/  LOP3.LUT R57, R57, R0, RZ, 0xc0, !PT ;  /* 0x0000000039397212 */ /* 0x000fe600078ec0ff */
[----:B------:R-:W1:Y:S01]  /*17570*/  MUFU.EX2 R147, R87 ;  /* 0x0000005700937308 */ /* 0x000e620000000800 */
[----:B------:R-:W-:Y:S01]  /*17580*/  LOP3.LUT R0, R42, 0xffff, RZ, 0xc0, !PT ;  /* 0x0000ffff2a007812 */ /* 0x000fe200078ec0ff */
[----:B------:R-:W-:Y:S01]  /*17590*/  IMAD.MOV.U32 R139, RZ, RZ, R95 ;  /* 0x000000ffff8b7224 */ /* 0x000fe200078e005f */
[----:B------:R-:W-:Y:S02]  /*175a0*/  LOP3.LUT R62, R62, R2, RZ, 0xc0, !PT ;  /* 0x000000023e3e7212 */ /* 0x000fe400078ec0ff */
[----:B------:R-:W-:Y:S02]  /*175b0*/  F2FP.BF16.F32.PACK_AB R2, R196, R195 ;  /* 0x000000c3c402723e */ /* 0x000fe400000010ff */
[----:B------:R-:W-:Y:S02]  /*175c0*/  LOP3.LUT R56, R56, R3, RZ, 0xc0, !PT ;  /* 0x0000000338387212 */ /* 0x000fe400078ec0ff */
[----:B------:R-:W-:Y:S02]  /*175d0*/  SHF.R.U32.HI R3, RZ, 0x8, R0 ;  /* 0x00000008ff037819 */ /* 0x000fe40000011600 */
[----:B------:R-:W-:Y:S02]  /*175e0*/  LOP3.LUT R40, R42, 0xff, RZ, 0xc0, !PT ;  /* 0x000000ff2a287812 */ /* 0x000fe400078ec0ff */
[----:B------:R-:W-:Y:S02]  /*175f0*/  F2FP.BF16.F32.PACK_AB R0, R150, R141 ;  /* 0x0000008d9600723e */ /* 0x000fe400000010ff */
[----:B------:R-:W-:Y:S02]  /*17600*/  LOP3.LUT R66, R66, R2, RZ, 0xc0, !PT ;  /* 0x0000000242427212 */ /* 0x000fe400078ec0ff */
[--C-:B------:R-:W-:Y:S02]  /*17610*/  SHF.R.U32.HI R2, RZ, 0x10, R42.reuse ;  /* 0x00000010ff027819 */ /* 0x100fe4000001162a */
[----:B------:R-:W-:Y:S02]  /*17620*/  PRMT R40, R40, 0x5410, R3 ;  /* 0x0000541028287816 */ /* 0x000fe40000000003 */
[----:B------:R-:W-:Y:S02]  /*17630*/  LOP3.LUT R61, R61, R0, RZ, 0xc0, !PT ;  /* 0x000000003d3d7212 */ /* 0x000fe400078ec0ff */
[----:B------:R-:W-:Y:S02]  /*17640*/  F2FP.BF16.F32.PACK_AB R0, R168, R167 ;  /* 0x000000a7a800723e */ /* 0x000fe400000010ff */
[----:B------:R-:W-:Y:S02]  /*17650*/  LOP3.LUT R3, R2, 0xff, RZ, 0xc0, !PT ;  /* 0x000000ff02037812 */ /* 0x000fe400078ec0ff */
[----:B------:R-:W-:Y:S02]  /*17660*/  F2FP.BF16.F32.PACK_AB R2, R164, R165 ;  /* 0x000000a5a402723e */ /* 0x000fe400000010ff */
[----:B------:R-:W-:Y:S02]  /*17670*/  LOP3.LUT R63, R63, R0, RZ, 0xc0, !PT ;  /* 0x000000003f3f7212 */ /* 0x000fe400078ec0ff */
[----:B------:R-:W-:Y:S02]  /*17680*/  F2FP.BF16.F32.PACK_AB R0, R183, R171 ;  /* 0x000000abb700723e */ /* 0x000fe400000010ff */
[----:B------:R-:W-:Y:S02]  /*17690*/  SHF.R.U32.HI R42, RZ, 0x18, R42 ;  /* 0x00000018ff2a7819 */ /* 0x000fe4000001162a */
[----:B------:R-:W-:Y:S02]  /*176a0*/  LOP3.LUT R68, R68, R2, RZ, 0xc0, !PT ;  /* 0x0000000244447212 */ /* 0x000fe400078ec0ff */
[----:B---3--:R-:W-:Y:S02]  /*176b0*/  F2FP.BF16.F32.PACK_AB R2, R159, R160 ;  /* 0x000000a09f02723e */ /* 0x008fe400000010ff */
[----:B------:R-:W-:Y:S02]  /*176c0*/  LOP3.LUT R67, R67, R0, RZ, 0xc0, !PT ;  /* 0x0000000043437212 */ /* 0x000fe400078ec0ff */
[--C-:B------:R-:W-:Y:S02]  /*176d0*/  HSET2.LE.AND R64, R40, R219.reuse, PT ;  /* 0x000000db28407233 */ /* 0x100fe40003803000 */
[----:B------:R-:W-:Y:S02]  /*176e0*/  PRMT R3, R3, 0x5410, R42 ;  /* 0x0000541003037816 */ /* 0x000fe4000000002a */
[----:B------:R-:W-:Y:S02]  /*176f0*/  F2FP.BF16.F32.PACK_AB R0, R200, R197 ;  /* 0x000000c5c800723e */ /* 0x000fe400000010ff */
[----:B------:R-:W-:Y:S02]  /*17700*/  LOP3.LUT R69, R69, R2, RZ, 0xc0, !PT ;  /* 0x0000000245457212 */ /* 0x000fe400078ec0ff */
[----:B------:R-:W-:Y:S02]  /*17710*/  LOP3.LUT R2, R225, UR10, R223, 0x96, !PT ;  /* 0x0000000ae1027c12 */ /* 0x000fe4000f8e96df */
[----:B------:R-:W-:Y:S02]  /*17720*/  LOP3.LUT R64, R64, R0, RZ, 0xc0, !PT ;  /* 0x0000000040407212 */ /* 0x000fe400078ec0ff */
[--C-:B------:R-:W-:Y:S01]  /*17730*/  HSET2.LE.AND R65, R3, R219.reuse, PT ;  /* 0x000000db03417233 */ /* 0x100fe20003803000 */
[----:B------:R-:W-:Y:S01]  /*17740*/  IMAD.WIDE.U32 R40, R2, -0x326172a9, RZ ;  /* 0xcd9e8d5702287825 */ /* 0x000fe200078e00ff */
[----:B------:R-:W-:Y:S02]  /*17750*/  F2FP.BF16.F32.PACK_AB R0, R161, R148 ;  /* 0x00000094a100723e */ /* 0x000fe400000010ff */
[----:B-1----:R-:W-:Y:S02]  /*17760*/  F2FP.BF16.F32.PACK_AB R3, R147, R158 ;  /* 0x0000009e9303723e */ /* 0x002fe400000010ff */
[----:B------:R-:W-:Y:S02]  /*17770*/  LOP3.LUT R65, R65, R0, RZ, 0xc0, !PT ;  /* 0x0000000041417212 */ /* 0x000fe400078ec0ff */
[----:B------:R-:W-:Y:S02]  /*17780*/  F2FP.BF16.F32.PACK_AB R0, R146, R145 ;  /* 0x000000919200723e */ /* 0x000fe400000010ff */
[--C-:B------:R-:W-:Y:S02]  /*17790*/  LOP3.LUT R2, R41, R90, R199.reuse, 0x96, !PT ;  /* 0x0000005a29027212 */ /* 0x100fe400078e96c7 */
[----:B------:R-:W-:Y:S02]  /*177a0*/  LOP3.LUT R71, R71, R0, RZ, 0xc0, !PT ;  /* 0x0000000047477212 */ /* 0x000fe400078ec0ff */
[----:B------:R-:W-:Y:S01]  /*177b0*/  LOP3.LUT R70, R70, R3, RZ, 0xc0, !PT ;  /* 0x0000000346467212 */ /* 0x000fe200078ec0ff */
[----:B------:R-:W-:Y:S01]  /*177c0*/  IMAD.WIDE.U32 R2, R2, -0x2daee0ad, RZ ;  /* 0xd2511f5302027825 */ /* 0x000fe200078e00ff */
[--C-:B------:R-:W-:Y:S02]  /*177d0*/  LOP3.LUT R0, R193, R40, R218.reuse, 0x96, !PT ;  /* 0x00000028c1007212 */ /* 0x100fe400078e96da */
[----:B------:R-:W-:Y:S02]  /*177e0*/  LOP3.LUT R77, R41, R92, R199, 0x96, !PT ;  /* 0x0000005c294d7212 */ /* 0x000fe400078e96c7 */
[----:B------:R-:W-:Y:S01]  /*177f0*/  LOP3.LUT R78, R187, R40, R218, 0x96, !PT ;  /* 0x00000028bb4e7212 */ /* 0x000fe200078e96da */
[----:B------:R-:W-:Y:S01]  /*17800*/  IMAD.WIDE.U32 R40, R0, -0x2daee0ad, RZ ;  /* 0xd2511f5300287825 */ /* 0x000fe200078e00ff */
[----:B------:R-:W-:Y:S03]  /*17810*/  LOP3.LUT R3, R3, R232, R198, 0x96, !PT ;  /* 0x000000e803037212 */ /* 0x000fe600078e96c6 */
[----:B------:R-:W-:Y:S01]  /*17820*/  IMAD.WIDE.U32 R78, R78, -0x2daee0ad, RZ ;  /* 0xd2511f534e4e7825 */ /* 0x000fe200078e00ff */
[----:B------:R-:W-:Y:S03]  /*17830*/  LOP3.LUT R42, R41, R2, R238, 0x96, !PT ;  /* 0x00000002292a7212 */ /* 0x000fe600078e96ee */
[----:B------:R-:W-:Y:S04]  /*17840*/  IMAD.WIDE.U32 R2, R3, -0x326172a9, RZ ;  /* 0xcd9e8d5703027825 */ /* 0x000fe800078e00ff */
[----:B------:R-:W-:Y:S01]  /*17850*/  IMAD.WIDE.U32 R42, R42, -0x326172a9, RZ ;  /* 0xcd9e8d572a2a7825 */ /* 0x000fe200078e00ff */
[----:B------:R-:W-:Y:S04]  /*17860*/  LOP3.LUT R3, R3, R192, R229, 0x96, !PT ;  /* 0x000000c003037212 */ /* 0x000fe800078e96e5 */
[----:B------:R-:W-:Y:S01]  /*17870*/  LOP3.LUT R43, R43, R2, R236, 0x96, !PT ;  /* 0x000000022b2b7212 */ /* 0x000fe200078e96ec */
[----:B------:R-:W-:Y:S05]  /*17880*/  IMAD.WIDE.U32 R2, R3, -0x2daee0ad, RZ ;  /* 0xd2511f5303027825 */ /* 0x000fea00078e00ff */
[----:B------:R-:W-:Y:S05]  /*17890*/  LOP3.LUT R40, R3, R40, R237, 0x96, !PT ;  /* 0x0000002803287212 */ /* 0x000fea00078e96ed */
[----:B------:R-:W-:Y:S05]  /*178a0*/  IMAD.WIDE.U32 R40, R40, -0x326172a9, RZ ;  /* 0xcd9e8d5728287825 */ /* 0x000fea00078e00ff */
[----:B------:R-:W-:Y:S01]  /*178b0*/  LOP3.LUT R41, R41, R42, R235, 0x96, !PT ;  /* 0x0000002a29297212 */ /* 0x000fe200078e96eb */
[----:B------:R-:W-:Y:S05]  /*178c0*/  IMAD.WIDE.U32 R42, R43, -0x2daee0ad, RZ ;  /* 0xd2511f532b2a7825 */ /* 0x000fea00078e00ff */
[----:B------:R-:W-:Y:S05]  /*178d0*/  LOP3.LUT R2, R43, R2, R234, 0x96, !PT ;  /* 0x000000022b027212 */ /* 0x000fea00078e96ea */
[----:B------:R-:W-:Y:S05]  /*178e0*/  IMAD.WIDE.U32 R2, R2, -0x326172a9, RZ ;  /* 0xcd9e8d5702027825 */ /* 0x000fea00078e00ff */
[----:B------:R-:W-:Y:S02]  /*178f0*/  LOP3.LUT R0, R3, R40, R189, 0x96, !PT ;  /* 0x0000002803007212 */ /* 0x000fe400078e96bd */
[C---:B------:R-:W-:Y:S02]  /*17900*/  LOP3.LUT R73, R2.reuse, 0xffff, RZ, 0xc0, !PT ;  /* 0x0000ffff02497812 */ /* 0x040fe400078ec0ff */
[----:B------:R-:W-:Y:S02]  /*17910*/  LOP3.LUT R76, R2, 0xff, RZ, 0xc0, !PT ;  /* 0x000000ff024c7812 */ /* 0x000fe400078ec0ff */
[--C-:B------:R-:W-:Y:S02]  /*17920*/  SHF.R.U32.HI R75, RZ, 0x10, R2.reuse ;  /* 0x00000010ff4b7819 */ /* 0x100fe40000011602 */
[----:B------:R-:W-:Y:S01]  /*17930*/  SHF.R.U32.HI R74, RZ, 0x18, R2 ;  /* 0x00000018ff4a7819 */ /* 0x000fe20000011602 */
[----:B------:R-:W-:Y:S05]  /*17940*/  IMAD.WIDE.U32 R2, R41, -0x2daee0ad, RZ ;  /* 0xd2511f5329027825 */ /* 0x000fea00078e00ff */
[----:B------:R-:W-:Y:S02]  /*17950*/  LOP3.LUT R41, R3, R42, R180, 0x96, !PT ;  /* 0x0000002a03297212 */ /* 0x000fe400078e96b4 */
[C---:B------:R-:W-:Y:S02]  /*17960*/  LOP3.LUT R40, R2.reuse, 0xffff, RZ, 0xc0, !PT ;  /* 0x0000ffff02287812 */ /* 0x040fe400078ec0ff */
[----:B------:R-:W-:Y:S02]  /*17970*/  LOP3.LUT R72, R2, 0xff, RZ, 0xc0, !PT ;  /* 0x000000ff02487812 */ /* 0x000fe400078ec0ff */
[--C-:B------:R-:W-:Y:S02]  /*17980*/  SHF.R.U32.HI R43, RZ, 0x10, R2.reuse ;  /* 0x00000010ff2b7819 */ /* 0x100fe40000011602 */
[----:B------:R-:W-:Y:S02]  /*17990*/  SHF.R.U32.HI R42, RZ, 0x18, R2 ;  /* 0x00000018ff2a7819 */ /* 0x000fe40000011602 */
[C---:B------:R-:W-:Y:S04]  /*179a0*/  LOP3.LUT R2, R0.reuse, 0xffff, RZ, 0xc0, !PT ;  /* 0x0000ffff00027812 */ /* 0x040fe800078ec0ff */
[----:B------:R-:W-:Y:S02]  /*179b0*/  SHF.R.U32.HI R3, RZ, 0x8, R2 ;  /* 0x00000008ff037819 */ /* 0x000fe40000011602 */
[----:B------:R-:W-:Y:S04]  /*179c0*/  LOP3.LUT R2, R0, 0xff, RZ, 0xc0, !PT ;  /* 0x000000ff00027812 */ /* 0x000fe800078ec0ff */
[----:B------:R-:W-:Y:S02]  /*179d0*/  PRMT R86, R2, 0x5410, R3 ;  /* 0x0000541002567816 */ /* 0x000fe40000000003 */
[--C-:B------:R-:W-:Y:S02]  /*179e0*/  SHF.R.U32.HI R3, RZ, 0x10, R0.reuse ;  /* 0x00000010ff037819 */ /* 0x100fe40000011600 */
[----:B------:R-:W-:Y:S02]  /*179f0*/  SHF.R.U32.HI R2, RZ, 0x18, R0 ;  /* 0x00000018ff027819 */ /* 0x000fe40000011600 */
[----:B------:R-:W-:Y:S04]  /*17a00*/  LOP3.LUT R0, R3, 0xff, RZ, 0xc0, !PT ;  /* 0x000000ff03007812 */ /* 0x000fe800078ec0ff */
[----:B------:R-:W-:Y:S01]  /*17a10*/  PRMT R87, R0, 0x5410, R2 ;  /* 0x0000541000577816 */ /* 0x000fe20000000002 */
[----:B------:R-:W-:Y:S01]  /*17a20*/  IMAD.WIDE.U32 R2, R77, -0x2daee0ad, RZ ;  /* 0xd2511f534d027825 */ /* 0x000fe200078e00ff */
[----:B------:R-:W-:Y:S04]  /*17a30*/  SHF.R.U32.HI R0, RZ, 0x8, R73 ;  /* 0x00000008ff007819 */ /* 0x000fe80000011649 */
[----:B------:R-:W-:Y:S02]  /*17a40*/  PRMT R85, R76, 0x5410, R0 ;  /* 0x000054104c557816 */ /* 0x000fe40000000000 */
[----:B------:R-:W-:Y:S04]  /*17a50*/  LOP3.LUT R0, R75, 0xff, RZ, 0xc0, !PT ;  /* 0x000000ff4b007812 */ /* 0x000fe800078ec0ff */
[----:B------:R-:W-:Y:S02]  /*17a60*/  PRMT R84, R0, 0x5410, R74 ;  /* 0x0000541000547816 */ /* 0x000fe4000000004a */
[----:B------:R-:W-:Y:S04]  /*17a70*/  SHF.R.U32.HI R0, RZ, 0x8, R40 ;  /* 0x00000008ff007819 */ /* 0x000fe80000011628 */
[----:B------:R-:W-:Y:S02]  /*17a80*/  PRMT R97, R72, 0x5410, R0 ;  /* 0x0000541048617816 */ /* 0x000fe40000000000 */
[----:B------:R-:W-:Y:S02]  /*17a90*/  LOP3.LUT R0, R43, 0xff, RZ, 0xc0, !PT ;  /* 0x000000ff2b007812 */ /* 0x000fe400078ec0ff */
[----:B------:R-:W-:Y:S02]  /*17aa0*/  LOP3.LUT R72, R79, R2, R238, 0x96, !PT ;  /* 0x000000024f487212 */ /* 0x000fe400078e96ee */
[----:B------:R-:W-:Y:S02]  /*17ab0*/  PRMT R96, R0, 0x5410, R42 ;  /* 0x0000541000607816 */ /* 0x000fe4000000002a */
[----:B------:R-:W-:Y:S01]  /*17ac0*/  LOP3.LUT R42, R3, R230, R198, 0x96, !PT ;  /* 0x000000e6032a7212 */ /* 0x000fe200078e96c6 */
[----:B------:R-:W-:Y:S04]  /*17ad0*/  IMAD.WIDE.U32 R72, R72, -0x326172a9, RZ ;  /* 0xcd9e8d5748487825 */ /* 0x000fe800078e00ff */
[----:B------:R-:W-:Y:S05]  /*17ae0*/  IMAD.WIDE.U32 R42, R42, -0x326172a9, RZ ;  /* 0xcd9e8d572a2a7825 */ /* 0x000fea00078e00ff */
[----:B------:R-:W-:Y:S02]  /*17af0*/  LOP3.LUT R2, R43, R186, R229, 0x96, !PT ;  /* 0x000000ba2b027212 */ /* 0x000fe400078e96e5 */
[----:B------:R-:W-:Y:S01]  /*17b00*/  LOP3.LUT R74, R73, R42, R236, 0x96, !PT ;  /* 0x0000002a494a7212 */ /* 0x000fe200078e96ec */
[----:B------:R-:W-:Y:S02]  /*17b10*/  IMAD.MOV.U32 R73, RZ, RZ, R93 ;  /* 0x000000ffff497224 */ /* 0x000fe400078e005d */
[----:B------:R-:W-:Y:S04]  /*17b20*/  IMAD.WIDE.U32 R2, R2, -0x2daee0ad, RZ ;  /* 0xd2511f5302027825 */ /* 0x000fe800078e00ff */
[----:B------:R-:W-:Y:S01]  /*17b30*/  IMAD.WIDE.U32 R74, R74, -0x2daee0ad, RZ ;  /* 0xd2511f534a4a7825 */ /* 0x000fe200078e00ff */
[----:B------:R-:W-:Y:S04]  /*17b40*/  LOP3.LUT R43, R3, R78, R237, 0x96, !PT ;  /* 0x0000004e032b7212 */ /* 0x000fe800078e96ed */
[----:B------:R-:W-:Y:S01]  /*17b50*/  LOP3.LUT R2, R75, R2, R234, 0x96, !PT ;  /* 0x000000024b027212 */ /* 0x000fe200078e96ea */
[----:B------:R-:W-:Y:S04]  /*17b60*/  IMAD.WIDE.U32 R42, R43, -0x326172a9, RZ ;  /* 0xcd9e8d572b2a7825 */ /* 0x000fe800078e00ff */
[----:B------:R-:W-:Y:S01]  /*17b70*/  IMAD.WIDE.U32 R2, R2, -0x326172a9, RZ ;  /* 0xcd9e8d5702027825 */ /* 0x000fe200078e00ff */
[----:B------:R-:W-:Y:S02]  /*17b80*/  LOP3.LUT R72, R43, R72, R235, 0x96, !PT ;  /* 0x000000482b487212 */ /* 0x000fe400078e96eb */
[C---:B------:R-:W-:Y:S02]  /*17b90*/  LOP3.LUT R0, R2.reuse, 0xffff, RZ, 0xc0, !PT ;  /* 0x0000ffff02007812 */ /* 0x040fe400078ec0ff */
[----:B------:R-:W-:Y:S02]  /*17ba0*/  LOP3.LUT R40, R3, R42, R189, 0x96, !PT ;  /* 0x0000002a03287212 */ /* 0x000fe400078e96bd */
[----:B------:R-:W-:Y:S02]  /*17bb0*/  SHF.R.U32.HI R3, RZ, 0x8, R0 ;  /* 0x00000008ff037819 */ /* 0x000fe40000011600 */
[----:B------:R-:W-:Y:S04]  /*17bc0*/  LOP3.LUT R0, R2, 0xff, RZ, 0xc0, !PT ;  /* 0x000000ff02007812 */ /* 0x000fe800078ec0ff */
[----:B------:R-:W-:Y:S02]  /*17bd0*/  PRMT R79, R0, 0x5410, R3 ;  /* 0x00005410004f7816 */ /* 0x000fe40000000003 */
[--C-:B------:R-:W-:Y:S02]  /*17be0*/  SHF.R.U32.HI R0, RZ, 0x10, R2.reuse ;  /* 0x00000010ff007819 */ /* 0x100fe40000011602 */
[----:B------:R-:W-:Y:S02]  /*17bf0*/  SHF.R.U32.HI R2, RZ, 0x18, R2 ;  /* 0x00000018ff027819 */ /* 0x000fe40000011602 */
[----:B------:R-:W-:Y:S04]  /*17c00*/  LOP3.LUT R0, R0, 0xff, RZ, 0xc0, !PT ;  /* 0x000000ff00007812 */ /* 0x000fe800078ec0ff */
[----:B------:R-:W-:Y:S01]  /*17c10*/  PRMT R78, R0, 0x5410, R2 ;  /* 0x00005410004e7816 */ /* 0x000fe20000000002 */
[----:B------:R-:W-:Y:S04]  /*17c20*/  IMAD.WIDE.U32 R2, R72, -0x2daee0ad, RZ ;  /* 0xd2511f5348027825 */ /* 0x000fe800078e00ff */
[----:B------:R-:W-:Y:S01]  /*17c30*/  IMAD.MOV.U32 R72, RZ, RZ, R92 ;  /* 0x000000ffff487224 */ /* 0x000fe200078e005c */
[----:B------:R-:W-:Y:S02]  /*17c40*/  LOP3.LUT R0, R3, R74, R180, 0x96, !PT ;  /* 0x0000004a03007212 */ /* 0x000fe400078e96b4 */
[C---:B------:R-:W-:Y:S04]  /*17c50*/  LOP3.LUT R3, R2.reuse, 0xffff, RZ, 0xc0, !PT ;  /* 0x0000ffff02037812 */ /* 0x040fe800078ec0ff */
[----:B------:R-:W-:Y:S02]  /*17c60*/  SHF.R.U32.HI R42, RZ, 0x8, R3 ;  /* 0x00000008ff2a7819 */ /* 0x000fe40000011603 */
[----:B------:R-:W-:Y:S04]  /*17c70*/  LOP3.LUT R3, R2, 0xff, RZ, 0xc0, !PT ;  /* 0x000000ff02037812 */ /* 0x000fe800078ec0ff */
[----:B------:R-:W-:Y:S02]  /*17c80*/  PRMT R82, R3, 0x5410, R42 ;  /* 0x0000541003527816 */ /* 0x000fe4000000002a */
[--C-:B------:R-:W-:Y:S02]  /*17c90*/  SHF.R.U32.HI R42, RZ, 0x10, R2.reuse ;  /* 0x00000010ff2a7819 */ /* 0x100fe40000011602 */
[----:B------:R-:W-:Y:S02]  /*17ca0*/  SHF.R.U32.HI R3, RZ, 0x18, R2 ;  /* 0x00000018ff037819 */ /* 0x000fe40000011602 */
[----:B------:R-:W-:Y:S04]  /*17cb0*/  LOP3.LUT R2, R42, 0xff, RZ, 0xc0, !PT ;  /* 0x000000ff2a027812 */ /* 0x000fe800078ec0ff */
[----:B------:R-:W-:Y:S02]  /*17cc0*/  PRMT R81, R2, 0x5410, R3 ;  /* 0x0000541002517816 */ /* 0x000fe40000000003 */
        /* <DEDUP_REMOVED lines=24> */
[----:B------:R-:W-:Y:S05]  /*17e50*/  LOP3.LUT R0, R225, UR28, R223, 0x96, !PT ;  /* 0x0000001ce1007c12 */ /* 0x000fea000f8e96df */
[----:B------:R-:W-:Y:S05]  /*17e60*/  IMAD.WIDE.U32 R74, R0, -0x326172a9, RZ ;  /* 0xcd9e8d57004a7825 */ /* 0x000fea00078e00ff */
[----:B------:R-:W-:Y:S02]  /*17e70*/  LOP3.LUT R2, R75, R72, R199, 0x96, !PT ;  /* 0x000000484b027212 */ /* 0x000fe400078e96c7 */
[----:B------:R-:W-:Y:S01]  /*17e80*/  LOP3.LUT R0, R187, R74, R218, 0x96, !PT ;  /* 0x0000004abb007212 */ /* 0x000fe200078e96da */
[----:B------:R-:W-:Y:S02]  /*17e90*/  IMAD.MOV.U32 R187, RZ, RZ, R241 ;  /* 0x000000ffffbb7224 */ /* 0x000fe400078e00f1 */
[----:B------:R-:W-:Y:S04]  /*17ea0*/  IMAD.WIDE.U32 R2, R2, -0x2daee0ad, RZ ;  /* 0xd2511f5302027825 */ /* 0x000fe800078e00ff */
[----:B------:R-:W-:Y:S01]  /*17eb0*/  IMAD.WIDE.U32 R72, R0, -0x2daee0ad, RZ ;  /* 0xd2511f5300487825 */ /* 0x000fe200078e00ff */
[----:B------:R-:W-:Y:S03]  /*17ec0*/  LOP3.LUT R40, R3, R230, R198, 0x96, !PT ;  /* 0x000000e603287212 */ /* 0x000fe600078e96c6 */
[----:B------:R-:W-:Y:S01]  /*17ed0*/  IMAD.MOV.U32 R241, RZ, RZ, R155 ;  /* 0x000000fffff17224 */ /* 0x000fe200078e009b */
[----:B------:R-:W-:Y:S01]  /*17ee0*/  LOP3.LUT R42, R73, R2, R238, 0x96, !PT ;  /* 0x00000002492a7212 */ /* 0x000fe200078e96ee */
[----:B------:R-:W-:Y:S04]  /*17ef0*/  IMAD.WIDE.U32 R40, R40, -0x326172a9, RZ ;  /* 0xcd9e8d5728287825 */ /* 0x000fe800078e00ff */
[----:B------:R-:W-:Y:S01]  /*17f00*/  IMAD.WIDE.U32 R42, R42, -0x326172a9, RZ ;  /* 0xcd9e8d572a2a7825 */ /* 0x000fe200078e00ff */
[----:B------:R-:W-:Y:S03]  /*17f10*/  LOP3.LUT R3, R41, R186, R229, 0x96, !PT ;  /* 0x000000ba29037212 */ /* 0x000fe600078e96e5 */
[----:B------:R-:W-:Y:S02]  /*17f20*/  IMAD.MOV.U32 R155, RZ, RZ, R140 ;  /* 0x000000ffff9b7224 */ /* 0x000fe400078e008c */
        /* <DEDUP_REMOVED lines=9> */
[----:B------:R-:W-:Y:S02]  /*17fc0*/  IMAD.MOV.U32 R220, RZ, RZ, R152 ;  /* 0x000000ffffdc7224 */ /* 0x000fe400078e0098 */
[----:B------:R-:W-:Y:S02]  /*17fd0*/  IMAD.MOV.U32 R152, RZ, RZ, R156 ;  /* 0x000000ffff987224 */ /* 0x000fe400078e009c */
[----:B------:R-:W-:Y:S04]  /*17fe0*/  IMAD.WIDE.U32 R2, R2, -0x326172a9, RZ ;  /* 0xcd9e8d5702027825 */ /* 0x000fe800078e00ff */
[----:B------:R-:W-:Y:S01]  /*17ff0*/  IMAD.MOV.U32 R156, RZ, RZ, R94 ;  /* 0x000000ffff9c7224 */ /* 0x000fe200078e005e */
[C---:B------:R-:W-:Y:S01]  /*18000*/  LOP3.LUT R0, R2.reuse, 0xffff, RZ, 0xc0, !PT ;  /* 0x0000ffff02007812 */ /* 0x040fe200078ec0ff */
[----:B------:R-:W-:Y:S01]  /*18010*/  IMAD.MOV.U32 R186, RZ, RZ, R201 ;  /* 0x000000ffffba7224 */ /* 0x000fe200078e00c9 */
[----:B------:R-:W-:Y:S01]  /*18020*/  LOP3.LUT R40, R3, R40, R189, 0x96, !PT ;  /* 0x0000002803287212 */ /* 0x000fe200078e96bd */
[----:B------:R-:W-:Y:S01]  /*18030*/  IMAD.MOV.U32 R201, RZ, RZ, R143 ;  /* 0x000000ffffc97224 */ /* 0x000fe200078e008f */
[----:B------:R-:W-:Y:S01]  /*18040*/  SHF.R.U32.HI R3, RZ, 0x8, R0 ;  /* 0x00000008ff037819 */ /* 0x000fe20000011600 */
[----:B------:R-:W-:Y:S01]  /*18050*/  IMAD.MOV.U32 R73, RZ, RZ, R91 ;  /* 0x000000ffff497224 */ /* 0x000fe200078e005b */
        /* <DEDUP_REMOVED lines=8> */
[----:B------:R-:W-:Y:S01]  /*180e0*/  LOP3.LUT R0, R3, R72, R180, 0x96, !PT ;  /* 0x0000004803007212 */ /* 0x000fe200078e96b4 */
[----:B------:R-:W-:Y:S01]  /*180f0*/  IMAD.MOV.U32 R72, RZ, RZ, R90 ;  /* 0x000000ffff487224 */ /* 0x000fe200078e005a */
[C---:B------:R-:W-:Y:S01]  /*18100*/  LOP3.LUT R3, R2.reuse, 0xffff, RZ, 0xc0, !PT ;  /* 0x0000ffff02037812 */ /* 0x040fe200078ec0ff */
[----:B------:R-:W-:Y:S03]  /*18110*/  IMAD.MOV.U32 R202, RZ, RZ, R98 ;  /* 0x000000ffffca7224 */ /* 0x000fe600078e0062 */
[----:B------:R-:W-:Y:S02]  /*18120*/  SHF.R.U32.HI R41, RZ, 0x8, R3 ;  /* 0x00000008ff297819 */ /* 0x000fe40000011603 */
[----:B------:R-:W-:Y:S04]  /*18130*/  LOP3.LUT R3, R2, 0xff, RZ, 0xc0, !PT ;  /* 0x000000ff02037812 */ /* 0x000fe800078ec0ff */
[----:B------:R-:W-:Y:S02]  /*18140*/  PRMT R142, R3, 0x5410, R41 ;  /* 0x00005410038e7816 */ /* 0x000fe40000000029 */
[--C-:B------:R-:W-:Y:S02]  /*18150*/  SHF.R.U32.HI R41, RZ, 0x10, R2.reuse ;  /* 0x00000010ff297819 */ /* 0x100fe40000011602 */
[----:B------:R-:W-:Y:S02]  /*18160*/  SHF.R.U32.HI R3, RZ, 0x18, R2 ;  /* 0x00000018ff037819 */ /* 0x000fe40000011602 */
[----:B------:R-:W-:Y:S02]  /*18170*/  LOP3.LUT R2, R41, 0xff, RZ, 0xc0, !PT ;  /* 0x000000ff29027812 */ /* 0x000fe400078ec0ff */
[--C-:B------:R-:W-:Y:S02]  /*18180*/  HSET2.LE.AND R142, R142, R219.reuse, PT ;  /* 0x000000db8e8e7233 */ /* 0x100fe40003803000 */
[----:B------:R-:W-:Y:S02]  /*18190*/  PRMT R143, R2, 0x5410, R3 ;  /* 0x00005410028f7816 */ /* 0x000fe40000000003 */
[C---:B------:R-:W-:Y:S03]  /*181a0*/  LOP3.LUT R2, R40.reuse, 0xffff, RZ, 0xc0, !PT ;  /* 0x0000ffff28027812 */ /* 0x040fe600078ec0ff */
[--C-:B------:R-:W-:Y:S02]  /*181b0*/  HSET2.LE.AND R143, R143, R219.reuse, PT ;  /* 0x000000db8f8f7233 */ /* 0x100fe40003803000 */
        /* <DEDUP_REMOVED lines=16> */
[----:B------:R-:W-:Y:S01]  /*182c0*/  LOP3.LUT R2, R75, R72, R199, 0x96, !PT ;  /* 0x000000484b027212 */ /* 0x000fe200078e96c7 */
[----:B------:R-:W-:Y:S01]  /*182d0*/  IMAD.MOV.U32 R199, RZ, RZ, R42 ;  /* 0x000000ffffc77224 */ /* 0x000fe200078e002a */
        /* <DEDUP_REMOVED lines=19> */
[----:B------:R-:W-:Y:S01]  /*18410*/  LOP3.LUT R42, R3, R42, R235, 0x96, !PT ;  /* 0x0000002a032a7212 */ /* 0x000fe200078e96eb */
[----:B------:R-:W-:Y:S02]  /*18420*/  MUFU.EX2 R110, R110 ;  /* 0x0000006e006e7308 */ /* 0x000fe40000000800 */
[----:B------:R-:W-:Y:S01]  /*18430*/  IMAD.MOV.U32 R193, RZ, RZ, R152 ;  /* 0x000000ffffc17224 */ /* 0x000fe200078e0098 */
[----:B------:R-:W-:Y:S01]  /*18440*/  LOP3.LUT R2, R73, R2, R189, 0x96, !PT ;  /* 0x0000000249027212 */ /* 0x000fe200078e96bd */
[----:B------:R-:W-:Y:S03]  /*18450*/  IMAD.WIDE.U32 R74, R42, -0x2daee0ad, RZ ;  /* 0xd2511f532a4a7825 */ /* 0x000fe600078e00ff */
[C---:B------:R-:W-:Y:S01]  /*18460*/  LOP3.LUT R3, R2.reuse, 0xffff, RZ, 0xc0, !PT ;  /* 0x0000ffff02037812 */ /* 0x040fe200078ec0ff */
[----:B------:R-:W-:Y:S01]  /*18470*/  IMAD.MOV.U32 R189, RZ, RZ, R89 ;  /* 0x000000ffffbd7224 */ /* 0x000fe200078e0059 */
[----:B------:R-:W-:Y:S01]  /*18480*/  LOP3.LUT R0, R75, R40, R180, 0x96, !PT ;  /* 0x000000284b007212 */ /* 0x000fe200078e96b4 */
[----:B------:R-:W-:Y:S01]  /*18490*/  IMAD.MOV.U32 R180, RZ, RZ, R218 ;  /* 0x000000ffffb47224 */ /* 0x000fe200078e00da */
[----:B------:R-:W-:Y:S01]  /*184a0*/  SHF.R.U32.HI R40, RZ, 0x8, R3 ;  /* 0x00000008ff287819 */ /* 0x000fe20000011603 */
[----:B------:R-:W-:Y:S01]  /*184b0*/  IMAD.MOV.U32 R218, RZ, RZ, R186 ;  /* 0x000000ffffda7224 */ /* 0x000fe200078e00ba */
[----:B------:R-:W-:Y:S01]  /*184c0*/  LOP3.LUT R3, R2, 0xff, RZ, 0xc0, !PT ;  /* 0x000000ff02037812 */ /* 0x000fe200078ec0ff */
[----:B------:R-:W-:Y:S02]  /*184d0*/  IMAD.MOV.U32 R186, RZ, RZ, R187 ;  /* 0x000000ffffba7224 */ /* 0x000fe400078e00bb */
[----:B------:R-:W-:Y:S01]  /*184e0*/  IMAD.MOV.U32 R187, RZ, RZ, R134 ;  /* 0x000000ffffbb7224 */ /* 0x000fe200078e0086 */
[----:B------:R-:W-:Y:S01]  /*184f0*/  PRMT R89, R3, 0x5410, R40 ;  /* 0x0000541003597816 */ /* 0x000fe20000000028 */
[----:B------:R-:W-:Y:S01]  /*18500*/  IMAD.MOV.U32 R134, RZ, RZ, R172 ;  /* 0x000000ffff867224 */ /* 0x000fe200078e00ac */
[--C-:B------:R-:W-:Y:S01]  /*18510*/  SHF.R.U32.HI R40, RZ, 0x10, R2.reuse ;  /* 0x00000010ff287819 */ /* 0x100fe20000011602 */
[----:B------:R-:W-:Y:S01]  /*18520*/  IMAD.MOV.U32 R172, RZ, RZ, R139 ;  /* 0x000000ffffac7224 */ /* 0x000fe200078e008b */
[----:B------:R-:W-:Y:S01]  /*18530*/  SHF.R.U32.HI R3, RZ, 0x18, R2 ;  /* 0x00000018ff037819 */ /* 0x000fe20000011602 */
[----:B------:R-:W-:Y:S01]  /*18540*/  IMAD.MOV.U32 R139, RZ, RZ, R107 ;  /* 0x000000ffff8b7224 */ /* 0x000fe200078e006b */
[----:B------:R-:W-:Y:S01]  /*18550*/  LOP3.LUT R2, R40, 0xff, RZ, 0xc0, !PT ;  /* 0x000000ff28027812 */ /* 0x000fe200078ec0ff */
[----:B------:R-:W-:Y:S01]  /*18560*/  IMAD.MOV.U32 R192, RZ, RZ, R202 ;  /* 0x000000ffffc07224 */ /* 0x000fe200078e00ca */
[----:B--2---:R-:W1:Y:S01]  /*18570*/  LDSM.16.MT88.4 R40, [R205+0x4000] ;  /* 0x00400000cd28783b */ /* 0x004e620000004200 */
[----:B------:R-:W-:Y:S01]  /*18580*/  IMAD.MOV.U32 R202, RZ, RZ, R201 ;  /* 0x000000ffffca7224 */ /* 0x000fe200078e00c9 */
[----:B------:R-:W-:Y:S01]  /*18590*/  MUFU.EX2 R172, R172 ;  /* 0x000000ac00ac7308 */ /* 0x000fe20000000800 */
[----:B------:R-:W-:Y:S01]  /*185a0*/  IMAD.MOV.U32 R201, RZ, RZ, R153 ;  /* 0x000000ffffc97224 */ /* 0x000fe200078e0099 */
[----:B------:R-:W-:Y:S01]  /*185b0*/  PRMT R88, R2, 0x5410, R3 ;  /* 0x0000541002587816 */ /* 0x000fe20000000003 */
[----:B------:R-:W-:Y:S01]  /*185c0*/  IMAD.MOV.U32 R107, RZ, RZ, R125 ;  /* 0x000000ffff6b7224 */ /* 0x000fe200078e007d */
[C---:B------:R-:W-:Y:S06]  /*185d0*/  LOP3.LUT R2, R0.reuse, 0xffff, RZ, 0xc0, !PT ;  /* 0x0000ffff00027812 */ /* 0x040fec00078ec0ff */
[----:B------:R-:W-:Y:S01]  /*185e0*/  MUFU.EX2 R125, R101 ;  /* 0x00000065007d7308 */ /* 0x000fe20000000800 */
[----:B------:R-:W-:Y:S02]  /*185f0*/  SHF.R.U32.HI R3, RZ, 0x8, R2 ;  /* 0x00000008ff037819 */ /* 0x000fe40000011602 */
[----:B------:R-:W-:Y:S04]  /*18600*/  LOP3.LUT R2, R0, 0xff, RZ, 0xc0, !PT ;  /* 0x000000ff00027812 */ /* 0x000fe800078ec0ff */
[----:B------:R-:W-:Y:S03]  /*18610*/  PRMT R152, R2, 0x5410, R3 ;  /* 0x0000541002987816 */ /* 0x000fe60000000003 */
[----:B------:R-:W-:Y:S01]  /*18620*/  MUFU.EX2 R139, R139 ;  /* 0x0000008b008b7308 */ /* 0x000fe20000000800 */
[--C-:B------:R-:W-:Y:S02]  /*18630*/  SHF.R.U32.HI R3, RZ, 0x10, R0.reuse ;  /* 0x00000010ff037819 */ /* 0x100fe40000011600 */
[----:B------:R-:W-:Y:S02]  /*18640*/  SHF.R.U32.HI R2, RZ, 0x18, R0 ;  /* 0x00000018ff027819 */ /* 0x000fe40000011600 */
[--C-:B------:R-:W-:Y:S02]  /*18650*/  HSET2.LE.AND R152, R152, R219.reuse, PT ;  /* 0x000000db98987233 */ /* 0x100fe40003803000 */
[----:B------:R-:W-:Y:S01]  /*18660*/  LOP3.LUT R0, R3, 0xff, RZ, 0xc0, !PT ;  /* 0x000000ff03007812 */ /* 0x000fe200078ec0ff */
[----:B------:R-:W-:Y:S02]  /*18670*/  IMAD.MOV.U32 R3, RZ, RZ, R189 ;  /* 0x000000ffff037224 */ /* 0x000fe400078e00bd */
[----:B------:R-:W-:Y:S01]  /*18680*/  IMAD.MOV.U32 R189, RZ, RZ, R199 ;  /* 0x000000ffffbd7224 */ /* 0x000fe200078e00c7 */
[----:B------:R-:W-:Y:S01]  /*18690*/  PRMT R153, R0, 0x5410, R2 ;  /* 0x0000541000997816 */ /* 0x000fe20000000002 */
[----:B------:R2:W-:Y:S01]  /*186a0*/  MUFU.EX2 R101, R3 ;  /* 0x0000000300657308 */ /* 0x0005e20000000800 */
[----:B------:R-:W-:Y:S02]  /*186b0*/  IMAD.MOV.U32 R2, RZ, RZ, R218 ;  /* 0x000000ffff027224 */ /* 0x000fe400078e00da */
[----:B------:R-:W-:Y:S01]  /*186c0*/  IMAD.MOV.U32 R218, RZ, RZ, R187 ;  /* 0x000000ffffda7224 */ /* 0x000fe200078e00bb */
[--C-:B------:R-:W-:Y:S01]  /*186d0*/  HSET2.LE.AND R153, R153, R219.reuse, PT ;  /* 0x000000db99997233 */ /* 0x100fe20003803000 */
[----:B------:R-:W-:Y:S02]  /*186e0*/  IMAD.MOV.U32 R199, RZ, RZ, R157 ;  /* 0x000000ffffc77224 */ /* 0x000fe400078e009d */
[----:B------:R-:W-:Y:S02]  /*186f0*/  IMAD.MOV.U32 R157, RZ, RZ, R132 ;  /* 0x000000ffff9d7224 */ /* 0x000fe400078e0084 */
[----:B------:R-:W-:Y:S01]  /*18700*/  IMAD.MOV.U32 R132, RZ, RZ, R111 ;  /* 0x000000ffff847224 */ /* 0x000fe200078e006f */
[-C--:B-1----:R-:W-:Y:S01]  /*18710*/  HMMA.16816.F32.BF16 R4, R36, R40.reuse, R4 ;  /* 0x000000282404723c */ /* 0x082fe20000041804 */
[----:B------:R-:W1:Y:S04]  /*18720*/  MUFU.EX2 R111, R243 ;  /* 0x000000f3006f7308 */ /* 0x000e680000000800 */
[----:B------:R-:W-:Y:S01]  /*18730*/  IMAD.MOV.U32 R187, RZ, RZ, R157 ;  /* 0x000000ffffbb7224 */ /* 0x000fe200078e009d */
[C---:B------:R-:W-:Y:S05]  /*18740*/  HMMA.16816.F32.BF16 R8, R44.reuse, R40, R8 ;  /* 0x000000282c08723c */ /* 0x040fea0000041808 */
[----:B------:R-:W-:Y:S01]  /*18750*/  MUFU.EX2 R132, R132 ;  /* 0x0000008400847308 */ /* 0x000fe20000000800 */
[----:B--2---:R-:W-:Y:S01]  /*18760*/  IMAD.MOV.U32 R3, RZ, RZ, R189 ;  /* 0x000000ffff037224 */ /* 0x004fe200078e00bd */
[-C--:B------:R-:W-:Y:S04]  /*18770*/  HMMA.16816.F32.BF16 R12, R44, R42.reuse, R12 ;  /* 0x0000002a2c0c723c */ /* 0x080fe8000004180c */
[----:B------:R-:W-:Y:S02]  /*18780*/  IMAD.MOV.U32 R189, RZ, RZ, R102 ;  /* 0x000000ffffbd7224 */ /* 0x000fe400078e0066 */
[C---:B------:R-:W-:Y:S01]  /*18790*/  HMMA.16816.F32.BF16 R16, R36.reuse, R42, R16 ;  /* 0x0000002a2410723c */ /* 0x040fe20000041810 */
[----:B----4-:R-:W2:Y:S01]  /*187a0*/  LDSM.16.MT88.4 R40, [R206+0x4000] ;  /* 0x00400000ce28783b */ /* 0x010ea20000004200 */
[----:B------:R-:W-:Y:S03]  /*187b0*/  MUFU.EX2 R102, R245 ;  /* 0x000000f500667308 */ /* 0x000fe60000000800 */
[----:B------:R-:W-:Y:S02]  /*187c0*/  IMAD.MOV.U32 R157, RZ, RZ, R134 ;  /* 0x000000ffff9d7224 */ /* 0x000fe400078e0086 */
[----:B------:R-:W-:Y:S05]  /*187d0*/  IMAD.MOV.U32 R134, RZ, RZ, R107 ;  /* 0x000000ffff867224 */ /* 0x000fea00078e006b */
[----:B------:R-:W-:Y:S01]  /*187e0*/  MUFU.EX2 R107, R244 ;  /* 0x000000f4006b7308 */ /* 0x000fe20000000800 */
[----:B------:R-:W-:Y:S09]  /*187f0*/  IMAD.MOV.U32 R0, RZ, RZ, R121 ;  /* 0x000000ffff007224 */ /* 0x000ff200078e0079 */
[----:B------:R-:W-:Y:S10]  /*18800*/  MUFU.EX2 R134, R134 ;  /* 0x0000008600867308 */ /* 0x000ff40000000800 */
[----:B------:R-:W-:Y:S10]  /*18810*/  MUFU.EX2 R121, R128 ;  /* 0x0000008000797308 */ /* 0x000ff40000000800 */
[----:B------:R-:W-:Y:S01]  /*18820*/  MUFU.EX2 R157, R157 ;  /* 0x0000009d009d7308 */ /* 0x000fe20000000800 */
[-C--:B--2---:R-:W-:Y:S06]  /*18830*/  HMMA.16816.F32.BF16 R20, R36, R40.reuse, R20 ;  /* 0x000000282414723c */ /* 0x084fec0000041814 */
[C---:B------:R-:W-:Y:S06]  /*18840*/  HMMA.16816.F32.BF16 R24, R44.reuse, R40, R24 ;  /* 0x000000282c18723c */ /* 0x040fec0000041818 */
[-C--:B------:R-:W-:Y:S05]  /*18850*/  HMMA.16816.F32.BF16 R28, R44, R42.reuse, R28 ;  /* 0x0000002a2c1c723c */ /* 0x080fea000004181c */
[----:B------:R-:W-:Y:S01]  /*18860*/  IMAD.MOV.U32 R41, RZ, RZ, R180 ;  /* 0x000000ffff297224 */ /* 0x000fe200078e00b4 */
[----:B------:R-:W-:Y:S01]  /*18870*/  HMMA.16816.F32.BF16 R32, R36, R42, R32 ;  /* 0x0000002a2420723c */ /* 0x000fe20000041820 */
[----:B------:R-:W2:Y:S02]  /*18880*/  LDSM.16.MT88.4 R36, [R205+0x4400] ;  /* 0x00440000cd24783b */ /* 0x000ea40000004200 */
[----:B------:R3:W-:Y:S02]  /*18890*/  MUFU.EX2 R128, R41 ;  /* 0x0000002900807308 */ /* 0x0007e40000000800 */
[----:B------:R-:W-:Y:S08]  /*188a0*/  IMAD.MOV.U32 R180, RZ, RZ, R108 ;  /* 0x000000ffffb47224 */ /* 0x000ff000078e006c */
[----:B------:R-:W4:Y:S10]  /*188b0*/  MUFU.EX2 R108, R112 ;  /* 0x00000070006c7308 */ /* 0x000f340000000800 */
[----:B------:R-:W4:Y:S01]  /*188c0*/  MUFU.EX2 R112, R129 ;  /* 0x0000008100707308 */ /* 0x000f220000000800 */
[----:B---3--:R-:W-:Y:S02]  /*188d0*/  IMAD.MOV.U32 R41, RZ, RZ, R0 ;  /* 0x000000ffff297224 */ /* 0x008fe400078e0000 */
[----:B------:R-:W-:Y:S02]  /*188e0*/  IMAD.MOV.U32 R0, RZ, RZ, R180 ;  /* 0x000000ffff007224 */ /* 0x000fe400078e00b4 */
[----:B------:R-:W-:Y:S02]  /*188f0*/  IMAD.MOV.U32 R180, RZ, RZ, R189 ;  /* 0x000000ffffb47224 */ /* 0x000fe400078e00bd */
[----:B------:R-:W-:Y:S03]  /*18900*/  IMAD.MOV.U32 R189, RZ, RZ, R192 ;  /* 0x000000ffffbd7224 */ /* 0x000fe600078e00c0 */
[----:B------:R-:W3:Y:S01]  /*18910*/  MUFU.EX2 R129, R248 ;  /* 0x000000f800817308 */ /* 0x000ee20000000800 */
[----:B------:R-:W-:Y:S02]  /*18920*/  IMAD.MOV.U32 R192, RZ, RZ, R193 ;  /* 0x000000ffffc07224 */ /* 0x000fe400078e00c1 */
[----:B------:R-:W-:Y:S02]  /*18930*/  IMAD.MOV.U32 R193, RZ, RZ, R198 ;  /* 0x000000ffffc17224 */ /* 0x000fe400078e00c6 */
[----:B------:R-:W-:Y:S02]  /*18940*/  IMAD.MOV.U32 R198, RZ, RZ, R144 ;  /* 0x000000ffffc67224 */ /* 0x000fe400078e0090 */
[----:B------:R-:W-:Y:S03]  /*18950*/  IMAD.MOV.U32 R40, RZ, RZ, R41 ;  /* 0x000000ffff287224 */ /* 0x000fe600078e0029 */
[----:B------:R1:W3:Y:S01]  /*18960*/  MUFU.EX2 R144, R216 ;  /* 0x000000d800907308 */ /* 0x0002e20000000800 */
[----:B------:R-:W-:Y:S02]  /*18970*/  IMAD.MOV.U32 R41, RZ, RZ, R0 ;  /* 0x000000ffff297224 */ /* 0x000fe400078e0000 */
[----:B------:R-:W-:Y:S02]  /*18980*/  IMAD.MOV.U32 R0, RZ, RZ, R180 ;  /* 0x000000ffff007224 */ /* 0x000fe400078e00b4 */
[----:B------:R-:W-:Y:S01]  /*18990*/  IMAD.MOV.U32 R180, RZ, RZ, R189 ;  /* 0x000000ffffb47224 */ /* 0x000fe200078e00bd */
[-C--:B--2---:R-:W-:Y:S05]  /*189a0*/  HMMA.16816.F32.BF16 R4, R48, R36.reuse, R4 ;  /* 0x000000243004723c */ /* 0x084fea0000041804 */
[----:B------:R-:W-:Y:S01]  /*189b0*/  IMAD.MOV.U32 R189, RZ, RZ, R193 ;  /* 0x000000ffffbd7224 */ /* 0x000fe200078e00c1 */
[C---:B------:R-:W-:Y:S01]  /*189c0*/  HMMA.16816.F32.BF16 R8, R52.reuse, R36, R8 ;  /* 0x000000243408723c */ /* 0x040fe20000041808 */
[----:B-1----:R2:W5:Y:S05]  /*189d0*/  LDL.LU R216, [R1+0xc8] ;  /* 0x0000c80001d87983 */ /* 0x00256a0000300800 */
[-C--:B------:R-:W-:Y:S05]  /*189e0*/  HMMA.16816.F32.BF16 R12, R52, R38.reuse, R12 ;  /* 0x00000026340c723c */ /* 0x080fea000004180c */
[----:B------:R-:W-:Y:S01]  /*189f0*/  IMAD.MOV.U32 R193, RZ, RZ, R198 ;  /* 0x000000ffffc17224 */ /* 0x000fe200078e00c6 */
[C---:B------:R-:W-:Y:S01]  /*18a00*/  HMMA.16816.F32.BF16 R16, R48.reuse, R38, R16 ;  /* 0x000000263010723c */ /* 0x040fe20000041810 */
[----:B------:R-:W1:Y:S04]  /*18a10*/  LDSM.16.MT88.4 R36, [R206+0x4400] ;  /* 0x00440000ce24783b */ /* 0x000e680000004200 */
[----:B------:R-:W-:Y:S02]  /*18a20*/  IMAD.MOV.U32 R45, RZ, RZ, R40 ;  /* 0x000000ffff2d7224 */ /* 0x000fe400078e0028 */
[----:B------:R-:W-:Y:S04]  /*18a30*/  IMAD.MOV.U32 R40, RZ, RZ, R180 ;  /* 0x000000ffff287224 */ /* 0x000fe800078e00b4 */
[----:B------:R-:W-:Y:S02]  /*18a40*/  IMAD.MOV.U32 R180, RZ, RZ, R193 ;  /* 0x000000ffffb47224 */ /* 0x000fe400078e00c1 */
[----:B------:R-:W-:Y:S02]  /*18a50*/  IMAD.MOV.U32 R44, RZ, RZ, R45 ;  /* 0x000000ffff2c7224 */ /* 0x000fe400078e002d */
[----:B------:R-:W-:Y:S02]  /*18a60*/  IMAD.MOV.U32 R198, RZ, RZ, R135 ;  /* 0x000000ffffc67224 */ /* 0x000fe400078e0087 */
[----:B------:R-:W-:Y:S02]  /*18a70*/  IMAD.MOV.U32 R43, RZ, RZ, R44 ;  /* 0x000000ffff2b7224 */ /* 0x000fe400078e002c */
[----:B------:R-:W-:Y:S02]  /*18a80*/  IMAD.MOV.U32 R135, RZ, RZ, R127 ;  /* 0x000000ffff877224 */ /* 0x000fe400078e007f */
[----:B------:R-:W-:Y:S02]  /*18a90*/  IMAD.MOV.U32 R42, RZ, RZ, R43 ;  /* 0x000000ffff2a7224 */ /* 0x000fe400078e002b */
[----:B------:R-:W-:Y:S02]  /*18aa0*/  IMAD.MOV.U32 R127, RZ, RZ, R126 ;  /* 0x000000ffff7f7224 */ /* 0x000fe400078e007e */
[----:B------:R4:W2:Y:S01]  /*18ab0*/  MUFU.EX2 R126, R215 ;  /* 0x000000d7007e7308 */ /* 0x0008a20000000800 */
[----:B------:R-:W-:Y:S02]  /*18ac0*/  IMAD.MOV.U32 R46, RZ, RZ, R41 ;  /* 0x000000ffff2e7224 */ /* 0x000fe400078e0029 */
[----:B------:R-:W-:Y:S02]  /*18ad0*/  IMAD.MOV.U32 R41, RZ, RZ, R189 ;  /* 0x000000ffff297224 */ /* 0x000fe400078e00bd */
[----:B------:R-:W-:Y:S02]  /*18ae0*/  IMAD.MOV.U32 R189, RZ, RZ, R135 ;  /* 0x000000ffffbd7224 */ /* 0x000fe400078e0087 */
[----:B------:R-:W-:Y:S03]  /*18af0*/  IMAD.MOV.U32 R45, RZ, RZ, R46 ;  /* 0x000000ffff2d7224 */ /* 0x000fe600078e002e */
[----:B------:R-:W-:Y:S01]  /*18b00*/  MUFU.EX2 R135, R115 ;  /* 0x0000007300877308 */ /* 0x000fe20000000800 */
[----:B------:R-:W-:Y:S02]  /*18b10*/  IMAD.MOV.U32 R193, RZ, RZ, R127 ;  /* 0x000000ffffc17224 */ /* 0x000fe400078e007f */
[----:B------:R-:W-:Y:S02]  /*18b20*/  IMAD.MOV.U32 R44, RZ, RZ, R45 ;  /* 0x000000ffff2c7224 */ /* 0x000fe400078e002d */
[----:B------:R-:W-:Y:S02]  /*18b30*/  IMAD.MOV.U32 R47, RZ, RZ, R0 ;  /* 0x000000ffff2f7224 */ /* 0x000fe400078e0000 */
[----:B------:R-:W-:Y:S01]  /*18b40*/  IMAD.MOV.U32 R0, RZ, RZ, R198 ;  /* 0x000000ffff007224 */ /* 0x000fe200078e00c6 */
[-C--:B-1----:R-:W-:Y:S01]  /*18b50*/  HMMA.16816.F32.BF16 R20, R48, R36.reuse, R20 ;  /* 0x000000243014723c */ /* 0x082fe20000041814 */
[----:B----4-:R4:W5:Y:S01]  /*18b60*/  LDL.LU R215, [R1+0xc4] ;  /* 0x0000c40001d77983 */ /* 0x0109620000300800 */
[----:B------:R-:W-:Y:S01]  /*18b70*/  MUFU.EX2 R127, R249 ;  /* 0x000000f9007f7308 */ /* 0x000fe20000000800 */
[----:B------:R-:W-:Y:S02]  /*18b80*/  IMAD.MOV.U32 R46, RZ, RZ, R47 ;  /* 0x000000ffff2e7224 */ /* 0x000fe400078e002f */
[----:B------:R-:W-:Y:S01]  /*18b90*/  IMAD.MOV.U32 R47, RZ, RZ, R40 ;  /* 0x000000ffff2f7224 */ /* 0x000fe200078e0028 */
[C---:B------:R-:W-:Y:S06]  /*18ba0*/  HMMA.16816.F32.BF16 R24, R52.reuse, R36, R24 ;  /* 0x000000243418723c */ /* 0x040fec0000041818 */
[----:B------:R-:W-:Y:S01]  /*18bb0*/  MUFU.EX2 R115, R174 ;  /* 0x000000ae00737308 */ /* 0x000fe20000000800 */
[----:B------:R-:W-:Y:S01]  /*18bc0*/  IMAD.MOV.U32 R40, RZ, RZ, R41 ;  /* 0x000000ffff287224 */ /* 0x000fe200078e0029 */
[-C--:B------:R-:W-:Y:S03]  /*18bd0*/  HMMA.16816.F32.BF16 R28, R52, R38.reuse, R28 ;  /* 0x00000026341c723c */ /* 0x080fe6000004181c */
[----:B------:R-:W-:Y:S03]  /*18be0*/  IMAD.MOV.U32 R41, RZ, RZ, R0 ;  /* 0x000000ffff297224 */ /* 0x000fe600078e0000 */
[----:B------:R-:W-:Y:S01]  /*18bf0*/  HMMA.16816.F32.BF16 R32, R48, R38, R32 ;  /* 0x000000263020723c */ /* 0x000fe20000041820 */
[----:B------:R-:W1:Y:S04]  /*18c00*/  LDSM.16.MT88.4 R36, [R205+0x4800] ;  /* 0x00480000cd24783b */ /* 0x000e680000004200 */
[----:B------:R-:W-:Y:S01]  /*18c10*/  FADD.FTZ R52, R182, R99 ;  /* 0x00000063b6347221 */ /* 0x000fe20000010000 */
[----:B------:R-:W-:Y:S01]  /*18c20*/  FADD.FTZ R53, R181, R100 ;  /* 0x00000064b5357221 */ /* 0x000fe20000010000 */
[----:B------:R-:W-:Y:S01]  /*18c30*/  IMAD.MOV.U32 R55, RZ, RZ, R44 ;  /* 0x000000ffff377224 */ /* 0x000fe200078e002c */
[--C-:B------:R-:W-:Y:S02]  /*18c40*/  HSET2.LE.AND R49, R87, R219.reuse, PT ;  /* 0x000000db57317233 */ /* 0x100fe40003803000 */
[----:B------:R-:W-:Y:S01]  /*18c50*/  MUFU.EX2 R87, R212 ;  /* 0x000000d400577308 */ /* 0x000fe20000000800 */
[----:B------:R-:W-:Y:S01]  /*18c60*/  IMAD.MOV.U32 R0, RZ, RZ, R2 ;  /* 0x000000ffff007224 */ /* 0x000fe200078e0002 */
[--C-:B------:R-:W-:Y:S01]  /*18c70*/  HSET2.LE.AND R44, R77, R219.reuse, PT ;  /* 0x000000db4d2c7233 */ /* 0x100fe20003803000 */
        /* <DEDUP_REMOVED lines=9> */
[----:B------:R-:W-:Y:S01]  /*18d10*/  MUFU.EX2 R84, R246 ;  /* 0x000000f600547308 */ /* 0x000fe20000000800 */
[----:B------:R-:W-:Y:S02]  /*18d20*/  IMAD.MOV.U32 R156, RZ, RZ, R173 ;  /* 0x000000ffff9c7224 */ /* 0x000fe400078e00ad */
[----:B------:R-:W-:Y:S02]  /*18d30*/  IMAD.MOV.U32 R47, RZ, RZ, R40 ;  /* 0x000000ffff2f7224 */ /* 0x000fe400078e0028 */
[----:B------:R-:W-:Y:S02]  /*18d40*/  IMAD.MOV.U32 R40, RZ, RZ, R41 ;  /* 0x000000ffff287224 */ /* 0x000fe400078e0029 */
[----:B------:R-:W-:Y:S03]  /*18d50*/  IMAD.MOV.U32 R41, RZ, RZ, R0 ;  /* 0x000000ffff297224 */ /* 0x000fe600078e0000 */
[----:B------:R3:W-:Y:S01]  /*18d60*/  MUFU.EX2 R173, R214 ;  /* 0x000000d600ad7308 */ /* 0x0007e20000000800 */
[----:B------:R-:W-:Y:S02]  /*18d70*/  IMAD.MOV.U32 R0, RZ, RZ, R2 ;  /* 0x000000ffff007224 */ /* 0x000fe400078e0002 */
[----:B------:R-:W-:Y:S02]  /*18d80*/  IMAD.MOV.U32 R43, RZ, RZ, R41 ;  /* 0x000000ffff2b7224 */ /* 0x000fe400078e0029 */
[----:B------:R-:W-:Y:S02]  /*18d90*/  IMAD.MOV.U32 R2, RZ, RZ, R3 ;  /* 0x000000ffff027224 */ /* 0x000fe400078e0003 */
[----:B------:R-:W-:Y:S03]  /*18da0*/  IMAD.MOV.U32 R243, RZ, RZ, R43 ;  /* 0x000000fffff37224 */ /* 0x000fe600078e002b */
[----:B------:R-:W-:Y:S01]  /*18db0*/  MUFU.EX2 R77, R187 ;  /* 0x000000bb004d7308 */ /* 0x000fe20000000800 */
[----:B------:R-:W-:Y:S01]  /*18dc0*/  IMAD.MOV.U32 R41, RZ, RZ, R2 ;  /* 0x000000ffff297224 */ /* 0x000fe200078e0002 */
[----:B------:R-:W-:Y:S01]  /*18dd0*/  F2FP.BF16.F32.PACK_AB R2, R125, R111 ;  /* 0x0000006f7d02723e */ /* 0x000fe200000010ff */
[-C--:B-1----:R-:W-:Y:S05]  /*18de0*/  HMMA.16816.F32.BF16 R4, R56, R36.reuse, R4 ;  /* 0x000000243804723c */ /* 0x082fea0000041804 */
[----:B------:R-:W-:Y:S01]  /*18df0*/  IMAD.MOV.U32 R3, RZ, RZ, R156 ;  /* 0x000000ffff037224 */ /* 0x000fe200078e009c */
[C---:B------:R-:W-:Y:S01]  /*18e00*/  HMMA.16816.F32.BF16 R8, R60.reuse, R36, R8 ;  /* 0x000000243c08723c */ /* 0x040fe20000041808 */
[----:B---3--:R4:W5:Y:S01]  /*18e10*/  LDL.LU R214, [R1+0xc0] ;  /* 0x0000c00001d67983 */ /* 0x0089620000300800 */
[----:B------:R1:W-:Y:S03]  /*18e20*/  MUFU.EX2 R156, R213 ;  /* 0x000000d5009c7308 */ /* 0x0003e60000000800 */
[----:B------:R-:W-:Y:S01]  /*18e30*/  IMAD.MOV.U32 R198, RZ, RZ, R123 ;  /* 0x000000ffffc67224 */ /* 0x000fe200078e007b */
[-C--:B------:R-:W-:Y:S06]  /*18e40*/  HMMA.16816.F32.BF16 R12, R60, R38.reuse, R12 ;  /* 0x000000263c0c723c */ /* 0x080fec000004180c */
[----:B------:R-:W3:Y:S01]  /*18e50*/  MUFU.EX2 R123, R250 ;  /* 0x000000fa007b7308 */ /* 0x000ee20000000800 */
[C---:B------:R-:W-:Y:S01]  /*18e60*/  HMMA.16816.F32.BF16 R16, R56.reuse, R38, R16 ;  /* 0x000000263810723c */ /* 0x040fe20000041810 */
[----:B------:R-:W2:Y:S08]  /*18e70*/  LDSM.16.MT88.4 R36, [R206+0x4800] ;  /* 0x00480000ce24783b */ /* 0x000eb00000004200 */
[----:B-1----:R4:W5:Y:S04]  /*18e80*/  LDL.LU R213, [R1+0xbc] ;  /* 0x0000bc0001d57983 */ /* 0x0029680000300800 */
[----:B------:R4:W5:Y:S01]  /*18e90*/  LDL.LU R212, [R1+0xb8] ;  /* 0x0000b80001d47983 */ /* 0x0009620000300800 */
[-C--:B--2---:R-:W-:Y:S06]  /*18ea0*/  HMMA.16816.F32.BF16 R20, R56, R36.reuse, R20 ;  /* 0x000000243814723c */ /* 0x084fec0000041814 */
[C---:B------:R-:W-:Y:S06]  /*18eb0*/  HMMA.16816.F32.BF16 R24, R60.reuse, R36, R24 ;  /* 0x000000243c18723c */ /* 0x040fec0000041818 */
[-C--:B------:R-:W-:Y:S06]  /*18ec0*/  HMMA.16816.F32.BF16 R28, R60, R38.reuse, R28 ;  /* 0x000000263c1c723c */ /* 0x080fec000004181c */
[----:B------:R-:W-:Y:S01]  /*18ed0*/  HMMA.16816.F32.BF16 R32, R56, R38, R32 ;  /* 0x000000263820723c */ /* 0x000fe20000041820 */
[----:B------:R-:W1:Y:S04]  /*18ee0*/  LDSM.16.MT88.4 R36, [R205+0x4c00] ;  /* 0x004c0000cd24783b */ /* 0x000e680000004200 */
[----:B------:R-:W-:Y:S01]  /*18ef0*/  IMAD.MOV.U32 R60, RZ, RZ, R3 ;  /* 0x000000ffff3c7224 */ /* 0x000fe200078e0003 */
[----:B------:R-:W-:Y:S01]  /*18f00*/  F2FP.BF16.F32.PACK_AB R3, R108, R103 ;  /* 0x000000676c03723e */ /* 0x000fe200000010ff */
[----:B------:R-:W-:Y:S01]  /*18f10*/  IMAD.MOV.U32 R61, RZ, RZ, R40 ;  /* 0x000000ffff3d7224 */ /* 0x000fe200078e0028 */
[--C-:B------:R-:W-:Y:S01]  /*18f20*/  HSET2.LE.AND R59, R81, R219.reuse, PT ;  /* 0x000000db513b7233 */ /* 0x100fe20003803000 */
[----:B------:R2:W-:Y:S02]  /*18f30*/  MUFU.EX2 R99, R60 ;  /* 0x0000003c00637308 */ /* 0x0005e40000000800 */
[----:B------:R-:W-:Y:S01]  /*18f40*/  IMAD.MOV.U32 R62, RZ, RZ, R47 ;  /* 0x000000ffff3e7224 */ /* 0x000fe200078e002f */
[--C-:B------:R-:W-:Y:S01]  /*18f50*/  HSET2.LE.AND R47, R78, R219.reuse, PT ;  /* 0x000000db4e2f7233 */ /* 0x100fe20003803000 */
[----:B------:R-:W-:Y:S01]  /*18f60*/  IMAD.MOV.U32 R40, RZ, RZ, R0 ;  /* 0x000000ffff287224 */ /* 0x000fe200078e0000 */
[----:B------:R-:W-:Y:S01]  /*18f70*/  F2FP.BF16.F32.PACK_AB R0, R119, R110 ;  /* 0x0000006e7700723e */ /* 0x000fe200000010ff */
[----:B------:R-:W-:Y:S01]  /*18f80*/  IMAD.MOV.U32 R244, RZ, RZ, R61 ;  /* 0x000000fffff47224 */ /* 0x000fe200078e003d */
[----:B------:R-:W-:Y:S01]  /*18f90*/  LOP3.LUT R48, R48, R3, RZ, 0xc0, !PT ;  /* 0x0000000330307212 */ /* 0x000fe200078ec0ff */
[----:B------:R-:W-:Y:S01]  /*18fa0*/  IMAD.MOV.U32 R245, RZ, RZ, R62 ;  /* 0x000000fffff57224 */ /* 0x000fe200078e003e */
[----:B------:R-:W-:Y:S01]  /*18fb0*/  LOP3.LUT R47, R47, R2, RZ, 0xc0, !PT ;  /* 0x000000022f2f7212 */ /* 0x000fe200078ec0ff */
[----:B------:R-:W-:Y:S01]  /*18fc0*/  IMAD.MOV.U32 R62, RZ, RZ, R54 ;  /* 0x000000ffff3e7224 */ /* 0x000fe200078e0036 */
[----:B------:R-:W-:Y:S01]  /*18fd0*/  F2FP.BF16.F32.PACK_AB R2, R107, R102 ;  /* 0x000000666b02723e */ /* 0x000fe200000010ff */
[----:B------:R-:W-:Y:S01]  /*18fe0*/  IMAD.MOV.U32 R61, RZ, RZ, R55 ;  /* 0x000000ffff3d7224 */ /* 0x000fe200078e0037 */
[----:B------:R-:W-:Y:S01]  /*18ff0*/  MUFU.EX2 R81, R243 ;  /* 0x000000f300517308 */ /* 0x000fe20000000800 */
[----:B------:R-:W-:Y:S01]  /*19000*/  IMAD.MOV.U32 R55, RZ, RZ, R40 ;  /* 0x000000ffff377224 */ /* 0x000fe200078e0028 */
[----:B------:R-:W-:Y:S01]  /*19010*/  LOP3.LUT R45, R45, R2, RZ, 0xc0, !PT ;  /* 0x000000022d2d7212 */ /* 0x000fe200078ec0ff */
[----:B------:R-:W-:Y:S01]  /*19020*/  IMAD.MOV.U32 R54, RZ, RZ, R41 ;  /* 0x000000ffff367224 */ /* 0x000fe200078e0029 */
[----:B------:R-:W-:Y:S01]  /*19030*/  F2FP.BF16.F32.PACK_AB R2, R121, R112 ;  /* 0x000000707902723e */ /* 0x000fe200000010ff */
[----:B--2---:R-:W-:Y:S01]  /*19040*/  IMAD.MOV.U32 R60, RZ, RZ, R42 ;  /* 0x000000ffff3c7224 */ /* 0x004fe200078e002a */
[--C-:B------:R-:W-:Y:S01]  /*19050*/  HSET2.LE.AND R58, R82, R219.reuse, PT ;  /* 0x000000db523a7233 */ /* 0x100fe20003803000 */
[----:B------:R-:W2:Y:S01]  /*19060*/  LDSM.16.MT88.4 R40, [R206+0x4c00] ;  /* 0x004c0000ce28783b */ /* 0x000ea20000004200 */
[----:B------:R-:W-:Y:S01]  /*19070*/  IMAD.MOV.U32 R63, RZ, RZ, R46 ;  /* 0x000000ffff3f7224 */ /* 0x000fe200078e002e */
[--C-:B------:R-:W-:Y:S01]  /*19080*/  HSET2.LE.AND R46, R79, R219.reuse, PT ;  /* 0x000000db4f2e7233 */ /* 0x100fe20003803000 */
[----:B------:R3:W-:Y:S01]  /*19090*/  MUFU.EX2 R85, R54 ;  /* 0x0000003600557308 */ /* 0x0007e20000000800 */
[----:B------:R-:W-:Y:S02]  /*190a0*/  LOP3.LUT R50, R50, R2, RZ, 0xc0, !PT ;  /* 0x0000000232327212 */ /* 0x000fe400078ec0ff */
[----:B------:R-:W-:Y:S02]  /*190b0*/  F2FP.BF16.F32.PACK_AB R2, R247, R129 ;  /* 0x00000081f702723e */ /* 0x000fe400000010ff */
[----:B------:R-:W-:Y:S02]  /*190c0*/  LOP3.LUT R46, R46, R0, RZ, 0xc0, !PT ;  /* 0x000000002e2e7212 */ /* 0x000fe400078ec0ff */
[----:B------:R-:W-:Y:S03]  /*190d0*/  F2FP.BF16.F32.PACK_AB R0, R106, R101 ;  /* 0x000000656a00723e */ /* 0x000fe600000010ff */
[----:B------:R4:W-:Y:S01]  /*190e0*/  MUFU.EX2 R82, R192 ;  /* 0x000000c000527308 */ /* 0x0009e20000000800 */
[-C--:B-1----:R-:W-:Y:S05]  /*190f0*/  HMMA.16816.F32.BF16 R4, R64, R36.reuse, R4 ;  /* 0x000000244004723c */ /* 0x082fea0000041804 */
[----:B------:R-:W-:Y:S01]  /*19100*/  LOP3.LUT R44, R44, R0, RZ, 0xc0, !PT ;  /* 0x000000002c2c7212 */ /* 0x000fe200078ec0ff */
[C---:B------:R-:W-:Y:S03]  /*19110*/  HMMA.16816.F32.BF16 R8, R68.reuse, R36, R8 ;  /* 0x000000244408723c */ /* 0x040fe60000041808 */
[----:B------:R-:W-:Y:S02]  /*19120*/  MUFU.EX2 R78, R193 ;  /* 0x000000c1004e7308 */ /* 0x000fe40000000800 */
[----:B------:R-:W-:Y:S01]  /*19130*/  F2FP.BF16.F32.PACK_AB R0, R109, R104 ;  /* 0x000000686d00723e */ /* 0x000fe200000010ff */
[-C--:B------:R-:W-:Y:S07]  /*19140*/  HMMA.16816.F32.BF16 R12, R68, R38.reuse, R12 ;  /* 0x00000026440c723c */ /* 0x080fee000004180c */
[----:B------:R-:W-:Y:S01]  /*19150*/  MUFU.EX2 R86, R245 ;  /* 0x000000f500567308 */ /* 0x000fe20000000800 */
[----:B------:R-:W-:Y:S01]  /*19160*/  LOP3.LUT R49, R49, R0, RZ, 0xc0, !PT ;  /* 0x0000000031317212 */ /* 0x000fe200078ec0ff */
[C---:B------:R-:W-:Y:S01]  /*19170*/  HMMA.16816.F32.BF16 R16, R64.reuse, R38, R16 ;  /* 0x000000264010723c */ /* 0x040fe20000041810 */
[----:B------:R-:W1:Y:S03]  /*19180*/  LDSM.16.MT88.4 R36, [R205+0x5000] ;  /* 0x00500000cd24783b */ /* 0x000e660000004200 */
[----:B------:R-:W-:Y:S01]  /*19190*/  LOP3.LUT R59, R59, R2, RZ, 0xc0, !PT ;  /* 0x000000023b3b7212 */ /* 0x000fe200078ec0ff */
[----:B---3--:R-:W-:Y:S01]  /*191a0*/  IMAD.MOV.U32 R54, RZ, RZ, R55 ;  /* 0x000000ffff367224 */ /* 0x008fe200078e0037 */
[----:B------:R-:W-:Y:S01]  /*191b0*/  F2FP.BF16.F32.PACK_AB R0, R144, R128 ;  /* 0x000000809000723e */ /* 0x000fe200000010ff */
[----:B------:R-:W-:Y:S01]  /*191c0*/  IMAD.MOV.U32 R55, RZ, RZ, R180 ;  /* 0x000000ffff377224 */ /* 0x000fe200078e00b4 */
[-C--:B--2---:R-:W-:Y:S03]  /*191d0*/  HMMA.16816.F32.BF16 R20, R64, R40.reuse, R20 ;  /* 0x000000284014723c */ /* 0x084fe60000041814 */
[----:B------:R-:W-:Y:S01]  /*191e0*/  LOP3.LUT R2, R72, 0xffff, RZ, 0xc0, !PT ;  /* 0x0000ffff48027812 */ /* 0x000fe200078ec0ff */
[----:B------:R-:W-:Y:S01]  /*191f0*/  IMAD.MOV.U32 R180, RZ, RZ, R189 ;  /* 0x000000ffffb47224 */ /* 0x000fe200078e00bd */
[----:B------:R-:W-:Y:S01]  /*19200*/  LOP3.LUT R58, R58, R0, RZ, 0xc0, !PT ;  /* 0x000000003a3a7212 */ /* 0x000fe200078ec0ff */
[C---:B------:R-:W-:Y:S05]  /*19210*/  HMMA.16816.F32.BF16 R24, R68.reuse, R40, R24 ;  /* 0x000000284418723c */ /* 0x040fea0000041818 */
[----:B------:R-:W-:Y:S01]  /*19220*/  F2FP.BF16.F32.PACK_AB R3, R118, R117 ;  /* 0x000000757603723e */ /* 0x000fe200000010ff */
[-C--:B------:R-:W-:Y:S01]  /*19230*/  HMMA.16816.F32.BF16 R28, R68, R42.reuse, R28 ;  /* 0x0000002a441c723c */ /* 0x080fe2000004181c */
[----:B------:R-:W-:Y:S04]  /*19240*/  MUFU.EX2 R71, R210 ;  /* 0x000000d200477308 */ /* 0x000fe80000000800 */
[----:B------:R-:W-:Y:S01]  /*19250*/  LOP3.LUT R0, R72, 0xff, RZ, 0xc0, !PT ;  /* 0x000000ff48007812 */ /* 0x000fe200078ec0ff */
[----:B------:R-:W-:Y:S05]  /*19260*/  HMMA.16816.F32.BF16 R32, R64, R42, R32 ;  /* 0x0000002a4020723c */ /* 0x000fea0000041820 */
[----:B------:R-:W-:Y:S01]  /*19270*/  SHF.R.U32.HI R2, RZ, 0x8, R2 ;  /* 0x00000008ff027819 */ /* 0x000fe20000011602 */
[----:B------:R-:W-:Y:S01]  /*19280*/  IMAD.MOV.U32 R189, RZ, RZ, R218 ;  /* 0x000000ffffbd7224 */ /* 0x000fe200078e00da */
[----:B------:R-:W-:Y:S01]  /*19290*/  LOP3.LUT R51, R51, R3, RZ, 0xc0, !PT ;  /* 0x0000000333337212 */ /* 0x000fe200078ec0ff */
[----:B------:R-:W-:Y:S03]  /*192a0*/  IMAD.MOV.U32 R218, RZ, RZ, R199 ;  /* 0x000000ffffda7224 */ /* 0x000fe600078e00c7 */
[--C-:B------:R-:W-:Y:S01]  /*192b0*/  HSET2.LE.AND R56, R80, R219.reuse, PT ;  /* 0x000000db50387233 */ /* 0x100fe20003803000 */
[----:B------:R-:W-:Y:S01]  /*192c0*/  IMAD.MOV.U32 R199, RZ, RZ, R186 ;  /* 0x000000ffffc77224 */ /* 0x000fe200078e00ba */
[-C--:B-1----:R-:W-:Y:S01]  /*192d0*/  HMMA.16816.F32.BF16 R4, R44, R36.reuse, R4 ;  /* 0x000000242c04723c */ /* 0x082fe20000041804 */
[----:B------:R-:W-:Y:S04]  /*192e0*/  MUFU.EX2 R80, R180 ;  /* 0x000000b400507308 */ /* 0x000fe80000000800 */
[----:B------:R-:W-:Y:S01]  /*192f0*/  F2FP.BF16.F32.PACK_AB R3, R126, R122 ;  /* 0x0000007a7e03723e */ /* 0x000fe200000010ff */
[C---:B------:R-:W-:Y:S05]  /*19300*/  HMMA.16816.F32.BF16 R8, R48.reuse, R36, R8 ;  /* 0x000000243008723c */ /* 0x040fea0000041808 */
[----:B------:R-:W-:Y:S01]  /*19310*/  PRMT R76, R0, 0x5410, R2 ;  /* 0x00005410004c7816 */ /* 0x000fe20000000002 */
[-C--:B------:R-:W-:Y:S05]  /*19320*/  HMMA.16816.F32.BF16 R12, R48, R38.reuse, R12 ;  /* 0x00000026300c723c */ /* 0x080fea000004180c */
[----:B------:R-:W-:Y:S01]  /*19330*/  SHF.R.U32.HI R0, RZ, 0x10, R72 ;  /* 0x00000010ff007819 */ /* 0x000fe20000011648 */
[C---:B------:R-:W-:Y:S05]  /*19340*/  HMMA.16816.F32.BF16 R16, R44.reuse, R38, R16 ;  /* 0x000000262c10723c */ /* 0x040fea0000041810 */
[----:B------:R-:W-:Y:S01]  /*19350*/  LOP3.LUT R56, R56, R3, RZ, 0xc0, !PT ;  /* 0x0000000338387212 */ /* 0x000fe200078ec0ff */
[----:B------:R-:W-:Y:S01]  /*19360*/  IMAD.MOV.U32 R186, RZ, RZ, R154 ;  /* 0x000000ffffba7224 */ /* 0x000fe200078e009a */
[----:B------:R-:W-:Y:S01]  /*19370*/  SHF.R.U32.HI R3, RZ, 0x18, R72 ;  /* 0x00000018ff037819 */ /* 0x000fe20000011648 */
[----:B----4-:R-:W-:Y:S03]  /*19380*/  IMAD.MOV.U32 R192, RZ, RZ, R202 ;  /* 0x000000ffffc07224 */ /* 0x010fe600078e00ca */
[----:B------:R-:W-:Y:S01]  /*19390*/  LOP3.LUT R2, R0, 0xff, RZ, 0xc0, !PT ;  /* 0x000000ff00027812 */ /* 0x000fe200078ec0ff */
[----:B------:R-:W-:Y:S01]  /*193a0*/  IMAD.MOV.U32 R202, RZ, RZ, R155 ;  /* 0x000000ffffca7224 */ /* 0x000fe200078e009b */
[--C-:B------:R-:W-:Y:S01]  /*193b0*/  HSET2.LE.AND R57, R83, R219.reuse, PT ;  /* 0x000000db53397233 */ /* 0x100fe20003803000 */
[----:B------:R-:W-:Y:S01]  /*193c0*/  FADD.FTZ R72, R244, R179 ;  /* 0x000000b3f4487221 */ /* 0x000fe20000010000 */
[----:B------:R-:W-:Y:S01]  /*193d0*/  F2FP.BF16.F32.PACK_AB R0, R127, R123 ;  /* 0x0000007b7f00723e */ /* 0x000fe200000010ff */
[----:B------:R-:W1:Y:S01]  /*193e0*/  MUFU.EX2 R83, R251 ;  /* 0x000000fb00537308 */ /* 0x000e620000000800 */
[----:B------:R-:W-:Y:S01]  /*193f0*/  PRMT R73, R2, 0x5410, R3 ;  /* 0x0000541002497816 */ /* 0x000fe20000000003 */
[----:B------:R-:W-:Y:S01]  /*19400*/  FADD.FTZ R3, R60, R105 ;  /* 0x000000693c037221 */ /* 0x000fe20000010000 */
[----:B------:R-:W-:Y:S01]  /*19410*/  LOP3.LUT R2, R74, 0xffff, RZ, 0xc0, !PT ;  /* 0x0000ffff4a027812 */ /* 0x000fe200078ec0ff */
[----:B------:R-:W-:Y:S01]  /*19420*/  FADD.FTZ R72, R63, R72 ;  /* 0x000000483f487221 */ /* 0x000fe20000010000 */
[----:B------:R-:W-:Y:S01]  /*19430*/  LOP3.LUT R57, R57, R0, RZ, 0xc0, !PT ;  /* 0x0000000039397212 */ /* 0x000fe200078ec0ff */
[----:B------:R-:W-:Y:S01]  /*19440*/  FADD.FTZ R69, R54, R3 ;  /* 0x0000000336457221 */ /* 0x000fe20000010000 */
[----:B------:R-:W-:Y:S03]  /*19450*/  SHF.R.U32.HI R2, RZ, 0x8, R2 ;  /* 0x00000008ff027819 */ /* 0x000fe60000011602 */
[----:B------:R-:W-:Y:S01]  /*19460*/  MUFU.EX2 R75, R202 ;  /* 0x000000ca004b7308 */ /* 0x000fe20000000800 */
[----:B------:R-:W-:Y:S02]  /*19470*/  LOP3.LUT R0, R74, 0xff, RZ, 0xc0, !PT ;  /* 0x000000ff4a007812 */ /* 0x000fe400078ec0ff */
[--C-:B------:R-:W-:Y:S02]  /*19480*/  HSET2.LE.AND R63, R96, R219.reuse, PT ;  /* 0x000000db603f7233 */ /* 0x100fe40003803000 */
[----:B------:R-:W-:Y:S02]  /*19490*/  PRMT R154, R0, 0x5410, R2 ;  /* 0x00005410009a7816 */ /* 0x000fe40000000002 */
[--C-:B------:R-:W-:Y:S03]  /*194a0*/  SHF.R.U32.HI R0, RZ, 0x10, R74.reuse ;  /* 0x00000010ff007819 */ /* 0x100fe6000001164a */
[----:B------:R-:W2:Y:S01]  /*194b0*/  MUFU.EX2 R79, R192 ;  /* 0x000000c0004f7308 */ /* 0x000ea20000000800 */
[----:B------:R-:W-:Y:S02]  /*194c0*/  SHF.R.U32.HI R2, RZ, 0x18, R74 ;  /* 0x00000018ff027819 */ /* 0x000fe4000001164a */
[----:B------:R-:W-:Y:S02]  /*194d0*/  LOP3.LUT R0, R0, 0xff, RZ, 0xc0, !PT ;  /* 0x000000ff00007812 */ /* 0x000fe400078ec0ff */
[--C-:B------:R-:W-:Y:S02]  /*194e0*/  HSET2.LE.AND R60, R93, R219.reuse, PT ;  /* 0x000000db5d3c7233 */ /* 0x100fe40003803000 */
[----:B------:R-:W-:Y:S01]  /*194f0*/  PRMT R155, R0, 0x5410, R2 ;  /* 0x00005410009b7816 */ /* 0x000fe20000000002 */
[----:B------:R-:W-:Y:S01]  /*19500*/  FADD.FTZ R2, R61, R53 ;  /* 0x000000353d027221 */ /* 0x000fe20000010000 */
[----:B------:R-:W-:Y:S01]  /*19510*/  FADD.FTZ R0, R62, R52 ;  /* 0x000000343e007221 */ /* 0x000fe20000010000 */
[--C-:B------:R-:W-:Y:S01]  /*19520*/  HSET2.LE.AND R62, R97, R219.reuse, PT ;  /* 0x000000db613e7233 */ /* 0x100fe20003803000 */
[----:B------:R-:W3:Y:S01]  /*19530*/  MUFU.EX2 R74, R241 ;  /* 0x000000f1004a7308 */ /* 0x000ee20000000800 */
[----:B------:R-:W-:Y:S01]  /*19540*/  FADD.FTZ R68, R55, R2 ;  /* 0x0000000237447221 */ /* 0x000fe20000010000 */
[----:B------:R-:W-:Y:S01]  /*19550*/  F2FP.BF16.F32.PACK_AB R2, R135, R116 ;  /* 0x000000748702723e */ /* 0x000fe200000010ff */
[----:B------:R-:W4:Y:S01]  /*19560*/  LDSM.16.MT88.4 R52, [R206+0x5000] ;  /* 0x00500000ce34783b */ /* 0x000f220000004200 */
[----:B------:R-:W-:Y:S01]  /*19570*/  FADD.FTZ R41, R189, R0 ;  /* 0x00000000bd297221 */ /* 0x000fe20000010000 */
[----:B------:R-:W-:Y:S02]  /*19580*/  F2FP.BF16.F32.PACK_AB R40, R113, R114 ;  /* 0x000000727128723e */ /* 0x000fe400000010ff */
[----:B------:R-:W-:Y:S01]  /*19590*/  LOP3.LUT R63, R63, R2, RZ, 0xc0, !PT ;  /* 0x000000023f3f7212 */ /* 0x000fe200078ec0ff */
[----:B------:R-:W-:Y:S01]  /*195a0*/  FADD.FTZ R36, R175, R41 ;  /* 0x00000029af247221 */ /* 0x000fe20000010000 */
[--C-:B------:R-:W-:Y:S01]  /*195b0*/  HSET2.LE.AND R61, R92, R219.reuse, PT ;  /* 0x000000db5c3d7233 */ /* 0x100fe20003803000 */
[----:B------:R-:W-:Y:S01]  /*195c0*/  FADD.FTZ R2, R198, R69 ;  /* 0x00000045c6027221 */ /* 0x000fe20000010000 */
[--C-:B------:R-:W-:Y:S01]  /*195d0*/  HSET2.LE.AND R65, R90, R219.reuse, PT ;  /* 0x000000db5a417233 */ /* 0x100fe20003803000 */
[----:B------:R-:W-:Y:S01]  /*195e0*/  FADD.FTZ R37, R239, R36 ;  /* 0x00000024ef257221 */ /* 0x000fe20000010000 */
[----:B------:R-:W-:Y:S01]  /*195f0*/  F2FP.BF16.F32.PACK_AB R36, R252, R134 ;  /* 0x00000086fc24723e */ /* 0x000fe200000010ff */
[----:B------:R-:W-:Y:S01]  /*19600*/  FADD.FTZ R69, R199, R2 ;  /* 0x00000002c7457221 */ /* 0x000fe20000010000 */
[----:B------:R-:W-:Y:S02]  /*19610*/  LOP3.LUT R61, R61, R40, RZ, 0xc0, !PT ;  /* 0x000000283d3d7212 */ /* 0x000fe400078ec0ff */
[----:B------:R-:W1:Y:S01]  /*19620*/  LDSM.16.MT88.4 R40, [R205+0x5400] ;  /* 0x00540000cd28783b */ /* 0x000e620000004200 */
[----:B------:R-:W-:Y:S02]  /*19630*/  LOP3.LUT R65, R65, R36, RZ, 0xc0, !PT ;  /* 0x0000002441417212 */ /* 0x000fe400078ec0ff */
[----:B------:R-:W-:Y:S02]  /*19640*/  F2FP.BF16.F32.PACK_AB R3, R131, R115 ;  /* 0x000000738303723e */ /* 0x000fe400000010ff */
[----:B------:R-:W-:Y:S02]  /*19650*/  F2FP.BF16.F32.PACK_AB R0, R176, R240 ;  /* 0x000000f0b000723e */ /* 0x000fe400000010ff */
[----:B------:R-:W-:Y:S01]  /*19660*/  LOP3.LUT R60, R60, R3, RZ, 0xc0, !PT ;  /* 0x000000033c3c7212 */ /* 0x000fe200078ec0ff */
[----:B------:R-:W-:Y:S01]  /*19670*/  FADD.FTZ R3, R178, R72 ;  /* 0x00000048b2037221 */ /* 0x000fe20000010000 */
[----:B------:R-:W-:Y:S01]  /*19680*/  LOP3.LUT R62, R62, R0, RZ, 0xc0, !PT ;  /* 0x000000003e3e7212 */ /* 0x000fe200078ec0ff */
[----:B------:R-:W-:Y:S01]  /*19690*/  FADD.FTZ R0, R177, R68 ;  /* 0x00000044b1007221 */ /* 0x000fe20000010000 */
[----:B------:R-:W-:Y:S01]  /*196a0*/  F2FP.BF16.F32.PACK_AB R2, R172, R156 ;  /* 0x0000009cac02723e */ /* 0x000fe200000010ff */
[----:B------:R-:W-:Y:S01]  /*196b0*/  FADD.FTZ R70, R218, R3 ;  /* 0x00000003da467221 */ /* 0x000fe20000010000 */
[----:B------:R-:W-:Y:S01]  /*196c0*/  F2FP.BF16.F32.PACK_AB R3, R139, R132 ;  /* 0x000000848b03723e */ /* 0x000fe200000010ff */
[----:B------:R-:W-:Y:S01]  /*196d0*/  FADD.FTZ R68, R186, R0 ;  /* 0x00000000ba447221 */ /* 0x000fe20000010000 */
[--C-:B------:R-:W-:Y:S01]  /*196e0*/  HSET2.LE.AND R64, R91, R219.reuse, PT ;  /* 0x000000db5b407233 */ /* 0x100fe20003803000 */
[----:B------:R-:W-:Y:S01]  /*196f0*/  MUFU.EX2 R72, R220 ;  /* 0x000000dc00487308 */ /* 0x000fe20000000800 */
[--C-:B------:R-:W-:Y:S02]  /*19700*/  HSET2.LE.AND R67, R94, R219.reuse, PT ;  /* 0x000000db5e437233 */ /* 0x100fe40003803000 */
[--C-:B------:R-:W-:Y:S02]  /*19710*/  HSET2.LE.AND R66, R95, R219.reuse, PT ;  /* 0x000000db5f427233 */ /* 0x100fe40003803000 */
[----:B------:R-:W-:Y:S01]  /*19720*/  LOP3.LUT R64, R64, R3, RZ, 0xc0, !PT ;  /* 0x0000000340407212 */ /* 0x000fe200078ec0ff */
[----:B------:R-:W-:Y:S01]  /*19730*/  FADD.FTZ R3, R227, R37 ;  /* 0x00000025e3037221 */ /* 0x000fe20000010000 */
[----:B------:R-:W-:Y:S01]  /*19740*/  LOP3.LUT R67, R67, R2, RZ, 0xc0, !PT ;  /* 0x0000000243437212 */ /* 0x000fe200078ec0ff */
[----:B------:R-:W2:Y:S01]  /*19750*/  LDSM.16.MT88.4 R36, [R206+0x5400] ;  /* 0x00540000ce24783b */ /* 0x000ea20000004200 */
[----:B------:R-:W-:Y:S01]  /*19760*/  FADD.FTZ R2, R201, R70 ;  /* 0x00000046c9027221 */ /* 0x000fe20000010000 */
[-C--:B----4-:R-:W-:Y:S01]  /*19770*/  HMMA.16816.F32.BF16 R20, R44, R52.reuse, R20 ;  /* 0x000000342c14723c */ /* 0x090fe20000041814 */
[----:B------:R4:W-:Y:S02]  /*19780*/  MUFU.EX2 R70, R209 ;  /* 0x000000d100467308 */ /* 0x0009e40000000800 */
[----:B------:R-:W-:Y:S02]  /*19790*/  F2FP.BF16.F32.PACK_AB R0, R173, R157 ;  /* 0x0000009dad00723e */ /* 0x000fe400000010ff */
[--C-:B------:R-:W-:Y:S01]  /*197a0*/  HSET2.LE.AND R155, R155, R219.reuse, PT ;  /* 0x000000db9b9b7233 */ /* 0x100fe20003803000 */
[C---:B------:R-:W-:Y:S05]  /*197b0*/  HMMA.16816.F32.BF16 R24, R48.reuse, R52, R24 ;  /* 0x000000343018723c */ /* 0x040fea0000041818 */
[----:B------:R-:W-:Y:S01]  /*197c0*/  LOP3.LUT R66, R66, R0, RZ, 0xc0, !PT ;  /* 0x0000000042427212 */ /* 0x000fe200078ec0ff */
[-C--:B------:R-:W-:Y:S05]  /*197d0*/  HMMA.16816.F32.BF16 R28, R48, R54.reuse, R28 ;  /* 0x00000036301c723c */ /* 0x080fea000004181c */
[----:B------:R-:W-:Y:S01]  /*197e0*/  FADD.FTZ R0, R203, R69 ;  /* 0x00000045cb007221 */ /* 0x000fe20000010000 */
[----:B------:R-:W-:Y:S01]  /*197f0*/  HMMA.16816.F32.BF16 R32, R44, R54, R32 ;  /* 0x000000362c20723c */ /* 0x000fe20000041820 */
[----:B------:R-:W-:Y:S04]  /*19800*/  MUFU.EX2 R55, R204 ;  /* 0x000000cc00377308 */ /* 0x000fe80000000800 */
[----:B------:R-:W-:Y:S01]  /*19810*/  FADD.FTZ R69, R226, R2 ;  /* 0x00000002e2457221 */ /* 0x000fe20000010000 */
[-C--:B-1----:R-:W-:Y:S05]  /*19820*/  HMMA.16816.F32.BF16 R4, R56, R40.reuse, R4 ;  /* 0x000000283804723c */ /* 0x082fea0000041804 */
[--C-:B------:R-:W-:Y:S01]  /*19830*/  HSET2.LE.AND R49, R88, R219.reuse, PT ;  /* 0x000000db58317233 */ /* 0x100fe20003803000 */
[C---:B------:R-:W-:Y:S05]  /*19840*/  HMMA.16816.F32.BF16 R8, R60.reuse, R40, R8 ;  /* 0x000000283c08723c */ /* 0x040fea0000041808 */
[----:B------:R-:W-:Y:S01]  /*19850*/  F2FP.BF16.F32.PACK_AB R2, R124, R120 ;  /* 0x000000787c02723e */ /* 0x000fe200000010ff */
[-C--:B------:R-:W-:Y:S05]  /*19860*/  HMMA.16816.F32.BF16 R12, R60, R42.reuse, R12 ;  /* 0x0000002a3c0c723c */ /* 0x080fea000004180c */
[----:B------:R-:W-:Y:S01]  /*19870*/  FADD.FTZ R52, R228, R68 ;  /* 0x00000044e4347221 */ /* 0x000fe20000010000 */
[C---:B------:R-:W-:Y:S05]  /*19880*/  HMMA.16816.F32.BF16 R16, R56.reuse, R42, R16 ;  /* 0x0000002a3810723c */ /* 0x040fea0000041810 */
[----:B------:R-:W-:Y:S01]  /*19890*/  FADD.FTZ R68, R221, R0 ;  /* 0x00000000dd447221 */ /* 0x000fe20000010000 */
[-C--:B--2---:R-:W-:Y:S05]  /*198a0*/  HMMA.16816.F32.BF16 R20, R56, R36.reuse, R20 ;  /* 0x000000243814723c */ /* 0x084fea0000041814 */
[--C-:B------:R-:W-:Y:S01]  /*198b0*/  HSET2.LE.AND R48, R89, R219.reuse, PT ;  /* 0x000000db59307233 */ /* 0x100fe20003803000 */
[C---:B------:R-:W-:Y:S05]  /*198c0*/  HMMA.16816.F32.BF16 R24, R60.reuse, R36, R24 ;  /* 0x000000243c18723c */ /* 0x040fea0000041818 */
[----:B------:R-:W-:Y:S01]  /*198d0*/  F2FP.BF16.F32.PACK_AB R0, R242, R130 ;  /* 0x00000082f200723e */ /* 0x000fe200000010ff */
[-C--:B------:R-:W-:Y:S05]  /*198e0*/  HMMA.16816.F32.BF16 R28, R60, R38.reuse, R28 ;  /* 0x000000263c1c723c */ /* 0x080fea000004181c */
[----:B------:R-:W-:Y:S01]  /*198f0*/  LOP3.LUT R49, R49, R2, RZ, 0xc0, !PT ;  /* 0x0000000231317212 */ /* 0x000fe200078ec0ff */
[----:B------:R-:W-:Y:S05]  /*19900*/  HMMA.16816.F32.BF16 R32, R56, R38, R32 ;  /* 0x000000263820723c */ /* 0x000fea0000041820 */
[----:B------:R-:W-:Y:S01]  /*19910*/  F2FP.BF16.F32.PACK_AB R44, R83, R84 ;  /* 0x00000054532c723e */ /* 0x000fe200000010ff */
[----:B------:R-:W-:Y:S01]  /*19920*/  FADD.FTZ R2, R188, R69 ;  /* 0x00000045bc027221 */ /* 0x000fe20000010000 */
[----:B------:R-:W-:Y:S01]  /*19930*/  LOP3.LUT R48, R48, R0, RZ, 0xc0, !PT ;  /* 0x0000000030307212 */ /* 0x000fe200078ec0ff */
[----:B------:R1:W-:Y:S03]  /*19940*/  MUFU.EX2 R69, R208 ;  /* 0x000000d000457308 */ /* 0x0003e60000000800 */
[----:B------:R-:W-:Y:S01]  /*19950*/  FADD.FTZ R0, R151, R68 ;  /* 0x0000004497007221 */ /* 0x000fe20000010000 */
[----:B------:R-:W-:Y:S01]  /*19960*/  FADD.FTZ R53, R194, R52 ;  /* 0x00000034c2357221 */ /* 0x000fe20000010000 */
[----:B------:R-:W-:Y:S01]  /*19970*/  FADD.FTZ R52, R211, R3 ;  /* 0x00000003d3347221 */ /* 0x000fe20000010000 */
[--C-:B------:R-:W-:Y:S01]  /*19980*/  HSET2.LE.AND R51, R73, R219.reuse, PT ;  /* 0x000000db49337233 */ /* 0x100fe20003803000 */
[----:B------:R2:W5:Y:S03]  /*19990*/  LDL.LU R211, [R1+0xb4] ;  /* 0x0000b40001d37983 */ /* 0x0005660000300800 */
[----:B------:R3:W2:Y:S01]  /*199a0*/  MUFU.EX2 R68, R207 ;  /* 0x000000cf00447308 */ /* 0x0006a20000000800 */
[--C-:B------:R-:W-:Y:S01]  /*199b0*/  HSET2.LE.AND R50, R76, R219.reuse, PT ;  /* 0x000000db4c327233 */ /* 0x100fe20003803000 */
[----:B------:R-:W-:Y:S01]  /*199c0*/  FADD.FTZ R40, R149, R53 ;  /* 0x0000003595287221 */ /* 0x000fe20000010000 */
[----:B------:R2:W5:Y:S01]  /*199d0*/  LDL.LU R210, [R1+0xb0] ;  /* 0x0000b00001d27983 */ /* 0x0005620000300800 */
[----:B------:R-:W-:Y:S01]  /*199e0*/  LOP3.LUT R51, R51, R44, RZ, 0xc0, !PT ;  /* 0x0000002c33337212 */ /* 0x000fe200078ec0ff */
[----:B------:R-:W-:Y:S01]  /*199f0*/  FADD.FTZ R53, R190, R2 ;  /* 0x00000002be357221 */ /* 0x000fe20000010000 */
[----:B------:R-:W-:Y:S01]  /*19a00*/  F2FP.BF16.F32.PACK_AB R3, R87, R99 ;  /* 0x000000635703723e */ /* 0x000fe200000010ff */
[----:B----4-:R4:W5:Y:S01]  /*19a10*/  LDL.LU R209, [R1+0xac] ;  /* 0x0000ac0001d17983 */ /* 0x0109620000300800 */
[----:B------:R-:W-:Y:S01]  /*19a20*/  FADD.FTZ R41, R162, R40 ;  /* 0x00000028a2297221 */ /* 0x000fe20000010000 */
[--C-:B------:R-:W-:Y:S01]  /*19a30*/  HSET2.LE.AND R40, R98, R219.reuse, PT ;  /* 0x000000db62287233 */ /* 0x100fe20003803000 */
[----:B------:R-:W-:Y:S01]  /*19a40*/  FADD.FTZ R36, R191, R53 ;  /* 0x00000035bf247221 */ /* 0x000fe20000010000 */
[----:B-1----:R4:W5:Y:S01]  /*19a50*/  LDL.LU R208, [R1+0xa8] ;  /* 0x0000a80001d07983 */ /* 0x0029620000300800 */
[----:B------:R-:W-:Y:S01]  /*19a60*/  LOP3.LUT R50, R50, R3, RZ, 0xc0, !PT ;  /* 0x0000000332327212 */ /* 0x000fe200078ec0ff */
[----:B------:R-:W-:Y:S01]  /*19a70*/  FADD.FTZ R3, R141, R52 ;  /* 0x000000348d037221 */ /* 0x000fe20000010000 */
[----:B------:R-:W-:Y:S01]  /*19a80*/  F2FP.BF16.F32.PACK_AB R2, R81, R82 ;  /* 0x000000525102723e */ /* 0x000fe200000010ff */
[----:B------:R-:W1:Y:S01]  /*19a90*/  LDSM.16.MT88.4 R44, [R205+0x5800] ;  /* 0x00580000cd2c783b */ /* 0x000e620000004200 */
[----:B------:R-:W-:Y:S01]  /*19aa0*/  F2FP.BF16.F32.PACK_AB R141, R77, R78 ;  /* 0x0000004e4d8d723e */ /* 0x000fe200000010ff */
[----:B------:R-:W-:Y:S01]  /*19ab0*/  FADD.FTZ R52, R163, R0 ;  /* 0x00000000a3347221 */ /* 0x000fe20000010000 */
[----:B------:R-:W-:Y:S01]  /*19ac0*/  LOP3.LUT R143, R143, R2, RZ, 0xc0, !PT ;  /* 0x000000028f8f7212 */ /* 0x000fe200078ec0ff */
[----:B------:R-:W-:Y:S01]  /*19ad0*/  FADD.FTZ R2, R166, R41 ;  /* 0x00000029a6027221 */ /* 0x000fe20000010000 */
[----:B------:R-:W-:Y:S01]  /*19ae0*/  LOP3.LUT R141, R40, R141, RZ, 0xc0, !PT ;  /* 0x0000008d288d7212 */ /* 0x000fe200078ec0ff */
[----:B------:R-:W-:Y:S01]  /*19af0*/  FADD.FTZ R54, R150, R3 ;  /* 0x0000000396367221 */ /* 0x000fe20000010000 */
[----:B------:R-:W-:Y:S01]  /*19b00*/  F2FP.BF16.F32.PACK_AB R0, R85, R86 ;  /* 0x000000565500723e */ /* 0x000fe200000010ff */
[----:B---3--:R4:W5:Y:S01]  /*19b10*/  LDL.LU R207, [R1+0xa4] ;  /* 0x0000a40001cf7983 */ /* 0x0089620000300800 */
[----:B------:R-:W-:Y:S01]  /*19b20*/  F2FP.BF16.F32.PACK_AB R3, R79, R80 ;  /* 0x000000504f03723e */ /* 0x000fe200000010ff */
[----:B------:R-:W-:Y:S01]  /*19b30*/  FADD.FTZ R37, R185, R36 ;  /* 0x00000024b9257221 */ /* 0x000fe20000010000 */
[----:B------:R-:W-:Y:S01]  /*19b40*/  LOP3.LUT R142, R142, R0, RZ, 0xc0, !PT ;  /* 0x000000008e8e7212 */ /* 0x000fe200078ec0ff */
[----:B------:R4:W5:Y:S01]  /*19b50*/  LDL.LU R204, [R1+0xa0] ;  /* 0x0000a00001cc7983 */ /* 0x0009620000300800 */
[----:B------:R-:W-:Y:S01]  /*19b60*/  FADD.FTZ R0, R167, R54 ;  /* 0x00000036a7007221 */ /* 0x000fe20000010000 */
[----:B------:R-:W-:Y:S01]  /*19b70*/  LOP3.LUT R140, R140, R3, RZ, 0xc0, !PT ;  /* 0x000000038c8c7212 */ /* 0x000fe200078ec0ff */
[----:B------:R-:W-:Y:S01]  /*19b80*/  FADD.FTZ R3, R170, R52 ;  /* 0x00000034aa037221 */ /* 0x000fe20000010000 */
[----:B------:R-:W3:Y:S01]  /*19b90*/  LDSM.16.MT88.4 R40, [R206+0x5800] ;  /* 0x00580000ce28783b */ /* 0x000ee20000004200 */
[----:B------:R-:W-:Y:S01]  /*19ba0*/  FADD.FTZ R53, R168, R0 ;  /* 0x00000000a8357221 */ /* 0x000fe20000010000 */
[----:B------:R-:W-:Y:S01]  /*19bb0*/  F2FP.BF16.F32.PACK_AB R0, R74, R75 ;  /* 0x0000004b4a00723e */ /* 0x000fe200000010ff */
[----:B------:R-:W-:Y:S01]  /*19bc0*/  FADD.FTZ R52, R184, R3 ;  /* 0x00000003b8347221 */ /* 0x000fe20000010000 */
[----:B--2---:R-:W-:Y:S01]  /*19bd0*/  F2FP.BF16.F32.PACK_AB R36, R55, R68 ;  /* 0x000000443724723e */ /* 0x004fe200000010ff */
[----:B------:R-:W-:Y:S01]  /*19be0*/  FADD.FTZ R54, R169, R2 ;  /* 0x00000002a9367221 */ /* 0x000fe20000010000 */
[----:B------:R-:W-:Y:S01]  /*19bf0*/  LOP3.LUT R152, R152, R0, RZ, 0xc0, !PT ;  /* 0x0000000098987212 */ /* 0x000fe200078ec0ff */
[----:B------:R-:W-:Y:S01]  /*19c00*/  FADD.FTZ R0, R148, R52 ;  /* 0x0000003494007221 */ /* 0x000fe20000010000 */
[----:B------:R-:W-:Y:S01]  /*19c10*/  LOP3.LUT R155, R155, R36, RZ, 0xc0, !PT ;  /* 0x000000249b9b7212 */ /* 0x000fe200078ec0ff */
[----:B------:R-:W2:Y:S01]  /*19c20*/  LDSM.16.MT88.4 R148, [R205+0x5c00] ;  /* 0x005c0000cd94783b */ /* 0x000ea20000004200 */
[----:B------:R-:W-:Y:S01]  /*19c30*/  FADD.FTZ R36, R197, R37 ;  /* 0x00000025c5247221 */ /* 0x000fe20000010000 */
[----:B------:R-:W-:Y:S01]  /*19c40*/  FADD.FTZ R0, R161, R0 ;  /* 0x00000000a1007221 */ /* 0x000fe20000010000 */
[----:B------:R-:W-:Y:S02]  /*19c50*/  F2FP.BF16.F32.PACK_AB R2, R71, R72 ;  /* 0x000000484702723e */ /* 0x000fe400000010ff */
[----:B------:R-:W-:Y:S01]  /*19c60*/  FADD.FTZ R36, R200, R36 ;  /* 0x00000024c8247221 */ /* 0x000fe20000010000 */
[----:B------:R-:W-:Y:S01]  /*19c70*/  FADD.FTZ R37, R171, R0 ;  /* 0x00000000ab257221 */ /* 0x000fe20000010000 */
[----:B------:R-:W-:Y:S02]  /*19c80*/  F2FP.BF16.F32.PACK_AB R3, R69, R70 ;  /* 0x000000464503723e */ /* 0x000fe400000010ff */
[----:B------:R-:W-:Y:S01]  /*19c90*/  FADD.FTZ R36, R195, R36 ;  /* 0x00000024c3247221 */ /* 0x000fe20000010000 */
[----:B------:R-:W-:Y:S01]  /*19ca0*/  FADD.FTZ R37, R183, R37 ;  /* 0x00000025b7257221 */ /* 0x000fe20000010000 */
[----:B------:R-:W-:Y:S01]  /*19cb0*/  LOP3.LUT R153, R153, R2, RZ, 0xc0, !PT ;  /* 0x0000000299997212 */ /* 0x000fe200078ec0ff */
[----:B------:R-:W-:Y:S01]  /*19cc0*/  FADD.FTZ R2, R165, R54 ;  /* 0x00000036a5027221 */ /* 0x000fe20000010000 */
[----:B------:R-:W-:Y:S01]  /*19cd0*/  FADD.FTZ R36, R196, R36 ;  /* 0x00000024c4247221 */ /* 0x000fe20000010000 */
[----:B------:R-:W-:Y:S01]  /*19ce0*/  HSET2.LE.AND R154, R154, R219, PT ;  /* 0x000000db9a9a7233 */ /* 0x000fe20003803000 */
[-C--:B-1----:R-:W-:Y:S05]  /*19cf0*/  HMMA.16816.F32.BF16 R4, R64, R44.reuse, R4 ;  /* 0x0000002c4004723c */ /* 0x082fea0000041804 */
[----:B------:R-:W-:Y:S01]  /*19d00*/  FADD.FTZ R2, R164, R2 ;  /* 0x00000002a4027221 */ /* 0x000fe20000010000 */
[C---:B------:R-:W-:Y:S05]  /*19d10*/  HMMA.16816.F32.BF16 R8, R48.reuse, R44, R8 ;  /* 0x0000002c3008723c */ /* 0x040fea0000041808 */
[----:B------:R-:W-:Y:S01]  /*19d20*/  FADD.FTZ R0, R158, R2 ;  /* 0x000000029e007221 */ /* 0x000fe20000010000 */
[-C--:B------:R-:W-:Y:S05]  /*19d30*/  HMMA.16816.F32.BF16 R12, R48, R46.reuse, R12 ;  /* 0x0000002e300c723c */ /* 0x080fea000004180c */
[----:B------:R-:W-:Y:S01]  /*19d40*/  FADD.FTZ R45, R102, R37 ;  /* 0x00000025662d7221 */ /* 0x000fe20000010000 */
[C---:B------:R-:W-:Y:S05]  /*19d50*/  HMMA.16816.F32.BF16 R16, R64.reuse, R46, R16 ;  /* 0x0000002e4010723c */ /* 0x040fea0000041810 */
[----:B------:R-:W-:Y:S01]  /*19d60*/  LOP3.LUT R154, R154, R3, RZ, 0xc0, !PT ;  /* 0x000000039a9a7212 */ /* 0x000fe200078ec0ff */
[-C--:B---3--:R-:W-:Y:S05]  /*19d70*/  HMMA.16816.F32.BF16 R20, R64, R40.reuse, R20 ;  /* 0x000000284014723c */ /* 0x088fea0000041814 */
[----:B------:R-:W-:Y:S01]  /*19d80*/  FADD.FTZ R3, R160, R53 ;  /* 0x00000035a0037221 */ /* 0x000fe20000010000 */
[C---:B------:R-:W-:Y:S05]  /*19d90*/  HMMA.16816.F32.BF16 R24, R48.reuse, R40, R24 ;  /* 0x000000283018723c */ /* 0x040fea0000041818 */
[----:B------:R-:W-:Y:S01]  /*19da0*/  FADD.FTZ R3, R159, R3 ;  /* 0x000000039f037221 */ /* 0x000fe20000010000 */
[-C--:B------:R-:W-:Y:S05]  /*19db0*/  HMMA.16816.F32.BF16 R28, R48, R42.reuse, R28 ;  /* 0x0000002a301c723c */ /* 0x080fea000004181c */
[----:B------:R-:W-:Y:S01]  /*19dc0*/  FADD.FTZ R2, R145, R3 ;  /* 0x0000000391027221 */ /* 0x000fe20000010000 */
[----:B------:R-:W-:Y:S01]  /*19dd0*/  FADD.FTZ R3, R147, R0 ;  /* 0x0000000093037221 */ /* 0x000fe20000010000 */
[----:B------:R-:W-:Y:S04]  /*19de0*/  HMMA.16816.F32.BF16 R32, R64, R42, R32 ;  /* 0x0000002a4020723c */ /* 0x000fe80000041820 */
[----:B------:R-:W-:Y:S01]  /*19df0*/  FADD.FTZ R0, R146, R2 ;  /* 0x0000000292007221 */ /* 0x000fe20000010000 */
[----:B------:R-:W-:Y:S01]  /*19e00*/  FADD.FTZ R2, R101, R36 ;  /* 0x0000002465027221 */ /* 0x000fe20000010000 */
[-C--:B--2---:R-:W-:Y:S01]  /*19e10*/  HMMA.16816.F32.BF16 R160, R140, R148.reuse, R4 ;  /* 0x000000948ca0723c */ /* 0x084fe20000041804 */
[----:B------:R-:W1:Y:S04]  /*19e20*/  LDSM.16.MT88.4 R36, [R206+0x5c00] ;  /* 0x005c0000ce24783b */ /* 0x000e680000004200 */
[----:B------:R-:W-:Y:S01]  /*19e30*/  FADD.FTZ R44, R103, R3 ;  /* 0x00000003672c7221 */ /* 0x000fe20000010000 */
[----:B------:R-:W-:Y:S01]  /*19e40*/  FADD.FTZ R3, R104, R0 ;  /* 0x0000000068037221 */ /* 0x000fe20000010000 */
[----:B------:R-:W-:Y:S01]  /*19e50*/  FADD.FTZ R0, R106, R2 ;  /* 0x000000026a007221 */ /* 0x000fe20000010000 */
[----:B------:R-:W-:Y:S01]  /*19e60*/  FADD.FTZ R2, R107, R45 ;  /* 0x0000002d6b027221 */ /* 0x000fe20000010000 */
[C---:B------:R-:W-:Y:S04]  /*19e70*/  HMMA.16816.F32.BF16 R168, R152.reuse, R148, R8 ;  /* 0x0000009498a8723c */ /* 0x040fe80000041808 */
[----:B------:R-:W-:Y:S01]  /*19e80*/  FADD.FTZ R2, R111, R2 ;  /* 0x000000026f027221 */ /* 0x000fe20000010000 */
[----:B------:R-:W-:Y:S01]  /*19e90*/  FADD.FTZ R41, R108, R44 ;  /* 0x0000002c6c297221 */ /* 0x000fe20000010000 */
[----:B------:R-:W-:Y:S01]  /*19ea0*/  FADD.FTZ R40, R109, R3 ;  /* 0x000000036d287221 */ /* 0x000fe20000010000 */
[----:B------:R-:W-:Y:S01]  /*19eb0*/  FADD.FTZ R0, R110, R0 ;  /* 0x000000006e007221 */ /* 0x000fe20000010000 */
[-C--:B------:R-:W-:Y:S03]  /*19ec0*/  HMMA.16816.F32.BF16 R164, R152, R150.reuse, R12 ;  /* 0x0000009698a4723c */ /* 0x080fe6000004180c */
[----:B------:R-:W-:Y:S01]  /*19ed0*/  FADD.FTZ R3, R112, R41 ;  /* 0x0000002970037221 */ /* 0x000fe20000010000 */
[----:B------:R-:W-:Y:S01]  /*19ee0*/  FADD.FTZ R40, R117, R40 ;  /* 0x0000002875287221 */ /* 0x000fe20000010000 */
        /* <DEDUP_REMOVED lines=9> */
[----:B------:R-:W-:Y:S03]  /*19f80*/  FADD.FTZ R3, R126, R41 ;  /* 0x000000297e037221 */ /* 0x000fe60000010000 */
[----:B------:R-:W-:Y:S01]  /*19f90*/  FADD.FTZ R5, R127, R40 ;  /* 0x000000287f057221 */ /* 0x000fe20000010000 */
[----:B------:R-:W-:Y:S01]  /*19fa0*/  FADD.FTZ R3, R128, R3 ;  /* 0x0000000380037221 */ /* 0x000fe20000010000 */
        /* <DEDUP_REMOVED lines=16> */
[-C--:B-1----:R-:W-:Y:S03]  /*1a0b0*/  HMMA.16816.F32.BF16 R144, R140, R36.reuse, R20 ;  /* 0x000000248c90723c */ /* 0x082fe60000041814 */
        /* <DEDUP_REMOVED lines=15> */
[----:B------:R-:W-:Y:S04]  /*1a1b0*/  HMMA.16816.F32.BF16 R140, R140, R38, R32 ;  /* 0x000000268c8c723c */ /* 0x000fe80000041820 */
        /* <DEDUP_REMOVED lines=9> */
[----:B------:R-:W-:Y:S01]  /*1a250*/  FADD.FTZ R0, R68, R3 ;  /* 0x0000000344007221 */ /* 0x000fe20000010000 */
[----:B------:R-:W-:Y:S01]  /*1a260*/  IMAD.MOV.U32 R132, RZ, RZ, R137 ;  /* 0x000000ffff847224 */ /* 0x000fe200078e0089 */
[----:B------:R-:W-:Y:S01]  /*1a270*/  STL [R1+0x34], R5 ;  /* 0x0000340501007387 */ /* 0x000fe20000100800 */
[----:B------:R-:W-:Y:S01]  /*1a280*/  FADD.FTZ R3, R81, R4 ;  /* 0x0000000451037221 */ /* 0x000fe20000010000 */
[----:B------:R-:W-:Y:S01]  /*1a290*/  FADD.FTZ R2, R69, R2 ;  /* 0x0000000245027221 */ /* 0x000fe20000010000 */
[----:B------:R-:W-:Y:S01]  /*1a2a0*/  FADD.FTZ R0, R55, R0 ;  /* 0x0000000037007221 */ /* 0x000fe20000010000 */
[----:B------:R-:W-:Y:S02]  /*1a2b0*/  IMAD.MOV.U32 R134, RZ, RZ, R136 ;  /* 0x000000ffff867224 */ /* 0x000fe400078e0088 */
[----:B------:R1:W-:Y:S04]  /*1a2c0*/  STL [R1+0x38], R3 ;  /* 0x0000380301007387 */ /* 0x0003e80000100800 */
[----:B------:R4:W-:Y:S04]  /*1a2d0*/  STL [R1+0x3c], R2 ;  /* 0x00003c0201007387 */ /* 0x0009e80000100800 */
[----:B------:R4:W-:Y:S01]  /*1a2e0*/  STL [R1+0x40], R0 ;  /* 0x0000400001007387 */ /* 0x0009e20000100800 */
[----:B-1----:R-:W-:Y:S01]  /*1a2f0*/  IMAD.MOV.U32 R3, RZ, RZ, R138 ;  /* 0x000000ffff037224 */ /* 0x002fe200078e008a */
[----:B------:R-:W-:Y:S06]  /*1a300*/  @P1 BRA `(.L_x_223) ;  /* 0xffffff9000b81947 */ /* 0x000fec000383ffff */
.L_x_222:
[----:B------:R-:W4:Y:S01]  /*1a310*/  LDL.LU R6, [R1+0x34] ;  /* 0x0000340001067983 */ /* 0x000f220000300800 */
[----:B------:R-:W-:-:S03]  /*1a320*/  ULDC UR6, c[0x0][0x38c] ;  /* 0x0000e30000067ab9 */ /* 0x000fc60000000800 */
[----:B------:R-:W2:Y:S04]  /*1a330*/  LDL.LU R5, [R1+0x38] ;  /* 0x0000380001057983 */ /* 0x000ea80000300800 */
[----:B------:R-:W3:Y:S04]  /*1a340*/  LDL.LU R7, [R1+0x3c] ;  /* 0x00003c0001077983 */ /* 0x000ee80000300800 */
[----:B-----5:R-:W3:Y:S01]  /*1a350*/  LDL.LU R8, [R1+0x40] ;  /* 0x0000400001087983 */ /* 0x020ee20000300800 */
[----:B------:R-:W1:Y:S01]  /*1a360*/  S2UR UR4, SR_CgaCtaId ;  /* 0x00000000000479c3 */ /* 0x000e620000008800 */
[----:B------:R-:W-:Y:S01]  /*1a370*/  UISETP.NE.AND UP0, UPT, UR12, -0x1, UPT ;  /* 0xffffffff0c00788c */ /* 0x000fe2000bf05270 */
[----:B------:R-:W-:Y:S01]  /*1a380*/  MOV R15, 0x10 ;  /* 0x00000010000f7802 */ /* 0x000fe20000000f00 */
[----:B------:R-:W1:Y:S02]  /*1a390*/  S2R R22, SR_TID.X ;  /* 0x0000000000167919 */ /* 0x000e640000002100 */
[----:B-1----:R-:W-:Y:S01]  /*1a3a0*/  SHF.R.S32.HI R21, RZ, 0x1f, R22 ;  /* 0x0000001fff157819 */ /* 0x002fe20000011416 */
[----:B----4-:R-:W1:Y:S04]  /*1a3b0*/  SHFL.BFLY PT, R2, R6, 0x2, 0x1f ;  /* 0x0c401f0006027f89 */ /* 0x010e6800000e0000 */
[----:B--2---:R-:W2:Y:S04]  /*1a3c0*/  SHFL.BFLY PT, R0, R5, 0x2, 0x1f ;  /* 0x0c401f0005007f89 */ /* 0x004ea800000e0000 */
[----:B---3--:R-:W3:Y:S04]  /*1a3d0*/  SHFL.BFLY PT, R4, R7, 0x2, 0x1f ;  /* 0x0c401f0007047f89 */ /* 0x008ee800000e0000 */
[----:B------:R-:W4:Y:S01]  /*1a3e0*/  SHFL.BFLY PT, R3, R8, 0x2, 0x1f ;  /* 0x0c401f0008037f89 */ /* 0x000f2200000e0000 */
[----:B-1----:R-:W-:Y:S01]  /*1a3f0*/  FADD.FTZ R2, R2, R6 ;  /* 0x0000000602027221 */ /* 0x002fe20000010000 */
[----:B--2---:R-:W-:-:S04]  /*1a400*/  FADD.FTZ R0, R0, R5 ;  /* 0x0000000500007221 */ /* 0x004fc80000010000 */
[----:B------:R-:W1:Y:S01]  /*1a410*/  SHFL.BFLY PT, R5, R2, 0x1, 0x1f ;  /* 0x0c201f0002057f89 */ /* 0x000e6200000e0000 */
[----:B---3--:R-:W-:-:S03]  /*1a420*/  FADD.FTZ R4, R4, R7 ;  /* 0x0000000704047221 */ /* 0x008fc60000010000 */
[----:B------:R-:W2:Y:S01]  /*1a430*/  SHFL.BFLY PT, R6, R0, 0x1, 0x1f ;  /* 0x0c201f0000067f89 */ /* 0x000ea200000e0000 */
[----:B----4-:R-:W-:-:S03]  /*1a440*/  FADD.FTZ R3, R3, R8 ;  /* 0x0000000803037221 */ /* 0x010fc60000010000 */
[----:B------:R-:W3:Y:S01]  /*1a450*/  SHFL.BFLY PT, R7, R4, 0x1, 0x1f ;  /* 0x0c201f0004077f89 */ /* 0x000ee200000e0000 */
[----:B-1----:R-:W-:Y:S01]  /*1a460*/  FADD.FTZ R17, R2, R5 ;  /* 0x0000000502117221 */ /* 0x002fe20000010000 */
[----:B------:R-:W-:Y:S02]  /*1a470*/  MOV R2, 0x3f800000 ;  /* 0x3f80000000027802 */ /* 0x000fe40000000f00 */
[----:B------:R-:W1:Y:S01]  /*1a480*/  SHFL.BFLY PT, R5, R3, 0x1, 0x1f ;  /* 0x0c201f0003057f89 */ /* 0x000e6200000e0000 */
[----:B--2---:R-:W-:Y:S01]  /*1a490*/  FADD.FTZ R18, R0, R6 ;  /* 0x0000000600127221 */ /* 0x004fe20000010000 */
[----:B------:R-:W-:Y:S02]  /*1a4a0*/  FSETP.NE.FTZ.AND P4, PT, R17, RZ, PT ;  /* 0x000000ff1100720b */ /* 0x000fe40003f95000 */
[----:B------:R-:W-:Y:S01]  /*1a4b0*/  MOV R0, 0x3f800000 ;  /* 0x3f80000000007802 */ /* 0x000fe20000000f00 */
[----:B---3--:R-:W-:Y:S01]  /*1a4c0*/  FADD.FTZ R19, R4, R7 ;  /* 0x0000000704137221 */ /* 0x008fe20000010000 */
[----:B------:R-:W-:Y:S01]  /*1a4d0*/  FSETP.NE.FTZ.AND P3, PT, R18, RZ, PT ;  /* 0x000000ff1200720b */ /* 0x000fe20003f75000 */
[----:B------:R-:W-:Y:S01]  /*1a4e0*/  IMAD.MOV.U32 R4, RZ, RZ, 0x3f800000 ;  /* 0x3f800000ff047424 */ /* 0x000fe200078e00ff */
[----:B------:R-:W-:-:S02]  /*1a4f0*/  LEA.HI R7, R21, R22, RZ, 0x2 ;  /* 0x0000001615077211 */ /* 0x000fc400078f10ff */
[----:B------:R-:W-:Y:S02]  /*1a500*/  FSETP.NE.FTZ.AND P2, PT, R19, RZ, PT ;  /* 0x000000ff1300720b */ /* 0x000fe40003f55000 */
[----:B------:R-:W-:Y:S02]  /*1a510*/  SHF.R.S32.HI R26, RZ, 0x2, R7 ;  /* 0x00000002ff1a7819 */ /* 0x000fe40000011407 */
[----:B------:R-:W-:Y:S01]  /*1a520*/  LEA.HI R21, R21, R22, RZ, 0x5 ;  /* 0x0000001615157211 */ /* 0x000fe200078f28ff */
[----:B------:R-:W2:Y:S03]  /*1a530*/  @P4 MUFU.RCP R0, R17 ;  /* 0x0000001100004308 */ /* 0x000ea60000001000 */
[----:B------:R-:W-:Y:S01]  /*1a540*/  SHF.R.S32.HI R16, RZ, 0x5, R21 ;  /* 0x00000005ff107819 */ /* 0x000fe20000011415 */
[----:B-1----:R-:W-:-:S04]  /*1a550*/  FADD.FTZ R20, R3, R5 ;  /* 0x0000000503147221 */ /* 0x002fc80000010000 */
[----:B------:R-:W1:Y:S01]  /*1a560*/  @P3 MUFU.RCP R2, R18 ;  /* 0x0000001200023308 */ /* 0x000e620000001000 */
[----:B------:R-:W-:Y:S02]  /*1a570*/  MOV R5, 0x3f800000 ;  /* 0x3f80000000057802 */ /* 0x000fe40000000f00 */
[----:B------:R-:W-:Y:S02]  /*1a580*/  SHF.R.S32.HI R3, RZ, 0x1f, R26 ;  /* 0x0000001fff037819 */ /* 0x000fe4000001141a */
[----:B------:R-:W-:Y:S02]  /*1a590*/  FSETP.NE.FTZ.AND P1, PT, R20, RZ, PT ;  /* 0x000000ff1400720b */ /* 0x000fe40003f35000 */
[----:B------:R-:W-:Y:S01]  /*1a5a0*/  LEA.HI R3, R3, R26, RZ, 0x3 ;  /* 0x0000001a03037211 */ /* 0x000fe200078f18ff */
[----:B------:R-:W3:Y:S01]  /*1a5b0*/  @P2 MUFU.RCP R4, R19 ;  /* 0x0000001300042308 */ /* 0x000ee20000001000 */
[----:B--2---:R-:W-:Y:S02]  /*1a5c0*/  FMUL.FTZ R0, R0, UR6 ;  /* 0x0000000600007c20 */ /* 0x004fe40008410000 */
[----:B------:R-:W-:-:S02]  /*1a5d0*/  LOP3.LUT R3, R3, 0xfffffff8, RZ, 0xc0, !PT ;  /* 0xfffffff803037812 */ /* 0x000fc400078ec0ff */
[C---:B------:R-:W-:Y:S01]  /*1a5e0*/  FMUL.FTZ R160, R0.reuse, R160 ;  /* 0x000000a000a07220 */ /* 0x040fe20000410000 */
[C---:B------:R-:W-:Y:S01]  /*1a5f0*/  FMUL.FTZ R161, R0.reuse, R161 ;  /* 0x000000a100a17220 */ /* 0x040fe20000410000 */
[----:B------:R-:W-:Y:S01]  /*1a600*/  FMUL.FTZ R148, R0, R148 ;  /* 0x0000009400947220 */ /* 0x000fe20000410000 */
[----:B------:R-:W-:Y:S02]  /*1a610*/  IMAD.IADD R3, R26, 0x1, -R3 ;  /* 0x000000011a037824 */ /* 0x000fe400078e0a03 */
[----:B-1----:R-:W-:Y:S01]  /*1a620*/  FMUL.FTZ R2, R2, UR6 ;  /* 0x0000000602027c20 */ /* 0x002fe20008410000 */
[----:B------:R-:W1:Y:S01]  /*1a630*/  @P1 MUFU.RCP R5, R20 ;  /* 0x0000001400051308 */ /* 0x000e620000001000 */
[C---:B------:R-:W-:Y:S01]  /*1a640*/  FMUL.FTZ R149, R0.reuse, R149 ;  /* 0x0000009500957220 */ /* 0x040fe20000410000 */
[C---:B------:R-:W-:Y:S01]  /*1a650*/  FMUL.FTZ R144, R0.reuse, R144 ;  /* 0x0000009000907220 */ /* 0x040fe20000410000 */
[C---:B------:R-:W-:Y:S01]  /*1a660*/  FMUL.FTZ R9, R0.reuse, R145 ;  /* 0x0000009100097220 */ /* 0x040fe20000410000 */
[C---:B------:R-:W-:Y:S01]  /*1a670*/  FMUL.FTZ R140, R0.reuse, R140 ;  /* 0x0000008c008c7220 */ /* 0x040fe20000410000 */
[----:B------:R-:W-:Y:S01]  /*1a680*/  FMUL.FTZ R141, R0, R141 ;  /* 0x0000008d008d7220 */ /* 0x000fe20000410000 */
[----:B------:R-:W-:Y:S01]  /*1a690*/  FMUL.FTZ R162, R2, R162 ;  /* 0x000000a202a27220 */ /* 0x000fe20000410000 */
[----:B---3--:R-:W-:Y:S01]  /*1a6a0*/  FMUL.FTZ R0, R4, UR6 ;  /* 0x0000000604007c20 */ /* 0x008fe20008410000 */
[C---:B------:R-:W-:Y:S01]  /*1a6b0*/  FMUL.FTZ R6, R2.reuse, R163 ;  /* 0x000000a302067220 */ /* 0x040fe20000410000 */
[C---:B------:R-:W-:Y:S01]  /*1a6c0*/  FMUL.FTZ R150, R2.reuse, R150 ;  /* 0x0000009602967220 */ /* 0x040fe20000410000 */
[C---:B------:R-:W-:Y:S01]  /*1a6d0*/  FMUL.FTZ R151, R2.reuse, R151 ;  /* 0x0000009702977220 */ /* 0x040fe20000410000 */
[C---:B------:R-:W-:Y:S01]  /*1a6e0*/  FMUL.FTZ R146, R2.reuse, R146 ;  /* 0x0000009202927220 */ /* 0x040fe20000410000 */
[C---:B------:R-:W-:Y:S01]  /*1a6f0*/  FMUL.FTZ R147, R2.reuse, R147 ;  /* 0x0000009302937220 */ /* 0x040fe20000410000 */
[C---:B------:R-:W-:Y:S01]  /*1a700*/  FMUL.FTZ R142, R2.reuse, R142 ;  /* 0x0000008e028e7220 */ /* 0x040fe20000410000 */
[----:B------:R-:W-:Y:S01]  /*1a710*/  FMUL.FTZ R143, R2, R143 ;  /* 0x0000008f028f7220 */ /* 0x000fe20000410000 */
[----:B------:R-:W-:Y:S01]  /*1a720*/  LOP3.LUT R4, R7, 0xfffffffc, RZ, 0xc0, !PT ;  /* 0xfffffffc07047812 */ /* 0x000fe200078ec0ff */
[C---:B------:R-:W-:Y:S01]  /*1a730*/  FMUL.FTZ R168, R0.reuse, R168 ;  /* 0x000000a800a87220 */ /* 0x040fe20000410000 */
[----:B------:R-:W-:Y:S01]  /*1a740*/  LEA.HI R2, R3, R3, RZ, 0x1 ;  /* 0x0000000303027211 */ /* 0x000fe200078f08ff */
[C---:B------:R-:W-:Y:S01]  /*1a750*/  FMUL.FTZ R169, R0.reuse, R169 ;  /* 0x000000a900a97220 */ /* 0x040fe20000410000 */
[C---:B------:R-:W-:Y:S01]  /*1a760*/  FMUL.FTZ R164, R0.reuse, R164 ;  /* 0x000000a400a47220 */ /* 0x040fe20000410000 */
[C---:B------:R-:W-:Y:S01]  /*1a770*/  FMUL.FTZ R11, R0.reuse, R165 ;  /* 0x000000a5000b7220 */ /* 0x040fe20000410000 */
[C---:B------:R-:W-:Y:S01]  /*1a780*/  FMUL.FTZ R156, R0.reuse, R156 ;  /* 0x0000009c009c7220 */ /* 0x040fe20000410000 */
[C---:B------:R-:W-:Y:S01]  /*1a790*/  FMUL.FTZ R157, R0.reuse, R157 ;  /* 0x0000009d009d7220 */ /* 0x040fe20000410000 */
[C---:B------:R-:W-:Y:S01]  /*1a7a0*/  FMUL.FTZ R152, R0.reuse, R152 ;  /* 0x0000009800987220 */ /* 0x040fe20000410000 */
[----:B------:R-:W-:Y:S01]  /*1a7b0*/  FMUL.FTZ R13, R0, R153 ;  /* 0x00000099000d7220 */ /* 0x000fe20000410000 */
[----:B-1----:R-:W-:Y:S01]  /*1a7c0*/  FMUL.FTZ R0, R5, UR6 ;  /* 0x0000000605007c20 */ /* 0x002fe20008410000 */
[----:B------:R-:W-:Y:S01]  /*1a7d0*/  IADD3 R5, -R4, R22, RZ ;  /* 0x0000001604057210 */ /* 0x000fe20007ffe1ff */
[----:B------:R-:W-:Y:S01]  /*1a7e0*/  UMOV UR6, 0x400 ;  /* 0x0000040000067882 */ /* 0x000fe20000000000 */
[----:B------:R-:W-:Y:S01]  /*1a7f0*/  LOP3.LUT R4, R2, 0x3fffffe, RZ, 0xc0, !PT ;  /* 0x03fffffe02047812 */ /* 0x000fe200078ec0ff */
[----:B------:R-:W-:Y:S01]  /*1a800*/  ULEA UR4, UR4, UR6, 0x18 ;  /* 0x0000000604047291 */ /* 0x000fe2000f8ec03f */
[----:B------:R-:W-:Y:S01]  /*1a810*/  SHF.R.S32.HI R8, RZ, 0x1, R2 ;  /* 0x00000001ff087819 */ /* 0x000fe20000011402 */
[C---:B------:R-:W-:Y:S01]  /*1a820*/  FMUL.FTZ R170, R0.reuse, R170 ;  /* 0x000000aa00aa7220 */ /* 0x040fe20000410000 */
[----:B------:R-:W-:Y:S01]  /*1a830*/  FMUL.FTZ R14, R0, R171 ;  /* 0x000000ab000e7220 */ /* 0x000fe20000410000 */
[----:B------:R-:W-:Y:S01]  /*1a840*/  IMAD.IADD R4, R3, 0x1, -R4 ;  /* 0x0000000103047824 */ /* 0x000fe200078e0a04 */
[----:B------:R-:W-:Y:S01]  /*1a850*/  LEA R3, R16, R5, 0x8 ;  /* 0x0000000510037211 */ /* 0x000fe200078e40ff */
[----:B------:R-:W-:Y:S01]  /*1a860*/  FMUL.FTZ R166, R0, R166 ;  /* 0x000000a600a67220 */ /* 0x000fe20000410000 */
[----:B------:R-:W-:Y:S01]  /*1a870*/  SHF.L.U32 R2, R8, 0x6, RZ ;  /* 0x0000000608027819 */ /* 0x000fe200000006ff */
[C---:B------:R-:W-:Y:S01]  /*1a880*/  FMUL.FTZ R10, R0.reuse, R167 ;  /* 0x000000a7000a7220 */ /* 0x040fe20000410000 */
[----:B------:R-:W-:Y:S01]  /*1a890*/  FMUL.FTZ R158, R0, R158 ;  /* 0x0000009e009e7220 */ /* 0x000fe20000410000 */
[----:B------:R-:W-:Y:S01]  /*1a8a0*/  IMAD R3, R4, 0x10, R3 ;  /* 0x0000001004037824 */ /* 0x000fe200078e0203 */
[----:B------:R-:W-:Y:S01]  /*1a8b0*/  LOP3.LUT R2, R2, 0xc0, RZ, 0xc0, !PT ;  /* 0x000000c002027812 */ /* 0x000fe200078ec0ff */
[----:B------:R-:W-:Y:S01]  /*1a8c0*/  FMUL.FTZ R159, R0, R159 ;  /* 0x0000009f009f7220 */ /* 0x000fe20000410000 */
[----:B------:R-:W-:Y:S01]  /*1a8d0*/  LOP3.LUT R4, R8, 0x1, RZ, 0xc0, !PT ;  /* 0x0000000108047812 */ /* 0x000fe200078ec0ff */
[----:B------:R-:W-:Y:S01]  /*1a8e0*/  FMUL.FTZ R154, R0, R154 ;  /* 0x0000009a009a7220 */ /* 0x000fe20000410000 */
[----:B------:R-:W-:Y:S01]  /*1a8f0*/  LEA.HI R2, R2, R2, RZ, 0x1d ;  /* 0x0000000202027211 */ /* 0x000fe200078fe8ff */
[----:B------:R-:W-:Y:S01]  /*1a900*/  FMUL.FTZ R12, R0, R155 ;  /* 0x0000009b000c7220 */ /* 0x000fe20000410000 */
[----:B------:R-:W-:Y:S01]  /*1a910*/  ISETP.NE.U32.AND P0, PT, R4, 0x1, PT ;  /* 0x000000010400780c */ /* 0x000fe20003f05070 */
[----:B------:R-:W-:Y:S01]  /*1a920*/  @UP0 ULDC.64 UR6, c[0x0][0x298] ;  /* 0x0000a60000060ab9 */ /* 0x000fe20000000a00 */
[----:B------:R-:W-:Y:S01]  /*1a930*/  LEA R2, R3, R2, 0x1 ;  /* 0x0000000203027211 */ /* 0x000fe200078e08ff */
[----:B------:R-:W-:Y:S01]  /*1a940*/  @UP0 UIMAD.WIDE.U32 UR10, UR12, UR6, URZ ;  /* 0x000000060c0a02a5 */ /* 0x000fe2000f8e003f */
[----:B------:R-:W-:-:S02]  /*1a950*/  SEL R15, R15, 0xfffffff0, P0 ;  /* 0xfffffff00f0f7807 */ /* 0x000fc40000000000 */
[----:B------:R-:W-:Y:S02]  /*1a960*/  PLOP3.LUT P0, PT, PT, PT, UP0, 0x80, 0x0 ;  /* 0x000000000000781c */ /* 0x000fe40003f0f008 */
[----:B------:R-:W-:Y:S02]  /*1a970*/  LOP3.LUT P5, RZ, R8, 0x2, RZ, 0xc0, !PT ;  /* 0x0000000208ff7812 */ /* 0x000fe400078ac0ff */
[----:B------:R-:W-:Y:S01]  /*1a980*/  LEA R0, R2, UR4, 0x1 ;  /* 0x0000000402007c11 */ /* 0x000fe2000f8e08ff */
[----:B------:R-:W-:Y:S01]  /*1a990*/  @UP0 UIMAD UR4, UR12, UR7, UR11 ;  /* 0x000000070c0402a4 */ /* 0x000fe2000f8e020b */
[----:B------:R-:W-:Y:S02]  /*1a9a0*/  F2FP.BF16.F32.PACK_AB R7, R161, R160 ;  /* 0x000000a0a107723e */ /* 0x000fe400000010ff */
[----:B------:R-:W-:Y:S01]  /*1a9b0*/  F2FP.BF16.F32.PACK_AB R6, R6, R162 ;  /* 0x000000a20606723e */ /* 0x000fe200000010ff */
[----:B------:R-:W-:Y:S01]  /*1a9c0*/  IMAD.IADD R3, R0, 0x1, R15 ;  /* 0x0000000100037824 */ /* 0x000fe200078e020f */
[----:B------:R-:W-:Y:S01]  /*1a9d0*/  F2FP.BF16.F32.PACK_AB R4, R149, R148 ;  /* 0x000000949504723e */ /* 0x000fe200000010ff */
[----:B------:R1:W-:Y:S01]  /*1a9e0*/  STS [R0], R7 ;  /* 0x0000000700007388 */ /* 0x0003e20000000800 */
[----:B------:R-:W-:-:S02]  /*1a9f0*/  F2FP.BF16.F32.PACK_AB R2, R151, R150 ;  /* 0x000000969702723e */ /* 0x000fc400000010ff */
[----:B------:R-:W-:Y:S01]  /*1aa00*/  F2FP.BF16.F32.PACK_AB R5, R169, R168 ;  /* 0x000000a8a905723e */ /* 0x000fe200000010ff */
[----:B------:R2:W-:Y:S01]  /*1aa10*/  STS [R0+0x200], R6 ;  /* 0x0002000600007388 */ /* 0x0005e20000000800 */
[----:B------:R-:W-:Y:S02]  /*1aa20*/  F2FP.BF16.F32.PACK_AB R14, R14, R170 ;  /* 0x000000aa0e0e723e */ /* 0x000fe400000010ff */
[----:B------:R-:W-:Y:S01]  /*1aa30*/  F2FP.BF16.F32.PACK_AB R11, R11, R164 ;  /* 0x000000a40b0b723e */ /* 0x000fe200000010ff */
[----:B------:R3:W-:Y:S01]  /*1aa40*/  STS [R3], R4 ;  /* 0x0000000403007388 */ /* 0x0007e20000000800 */
[----:B------:R-:W-:Y:S02]  /*1aa50*/  F2FP.BF16.F32.PACK_AB R10, R10, R166 ;  /* 0x000000a60a0a723e */ /* 0x000fe400000010ff */
[----:B------:R-:W-:Y:S01]  /*1aa60*/  F2FP.BF16.F32.PACK_AB R9, R9, R144 ;  /* 0x000000900909723e */ /* 0x000fe200000010ff */
[----:B------:R4:W-:Y:S01]  /*1aa70*/  STS [R3+0x200], R2 ;  /* 0x0002000203007388 */ /* 0x0009e20000000800 */
[----:B------:R-:W-:-:S02]  /*1aa80*/  F2FP.BF16.F32.PACK_AB R8, R147, R146 ;  /* 0x000000929308723e */ /* 0x000fc400000010ff */
[----:B------:R-:W-:Y:S01]  /*1aa90*/  F2FP.BF16.F32.PACK_AB R13, R13, R152 ;  /* 0x000000980d0d723e */ /* 0x000fe200000010ff */
[----:B------:R4:W-:Y:S01]  /*1aaa0*/  STS [R0+0x1000], R5 ;  /* 0x0010000500007388 */ /* 0x0009e20000000800 */
[----:B------:R-:W-:Y:S02]  /*1aab0*/  F2FP.BF16.F32.PACK_AB R12, R12, R154 ;  /* 0x0000009a0c0c723e */ /* 0x000fe400000010ff */
[----:B-1----:R-:W-:Y:S02]  /*1aac0*/  F2FP.BF16.F32.PACK_AB R7, R157, R156 ;  /* 0x0000009c9d07723e */ /* 0x002fe400000010ff */
[----:B--2---:R-:W-:Y:S02]  /*1aad0*/  F2FP.BF16.F32.PACK_AB R6, R159, R158 ;  /* 0x0000009e9f06723e */ /* 0x004fe400000010ff */
[----:B---3--:R-:W-:Y:S02]  /*1aae0*/  F2FP.BF16.F32.PACK_AB R4, R143, R142 ;  /* 0x0000008e8f04723e */ /* 0x008fe400000010ff */
[----:B----4-:R-:W-:-:S02]  /*1aaf0*/  IADD3 R2, R0, 0x20, RZ ;  /* 0x0000002000027810 */ /* 0x010fc40007ffe0ff */
[----:B------:R-:W-:Y:S02]  /*1ab00*/  @P5 IADD3 R2, R0, -0x20, RZ ;  /* 0xffffffe000025810 */ /* 0x000fe40007ffe0ff */
[----:B------:R-:W-:Y:S01]  /*1ab10*/  F2FP.BF16.F32.PACK_AB R5, R141, R140 ;  /* 0x0000008c8d05723e */ /* 0x000fe200000010ff */
[----:B------:R-:W-:Y:S06]  /*1ab20*/  @P0 BRA `(.L_x_226) ;  /* 0x00000000001c0947 */ /* 0x000fec0003800000 */
[----:B------:R-:W1:Y:S01]  /*1ab30*/  S2UR UR8, SR_CTAID.Y ;  /* 0x00000000000879c3 */ /* 0x000e620000002600 */
[----:B------:R-:W-:Y:S01]  /*1ab40*/  ULDC.64 UR6, c[0x0][0x290] ;  /* 0x0000a40000067ab9 */ /* 0x000fe20000000a00 */
[----:B-1----:R-:W-:Y:S02]  /*1ab50*/  USHF.R.S32.HI UR4, URZ, 0x1f, UR8 ;  /* 0x0000001f3f047899 */ /* 0x002fe40008011408 */
[----:B------:R-:W-:Y:S02]  /*1ab60*/  UIMAD.WIDE.U32 UR10, UR8, UR6, URZ ;  /* 0x00000006080a72a5 */ /* 0x000fe4000f8e003f */
[----:B------:R-:W-:-:S04]  /*1ab70*/  UIMAD UR4, UR4, UR6, URZ ;  /* 0x00000006040472a4 */ /* 0x000fc8000f8e023f */
[----:B------:R-:W-:-:S04]  /*1ab80*/  UIMAD UR4, UR8, UR7, UR4 ;  /* 0x00000007080472a4 */ /* 0x000fc8000f8e0204 */
[----:B------:R-:W-:-:S12]  /*1ab90*/  UIADD3 UR4, UR11, UR4, URZ ;  /* 0x000000040b047290 */ /* 0x000fd8000fffe03f */
.L_x_226:
[----:B------:R-:W-:Y:S01]  /*1aba0*/  ULDC.U8 UR6, c[0x0][0x3d9] ;  /* 0x0000f64000067ab9 */ /* 0x000fe20000000000 */
[----:B------:R1:W-:Y:S01]  /*1abb0*/  STS [R0+0x1200], R14 ;  /* 0x0012000e00007388 */ /* 0x0003e20000000800 */
[----:B------:R-:W-:Y:S01]  /*1abc0*/  ISETP.NE.AND P0, PT, RZ, UR6, PT ;  /* 0x00000006ff007c0c */ /* 0x000fe2000bf05270 */
[----:B------:R-:W-:Y:S02]  /*1abd0*/  ULDC.U8 UR8, c[0x0][0x3d8] ;  /* 0x0000f60000087ab9 */ /* 0x000fe40000000000 */
[----:B------:R2:W-:Y:S01]  /*1abe0*/  STS [R3+0x1000], R11 ;  /* 0x0010000b03007388 */ /* 0x0005e20000000800 */
[----:B------:R-:W-:-:S03]  /*1abf0*/  ISETP.NE.AND P6, PT, RZ, UR8, PT ;  /* 0x00000008ff007c0c */ /* 0x000fc6000bfc5270 */
[----:B------:R3:W-:Y:S01]  /*1ac00*/  STS [R3+0x1200], R10 ;  /* 0x0012000a03007388 */ /* 0x0007e20000000800 */
[----:B------:R-:W-:-:S03]  /*1ac10*/  ISETP.EQ.AND P6, PT, RZ, UR6, P6 ;  /* 0x00000006ff007c0c */ /* 0x000fc6000b7c2270 */
[----:B------:R-:W-:Y:S04]  /*1ac20*/  STS [R2], R9 ;  /* 0x0000000902007388 */ /* 0x000fe80000000800 */
[----:B------:R4:W-:Y:S01]  /*1ac30*/  STS [R2+0x200], R8 ;  /* 0x0002000802007388 */ /* 0x0009e20000000800 */
[----:B------:R-:W4:Y:S05]  /*1ac40*/  S2R R32, SR_CTAID.Z ;  /* 0x0000000000207919 */ /* 0x000f2a0000002700 */
[----:B------:R-:W-:Y:S01]  /*1ac50*/  @!P6 PLOP3.LUT P5, PT, PT, PT, PT, 0x8, 0x0 ;  /* 0x000000000000e81c */ /* 0x000fe20003fae170 */
[----:B------:R-:W4:Y:S01]  /*1ac60*/  S2R R24, SR_CTAID.X ;  /* 0x0000000000187919 */ /* 0x000f220000002500 */
[----:B-1----:R-:W-:Y:S01]  /*1ac70*/  IMAD.IADD R0, R15, 0x1, R2 ;  /* 0x000000010f007824 */ /* 0x002fe200078e0202 */
[----:B------:R-:W1:Y:S01]  /*1ac80*/  S2R R27, SR_TID.X ;  /* 0x00000000001b7919 */ /* 0x000e620000002100 */
[----:B--2---:R-:W2:Y:S03]  /*1ac90*/  @P4 LDC R11, c[0x0][0x2e8] ;  /* 0x0000ba00ff0b4b82 */ /* 0x004ea60000000800 */
[----:B------:R5:W-:Y:S04]  /*1aca0*/  STS [R0], R5 ;  /* 0x0000000500007388 */ /* 0x000be80000000800 */
[----:B------:R1:W-:Y:S01]  /*1acb0*/  STS [R0+0x200], R4 ;  /* 0x0002000400007388 */ /* 0x0003e20000000800 */
[----:B---3--:R-:W3:Y:S03]  /*1acc0*/  @P3 LDC R10, c[0x0][0x2e8] ;  /* 0x0000ba00ff0a3b82 */ /* 0x008ee60000000800 */
[----:B------:R1:W-:Y:S04]  /*1acd0*/  STS [R2+0x1000], R7 ;  /* 0x0010000702007388 */ /* 0x0003e80000000800 */
[----:B------:R1:W-:Y:S01]  /*1ace0*/  STS [R2+0x1200], R6 ;  /* 0x0012000602007388 */ /* 0x0003e20000000800 */
[----:B----4-:R-:W4:Y:S03]  /*1acf0*/  S2R R8, SR_CTAID.Y ;  /* 0x0000000000087919 */ /* 0x010f260000002600 */
[----:B------:R-:W-:Y:S04]  /*1ad00*/  STS [R0+0x1000], R13 ;  /* 0x0010000d00007388 */ /* 0x000fe80000000800 */
[----:B------:R4:W-:Y:S01]  /*1ad10*/  STS [R0+0x1200], R12 ;  /* 0x0012000c00007388 */ /* 0x0009e20000000800 */
[----:B-----5:R2:W2:Y:S01]  /*1ad20*/  @P4 MUFU.LG2 R5, R17 ;  /* 0x0000001100054308 */ /* 0x0204a20000000c00 */
[----:B-1----:R-:W-:-:S07]  /*1ad30*/  @P0 IMAD.MOV.U32 R4, RZ, RZ, 0x1 ;  /* 0x00000001ff040424 */ /* 0x002fce00078e00ff */
[----:B------:R1:W1:Y:S01]  /*1ad40*/  @P3 MUFU.LG2 R7, R18 ;  /* 0x0000001200073308 */ /* 0x0002620000000c00 */
[----:B------:R-:W4:Y:S08]  /*1ad50*/  @P0 LDC.64 R2, c[0x0][0x2c0] ;  /* 0x0000b000ff020b82 */ /* 0x000f300000000a00 */
[----:B------:R-:W1:Y:S01]  /*1ad60*/  @P0 LDC R6, c[0x0][0x2c0] ;  /* 0x0000b000ff060b82 */ /* 0x000e620000000800 */
[----:B----4-:R-:W-:Y:S01]  /*1ad70*/  @P0 IMAD R0, R3, R2, RZ ;  /* 0x0000000203000224 */ /* 0x010fe200078e02ff */
[----:B------:R-:W-:Y:S01]  /*1ad80*/  @!P6 CS2R R2, SRZ ;  /* 0x000000000002e805 */ /* 0x000fe2000001ff00 */
[----:B--23--:R-:W-:Y:S06]  /*1ad90*/  @!P6 BRA `(.L_x_227) ;  /* 0x000000000020e947 */ /* 0x00cfec0003800000 */
[----:B------:R-:W2:Y:S01]  /*1ada0*/  S2UR UR6, SR_CTAID.Y ;  /* 0x00000000000679c3 */ /* 0x000ea20000002600 */
[----:B------:R-:W-:Y:S01]  /*1adb0*/  ULDC UR7, c[0x0][0x2c4] ;  /* 0x0000b10000077ab9 */ /* 0x000fe20000000800 */
[----:B------:R-:W-:Y:S01]  /*1adc0*/  PLOP3.LUT P5, PT, PT, PT, PT, 0x80, 0x0 ;  /* 0x000000000000781c */ /* 0x000fe20003faf070 */
[----:B--2---:R-:W-:-:S04]  /*1add0*/  UIMAD UR6, UR6, UR7, URZ ;  /* 0x00000007060672a4 */ /* 0x004fc8000f8e023f */
[----:B------:R-:W-:-:S04]  /*1ade0*/  USEL UR12, UR6, UR12, !UP0 ;  /* 0x0000000c060c7287 */ /* 0x000fc8000c000000 */
[----:B------:R-:W-:Y:S02]  /*1adf0*/  USHF.R.S32.HI UR6, URZ, 0x1f, UR12 ;  /* 0x0000001f3f067899 */ /* 0x000fe4000801140c */
[----:B------:R-:W-:-:S04]  /*1ae00*/  IMAD.U32 R2, RZ, RZ, UR12 ;  /* 0x0000000cff027e24 */ /* 0x000fc8000f8e00ff */
[----:B------:R-:W-:Y:S02]  /*1ae10*/  MOV R3, UR6 ;  /* 0x0000000600037c02 */ /* 0x000fe40008000f00 */
.L_x_227:
[----:B------:R-:W-:Y:S05]  /*1ae20*/  @P0 BRA `(.L_x_228) ;  /* 0x0000000000180947 */ /* 0x000fea0003800000 */
[----:B------:R-:W2:Y:S01]  /*1ae30*/  LDC R0, c[0x0][0x2c4] ;  /* 0x0000b100ff007b82 */ /* 0x000ea20000000800 */
[----:B------:R-:W-:Y:S02]  /*1ae40*/  ISETP.NE.AND P0, PT, RZ, UR8, PT ;  /* 0x00000008ff007c0c */ /* 0x000fe4000bf05270 */
[----:B-1----:R-:W-:-:S05]  /*1ae50*/  MOV R6, 0x1 ;  /* 0x0000000100067802 */ /* 0x002fca0000000f00 */
[----:B------:R-:W1:Y:S08]  /*1ae60*/  LDC R4, c[0x0][0x270] ;  /* 0x00009c00ff047b82 */ /* 0x000e700000000800 */
[----:B--2---:R-:W1:Y:S02]  /*1ae70*/  @P0 LDC R0, c[0x0][0x2e4] ;  /* 0x0000b900ff000b82 */ /* 0x004e640000000800 */
[----:B-1----:R-:W-:-:S07]  /*1ae80*/  IMAD R4, R0, R4, RZ ;  /* 0x0000000400047224 */ /* 0x002fce00078e02ff */
.L_x_228:
[----:B------:R-:W-:Y:S01]  /*1ae90*/  BAR.SYNC.DEFER_BLOCKING 0x0 ;  /* 0x0000000000007b1d */ /* 0x000fe20000010000 */
[----:B------:R-:W-:Y:S01]  /*1aea0*/  LOP3.LUT R9, R21, 0xffffffe0, RZ, 0xc0, !PT ;  /* 0xffffffe015097812 */ /* 0x000fe200078ec0ff */
[----:B------:R-:W-:Y:S02]  /*1aeb0*/  IMAD R4, R8, R4, RZ ;  /* 0x0000000408047224 */ /* 0x000fe400078e02ff */
[----:B------:R-:W-:Y:S01]  /*1aec0*/  @P4 FMUL.FTZ R8, R5, 0.69314718246459960938 ;  /* 0x3f31721805084820 */ /* 0x000fe20000410000 */
[----:B-1----:R-:W-:Y:S01]  /*1aed0*/  @P3 FMUL.FTZ R7, R7, 0.69314718246459960938 ;  /* 0x3f31721807073820 */ /* 0x002fe20000410000 */
[----:B------:R-:W-:Y:S02]  /*1aee0*/  IADD3 R9, -R9, R22, RZ ;  /* 0x0000001609097210 */ /* 0x000fe40007ffe1ff */
[----:B------:R-:W1:Y:S01]  /*1aef0*/  @P2 LDC R15, c[0x0][0x2e8] ;  /* 0x0000ba00ff0f2b82 */ /* 0x000e620000000800 */
[----:B------:R-:W2:Y:S01]  /*1af00*/  @P2 MUFU.LG2 R13, R19 ;  /* 0x00000013000d2308 */ /* 0x000ea20000000c00 */
[----:B------:R-:W-:Y:S01]  /*1af10*/  SEL R5, R4, RZ, !P5 ;  /* 0x000000ff04057207 */ /* 0x000fe20006800000 */
[----:B------:R-:W-:Y:S01]  /*1af20*/  IMAD R4, R24, R6, RZ ;  /* 0x0000000618047224 */ /* 0x000fe200078e02ff */
[----:B------:R-:W-:Y:S01]  /*1af30*/  LOP3.LUT P0, RZ, R9, 0x3, RZ, 0xc0, !PT ;  /* 0x0000000309ff7812 */ /* 0x000fe2000780c0ff */
[----:B------:R-:W-:Y:S01]  /*1af40*/  BSSY B0, `(.L_x_229) ;  /* 0x0000048000007945 */ /* 0x000fe20003800000 */
[----:B------:R-:W-:Y:S01]  /*1af50*/  MOV R23, 0x7f800000 ;  /* 0x7f80000000177802 */ /* 0x000fe20000000f00 */
[----:B------:R-:W-:Y:S01]  /*1af60*/  @P3 FFMA.FTZ R23, R137, R10, R7 ;  /* 0x0000000a89173223 */ /* 0x000fe20000010007 */
[----:B------:R-:W3:Y:S01]  /*1af70*/  @P1 LDC R14, c[0x0][0x2e8] ;  /* 0x0000ba00ff0e1b82 */ /* 0x000ee20000000800 */
[----:B------:R-:W4:Y:S01]  /*1af80*/  @P1 MUFU.LG2 R12, R20 ;  /* 0x00000014000c1308 */ /* 0x000f220000000c00 */
[----:B------:R-:W-:Y:S01]  /*1af90*/  IMAD R0, R32, R0, R5 ;  /* 0x0000000020007224 */ /* 0x000fe200078e0205 */
[----:B------:R-:W-:Y:S01]  /*1afa0*/  SHF.R.S32.HI R25, RZ, 0x1f, R27 ;  /* 0x0000001fff197819 */ /* 0x000fe2000001141b */
[----:B------:R-:W-:Y:S01]  /*1afb0*/  IMAD.SHL.U32 R7, R4, 0x80, RZ ;  /* 0x0000008004077824 */ /* 0x000fe200078e00ff */
[----:B------:R-:W-:Y:S01]  /*1afc0*/  MOV R22, 0x7f800000 ;  /* 0x7f80000000167802 */ /* 0x000fe20000000f00 */
[----:B------:R-:W-:Y:S01]  /*1afd0*/  @P4 FFMA.FTZ R22, R138, R11, R8 ;  /* 0x0000000b8a164223 */ /* 0x000fe20000010008 */
[----:B------:R-:W-:-:S02]  /*1afe0*/  LEA.HI R25, R25, R27, RZ, 0x2 ;  /* 0x0000001b19197211 */ /* 0x000fc400078f10ff */
[--C-:B------:R-:W-:Y:S01]  /*1aff0*/  IADD3 R10, P4, P3, R7, R2, R0.reuse ;  /* 0x00000002070a7210 */ /* 0x100fe20007b9e000 */
[----:B------:R1:W3:Y:S01]  /*1b000*/  LDS.128 R28, [R217+0x1800] ;  /* 0x00180000d91c7984 */ /* 0x0002e20000000c00 */
[----:B--2---:R-:W-:Y:S01]  /*1b010*/  @P2 FMUL.FTZ R5, R13, 0.69314718246459960938 ;  /* 0x3f3172180d052820 */ /* 0x004fe20000410000 */
[----:B------:R-:W-:Y:S02]  /*1b020*/  SHF.R.S32.HI R9, RZ, 0x1f, R7 ;  /* 0x0000001fff097819 */ /* 0x000fe40000011407 */
[----:B------:R-:W-:Y:S02]  /*1b030*/  SHF.R.S32.HI R0, RZ, 0x1f, R0 ;  /* 0x0000001fff007819 */ /* 0x000fe40000011400 */
[----:B------:R-:W-:Y:S01]  /*1b040*/  MOV R21, 0x7f800000 ;  /* 0x7f80000000157802 */ /* 0x000fe20000000f00 */
[----:B----4-:R-:W-:Y:S01]  /*1b050*/  @P1 FMUL.FTZ R4, R12, 0.69314718246459960938 ;  /* 0x3f3172180c041820 */ /* 0x010fe20000410000 */
[----:B------:R-:W-:Y:S02]  /*1b060*/  IMAD.MOV.U32 R20, RZ, RZ, 0x7f800000 ;  /* 0x7f800000ff147424 */ /* 0x000fe400078e00ff */
[----:B-1----:R-:W-:Y:S01]  /*1b070*/  @P2 FFMA.FTZ R20, R136, R15, R5 ;  /* 0x0000000f88142223 */ /* 0x002fe20000010005 */
[----:B------:R-:W-:-:S02]  /*1b080*/  LOP3.LUT R24, R25, 0xfffffffc, RZ, 0xc0, !PT ;  /* 0xfffffffc19187812 */ /* 0x000fc400078ec0ff */
[----:B------:R-:W-:Y:S01]  /*1b090*/  IADD3.X R9, R9, R3, R0, P4, P3 ;  /* 0x0000000309097210 */ /* 0x000fe200027e6400 */
[----:B---3--:R-:W-:Y:S01]  /*1b0a0*/  @P1 FFMA.FTZ R21, R133, R14, R4 ;  /* 0x0000000e85151223 */ /* 0x008fe20000010004 */
[----:B------:R-:W-:Y:S06]  /*1b0b0*/  @P0 BRA `(.L_x_230) ;  /* 0x0000000000c00947 */ /* 0x000fec0003800000 */
        /* <DEDUP_REMOVED lines=31> */
[----:B------:R-:W-:Y:S02]  /*1b2b0*/  @!P5 LEA.HI.X.SX32 R2, R2, R9, 0x1, P2 ;  /* 0x000000090202d211 */ /* 0x000fe400010f0eff */
[----:B------:R-:W-:-:S05]  /*1b2c0*/  @!P3 IADD3 R10, P0, R5, R10, RZ ;  /* 0x0000000a050ab210 */ /* 0x000fca0007f1e0ff */
        /* <DEDUP_REMOVED lines=15> */
.L_x_230:
[----:B------:R-:W-:Y:S05]  /*1b3c0*/  BSYNC B0 ;  /* 0x0000000000007941 */ /* 0x000fea0003800000 */
.L_x_229:
[----:B-1----:R-:W2:Y:S01]  /*1b3d0*/  LDL.LU.64 R8, [R1+0x70] ;  /* 0x0000700001087983 */ /* 0x002ea20000300a00 */
[----:B------:R-:W-:Y:S01]  /*1b3e0*/  SHF.R.S32.HI R2, RZ, 0x2, R25 ;  /* 0x00000002ff027819 */ /* 0x000fe20000011419 */
[----:B------:R-:W-:Y:S01]  /*1b3f0*/  IMAD.IADD R3, R27, 0x1, -R24 ;  /* 0x000000011b037824 */ /* 0x000fe200078e0a18 */
[----:B------:R-:W-:Y:S01]  /*1b400*/  ULDC UR6, c[0x0][0x2d0] ;  /* 0x0000b40000067ab9 */ /* 0x000fe20000000800 */
[----:B------:R1:W3:Y:S01]  /*1b410*/  LDS.128 R12, [R217] ;  /* 0x00000000d90c7984 */ /* 0x0002e20000000c00 */
[----:B------:R-:W-:Y:S01]  /*1b420*/  SHF.R.S32.HI R6, RZ, 0x1f, R32 ;  /* 0x0000001fff067819 */ /* 0x000fe20000011420 */
[C---:B------:R-:W-:Y:S01]  /*1b430*/  VIADD R0, R2.reuse, 0x20 ;  /* 0x0000002002007836 */ /* 0x040fe20000000000 */
[----:B------:R-:W-:Y:S01]  /*1b440*/  BSSY B0, `(.L_x_231) ;  /* 0x000001f000007945 */ /* 0x000fe20003800000 */
[----:B------:R-:W-:Y:S02]  /*1b450*/  IMAD.SHL.U32 R3, R3, 0x8, RZ ;  /* 0x0000000803037824 */ /* 0x000fe400078e00ff */
[----:B------:R-:W-:-:S03]  /*1b460*/  VIADD R5, R2, 0x40 ;  /* 0x0000004002057836 */ /* 0x000fc60000000000 */
[----:B------:R-:W-:Y:S02]  /*1b470*/  SHF.R.S32.HI R3, RZ, 0x1f, R3 ;  /* 0x0000001fff037819 */ /* 0x000fe40000011403 */
[C---:B--2---:R-:W-:Y:S01]  /*1b480*/  ISETP.GE.AND P4, PT, R8.reuse, UR6, PT ;  /* 0x0000000608007c0c */ /* 0x044fe2000bf86270 */
[----:B------:R-:W-:Y:S01]  /*1b490*/  ULDC.64 UR6, c[0x0][0x2a0] ;  /* 0x0000a80000067ab9 */ /* 0x000fe20000000a00 */
[----:B------:R-:W-:Y:S02]  /*1b4a0*/  IADD3 R4, P0, R8, UR10, RZ ;  /* 0x0000000a08047c10 */ /* 0x000fe4000ff1e0ff */
[----:B------:R-:W-:Y:S02]  /*1b4b0*/  ISETP.GE.OR P3, PT, R26, UR5, P4 ;  /* 0x000000051a007c0c */ /* 0x000fe4000a766670 */
[----:B------:R-:W-:Y:S01]  /*1b4c0*/  ISETP.GE.OR P2, PT, R0, UR5, P4 ;  /* 0x0000000500007c0c */ /* 0x000fe2000a746670 */
        /* <DEDUP_REMOVED lines=22> */
.L_x_232:
[----:B------:R-:W-:Y:S05]  /*1b630*/  BSYNC B0 ;  /* 0x0000000000007941 */ /* 0x000fea0003800000 */
.L_x_231:
        /* <DEDUP_REMOVED lines=16> */
.L_x_234:
[----:B------:R-:W-:Y:S05]  /*1b740*/  BSYNC B0 ;  /* 0x0000000000007941 */ /* 0x000fea0003800000 */
.L_x_233:
        /* <DEDUP_REMOVED lines=16> */
.L_x_236:
[----:B------:R-:W-:Y:S05]  /*1b850*/  BSYNC B0 ;  /* 0x0000000000007941 */ /* 0x000fea0003800000 */
.L_x_235:
        /* <DEDUP_REMOVED lines=15> */
.L_x_187:
[----:B------:R-:W-:Y:S01]  /*1b950*/  UISETP.NE.AND UP3, UPT, UR12, -0x1, UPT ;  /* 0xffffffff0c00788c */ /* 0x000fe2000bf65270 */
[----:B------:R-:W-:Y:S01]  /*1b960*/  LEA.HI R2, R17, R107, RZ, 0x2 ;  /* 0x0000006b11027211 */ /* 0x000fe200078f10ff */
[----:B------:R-:W-:Y:S01]  /*1b970*/  ULDC.U8 UR14, c[0x0][0x3d9] ;  /* 0x0000f640000e7ab9 */ /* 0x000fe20000000000 */
[----:B------:R-:W-:Y:S01]  /*1b980*/  UIADD3 UR24, -UR19, UR24, URZ ;  /* 0x0000001813187290 */ /* 0x000fe2000fffe13f */
[----:B------:R-:W-:Y:S01]  /*1b990*/  BSSY B0, `(.L_x_237) ;  /* 0x0000052000007945 */ /* 0x000fe20003800000 */
[----:B------:R-:W-:Y:S01]  /*1b9a0*/  UISETP.NE.AND UP2, UPT, UR14, URZ, UPT ;  /* 0x0000003f0e00728c */ /* 0x000fe2000bf45270 */
[----:B------:R-:W-:Y:S02]  /*1b9b0*/  LOP3.LUT R0, R2, 0xfffffffc, RZ, 0xc0, !PT ;  /* 0xfffffffc02007812 */ /* 0x000fe400078ec0ff */
[----:B------:R-:W-:-:S03]  /*1b9c0*/  SHF.R.S32.HI R2, RZ, 0x2, R2 ;  /* 0x00000002ff027819 */ /* 0x000fc60000011402 */
[----:B------:R-:W-:Y:S01]  /*1b9d0*/  @!UP3 USHF.R.S32.HI UR6, URZ, 0x1f, UR28 ;  /* 0x0000001f3f06b899 */ /* 0x000fe2000801141c */
[----:B------:R-:W-:Y:S01]  /*1b9e0*/  IMAD.IADD R0, R107, 0x1, -R0 ;  /* 0x000000016b007824 */ /* 0x000fe200078e0a00 */
[----:B------:R-:W-:Y:S01]  /*1b9f0*/  @UP3 ULDC.64 UR10, c[0x0][0x298] ;  /* 0x0000a600000a3ab9 */ /* 0x000fe20000000a00 */
[----:B------:R-:W-:Y:S01]  /*1ba00*/  @!UP3 ULDC.64 UR8, c[0x0][0x290] ;  /* 0x0000a4000008bab9 */ /* 0x000fe20000000a00 */
[----:B------:R-:W-:Y:S01]  /*1ba10*/  @UP3 UIMAD.WIDE.U32 UR16, UR12, UR10, URZ ;  /* 0x0000000a0c1032a5 */ /* 0x000fe2000f8e003f */
[----:B------:R-:W-:Y:S01]  /*1ba20*/  IMAD.SHL.U32 R4, R0, 0x8, RZ ;  /* 0x0000000800047824 */ /* 0x000fe200078e00ff */
[----:B------:R-:W-:Y:S01]  /*1ba30*/  @!UP3 UIMAD UR10, UR6, UR8, URZ ;  /* 0x00000008060ab2a4 */ /* 0x000fe2000f8e023f */
[C---:B------:R-:W-:Y:S01]  /*1ba40*/  VIADD R14, R2.reuse, 0x20 ;  /* 0x00000020020e7836 */ /* 0x040fe20000000000 */
[----:B------:R-:W-:Y:S01]  /*1ba50*/  @!UP3 UIMAD.WIDE.U32 UR20, UR28, UR8, URZ ;  /* 0x000000081c14b2a5 */ /* 0x000fe2000f8e003f */
[C---:B------:R-:W-:Y:S01]  /*1ba60*/  VIADD R15, R2.reuse, 0x40 ;  /* 0x00000040020f7836 */ /* 0x040fe20000000000 */
[----:B------:R-:W-:Y:S01]  /*1ba70*/  @!UP3 UIMAD UR10, UR28, UR9, UR10 ;  /* 0x000000091c0ab2a4 */ /* 0x000fe2000f8e020a */
[C---:B------:R-:W-:Y:S01]  /*1ba80*/  VIADD R16, R2.reuse, 0x60 ;  /* 0x0000006002107836 */ /* 0x040fe20000000000 */
[----:B------:R-:W-:Y:S01]  /*1ba90*/  @UP2 ULDC.64 UR6, c[0x0][0x2c0] ;  /* 0x0000b00000062ab9 */ /* 0x000fe20000000a00 */
[----:B------:R-:W-:Y:S01]  /*1baa0*/  ULDC.U8 UR9, c[0x0][0x3d8] ;  /* 0x0000f60000097ab9 */ /* 0x000fe20000000000 */
[----:B------:R-:W-:Y:S01]  /*1bab0*/  USHF.R.S32.HI UR8, URZ, 0x1f, UR4 ;  /* 0x0000001f3f087899 */ /* 0x000fe20008011404 */
[----:B------:R-:W-:Y:S01]  /*1bac0*/  ISETP.GE.AND P4, PT, R2, UR24, PT ;  /* 0x0000001802007c0c */ /* 0x000fe2000bf86270 */
[----:B------:R-:W-:Y:S01]  /*1bad0*/  @UP2 UIMAD UR15, UR7, UR6, URZ ;  /* 0x00000006070f22a4 */ /* 0x000fe2000f8e023f */
[----:B------:R-:W-:Y:S01]  /*1bae0*/  ISETP.GE.AND P3, PT, R14, UR24, PT ;  /* 0x000000180e007c0c */ /* 0x000fe2000bf66270 */
[----:B------:R-:W-:Y:S01]  /*1baf0*/  UISETP.NE.AND UP0, UPT, UR9, URZ, !UP2 ;  /* 0x0000003f0900728c */ /* 0x000fe2000d705270 */
[----:B------:R-:W-:Y:S01]  /*1bb00*/  ISETP.GE.AND P2, PT, R15, UR24, PT ;  /* 0x000000180f007c0c */ /* 0x000fe2000bf46270 */
[----:B------:R-:W-:Y:S01]  /*1bb10*/  ULDC.64 UR6, c[0x0][0x2a0] ;  /* 0x0000a80000067ab9 */ /* 0x000fe20000000a00 */
[----:B------:R-:W-:Y:S01]  /*1bb20*/  UISETP.NE.AND UP1, UPT, UR9, URZ, UPT ;  /* 0x0000003f0900728c */ /* 0x000fe2000bf25270 */
[----:B------:R-:W-:Y:S01]  /*1bb30*/  IMAD.U32 R3, RZ, RZ, UR6 ;  /* 0x00000006ff037e24 */ /* 0x000fe2000f8e00ff */
[----:B------:R-:W-:Y:S01]  /*1bb40*/  UIMAD UR8, UR8, UR6, URZ ;  /* 0x00000006080872a4 */ /* 0x000fe2000f8e023f */
[----:B------:R-:W-:Y:S01]  /*1bb50*/  ISETP.GE.AND P1, PT, R16, UR24, PT ;  /* 0x0000001810007c0c */ /* 0x000fe2000bf26270 */
[----:B------:R-:W-:Y:S01]  /*1bb60*/  UISETP.EQ.AND UP1, UPT, UR14, URZ, UP1 ;  /* 0x0000003f0e00728c */ /* 0x000fe20008f22270 */
[C---:B------:R-:W-:Y:S01]  /*1bb70*/  ISETP.NE.OR P4, PT, R0.reuse, RZ, P4 ;  /* 0x000000ff0000720c */ /* 0x040fe20002785670 */
[----:B------:R-:W-:Y:S01]  /*1bb80*/  UIMAD UR7, UR4, UR7, UR8 ;  /* 0x00000007040772a4 */ /* 0x000fe2000f8e0208 */
[C---:B------:R-:W-:Y:S01]  /*1bb90*/  ISETP.NE.OR P3, PT, R0.reuse, RZ, P3 ;  /* 0x000000ff0000720c */ /* 0x040fe20001f65670 */
[----:B------:R-:W-:Y:S01]  /*1bba0*/  @UP2 UMOV UR14, 0x1 ;  /* 0x00000001000e2882 */ /* 0x000fe20000000000 */
[----:B------:R-:W-:Y:S01]  /*1bbb0*/  @!UP2 ULDC UR8, c[0x0][0x2c4] ;  /* 0x0000b1000008aab9 */ /* 0x000fe20000000800 */
[----:B------:R-:W-:Y:S01]  /*1bbc0*/  @UP0 ULDC UR8, c[0x0][0x2e4] ;  /* 0x0000b90000080ab9 */ /* 0x000fe20000000800 */
[----:B------:R-:W-:Y:S01]  /*1bbd0*/  UISETP.NE.OR UP0, UPT, UR12, -0x1, !UP1 ;  /* 0xffffffff0c00788c */ /* 0x000fe2000cf05670 */
[C---:B------:R-:W-:Y:S01]  /*1bbe0*/  ISETP.NE.OR P2, PT, R0.reuse, RZ, P2 ;  /* 0x000000ff0000720c */ /* 0x040fe20001745670 */
[----:B------:R-:W-:Y:S01]  /*1bbf0*/  @!UP2 UIMAD UR14, UR8, UR5, URZ ;  /* 0x00000005080ea2a4 */ /* 0x000fe2000f8e023f */
[----:B------:R-:W-:Y:S01]  /*1bc00*/  ISETP.NE.OR P1, PT, R0, RZ, P1 ;  /* 0x000000ff0000720c */ /* 0x000fe20000f25670 */
[----:B------:R-:W-:Y:S01]  /*1bc10*/  @UP3 UIMAD UR11, UR12, UR11, UR17 ;  /* 0x0000000b0c0b32a4 */ /* 0x000fe2000f8e0211 */
[----:B------:R-:W-:Y:S01]  /*1bc20*/  ULDC UR6, c[0x0][0x2d0] ;  /* 0x0000b40000067ab9 */ /* 0x000fe20000000800 */
[----:B------:R-:W-:Y:S01]  /*1bc30*/  @!UP3 UIADD3 UR11, UR21, UR10, URZ ;  /* 0x0000000a150bb290 */ /* 0x000fe2000fffe03f */
[C---:B------:R-:W-:Y:S01]  /*1bc40*/  ISETP.GE.AND P5, PT, R4.reuse, UR6, PT ;  /* 0x0000000604007c0c */ /* 0x040fe2000bfa6270 */
[----:B------:R-:W-:Y:S01]  /*1bc50*/  @!UP3 UMOV UR16, UR20 ;  /* 0x000000140010bc82 */ /* 0x000fe20008000000 */
[----:B------:R-:W-:Y:S01]  /*1bc60*/  UIMAD UR14, UR28, UR14, URZ ;  /* 0x0000000e1c0e72a4 */ /* 0x000fe2000f8e023f */
[----:B------:R-:W-:Y:S01]  /*1bc70*/  IADD3 R8, P0, R4, UR16, RZ ;  /* 0x0000001004087c10 */ /* 0x000fe2000ff1e0ff */
[----:B------:R-:W-:Y:S01]  /*1bc80*/  @UP1 ULDC UR9, c[0x0][0x2c4] ;  /* 0x0000b10000091ab9 */ /* 0x000fe20000000800 */
[----:B------:R-:W-:Y:S01]  /*1bc90*/  @UP2 ULDC UR17, c[0x0][0x2c0] ;  /* 0x0000b00000112ab9 */ /* 0x000fe20000000800 */
[----:B------:R-:W-:Y:S01]  /*1bca0*/  @!UP0 UIMAD UR12, UR28, UR9, URZ ;  /* 0x000000091c0c82a4 */ /* 0x000fe2000f8e023f */
[----:B------:R-:W-:Y:S01]  /*1bcb0*/  ISETP.GE.OR P6, PT, R2, UR24, P5 ;  /* 0x0000001802007c0c */ /* 0x000fe2000afc6670 */
[----:B------:R-:W-:Y:S01]  /*1bcc0*/  USEL UR14, UR14, URZ, !UP1 ;  /* 0x0000003f0e0e7287 */ /* 0x000fe2000c800000 */
[----:B------:R-:W-:Y:S01]  /*1bcd0*/  LEA.HI.X.SX32 R9, R4, UR11, 0x1, P0 ;  /* 0x0000000b04097c11 */ /* 0x000fe200080f0eff */
[----:B------:R-:W-:Y:S01]  /*1bce0*/  @!UP2 UMOV UR17, 0x1 ;  /* 0x000000010011a882 */ /* 0x000fe20000000000 */
[----:B------:R-:W-:Y:S01]  /*1bcf0*/  @!UP2 UMOV UR15, UR8 ;  /* 0x00000008000fac82 */ /* 0x000fe20008000000 */
[----:B------:R-:W-:Y:S01]  /*1bd00*/  UIMAD UR19, UR19, UR17, URZ ;  /* 0x00000011131372a4 */ /* 0x000fe2000f8e023f */
[----:B------:R-:W-:Y:S01]  /*1bd10*/  IMAD.U32 R4, RZ, RZ, UR13 ;  /* 0x0000000dff047e24 */ /* 0x000fe2000f8e00ff */
[----:B------:R-:W-:Y:S01]  /*1bd20*/  UIMAD UR14, UR4, UR15, UR14 ;  /* 0x0000000f040e72a4 */ /* 0x000fe2000f8e020e */
[----:B------:R-:W-:Y:S01]  /*1bd30*/  IMAD.WIDE.U32 R8, R3, UR4, R8 ;  /* 0x0000000403087c25 */ /* 0x000fe2000f8e0008 */
[----:B------:R-:W-:Y:S01]  /*1bd40*/  @!UP1 UMOV UR26, URZ ;  /* 0x0000003f001a9c82 */ /* 0x000fe20008000000 */
[----:B------:R-:W-:Y:S01]  /*1bd50*/  @!UP1 UMOV UR27, URZ ;  /* 0x0000003f001b9c82 */ /* 0x000fe20008000000 */
[----:B------:R-:W-:Y:S01]  /*1bd60*/  @UP1 UMOV UR26, UR12 ;  /* 0x0000000c001a1c82 */ /* 0x000fe20008000000 */
[----:B------:R-:W-:Y:S01]  /*1bd70*/  @UP1 USHF.R.S32.HI UR27, URZ, 0x1f, UR12 ;  /* 0x0000001f3f1b1899 */ /* 0x000fe2000801140c */
[--C-:B------:R-:W-:Y:S01]  /*1bd80*/  SHF.R.S32.HI R3, RZ, 0x1f, R2.reuse ;  /* 0x0000001fff037819 */ /* 0x100fe20000011402 */
[----:B------:R-:W-:Y:S01]  /*1bd90*/  USHF.R.S32.HI UR4, URZ, 0x1f, UR19 ;  /* 0x0000001f3f047899 */ /* 0x000fe20008011413 */
[----:B------:R-:W-:Y:S01]  /*1bda0*/  VIADD R7, R9, UR7 ;  /* 0x0000000709077c36 */ /* 0x000fe20008000000 */
[----:B------:R-:W-:Y:S01]  /*1bdb0*/  USHF.R.S32.HI UR5, URZ, 0x1f, UR14 ;  /* 0x0000001f3f057899 */ /* 0x000fe2000801140e */
[----:B------:R-:W-:Y:S01]  /*1bdc0*/  ISETP.GE.OR P0, PT, R14, UR24, P5 ;  /* 0x000000180e007c0c */ /* 0x000fe2000af06670 */
[----:B------:R-:W-:Y:S01]  /*1bdd0*/  UIADD3 UR19, UP1, UP0, UR19, UR26, UR14 ;  /* 0x0000001a13137290 */ /* 0x000fe2000f83e00e */
[----:B------:R-:W-:-:S03]  /*1bde0*/  IMAD.WIDE R4, R4, 0x80, R2 ;  /* 0x0000008004047825 */ /* 0x000fc600078e0202 */
[----:B------:R-:W-:Y:S01]  /*1bdf0*/  UIADD3.X UR26, UR4, UR27, UR5, UP1, UP0 ;  /* 0x0000001b041a7290 */ /* 0x000fe20008fe0405 */
[----:B------:R-:W-:Y:S11]  /*1be00*/  @P6 BRA `(.L_x_238) ;  /* 0x0000000000286947 */ /* 0x000ff60003800000 */
        /* <DEDUP_REMOVED lines=10> */
.L_x_238:
[----:B------:R-:W-:Y:S05]  /*1beb0*/  BSYNC B0 ;  /* 0x0000000000007941 */ /* 0x000fea0003800000 */
.L_x_237:
        /* <DEDUP_REMOVED lines=8> */
[----:B--2---:R-:W-:Y:S02]  /*1bf40*/  IMAD R12, R10, UR4, RZ ;  /* 0x000000040a0c7c24 */ /* 0x004fe4000f8e02ff */
        /* <DEDUP_REMOVED lines=8> */
.L_x_240:
[----:B------:R-:W-:Y:S05]  /*1bfd0*/  BSYNC B0 ;  /* 0x0000000000007941 */ /* 0x000fea0003800000 */
.L_x_239:
[----:B------:R-:W-:Y:S04]  /*1bfe0*/  BSSY B0, `(.L_x_241) ;  /* 0x000000f000007945 */ /* 0x000fe80003800000 */
[----:B------:R-:W-:Y:S05]  /*1bff0*/  @P6 BRA `(.L_x_242) ;  /* 0x0000000000346947 */ /* 0x000fea0003800000 */
[----:B------:R-:W-:Y:S01]  /*1c000*/  IADD3 R0, P0, R4, 0x40, RZ ;  /* 0x0000004004007810 */ /* 0x000fe20007f1e0ff */
[----:B------:R-:W-:Y:S01]  /*1c010*/  ULDC.64 UR4, c[0x0][0x298] ;  /* 0x0000a60000047ab9 */ /* 0x000fe20000000a00 */
[----:B------:R-:W-:-:S03]  /*1c020*/  MOV R11, R7 ;  /* 0x00000007000b7202 */ /* 0x000fc60000000f00 */
[----:B------:R-:W-:-:S04]  /*1c030*/  IMAD.X R10, RZ, RZ, R5, P0 ;  /* 0x000000ffff0a7224 */ /* 0x000fc800000e0605 */
[----:B--23--:R-:W-:Y:S02]  /*1c040*/  IMAD R12, R10, UR4, RZ ;  /* 0x000000040a0c7c24 */ /* 0x00cfe4000f8e02ff */
        /* <DEDUP_REMOVED lines=8> */
.L_x_242:
[----:B------:R-:W-:Y:S05]  /*1c0d0*/  BSYNC B0 ;  /* 0x0000000000007941 */ /* 0x000fea0003800000 */
.L_x_241:
        /* <DEDUP_REMOVED lines=14> */
.L_x_244:
[----:B------:R-:W-:Y:S05]  /*1c1c0*/  BSYNC B0 ;  /* 0x0000000000007941 */ /* 0x000fea0003800000 */
.L_x_243:
        /* <DEDUP_REMOVED lines=10> */
.L_x_246:
[----:B------:R-:W-:Y:S05]  /*1c270*/  BSYNC B0 ;  /* 0x0000000000007941 */ /* 0x000fea0003800000 */
.L_x_245:
        /* <DEDUP_REMOVED lines=10> */
.L_x_248:
[----:B------:R-:W-:Y:S05]  /*1c320*/  BSYNC B0 ;  /* 0x0000000000007941 */ /* 0x000fea0003800000 */
.L_x_247:
        /* <DEDUP_REMOVED lines=10> */
.L_x_250:
[----:B------:R-:W-:Y:S05]  /*1c3d0*/  BSYNC B0 ;  /* 0x0000000000007941 */ /* 0x000fea0003800000 */
.L_x_249:
        /* <DEDUP_REMOVED lines=10> */
.L_x_251:
        /* <DEDUP_REMOVED lines=16> */
.L_x_720:


//--------------------- .text._ZN5flash16flash_fwd_kernelI23Flash_fwd_kernel_traitsILi32ELi128ELi128ELi4ELb0ELb0EN7cutlass10bfloat16_tE19Flash_kernel_traitsILi32ELi128ELi128ELi4ES3_EELb1ELb1ELb0ELb0ELb1ELb1ELb0ELb0EEEvNS_16Flash_fwd_paramsE --------------------------
	.section	.text._ZN5flash16flash_fwd_kernelI23Flash_fwd_kernel_traitsILi32ELi128ELi128ELi4ELb0ELb0EN7cutlass10bfloat16_tE19Flash_kernel_traitsILi32ELi128ELi128ELi4ES3_EELb1ELb1ELb0ELb0ELb1ELb1ELb0ELb0EEEvNS_16Flash_fwd_paramsE,"ax",@progbits
	.align	128
        .global         _ZN5flash16flash_fwd_kernelI23Flash_fwd_kernel_traitsILi32ELi128ELi128ELi4ELb0ELb0EN7cutlass10bfloat16_tE19Flash_kernel_traitsILi32ELi128ELi128ELi4ES3_EELb1ELb1ELb0ELb0ELb1ELb1ELb0ELb0EEEvNS_16Flash_fwd_paramsE
        .type           _ZN5flash16flash_fwd_kernelI23Flash_fwd_kernel_traitsILi32ELi128ELi128ELi4ELb0ELb0EN7cutlass10bfloat16_tE19Flash_kernel_traitsILi32ELi128ELi128ELi4ES3_EELb1ELb1ELb0ELb0ELb1ELb1ELb0ELb0EEEvNS_16Flash_fwd_paramsE,@function
        .size           _ZN5flash16flash_fwd_kernelI23Flash_fwd_kernel_traitsILi32ELi128ELi128ELi4ELb0ELb0EN7cutlass10bfloat16_tE19Flash_kernel_traitsILi32ELi128ELi128ELi4ES3_EELb1ELb1ELb0ELb0ELb1ELb1ELb0ELb0EEEvNS_16Flash_fwd_paramsE,(.L_x_721 - _ZN5flash16flash_fwd_kernelI23Flash_fwd_kernel_traitsILi32ELi128ELi128ELi4ELb0ELb0EN7cutlass10bfloat16_tE19Flash_kernel_traitsILi32ELi128ELi128ELi4ES3_EELb1ELb1ELb0ELb0ELb1ELb1ELb0ELb0EEEvNS_16Flash_fwd_paramsE)
        .other          _ZN5flash16flash_fwd_kernelI23Flash_fwd_kernel_traitsILi32ELi128ELi128ELi4ELb0ELb0EN7cutlass10bfloat16_tE19Flash_kernel_traitsILi32ELi128ELi128ELi4ES3_EELb1ELb1ELb0ELb0ELb1ELb1ELb0ELb0EEEvNS_16Flash_fwd_paramsE,@"STO_CUDA_ENTRY STV_DEFAULT"
_ZN5flash16flash_fwd_kernelI23Flash_fwd_kernel_traitsILi32ELi128ELi128ELi4ELb0ELb0EN7cutlass10bfloat16_tE19Flash_kernel_traitsILi32ELi128ELi128ELi4ES3_EELb1ELb1ELb0ELb0ELb1ELb1ELb0ELb0EEEvNS_16Flash_fwd_paramsE:
.text._ZN5flash16flash_fwd_kernelI23Flash_fwd_kernel_traitsILi32ELi128ELi128ELi4ELb0ELb0EN7cutlass10bfloat16_tE19Flash_kernel_traitsILi32ELi128ELi128ELi4ES3_EELb1ELb1ELb0ELb0ELb1ELb1ELb0ELb0EEEvNS_16Flash_fwd_paramsE:
[----:B------:R-:W1:Y:S08]  /*0000*/  LDC R1, c[0x0][0x28] ;  /* 0x00000a00ff017b82 */ /* 0x000e700000000800 */
[----:B------:R-:W2:Y:S01]  /*0010*/  LDC R12, c[0x0][0x3a8] ;  /* 0x0000ea00ff0c7b82 */ /* 0x000ea20000000800 */
[----:B------:R-:W-:Y:S01]  /*0020*/  ULDC.U8 UR4, c[0x0][0x3b4] ;  /* 0x0000ed0000047ab9 */ /* 0x000fe20000000000 */
[----:B------:R-:W-:Y:S01]  /*0030*/  ULDC.64 UR32, c[0x0][0x3a0] ;  /* 0x0000e80000207ab9 */ /* 0x000fe20000000a00 */
[----:B------:R-:W-:Y:S01]  /*0040*/  ISETP.NE.AND P3, PT, RZ, UR4, PT ;  /* 0x00000004ff007c0c */ /* 0x000fe2000bf65270 */
[----:B------:R-:W-:Y:S01]  /*0050*/  IMAD.U32 R2, RZ, RZ, UR32 ;  /* 0x00000020ff027e24 */ /* 0x000fe2000f8e00ff */
[----:B------:R-:W-:Y:S01]  /*0060*/  ULDC.64 UR30, c[0x0][0x208] ;  /* 0x00008200001e7ab9 */ /* 0x000fe20000000a00 */
[----:B------:R-:W-:-:S02]  /*0070*/  IMAD.U32 R3, RZ, RZ, UR33 ;  /* 0x00000021ff037e24 */ /* 0x000fc4000f8e00ff */
[----:B------:R-:W3:Y:S01]  /*0080*/  LDC R13, c[0x0][0x3ac] ;  /* 0x0000eb00ff0d7b82 */ /* 0x000ee20000000800 */
[----:B------:R-:W4:Y:S01]  /*0090*/  S2R R61, SR_CTAID.X ;  /* 0x00000000003d7919 */ /* 0x000f220000002500 */
[----:B------:R-:W-:Y:S01]  /*00a0*/  ULDC UR19, c[0x0][0x2c4] ;  /* 0x0000b10000137ab9 */ /* 0x000fe20000000800 */
[----:B-1----:R-:W-:-:S05]  /*00b0*/  VIADD R1, R1, 0xffffff98 ;  /* 0xffffff9801017836 */ /* 0x002fca0000000000 */
[----:B------:R2:W5:Y:S01]  /*00c0*/  @P3 LDG.E.64 R10, desc[UR30][R2.64] ;  /* 0x0000001e020a3981 */ /* 0x000562000c1e1b00 */
[----:B------:R-:W1:Y:S01]  /*00d0*/  LDC.64 R4, c[0x0][0x308] ;  /* 0x0000c200ff047b82 */ /* 0x000e620000000a00 */
[----:B------:R-:W4:Y:S01]  /*00e0*/  S2R R23, SR_CTAID.Y ;  /* 0x0000000000177919 */ /* 0x000f220000002600 */
[----:B------:R-:W4:Y:S06]  /*00f0*/  S2R R25, SR_CTAID.Z ;  /* 0x0000000000197919 */ /* 0x000f2c0000002700 */
[----:B------:R-:W4:Y:S01]  /*0100*/  LDC.64 R6, c[0x0][0x300] ;  /* 0x0000c000ff067b82 */ /* 0x000f220000000a00 */
[----:B--2---:R-:W-:-:S02]  /*0110*/  @P3 IMAD.MOV.U32 R2, RZ, RZ, R12 ;  /* 0x000000ffff023224 */ /* 0x004fc400078e000c */
[----:B---3--:R-:W-:-:S06]  /*0120*/  @P3 IMAD.MOV.U32 R3, RZ, RZ, R13 ;  /* 0x000000ffff033224 */ /* 0x008fcc00078e000d */
[----:B------:R-:W2:Y:S01]  /*0130*/  @P3 LDG.E.64 R2, desc[UR30][R2.64] ;  /* 0x0000001e02023981 */ /* 0x000ea2000c1e1b00 */
[----:B-1----:R-:W-:Y:S02]  /*0140*/  ISETP.NE.U32.AND P1, PT, R4, RZ, PT ;  /* 0x000000ff0400720c */ /* 0x002fe40003f25070 */
[----:B----4-:R-:W-:Y:S01]  /*0150*/  ISETP.NE.U32.AND P2, PT, R6, RZ, PT ;  /* 0x000000ff0600720c */ /* 0x010fe20003f45070 */
[----:B------:R-:W1:Y:S01]  /*0160*/  S2R R58, SR_TID.X ;  /* 0x00000000003a7919 */ /* 0x000e620000002100 */
[----:B------:R-:W-:Y:S02]  /*0170*/  ISETP.NE.AND.EX P1, PT, R5, RZ, PT, P1 ;  /* 0x000000ff0500720c */ /* 0x000fe40003f25310 */
[----:B------:R-:W-:Y:S02]  /*0180*/  LOP3.LUT R0, R25, R61, R23, 0xfe, !PT ;  /* 0x0000003d19007212 */ /* 0x000fe400078efe17 */
[----:B------:R-:W-:-:S09]  /*0190*/  ISETP.NE.AND.EX P2, PT, R7, RZ, PT, P2 ;  /* 0x000000ff0700720c */ /* 0x000fd20003f45320 */
[----:B------:R-:W3:Y:S08]  /*01a0*/  @P1 LDC.64 R6, c[0x0][0x308] ;  /* 0x0000c200ff061b82 */ /* 0x000ef00000000a00 */
[----:B------:R-:W4:Y:S01]  /*01b0*/  @P2 LDC.64 R8, c[0x0][0x300] ;  /* 0x0000c000ff082b82 */ /* 0x000f220000000a00 */
[----:B-1----:R-:W-:-:S07]  /*01c0*/  LOP3.LUT P4, RZ, R0, R58, RZ, 0xfc, !PT ;  /* 0x0000003a00ff7212 */ /* 0x002fce000788fcff */
[----:B------:R-:W2:Y:S01]  /*01d0*/  @P3 LDC R0, c[0x0][0x3b0] ;  /* 0x0000ec00ff003b82 */ /* 0x000ea20000000800 */
[----:B---3--:R-:W-:-:S07]  /*01e0*/  @P1 IMAD.WIDE R6, R23, 0x4, R6 ;  /* 0x0000000417061825 */ /* 0x008fce00078e0206 */
[----:B------:R-:W1:Y:S01]  /*01f0*/  @!P4 LDC.64 R14, c[0x0][0x3b8] ;  /* 0x0000ee00ff0ecb82 */ /* 0x000e620000000a00 */
[----:B----4-:R-:W-:Y:S01]  /*0200*/  @P2 IMAD.WIDE R8, R23, 0x4, R8 ;  /* 0x0000000417082825 */ /* 0x010fe200078e0208 */
[----:B-----5:R-:W-:-:S03]  /*0210*/  @P3 R2UR UR32, R10 ;  /* 0x000000000a2032ca */ /* 0x020fc600000e0000 */
[----:B------:R-:W-:Y:S01]  /*0220*/  IMAD.MOV.U32 R10, RZ, RZ, RZ ;  /* 0x000000ffff0a7224 */ /* 0x000fe200078e00ff */
[----:B------:R-:W-:-:S09]  /*0230*/  @P3 R2UR UR33, R11 ;  /* 0x000000000b2132ca */ /* 0x000fd200000e0000 */
[----:B------:R-:W-:-:S04]  /*0240*/  IMAD.U32 R4, RZ, RZ, UR32 ;  /* 0x00000020ff047e24 */ /* 0x000fc8000f8e00ff */
[----:B------:R-:W-:-:S05]  /*0250*/  IMAD.U32 R5, RZ, RZ, UR33 ;  /* 0x00000021ff057e24 */ /* 0x000fca000f8e00ff */
[----:B-1----:R1:W-:Y:S01]  /*0260*/  @!P4 STG.E.64 desc[UR30][R14.64], R4 ;  /* 0x000000040e00c986 */ /* 0x0023e2000c101b1e */
[----:B--2---:R-:W-:-:S05]  /*0270*/  @P3 IADD3 R12, P0, R2, R0, RZ ;  /* 0x00000000020c3210 */ /* 0x004fca0007f1e0ff */
[----:B------:R-:W-:Y:S02]  /*0280*/  @P3 IMAD.X R13, RZ, RZ, R3, P0 ;  /* 0x000000ffff0d3224 */ /* 0x000fe400000e0603 */
[----:B------:R-:W-:Y:S02]  /*0290*/  @!P4 IMAD.MOV.U32 R2, RZ, RZ, R12 ;  /* 0x000000ffff02c224 */ /* 0x000fe400078e000c */
[----:B------:R-:W-:-:S05]  /*02a0*/  @!P4 IMAD.MOV.U32 R3, RZ, RZ, R13 ;  /* 0x000000ffff03c224 */ /* 0x000fca00078e000d */
[----:B------:R2:W-:Y:S01]  /*02b0*/  @!P4 STG.E.64 desc[UR30][R14.64+0x8], R2 ;  /* 0x000008020e00c986 */ /* 0x0005e2000c101b1e */
[----:B-1----:R-:W1:Y:S03]  /*02c0*/  @!P1 LDC.64 R4, c[0x0][0x2c8] ;  /* 0x0000b200ff049b82 */ /* 0x002e660000000a00 */
[----:B------:R-:W3:Y:S04]  /*02d0*/  @P2 LDG.E R10, desc[UR30][R8.64] ;  /* 0x0000001e080a2981 */ /* 0x000ee8000c1e1900 */
[----:B------:R-:W3:Y:S01]  /*02e0*/  @P1 LDG.E R6, desc[UR30][R6.64] ;  /* 0x0000001e06061981 */ /* 0x000ee2000c1e1900 */
[----:B------:R-:W-:-:S05]  /*02f0*/  IMAD.SHL.U32 R60, R61, 0x80, RZ ;  /* 0x000000803d3c7824 */ /* 0x000fca00078e00ff */
[----:B------:R-:W-:Y:S01]  /*0300*/  ISETP.GE.AND P0, PT, R60, UR19, PT ;  /* 0x000000133c007c0c */ /* 0x000fe2000bf06270 */
[----:B--2---:R-:W2:Y:S02]  /*0310*/  @!P1 LDC.64 R2, c[0x0][0x318] ;  /* 0x0000c600ff029b82 */ /* 0x004ea40000000a00 */
[----:B--2---:R-:W-:-:S04]  /*0320*/  @!P1 ISETP.NE.U32.AND P2, PT, R2, RZ, PT ;  /* 0x000000ff0200920c */ /* 0x004fc80003f45070 */
[----:B------:R-:W-:-:S04]  /*0330*/  @!P1 ISETP.NE.AND.EX P2, PT, R3, RZ, PT, P2 ;  /* 0x000000ff0300920c */ /* 0x000fc80003f45320 */
[----:B-1----:R-:W-:Y:S01]  /*0340*/  @!P1 SEL R0, R5, RZ, P2 ;  /* 0x000000ff05009207 */ /* 0x002fe20001000000 */
[----:B---3--:R-:W-:-:S03]  /*0350*/  @P1 IMAD.IADD R45, R6, 0x1, -R10 ;  /* 0x00000001062d1824 */ /* 0x008fc600078e0a0a */
[----:B------:R-:W-:Y:S01]  /*0360*/  @!P1 IADD3 R45, R0, R4, -R10 ;  /* 0x00000004002d9210 */ /* 0x000fe20007ffe80a */
[----:B------:R-:W-:Y:S06]  /*0370*/  @P0 EXIT ;  /* 0x000000000000094d */ /* 0x000fec0003800000 */
[----:B------:R-:W-:Y:S01]  /*0380*/  VIADD R0, R60, 0xff ;  /* 0x000000ff3c007836 */ /* 0x000fe20000000000 */
[----:B------:R-:W-:Y:S01]  /*0390*/  ULDC UR18, c[0x0][0x398] ;  /* 0x0000e60000127ab9 */ /* 0x000fe20000000800 */
[C---:B------:R-:W-:Y:S01]  /*03a0*/  VIADD R2, R45.reuse, 0x7f ;  /* 0x0000007f2d027836 */ /* 0x040fe20000000000 */
[----:B------:R-:W-:Y:S01]  /*03b0*/  SHF.R.S32.HI R6, RZ, 0x1f, R58 ;  /* 0x0000001fff067819 */ /* 0x000fe2000001143a */
[----:B------:R-:W-:Y:S01]  /*03c0*/  ULDC UR8, c[0x0][0x270] ;  /* 0x00009c0000087ab9 */ /* 0x000fe20000000800 */
[----:B------:R-:W-:Y:S01]  /*03d0*/  IADD3 R0, R45, -UR19, R0 ;  /* 0x800000132d007c10 */ /* 0x000fe2000fffe000 */
[----:B------:R-:W-:Y:S01]  /*03e0*/  IMAD R5, R23, UR8, R25 ;  /* 0x0000000817057c24 */ /* 0x000fe2000f8e0219 */
[----:B------:R-:W-:-:S03]  /*03f0*/  LEA.HI R14, R6, R58, RZ, 0x5 ;  /* 0x0000003a060e7211 */ /* 0x000fc600078f28ff */
[----:B------:R-:W-:Y:S01]  /*0400*/  VIADD R3, R0, UR18 ;  /* 0x0000001200037c36 */ /* 0x000fe20008000000 */
[----:B------:R-:W-:-:S04]  /*0410*/  SHF.R.S32.HI R0, RZ, 0x1f, R2 ;  /* 0x0000001fff007819 */ /* 0x000fc80000011402 */
[----:B------:R-:W-:Y:S02]  /*0420*/  SHF.R.S32.HI R4, RZ, 0x1f, R3 ;  /* 0x0000001fff047819 */ /* 0x000fe40000011403 */
[----:B------:R-:W-:Y:S02]  /*0430*/  LEA.HI R0, R0, R2, RZ, 0x7 ;  /* 0x0000000200007211 */ /* 0x000fe400078f38ff */
[----:B------:R-:W-:Y:S02]  /*0440*/  LEA.HI R2, R4, R3, RZ, 0x7 ;  /* 0x0000000304027211 */ /* 0x000fe400078f38ff */
[----:B------:R-:W-:Y:S01]  /*0450*/  SHF.R.S32.HI R3, RZ, 0x7, R0 ;  /* 0x00000007ff037819 */ /* 0x000fe20000011400 */
[----:B------:R-:W-:Y:S01]  /*0460*/  IMAD.SHL.U32 R0, R5, 0x20, RZ ;  /* 0x0000002005007824 */ /* 0x000fe200078e00ff */
[----:B------:R-:W-:Y:S02]  /*0470*/  SHF.R.S32.HI R2, RZ, 0x7, R2 ;  /* 0x00000007ff027819 */ /* 0x000fe40000011402 */
[----:B------:R-:W-:-:S02]  /*0480*/  LOP3.LUT R4, R14, 0xffffffe0, RZ, 0xc0, !PT ;  /* 0xffffffe00e047812 */ /* 0x000fc400078ec0ff */
[----:B------:R-:W-:-:S03]  /*0490*/  VIMNMX R228, R3, R2, PT ;  /* 0x0000000203e47248 */ /* 0x000fc60003fe0100 */
[----:B------:R-:W-:Y:S01]  /*04a0*/  IMAD.IADD R46, R58, 0x1, -R4 ;  /* 0x000000013a2e7824 */ /* 0x000fe200078e0a04 */
[----:B------:R-:W-:-:S04]  /*04b0*/  ISETP.GE.AND P2, PT, R228, 0x1, PT ;  /* 0x00000001e400780c */ /* 0x000fc80003f46270 */
[----:B------:R-:W-:Y:S02]  /*04c0*/  IADD3 R249, P1, P0, R0, R12, R46 ;  /* 0x0000000c00f97210 */ /* 0x000fe4000783e02e */
[----:B------:R-:W-:Y:S02]  /*04d0*/  SHF.R.S32.HI R0, RZ, 0x1f, R0 ;  /* 0x0000001fff007819 */ /* 0x000fe40000011400 */
[----:B------:R-:W-:-:S04]  /*04e0*/  SHF.R.S32.HI R2, RZ, 0x1f, R46 ;  /* 0x0000001fff027819 */ /* 0x000fc8000001142e */
[----:B------:R-:W-:Y:S01]  /*04f0*/  IADD3.X R57, R0, R13, R2, P1, P0 ;  /* 0x0000000d00397210 */ /* 0x000fe20000fe0402 */
[----:B------:R-:W-:Y:S06]  /*0500*/  @!P2 BRA `(.L_x_252) ;  /* 0x000001000064a947 */ /* 0x000fec0003800000 */
[----:B------:R-:W1:Y:S01]  /*0510*/  LDC R26, c[0x0][0x278] ;  /* 0x00009e00ff1a7b82 */ /* 0x000e620000000800 */
[CC--:B------:R-:W-:Y:S01]  /*0520*/  LEA.HI R11, R6.reuse, R58.reuse, RZ, 0x2 ;  /* 0x0000003a060b7211 */ /* 0x0c0fe200078f10ff */
[----:B------:R-:W-:Y:S01]  /*0530*/  ULDC.64 UR4, c[0x0][0x228] ;  /* 0x00008a0000047ab9 */ /* 0x000fe20000000a00 */
[CC--:B------:R-:W-:Y:S01]  /*0540*/  LEA.HI R20, R6.reuse, R58.reuse, RZ, 0x3 ;  /* 0x0000003a06147211 */ /* 0x0c0fe200078f18ff */
[----:B------:R-:W-:Y:S01]  /*0550*/  ULDC.64 UR10, c[0x0][0x248] ;  /* 0x00009200000a7ab9 */ /* 0x000fe20000000a00 */
[----:B------:R-:W-:Y:S01]  /*0560*/  LEA.HI R8, R6, R58, RZ, 0x4 ;  /* 0x0000003a06087211 */ /* 0x000fe200078f20ff */
[----:B------:R-:W-:Y:S01]  /*0570*/  ULDC.64 UR8, c[0x0][0x250] ;  /* 0x0000940000087ab9 */ /* 0x000fe20000000a00 */
[----:B------:R-:W-:Y:S01]  /*0580*/  LOP3.LUT R2, R11, 0xfffffffc, RZ, 0xc0, !PT ;  /* 0xfffffffc0b027812 */ /* 0x000fe200078ec0ff */
[----:B------:R-:W2:Y:S01]  /*0590*/  S2UR UR15, SR_CgaCtaId ;  /* 0x00000000000f79c3 */ /* 0x000ea20000008800 */
[----:B------:R-:W-:Y:S01]  /*05a0*/  SHF.R.S32.HI R6, RZ, 0x4, R8 ;  /* 0x00000004ff067819 */ /* 0x000fe20000011408 */
[----:B------:R-:W-:Y:S01]  /*05b0*/  ULDC.64 UR12, c[0x0][0x240] ;  /* 0x00009000000c7ab9 */ /* 0x000fe20000000a00 */
[----:B------:R-:W-:Y:S01]  /*05c0*/  SHF.R.S32.HI R22, RZ, 0x1f, R23 ;  /* 0x0000001fff167819 */ /* 0x000fe20000011417 */
[----:B------:R-:W-:Y:S01]  /*05d0*/  IMAD.IADD R2, R58, 0x1, -R2 ;  /* 0x000000013a027824 */ /* 0x000fe200078e0a02 */
[----:B------:R-:W-:Y:S01]  /*05e0*/  LEA.HI R3, R8, R6, RZ, 0x1 ;  /* 0x0000000608037211 */ /* 0x000fe200078f08ff */
[----:B------:R-:W-:Y:S01]  /*05f0*/  ULDC.64 UR6, c[0x0][0x230] ;  /* 0x00008c0000067ab9 */ /* 0x000fe20000000a00 */
[----:B------:R-:W-:Y:S01]  /*0600*/  SHF.R.S32.HI R59, RZ, 0x5, R14 ;  /* 0x00000005ff3b7819 */ /* 0x000fe2000001140e */
[----:B------:R-:W-:Y:S01]  /*0610*/  IMAD.SHL.U32 R2, R2, 0x8, RZ ;  /* 0x0000000802027824 */ /* 0x000fe200078e00ff */
[----:B------:R-:W-:Y:S01]  /*0620*/  LOP3.LUT R3, R3, 0xfffffffe, RZ, 0xc0, !PT ;  /* 0xfffffffe03037812 */ /* 0x000fe200078ec0ff */
[----:B------:R-:W-:Y:S01]  /*0630*/  USHF.L.U32 UR14, UR12, 0x6, URZ ;  /* 0x000000060c0e7899 */ /* 0x000fe2000800063f */
[----:B------:R-:W-:Y:S01]  /*0640*/  IABS R24, R25 ;  /* 0x0000001900187213 */ /* 0x000fe20000000000 */
[----:B------:R-:W-:Y:S01]  /*0650*/  VIADD R56, R228, 0xffffffff ;  /* 0xffffffffe4387836 */ /* 0x000fe20000000000 */
[----:B------:R-:W-:Y:S01]  /*0660*/  USHF.L.U32 UR17, UR8, 0x6, URZ ;  /* 0x0000000608117899 */ /* 0x000fe2000800063f */
[----:B------:R-:W-:Y:S01]  /*0670*/  IMAD.IADD R17, R6, 0x1, -R3 ;  /* 0x0000000106117824 */ /* 0x000fe200078e0a03 */
[----:B------:R-:W-:Y:S01]  /*0680*/  SHF.R.S32.HI R6, RZ, 0x2, R11 ;  /* 0x00000002ff067819 */ /* 0x000fe2000001140b */
[----:B------:R-:W-:Y:S01]  /*0690*/  USHF.L.U64.HI UR16, UR8, 0x6, UR9 ;  /* 0x0000000608107899 */ /* 0x000fe20008010209 */
[----:B-1----:R-:W-:Y:S01]  /*06a0*/  IABS R0, R26 ;  /* 0x0000001a00007213 */ /* 0x002fe20000000000 */
[----:B------:R-:W-:Y:S01]  /*06b0*/  IMAD R241, R61, 0x8, R59 ;  /* 0x000000083df17824 */ /* 0x000fe200078e023b */
[----:B------:R-:W-:Y:S01]  /*06c0*/  LOP3.LUT R3, R20, 0xfffffff8, RZ, 0xc0, !PT ;  /* 0xfffffff814037812 */ /* 0x000fe200078ec0ff */
[----:B------:R-:W-:Y:S01]  /*06d0*/  UIADD3 UR27, UR32, -0x61c88647, URZ ;  /* 0x9e3779b9201b7890 */ /* 0x000fe2000fffe03f */
[----:B------:R-:W-:Y:S01]  /*06e0*/  LOP3.LUT R237, R57, UR32, RZ, 0x3c, !PT ;  /* 0x0000002039ed7c12 */ /* 0x000fe2000f8e3cff */
[----:B------:R-:W-:Y:S01]  /*06f0*/  IMAD.MOV.U32 R21, RZ, RZ, R0 ;  /* 0x000000ffff157224 */ /* 0x000fe200078e0000 */
[----:B------:R-:W-:Y:S01]  /*0700*/  UIADD3 UR26, UR33, -0x4498517b, URZ ;  /* 0xbb67ae85211a7890 */ /* 0x000fe2000fffe03f */
[----:B------:R-:W-:-:S02]  /*0710*/  IMAD.IADD R3, R58, 0x1, -R3 ;  /* 0x000000013a037824 */ /* 0x000fc400078e0a03 */
[----:B------:R-:W1:Y:S03]  /*0720*/  I2F.RP R0, R21 ;  /* 0x0000001500007306 */ /* 0x000e660000209400 */
[----:B------:R-:W-:-:S05]  /*0730*/  LEA.HI R44, R3, R3, RZ, 0x1 ;  /* 0x00000003032c7211 */ /* 0x000fca00078f08ff */
[----:B-1----:R1:W3:Y:S02]  /*0740*/  MUFU.RCP R4, R0 ;  /* 0x0000000000047308 */ /* 0x0022e40000001000 */
[----:B-1----:R-:W-:Y:S01]  /*0750*/  SHF.R.S32.HI R0, RZ, 0x3, R20 ;  /* 0x00000003ff007819 */ /* 0x002fe20000011414 */
[----:B---3--:R-:W-:-:S04]  /*0760*/  VIADD R4, R4, 0xffffffe ;  /* 0x0ffffffe04047836 */ /* 0x008fc80000000000 */
[----:B------:R-:W-:Y:S01]  /*0770*/  IMAD.SHL.U32 R0, R0, 0x40, RZ ;  /* 0x0000004000007824 */ /* 0x000fe200078e00ff */
[----:B------:R1:W3:Y:S04]  /*0780*/  F2I.FTZ.U32.TRUNC.NTZ R5, R4 ;  /* 0x0000000400057305 */ /* 0x0002e8000021f000 */
[----:B------:R-:W-:-:S04]  /*0790*/  LOP3.LUT R0, R0, 0xc0, RZ, 0xc0, !PT ;  /* 0x000000c000007812 */ /* 0x000fc800078ec0ff */
[----:B------:R-:W-:Y:S02]  /*07a0*/  LOP3.LUT R7, R0, 0x18, R2, 0xf8, !PT ;  /* 0x0000001800077812 */ /* 0x000fe400078ef802 */
[----:B-1----:R-:W-:Y:S02]  /*07b0*/  SHF.R.U32.HI R4, RZ, 0x3, R0 ;  /* 0x00000003ff047819 */ /* 0x002fe40000011600 */
[----:B------:R-:W-:Y:S02]  /*07c0*/  LOP3.LUT R0, R8, 0xfffffff0, RZ, 0xc0, !PT ;  /* 0xfffffff008007812 */ /* 0x000fe400078ec0ff */
[----:B------:R-:W-:Y:S02]  /*07d0*/  LOP3.LUT R9, R7, R4, RZ, 0x3c, !PT ;  /* 0x0000000407097212 */ /* 0x000fe400078e3cff */
[----:B------:R-:W-:Y:S01]  /*07e0*/  LEA.HI R4, R11, R6, RZ, 0x1 ;  /* 0x000000060b047211 */ /* 0x000fe200078f08ff */
[----:B------:R-:W-:-:S03]  /*07f0*/  IMAD.IADD R0, R58, 0x1, -R0 ;  /* 0x000000013a007824 */ /* 0x000fc600078e0a00 */
[----:B------:R-:W-:Y:S01]  /*0800*/  LOP3.LUT R8, R4, 0x7fffffe, RZ, 0xc0, !PT ;  /* 0x07fffffe04087812 */ /* 0x000fe200078ec0ff */
[----:B---3--:R-:W-:Y:S01]  /*0810*/  IMAD.MOV R4, RZ, RZ, -R5 ;  /* 0x000000ffff047224 */ /* 0x008fe200078e0a05 */
[-C--:B------:R-:W-:Y:S02]  /*0820*/  LEA.HI R13, R0, R0.reuse, RZ, 0x1 ;  /* 0x00000000000d7211 */ /* 0x080fe400078f08ff */
[----:B------:R-:W-:Y:S01]  /*0830*/  SHF.R.S32.HI R12, RZ, 0x1f, R0 ;  /* 0x0000001fff0c7819 */ /* 0x000fe20000011400 */
[----:B------:R-:W-:Y:S01]  /*0840*/  IMAD.MOV.U32 R11, RZ, RZ, R4 ;  /* 0x000000ffff0b7224 */ /* 0x000fe200078e0004 */
[----:B------:R-:W-:Y:S01]  /*0850*/  LOP3.LUT R7, R13, 0x7fffffe, RZ, 0xc0, !PT ;  /* 0x07fffffe0d077812 */ /* 0x000fe200078ec0ff */
[----:B------:R-:W-:Y:S01]  /*0860*/  IMAD.IADD R8, R6, 0x1, -R8 ;  /* 0x0000000106087824 */ /* 0x000fe200078e0a08 */
[----:B------:R-:W-:Y:S02]  /*0870*/  LOP3.LUT R4, R44, 0x3fffffe, RZ, 0xc0, !PT ;  /* 0x03fffffe2c047812 */ /* 0x000fe400078ec0ff */
[----:B------:R-:W-:Y:S01]  /*0880*/  LEA.HI R19, R12, R0, RZ, 0x3 ;  /* 0x000000000c137211 */ /* 0x000fe200078f18ff */
[----:B------:R-:W-:Y:S01]  /*0890*/  IMAD.IADD R197, R0, 0x1, -R7 ;  /* 0x0000000100c57824 */ /* 0x000fe200078e0a07 */
[----:B------:R-:W-:Y:S01]  /*08a0*/  SHF.R.S32.HI R7, RZ, 0x1f, R6 ;  /* 0x0000001fff077819 */ /* 0x000fe20000011406 */
[----:B------:R-:W-:Y:S01]  /*08b0*/  IMAD.IADD R18, R3, 0x1, -R4 ;  /* 0x0000000103127824 */ /* 0x000fe200078e0a04 */
[----:B------:R-:W-:Y:S01]  /*08c0*/  SHF.R.S32.HI R3, RZ, 0x1f, R2 ;  /* 0x0000001fff037819 */ /* 0x000fe20000011402 */
[----:B------:R-:W-:Y:S01]  /*08d0*/  IMAD R0, R11, R21, RZ ;  /* 0x000000150b007224 */ /* 0x000fe200078e02ff */
[----:B------:R-:W-:Y:S01]  /*08e0*/  SHF.R.S32.HI R44, RZ, 0x1, R44 ;  /* 0x00000001ff2c7819 */ /* 0x000fe2000001142c */
[----:B------:R-:W-:-:S02]  /*08f0*/  IMAD.MOV.U32 R4, RZ, RZ, RZ ;  /* 0x000000ffff047224 */ /* 0x000fc400078e00ff */
[----:B------:R-:W-:Y:S02]  /*0900*/  IMAD R8, R59, 0x8, R8 ;  /* 0x000000083b087824 */ /* 0x000fe400078e0208 */
[----:B------:R-:W-:Y:S01]  /*0910*/  IMAD.HI.U32 R12, R5, R0, R4 ;  /* 0x00000000050c7227 */ /* 0x000fe200078e0004 */
[----:B------:R-:W-:-:S03]  /*0920*/  IADD3 R0, P0, R6, R10, RZ ;  /* 0x0000000a06007210 */ /* 0x000fc60007f1e0ff */
[----:B------:R-:W-:Y:S01]  /*0930*/  IMAD R5, R22, UR4, RZ ;  /* 0x0000000416057c24 */ /* 0x000fe2000f8e02ff */
[----:B------:R-:W-:Y:S01]  /*0940*/  LEA.HI.X.SX32 R4, R10, R7, 0x1, P0 ;  /* 0x000000070a047211 */ /* 0x000fe200000f0eff */
[----:B------:R-:W-:Y:S02]  /*0950*/  IMAD.U32 R224, R8, 0x20, R9 ;  /* 0x0000002008e07824 */ /* 0x000fe400078e0009 */
[C---:B------:R-:W-:Y:S02]  /*0960*/  IMAD R14, R23.reuse, UR5, R5 ;  /* 0x00000005170e7c24 */ /* 0x040fe4000f8e0205 */
[C---:B------:R-:W-:Y:S02]  /*0970*/  IMAD R5, R4.reuse, UR10, RZ ;  /* 0x0000000a04057c24 */ /* 0x040fe4000f8e02ff */
[----:B------:R-:W-:Y:S02]  /*0980*/  IMAD R4, R4, UR8, RZ ;  /* 0x0000000804047c24 */ /* 0x000fe4000f8e02ff */
[----:B------:R-:W-:Y:S01]  /*0990*/  IMAD.WIDE.U32 R8, R23, UR4, R2 ;  /* 0x0000000417087c25 */ /* 0x000fe2000f8e0002 */
[----:B------:R-:W-:-:S03]  /*09a0*/  ULDC.64 UR4, c[0x0][0x258] ;  /* 0x0000960000047ab9 */ /* 0x000fc60000000a00 */
[C---:B------:R-:W-:Y:S02]  /*09b0*/  IMAD R15, R0.reuse, UR11, R5 ;  /* 0x0000000b000f7c24 */ /* 0x040fe4000f8e0205 */
[C---:B------:R-:W-:Y:S02]  /*09c0*/  IMAD R16, R0.reuse, UR9, R4 ;  /* 0x0000000900107c24 */ /* 0x040fe4000f8e0204 */
[----:B------:R-:W-:-:S04]  /*09d0*/  IMAD.WIDE.U32 R10, R0, UR10, R2 ;  /* 0x0000000a000a7c25 */ /* 0x000fc8000f8e0002 */
[----:B------:R-:W-:Y:S01]  /*09e0*/  IMAD.WIDE.U32 R4, R0, UR8, R2 ;  /* 0x0000000800047c25 */ /* 0x000fe2000f8e0002 */
[----:B------:R-:W-:Y:S02]  /*09f0*/  SHF.R.S32.HI R2, RZ, 0x1f, R25 ;  /* 0x0000001fff027819 */ /* 0x000fe40000011419 */
[----:B------:R-:W-:Y:S01]  /*0a00*/  SHF.R.S32.HI R0, RZ, 0x1f, R13 ;  /* 0x0000001fff007819 */ /* 0x000fe2000001140d */
[----:B------:R-:W-:-:S04]  /*0a10*/  IMAD.HI.U32 R12, R12, R24, RZ ;  /* 0x000000180c0c7227 */ /* 0x000fc800078e00ff */
[----:B------:R-:W-:Y:S01]  /*0a20*/  IMAD.IADD R3, R9, 0x1, R14 ;  /* 0x0000000109037824 */ /* 0x000fe200078e020e */
[----:B------:R-:W-:Y:S01]  /*0a30*/  SHF.R.S32.HI R14, RZ, 0x1, R13 ;  /* 0x00000001ff0e7819 */ /* 0x000fe2000001140d */
[----:B------:R-:W-:Y:S02]  /*0a40*/  IMAD.MOV R9, RZ, RZ, -R12 ;  /* 0x000000ffff097224 */ /* 0x000fe400078e0a0c */
[----:B------:R-:W-:Y:S02]  /*0a50*/  IMAD R13, R2, UR4, RZ ;  /* 0x00000004020d7c24 */ /* 0x000fe4000f8e02ff */
[----:B------:R-:W-:Y:S01]  /*0a60*/  IMAD.MOV.U32 R2, RZ, RZ, R8 ;  /* 0x000000ffff027224 */ /* 0x000fe200078e0008 */
[----:B------:R-:W-:Y:S01]  /*0a70*/  LEA.HI R8, R0, R14, RZ, 0x2 ;  /* 0x0000000e00087211 */ /* 0x000fe200078f10ff */
[----:B------:R-:W-:Y:S02]  /*0a80*/  IMAD R0, R21, R9, R24 ;  /* 0x0000000915007224 */ /* 0x000fe400078e0218 */
[----:B------:R-:W-:Y:S01]  /*0a90*/  IMAD.IADD R9, R5, 0x1, R16 ;  /* 0x0000000105097824 */ /* 0x000fe200078e0210 */
[----:B------:R-:W-:Y:S01]  /*0aa0*/  LOP3.LUT R8, R8, 0xfffffffc, RZ, 0xc0, !PT ;  /* 0xfffffffc08087812 */ /* 0x000fe200078ec0ff */
[----:B------:R-:W-:Y:S01]  /*0ab0*/  IMAD R13, R25, UR5, R13 ;  /* 0x00000005190d7c24 */ /* 0x000fe2000f8e020d */
[----:B------:R-:W-:Y:S01]  /*0ac0*/  ISETP.GT.U32.AND P2, PT, R21, R0, PT ;  /* 0x000000001500720c */ /* 0x000fe20003f44070 */
[----:B------:R-:W-:Y:S01]  /*0ad0*/  IMAD.WIDE.U32 R2, R25, UR4, R2 ;  /* 0x0000000419027c25 */ /* 0x000fe2000f8e0002 */
[----:B------:R-:W-:-:S03]  /*0ae0*/  ULDC.64 UR4, c[0x0][0x238] ;  /* 0x00008e0000047ab9 */ /* 0x000fc60000000a00 */
[----:B------:R-:W-:Y:S02]  /*0af0*/  IMAD.IADD R47, R14, 0x1, -R8 ;  /* 0x000000010e2f7824 */ /* 0x000fe400078e0a08 */
[----:B------:R-:W-:Y:S02]  /*0b00*/  IMAD.MOV.U32 R8, RZ, RZ, R4 ;  /* 0x000000ffff087224 */ /* 0x000fe400078e0004 */
[----:B------:R-:W-:-:S04]  /*0b10*/  IMAD.WIDE R4, R61, 0x80, R6 ;  /* 0x000000803d047825 */ /* 0x000fc800078e0206 */
[----:B------:R-:W-:Y:S02]  /*0b20*/  IMAD.IADD R3, R3, 0x1, R13 ;  /* 0x0000000103037824 */ /* 0x000fe400078e020d */
[----:B------:R-:W-:Y:S02]  /*0b30*/  IMAD R5, R5, UR12, RZ ;  /* 0x0000000c05057c24 */ /* 0x000fe4000f8e02ff */
[----:B------:R-:W-:Y:S02]  /*0b40*/  @!P2 IMAD.IADD R0, R0, 0x1, -R21 ;  /* 0x000000010000a824 */ /* 0x000fe400078e0a15 */
[----:B------:R-:W-:Y:S02]  /*0b50*/  IMAD.IADD R11, R11, 0x1, R15 ;  /* 0x000000010b0b7824 */ /* 0x000fe400078e020f */
[----:B------:R-:W-:Y:S01]  /*0b60*/  IMAD R5, R4, UR13, R5 ;  /* 0x0000000d04057c24 */ /* 0x000fe2000f8e0205 */
[----:B------:R-:W-:Y:S01]  /*0b70*/  ISETP.GE.U32.AND P3, PT, R0, R21, PT ;  /* 0x000000150000720c */ /* 0x000fe20003f66070 */
[----:B------:R-:W-:-:S04]  /*0b80*/  IMAD.WIDE.U32 R2, R4, UR12, R2 ;  /* 0x0000000c04027c25 */ /* 0x000fc8000f8e0002 */
[----:B------:R-:W-:Y:S02]  /*0b90*/  IMAD R4, R22, UR4, RZ ;  /* 0x0000000416047c24 */ /* 0x000fe4000f8e02ff */
[----:B------:R-:W-:Y:S01]  /*0ba0*/  IMAD.WIDE.U32 R6, R23, UR6, R10 ;  /* 0x0000000617067c25 */ /* 0x000fe2000f8e000a */
[----:B------:R-:W-:-:S03]  /*0bb0*/  LOP3.LUT R11, R25, R26, RZ, 0x3c, !PT ;  /* 0x0000001a190b7212 */ /* 0x000fc600078e3cff */
[----:B------:R-:W-:Y:S01]  /*0bc0*/  IMAD R10, R23, UR5, R4 ;  /* 0x00000005170a7c24 */ /* 0x000fe2000f8e0204 */
[----:B------:R-:W-:Y:S01]  /*0bd0*/  ISETP.GE.AND P1, PT, R11, RZ, PT ;  /* 0x000000ff0b00720c */ /* 0x000fe20003f26270 */
[----:B------:R-:W-:Y:S01]  /*0be0*/  IMAD.WIDE.U32 R8, R23, UR4, R8 ;  /* 0x0000000417087c25 */ /* 0x000fe2000f8e0008 */
[----:B------:R-:W-:Y:S01]  /*0bf0*/  ULDC.64 UR4, c[0x0][0x210] ;  /* 0x0000840000047ab9 */ /* 0x000fe20000000a00 */
[----:B------:R-:W-:Y:S02]  /*0c00*/  SHF.R.S32.HI R11, RZ, 0x1f, R56 ;  /* 0x0000001fff0b7819 */ /* 0x000fe40000011438 */
[----:B------:R-:W-:Y:S01]  /*0c10*/  IMAD.IADD R0, R3, 0x1, R5 ;  /* 0x0000000103007824 */ /* 0x000fe200078e0205 */
[----:B------:R-:W-:Y:S01]  /*0c20*/  LEA R4, P0, R2, UR4, 0x1 ;  /* 0x0000000402047c11 */ /* 0x000fe2000f8008ff */
[----:B------:R-:W-:Y:S01]  /*0c30*/  @!P2 VIADD R12, R12, 0x1 ;  /* 0x000000010c0ca836 */ /* 0x000fe20000000000 */
[----:B------:R-:W-:Y:S01]  /*0c40*/  USHF.L.U64.HI UR4, UR12, 0x6, UR13 ;  /* 0x000000060c047899 */ /* 0x000fe2000801020d */
[----:B------:R-:W-:Y:S01]  /*0c50*/  IMAD R13, R22, UR6, RZ ;  /* 0x00000006160d7c24 */ /* 0x000fe2000f8e02ff */
[----:B------:R-:W-:Y:S01]  /*0c60*/  LEA.HI.X R5, R2, UR5, R0, 0x1, P0 ;  /* 0x0000000502057c11 */ /* 0x000fe200080f0c00 */
[----:B------:R-:W-:Y:S01]  /*0c70*/  UMOV UR5, 0x400 ;  /* 0x0000040000057882 */ /* 0x000fe20000000000 */
[----:B------:R-:W-:Y:S01]  /*0c80*/  ISETP.NE.AND P0, PT, R26, RZ, PT ;  /* 0x000000ff1a00720c */ /* 0x000fe20003f05270 */
[----:B------:R-:W-:Y:S01]  /*0c90*/  @P3 VIADD R12, R12, 0x1 ;  /* 0x000000010c0c3836 */ /* 0x000fe20000000000 */
[----:B--2---:R-:W-:Y:S01]  /*0ca0*/  ULEA UR5, UR15, UR5, 0x18 ;  /* 0x000000050f057291 */ /* 0x004fe2000f8ec03f */
[----:B------:R-:W-:Y:S01]  /*0cb0*/  IADD3 R2, P2, R4, UR14, RZ ;  /* 0x0000000e04027c10 */ /* 0x000fe2000ff5e0ff */
[----:B------:R-:W-:Y:S01]  /*0cc0*/  IMAD R13, R23, UR7, R13 ;  /* 0x00000007170d7c24 */ /* 0x000fe2000f8e020d */
[----:B------:R-:W-:Y:S01]  /*0cd0*/  ULDC.64 UR6, c[0x0][0x260] ;  /* 0x0000980000067ab9 */ /* 0x000fe20000000a00 */
[----:B------:R-:W-:Y:S01]  /*0ce0*/  IMAD.MOV.U32 R0, RZ, RZ, R12 ;  /* 0x000000ffff007224 */ /* 0x000fe200078e000c */
[----:B------:R-:W-:Y:S01]  /*0cf0*/  IADD3.X R3, R5, UR4, RZ, P2, !PT ;  /* 0x0000000405037c10 */ /* 0x000fe200097fe4ff */
[----:B------:R-:W-:Y:S01]  /*0d00*/  IMAD.IADD R7, R7, 0x1, R13 ;  /* 0x0000000107077824 */ /* 0x000fe200078e020d */
[----:B------:R-:W-:Y:S01]  /*0d10*/  LEA R224, R224, UR5, 0x1 ;  /* 0x00000005e0e07c11 */ /* 0x000fe2000f8e08ff */
[----:B------:R-:W-:Y:S01]  /*0d20*/  @!P1 IMAD.MOV R0, RZ, RZ, -R0 ;  /* 0x000000ffff009224 */ /* 0x000fe200078e0a00 */
[----:B------:R-:W-:Y:S01]  /*0d30*/  USHF.L.U64.HI UR12, UR10, 0x7, UR11 ;  /* 0x000000070a0c7899 */ /* 0x000fe2000801020b */
[----:B------:R-:W-:Y:S01]  /*0d40*/  IMAD.IADD R9, R9, 0x1, R10 ;  /* 0x0000000109097824 */ /* 0x000fe200078e020a */
[----:B------:R-:W-:Y:S01]  /*0d50*/  @!P0 LOP3.LUT R0, RZ, R26, RZ, 0x33, !PT ;  /* 0x0000001aff008212 */ /* 0x000fe200078e33ff */
[----:B------:R-:W-:Y:S01]  /*0d60*/  @!PT LDS RZ, [RZ] ;  /* 0x00000000fffff984 */ /* 0x000fe20000000800 */
[----:B------:R-:W-:Y:S01]  /*0d70*/  @!PT LDS RZ, [RZ] ;  /* 0x00000000fffff984 */ /* 0x000fe20000000800 */
[----:B------:R-:W-:Y:S01]  /*0d80*/  @!PT LDS RZ, [RZ] ;  /* 0x00000000fffff984 */ /* 0x000fe20000000800 */
[----:B------:R1:W-:Y:S01]  /*0d90*/  LDGSTS.E.BYPASS.LTC128B.128 [R224], desc[UR30][R4.64] ;  /* 0x0000000004e07fae */ /* 0x0003e2000b901d5e */
[----:B------:R-:W-:-:S02]  /*0da0*/  USHF.L.U32 UR13, UR10, 0x7, URZ ;  /* 0x000000070a0d7899 */ /* 0x000fc4000800063f */
[----:B------:R-:W-:Y:S01]  /*0db0*/  USHF.L.U32 UR15, UR10, 0x6, URZ ;  /* 0x000000060a0f7899 */ /* 0x000fe2000800063f */
[----:B------:R-:W-:Y:S01]  /*0dc0*/  IMAD.WIDE.U32 R28, R0, UR6, R6 ;  /* 0x00000006001c7c25 */ /* 0x000fe2000f8e0006 */
[----:B------:R2:W-:Y:S03]  /*0dd0*/  LDGSTS.E.BYPASS.LTC128B.128 [R224+0x800], desc[UR30][R2.64] ;  /* 0x0080000002e07fae */ /* 0x0005e6000b901d5e */
[----:B------:R-:W-:Y:S01]  /*0de0*/  IMAD R7, R56, UR12, RZ ;  /* 0x0000000c38077c24 */ /* 0x000fe2000f8e02ff */
[----:B------:R-:W-:Y:S01]  /*0df0*/  STL.64 [R1+0x20], R28 ;  /* 0x0000201c01007387 */ /* 0x000fe20000100a00 */
[----:B------:R-:W-:Y:S02]  /*0e00*/  IMAD.MOV.U32 R238, RZ, RZ, R28 ;  /* 0x000000ffffee7224 */ /* 0x000fe400078e001c */
[----:B------:R-:W-:Y:S01]  /*0e10*/  IMAD R7, R11, UR13, R7 ;  /* 0x0000000d0b077c24 */ /* 0x000fe2000f8e0207 */
[----:B-1----:R-:W-:-:S05]  /*0e20*/  SHF.R.S32.HI R5, RZ, 0x1f, R0 ;  /* 0x0000001fff057819 */ /* 0x002fca0000011400 */
[----:B------:R-:W-:Y:S01]  /*0e30*/  IMAD R4, R5, UR6, RZ ;  /* 0x0000000605047c24 */ /* 0x000fe2000f8e02ff */
[----:B--2---:R-:W-:-:S03]  /*0e40*/  IADD3 R2, P0, R2, UR14, RZ ;  /* 0x0000000e02027c10 */ /* 0x004fc6000ff1e0ff */
[C---:B------:R-:W-:Y:S01]  /*0e50*/  IMAD R4, R0.reuse, UR7, R4 ;  /* 0x0000000700047c24 */ /* 0x040fe2000f8e0204 */
[----:B------:R-:W-:Y:S01]  /*0e60*/  ULDC.64 UR6, c[0x0][0x268] ;  /* 0x00009a0000067ab9 */ /* 0x000fe20000000a00 */
[----:B------:R-:W-:Y:S01]  /*0e70*/  IADD3.X R3, R3, UR4, RZ, P0, !PT ;  /* 0x0000000403037c10 */ /* 0x000fe200087fe4ff */
[----:B------:R-:W-:Y:S02]  /*0e80*/  IMAD R6, R5, UR6, RZ ;  /* 0x0000000605067c24 */ /* 0x000fe4000f8e02ff */
[----:B------:R-:W-:Y:S02]  /*0e90*/  IMAD.IADD R239, R29, 0x1, R4 ;  /* 0x000000011def7824 */ /* 0x000fe400078e0204 */
[----:B------:R-:W-:Y:S01]  /*0ea0*/  IMAD.WIDE.U32 R12, R0, UR6, R8 ;  /* 0x00000006000c7c25 */ /* 0x000fe2000f8e0008 */
[----:B------:R1:W-:Y:S03]  /*0eb0*/  LDGSTS.E.BYPASS.LTC128B.128 [R224+0x1000], desc[UR30][R2.64] ;  /* 0x0100000002e07fae */ /* 0x0003e6000b901d5e */
[----:B------:R-:W-:Y:S01]  /*0ec0*/  IMAD.WIDE.U32 R4, R56, UR13, R238 ;  /* 0x0000000d38047c25 */ /* 0x000fe2000f8e00ee */
[----:B------:R-:W-:Y:S03]  /*0ed0*/  STL.64 [R1+0x10], R238 ;  /* 0x000010ee01007387 */ /* 0x000fe60000100a00 */
[----:B------:R-:W-:Y:S01]  /*0ee0*/  IMAD R10, R0, UR7, R6 ;  /* 0x00000007000a7c24 */ /* 0x000fe2000f8e0206 */
[----:B------:R-:W-:Y:S01]  /*0ef0*/  ULDC.64 UR6, c[0x0][0x218] ;  /* 0x0000860000067ab9 */ /* 0x000fe20000000a00 */
[----:B------:R-:W-:Y:S01]  /*0f00*/  IMAD R0, R11, UR8, RZ ;  /* 0x000000080b007c24 */ /* 0x000fe2000f8e02ff */
[----:B------:R-:W-:Y:S01]  /*0f10*/  LEA R6, P0, R4, UR6, 0x1 ;  /* 0x0000000604067c11 */ /* 0x000fe2000f8008ff */
[----:B------:R-:W-:Y:S01]  /*0f20*/  IMAD.IADD R7, R5, 0x1, R7 ;  /* 0x0000000105077824 */ /* 0x000fe200078e0207 */
[----:B------:R-:W-:Y:S01]  /*0f30*/  STL.64 [R1+0x18], R12 ;  /* 0x0000180c01007387 */ /* 0x000fe20000100a00 */
[----:B------:R-:W-:-:S03]  /*0f40*/  IMAD.WIDE.U32 R8, R56, UR8, RZ ;  /* 0x0000000838087c25 */ /* 0x000fc6000f8e00ff */
[----:B------:R-:W-:Y:S01]  /*0f50*/  LEA.HI.X R7, R4, UR7, R7, 0x1, P0 ;  /* 0x0000000704077c11 */ /* 0x000fe200080f0c07 */
[----:B------:R-:W-:Y:S02]  /*0f60*/  IMAD R0, R56, UR9, R0 ;  /* 0x0000000938007c24 */ /* 0x000fe4000f8e0200 */
[----:B------:R-:W-:Y:S02]  /*0f70*/  IMAD.IADD R10, R13, 0x1, R10 ;  /* 0x000000010d0a7824 */ /* 0x000fe400078e020a */
[----:B------:R-:W-:Y:S01]  /*0f80*/  IMAD.IADD R0, R9, 0x1, R0 ;  /* 0x0000000109007824 */ /* 0x000fe200078e0200 */
[C---:B------:R-:W-:Y:S02]  /*0f90*/  LEA R9, P0, R8.reuse, R12, 0x7 ;  /* 0x0000000c08097211 */ /* 0x040fe400078038ff */
[----:B------:R2:W-:Y:S02]  /*0fa0*/  STL [R1+0xc], R10 ;  /* 0x00000c0a01007387 */ /* 0x0005e40000100800 */
[----:B------:R-:W-:Y:S01]  /*0fb0*/  LEA.HI.X R8, R8, R10, R0, 0x7, P0 ;  /* 0x0000000a08087211 */ /* 0x000fe200000f3c00 */
[----:B------:R-:W-:Y:S01]  /*0fc0*/  IMAD.SHL.U32 R0, R44, 0x40, RZ ;  /* 0x000000402c007824 */ /* 0x000fe200078e00ff */
[----:B-1----:R-:W-:Y:S01]  /*0fd0*/  IADD3 R2, P1, R2, UR14, RZ ;  /* 0x0000000e02027c10 */ /* 0x002fe2000ff3e0ff */
[----:B------:R-:W-:-:S03]  /*0fe0*/  USHF.L.U64.HI UR14, UR10, 0x6, UR11 ;  /* 0x000000060a0e7899 */ /* 0x000fc6000801020b */
[----:B------:R-:W-:Y:S01]  /*0ff0*/  IADD3.X R3, R3, UR4, RZ, P1, !PT ;  /* 0x0000000403037c10 */ /* 0x000fe20008ffe4ff */
[----:B------:R-:W-:Y:S01]  /*1000*/  ULDC.64 UR10, c[0x0][0x220] ;  /* 0x00008800000a7ab9 */ /* 0x000fe20000000a00 */
[----:B------:R-:W-:Y:S01]  /*1010*/  IADD3 R4, P1, R6, UR15, RZ ;  /* 0x0000000f06047c10 */ /* 0x000fe2000ff3e0ff */
[----:B------:R-:W-:Y:S01]  /*1020*/  UIADD3 UR4, UR5, 0x2000, URZ ;  /* 0x0000200005047890 */ /* 0x000fe2000fffe03f */
[----:B------:R-:W-:Y:S01]  /*1030*/  LOP3.LUT R0, R0, 0xc0, RZ, 0xc0, !PT ;  /* 0x000000c000007812 */ /* 0x000fe200078ec0ff */
[----:B------:R1:W-:Y:S01]  /*1040*/  LDGSTS.E.BYPASS.LTC128B.128 [R224+0x1800], desc[UR30][R2.64] ;  /* 0x0180000002e07fae */ /* 0x0003e2000b901d5e */
[----:B------:R-:W-:-:S03]  /*1050*/  IADD3.X R5, R7, UR14, RZ, P1, !PT ;  /* 0x0000000e07057c10 */ /* 0x000fc60008ffe4ff */
[----:B------:R-:W-:Y:S04]  /*1060*/  LDGSTS.E.BYPASS.LTC128B.128 [R224+0x2000], desc[UR30][R6.64] ;  /* 0x0200000006e07fae */ /* 0x000fe8000b901d5e */
[----:B------:R3:W-:Y:S01]  /*1070*/  LDGSTS.E.BYPASS.LTC128B.128 [R224+0x2800], desc[UR30][R4.64] ;  /* 0x0280000004e07fae */ /* 0x0007e2000b901d5e */
[----:B-1----:R-:W-:-:S04]  /*1080*/  IADD3 R2, P0, R4, UR15, RZ ;  /* 0x0000000f04027c10 */ /* 0x002fc8000ff1e0ff */
[----:B------:R-:W-:Y:S02]  /*1090*/  IADD3.X R3, R5, UR14, RZ, P0, !PT ;  /* 0x0000000e05037c10 */ /* 0x000fe400087fe4ff */
[----:B---3--:R-:W-:-:S03]  /*10a0*/  IADD3 R4, P0, R2, UR15, RZ ;  /* 0x0000000f02047c10 */ /* 0x008fc6000ff1e0ff */
[----:B------:R1:W-:Y:S01]  /*10b0*/  LDGSTS.E.BYPASS.LTC128B.128 [R224+0x3000], desc[UR30][R2.64] ;  /* 0x0300000002e07fae */ /* 0x0003e2000b901d5e */
[----:B------:R-:W-:-:S05]  /*10c0*/  IADD3.X R5, R3, UR14, RZ, P0, !PT ;  /* 0x0000000e03057c10 */ /* 0x000fca00087fe4ff */
[----:B------:R3:W-:Y:S04]  /*10d0*/  LDGSTS.E.BYPASS.LTC128B.128 [R224+0x3800], desc[UR30][R4.64] ;  /* 0x0380000004e07fae */ /* 0x0007e8000b901d5e */
[----:B------:R-:W0:Y:S01]  /*10e0*/  LDGDEPBAR ;  /* 0x00000000000079af */ /* 0x000e220000000000 */
[----:B-1----:R-:W-:Y:S02]  /*10f0*/  LOP3.LUT R3, R0, 0x8, R20, 0xf8, !PT ;  /* 0x0000000800037812 */ /* 0x002fe400078ef814 */
[----:B------:R-:W-:Y:S02]  /*1100*/  SHF.R.U32.HI R0, RZ, 0x3, R0 ;  /* 0x00000003ff007819 */ /* 0x000fe40000011600 */
[----:B------:R-:W-:Y:S02]  /*1110*/  LEA R2, P0, R9, UR10, 0x1 ;  /* 0x0000000a09027c11 */ /* 0x000fe4000f8008ff */
[----:B--2---:R-:W-:Y:S01]  /*1120*/  LOP3.LUT R10, R3, R0, RZ, 0x3c, !PT ;  /* 0x00000000030a7212 */ /* 0x004fe200078e3cff */
[----:B------:R-:W-:Y:S01]  /*1130*/  IMAD.SHL.U32 R0, R47, 0x40, RZ ;  /* 0x000000402f007824 */ /* 0x000fe200078e00ff */
[----:B------:R-:W-:Y:S01]  /*1140*/  LEA.HI.X R3, R9, UR11, R8, 0x1, P0 ;  /* 0x0000000b09037c11 */ /* 0x000fe200080f0c08 */
[----:B------:R-:W-:-:S04]  /*1150*/  DEPBAR.LE SB0, 0x0 ;  /* 0x000080000000791a */ /* 0x000fc80000000000 */
[----:B------:R-:W-:Y:S01]  /*1160*/  BAR.SYNC.DEFER_BLOCKING 0x0 ;  /* 0x0000000000007b1d */ /* 0x000fe20000010000 */
[----:B---3--:R-:W-:Y:S01]  /*1170*/  IMAD.SHL.U32 R4, R19, 0x20, RZ ;  /* 0x0000002013047824 */ /* 0x008fe200078e00ff */
        /* <DEDUP_REMOVED lines=33> */
[----:B--2---:R-:W-:Y:S01]  /*1390*/  LDSM.16.M88.4 R4, [R211+0x1000] ;  /* 0x00100000d304783b */ /* 0x004fe20000000200 */
[----:B------:R-:W-:-:S03]  /*13a0*/  SHF.R.S32.HI R2, RZ, 0x1f, R46 ;  /* 0x0000001fff027819 */ /* 0x000fc6000001142e */
[----:B------:R-:W2:Y:S01]  /*13b0*/  LDSM.16.M88.4 R20, [R3+0x2800] ;  /* 0x002800000314783b */ /* 0x000ea20000000200 */
[----:B------:R-:W-:Y:S01]  /*13c0*/  IMAD.IADD R212, R211, 0x1, R0 ;  /* 0x00000001d3d47824 */ /* 0x000fe200078e0200 */
[----:B------:R-:W-:Y:S01]  /*13d0*/  LEA.HI R2, R2, R46, RZ, 0x2 ;  /* 0x0000002e02027211 */ /* 0x000fe200078f10ff */
[----:B------:R-:W-:Y:S01]  /*13e0*/  @P0 VIADD R213, R210, 0xffffffe0 ;  /* 0xffffffe0d2d50836 */ /* 0x000fe20000000000 */
[----:B------:R-:W3:Y:S02]  /*13f0*/  LDSM.16.M88.4 R12, [R3+0x2c00] ;  /* 0x002c0000030c783b */ /* 0x000ee40000000200 */
[----:B------:R-:W-:Y:S02]  /*1400*/  SHF.R.S32.HI R2, RZ, 0x2, R2 ;  /* 0x00000002ff027819 */ /* 0x000fe40000011402 */
[----:B------:R-:W-:Y:S04]  /*1410*/  LDSM.16.M88.4 R28, [R3+0x2000] ;  /* 0x00200000031c783b */ /* 0x000fe80000000200 */
[----:B------:R-:W-:Y:S04]  /*1420*/  LDSM.16.M88.4 R24, [R3+0x2400] ;  /* 0x002400000318783b */ /* 0x000fe80000000200 */
[----:B-1----:R-:W1:Y:S04]  /*1430*/  LDSM.16.M88.4 R8, [R3+0x3000] ;  /* 0x003000000308783b */ /* 0x002e680000000200 */
[----:B------:R-:W4:Y:S04]  /*1440*/  LDSM.16.M88.4 R32, [R3+0x3400] ;  /* 0x003400000320783b */ /* 0x000f280000000200 */
[----:B------:R-:W5:Y:S04]  /*1450*/  LDSM.16.M88.4 R36, [R3+0x3800] ;  /* 0x003800000324783b */ /* 0x000f680000000200 */
[----:B------:R3:W5:Y:S04]  /*1460*/  LDSM.16.M88.4 R40, [R3+0x3c00] ;  /* 0x003c00000328783b */ /* 0x0007680000000200 */
[----:B------:R-:W0:Y:S01]  /*1470*/  LDGDEPBAR ;  /* 0x00000000000079af */ /* 0x000e220000000000 */
[C---:B--2---:R-:W-:Y:S06]  /*1480*/  HMMA.16816.F32.BF16 R96, R4.reuse, R20, RZ ;  /* 0x000000140460723c */ /* 0x044fec00000418ff */
[----:B------:R-:W-:Y:S01]  /*1490*/  HMMA.16816.F32.BF16 R108, R4, R22, RZ ;  /* 0x00000016046c723c */ /* 0x000fe200000418ff */
[----:B---3--:R-:W-:-:S05]  /*14a0*/  IMAD R3, R59, 0x10, R60 ;  /* 0x000000103b037824 */ /* 0x008fca00078e023c */
[C---:B------:R-:W-:Y:S06]  /*14b0*/  HMMA.16816.F32.BF16 R116, R4.reuse, R12, RZ ;  /* 0x0000000c0474723c */ /* 0x040fec00000418ff */
[----:B------:R-:W-:Y:S06]  /*14c0*/  HMMA.16816.F32.BF16 R140, R4, R14, RZ ;  /* 0x0000000e048c723c */ /* 0x000fec00000418ff */
[C---:B------:R-:W-:Y:S06]  /*14d0*/  HMMA.16816.F32.BF16 R92, R16.reuse, R20, RZ ;  /* 0x00000014105c723c */ /* 0x040fec00000418ff */
[C---:B------:R-:W-:Y:S01]  /*14e0*/  HMMA.16816.F32.BF16 R100, R16.reuse, R22, RZ ;  /* 0x000000161064723c */ /* 0x040fe200000418ff */
[----:B------:R-:W-:Y:S05]  /*14f0*/  LDSM.16.M88.4 R20, [R213] ;  /* 0x00000000d514783b */ /* 0x000fea0000000200 */
[C---:B------:R-:W-:Y:S06]  /*1500*/  HMMA.16816.F32.BF16 R104, R16.reuse, R12, RZ ;  /* 0x0000000c1068723c */ /* 0x040fec00000418ff */
[----:B------:R-:W-:Y:S01]  /*1510*/  HMMA.16816.F32.BF16 R112, R16, R14, RZ ;  /* 0x0000000e1070723c */ /* 0x000fe200000418ff */
[----:B------:R-:W2:Y:S05]  /*1520*/  LDSM.16.M88.4 R12, [R212] ;  /* 0x00000000d40c783b */ /* 0x000eaa0000000200 */
[C---:B-1----:R-:W-:Y:S06]  /*1530*/  HMMA.16816.F32.BF16 R168, R4.reuse, R8, RZ ;  /* 0x0000000804a8723c */ /* 0x042fec00000418ff */
[----:B------:R-:W-:Y:S06]  /*1540*/  HMMA.16816.F32.BF16 R176, R4, R10, RZ ;  /* 0x0000000a04b0723c */ /* 0x000fec00000418ff */
[C---:B------:R-:W-:Y:S06]  /*1550*/  HMMA.16816.F32.BF16 R120, R16.reuse, R8, RZ ;  /* 0x000000081078723c */ /* 0x040fec00000418ff */
[C---:B------:R-:W-:Y:S01]  /*1560*/  HMMA.16816.F32.BF16 R132, R16.reuse, R10, RZ ;  /* 0x0000000a1084723c */ /* 0x040fe200000418ff */
[----:B------:R-:W1:Y:S05]  /*1570*/  LDSM.16.M88.4 R8, [R212+0x1000] ;  /* 0x00100000d408783b */ /* 0x000e6a0000000200 */
[-C--:B------:R-:W-:Y:S06]  /*1580*/  HMMA.16816.F32.BF16 R48, R16, R28.reuse, RZ ;  /* 0x0000001c1030723c */ /* 0x080fec00000418ff */
[C---:B------:R-:W-:Y:S06]  /*1590*/  HMMA.16816.F32.BF16 R52, R4.reuse, R28, RZ ;  /* 0x0000001c0434723c */ /* 0x040fec00000418ff */
[----:B------:R-:W-:Y:S01]  /*15a0*/  HMMA.16816.F32.BF16 R80, R4, R24, RZ ;  /* 0x000000180450723c */ /* 0x000fe200000418ff */
[----:B------:R-:W-:Y:S01]  /*15b0*/  IADD3 R28, R3, 0x1, R2 ;  /* 0x00000001031c7810 */ /* 0x000fe20007ffe002 */
[----:B------:R-:W-:-:S02]  /*15c0*/  IMAD.SHL.U32 R2, R56, 0x4, RZ ;  /* 0x0000000438027824 */ /* 0x000fc400078e00ff */
[----:B------:R-:W-:Y:S02]  /*15d0*/  VIADD R29, R241, 0x4 ;  /* 0x00000004f11d7836 */ /* 0x000fe40000000000 */
[----:B------:R-:W-:Y:S01]  /*15e0*/  HMMA.16816.F32.BF16 R88, R4, R26, RZ ;  /* 0x0000001a0458723c */ /* 0x000fe200000418ff */
[----:B------:R-:W-:-:S05]  /*15f0*/  VIADD R3, R2, 0x1 ;  /* 0x0000000102037836 */ /* 0x000fca0000000000 */
[C---:B------:R-:W-:Y:S06]  /*1600*/  HMMA.16816.F32.BF16 R68, R16.reuse, R24, RZ ;  /* 0x000000181044723c */ /* 0x040fec00000418ff */
[----:B------:R-:W-:Y:S01]  /*1610*/  HMMA.16816.F32.BF16 R84, R16, R26, RZ ;  /* 0x0000001a1054723c */ /* 0x000fe200000418ff */
[----:B------:R-:W3:Y:S05]  /*1620*/  LDSM.16.M88.4 R24, [R213+0x400] ;  /* 0x00040000d518783b */ /* 0x000eea0000000200 */
[-C--:B------:R-:W-:Y:S06]  /*1630*/  HMMA.16816.F32.BF16 R72, R4, R30.reuse, RZ ;  /* 0x0000001e0448723c */ /* 0x080fec00000418ff */
[C---:B------:R-:W-:Y:S06]  /*1640*/  HMMA.16816.F32.BF16 R76, R16.reuse, R30, RZ ;  /* 0x0000001e104c723c */ /* 0x040fec00000418ff */
[C---:B----4-:R-:W-:Y:S06]  /*1650*/  HMMA.16816.F32.BF16 R124, R16.reuse, R32, RZ ;  /* 0x00000020107c723c */ /* 0x050fec00000418ff */
[C---:B------:R-:W-:Y:S06]  /*1660*/  HMMA.16816.F32.BF16 R136, R16.reuse, R34, RZ ;  /* 0x000000221088723c */ /* 0x040fec00000418ff */
[C---:B-----5:R-:W-:Y:S06]  /*1670*/  HMMA.16816.F32.BF16 R152, R16.reuse, R36, RZ ;  /* 0x000000241098723c */ /* 0x060fec00000418ff */
[C---:B------:R-:W-:Y:S06]  /*1680*/  HMMA.16816.F32.BF16 R156, R16.reuse, R38, RZ ;  /* 0x00000026109c723c */ /* 0x040fec00000418ff */
[C---:B------:R-:W-:Y:S06]  /*1690*/  HMMA.16816.F32.BF16 R148, R16.reuse, R40, RZ ;  /* 0x000000281094723c */ /* 0x040fec00000418ff */
[----:B------:R-:W-:Y:S06]  /*16a0*/  HMMA.16816.F32.BF16 R144, R16, R42, RZ ;  /* 0x0000002a1090723c */ /* 0x000fec00000418ff */
[----:B------:R-:W-:Y:S01]  /*16b0*/  HMMA.16816.F32.BF16 R180, R4, R32, RZ ;  /* 0x0000002004b4723c */ /* 0x000fe200000418ff */
[----:B------:R-:W-:-:S04]  /*16c0*/  IMAD.WIDE.U32 R18, R249, -0x2daee0ad, RZ ;  /* 0xd2511f53f9127825 */ /* 0x000fc800078e00ff */
[C---:B------:R-:W-:Y:S01]  /*16d0*/  VIADD R17, R2.reuse, 0x2 ;  /* 0x0000000202117836 */ /* 0x040fe20000000000 */
[C---:B------:R-:W-:Y:S01]  /*16e0*/  LOP3.LUT R16, R19.reuse, UR33, R2, 0x96, !PT ;  /* 0x0000002113107c12 */ /* 0x040fe2000f8e9602 */
[----:B------:R-:W-:Y:S01]  /*16f0*/  VIADD R2, R2, 0x3 ;  /* 0x0000000302027836 */ /* 0x000fe20000000000 */
[C---:B------:R-:W-:Y:S03]  /*1700*/  HMMA.16816.F32.BF16 R188, R4.reuse, R34, RZ ;  /* 0x0000002204bc723c */ /* 0x040fe600000418ff */
[----:B------:R-:W-:Y:S01]  /*1710*/  IMAD.WIDE.U32 R60, R16, -0x326172a9, RZ ;  /* 0xcd9e8d57103c7825 */ /* 0x000fe200078e00ff */
[----:B------:R-:W-:Y:S02]  /*1720*/  LOP3.LUT R2, R19, UR33, R2, 0x96, !PT ;  /* 0x0000002113027c12 */ /* 0x000fe4000f8e9602 */
[----:B------:R-:W-:Y:S03]  /*1730*/  HMMA.16816.F32.BF16 R192, R4, R36, RZ ;  /* 0x0000002404c0723c */ /* 0x000fe600000418ff */
[----:B------:R-:W-:-:S03]  /*1740*/  IMAD.WIDE.U32 R66, R2, -0x326172a9, RZ ;  /* 0xcd9e8d5702427825 */ /* 0x000fc600078e00ff */
[C---:B------:R-:W-:Y:S06]  /*1750*/  HMMA.16816.F32.BF16 R200, R4.reuse, R40, RZ ;  /* 0x0000002804c8723c */ /* 0x040fec00000418ff */
[C---:B------:R-:W-:Y:S06]  /*1760*/  HMMA.16816.F32.BF16 R216, R4.reuse, R38, RZ ;  /* 0x0000002604d8723c */ /* 0x040fec00000418ff */
[----:B------:R-:W-:Y:S06]  /*1770*/  HMMA.16816.F32.BF16 R220, R4, R42, RZ ;  /* 0x0000002a04dc723c */ /* 0x000fec00000418ff */
[----:B--2---:R-:W-:Y:S01]  /*1780*/  HMMA.16816.F32.BF16 R32, R12, R20, R48 ;  /* 0x000000140c20723c */ /* 0x004fe20000041830 */
[C---:B------:R-:W-:Y:S01]  /*1790*/  LOP3.LUT R4, R19.reuse, UR33, R3, 0x96, !PT ;  /* 0x0000002113047c12 */ /* 0x040fe2000f8e9603 */
[----:B------:R-:W-:Y:S01]  /*17a0*/  IMAD.SHL.U32 R5, R58, 0x2, RZ ;  /* 0x000000023a057824 */ /* 0x000fe200078e00ff */
[----:B------:R-:W-:Y:S01]  /*17b0*/  LOP3.LUT R3, R19, UR33, R17, 0x96, !PT ;  /* 0x0000002113037c12 */ /* 0x000fe2000f8e9611 */
[----:B------:R-:W-:-:S02]  /*17c0*/  IMAD.WIDE.U32 R6, R241, -0x326172a9, RZ ;  /* 0xcd9e8d57f1067825 */ /* 0x000fc400078e00ff */
[C---:B-1----:R-:W-:Y:S01]  /*17d0*/  HMMA.16816.F32.BF16 R36, R8.reuse, R20, R52 ;  /* 0x000000140824723c */ /* 0x042fe20000041834 */
[----:B------:R-:W-:Y:S01]  /*17e0*/  LOP3.LUT R5, R5, 0x6, RZ, 0xc0, !PT ;  /* 0x0000000605057812 */ /* 0x000fe200078ec0ff */
[----:B------:R-:W-:Y:S01]  /*17f0*/  IMAD.WIDE.U32 R62, R3, -0x326172a9, RZ ;  /* 0xcd9e8d57033e7825 */ /* 0x000fe200078e00ff */
[--C-:B------:R-:W-:Y:S02]  /*1800*/  LOP3.LUT R206, R61, UR27, R6.reuse, 0x96, !PT ;  /* 0x0000001b3dce7c12 */ /* 0x100fe4000f8e9606 */
[----:B------:R-:W-:Y:S01]  /*1810*/  LOP3.LUT R225, R67, UR27, R6, 0x96, !PT ;  /* 0x0000001b43e17c12 */ /* 0x000fe2000f8e9606 */
[----:B------:R-:W-:Y:S01]  /*1820*/  IMAD.WIDE.U32 R64, R4, -0x326172a9, RZ ;  /* 0xcd9e8d5704407825 */ /* 0x000fe200078e00ff */
[----:B------:R-:W-:Y:S01]  /*1830*/  IADD3 R4, R45, -UR19, R28 ;  /* 0x800000132d047c10 */ /* 0x000fe2000fffe01c */
[----:B------:R-:W-:Y:S01]  /*1840*/  HMMA.16816.F32.BF16 R40, R8, R22, R72 ;  /* 0x000000160828723c */ /* 0x000fe20000041848 */
[--C-:B------:R-:W-:Y:S01]  /*1850*/  LOP3.LUT R246, R63, UR27, R6.reuse, 0x96, !PT ;  /* 0x0000001b3ff67c12 */ /* 0x100fe2000f8e9606 */
[----:B------:R-:W-:Y:S01]  /*1860*/  IMAD.WIDE.U32 R2, R29, -0x326172a9, RZ ;  /* 0xcd9e8d571d027825 */ /* 0x000fe200078e00ff */
[----:B------:R-:W-:-:S02]  /*1870*/  LOP3.LUT R208, R65, UR27, R6, 0x96, !PT ;  /* 0x0000001b41d07c12 */ /* 0x000fc4000f8e9606 */
[-C--:B------:R-:W-:Y:S01]  /*1880*/  LOP3.LUT R7, R7, R237.reuse, RZ, 0x3c, !PT ;  /* 0x000000ed07077212 */ /* 0x080fe200078e3cff */
[----:B------:R-:W-:Y:S01]  /*1890*/  IMAD R5, R56, 0x80, R5 ;  /* 0x0000008038057824 */ /* 0x000fe200078e0205 */
[----:B------:R-:W-:Y:S01]  /*18a0*/  LOP3.LUT R3, R3, R237, RZ, 0x3c, !PT ;  /* 0x000000ed03037212 */ /* 0x000fe200078e3cff */
[----:B------:R-:W-:Y:S01]  /*18b0*/  VIADD R4, R4, UR18 ;  /* 0x0000001204047c36 */ /* 0x000fe20008000000 */
[C---:B------:R-:W-:Y:S01]  /*18c0*/  HMMA.16816.F32.BF16 R28, R12.reuse, R22, R76 ;  /* 0x000000160c1c723c */ /* 0x040fe2000004184c */
[----:B------:R-:W1:Y:S01]  /*18d0*/  LDSM.16.M88.4 R20, [R213+0x800] ;  /* 0x00080000d514783b */ /* 0x000e620000000200 */
[----:B------:R-:W-:Y:S01]  /*18e0*/  VIADD R16, R5, 0x1 ;  /* 0x0000000105107836 */ /* 0x000fe20000000000 */
[--C-:B------:R-:W-:Y:S01]  /*18f0*/  LOP3.LUT R209, R61, UR27, R2.reuse, 0x96, !PT ;  /* 0x0000001b3dd17c12 */ /* 0x100fe2000f8e9602 */
[----:B------:R-:W-:Y:S01]  /*1900*/  IMAD.WIDE.U32 R166, R3, -0x2daee0ad, RZ ;  /* 0xd2511f5303a67825 */ /* 0x000fe200078e00ff */
[--C-:B------:R-:W-:Y:S01]  /*1910*/  LOP3.LUT R245, R65, UR27, R2.reuse, 0x96, !PT ;  /* 0x0000001b41f57c12 */ /* 0x100fe2000f8e9602 */
[----:B---3--:R-:W-:Y:S01]  /*1920*/  HMMA.16816.F32.BF16 R48, R12, R24, R68 ;  /* 0x000000180c30723c */ /* 0x008fe20000041844 */
[--C-:B------:R-:W-:Y:S01]  /*1930*/  LOP3.LUT R247, R63, UR27, R2.reuse, 0x96, !PT ;  /* 0x0000001b3ff77c12 */ /* 0x100fe2000f8e9602 */
[----:B------:R-:W-:Y:S01]  /*1940*/  IMAD.WIDE.U32 R128, R7, -0x2daee0ad, RZ ;  /* 0xd2511f5307807825 */ /* 0x000fe200078e00ff */
[----:B------:R-:W-:-:S02]  /*1950*/  LOP3.LUT R248, R67, UR27, R2, 0x96, !PT ;  /* 0x0000001b43f87c12 */ /* 0x000fc4000f8e9602 */
[C---:B------:R-:W-:Y:S01]  /*1960*/  VIMNMX R6, R4.reuse, R45, PT ;  /* 0x0000002d04067248 */ /* 0x040fe20003fe0100 */
[C---:B------:R-:W-:Y:S01]  /*1970*/  VIADD R7, R5.reuse, 0x8 ;  /* 0x0000000805077836 */ /* 0x040fe20000000000 */
[C-C-:B------:R-:W-:Y:S02]  /*1980*/  VIADDMNMX R3, R4.reuse, 0x8, R45.reuse, PT ;  /* 0x0000000804037846 */ /* 0x140fe4000380012d */
[----:B------:R-:W-:Y:S02]  /*1990*/  VIADDMNMX R2, R4, 0x40, R45, PT ;  /* 0x0000004004027846 */ /* 0x000fe4000380012d */
[CC--:B------:R-:W-:Y:S02]  /*19a0*/  ISETP.GE.AND P2, PT, R16.reuse, R6.reuse, PT ;  /* 0x000000061000720c */ /* 0x0c0fe40003f46270 */
[----:B------:R-:W-:Y:S02]  /*19b0*/  ISETP.GE.AND P5, PT, R16, R3, PT ;  /* 0x000000031000720c */ /* 0x000fe40003fa6270 */
[----:B------:R-:W-:-:S02]  /*19c0*/  ISETP.GE.AND P6, PT, R5, R6, PT ;  /* 0x000000060500720c */ /* 0x000fc40003fc6270 */
[----:B------:R-:W-:Y:S02]  /*19d0*/  ISETP.GE.AND P3, PT, R5, R3, PT ;  /* 0x000000030500720c */ /* 0x000fe40003f66270 */
[----:B------:R-:W-:Y:S02]  /*19e0*/  ISETP.GE.AND P0, PT, R16, R2, PT ;  /* 0x000000021000720c */ /* 0x000fe40003f06270 */
[----:B------:R-:W-:Y:S02]  /*19f0*/  VIADDMNMX R4, R4, 0x48, R45, PT ;  /* 0x0000004804047846 */ /* 0x000fe4000380012d */
[----:B------:R-:W-:Y:S01]  /*1a00*/  FSEL R131, R32, -INF , !P6 ;  /* 0xff80000020837808 */ /* 0x000fe20007000000 */
[----:B------:R-:W-:Y:S01]  /*1a10*/  HMMA.16816.F32.BF16 R44, R12, R26, R84 ;  /* 0x0000001a0c2c723c */ /* 0x000fe20000041854 */
[----:B------:R-:W-:Y:S02]  /*1a20*/  FSEL R163, R33, -INF , !P2 ;  /* 0xff80000021a37808 */ /* 0x000fe40005000000 */
[----:B------:R-:W-:-:S02]  /*1a30*/  FSEL R172, R34, -INF , !P3 ;  /* 0xff80000022ac7808 */ /* 0x000fc40005800000 */
[----:B------:R-:W-:Y:S02]  /*1a40*/  FSEL R215, R35, -INF , !P5 ;  /* 0xff80000023d77808 */ /* 0x000fe40006800000 */
[----:B------:R-:W-:Y:S01]  /*1a50*/  HMMA.16816.F32.BF16 R32, R8, R24, R80 ;  /* 0x000000180820723c */ /* 0x000fe20000041850 */
[----:B------:R-:W-:Y:S02]  /*1a60*/  FSEL R174, R37, -INF , !P0 ;  /* 0xff80000025ae7808 */ /* 0x000fe40004000000 */
[----:B------:R-:W-:Y:S01]  /*1a70*/  ISETP.GE.AND P1, PT, R16, R4, PT ;  /* 0x000000041000720c */ /* 0x000fe20003f26270 */
[C---:B------:R-:W-:Y:S01]  /*1a80*/  VIADD R16, R5.reuse, 0x9 ;  /* 0x0000000905107836 */ /* 0x040fe20000000000 */
[C---:B------:R-:W-:Y:S01]  /*1a90*/  ISETP.GE.AND P5, PT, R5.reuse, R2, PT ;  /* 0x000000020500720c */ /* 0x040fe20003fa6270 */
[----:B-1----:R-:W-:Y:S01]  /*1aa0*/  HMMA.16816.F32.BF16 R56, R12, R20, R92 ;  /* 0x000000140c38723c */ /* 0x002fe2000004185c */
[----:B------:R-:W-:Y:S02]  /*1ab0*/  ISETP.GE.AND P0, PT, R5, R4, PT ;  /* 0x000000040500720c */ /* 0x000fe40003f06270 */
[----:B------:R-:W-:-:S02]  /*1ac0*/  ISETP.GE.AND P2, PT, R7, R2, PT ;  /* 0x000000020700720c */ /* 0x000fc40003f46270 */
[----:B------:R-:W-:Y:S01]  /*1ad0*/  FSEL R173, R36, -INF , !P5 ;  /* 0xff80000024ad7808 */ /* 0x000fe20006800000 */
[C---:B------:R-:W-:Y:S01]  /*1ae0*/  HMMA.16816.F32.BF16 R72, R8.reuse, R20, R96 ;  /* 0x000000140848723c */ /* 0x040fe20000041860 */
[----:B------:R-:W-:Y:S02]  /*1af0*/  FSEL R196, R38, -INF , !P0 ;  /* 0xff80000026c47808 */ /* 0x000fe40004000000 */
[----:B------:R-:W-:Y:S02]  /*1b00*/  FSEL R198, R39, -INF , !P1 ;  /* 0xff80000027c67808 */ /* 0x000fe40004800000 */
[C---:B------:R-:W-:Y:S01]  /*1b10*/  ISETP.GE.AND P4, PT, R7.reuse, R6, PT ;  /* 0x000000060700720c */ /* 0x040fe20003f86270 */
[C---:B------:R-:W-:Y:S01]  /*1b20*/  HMMA.16816.F32.BF16 R36, R8.reuse, R26, R88 ;  /* 0x0000001a0824723c */ /* 0x040fe20000041858 */
[C---:B------:R-:W-:Y:S01]  /*1b30*/  ISETP.GE.AND P6, PT, R7.reuse, R3, PT ;  /* 0x000000030700720c */ /* 0x040fe20003fc6270 */
[----:B------:R-:W-:Y:S01]  /*1b40*/  LDSM.16.M88.4 R24, [R213+0x1000] ;  /* 0x00100000d518783b */ /* 0x000fe20000000200 */
[----:B------:R-:W-:Y:S01]  /*1b50*/  ISETP.GE.AND P3, PT, R7, R4, PT ;  /* 0x000000040700720c */ /* 0x000fe20003f66270 */
[----:B------:R-:W-:Y:S01]  /*1b60*/  VIADD R7, R5, 0x10 ;  /* 0x0000001005077836 */ /* 0x000fe20000000000 */
[----:B------:R-:W-:Y:S01]  /*1b70*/  FSEL R184, R40, -INF , !P2 ;  /* 0xff80000028b87808 */ /* 0x000fe20005000000 */
[----:B------:R-:W-:Y:S01]  /*1b80*/  HMMA.16816.F32.BF16 R68, R8, R22, R108 ;  /* 0x000000160844723c */ /* 0x000fe2000004186c */
[----:B------:R-:W-:-:S02]  /*1b90*/  ISETP.GE.AND P2, PT, R16, R6, PT ;  /* 0x000000061000720c */ /* 0x000fc40003f46270 */
[----:B------:R-:W-:Y:S02]  /*1ba0*/  ISETP.GE.AND P5, PT, R16, R2, PT ;  /* 0x000000021000720c */ /* 0x000fe40003fa6270 */
[----:B------:R-:W-:Y:S01]  /*1bb0*/  FSEL R161, R28, -INF , !P4 ;  /* 0xff8000001ca17808 */ /* 0x000fe20006000000 */
[----:B------:R-:W-:Y:S01]  /*1bc0*/  HMMA.16816.F32.BF16 R52, R12, R22, R100 ;  /* 0x000000160c34723c */ /* 0x000fe20000041864 */
[----:B------:R-:W-:Y:S01]  /*1bd0*/  FSEL R162, R29, -INF , !P2 ;  /* 0xff8000001da27808 */ /* 0x000fe20005000000 */
[----:B------:R-:W1:Y:S01]  /*1be0*/  LDSM.16.M88.4 R20, [R213+0x1400] ;  /* 0x00140000d514783b */ /* 0x000e620000000200 */
[----:B------:R-:W-:Y:S02]  /*1bf0*/  FSEL R204, R42, -INF , !P3 ;  /* 0xff8000002acc7808 */ /* 0x000fe40005800000 */
[----:B------:R-:W-:Y:S02]  /*1c00*/  FSEL R185, R41, -INF , !P5 ;  /* 0xff80000029b97808 */ /* 0x000fe40006800000 */
[----:B------:R-:W-:-:S02]  /*1c10*/  ISETP.GE.AND P1, PT, R7, R6, PT ;  /* 0x000000060700720c */ /* 0x000fc40003f26270 */
[CC--:B------:R-:W-:Y:S02]  /*1c20*/  ISETP.GE.AND P4, PT, R7.reuse, R3.reuse, PT ;  /* 0x000000030700720c */ /* 0x0c0fe40003f86270 */
[C---:B------:R-:W-:Y:S02]  /*1c30*/  ISETP.GE.AND P2, PT, R7.reuse, R2, PT ;  /* 0x000000020700720c */ /* 0x040fe40003f46270 */
[-C--:B------:R-:W-:Y:S01]  /*1c40*/  ISETP.GE.AND P3, PT, R7, R4.reuse, PT ;  /* 0x000000040700720c */ /* 0x080fe20003f66270 */
[----:B------:R-:W-:Y:S01]  /*1c50*/  VIADD R7, R5, 0x11 ;  /* 0x0000001105077836 */ /* 0x000fe20000000000 */
[C---:B------:R-:W-:Y:S02]  /*1c60*/  ISETP.GE.AND P5, PT, R16.reuse, R3, PT ;  /* 0x000000031000720c */ /* 0x040fe40003fa6270 */
[----:B------:R-:W-:Y:S02]  /*1c70*/  ISETP.GE.AND P0, PT, R16, R4, PT ;  /* 0x000000041000720c */ /* 0x000fe40003f06270 */
[----:B------:R-:W-:-:S02]  /*1c80*/  LOP3.LUT R187, R129, UR26, R18, 0x96, !PT ;  /* 0x0000001a81bb7c12 */ /* 0x000fc4000f8e9612 */
[----:B------:R-:W-:Y:S02]  /*1c90*/  LOP3.LUT R186, R167, UR26, R18, 0x96, !PT ;  /* 0x0000001aa7ba7c12 */ /* 0x000fe4000f8e9612 */
[----:B------:R-:W2:Y:S01]  /*1ca0*/  LDSM.16.M88.4 R16, [R213+0xc00] ;  /* 0x000c0000d510783b */ /* 0x000ea20000000200 */
[----:B------:R-:W-:Y:S02]  /*1cb0*/  FSEL R199, R43, -INF , !P0 ;  /* 0xff8000002bc77808 */ /* 0x000fe40004000000 */
[----:B------:R-:W-:Y:S02]  /*1cc0*/  FSEL R165, R30, -INF , !P6 ;  /* 0xff8000001ea57808 */ /* 0x000fe40007000000 */
[----:B------:R-:W-:Y:S02]  /*1cd0*/  FSEL R207, R31, -INF , !P5 ;  /* 0xff8000001fcf7808 */ /* 0x000fe40006800000 */
[----:B------:R-:W-:Y:S02]  /*1ce0*/  FSEL R160, R48, -INF , !P1 ;  /* 0xff80000030a07808 */ /* 0x000fe40004800000 */
[----:B------:R-:W-:-:S02]  /*1cf0*/  ISETP.GE.AND P5, PT, R7, R6, PT ;  /* 0x000000060700720c */ /* 0x000fc40003fa6270 */
[C---:B------:R-:W-:Y:S02]  /*1d00*/  ISETP.GE.AND P0, PT, R7.reuse, R3, PT ;  /* 0x000000030700720c */ /* 0x040fe40003f06270 */
[C---:B------:R-:W-:Y:S02]  /*1d10*/  ISETP.GE.AND P6, PT, R7.reuse, R2, PT ;  /* 0x000000020700720c */ /* 0x040fe40003fc6270 */
[----:B------:R-:W-:Y:S01]  /*1d20*/  ISETP.GE.AND P1, PT, R7, R4, PT ;  /* 0x000000040700720c */ /* 0x000fe20003f26270 */
[----:B------:R-:W-:Y:S01]  /*1d30*/  VIADD R7, R5, 0x18 ;  /* 0x0000001805077836 */ /* 0x000fe20000000000 */
[----:B------:R-:W-:Y:S02]  /*1d40*/  FSEL R164, R49, -INF , !P5 ;  /* 0xff80000031a47808 */ /* 0x000fe40006800000 */
[----:B------:R-:W-:Y:S01]  /*1d50*/  FSEL R214, R50, -INF , !P4 ;  /* 0xff80000032d67808 */ /* 0x000fe20006000000 */
[----:B-1----:R-:W-:Y:S01]  /*1d60*/  HMMA.16816.F32.BF16 R76, R12, R20, R124 ;  /* 0x000000140c4c723c */ /* 0x002fe2000004187c */
[----:B------:R-:W-:-:S02]  /*1d70*/  FSEL R226, R51, -INF , !P0 ;  /* 0xff80000033e27808 */ /* 0x000fc40004000000 */
[----:B------:R-:W-:Y:S02]  /*1d80*/  FSEL R175, R32, -INF , !P2 ;  /* 0xff80000020af7808 */ /* 0x000fe40005000000 */
[C---:B------:R-:W-:Y:S01]  /*1d90*/  ISETP.GE.AND P0, PT, R7.reuse, R2, PT ;  /* 0x000000020700720c */ /* 0x040fe20003f06270 */
[----:B------:R-:W-:Y:S01]  /*1da0*/  HMMA.16816.F32.BF16 R84, R12, R22, R136 ;  /* 0x000000160c54723c */ /* 0x000fe20000041888 */
[C---:B------:R-:W-:Y:S02]  /*1db0*/  ISETP.GE.AND P4, PT, R7.reuse, R6, PT ;  /* 0x000000060700720c */ /* 0x040fe40003f86270 */
[C---:B------:R-:W-:Y:S02]  /*1dc0*/  ISETP.GE.AND P5, PT, R7.reuse, R3, PT ;  /* 0x000000030700720c */ /* 0x040fe40003fa6270 */
[----:B------:R-:W-:Y:S01]  /*1dd0*/  ISETP.GE.AND P2, PT, R7, R4, PT ;  /* 0x000000040700720c */ /* 0x000fe20003f46270 */
[----:B------:R-:W-:Y:S01]  /*1de0*/  VIADD R7, R5, 0x19 ;  /* 0x0000001905077836 */ /* 0x000fe20000000000 */
[----:B------:R-:W-:-:S02]  /*1df0*/  FSEL R96, R33, -INF , !P6 ;  /* 0xff80000021607808 */ /* 0x000fc40007000000 */
[----:B------:R-:W-:Y:S02]  /*1e00*/  FSEL R97, R34, -INF , !P3 ;  /* 0xff80000022617808 */ /* 0x000fe40005800000 */
[----:B------:R-:W-:Y:S02]  /*1e10*/  FSEL R99, R35, -INF , !P1 ;  /* 0xff80000023637808 */ /* 0x000fe40004800000 */
[----:B------:R-:W-:Y:S01]  /*1e20*/  FSEL R95, R36, -INF , !P0 ;  /* 0xff800000245f7808 */ /* 0x000fe20004000000 */
[C---:B--2---:R-:W-:Y:S01]  /*1e30*/  HMMA.16816.F32.BF16 R28, R8.reuse, R16, R116 ;  /* 0x00000010081c723c */ /* 0x044fe20000041874 */
[C---:B------:R-:W-:Y:S02]  /*1e40*/  ISETP.GE.AND P3, PT, R7.reuse, R2, PT ;  /* 0x000000020700720c */ /* 0x040fe40003f66270 */
[C---:B------:R-:W-:Y:S02]  /*1e50*/  ISETP.GE.AND P6, PT, R7.reuse, R6, PT ;  /* 0x000000060700720c */ /* 0x040fe40003fc6270 */
[C---:B------:R-:W-:Y:S01]  /*1e60*/  ISETP.GE.AND P1, PT, R7.reuse, R3, PT ;  /* 0x000000030700720c */ /* 0x040fe20003f26270 */
[----:B------:R-:W-:Y:S01]  /*1e70*/  HMMA.16816.F32.BF16 R40, R8, R18, R140 ;  /* 0x000000120828723c */ /* 0x000fe2000004188c */
[----:B------:R-:W-:Y:S01]  /*1e80*/  ISETP.GE.AND P0, PT, R7, R4, PT ;  /* 0x000000040700720c */ /* 0x000fe20003f06270 */
[----:B------:R-:W-:Y:S01]  /*1e90*/  VIADD R7, R5, 0x20 ;  /* 0x0000002005077836 */ /* 0x000fe20000000000 */
[----:B------:R-:W-:-:S02]  /*1ea0*/  FSEL R98, R38, -INF , !P2 ;  /* 0xff80000026627808 */ /* 0x000fc40005000000 */
[----:B------:R-:W-:Y:S01]  /*1eb0*/  FSEL R94, R37, -INF , !P3 ;  /* 0xff800000255e7808 */ /* 0x000fe20005800000 */
[C---:B------:R-:W-:Y:S01]  /*1ec0*/  HMMA.16816.F32.BF16 R48, R12.reuse, R18, R112 ;  /* 0x000000120c30723c */ /* 0x040fe20000041870 */
[----:B------:R-:W-:Y:S02]  /*1ed0*/  FSEL R100, R39, -INF , !P0 ;  /* 0xff80000027647808 */ /* 0x000fe40004000000 */
[----:B------:R-:W-:Y:S01]  /*1ee0*/  FSEL R93, R44, -INF , !P4 ;  /* 0xff8000002c5d7808 */ /* 0x000fe20006000000 */
[----:B------:R-:W1:Y:S01]  /*1ef0*/  LDSM.16.M88.4 R36, [R213+0x1800] ;  /* 0x00180000d524783b */ /* 0x000e620000000200 */
[----:B------:R-:W-:Y:S01]  /*1f00*/  FSEL R92, R45, -INF , !P6 ;  /* 0xff8000002d5c7808 */ /* 0x000fe20007000000 */
[----:B------:R-:W-:Y:S01]  /*1f10*/  HMMA.16816.F32.BF16 R32, R12, R16, R104 ;  /* 0x000000100c20723c */ /* 0x000fe20000041868 */
[----:B------:R-:W-:Y:S02]  /*1f20*/  FSEL R101, R46, -INF , !P5 ;  /* 0xff8000002e657808 */ /* 0x000fe40006800000 */
[----:B------:R-:W-:-:S02]  /*1f30*/  FSEL R102, R47, -INF , !P1 ;  /* 0xff8000002f667808 */ /* 0x000fc40004800000 */
[----:B------:R-:W2:Y:S01]  /*1f40*/  LDSM.16.M88.4 R44, [R213+0x1c00] ;  /* 0x001c0000d52c783b */ /* 0x000ea20000000200 */
[C---:B------:R-:W-:Y:S01]  /*1f50*/  ISETP.GE.AND P0, PT, R7.reuse, R6, PT ;  /* 0x000000060700720c */ /* 0x040fe20003f06270 */
[----:B------:R-:W-:Y:S01]  /*1f60*/  HMMA.16816.F32.BF16 R16, R8, R24, R168 ;  /* 0x000000180810723c */ /* 0x000fe200000418a8 */
[----:B------:R-:W-:Y:S01]  /*1f70*/  ISETP.GE.AND P3, PT, R7, R3, PT ;  /* 0x000000030700720c */ /* 0x000fe20003f66270 */
[----:B------:R-:W-:-:S04]  /*1f80*/  DEPBAR.LE SB0, 0x0 ;  /* 0x000080000000791a */ /* 0x000fc80000000000 */
[----:B------:R-:W-:Y:S01]  /*1f90*/  BAR.SYNC.DEFER_BLOCKING 0x0 ;  /* 0x0000000000007b1d */ /* 0x000fe20000010000 */
[C---:B------:R-:W-:Y:S02]  /*1fa0*/  ISETP.GE.AND P2, PT, R7.reuse, R2, PT ;  /* 0x000000020700720c */ /* 0x040fe40003f46270 */
[----:B------:R-:W-:Y:S01]  /*1fb0*/  ISETP.GE.AND P4, PT, R7, R4, PT ;  /* 0x000000040700720c */ /* 0x000fe20003f86270 */
[----:B------:R-:W-:Y:S01]  /*1fc0*/  VIADD R7, R5, 0x21 ;  /* 0x0000002105077836 */ /* 0x000fe20000000000 */
[----:B------:R-:W-:Y:S02]  /*1fd0*/  FSEL R116, R56, -INF , !P0 ;  /* 0xff80000038747808 */ /* 0x000fe40004000000 */
[----:B------:R-:W-:Y:S02]  /*1fe0*/  FSEL R140, R58, -INF , !P3 ;  /* 0xff8000003a8c7808 */ /* 0x000fe40005800000 */
[C---:B------:R-:W-:Y:S02]  /*1ff0*/  ISETP.GE.AND P5, PT, R7.reuse, R6, PT ;  /* 0x000000060700720c */ /* 0x040fe40003fa6270 */
[----:B------:R-:W-:-:S02]  /*2000*/  ISETP.GE.AND P1, PT, R7, R3, PT ;  /* 0x000000030700720c */ /* 0x000fc40003f26270 */
[C---:B------:R-:W-:Y:S02]  /*2010*/  ISETP.GE.AND P6, PT, R7.reuse, R2, PT ;  /* 0x000000020700720c */ /* 0x040fe40003fc6270 */
[----:B------:R-:W-:Y:S01]  /*2020*/  ISETP.GE.AND P0, PT, R7, R4, PT ;  /* 0x000000040700720c */ /* 0x000fe20003f06270 */
[----:B------:R-:W-:Y:S01]  /*2030*/  VIADD R7, R5, 0x28 ;  /* 0x0000002805077836 */ /* 0x000fe20000000000 */
[----:B------:R-:W-:Y:S02]  /*2040*/  FSEL R112, R57, -INF , !P5 ;  /* 0xff80000039707808 */ /* 0x000fe40006800000 */
[----:B------:R-:W-:Y:S02]  /*2050*/  FSEL R141, R59, -INF , !P1 ;  /* 0xff8000003b8d7808 */ /* 0x000fe40004800000 */
[----:B------:R-:W-:Y:S01]  /*2060*/  FSEL R117, R72, -INF , !P2 ;  /* 0xff80000048757808 */ /* 0x000fe20005000000 */
[----:B------:R-:W-:Y:S01]  /*2070*/  HMMA.16816.F32.BF16 R56, R12, R24, R120 ;  /* 0x000000180c38723c */ /* 0x000fe20000041878 */
[----:B------:R-:W-:-:S02]  /*2080*/  ISETP.GE.AND P1, PT, R7, R2, PT ;  /* 0x000000020700720c */ /* 0x000fc40003f26270 */
[C---:B------:R-:W-:Y:S02]  /*2090*/  ISETP.GE.AND P3, PT, R7.reuse, R6, PT ;  /* 0x000000060700720c */ /* 0x040fe40003f66270 */
[C---:B------:R-:W-:Y:S01]  /*20a0*/  ISETP.GE.AND P5, PT, R7.reuse, R3, PT ;  /* 0x000000030700720c */ /* 0x040fe20003fa6270 */
[C---:B-1----:R-:W-:Y:S01]  /*20b0*/  HMMA.16816.F32.BF16 R80, R12.reuse, R36, R152 ;  /* 0x000000240c50723c */ /* 0x042fe20000041898 */
[----:B------:R-:W-:Y:S01]  /*20c0*/  ISETP.GE.AND P2, PT, R7, R4, PT ;  /* 0x000000040700720c */ /* 0x000fe20003f46270 */
[----:B------:R-:W-:Y:S01]  /*20d0*/  VIADD R7, R5, 0x29 ;  /* 0x0000002905077836 */ /* 0x000fe20000000000 */
[----:B------:R-:W-:Y:S02]  /*20e0*/  FSEL R118, R73, -INF , !P6 ;  /* 0xff80000049767808 */ /* 0x000fe40007000000 */
[----:B------:R-:W-:Y:S01]  /*20f0*/  FSEL R122, R74, -INF , !P4 ;  /* 0xff8000004a7a7808 */ /* 0x000fe20006000000 */
[----:B--2---:R-:W-:Y:S01]  /*2100*/  HMMA.16816.F32.BF16 R88, R12, R44, R148 ;  /* 0x0000002c0c58723c */ /* 0x004fe20000041894 */
[----:B------:R-:W-:-:S02]  /*2110*/  FSEL R123, R75, -INF , !P0 ;  /* 0xff8000004b7b7808 */ /* 0x000fc40004000000 */
[----:B------:R-:W-:Y:S02]  /*2120*/  FSEL R114, R68, -INF , !P1 ;  /* 0xff80000044727808 */ /* 0x000fe40004800000 */
[C---:B------:R-:W-:Y:S01]  /*2130*/  ISETP.GE.AND P4, PT, R7.reuse, R2, PT ;  /* 0x000000020700720c */ /* 0x040fe20003f86270 */
[-C--:B------:R-:W-:Y:S01]  /*2140*/  HMMA.16816.F32.BF16 R72, R12, R26.reuse, R132 ;  /* 0x0000001a0c48723c */ /* 0x080fe20000041884 */
[C---:B------:R-:W-:Y:S02]  /*2150*/  ISETP.GE.AND P6, PT, R7.reuse, R6, PT ;  /* 0x000000060700720c */ /* 0x040fe40003fc6270 */
[C---:B------:R-:W-:Y:S02]  /*2160*/  ISETP.GE.AND P0, PT, R7.reuse, R3, PT ;  /* 0x000000030700720c */ /* 0x040fe40003f06270 */
[----:B------:R-:W-:Y:S01]  /*2170*/  ISETP.GE.AND P1, PT, R7, R4, PT ;  /* 0x000000040700720c */ /* 0x000fe20003f26270 */
[----:B------:R-:W-:Y:S01]  /*2180*/  VIADD R7, R5, 0x30 ;  /* 0x0000003005077836 */ /* 0x000fe20000000000 */
[----:B------:R-:W-:Y:S01]  /*2190*/  FSEL R115, R70, -INF , !P2 ;  /* 0xff80000046737808 */ /* 0x000fe20005000000 */
[----:B------:R-:W-:Y:S01]  /*21a0*/  HMMA.16816.F32.BF16 R24, R8, R26, R176 ;  /* 0x0000001a0818723c */ /* 0x000fe200000418b0 */
[----:B------:R-:W-:-:S02]  /*21b0*/  FSEL R113, R69, -INF , !P4 ;  /* 0xff80000045717808 */ /* 0x000fc40006000000 */
[----:B------:R-:W-:Y:S02]  /*21c0*/  FSEL R119, R71, -INF , !P1 ;  /* 0xff80000047777808 */ /* 0x000fe40004800000 */
[----:B------:R-:W-:Y:S01]  /*21d0*/  FSEL R107, R52, -INF , !P3 ;  /* 0xff800000346b7808 */ /* 0x000fe20005800000 */
[C---:B------:R-:W-:Y:S01]  /*21e0*/  HMMA.16816.F32.BF16 R68, R12.reuse, R38, R156 ;  /* 0x000000260c44723c */ /* 0x040fe2000004189c */
[----:B------:R-:W-:Y:S02]  /*21f0*/  FSEL R103, R53, -INF , !P6 ;  /* 0xff80000035677808 */ /* 0x000fe40007000000 */
[----:B------:R-:W-:Y:S02]  /*2200*/  FSEL R124, R54, -INF , !P5 ;  /* 0xff800000367c7808 */ /* 0x000fe40006800000 */
[----:B------:R-:W-:Y:S02]  /*2210*/  FSEL R126, R55, -INF , !P0 ;  /* 0xff800000377e7808 */ /* 0x000fe40004000000 */
[----:B------:R-:W-:Y:S01]  /*2220*/  HMMA.16816.F32.BF16 R52, R12, R46, R144 ;  /* 0x0000002e0c34723c */ /* 0x000fe20000041890 */
[----:B------:R-:W-:-:S02]  /*2230*/  ISETP.GE.AND P1, PT, R7, R6, PT ;  /* 0x000000060700720c */ /* 0x000fc40003f26270 */
[C---:B------:R-:W-:Y:S02]  /*2240*/  ISETP.GE.AND P4, PT, R7.reuse, R3, PT ;  /* 0x000000030700720c */ /* 0x040fe40003f86270 */
[----:B------:R-:W-:Y:S02]  /*2250*/  ISETP.GE.AND P2, PT, R7, R2, PT ;  /* 0x000000020700720c */ /* 0x000fe40003f46270 */
[----:B------:R-:W-:Y:S01]  /*2260*/  FMNMX.FTZ R12, R131, R163, !PT ;  /* 0x000000a3830c7209 */ /* 0x000fe20007810000 */
[----:B------:R-:W-:Y:S01]  /*2270*/  VIADD R15, R5, 0x60 ;  /* 0x00000060050f7836 */ /* 0x000fe20000000000 */
[----:B------:R-:W-:Y:S01]  /*2280*/  ISETP.GE.AND P3, PT, R7, R4, PT ;  /* 0x000000040700720c */ /* 0x000fe20003f66270 */
[----:B------:R-:W-:Y:S01]  /*2290*/  VIADD R7, R5, 0x31 ;  /* 0x0000003105077836 */ /* 0x000fe20000000000 */
[----:B------:R-:W-:Y:S01]  /*22a0*/  FMNMX.FTZ R12, R161, R12, !PT ;  /* 0x0000000ca10c7209 */ /* 0x000fe20007810000 */
[----:B------:R-:W-:Y:S01]  /*22b0*/  VIADD R14, R5, 0x61 ;  /* 0x00000061050e7836 */ /* 0x000fe20000000000 */
[----:B------:R-:W-:-:S02]  /*22c0*/  FSEL R120, R32, -INF , !P1 ;  /* 0xff80000020787808 */ /* 0x000fc40004800000 */
[----:B------:R-:W-:Y:S02]  /*22d0*/  FMNMX.FTZ R12, R162, R12, !PT ;  /* 0x0000000ca20c7209 */ /* 0x000fe40007810000 */
[C---:B------:R-:W-:Y:S02]  /*22e0*/  ISETP.GE.AND P5, PT, R7.reuse, R6, PT ;  /* 0x000000060700720c */ /* 0x040fe40003fa6270 */
[----:B------:R-:W-:Y:S02]  /*22f0*/  FMNMX.FTZ R12, R160, R12, !PT ;  /* 0x0000000ca00c7209 */ /* 0x000fe40007810000 */
[C---:B------:R-:W-:Y:S02]  /*2300*/  ISETP.GE.AND P0, PT, R7.reuse, R3, PT ;  /* 0x000000030700720c */ /* 0x040fe40003f06270 */
[----:B------:R-:W-:Y:S02]  /*2310*/  FMNMX.FTZ R12, R164, R12, !PT ;  /* 0x0000000ca40c7209 */ /* 0x000fe40007810000 */
[----:B------:R-:W-:-:S02]  /*2320*/  ISETP.GE.AND P6, PT, R7, R2, PT ;  /* 0x000000020700720c */ /* 0x000fc40003fc6270 */
[----:B------:R-:W-:Y:S01]  /*2330*/  ISETP.GE.AND P1, PT, R7, R4, PT ;  /* 0x000000040700720c */ /* 0x000fe20003f26270 */
[----:B------:R-:W-:Y:S01]  /*2340*/  VIADD R7, R5, 0x38 ;  /* 0x0000003805077836 */ /* 0x000fe20000000000 */
[----:B------:R-:W-:Y:S02]  /*2350*/  FMNMX.FTZ R12, R93, R12, !PT ;  /* 0x0000000c5d0c7209 */ /* 0x000fe40007810000 */
[----:B------:R-:W-:Y:S02]  /*2360*/  FSEL R121, R33, -INF , !P5 ;  /* 0xff80000021797808 */ /* 0x000fe40006800000 */
[----:B------:R-:W-:Y:S02]  /*2370*/  FSEL R233, R34, -INF , !P4 ;  /* 0xff80000022e97808 */ /* 0x000fe40006000000 */
[----:B------:R-:W-:Y:S02]  /*2380*/  FSEL R234, R35, -INF , !P0 ;  /* 0xff80000023ea7808 */ /* 0x000fe40004000000 */
[----:B------:R-:W-:Y:S01]  /*2390*/  FSEL R132, R28, -INF , !P2 ;  /* 0xff8000001c847808 */ /* 0x000fe20005000000 */
[----:B------:R-:W-:Y:S01]  /*23a0*/  HMMA.16816.F32.BF16 R32, R8, R22, R188 ;  /* 0x000000160820723c */ /* 0x000fe200000418bc */
[----:B------:R-:W-:-:S02]  /*23b0*/  FMNMX.FTZ R12, R92, R12, !PT ;  /* 0x0000000c5c0c7209 */ /* 0x000fc40007810000 */
[C---:B------:R-:W-:Y:S02]  /*23c0*/  ISETP.GE.AND P0, PT, R7.reuse, R2, PT ;  /* 0x000000020700720c */ /* 0x040fe40003f06270 */
[C---:B------:R-:W-:Y:S02]  /*23d0*/  ISETP.GE.AND P5, PT, R7.reuse, R6, PT ;  /* 0x000000060700720c */ /* 0x040fe40003fa6270 */
[----:B------:R-:W-:Y:S01]  /*23e0*/  ISETP.GE.AND P4, PT, R7, R3, PT ;  /* 0x000000030700720c */ /* 0x000fe20003f86270 */
[----:B------:R-:W-:Y:S01]  /*23f0*/  VIADD R22, R5, 0x78 ;  /* 0x0000007805167836 */ /* 0x000fe20000000000 */
[----:B------:R-:W-:Y:S01]  /*2400*/  ISETP.GE.AND P2, PT, R7, R4, PT ;  /* 0x000000040700720c */ /* 0x000fe20003f46270 */
[C---:B------:R-:W-:Y:S01]  /*2410*/  VIADD R7, R5.reuse, 0x39 ;  /* 0x0000003905077836 */ /* 0x040fe20000000000 */
[----:B------:R-:W-:Y:S01]  /*2420*/  FMNMX.FTZ R12, R116, R12, !PT ;  /* 0x0000000c740c7209 */ /* 0x000fe20007810000 */
[----:B------:R-:W-:Y:S01]  /*2430*/  VIADD R23, R5, 0x79 ;  /* 0x0000007905177836 */ /* 0x000fe20000000000 */
[----:B------:R-:W-:-:S02]  /*2440*/  FSEL R125, R29, -INF , !P6 ;  /* 0xff8000001d7d7808 */ /* 0x000fc40007000000 */
[----:B------:R-:W-:Y:S02]  /*2450*/  FSEL R149, R30, -INF , !P3 ;  /* 0xff8000001e957808 */ /* 0x000fe40005800000 */
[----:B------:R-:W-:Y:S02]  /*2460*/  FSEL R227, R31, -INF , !P1 ;  /* 0xff8000001fe37808 */ /* 0x000fe40004800000 */
[----:B------:R-:W-:Y:S01]  /*2470*/  FSEL R133, R40, -INF , !P0 ;  /* 0xff80000028857808 */ /* 0x000fe20004000000 */
[C---:B------:R-:W-:Y:S01]  /*2480*/  HMMA.16816.F32.BF16 R28, R8.reuse, R36, R192 ;  /* 0x00000024081c723c */ /* 0x040fe200000418c0 */
[C---:B------:R-:W-:Y:S02]  /*2490*/  ISETP.GE.AND P3, PT, R7.reuse, R2, PT ;  /* 0x000000020700720c */ /* 0x040fe40003f66270 */
[C---:B------:R-:W-:Y:S02]  /*24a0*/  ISETP.GE.AND P6, PT, R7.reuse, R6, PT ;  /* 0x000000060700720c */ /* 0x040fe40003fc6270 */
[C---:B------:R-:W-:Y:S01]  /*24b0*/  ISETP.GE.AND P1, PT, R7.reuse, R3, PT ;  /* 0x000000030700720c */ /* 0x040fe20003f26270 */
[----:B------:R-:W-:Y:S01]  /*24c0*/  HMMA.16816.F32.BF16 R36, R8, R38, R216 ;  /* 0x000000260824723c */ /* 0x000fe200000418d8 */
[----:B------:R-:W-:Y:S01]  /*24d0*/  ISETP.GE.AND P0, PT, R7, R4, PT ;  /* 0x000000040700720c */ /* 0x000fe20003f06270 */
[----:B------:R-:W-:Y:S01]  /*24e0*/  VIADD R7, R5, 0x40 ;  /* 0x0000004005077836 */ /* 0x000fe20000000000 */
[----:B------:R-:W-:-:S02]  /*24f0*/  FMNMX.FTZ R12, R112, R12, !PT ;  /* 0x0000000c700c7209 */ /* 0x000fc40007810000 */
[----:B------:R-:W-:Y:S02]  /*2500*/  FSEL R134, R42, -INF , !P2 ;  /* 0xff8000002a867808 */ /* 0x000fe40005000000 */
[----:B------:R-:W-:Y:S02]  /*2510*/  FSEL R127, R41, -INF , !P3 ;  /* 0xff800000297f7808 */ /* 0x000fe40005800000 */
[----:B------:R-:W-:Y:S02]  /*2520*/  FSEL R139, R43, -INF , !P0 ;  /* 0xff8000002b8b7808 */ /* 0x000fe40004000000 */
[----:B------:R-:W-:Y:S01]  /*2530*/  FSEL R157, R48, -INF , !P5 ;  /* 0xff800000309d7808 */ /* 0x000fe20006800000 */
[----:B------:R-:W-:Y:S01]  /*2540*/  HMMA.16816.F32.BF16 R40, R8, R20, R180 ;  /* 0x000000140828723c */ /* 0x000fe200000418b4 */
[----:B------:R-:W-:Y:S02]  /*2550*/  FMNMX.FTZ R12, R107, R12, !PT ;  /* 0x0000000c6b0c7209 */ /* 0x000fe40007810000 */
[----:B------:R-:W-:-:S02]  /*2560*/  ISETP.GE.AND P0, PT, R7, R6, PT ;  /* 0x000000060700720c */ /* 0x000fc40003f06270 */
[C---:B------:R-:W-:Y:S02]  /*2570*/  ISETP.GE.AND P2, PT, R7.reuse, R3, PT ;  /* 0x000000030700720c */ /* 0x040fe40003f46270 */
[----:B------:R-:W-:Y:S01]  /*2580*/  ISETP.GE.AND P3, PT, R7, R2, PT ;  /* 0x000000020700720c */ /* 0x000fe20003f66270 */
[----:B------:R-:W-:Y:S01]  /*2590*/  VIADD R21, R5, 0x68 ;  /* 0x0000006805157836 */ /* 0x000fe20000000000 */
[----:B------:R-:W-:Y:S01]  /*25a0*/  ISETP.GE.AND P5, PT, R7, R4, PT ;  /* 0x000000040700720c */ /* 0x000fe20003fa6270 */
[----:B------:R-:W-:Y:S01]  /*25b0*/  VIADD R7, R5, 0x41 ;  /* 0x0000004105077836 */ /* 0x000fe20000000000 */
[----:B------:R-:W-:Y:S01]  /*25c0*/  FMNMX.FTZ R12, R103, R12, !PT ;  /* 0x0000000c670c7209 */ /* 0x000fe20007810000 */
[----:B------:R-:W-:Y:S01]  /*25d0*/  VIADD R20, R5, 0x69 ;  /* 0x0000006905147836 */ /* 0x000fe20000000000 */
[----:B------:R-:W-:Y:S02]  /*25e0*/  FSEL R159, R49, -INF , !P6 ;  /* 0xff800000319f7808 */ /* 0x000fe40007000000 */
[----:B------:R-:W-:-:S02]  /*25f0*/  FSEL R229, R50, -INF , !P4 ;  /* 0xff80000032e57808 */ /* 0x000fc40006000000 */
        /* <DEDUP_REMOVED lines=14> */
[----:B------:R-:W-:Y:S01]  /*26e0*/  VIADD R16, R5, 0x59 ;  /* 0x0000005905107836 */ /* 0x000fe20000000000 */
[----:B------:R-:W-:Y:S02]  /*26f0*/  FMNMX.FTZ R12, R121, R12, !PT ;  /* 0x0000000c790c7209 */ /* 0x000fe40007810000 */
[----:B------:R-:W-:-:S02]  /*2700*/  ISETP.GE.AND P1, PT, R7, R2, PT ;  /* 0x000000020700720c */ /* 0x000fc40003f26270 */
[C---:B------:R-:W-:Y:S02]  /*2710*/  ISETP.GE.AND P4, PT, R7.reuse, R6, PT ;  /* 0x000000060700720c */ /* 0x040fe40003f86270 */
[C---:B------:R-:W-:Y:S02]  /*2720*/  ISETP.GE.AND P2, PT, R7.reuse, R3, PT ;  /* 0x000000030700720c */ /* 0x040fe40003f46270 */
[----:B------:R-:W-:Y:S01]  /*2730*/  ISETP.GE.AND P3, PT, R7, R4, PT ;  /* 0x000000040700720c */ /* 0x000fe20003f66270 */
[----:B------:R-:W-:Y:S01]  /*2740*/  VIADD R7, R5, 0x49 ;  /* 0x0000004905077836 */ /* 0x000fe20000000000 */
[----:B------:R-:W-:Y:S02]  /*2750*/  FMNMX.FTZ R12, R157, R12, !PT ;  /* 0x0000000c9d0c7209 */ /* 0x000fe40007810000 */
[----:B------:R-:W-:Y:S01]  /*2760*/  FSEL R191, R17, -INF , !P6 ;  /* 0xff80000011bf7808 */ /* 0x000fe20007000000 */
[C---:B------:R-:W-:Y:S01]  /*2770*/  VIADD R17, R5.reuse, 0x58 ;  /* 0x0000005805117836 */ /* 0x040fe20000000000 */
[----:B------:R-:W-:Y:S01]  /*2780*/  FSEL R235, R18, -INF , !P5 ;  /* 0xff80000012eb7808 */ /* 0x000fe20006800000 */
[----:B------:R-:W-:Y:S01]  /*2790*/  VIADD R18, R5, 0x70 ;  /* 0x0000007005127836 */ /* 0x000fe20000000000 */
[----:B------:R-:W-:Y:S01]  /*27a0*/  FSEL R236, R19, -INF , !P0 ;  /* 0xff80000013ec7808 */ /* 0x000fe20004000000 */
[----:B------:R-:W-:Y:S01]  /*27b0*/  VIADD R19, R5, 0x71 ;  /* 0x0000007105137836 */ /* 0x000fe20000000000 */
[----:B------:R-:W-:-:S02]  /*27c0*/  FSEL R231, R24, -INF , !P1 ;  /* 0xff80000018e77808 */ /* 0x000fc40004800000 */
[C---:B------:R-:W-:Y:S02]  /*27d0*/  ISETP.GE.AND P6, PT, R7.reuse, R2, PT ;  /* 0x000000020700720c */ /* 0x040fe40003fc6270 */
[C---:B------:R-:W-:Y:S02]  /*27e0*/  ISETP.GE.AND P5, PT, R7.reuse, R6, PT ;  /* 0x000000060700720c */ /* 0x040fe40003fa6270 */
[C---:B------:R-:W-:Y:S02]  /*27f0*/  ISETP.GE.AND P0, PT, R7.reuse, R3, PT ;  /* 0x000000030700720c */ /* 0x040fe40003f06270 */
[----:B------:R-:W-:Y:S01]  /*2800*/  ISETP.GE.AND P1, PT, R7, R4, PT ;  /* 0x000000040700720c */ /* 0x000fe20003f26270 */
[----:B------:R-:W-:Y:S01]  /*2810*/  VIADD R7, R5, 0x50 ;  /* 0x0000005005077836 */ /* 0x000fe20000000000 */
[----:B------:R-:W-:Y:S02]  /*2820*/  FMNMX.FTZ R12, R159, R12, !PT ;  /* 0x0000000c9f0c7209 */ /* 0x000fe40007810000 */
[----:B------:R-:W-:-:S02]  /*2830*/  FSEL R193, R26, -INF , !P3 ;  /* 0xff8000001ac17808 */ /* 0x000fc40005800000 */
[----:B------:R-:W-:Y:S02]  /*2840*/  FSEL R190, R25, -INF , !P6 ;  /* 0xff80000019be7808 */ /* 0x000fe40007000000 */
[----:B------:R-:W-:Y:S02]  /*2850*/  FSEL R194, R27, -INF , !P1 ;  /* 0xff8000001bc27808 */ /* 0x000fe40004800000 */
[----:B------:R-:W-:Y:S02]  /*2860*/  FSEL R145, R72, -INF , !P4 ;  /* 0xff80000048917808 */ /* 0x000fe40006000000 */
[----:B------:R-:W-:Y:S02]  /*2870*/  FMNMX.FTZ R12, R168, R12, !PT ;  /* 0x0000000ca80c7209 */ /* 0x000fe40007810000 */
[C---:B------:R-:W-:Y:S02]  /*2880*/  ISETP.GE.AND P3, PT, R7.reuse, R6, PT ;  /* 0x000000060700720c */ /* 0x040fe40003f66270 */
[----:B------:R-:W-:-:S02]  /*2890*/  ISETP.GE.AND P1, PT, R7, R3, PT ;  /* 0x000000030700720c */ /* 0x000fc40003f26270 */
[C---:B------:R-:W-:Y:S02]  /*28a0*/  ISETP.GE.AND P6, PT, R7.reuse, R2, PT ;  /* 0x000000020700720c */ /* 0x040fe40003fc6270 */
[----:B------:R-:W-:Y:S01]  /*28b0*/  ISETP.GE.AND P4, PT, R7, R4, PT ;  /* 0x000000040700720c */ /* 0x000fe20003f86270 */
[----:B------:R-:W-:Y:S01]  /*28c0*/  VIADD R7, R5, 0x51 ;  /* 0x0000005105077836 */ /* 0x000fe20000000000 */
[----:B------:R-:W-:Y:S02]  /*28d0*/  FMNMX.FTZ R12, R158, R12, !PT ;  /* 0x0000000c9e0c7209 */ /* 0x000fe40007810000 */
[----:B------:R-:W-:Y:S02]  /*28e0*/  FSEL R142, R73, -INF , !P5 ;  /* 0xff800000498e7808 */ /* 0x000fe40006800000 */
[----:B------:R-:W-:Y:S02]  /*28f0*/  FSEL R177, R74, -INF , !P2 ;  /* 0xff8000004ab17808 */ /* 0x000fe40005000000 */
[----:B------:R-:W-:-:S02]  /*2900*/  FSEL R178, R75, -INF , !P0 ;  /* 0xff8000004bb27808 */ /* 0x000fc40004000000 */
[----:B------:R-:W-:Y:S02]  /*2910*/  FSEL R148, R76, -INF , !P3 ;  /* 0xff8000004c947808 */ /* 0x000fe40005800000 */
[C---:B------:R-:W-:Y:S02]  /*2920*/  ISETP.GE.AND P2, PT, R7.reuse, R6, PT ;  /* 0x000000060700720c */ /* 0x040fe40003f46270 */
[C---:B------:R-:W-:Y:S02]  /*2930*/  ISETP.GE.AND P0, PT, R7.reuse, R3, PT ;  /* 0x000000030700720c */ /* 0x040fe40003f06270 */
[C---:B------:R-:W-:Y:S02]  /*2940*/  ISETP.GE.AND P5, PT, R7.reuse, R2, PT ;  /* 0x000000020700720c */ /* 0x040fe40003fa6270 */
[----:B------:R-:W-:Y:S02]  /*2950*/  ISETP.GE.AND P3, PT, R7, R4, PT ;  /* 0x000000040700720c */ /* 0x000fe40003f66270 */
[----:B------:R-:W-:-:S02]  /*2960*/  FMNMX.FTZ R7, R145, R12, !PT ;  /* 0x0000000c91077209 */ /* 0x000fc40007810000 */
[----:B------:R-:W-:Y:S02]  /*2970*/  FSEL R146, R77, -INF , !P2 ;  /* 0xff8000004d927808 */ /* 0x000fe40005000000 */
[----:B------:R-:W-:Y:S02]  /*2980*/  FMNMX.FTZ R7, R142, R7, !PT ;  /* 0x000000078e077209 */ /* 0x000fe40007810000 */
[-C--:B------:R-:W-:Y:S02]  /*2990*/  ISETP.GE.AND P2, PT, R17, R6.reuse, PT ;  /* 0x000000061100720c */ /* 0x080fe40003f46270 */
[----:B------:R-:W-:Y:S02]  /*29a0*/  FMNMX.FTZ R7, R148, R7, !PT ;  /* 0x0000000794077209 */ /* 0x000fe40007810000 */
[----:B------:R-:W-:Y:S02]  /*29b0*/  FSEL R176, R78, -INF , !P1 ;  /* 0xff8000004eb07808 */ /* 0x000fe40004800000 */
        /* <DEDUP_REMOVED lines=20> */
[----:B------:R-:W-:Y:S02]  /*2b00*/  FMNMX.FTZ R7, R153, R7, !PT ;  /* 0x0000000799077209 */ /* 0x000fe40007810000 */
[----:B------:R-:W-:Y:S02]  /*2b10*/  FSEL R171, R79, -INF , !P0 ;  /* 0xff8000004fab7808 */ /* 0x000fe40004000000 */
[----:B------:R-:W-:Y:S02]  /*2b20*/  ISETP.NE.AND P0, PT, R228, 0x1, PT ;  /* 0x00000001e400780c */ /* 0x000fe40003f05270 */
[----:B------:R-:W-:Y:S02]  /*2b30*/  ISETP.GE.AND P2, PT, R22, R6, PT ;  /* 0x000000061600720c */ /* 0x000fe40003f46270 */
[----:B------:R-:W-:-:S02]  /*2b40*/  FSEL R150, R89, -INF , !P1 ;  /* 0xff80000059967808 */ /* 0x000fc40004800000 */
[----:B------:R-:W-:Y:S02]  /*2b50*/  FMNMX.FTZ R5, R152, R7, !PT ;  /* 0x0000000798057209 */ /* 0x000fe40007810000 */
[----:B------:R-:W-:Y:S02]  /*2b60*/  ISETP.GE.AND P1, PT, R23, R6, PT ;  /* 0x000000061700720c */ /* 0x000fe40003f26270 */
[----:B------:R-:W-:Y:S02]  /*2b70*/  FSEL R144, R52, -INF , !P2 ;  /* 0xff80000034907808 */ /* 0x000fe40005000000 */
        /* <DEDUP_REMOVED lines=27> */
.L_x_253:
[----:B------:R-:W2:Y:S01]  /*2d30*/  SHFL.BFLY PT, R5, R24, 0x2, 0x1f ;  /* 0x0c401f0018057f89 */ /* 0x000ea200000e0000 */
[----:B------:R-:W-:Y:S01]  /*2d40*/  FSEL R183, R41, -INF , !P5 ;  /* 0xff80000029b77808 */ /* 0x000fe20006800000 */
[----:B------:R-:W-:Y:S01]  /*2d50*/  ULDC UR4, c[0x0][0x2ec] ;  /* 0x0000bb0000047ab9 */ /* 0x000fe20000000800 */
[----:B------:R-:W-:Y:S01]  /*2d60*/  FSEL R195, R43, -INF , !P3 ;  /* 0xff8000002bc37808 */ /* 0x000fe20005800000 */
[----:B------:R-:W-:Y:S01]  /*2d70*/  UIADD3 UR25, UR32, 0x3c6ef372, URZ ;  /* 0x3c6ef37220197890 */ /* 0x000fe2000fffe03f */
[CC--:B------:R-:W-:Y:S01]  /*2d80*/  ISETP.GE.AND P5, PT, R16.reuse, R3.reuse, PT ;  /* 0x000000031000720c */ /* 0x0c0fe20003fa6270 */
[----:B------:R-:W-:Y:S01]  /*2d90*/  UIADD3 UR24, UR33, 0x76cf5d0a, URZ ;  /* 0x76cf5d0a21187890 */ /* 0x000fe2000fffe03f */
[----:B------:R-:W-:Y:S01]  /*2da0*/  ISETP.GE.AND P3, PT, R16, R4, PT ;  /* 0x000000041000720c */ /* 0x000fe20003f66270 */
[----:B------:R-:W-:Y:S01]  /*2db0*/  UIADD3 UR22, UR33, 0x32370b8f, URZ ;  /* 0x32370b8f21167890 */ /* 0x000fe2000fffe03f */
[----:B------:R-:W-:Y:S01]  /*2dc0*/  FSEL R169, R87, -INF , !P5 ;  /* 0xff80000057a97808 */ /* 0x000fe20006800000 */
[----:B------:R-:W-:Y:S01]  /*2dd0*/  UIADD3 UR23, UR32, -0x255992d5, URZ ;  /* 0xdaa66d2b20177890 */ /* 0x000fe2000fffe03f */
[----:B------:R-:W-:Y:S01]  /*2de0*/  FSEL R202, R35, -INF , !P3 ;  /* 0xff80000023ca7808 */ /* 0x000fe20005800000 */
[----:B------:R-:W-:Y:S01]  /*2df0*/  IMAD.WIDE.U32 R68, R186, -0x326172a9, RZ ;  /* 0xcd9e8d57ba447825 */ /* 0x000fe200078e00ff */
[C---:B------:R-:W-:Y:S01]  /*2e00*/  ISETP.GE.AND P5, PT, R14.reuse, R3, PT ;  /* 0x000000030e00720c */ /* 0x040fe20003fa6270 */
[----:B------:R-:W-:Y:S01]  /*2e10*/  UIADD3 UR20, UR33, -0x126145ec, URZ ;  /* 0xed9eba1421147890 */ /* 0x000fe2000fffe03f */
[-C--:B------:R-:W-:Y:S01]  /*2e20*/  ISETP.GE.AND P3, PT, R14, R2.reuse, PT ;  /* 0x000000020e00720c */ /* 0x080fe20003f66270 */
[----:B------:R-:W-:Y:S01]  /*2e30*/  UIADD3 UR21, UR32, 0x78dde6e4, URZ ;  /* 0x78dde6e420157890 */ /* 0x000fe2000fffe03f */
[----:B------:R-:W-:Y:S01]  /*2e40*/  FSEL R192, R42, -INF , !P4 ;  /* 0xff8000002ac07808 */ /* 0x000fe20006000000 */
[----:B------:R-:W-:Y:S01]  /*2e50*/  UIADD3 UR19, UR32, 0x1715609d, URZ ;  /* 0x1715609d20137890 */ /* 0x000fe2000fffe03f */
[----:B------:R-:W-:Y:S01]  /*2e60*/  FSEL R179, R83, -INF , !P5 ;  /* 0xff80000053b37808 */ /* 0x000fe20006800000 */
[----:B------:R-:W-:Y:S01]  /*2e70*/  STL [R1+0x48], R213 ;  /* 0x000048d501007387 */ /* 0x000fe20000100800 */
[----:B------:R-:W-:Y:S01]  /*2e80*/  FSEL R218, R29, -INF , !P3 ;  /* 0xff8000001dda7808 */ /* 0x000fe20005800000 */
[----:B------:R-:W-:Y:S01]  /*2e90*/  UIADD3 UR18, UR33, -0x56f99767, URZ ;  /* 0xa906689921127890 */ /* 0x000fe2000fffe03f */
[-C--:B------:R-:W-:Y:S01]  /*2ea0*/  ISETP.GE.AND P4, PT, R16, R2.reuse, PT ;  /* 0x000000021000720c */ /* 0x080fe20003f86270 */
[----:B------:R-:W-:Y:S01]  /*2eb0*/  STL [R1+0x44], R249 ;  /* 0x000044f901007387 */ /* 0x000fe20000100800 */
[----:B--2---:R-:W-:Y:S01]  /*2ec0*/  FMNMX.FTZ R5, R24, R5, !PT ;  /* 0x0000000518057209 */ /* 0x004fe20007810000 */
[----:B------:R-:W-:Y:S01]  /*2ed0*/  UIADD3 UR28, UR33, 0x646e171e, URZ ;  /* 0x646e171e211c7890 */ /* 0x000fe2000fffe03f */
[----:B------:R-:W-:Y:S01]  /*2ee0*/  ISETP.GE.AND P5, PT, R18, R3, PT ;  /* 0x000000031200720c */ /* 0x000fe20003fa6270 */
[----:B------:R-:W-:Y:S01]  /*2ef0*/  STL [R1+0x40], R241 ;  /* 0x000040f101007387 */ /* 0x000fe20000100800 */
[----:B------:R-:W-:Y:S01]  /*2f00*/  ISETP.GE.AND P3, PT, R19, R2, PT ;  /* 0x000000021300720c */ /* 0x000fe20003f66270 */
[----:B------:R-:W-:Y:S01]  /*2f10*/  UIADD3 UR29, UR32, -0x4ab325aa, URZ ;  /* 0xb54cda56201d7890 */ /* 0x000fe2000fffe03f */
[----:B------:R-:W-:Y:S01]  /*2f20*/  FSEL R189, R33, -INF , !P4 ;  /* 0xff80000021bd7808 */ /* 0x000fe20006000000 */
[----:B-1----:R-:W1:Y:S01]  /*2f30*/  SHFL.BFLY PT, R6, R5, 0x1, 0x1f ;  /* 0x0c201f0005067f89 */ /* 0x002e6200000e0000 */
[----:B------:R-:W-:-:S02]  /*2f40*/  FSEL R216, R90, -INF , !P5 ;  /* 0xff8000005ad87808 */ /* 0x000fc40006800000 */
[----:B------:R-:W-:Y:S01]  /*2f50*/  FSEL R240, R49, -INF , !P3 ;  /* 0xff80000031f07808 */ /* 0x000fe20005800000 */
[----:B------:R-:W-:Y:S01]  /*2f60*/  STL [R1+0x3c], R237 ;  /* 0x00003ced01007387 */ /* 0x000fe20000100800 */
[----:B------:R-:W-:Y:S02]  /*2f70*/  ISETP.GE.AND P1, PT, R17, R2, PT ;  /* 0x000000021100720c */ /* 0x000fe40003f26270 */
[----:B------:R-:W-:Y:S01]  /*2f80*/  ISETP.GE.AND P4, PT, R15, R4, PT ;  /* 0x000000040f00720c */ /* 0x000fe20003f86270 */
[----:B------:R-:W-:Y:S01]  /*2f90*/  STL [R1+0x38], R228 ;  /* 0x000038e401007387 */ /* 0x000fe20000100800 */
[-C--:B------:R-:W-:Y:S02]  /*2fa0*/  ISETP.GE.AND P5, PT, R21, R3.reuse, PT ;  /* 0x000000031500720c */ /* 0x080fe40003fa6270 */
[----:B------:R-:W-:Y:S01]  /*2fb0*/  ISETP.GE.AND P3, PT, R20, R3, PT ;  /* 0x000000031400720c */ /* 0x000fe20003f66270 */
[----:B------:R-:W-:Y:S01]  /*2fc0*/  STL [R1+0x34], R224 ;  /* 0x000034e001007387 */ /* 0x000fe20000100800 */
[----:B------:R-:W-:-:S02]  /*2fd0*/  FSEL R181, R40, -INF , !P6 ;  /* 0xff80000028b57808 */ /* 0x000fc40007000000 */
[----:B------:R-:W-:Y:S01]  /*2fe0*/  FSEL R188, R32, -INF , !P1 ;  /* 0xff80000020bc7808 */ /* 0x000fe20004800000 */
[----:B------:R-:W-:Y:S01]  /*2ff0*/  STL [R1+0x30], R212 ;  /* 0x000030d401007387 */ /* 0x000fe20000100800 */
[----:B------:R-:W-:Y:S02]  /*3000*/  FSEL R221, R30, -INF , !P4 ;  /* 0xff8000001edd7808 */ /* 0x000fe40006000000 */
[----:B------:R-:W-:Y:S01]  /*3010*/  FSEL R200, R70, -INF , !P5 ;  /* 0xff80000046c87808 */ /* 0x000fe20006800000 */
[----:B------:R-:W-:Y:S01]  /*3020*/  STL [R1+0x2c], R211 ;  /* 0x00002cd301007387 */ /* 0x000fe20000100800 */
[----:B------:R-:W-:Y:S02]  /*3030*/  FSEL R203, R71, -INF , !P3 ;  /* 0xff80000047cb7808 */ /* 0x000fe40005800000 */
[----:B------:R-:W-:Y:S01]  /*3040*/  ISETP.GE.AND P6, PT, R17, R4, PT ;  /* 0x000000041100720c */ /* 0x000fe20003fc6270 */
[----:B------:R-:W-:Y:S01]  /*3050*/  STL [R1+0x28], R210 ;  /* 0x000028d201007387 */ /* 0x000fe20000100800 */
[----:B------:R-:W-:-:S02]  /*3060*/  ISETP.GE.AND P1, PT, R15, R3, PT ;  /* 0x000000030f00720c */ /* 0x000fc40003f26270 */
[-C--:B------:R-:W-:Y:S02]  /*3070*/  ISETP.GE.AND P4, PT, R19, R3.reuse, PT ;  /* 0x000000031300720c */ /* 0x080fe40003f86270 */
[----:B------:R-:W-:Y:S02]  /*3080*/  ISETP.GE.AND P5, PT, R23, R3, PT ;  /* 0x000000031700720c */ /* 0x000fe40003fa6270 */
[----:B------:R-:W-:Y:S02]  /*3090*/  ISETP.GE.AND P3, PT, R20, R2, PT ;  /* 0x000000021400720c */ /* 0x000fe40003f66270 */
[----:B------:R-:W-:Y:S01]  /*30a0*/  FSEL R201, R34, -INF , !P6 ;  /* 0xff80000022c97808 */ /* 0x000fe20007000000 */
[----:B------:R-:W-:Y:S01]  /*30b0*/  IMAD R34, R197, 0x20, R130 ;  /* 0x00000020c5227824 */ /* 0x000fe200078e0282 */
[----:B------:R-:W-:Y:S02]  /*30c0*/  FSEL R170, R82, -INF , !P1 ;  /* 0xff80000052aa7808 */ /* 0x000fe40004800000 */
[----:B------:R-:W-:-:S02]  /*30d0*/  FSEL R244, R91, -INF , !P4 ;  /* 0xff8000005bf47808 */ /* 0x000fc40006000000 */
[----:B------:R-:W-:Y:S02]  /*30e0*/  FSEL R243, R55, -INF , !P5 ;  /* 0xff80000037f37808 */ /* 0x000fe40006800000 */
[----:B------:R-:W-:Y:S02]  /*30f0*/  FSEL R220, R37, -INF , !P3 ;  /* 0xff80000025dc7808 */ /* 0x000fe40005800000 */
[-C--:B------:R-:W-:Y:S02]  /*3100*/  ISETP.GE.AND P6, PT, R15, R2.reuse, PT ;  /* 0x000000020f00720c */ /* 0x080fe40003fc6270 */
[-C--:B------:R-:W-:Y:S02]  /*3110*/  ISETP.GE.AND P1, PT, R18, R2.reuse, PT ;  /* 0x000000021200720c */ /* 0x080fe40003f26270 */
[-C--:B------:R-:W-:Y:S02]  /*3120*/  ISETP.GE.AND P4, PT, R21, R2.reuse, PT ;  /* 0x000000021500720c */ /* 0x080fe40003f86270 */
[----:B------:R-:W-:-:S02]  /*3130*/  ISETP.GE.AND P5, PT, R22, R2, PT ;  /* 0x000000021600720c */ /* 0x000fc40003fa6270 */
[----:B------:R-:W-:Y:S02]  /*3140*/  ISETP.GE.AND P3, PT, R23, R2, PT ;  /* 0x000000021700720c */ /* 0x000fe40003f66270 */
[----:B------:R-:W-:Y:S02]  /*3150*/  FMNMX.FTZ R2, R172, R215, !PT ;  /* 0x000000d7ac027209 */ /* 0x000fe40007810000 */
[----:B-1----:R-:W-:Y:S02]  /*3160*/  FMNMX.FTZ R138, R5, R6, !PT ;  /* 0x00000006058a7209 */ /* 0x002fe40007810000 */
[----:B------:R-:W-:Y:S02]  /*3170*/  FMNMX.FTZ R2, R165, R2, !PT ;  /* 0x00000002a5027209 */ /* 0x000fe40007810000 */
[----:B------:R-:W-:Y:S01]  /*3180*/  FSEL R219, R36, -INF , !P4 ;  /* 0xff80000024db7808 */ /* 0x000fe20006000000 */
[----:B------:R-:W-:Y:S01]  /*3190*/  STL [R1+0x4c], R138 ;  /* 0x00004c8a01007387 */ /* 0x000fe20000100800 */
[----:B------:R-:W-:-:S02]  /*31a0*/  ISETP.GE.AND P2, PT, R17, R3, PT ;  /* 0x000000031100720c */ /* 0x000fc40003f46270 */
[----:B------:R-:W-:Y:S01]  /*31b0*/  ISETP.GE.AND P4, PT, R22, R3, PT ;  /* 0x000000031600720c */ /* 0x000fe20003f86270 */
[C---:B------:R-:W-:Y:S01]  /*31c0*/  FMUL.FTZ R3, R138.reuse, UR4 ;  /* 0x000000048a037c20 */ /* 0x040fe20008410000 */
[----:B------:R-:W-:Y:S02]  /*31d0*/  FMNMX.FTZ R2, R207, R2, !PT ;  /* 0x00000002cf027209 */ /* 0x000fe40007810000 */
[----:B------:R-:W-:Y:S02]  /*31e0*/  FSEL R223, R45, -INF , !P3 ;  /* 0xff8000002ddf7808 */ /* 0x000fe40005800000 */
[----:B------:R-:W-:Y:S02]  /*31f0*/  FSETP.NEU.FTZ.AND P3, PT, R138, -INF , PT ;  /* 0xff8000008a00780b */ /* 0x000fe40003f7d000 */
[----:B------:R-:W-:Y:S02]  /*3200*/  FMNMX.FTZ R2, R214, R2, !PT ;  /* 0x00000002d6027209 */ /* 0x000fe40007810000 */
[----:B------:R-:W-:-:S02]  /*3210*/  FSEL R16, R3, RZ, P3 ;  /* 0x000000ff03107208 */ /* 0x000fc40001800000 */
[----:B------:R-:W-:Y:S02]  /*3220*/  FMNMX.FTZ R3, R173, R174, !PT ;  /* 0x000000aead037209 */ /* 0x000fe40007810000 */
[----:B------:R-:W-:Y:S02]  /*3230*/  FMNMX.FTZ R2, R226, R2, !PT ;  /* 0x00000002e2027209 */ /* 0x000fe40007810000 */
[----:B------:R-:W-:Y:S02]  /*3240*/  FSEL R167, R86, -INF , !P2 ;  /* 0xff80000056a77808 */ /* 0x000fe40005000000 */
[----:B------:R-:W-:Y:S02]  /*3250*/  ISETP.GE.AND P2, PT, R14, R4, PT ;  /* 0x000000040e00720c */ /* 0x000fe40003f46270 */
[----:B------:R-:W-:Y:S02]  /*3260*/  FMNMX.FTZ R3, R184, R3, !PT ;  /* 0x00000003b8037209 */ /* 0x000fe40007810000 */
[----:B------:R-:W-:-:S02]  /*3270*/  FMNMX.FTZ R6, R101, R2, !PT ;  /* 0x0000000265067209 */ /* 0x000fc40007810000 */
[----:B------:R-:W-:Y:S02]  /*3280*/  FSEL R217, R28, -INF , !P6 ;  /* 0xff8000001cd97808 */ /* 0x000fe40007000000 */
[----:B------:R-:W-:Y:S02]  /*3290*/  FSEL R222, R31, -INF , !P2 ;  /* 0xff8000001fde7808 */ /* 0x000fe40005000000 */
[----:B------:R-:W-:Y:S01]  /*32a0*/  FSEL R239, R48, -INF , !P1 ;  /* 0xff80000030ef7808 */ /* 0x000fe20004800000 */
[----:B------:R-:W-:Y:S01]  /*32b0*/  IMAD.WIDE.U32 R48, R187, -0x326172a9, RZ ;  /* 0xcd9e8d57bb307825 */ /* 0x000fe200078e00ff */
[----:B------:R-:W-:Y:S02]  /*32c0*/  FSEL R242, R54, -INF , !P4 ;  /* 0xff80000036f27808 */ /* 0x000fe40006000000 */
[----:B------:R-:W-:Y:S02]  /*32d0*/  FSEL R238, R44, -INF , !P5 ;  /* 0xff8000002cee7808 */ /* 0x000fe40006800000 */
[----:B------:R-:W-:-:S02]  /*32e0*/  FMNMX.FTZ R2, R185, R3, !PT ;  /* 0x00000003b9027209 */ /* 0x000fc40007810000 */
[-C--:B------:R-:W-:Y:S02]  /*32f0*/  ISETP.GE.AND P6, PT, R18, R4.reuse, PT ;  /* 0x000000041200720c */ /* 0x080fe40003fc6270 */
[-C--:B------:R-:W-:Y:S02]  /*3300*/  ISETP.GE.AND P2, PT, R19, R4.reuse, PT ;  /* 0x000000041300720c */ /* 0x080fe40003f46270 */
[-C--:B------:R-:W-:Y:S02]  /*3310*/  ISETP.GE.AND P1, PT, R21, R4.reuse, PT ;  /* 0x000000041500720c */ /* 0x080fe40003f26270 */
[-C--:B------:R-:W-:Y:S02]  /*3320*/  ISETP.GE.AND P4, PT, R20, R4.reuse, PT ;  /* 0x000000041400720c */ /* 0x080fe40003f86270 */
[-C--:B------:R-:W-:Y:S02]  /*3330*/  ISETP.GE.AND P5, PT, R22, R4.reuse, PT ;  /* 0x000000041600720c */ /* 0x080fe40003fa6270 */
[----:B------:R-:W-:Y:S01]  /*3340*/  ISETP.GE.AND P3, PT, R23, R4, PT ;  /* 0x000000041700720c */ /* 0x000fe20003f66270 */
[----:B------:R-:W-:Y:S01]  /*3350*/  IMAD.WIDE.U32 R4, R206, -0x2daee0ad, RZ ;  /* 0xd2511f53ce047825 */ /* 0x000fe200078e00ff */
[----:B------:R-:W-:-:S02]  /*3360*/  FMNMX.FTZ R3, R102, R6, !PT ;  /* 0x0000000666037209 */ /* 0x000fc40007810000 */
[----:B------:R-:W-:Y:S02]  /*3370*/  FMNMX.FTZ R2, R175, R2, !PT ;  /* 0x00000002af027209 */ /* 0x000fe40007810000 */
[----:B------:R-:W-:Y:S02]  /*3380*/  FMNMX.FTZ R3, R140, R3, !PT ;  /* 0x000000038c037209 */ /* 0x000fe40007810000 */
[----:B------:R-:W-:Y:S02]  /*3390*/  LOP3.LUT R7, R49, UR25, R60, 0x96, !PT ;  /* 0x0000001931077c12 */ /* 0x000fe4000f8e963c */
[----:B------:R-:W-:Y:S02]  /*33a0*/  LOP3.LUT R10, R5, UR24, R128, 0x96, !PT ;  /* 0x00000018050a7c12 */ /* 0x000fe4000f8e9680 */
[----:B------:R-:W-:Y:S01]  /*33b0*/  FMNMX.FTZ R5, R96, R2, !PT ;  /* 0x0000000260057209 */ /* 0x000fe20007810000 */
[----:B------:R-:W-:Y:S01]  /*33c0*/  IMAD.WIDE.U32 R14, R7, -0x2daee0ad, RZ ;  /* 0xd2511f53070e7825 */ /* 0x000fe200078e00ff */
[----:B------:R-:W-:-:S02]  /*33d0*/  LOP3.LUT R8, R49, UR25, R64, 0x96, !PT ;  /* 0x0000001931087c12 */ /* 0x000fc4000f8e9640 */
[----:B------:R-:W-:Y:S01]  /*33e0*/  FMNMX.FTZ R6, R141, R3, !PT ;  /* 0x000000038d067209 */ /* 0x000fe20007810000 */
[----:B------:R-:W-:Y:S01]  /*33f0*/  IMAD.WIDE.U32 R2, R208, -0x2daee0ad, RZ ;  /* 0xd2511f53d0027825 */ /* 0x000fe200078e00ff */
[----:B------:R-:W-:Y:S02]  /*3400*/  FMNMX.FTZ R5, R95, R5, !PT ;  /* 0x000000055f057209 */ /* 0x000fe40007810000 */
[----:B------:R-:W-:Y:S01]  /*3410*/  FMNMX.FTZ R6, R124, R6, !PT ;  /* 0x000000067c067209 */ /* 0x000fe20007810000 */
[----:B------:R-:W-:Y:S01]  /*3420*/  IMAD.WIDE.U32 R30, R8, -0x2daee0ad, RZ ;  /* 0xd2511f53081e7825 */ /* 0x000fe200078e00ff */
[----:B------:R-:W-:Y:S02]  /*3430*/  LOP3.LUT R13, R3, UR24, R128, 0x96, !PT ;  /* 0x00000018030d7c12 */ /* 0x000fe4000f8e9680 */
[----:B------:R-:W-:Y:S01]  /*3440*/  LOP3.LUT R15, R15, UR22, R4, 0x96, !PT ;  /* 0x000000160f0f7c12 */ /* 0x000fe2000f8e9604 */
[----:B------:R-:W-:Y:S01]  /*3450*/  IMAD.WIDE.U32 R22, R10, -0x326172a9, RZ ;  /* 0xcd9e8d570a167825 */ /* 0x000fe200078e00ff */
[----:B------:R-:W-:-:S02]  /*3460*/  FMNMX.FTZ R3, R94, R5, !PT ;  /* 0x000000055e037209 */ /* 0x000fc40007810000 */
[----:B------:R-:W-:Y:S01]  /*3470*/  FMNMX.FTZ R4, R126, R6, !PT ;  /* 0x000000067e047209 */ /* 0x000fe20007810000 */
[----:B------:R-:W-:Y:S01]  /*3480*/  IMAD.WIDE.U32 R8, R209, -0x2daee0ad, RZ ;  /* 0xd2511f53d1087825 */ /* 0x000fe200078e00ff */
[----:B------:R-:W-:Y:S02]  /*3490*/  LOP3.LUT R26, R31, UR22, R2, 0x96, !PT ;  /* 0x000000161f1a7c12 */ /* 0x000fe4000f8e9602 */
[----:B------:R-:W-:Y:S01]  /*34a0*/  FMNMX.FTZ R2, R117, R3, !PT ;  /* 0x0000000375027209 */ /* 0x000fe20007810000 */
[----:B------:R-:W-:Y:S01]  /*34b0*/  IMAD.WIDE.U32 R6, R225, -0x2daee0ad, RZ ;  /* 0xd2511f53e1067825 */ /* 0x000fe200078e00ff */
[----:B------:R-:W-:Y:S02]  /*34c0*/  FMNMX.FTZ R4, R233, R4, !PT ;  /* 0x00000004e9047209 */ /* 0x000fe40007810000 */
[----:B------:R-:W-:Y:S01]  /*34d0*/  FMNMX.FTZ R2, R118, R2, !PT ;  /* 0x0000000276027209 */ /* 0x000fe20007810000 */
[----:B------:R-:W-:Y:S01]  /*34e0*/  IMAD.WIDE.U32 R26, R26, -0x326172a9, RZ ;  /* 0xcd9e8d571a1a7825 */ /* 0x000fe200078e00ff */
        /* <DEDUP_REMOVED lines=9> */
[----:B------:R-:W-:Y:S02]  /*3580*/  LOP3.LUT R3, R23, UR23, R48, 0x96, !PT ;  /* 0x0000001717037c12 */ /* 0x000fe4000f8e9630 */
[----:B------:R-:W-:Y:S02]  /*3590*/  FMNMX.FTZ R2, R133, R2, !PT ;  /* 0x0000000285027209 */ /* 0x000fe40007810000 */
[----:B------:R-:W-:Y:S01]  /*35a0*/  FMNMX.FTZ R4, R177, R4, !PT ;  /* 0x00000004b1047209 */ /* 0x000fe20007810000 */
[----:B------:R-:W-:Y:S01]  /*35b0*/  IMAD.WIDE.U32 R24, R3, -0x2daee0ad, RZ ;  /* 0xd2511f5303187825 */ /* 0x000fe200078e00ff */
        /* <DEDUP_REMOVED lines=9> */
[----:B------:R-:W-:Y:S02]  /*3650*/  LOP3.LUT R11, R49, UR25, R66, 0x96, !PT ;  /* 0x00000019310b7c12 */ /* 0x000fe4000f8e9642 */
[----:B------:R-:W-:Y:S02]  /*3660*/  FMNMX.FTZ R4, R171, R4, !PT ;  /* 0x00000004ab047209 */ /* 0x000fe40007810000 */
[----:B------:R-:W-:Y:S01]  /*3670*/  FMNMX.FTZ R2, R199, R2, !PT ;  /* 0x00000002c7027209 */ /* 0x000fe20007810000 */
[----:B------:R-:W-:Y:S01]  /*3680*/  IMAD.WIDE.U32 R32, R11, -0x2daee0ad, RZ ;  /* 0xd2511f530b207825 */ /* 0x000fe200078e00ff */
[----:B------:R-:W-:Y:S02]  /*3690*/  FMNMX.FTZ R3, R231, R3, !PT ;  /* 0x00000003e7037209 */ /* 0x000fe40007810000 */
[----:B------:R-:W-:-:S02]  /*36a0*/  FMNMX.FTZ R4, R167, R4, !PT ;  /* 0x00000004a7047209 */ /* 0x000fc40007810000 */
[----:B------:R-:W-:Y:S02]  /*36b0*/  LOP3.LUT R5, R19, UR23, R68, 0x96, !PT ;  /* 0x0000001713057c12 */ /* 0x000fe4000f8e9644 */
[----:B------:R-:W-:Y:S02]  /*36c0*/  LOP3.LUT R12, R69, UR25, R60, 0x96, !PT ;  /* 0x00000019450c7c12 */ /* 0x000fe4000f8e963c */
[----:B------:R-:W-:Y:S01]  /*36d0*/  FMNMX.FTZ R2, R97, R2, !PT ;  /* 0x0000000261027209 */ /* 0x000fe20007810000 */
[----:B------:R-:W-:Y:S01]  /*36e0*/  IMAD.WIDE.U32 R28, R5, -0x2daee0ad, RZ ;  /* 0xd2511f53051c7825 */ /* 0x000fe200078e00ff */
[----:B------:R-:W-:Y:S02]  /*36f0*/  FMNMX.FTZ R3, R190, R3, !PT ;  /* 0x00000003be037209 */ /* 0x000fe40007810000 */
[----:B------:R-:W-:Y:S02]  /*3700*/  FMNMX.FTZ R4, R169, R4, !PT ;  /* 0x00000004a9047209 */ /* 0x000fe40007810000 */
[----:B------:R-:W-:-:S02]  /*3710*/  LOP3.LUT R17, R7, UR24, R128, 0x96, !PT ;  /* 0x0000001807117c12 */ /* 0x000fc4000f8e9680 */
[----:B------:R-:W-:Y:S01]  /*3720*/  LOP3.LUT R20, R33, UR22, R6, 0x96, !PT ;  /* 0x0000001621147c12 */ /* 0x000fe2000f8e9606 */
[----:B------:R-:W-:Y:S01]  /*3730*/  IMAD.WIDE.U32 R6, R12, -0x2daee0ad, RZ ;  /* 0xd2511f530c067825 */ /* 0x000fe200078e00ff */
[----:B------:R-:W-:Y:S02]  /*3740*/  FMNMX.FTZ R2, R99, R2, !PT ;  /* 0x0000000263027209 */ /* 0x000fe40007810000 */
        /* <DEDUP_REMOVED lines=11> */
[----:B------:R-:W-:Y:S01]  /*3800*/  FMNMX.FTZ R3, R200, R3, !PT ;  /* 0x00000003c8037209 */ /* 0x000fe20007810000 */
[----:B------:R-:W-:Y:S01]  /*3810*/  IMAD.WIDE.U32 R20, R21, -0x326172a9, RZ ;  /* 0xcd9e8d5715147825 */ /* 0x000fe200078e00ff */
[----:B------:R-:W-:-:S02]  /*3820*/  FMNMX.FTZ R5, R188, R5, !PT ;  /* 0x00000005bc057209 */ /* 0x000fc40007810000 */
[----:B------:R-:W-:Y:S02]  /*3830*/  LOP3.LUT R4, R9, UR23, R48, 0x96, !PT ;  /* 0x0000001709047c12 */ /* 0x000fe4000f8e9630 */
[----:B------:R-:W-:Y:S02]  /*3840*/  FMNMX.FTZ R2, R122, R2, !PT ;  /* 0x000000027a027209 */ /* 0x000fe40007810000 */
[----:B------:R-:W-:Y:S01]  /*3850*/  FMNMX.FTZ R3, R203, R3, !PT ;  /* 0x00000003cb037209 */ /* 0x000fe20007810000 */
[----:B------:R-:W-:Y:S01]  /*3860*/  IMAD.WIDE.U32 R10, R4, -0x2daee0ad, RZ ;  /* 0xd2511f53040a7825 */ /* 0x000fe200078e00ff */
        /* <DEDUP_REMOVED lines=10> */
[----:B------:R-:W-:Y:S01]  /*3910*/  LOP3.LUT R23, R29, UR20, R6, 0x96, !PT ;  /* 0x000000141d177c12 */ /* 0x000fe2000f8e9606 */
[----:B------:R-:W-:Y:S01]  /*3920*/  IMAD.WIDE.U32 R6, R17, -0x326172a9, RZ ;  /* 0xcd9e8d5711067825 */ /* 0x000fe200078e00ff */
[----:B------:R-:W-:Y:S02]  /*3930*/  FMNMX.FTZ R2, R149, R2, !PT ;  /* 0x0000000295027209 */ /* 0x000fe40007810000 */
[----:B------:R-:W-:Y:S01]  /*3940*/  FMNMX.FTZ R137, R243, R4, !PT ;  /* 0x00000004f3897209 */ /* 0x000fe20007810000 */
[----:B------:R-:W-:Y:S01]  /*3950*/  FFMA.FTZ R4, R131, UR4, -R16 ;  /* 0x0000000483047c23 */ /* 0x000fe20008010810 */
[----:B------:R-:W-:Y:S02]  /*3960*/  FMNMX.FTZ R3, R220, R3, !PT ;  /* 0x00000003dc037209 */ /* 0x000fe40007810000 */
[----:B------:R-:W-:Y:S01]  /*3970*/  FMNMX.FTZ R2, R227, R2, !PT ;  /* 0x00000002e3027209 */ /* 0x000fe20007810000 */
[----:B------:R1:W-:Y:S01]  /*3980*/  MUFU.EX2 R250, R4 ;  /* 0x0000000400fa7308 */ /* 0x0003e20000000800 */
[----:B------:R-:W-:-:S02]  /*3990*/  LOP3.LUT R5, R7, UR23, R48, 0x96, !PT ;  /* 0x0000001707057c12 */ /* 0x000fc4000f8e9630 */
[----:B------:R-:W-:Y:S01]  /*39a0*/  FMNMX.FTZ R3, R239, R3, !PT ;  /* 0x00000003ef037209 */ /* 0x000fe20007810000 */
[----:B------:R-:W2:Y:S01]  /*39b0*/  SHFL.BFLY PT, R7, R137, 0x2, 0x1f ;  /* 0x0c401f0089077f89 */ /* 0x000ea200000e0000 */
[----:B------:R-:W-:Y:S02]  /*39c0*/  FMNMX.FTZ R2, R134, R2, !PT ;  /* 0x0000000286027209 */ /* 0x000fe40007810000 */
[----:B------:R-:W-:Y:S02]  /*39d0*/  FMNMX.FTZ R3, R240, R3, !PT ;  /* 0x00000003f0037209 */ /* 0x000fe40007810000 */
[----:B------:R-:W-:Y:S02]  /*39e0*/  FMNMX.FTZ R2, R139, R2, !PT ;  /* 0x000000028b027209 */ /* 0x000fe40007810000 */
[----:B------:R-:W-:Y:S02]  /*39f0*/  FMNMX.FTZ R3, R238, R3, !PT ;  /* 0x00000003ee037209 */ /* 0x000fe40007810000 */
[----:B------:R-:W-:-:S02]  /*3a00*/  FMNMX.FTZ R2, R235, R2, !PT ;  /* 0x00000002eb027209 */ /* 0x000fc40007810000 */
[----:B------:R-:W-:Y:S02]  /*3a10*/  LOP3.LUT R187, R69, UR25, R66, 0x96, !PT ;  /* 0x0000001945bb7c12 */ /* 0x000fe4000f8e9642 */
[----:B------:R-:W-:Y:S02]  /*3a20*/  LOP3.LUT R66, R73, UR21, R6, 0x96, !PT ;  /* 0x0000001549427c12 */ /* 0x000fe4000f8e9606 */
[----:B------:R-:W-:Y:S02]  /*3a30*/  FMNMX.FTZ R6, R223, R3, !PT ;  /* 0x00000003df067209 */ /* 0x000fe40007810000 */
[----:B------:R-:W-:Y:S01]  /*3a40*/  FMNMX.FTZ R3, R236, R2, !PT ;  /* 0x00000002ec037209 */ /* 0x000fe20007810000 */
[----:B------:R-:W-:Y:S01]  /*3a50*/  FFMA.FTZ R2, R163, UR4, -R16 ;  /* 0x00000004a3027c23 */ /* 0x000fe20008010810 */
[----:B------:R-:W-:Y:S01]  /*3a60*/  LOP3.LUT R25, R11, UR20, R30, 0x96, !PT ;  /* 0x000000140b197c12 */ /* 0x000fe2000f8e961e */
[----:B------:R-:W3:Y:S01]  /*3a70*/  SHFL.BFLY PT, R9, R6, 0x2, 0x1f ;  /* 0x0c401f0006097f89 */ /* 0x000ee200000e0000 */
[----:B------:R-:W-:Y:S01]  /*3a80*/  FMNMX.FTZ R3, R193, R3, !PT ;  /* 0x00000003c1037209 */ /* 0x000fe20007810000 */
[----:B------:R-:W-:Y:S01]  /*3a90*/  MUFU.EX2 R251, R2 ;  /* 0x0000000200fb7308 */ /* 0x000fe20000000800 */
[----:B------:R-:W-:-:S02]  /*3aa0*/  LOP3.LUT R129, R49, UR25, R62, 0x96, !PT ;  /* 0x0000001931817c12 */ /* 0x000fc4000f8e963e */
[----:B-1----:R-:W-:Y:S01]  /*3ab0*/  FMNMX.FTZ R4, R194, R3, !PT ;  /* 0x00000003c2047209 */ /* 0x002fe20007810000 */
[----:B------:R-:W-:Y:S01]  /*3ac0*/  FFMA.FTZ R3, R161, UR4, -R16 ;  /* 0x00000004a1037c23 */ /* 0x000fe20008010810 */
[----:B--2---:R-:W-:Y:S02]  /*3ad0*/  FMNMX.FTZ R137, R137, R7, !PT ;  /* 0x0000000789897209 */ /* 0x004fe40007810000 */
[----:B------:R-:W-:Y:S01]  /*3ae0*/  FMNMX.FTZ R7, R192, R4, !PT ;  /* 0x00000004c0077209 */ /* 0x000fe20007810000 */
[----:B------:R1:W-:Y:S01]  /*3af0*/  MUFU.EX2 R252, R3 ;  /* 0x0000000300fc7308 */ /* 0x0003e20000000800 */
[----:B------:R-:W-:Y:S01]  /*3b00*/  LOP3.LUT R186, R69, UR25, R62, 0x96, !PT ;  /* 0x0000001945ba7c12 */ /* 0x000fe2000f8e963e */
[----:B------:R-:W-:Y:S01]  /*3b10*/  IMAD.WIDE.U32 R62, R5, -0x2daee0ad, RZ ;  /* 0xd2511f53053e7825 */ /* 0x000fe200078e00ff */
[----:B------:R-:W-:Y:S02]  /*3b20*/  LOP3.LUT R11, R27, UR21, R8, 0x96, !PT ;  /* 0x000000151b0b7c12 */ /* 0x000fe4000f8e9608 */
[----:B------:R-:W-:Y:S01]  /*3b30*/  FMNMX.FTZ R7, R195, R7, !PT ;  /* 0x00000007c3077209 */ /* 0x000fe20007810000 */
[----:B------:R-:W2:Y:S01]  /*3b40*/  SHFL.BFLY PT, R8, R137, 0x1, 0x1f ;  /* 0x0c201f0089087f89 */ /* 0x000ea200000e0000 */
[----:B------:R-:W-:Y:S01]  /*3b50*/  LOP3.LUT R13, R13, UR21, R22, 0x96, !PT ;  /* 0x000000150d0d7c12 */ /* 0x000fe2000f8e9616 */
[----:B------:R-:W-:Y:S01]  /*3b60*/  IMAD.WIDE.U32 R4, R14, -0x326172a9, RZ ;  /* 0xcd9e8d570e047825 */ /* 0x000fe200078e00ff */
[----:B------:R-:W-:-:S02]  /*3b70*/  FMNMX.FTZ R7, R201, R7, !PT ;  /* 0x00000007c9077209 */ /* 0x000fc40007810000 */
[----:B------:R-:W-:Y:S01]  /*3b80*/  FSEL R130, R38, -INF , !P1 ;  /* 0xff80000026827808 */ /* 0x000fe20004800000 */
[----:B------:R-:W-:Y:S01]  /*3b90*/  IMAD.WIDE.U32 R22, R23, -0x326172a9, RZ ;  /* 0xcd9e8d5717167825 */ /* 0x000fe200078e00ff */
[----:B------:R-:W-:Y:S02]  /*3ba0*/  FSEL R131, R39, -INF , !P4 ;  /* 0xff80000027837808 */ /* 0x000fe40006000000 */
[----:B------:R-:W-:Y:S01]  /*3bb0*/  LOP3.LUT R17, R21, UR19, R12, 0x96, !PT ;  /* 0x0000001315117c12 */ /* 0x000fe2000f8e960c */
[----:B------:R-:W-:-:S04]  /*3bc0*/  IMAD.WIDE.U32 R12, R13, -0x2daee0ad, RZ ;  /* 0xd2511f530d0c7825 */ /* 0x000fc800078e00ff */
[----:B-1----:R-:W-:Y:S01]  /*3bd0*/  FFMA.FTZ R3, R162, UR4, -R16 ;  /* 0x00000004a2037c23 */ /* 0x002fe20008010810 */
[----:B------:R-:W-:Y:S02]  /*3be0*/  LOP3.LUT R14, R23, UR19, R4, 0x96, !PT ;  /* 0x00000013170e7c12 */ /* 0x000fe4000f8e9604 */
[----:B------:R-:W-:Y:S01]  /*3bf0*/  FMNMX.FTZ R4, R202, R7, !PT ;  /* 0x00000007ca047209 */ /* 0x000fe20007810000 */
[----:B------:R1:W-:Y:S01]  /*3c00*/  MUFU.EX2 R241, R3 ;  /* 0x0000000300f17308 */ /* 0x0003e20000000800 */
[----:B------:R-:W-:Y:S01]  /*3c10*/  FSEL R161, R51, -INF , !P2 ;  /* 0xff80000033a17808 */ /* 0x000fe20005000000 */
[----:B------:R-:W-:Y:S01]  /*3c20*/  IMAD.IADD R2, R205, 0x1, R34 ;  /* 0x00000001cd027824 */ /* 0x000fe200078e0222 */
[----:B------:R-:W-:Y:S02]  /*3c30*/  FMNMX.FTZ R4, R221, R4, !PT ;  /* 0x00000004dd047209 */ /* 0x000fe40007810000 */
[----:B---3--:R-:W-:Y:S02]  /*3c40*/  FMNMX.FTZ R6, R6, R9, !PT ;  /* 0x0000000906067209 */ /* 0x008fe40007810000 */
[----:B------:R-:W-:-:S02]  /*3c50*/  FMNMX.FTZ R4, R222, R4, !PT ;  /* 0x00000004de047209 */ /* 0x000fc40007810000 */
[----:B--2---:R-:W-:Y:S01]  /*3c60*/  FMNMX.FTZ R137, R137, R8, !PT ;  /* 0x0000000889897209 */ /* 0x004fe20007810000 */
[----:B------:R-:W2:Y:S01]  /*3c70*/  SHFL.BFLY PT, R136, R6, 0x1, 0x1f ;  /* 0x0c201f0006887f89 */ /* 0x000ea200000e0000 */
[----:B------:R-:W-:Y:S01]  /*3c80*/  LOP3.LUT R74, R69, UR25, R64, 0x96, !PT ;  /* 0x00000019454a7c12 */ /* 0x000fe2000f8e9640 */
[----:B------:R-:W-:Y:S01]  /*3c90*/  IMAD.WIDE.U32 R64, R11, -0x2daee0ad, RZ ;  /* 0xd2511f530b407825 */ /* 0x000fe200078e00ff */
[----:B------:R-:W-:Y:S01]  /*3ca0*/  FSETP.NEU.FTZ.AND P1, PT, R137, -INF , PT ;  /* 0xff8000008900780b */ /* 0x000fe20003f3d000 */
[----:B------:R-:W-:Y:S01]  /*3cb0*/  STL [R1+0x50], R137 ;  /* 0x0000508901007387 */ /* 0x000fe20000100800 */
[----:B------:R-:W-:Y:S01]  /*3cc0*/  FSEL R162, R46, -INF , !P5 ;  /* 0xff8000002ea27808 */ /* 0x000fe20006800000 */
[----:B-1----:R-:W-:Y:S01]  /*3cd0*/  FFMA.FTZ R3, R160, UR4, -R16 ;  /* 0x00000004a0037c23 */ /* 0x002fe20008010810 */
[----:B------:R-:W-:Y:S02]  /*3ce0*/  FSEL R160, R50, -INF , !P6 ;  /* 0xff80000032a07808 */ /* 0x000fe40007000000 */
[----:B------:R-:W-:Y:S01]  /*3cf0*/  LOP3.LUT R19, R13, UR18, R24, 0x96, !PT ;  /* 0x000000120d137c12 */ /* 0x000fe2000f8e9618 */
[----:B------:R1:W-:Y:S01]  /*3d00*/  MUFU.EX2 R212, R3 ;  /* 0x0000000300d47308 */ /* 0x0003e20000000800 */
[----:B------:R-:W-:-:S02]  /*3d10*/  FSEL R163, R47, -INF , !P3 ;  /* 0xff8000002fa37808 */ /* 0x000fc40005800000 */
[----:B------:R-:W-:Y:S01]  /*3d20*/  LOP3.LUT R27, R65, UR18, R10, 0x96, !PT ;  /* 0x00000012411b7c12 */ /* 0x000fe2000f8e960a */
[----:B------:R-:W-:Y:S01]  /*3d30*/  IMAD.WIDE.U32 R10, R25, -0x326172a9, RZ ;  /* 0xcd9e8d57190a7825 */ /* 0x000fe200078e00ff */
[----:B------:R-:W-:Y:S02]  /*3d40*/  LOP3.LUT R69, R63, UR20, R32, 0x96, !PT ;  /* 0x000000143f457c12 */ /* 0x000fe4000f8e9620 */
[----:B------:R-:W-:Y:S01]  /*3d50*/  LOP3.LUT R15, R5, UR21, R18, 0x96, !PT ;  /* 0x00000015050f7c12 */ /* 0x000fe2000f8e9612 */
[----:B------:R-:W-:Y:S01]  /*3d60*/  FFMA.FTZ R5, R92, UR4, -R16 ;  /* 0x000000045c057c23 */ /* 0x000fe20008010810 */
[----:B------:R-:W-:-:S03]  /*3d70*/  LOP3.LUT R63, R11, UR19, R26, 0x96, !PT ;  /* 0x000000130b3f7c12 */ /* 0x000fc6000f8e961a */
[----:B------:R-:W-:Y:S01]  /*3d80*/  MUFU.EX2 R52, R5 ;  /* 0x0000000500347308 */ /* 0x000fe20000000800 */
[----:B--2---:R-:W-:Y:S01]  /*3d90*/  FMNMX.FTZ R136, R6, R136, !PT ;  /* 0x0000008806887209 */ /* 0x004fe20007810000 */
[----:B------:R-:W-:-:S04]  /*3da0*/  IMAD.WIDE.U32 R6, R17, -0x2daee0ad, RZ ;  /* 0xd2511f5311067825 */ /* 0x000fc800078e00ff */
[----:B-1----:R-:W-:Y:S01]  /*3db0*/  FFMA.FTZ R3, R164, UR4, -R16 ;  /* 0x00000004a4037c23 */ /* 0x002fe20008010810 */
[----:B------:R-:W-:Y:S01]  /*3dc0*/  IMAD.WIDE.U32 R8, R15, -0x2daee0ad, RZ ;  /* 0xd2511f530f087825 */ /* 0x000fe200078e00ff */
[----:B------:R-:W-:Y:S02]  /*3dd0*/  LOP3.LUT R26, R7, UR28, R12, 0x96, !PT ;  /* 0x0000001c071a7c12 */ /* 0x000fe4000f8e960c */
[----:B------:R1:W-:Y:S01]  /*3de0*/  MUFU.EX2 R206, R3 ;  /* 0x0000000300ce7308 */ /* 0x0003e20000000800 */
[C---:B------:R-:W-:Y:S02]  /*3df0*/  LOP3.LUT R12, R6.reuse, 0xffff, RZ, 0xc0, !PT ;  /* 0x0000ffff060c7812 */ /* 0x040fe400078ec0ff */
[----:B------:R-:W-:Y:S02]  /*3e00*/  LOP3.LUT R25, R6, 0xff, RZ, 0xc0, !PT ;  /* 0x000000ff06197812 */ /* 0x000fe400078ec0ff */
[----:B------:R-:W-:Y:S02]  /*3e10*/  SHF.R.U32.HI R21, RZ, 0x18, R6 ;  /* 0x00000018ff157819 */ /* 0x000fe40000011606 */
[----:B------:R-:W-:-:S02]  /*3e20*/  LOP3.LUT R13, R9, UR18, R28, 0x96, !PT ;  /* 0x00000012090d7c12 */ /* 0x000fc4000f8e961c */
[----:B-1----:R-:W-:Y:S01]  /*3e30*/  FMNMX.FTZ R3, R130, R4, !PT ;  /* 0x0000000482037209 */ /* 0x002fe20007810000 */
[----:B------:R-:W-:-:S03]  /*3e40*/  FFMA.FTZ R4, R93, UR4, -R16 ;  /* 0x000000045d047c23 */ /* 0x000fc60008010810 */
[----:B------:R-:W-:Y:S01]  /*3e50*/  FMNMX.FTZ R3, R131, R3, !PT ;  /* 0x0000000383037209 */ /* 0x000fe20007810000 */
[----:B------:R1:W-:Y:S03]  /*3e60*/  MUFU.EX2 R197, R4 ;  /* 0x0000000400c57308 */ /* 0x0003e60000000800 */
[----:B------:R-:W-:-:S04]  /*3e70*/  FMNMX.FTZ R3, R160, R3, !PT ;  /* 0x00000003a0037209 */ /* 0x000fc80007810000 */
[----:B------:R-:W-:Y:S01]  /*3e80*/  FMNMX.FTZ R3, R161, R3, !PT ;  /* 0x00000003a1037209 */ /* 0x000fe20007810000 */
[----:B-1----:R-:W-:-:S05]  /*3e90*/  FMUL.FTZ R4, R137, UR4 ;  /* 0x0000000489047c20 */ /* 0x002fca0008410000 */
[----:B------:R-:W-:Y:S02]  /*3ea0*/  FSEL R24, R4, RZ, P1 ;  /* 0x000000ff04187208 */ /* 0x000fe40000800000 */
[----:B------:R-:W-:Y:S02]  /*3eb0*/  FMNMX.FTZ R4, R162, R3, !PT ;  /* 0x00000003a2047209 */ /* 0x000fe40007810000 */
[----:B------:R-:W-:Y:S01]  /*3ec0*/  FSETP.NEU.FTZ.AND P1, PT, R136, -INF , PT ;  /* 0xff8000008800780b */ /* 0x000fe20003f3d000 */
[----:B------:R-:W-:Y:S01]  /*3ed0*/  FFMA.FTZ R3, R172, UR4, -R24 ;  /* 0x00000004ac037c23 */ /* 0x000fe20008010818 */
[----:B------:R-:W-:-:S03]  /*3ee0*/  FMNMX.FTZ R135, R163, R4, !PT ;  /* 0x00000004a3877209 */ /* 0x000fc60007810000 */
[----:B------:R1:W2:Y:S02]  /*3ef0*/  MUFU.EX2 R4, R3 ;  /* 0x0000000300047308 */ /* 0x0002a40000000800 */
[----:B------:R-:W3:Y:S01]  /*3f00*/  SHFL.BFLY PT, R11, R135, 0x2, 0x1f ;  /* 0x0c401f00870b7f89 */ /* 0x000ee200000e0000 */
[----:B-1----:R-:W-:-:S03]  /*3f10*/  FMUL.FTZ R3, R136, UR4 ;  /* 0x0000000488037c20 */ /* 0x002fc60008410000 */
[----:B--2---:R1:W-:Y:S02]  /*3f20*/  STL [R1+0x8], R4 ;  /* 0x0000080401007387 */ /* 0x0043e40000100800 */
[----:B------:R-:W-:Y:S02]  /*3f30*/  FSEL R18, R3, RZ, P1 ;  /* 0x000000ff03127208 */ /* 0x000fe40000800000 */
[----:B------:R2:W-:Y:S01]  /*3f40*/  STL [R1+0x54], R136 ;  /* 0x0000548801007387 */ /* 0x0005e20000100800 */
[----:B---3--:R-:W-:Y:S02]  /*3f50*/  FMNMX.FTZ R135, R135, R11, !PT ;  /* 0x0000000b87877209 */ /* 0x008fe40007810000 */
[----:B------:R-:W-:-:S03]  /*3f60*/  FFMA.FTZ R3, R173, UR4, -R18 ;  /* 0x00000004ad037c23 */ /* 0x000fc60008010812 */
[----:B------:R-:W3:Y:S01]  /*3f70*/  SHFL.BFLY PT, R11, R135, 0x1, 0x1f ;  /* 0x0c201f00870b7f89 */ /* 0x000ee200000e0000 */
[----:B-1----:R-:W-:-:S04]  /*3f80*/  FFMA.FTZ R4, R165, UR4, -R24 ;  /* 0x00000004a5047c23 */ /* 0x002fc80008010818 */
[----:B------:R1:W-:Y:S08]  /*3f90*/  MUFU.EX2 R31, R4 ;  /* 0x00000004001f7308 */ /* 0x0003f00000000800 */
[----:B--2---:R2:W-:Y:S01]  /*3fa0*/  MUFU.EX2 R136, R3 ;  /* 0x0000000300887308 */ /* 0x0045e20000000800 */
[----:B---3--:R-:W-:-:S04]  /*3fb0*/  FMNMX.FTZ R135, R135, R11, !PT ;  /* 0x0000000b87877209 */ /* 0x008fc80007810000 */
[----:B------:R-:W-:Y:S01]  /*3fc0*/  FSETP.NEU.FTZ.AND P1, PT, R135, -INF , PT ;  /* 0xff8000008700780b */ /* 0x000fe20003f3d000 */
[----:B-1----:R-:W-:Y:S01]  /*3fd0*/  IMAD.WIDE.U32 R4, R14, -0x2daee0ad, RZ ;  /* 0xd2511f530e047825 */ /* 0x002fe200078e00ff */
[----:B------:R-:W-:-:S03]  /*3fe0*/  SHF.R.U32.HI R14, RZ, 0x10, R6 ;  /* 0x00000010ff0e7819 */ /* 0x000fc60000011606 */
[----:B------:R-:W-:Y:S01]  /*3ff0*/  IMAD.WIDE.U32 R6, R19, -0x326172a9, RZ ;  /* 0xcd9e8d5713067825 */ /* 0x000fe200078e00ff */
[----:B------:R-:W-:Y:S02]  /*4000*/  LOP3.LUT R9, R5, UR28, R8, 0x96, !PT ;  /* 0x0000001c05097c12 */ /* 0x000fe4000f8e9608 */
[----:B------:R-:W-:Y:S01]  /*4010*/  LOP3.LUT R15, R4, 0xffff, RZ, 0xc0, !PT ;  /* 0x0000ffff040f7812 */ /* 0x000fe200078ec0ff */
[----:B--2---:R-:W-:Y:S01]  /*4020*/  FFMA.FTZ R3, R174, UR4, -R18 ;  /* 0x00000004ae037c23 */ /* 0x004fe20008010812 */
[----:B------:R-:W-:Y:S02]  /*4030*/  LOP3.LUT R23, R4, 0xff, RZ, 0xc0, !PT ;  /* 0x000000ff04177812 */ /* 0x000fe400078ec0ff */
[--C-:B------:R-:W-:Y:S02]  /*4040*/  SHF.R.U32.HI R19, RZ, 0x10, R4.reuse ;  /* 0x00000010ff137819 */ /* 0x100fe40000011604 */
[----:B------:R-:W-:Y:S01]  /*4050*/  SHF.R.U32.HI R17, RZ, 0x18, R4 ;  /* 0x00000018ff117819 */ /* 0x000fe20000011604 */
[----:B------:R-:W1:Y:S01]  /*4060*/  MUFU.EX2 R3, R3 ;  /* 0x0000000300037308 */ /* 0x000e620000000800 */
[----:B------:R-:W-:Y:S01]  /*4070*/  IMAD.WIDE.U32 R4, R27, -0x326172a9, RZ ;  /* 0xcd9e8d571b047825 */ /* 0x000fe200078e00ff */
[----:B------:R-:W-:-:S02]  /*4080*/  LOP3.LUT R8, R7, UR29, R20, 0x96, !PT ;  /* 0x0000001d07087c12 */ /* 0x000fc4000f8e9614 */
[----:B------:R-:W-:Y:S02]  /*4090*/  LOP3.LUT R27, R6, 0xffff, RZ, 0xc0, !PT ;  /* 0x0000ffff061b7812 */ /* 0x000fe400078ec0ff */
[C---:B------:R-:W-:Y:S02]  /*40a0*/  LOP3.LUT R67, R4.reuse, 0xffff, RZ, 0xc0, !PT ;  /* 0x0000ffff04437812 */ /* 0x040fe400078ec0ff */
[----:B------:R-:W-:Y:S02]  /*40b0*/  LOP3.LUT R71, R4, 0xff, RZ, 0xc0, !PT ;  /* 0x000000ff04477812 */ /* 0x000fe400078ec0ff */
[--C-:B------:R-:W-:Y:S02]  /*40c0*/  SHF.R.U32.HI R89, RZ, 0x10, R4.reuse ;  /* 0x00000010ff597819 */ /* 0x100fe40000011604 */
[----:B------:R-:W-:Y:S01]  /*40d0*/  SHF.R.U32.HI R70, RZ, 0x18, R4 ;  /* 0x00000018ff467819 */ /* 0x000fe20000011604 */
[----:B------:R-:W-:Y:S01]  /*40e0*/  FFMA.FTZ R4, R96, UR4, -R18 ;  /* 0x0000000460047c23 */ /* 0x000fe20008010812 */
[----:B------:R-:W-:Y:S01]  /*40f0*/  LOP3.LUT R51, R5, UR29, R10, 0x96, !PT ;  /* 0x0000001d05337c12 */ /* 0x000fe2000f8e960a */
[----:B------:R-:W-:Y:S01]  /*4100*/  FFMA.FTZ R5, R175, UR4, -R18 ;  /* 0x00000004af057c23 */ /* 0x000fe20008010812 */
[----:B------:R-:W-:Y:S01]  /*4110*/  SHF.R.U32.HI R10, RZ, 0x8, R12 ;  /* 0x00000008ff0a7819 */ /* 0x000fe2000001160c */
[----:B------:R2:W-:Y:S01]  /*4120*/  MUFU.EX2 R213, R4 ;  /* 0x0000000400d57308 */ /* 0x0005e20000000800 */
[----:B-1----:R1:W-:Y:S01]  /*4130*/  STL [R1+0x4], R3 ;  /* 0x0000040301007387 */ /* 0x0023e20000100800 */
[----:B------:R-:W-:-:S02]  /*4140*/  LOP3.LUT R30, R6, 0xff, RZ, 0xc0, !PT ;  /* 0x000000ff061e7812 */ /* 0x000fc400078ec0ff */
[----:B------:R-:W-:Y:S01]  /*4150*/  PRMT R60, R25, 0x5410, R10 ;  /* 0x00005410193c7816 */ /* 0x000fe2000000000a */
[----:B------:R3:W-:Y:S01]  /*4160*/  STL [R1+0x58], R135 ;  /* 0x0000588701007387 */ /* 0x0007e20000100800 */
[----:B------:R-:W-:Y:S02]  /*4170*/  SHF.R.U32.HI R10, RZ, 0x8, R15 ;  /* 0x00000008ff0a7819 */ /* 0x000fe4000001160f */
[--C-:B------:R-:W-:Y:S02]  /*4180*/  SHF.R.U32.HI R28, RZ, 0x10, R6.reuse ;  /* 0x00000010ff1c7819 */ /* 0x100fe40000011606 */
[----:B------:R-:W-:Y:S01]  /*4190*/  SHF.R.U32.HI R29, RZ, 0x18, R6 ;  /* 0x00000018ff1d7819 */ /* 0x000fe20000011606 */
[----:B------:R-:W-:Y:S01]  /*41a0*/  IMAD.WIDE.U32 R6, R13, -0x326172a9, RZ ;  /* 0xcd9e8d570d067825 */ /* 0x000fe200078e00ff */
[----:B------:R-:W-:-:S03]  /*41b0*/  PRMT R23, R23, 0x5410, R10 ;  /* 0x0000541017177816 */ /* 0x000fc6000000000a */
[----:B--2---:R-:W-:Y:S01]  /*41c0*/  FFMA.FTZ R4, R95, UR4, -R18 ;  /* 0x000000045f047c23 */ /* 0x004fe20008010812 */
[----:B------:R-:W-:Y:S02]  /*41d0*/  LOP3.LUT R12, R9, 0xff, RZ, 0xc0, !PT ;  /* 0x000000ff090c7812 */ /* 0x000fe400078ec0ff */
[--C-:B------:R-:W-:Y:S01]  /*41e0*/  SHF.R.U32.HI R15, RZ, 0x10, R6.reuse ;  /* 0x00000010ff0f7819 */ /* 0x100fe20000011606 */
[----:B------:R2:W-:Y:S01]  /*41f0*/  MUFU.EX2 R210, R4 ;  /* 0x0000000400d27308 */ /* 0x0005e20000000800 */
[----:B------:R-:W-:Y:S01]  /*4200*/  SHF.R.U32.HI R20, RZ, 0x18, R6 ;  /* 0x00000018ff147819 */ /* 0x000fe20000011606 */
[----:B-1----:R-:W-:-:S06]  /*4210*/  FFMA.FTZ R3, R184, UR4, -R18 ;  /* 0x00000004b8037c23 */ /* 0x002fcc0008010812 */
[----:B------:R1:W-:Y:S01]  /*4220*/  MUFU.EX2 R174, R3 ;  /* 0x0000000300ae7308 */ /* 0x0003e20000000800 */
[----:B--2---:R-:W-:Y:S02]  /*4230*/  FMUL.FTZ R4, R135, UR4 ;  /* 0x0000000487047c20 */ /* 0x004fe40008410000 */
[----:B---3--:R-:W2:Y:S01]  /*4240*/  LDL.LU R135, [R1+0x4] ;  /* 0x0000040001877983 */ /* 0x008ea20000300800 */
[----:B-1----:R-:W-:Y:S01]  /*4250*/  FFMA.FTZ R3, R185, UR4, -R18 ;  /* 0x00000004b9037c23 */ /* 0x002fe20008010812 */
[----:B------:R-:W-:-:S03]  /*4260*/  IMAD.MOV.U32 R185, RZ, RZ, R31 ;  /* 0x000000ffffb97224 */ /* 0x000fc600078e001f */
[----:B------:R1:W-:Y:S01]  /*4270*/  MUFU.EX2 R31, R5 ;  /* 0x00000005001f7308 */ /* 0x0003e20000000800 */
[----:B------:R-:W-:-:S07]  /*4280*/  SHF.R.U32.HI R10, RZ, 0x10, R9 ;  /* 0x00000010ff0a7819 */ /* 0x000fce0000011609 */
[----:B------:R3:W4:Y:S01]  /*4290*/  MUFU.EX2 R228, R3 ;  /* 0x0000000300e47308 */ /* 0x0007220000000800 */
[----:B-1----:R-:W-:Y:S02]  /*42a0*/  LOP3.LUT R5, R19, 0xff, RZ, 0xc0, !PT ;  /* 0x000000ff13057812 */ /* 0x002fe400078ec0ff */
[----:B------:R-:W-:Y:S02]  /*42b0*/  LOP3.LUT R19, R6, 0xff, RZ, 0xc0, !PT ;  /* 0x000000ff06137812 */ /* 0x000fe400078ec0ff */
[----:B------:R-:W-:Y:S02]  /*42c0*/  PRMT R25, R5, 0x5410, R17 ;  /* 0x0000541005197816 */ /* 0x000fe40000000011 */
[----:B---3--:R-:W-:Y:S01]  /*42d0*/  LOP3.LUT R3, R14, 0xff, RZ, 0xc0, !PT ;  /* 0x000000ff0e037812 */ /* 0x008fe200078ec0ff */
[----:B------:R-:W-:Y:S01]  /*42e0*/  FFMA.FTZ R5, R94, UR4, -R18 ;  /* 0x000000045e057c23 */ /* 0x000fe20008010812 */
[----:B------:R-:W-:Y:S02]  /*42f0*/  LOP3.LUT R14, R6, 0xffff, RZ, 0xc0, !PT ;  /* 0x0000ffff060e7812 */ /* 0x000fe400078ec0ff */
[----:B------:R-:W-:-:S02]  /*4300*/  PRMT R61, R3, 0x5410, R21 ;  /* 0x00005410033d7816 */ /* 0x000fc40000000015 */
[----:B------:R-:W-:Y:S02]  /*4310*/  LOP3.LUT R3, R7, UR29, R22, 0x96, !PT ;  /* 0x0000001d07037c12 */ /* 0x000fe4000f8e9616 */
[----:B------:R-:W-:Y:S02]  /*4320*/  LOP3.LUT R7, R9, 0xffff, RZ, 0xc0, !PT ;  /* 0x0000ffff09077812 */ /* 0x000fe400078ec0ff */
[----:B------:R-:W-:Y:S02]  /*4330*/  FSEL R17, R4, RZ, P1 ;  /* 0x000000ff04117208 */ /* 0x000fe40000800000 */
[----:B------:R-:W-:Y:S02]  /*4340*/  SHF.R.U32.HI R9, RZ, 0x18, R9 ;  /* 0x00000018ff097819 */ /* 0x000fe40000011609 */
[----:B------:R-:W-:Y:S01]  /*4350*/  LOP3.LUT R4, R10, 0xff, RZ, 0xc0, !PT ;  /* 0x000000ff0a047812 */ /* 0x000fe200078ec0ff */
[----:B------:R1:W-:Y:S01]  /*4360*/  MUFU.EX2 R205, R5 ;  /* 0x0000000500cd7308 */ /* 0x0003e20000000800 */
[----:B------:R-:W-:-:S02]  /*4370*/  FFMA.FTZ R6, R196, UR4, -R17 ;  /* 0x00000004c4067c23 */ /* 0x000fc40008010811 */
[----:B------:R-:W-:Y:S02]  /*4380*/  PRMT R22, R4, 0x5410, R9 ;  /* 0x0000541004167816 */ /* 0x000fe40000000009 */
[----:B------:R-:W-:Y:S02]  /*4390*/  LOP3.LUT R4, R8, 0xffff, RZ, 0xc0, !PT ;  /* 0x0000ffff08047812 */ /* 0x000fe400078ec0ff */
[----:B------:R-:W-:Y:S01]  /*43a0*/  LEA R208, R2, UR5, 0x1 ;  /* 0x0000000502d07c11 */ /* 0x000fe2000f8e08ff */
[----:B------:R3:W-:Y:S01]  /*43b0*/  MUFU.EX2 R225, R6 ;  /* 0x0000000600e17308 */ /* 0x0007e20000000800 */
[----:B------:R-:W-:Y:S01]  /*43c0*/  LOP3.LUT R9, R8, 0xff, RZ, 0xc0, !PT ;  /* 0x000000ff08097812 */ /* 0x000fe200078ec0ff */
[----:B------:R-:W-:Y:S01]  /*43d0*/  FFMA.FTZ R2, R199, UR4, -R17 ;  /* 0x00000004c7027c23 */ /* 0x000fe20008010811 */
[----:B------:R-:W-:Y:S01]  /*43e0*/  SHF.R.U32.HI R13, RZ, 0x8, R27 ;  /* 0x00000008ff0d7819 */ /* 0x000fe2000001161b */
[----:B----4-:R4:W-:Y:S01]  /*43f0*/  STL [R1+0x5c], R228 ;  /* 0x00005ce401007387 */ /* 0x0109e20000100800 */
[----:B------:R-:W-:Y:S01]  /*4400*/  ULDC.U8 UR5, c[0x0][0x388] ;  /* 0x0000e20000057ab9 */ /* 0x000fe20000000000 */
[----:B-1----:R-:W-:-:S02]  /*4410*/  SHF.R.U32.HI R5, RZ, 0x8, R7 ;  /* 0x00000008ff057819 */ /* 0x002fc40000011607 */
[----:B------:R-:W1:Y:S01]  /*4420*/  LDSM.16.MT88.4 R40, [R208+0x4000] ;  /* 0x00400000d028783b */ /* 0x000e620000004200 */
[----:B------:R-:W-:Y:S02]  /*4430*/  SHF.R.U32.HI R7, RZ, 0x8, R4 ;  /* 0x00000008ff077819 */ /* 0x000fe40000011604 */
[----:B------:R-:W-:Y:S01]  /*4440*/  PRMT R21, R12, 0x5410, R5 ;  /* 0x000054100c157816 */ /* 0x000fe20000000005 */
[----:B------:R-:W-:Y:S01]  /*4450*/  FFMA.FTZ R5, R198, UR4, -R17 ;  /* 0x00000004c6057c23 */ /* 0x000fe20008010811 */
[----:B---3--:R-:W-:-:S03]  /*4460*/  SHF.R.U32.HI R6, RZ, 0x10, R8 ;  /* 0x00000010ff067819 */ /* 0x008fc60000011608 */
[----:B------:R3:W-:Y:S01]  /*4470*/  MUFU.EX2 R165, R5 ;  /* 0x0000000500a57308 */ /* 0x0007e20000000800 */
[----:B------:R-:W-:Y:S02]  /*4480*/  SHF.R.U32.HI R8, RZ, 0x18, R8 ;  /* 0x00000018ff087819 */ /* 0x000fe40000011608 */
[----:B------:R-:W-:Y:S02]  /*4490*/  LOP3.LUT R4, R6, 0xff, RZ, 0xc0, !PT ;  /* 0x000000ff06047812 */ /* 0x000fe400078ec0ff */
[----:B------:R-:W-:Y:S02]  /*44a0*/  PRMT R27, R9, 0x5410, R7 ;  /* 0x00005410091b7816 */ /* 0x000fe40000000007 */
[----:B------:R-:W-:Y:S01]  /*44b0*/  LOP3.LUT R7, R15, 0xff, RZ, 0xc0, !PT ;  /* 0x000000ff0f077812 */ /* 0x000fe200078ec0ff */
[----:B------:R4:W-:Y:S01]  /*44c0*/  MUFU.EX2 R224, R2 ;  /* 0x0000000200e07308 */ /* 0x0009e20000000800 */
[----:B------:R-:W-:Y:S01]  /*44d0*/  PRMT R50, R4, 0x5410, R8 ;  /* 0x0000541004327816 */ /* 0x000fe20000000008 */
[----:B------:R-:W-:Y:S01]  /*44e0*/  IMAD.IADD R209, R0, 0x1, R208 ;  /* 0x0000000100d17824 */ /* 0x000fe200078e02d0 */
[----:B------:R-:W-:Y:S01]  /*44f0*/  PRMT R8, R7, 0x5410, R20 ;  /* 0x0000541007087816 */ /* 0x000fe20000000014 */
[----:B---3--:R-:W-:Y:S01]  /*4500*/  FFMA.FTZ R5, R204, UR4, -R17 ;  /* 0x00000004cc057c23 */ /* 0x008fe20008010811 */
[----:B------:R-:W-:-:S02]  /*4510*/  LOP3.LUT R0, R3, 0xffff, RZ, 0xc0, !PT ;  /* 0x0000ffff03007812 */ /* 0x000fc400078ec0ff */
[----:B------:R-:W3:Y:S01]  /*4520*/  LDSM.16.MT88.4 R44, [R209+0x4000] ;  /* 0x00400000d12c783b */ /* 0x000ee20000004200 */
[----:B------:R-:W-:Y:S01]  /*4530*/  SHF.R.U32.HI R7, RZ, 0x18, R3 ;  /* 0x00000018ff077819 */ /* 0x000fe20000011603 */
[----:B------:R1:W3:Y:S01]  /*4540*/  MUFU.EX2 R249, R5 ;  /* 0x0000000500f97308 */ /* 0x0002e20000000800 */
[----:B------:R-:W-:Y:S02]  /*4550*/  SHF.R.U32.HI R6, RZ, 0x8, R14 ;  /* 0x00000008ff067819 */ /* 0x000fe4000001160e */
[----:B------:R-:W-:Y:S01]  /*4560*/  LOP3.LUT R11, R28, 0xff, RZ, 0xc0, !PT ;  /* 0x000000ff1c0b7812 */ /* 0x000fe200078ec0ff */
[----:B----4-:R-:W-:Y:S01]  /*4570*/  FFMA.FTZ R2, R97, UR4, -R17 ;  /* 0x0000000461027c23 */ /* 0x010fe20008010811 */
[----:B------:R-:W-:Y:S01]  /*4580*/  PRMT R13, R30, 0x5410, R13 ;  /* 0x000054101e0d7816 */ /* 0x000fe2000000000d */
[----:B------:R-:W-:Y:S01]  /*4590*/  IMAD.MOV.U32 R196, RZ, RZ, R52 ;  /* 0x000000ffffc47224 */ /* 0x000fe200078e0034 */
[----:B------:R-:W-:Y:S01]  /*45a0*/  LDSM.16.MT88.4 R56, [R209+0x4400] ;  /* 0x00440000d138783b */ /* 0x000fe20000004200 */
[----:B------:R4:W-:Y:S01]  /*45b0*/  MUFU.EX2 R96, R2 ;  /* 0x0000000200607308 */ /* 0x0009e20000000800 */
[----:B-1----:R-:W-:-:S02]  /*45c0*/  LOP3.LUT R5, R3, 0xff, RZ, 0xc0, !PT ;  /* 0x000000ff03057812 */ /* 0x002fc400078ec0ff */
[----:B------:R-:W1:Y:S01]  /*45d0*/  LDSM.16.MT88.4 R52, [R208+0x4400] ;  /* 0x00440000d034783b */ /* 0x000e620000004200 */
[----:B----4-:R-:W-:Y:S02]  /*45e0*/  SHF.R.U32.HI R2, RZ, 0x10, R3 ;  /* 0x00000010ff027819 */ /* 0x010fe40000011603 */
[----:B------:R-:W-:Y:S02]  /*45f0*/  F2FP.BF16.F32.PACK_AB R3, R228, R174 ;  /* 0x000000aee403723e */ /* 0x000fe400000010ff */
[----:B------:R-:W4:Y:S01]  /*4600*/  LDL.LU R228, [R1+0x8] ;  /* 0x0000080001e47983 */ /* 0x000f220000300800 */
[----:B------:R-:W-:Y:S01]  /*4610*/  PRMT R9, R19, 0x5410, R6 ;  /* 0x0000541013097816 */ /* 0x000fe20000000006 */
[----:B------:R-:W-:Y:S01]  /*4620*/  IMAD.U32 R6, RZ, RZ, UR5 ;  /* 0x00000005ff067e24 */ /* 0x000fe2000f8e00ff */
[----:B------:R-:W-:-:S04]  /*4630*/  SHF.R.U32.HI R4, RZ, 0x8, R0 ;  /* 0x00000008ff047819 */ /* 0x000fc80000011600 */
[----:B------:R-:W-:Y:S01]  /*4640*/  PRMT R12, R5, 0x5410, R4 ;  /* 0x00005410050c7816 */ /* 0x000fe20000000004 */
[----:B------:R-:W-:Y:S01]  /*4650*/  FFMA.FTZ R4, R99, UR4, -R17 ;  /* 0x0000000463047c23 */ /* 0x000fe20008010811 */
[----:B------:R-:W-:Y:S02]  /*4660*/  LEA R0, R6, UR5, 0x10 ;  /* 0x0000000506007c11 */ /* 0x000fe4000f8e80ff */
[----:B------:R-:W-:Y:S01]  /*4670*/  LOP3.LUT R6, R2, 0xff, RZ, 0xc0, !PT ;  /* 0x000000ff02067812 */ /* 0x000fe200078ec0ff */
[----:B------:R1:W2:Y:S01]  /*4680*/  MUFU.EX2 R184, R4 ;  /* 0x0000000400b87308 */ /* 0x0002a20000000800 */
[----:B---3--:R-:W-:Y:S02]  /*4690*/  F2FP.BF16.F32.PACK_AB R5, R224, R249 ;  /* 0x000000f9e005723e */ /* 0x008fe400000010ff */
[----:B------:R-:W-:Y:S02]  /*46a0*/  PRMT R6, R6, 0x5410, R7 ;  /* 0x0000541006067816 */ /* 0x000fe40000000007 */
[----:B------:R-:W-:-:S02]  /*46b0*/  PRMT R49, R11, 0x5410, R29 ;  /* 0x000054100b317816 */ /* 0x000fc4000000001d */
[--C-:B------:R-:W-:Y:S02]  /*46c0*/  HSET2.LE.AND R2, R9, R0.reuse, PT ;  /* 0x0000000009027233 */ /* 0x100fe40003803000 */
[----:B-1----:R-:W-:Y:S01]  /*46d0*/  HSET2.LE.AND R4, R8, R0, PT ;  /* 0x0000000008047233 */ /* 0x002fe20003803000 */
[----:B------:R-:W-:-:S04]  /*46e0*/  FFMA.FTZ R8, R98, UR4, -R17 ;  /* 0x0000000462087c23 */ /* 0x000fc80008010811 */
[----:B------:R-:W-:Y:S02]  /*46f0*/  LOP3.LUT R11, R4, R5, RZ, 0xc0, !PT ;  /* 0x00000005040b7212 */ /* 0x000fe400078ec0ff */
[--C-:B------:R-:W-:Y:S01]  /*4700*/  HSET2.LE.AND R4, R6, R0.reuse, PT ;  /* 0x0000000006047233 */ /* 0x100fe20003803000 */
[----:B------:R-:W-:Y:S01]  /*4710*/  FFMA.FTZ R6, R100, UR4, -R17 ;  /* 0x0000000464067c23 */ /* 0x000fe20008010811 */
[----:B------:R-:W-:Y:S01]  /*4720*/  LOP3.LUT R10, R2, R3, RZ, 0xc0, !PT ;  /* 0x00000003020a7212 */ /* 0x000fe200078ec0ff */
[----:B------:R-:W-:Y:S01]  /*4730*/  MUFU.EX2 R198, R8 ;  /* 0x0000000800c67308 */ /* 0x000fe20000000800 */
[----:B------:R-:W-:Y:S02]  /*4740*/  HSET2.LE.AND R2, R12, R0, PT ;  /* 0x000000000c027233 */ /* 0x000fe40003803000 */
[----:B------:R-:W-:-:S05]  /*4750*/  F2FP.BF16.F32.PACK_AB R5, R165, R225 ;  /* 0x000000e1a505723e */ /* 0x000fca00000010ff */
[----:B------:R1:W3:Y:S01]  /*4760*/  MUFU.EX2 R237, R6 ;  /* 0x0000000600ed7308 */ /* 0x0002e20000000800 */
[----:B------:R-:W-:Y:S01]  /*4770*/  LOP3.LUT R9, R4, R5, RZ, 0xc0, !PT ;  /* 0x0000000504097212 */ /* 0x000fe200078ec0ff */
[----:B------:R-:W-:Y:S01]  /*4780*/  FFMA.FTZ R5, R207, UR4, -R24 ;  /* 0x00000004cf057c23 */ /* 0x000fe20008010818 */
[----:B------:R-:W-:-:S05]  /*4790*/  F2FP.BF16.F32.PACK_AB R4, R241, R252 ;  /* 0x000000fcf104723e */ /* 0x000fca00000010ff */
[----:B------:R3:W2:Y:S01]  /*47a0*/  MUFU.EX2 R172, R5 ;  /* 0x0000000500ac7308 */ /* 0x0006a20000000800 */
[----:B-1----:R-:W-:Y:S01]  /*47b0*/  F2FP.BF16.F32.PACK_AB R6, R205, R210 ;  /* 0x000000d2cd06723e */ /* 0x002fe200000010ff */
[----:B------:R-:W-:Y:S01]  /*47c0*/  IMAD.MOV.U32 R207, RZ, RZ, R31 ;  /* 0x000000ffffcf7224 */ /* 0x000fe200078e001f */
[--C-:B------:R-:W-:Y:S02]  /*47d0*/  HSET2.LE.AND R12, R22, R0.reuse, PT ;  /* 0x00000000160c7233 */ /* 0x100fe40003803000 */
[----:B------:R-:W-:Y:S02]  /*47e0*/  HSET2.LE.AND R15, R49, R0, PT ;  /* 0x00000000310f7233 */ /* 0x000fe40003803000 */
[----:B---3--:R-:W-:Y:S02]  /*47f0*/  F2FP.BF16.F32.PACK_AB R5, R213, R207 ;  /* 0x000000cfd505723e */ /* 0x008fe400000010ff */
[----:B------:R-:W-:Y:S01]  /*4800*/  SHF.R.U32.HI R19, RZ, 0x18, R26 ;  /* 0x00000018ff137819 */ /* 0x000fe2000001161a */
[----:B------:R-:W-:Y:S01]  /*4810*/  IMAD.WIDE.U32 R90, R66, -0x2daee0ad, RZ ;  /* 0xd2511f53425a7825 */ /* 0x000fe200078e00ff */
[----:B--2---:R-:W-:-:S04]  /*4820*/  F2FP.BF16.F32.PACK_AB R3, R135, R136 ;  /* 0x000000888703723e */ /* 0x004fc800000010ff */
[----:B------:R-:W-:Y:S02]  /*4830*/  LOP3.LUT R8, R2, R3, RZ, 0xc0, !PT ;  /* 0x0000000302087212 */ /* 0x000fe400078ec0ff */
[--C-:B------:R-:W-:Y:S02]  /*4840*/  HSET2.LE.AND R3, R13, R0.reuse, PT ;  /* 0x000000000d037233 */ /* 0x100fe40003803000 */
[----:B------:R-:W-:-:S03]  /*4850*/  HSET2.LE.AND R2, R23, R0, PT ;  /* 0x0000000017027233 */ /* 0x000fc60003803000 */
[----:B------:R-:W-:Y:S01]  /*4860*/  LOP3.LUT R14, R3, R4, RZ, 0xc0, !PT ;  /* 0x00000004030e7212 */ /* 0x000fe200078ec0ff */
[----:B------:R-:W-:Y:S01]  /*4870*/  FFMA.FTZ R3, R215, UR4, -R24 ;  /* 0x00000004d7037c23 */ /* 0x000fe20008010818 */
[----:B------:R-:W-:Y:S02]  /*4880*/  LOP3.LUT R6, R2, R6, RZ, 0xc0, !PT ;  /* 0x0000000602067212 */ /* 0x000fe400078ec0ff */
[--C-:B------:R-:W-:Y:S01]  /*4890*/  HSET2.LE.AND R2, R25, R0.reuse, PT ;  /* 0x0000000019027233 */ /* 0x100fe20003803000 */
[----:B------:R1:W-:Y:S01]  /*48a0*/  MUFU.EX2 R164, R3 ;  /* 0x0000000300a47308 */ /* 0x0003e20000000800 */
[----:B------:R-:W-:Y:S01]  /*48b0*/  HSET2.LE.AND R4, R21, R0, PT ;  /* 0x0000000015047233 */ /* 0x000fe20003803000 */
[----:B------:R-:W-:Y:S01]  /*48c0*/  HMMA.16816.F32.BF16 R32, R8, R40, RZ ;  /* 0x000000280820723c */ /* 0x000fe200000418ff */
[----:B------:R-:W-:-:S05]  /*48d0*/  F2FP.BF16.F32.PACK_AB R13, R184, R96 ;  /* 0x00000060b80d723e */ /* 0x000fca00000010ff */
[----:B------:R-:W-:Y:S01]  /*48e0*/  HMMA.16816.F32.BF16 R28, R8, R44, RZ ;  /* 0x0000002c081c723c */ /* 0x000fe200000418ff */
[----:B-1----:R-:W-:-:S05]  /*48f0*/  F2FP.BF16.F32.PACK_AB R3, R237, R198 ;  /* 0x000000c6ed03723e */ /* 0x002fca00000010ff */
[----:B------:R-:W-:Y:S01]  /*4900*/  HMMA.16816.F32.BF16 R36, R8, R42, RZ ;  /* 0x0000002a0824723c */ /* 0x000fe200000418ff */
[----:B------:R-:W-:Y:S01]  /*4910*/  LOP3.LUT R7, R2, R3, RZ, 0xc0, !PT ;  /* 0x0000000302077212 */ /* 0x000fe200078ec0ff */
[----:B------:R-:W-:-:S04]  /*4920*/  FFMA.FTZ R2, R214, UR4, -R24 ;  /* 0x00000004d6027c23 */ /* 0x000fc80008010818 */
[----:B------:R-:W-:Y:S01]  /*4930*/  HMMA.16816.F32.BF16 R20, R8, R46, RZ ;  /* 0x0000002e0814723c */ /* 0x000fe200000418ff */
[----:B------:R1:W-:Y:S01]  /*4940*/  MUFU.EX2 R211, R2 ;  /* 0x0000000200d37308 */ /* 0x0003e20000000800 */
[----:B------:R-:W-:Y:S02]  /*4950*/  F2FP.BF16.F32.PACK_AB R3, R172, R185 ;  /* 0x000000b9ac03723e */ /* 0x000fe400000010ff */
[----:B------:R-:W-:-:S03]  /*4960*/  LOP3.LUT R4, R4, R5, RZ, 0xc0, !PT ;  /* 0x0000000504047212 */ /* 0x000fc600078ec0ff */
[----:B------:R-:W-:Y:S01]  /*4970*/  F2FP.BF16.F32.PACK_AB R8, R251, R250 ;  /* 0x000000fafb08723e */ /* 0x000fe200000010ff */
[--C-:B------:R-:W-:Y:S01]  /*4980*/  FFMA.FTZ R9, R101, UR4, -R24.reuse ;  /* 0x0000000465097c23 */ /* 0x100fe20008010818 */
[----:B------:R-:W-:Y:S02]  /*4990*/  LOP3.LUT R5, R12, R13, RZ, 0xc0, !PT ;  /* 0x0000000d0c057212 */ /* 0x000fe400078ec0ff */
[----:B------:R-:W-:Y:S01]  /*49a0*/  LOP3.LUT R15, R15, R3, RZ, 0xc0, !PT ;  /* 0x000000030f0f7212 */ /* 0x000fe200078ec0ff */
[----:B------:R2:W-:Y:S01]  /*49b0*/  MUFU.EX2 R215, R9 ;  /* 0x0000000900d77308 */ /* 0x0005e20000000800 */
[----:B-1----:R-:W-:Y:S01]  /*49c0*/  HSET2.LE.AND R2, R27, R0, PT ;  /* 0x000000001b027233 */ /* 0x002fe20003803000 */
[----:B------:R-:W-:-:S04]  /*49d0*/  FFMA.FTZ R3, R102, UR4, -R24 ;  /* 0x0000000466037c23 */ /* 0x000fc80008010818 */
[----:B------:R-:W-:Y:S02]  /*49e0*/  LOP3.LUT R12, R2, R8, RZ, 0xc0, !PT ;  /* 0x00000008020c7212 */ /* 0x000fe400078ec0ff */
[----:B------:R-:W-:Y:S02]  /*49f0*/  LOP3.LUT R8, R26, 0xffff, RZ, 0xc0, !PT ;  /* 0x0000ffff1a087812 */ /* 0x000fe400078ec0ff */
[----:B--2---:R-:W-:Y:S01]  /*4a00*/  SHF.R.U32.HI R9, RZ, 0x10, R26 ;  /* 0x00000010ff097819 */ /* 0x004fe2000001161a */
[----:B------:R-:W1:Y:S01]  /*4a10*/  MUFU.EX2 R199, R3 ;  /* 0x0000000300c77308 */ /* 0x000e620000000800 */
[----:B------:R-:W-:Y:S02]  /*4a20*/  SHF.R.U32.HI R10, RZ, 0x8, R8 ;  /* 0x00000008ff0a7819 */ /* 0x000fe40000011608 */
[----:B------:R-:W-:Y:S01]  /*4a30*/  LOP3.LUT R8, R9, 0xff, RZ, 0xc0, !PT ;  /* 0x000000ff09087812 */ /* 0x000fe200078ec0ff */
[----:B------:R-:W-:Y:S01]  /*4a40*/  FFMA.FTZ R9, R226, UR4, -R24 ;  /* 0x00000004e2097c23 */ /* 0x000fe20008010818 */
[----:B------:R-:W-:-:S03]  /*4a50*/  LOP3.LUT R11, R26, 0xff, RZ, 0xc0, !PT ;  /* 0x000000ff1a0b7812 */ /* 0x000fc600078ec0ff */
[----:B------:R-:W2:Y:S01]  /*4a60*/  MUFU.EX2 R204, R9 ;  /* 0x0000000900cc7308 */ /* 0x000ea20000000800 */
[----:B------:R-:W-:Y:S01]  /*4a70*/  HMMA.16816.F32.BF16 R92, R4, R52, R32 ;  /* 0x00000034045c723c */ /* 0x000fe20000041820 */
[----:B------:R-:W-:-:S05]  /*4a80*/  HSET2.LE.AND R2, R50, R0, PT ;  /* 0x0000000032027233 */ /* 0x000fca0003803000 */
[C---:B------:R-:W-:Y:S06]  /*4a90*/  HMMA.16816.F32.BF16 R84, R4.reuse, R56, R28 ;  /* 0x000000380454723c */ /* 0x040fec000004181c */
[C---:B------:R-:W-:Y:S06]  /*4aa0*/  HMMA.16816.F32.BF16 R36, R4.reuse, R54, R36 ;  /* 0x000000360424723c */ /* 0x040fec0000041824 */
[----:B------:R-:W-:Y:S01]  /*4ab0*/  HMMA.16816.F32.BF16 R80, R4, R58, R20 ;  /* 0x0000003a0450723c */ /* 0x000fe20000041814 */
[----:B------:R-:W-:-:S06]  /*4ac0*/  PRMT R8, R8, 0x5410, R19 ;  /* 0x0000541008087816 */ /* 0x000fcc0000000013 */
[----:B------:R-:W-:Y:S02]  /*4ad0*/  PRMT R4, R11, 0x5410, R10 ;  /* 0x000054100b047816 */ /* 0x000fe4000000000a */
[----:B------:R-:W-:-:S03]  /*4ae0*/  F2FP.BF16.F32.PACK_AB R7, R206, R212 ;  /* 0x000000d4ce07723e */ /* 0x000fc600000010ff */
[----:B------:R-:W-:Y:S02]  /*4af0*/  HSET2.LE.AND R4, R4, R0, PT ;  /* 0x0000000004047233 */ /* 0x000fe40003803000 */
[----:B-1----:R-:W-:Y:S02]  /*4b00*/  F2FP.BF16.F32.PACK_AB R5, R199, R215 ;  /* 0x000000d7c705723e */ /* 0x002fe400000010ff */
[----:B------:R-:W-:Y:S02]  /*4b10*/  F2FP.BF16.F32.PACK_AB R6, R196, R197 ;  /* 0x000000c5c406723e */ /* 0x000fe400000010ff */
[----:B------:R-:W-:Y:S02]  /*4b20*/  LOP3.LUT R20, R4, R7, RZ, 0xc0, !PT ;  /* 0x0000000704147212 */ /* 0x000fe400078ec0ff */
[----:B----4-:R-:W-:-:S04]  /*4b30*/  F2FP.BF16.F32.PACK_AB R3, R164, R228 ;  /* 0x000000e4a403723e */ /* 0x010fc800000010ff */
[----:B------:R-:W-:Y:S02]  /*4b40*/  LOP3.LUT R13, R2, R3, RZ, 0xc0, !PT ;  /* 0x00000003020d7212 */ /* 0x000fe400078ec0ff */
[--C-:B------:R-:W-:Y:S02]  /*4b50*/  HSET2.LE.AND R2, R61, R0.reuse, PT ;  /* 0x000000003d027233 */ /* 0x100fe40003803000 */
[--C-:B------:R-:W-:Y:S02]  /*4b60*/  HSET2.LE.AND R3, R60, R0.reuse, PT ;  /* 0x000000003c037233 */ /* 0x100fe40003803000 */
[----:B------:R-:W-:Y:S02]  /*4b70*/  HSET2.LE.AND R4, R8, R0, PT ;  /* 0x0000000008047233 */ /* 0x000fe40003803000 */
[----:B------:R-:W-:Y:S02]  /*4b80*/  LOP3.LUT R23, R2, R5, RZ, 0xc0, !PT ;  /* 0x0000000502177212 */ /* 0x000fe400078ec0ff */
[----:B--2---:R-:W-:-:S02]  /*4b90*/  F2FP.BF16.F32.PACK_AB R5, R204, R211 ;  /* 0x000000d3cc05723e */ /* 0x004fc400000010ff */
[----:B------:R-:W-:Y:S01]  /*4ba0*/  LOP3.LUT R22, R3, R6, RZ, 0xc0, !PT ;  /* 0x0000000603167212 */ /* 0x000fe200078ec0ff */
[----:B------:R-:W-:Y:S01]  /*4bb0*/  IMAD.WIDE.U32 R2, R63, -0x2daee0ad, RZ ;  /* 0xd2511f533f027825 */ /* 0x000fe200078e00ff */
[----:B------:R-:W-:Y:S02]  /*4bc0*/  LOP3.LUT R9, R91, UR18, R62, 0x96, !PT ;  /* 0x000000125b097c12 */ /* 0x000fe4000f8e963e */
[----:B------:R-:W-:Y:S01]  /*4bd0*/  LOP3.LUT R21, R4, R5, RZ, 0xc0, !PT ;  /* 0x0000000504157212 */ /* 0x000fe200078ec0ff */
[----:B------:R-:W-:Y:S01]  /*4be0*/  IMAD.WIDE.U32 R4, R245, -0x2daee0ad, RZ ;  /* 0xd2511f53f5047825 */ /* 0x000fe200078e00ff */
[----:B------:R-:W-:-:S03]  /*4bf0*/  LOP3.LUT R49, R3, UR28, R64, 0x96, !PT ;  /* 0x0000001c03317c12 */ /* 0x000fc6000f8e9640 */
[----:B------:R-:W-:Y:S01]  /*4c00*/  IMAD.WIDE.U32 R10, R74, -0x2daee0ad, RZ ;  /* 0xd2511f534a0a7825 */ /* 0x000fe200078e00ff */
[C---:B------:R-:W-:Y:S02]  /*4c10*/  LOP3.LUT R91, R2.reuse, 0xffff, RZ, 0xc0, !PT ;  /* 0x0000ffff025b7812 */ /* 0x040fe400078ec0ff */
[----:B------:R-:W-:Y:S01]  /*4c20*/  LOP3.LUT R104, R2, 0xff, RZ, 0xc0, !PT ;  /* 0x000000ff02687812 */ /* 0x000fe200078ec0ff */
[----:B------:R-:W-:Y:S01]  /*4c30*/  IMAD.WIDE.U32 R6, R69, -0x326172a9, RZ ;  /* 0xcd9e8d5745067825 */ /* 0x000fe200078e00ff */
[--C-:B------:R-:W-:Y:S02]  /*4c40*/  SHF.R.U32.HI R106, RZ, 0x10, R2.reuse ;  /* 0x00000010ff6a7819 */ /* 0x100fe40000011602 */
[----:B------:R-:W-:Y:S01]  /*4c50*/  SHF.R.U32.HI R105, RZ, 0x18, R2 ;  /* 0x00000018ff697819 */ /* 0x000fe20000011602 */
[----:B------:R-:W-:Y:S01]  /*4c60*/  IMAD.WIDE.U32 R2, R9, -0x326172a9, RZ ;  /* 0xcd9e8d5709027825 */ /* 0x000fe200078e00ff */
[----:B------:R-:W-:Y:S02]  /*4c70*/  LOP3.LUT R5, R5, UR24, R166, 0x96, !PT ;  /* 0x0000001805057c12 */ /* 0x000fe4000f8e96a6 */
[----:B------:R-:W-:-:S02]  /*4c80*/  LOP3.LUT R4, R11, UR22, R4, 0x96, !PT ;  /* 0x000000160b047c12 */ /* 0x000fc4000f8e9604 */
[----:B------:R-:W-:Y:S02]  /*4c90*/  LOP3.LUT R69, R7, UR19, R72, 0x96, !PT ;  /* 0x0000001307457c12 */ /* 0x000fe4000f8e9648 */
[----:B------:R-:W-:Y:S01]  /*4ca0*/  LOP3.LUT R88, R3, UR29, R6, 0x96, !PT ;  /* 0x0000001d03587c12 */ /* 0x000fe2000f8e9606 */
[----:B------:R-:W-:-:S04]  /*4cb0*/  IMAD.WIDE.U32 R6, R5, -0x326172a9, RZ ;  /* 0xcd9e8d5705067825 */ /* 0x000fc800078e00ff */
[----:B------:R-:W-:Y:S01]  /*4cc0*/  IMAD.WIDE.U32 R8, R4, -0x326172a9, RZ ;  /* 0xcd9e8d5704087825 */ /* 0x000fe200078e00ff */
[C---:B------:R-:W-:Y:S02]  /*4cd0*/  LOP3.LUT R108, R2.reuse, 0xffff, RZ, 0xc0, !PT ;  /* 0x0000ffff026c7812 */ /* 0x040fe400078ec0ff */
[----:B------:R-:W-:Y:S02]  /*4ce0*/  LOP3.LUT R109, R2, 0xff, RZ, 0xc0, !PT ;  /* 0x000000ff026d7812 */ /* 0x000fe400078ec0ff */
[----:B------:R-:W-:Y:S02]  /*4cf0*/  LOP3.LUT R3, R9, UR21, R6, 0x96, !PT ;  /* 0x0000001509037c12 */ /* 0x000fe4000f8e9606 */
[--C-:B------:R-:W-:Y:S02]  /*4d00*/  SHF.R.U32.HI R111, RZ, 0x10, R2.reuse ;  /* 0x00000010ff6f7819 */ /* 0x100fe40000011602 */
[----:B------:R-:W-:Y:S02]  /*4d10*/  SHF.R.U32.HI R110, RZ, 0x18, R2 ;  /* 0x00000018ff6e7819 */ /* 0x000fe40000011602 */
[----:B------:R-:W-:Y:S01]  /*4d20*/  LOP3.LUT R2, R7, UR23, R68, 0x96, !PT ;  /* 0x0000001707027c12 */ /* 0x000fe2000f8e9644 */
[----:B------:R-:W-:-:S04]  /*4d30*/  IMAD.WIDE.U32 R64, R3, -0x2daee0ad, RZ ;  /* 0xd2511f5303407825 */ /* 0x000fc800078e00ff */
[----:B------:R-:W-:Y:S01]  /*4d40*/  FFMA.FTZ R3, R112, UR4, -R16 ;  /* 0x0000000470037c23 */ /* 0x000fe20008010810 */
[----:B------:R-:W-:-:S04]  /*4d50*/  IMAD.WIDE.U32 R4, R2, -0x2daee0ad, RZ ;  /* 0xd2511f5302047825 */ /* 0x000fc800078e00ff */
[----:B------:R-:W-:Y:S01]  /*4d60*/  FFMA.FTZ R2, R116, UR4, -R16 ;  /* 0x0000000474027c23 */ /* 0x000fe20008010810 */
[----:B------:R1:W2:Y:S01]  /*4d70*/  MUFU.EX2 R137, R3 ;  /* 0x0000000300897308 */ /* 0x0002a20000000800 */
[----:B------:R-:W-:Y:S01]  /*4d80*/  HMMA.16816.F32.BF16 R32, R12, R44, RZ ;  /* 0x0000002c0c20723c */ /* 0x000fe200000418ff */
[----:B------:R-:W-:-:S06]  /*4d90*/  LOP3.LUT R6, R5, UR20, R10, 0x96, !PT ;  /* 0x0000001405067c12 */ /* 0x000fcc000f8e960a */
[----:B------:R3:W-:Y:S01]  /*4da0*/  MUFU.EX2 R98, R2 ;  /* 0x0000000200627308 */ /* 0x0007e20000000800 */
[----:B------:R-:W-:-:S04]  /*4db0*/  IMAD.WIDE.U32 R6, R6, -0x326172a9, RZ ;  /* 0xcd9e8d5706067825 */ /* 0x000fc800078e00ff */
[----:B-1----:R-:W-:-:S04]  /*4dc0*/  FFMA.FTZ R3, R107, UR4, -R16 ;  /* 0x000000046b037c23 */ /* 0x002fc80008010810 */
[----:B------:R1:W-:Y:S01]  /*4dd0*/  MUFU.EX2 R97, R3 ;  /* 0x0000000300617308 */ /* 0x0003e20000000800 */
[----:B---3--:R-:W-:-:S05]  /*4de0*/  LOP3.LUT R2, R65, UR18, R4, 0x96, !PT ;  /* 0x0000001241027c12 */ /* 0x008fca000f8e9604 */
[----:B------:R-:W-:-:S04]  /*4df0*/  IMAD.WIDE.U32 R4, R2, -0x326172a9, RZ ;  /* 0xcd9e8d5702047825 */ /* 0x000fc800078e00ff */
[----:B-1----:R-:W-:-:S04]  /*4e00*/  FFMA.FTZ R3, R103, UR4, -R16 ;  /* 0x0000000467037c23 */ /* 0x002fc80008010810 */
[----:B------:R1:W-:Y:S01]  /*4e10*/  MUFU.EX2 R99, R3 ;  /* 0x0000000300637308 */ /* 0x0003e20000000800 */
[----:B------:R-:W-:Y:S02]  /*4e20*/  LOP3.LUT R50, R7, UR19, R8, 0x96, !PT ;  /* 0x0000001307327c12 */ /* 0x000fe4000f8e9608 */
[----:B------:R-:W-:Y:S02]  /*4e30*/  LOP3.LUT R2, R5, UR29, R6, 0x96, !PT ;  /* 0x0000001d05027c12 */ /* 0x000fe4000f8e9606 */
[C---:B------:R-:W-:Y:S02]  /*4e40*/  LOP3.LUT R6, R4.reuse, 0xffff, RZ, 0xc0, !PT ;  /* 0x0000ffff04067812 */ /* 0x040fe400078ec0ff */
[----:B------:R-:W-:Y:S02]  /*4e50*/  LOP3.LUT R7, R4, 0xff, RZ, 0xc0, !PT ;  /* 0x000000ff04077812 */ /* 0x000fe400078ec0ff */
[--C-:B------:R-:W-:Y:S02]  /*4e60*/  SHF.R.U32.HI R8, RZ, 0x10, R4.reuse ;  /* 0x00000010ff087819 */ /* 0x100fe40000011604 */
[----:B------:R-:W-:Y:S01]  /*4e70*/  SHF.R.U32.HI R9, RZ, 0x18, R4 ;  /* 0x00000018ff097819 */ /* 0x000fe20000011604 */
[----:B-1----:R-:W-:Y:S01]  /*4e80*/  FFMA.FTZ R3, R117, UR4, -R18 ;  /* 0x0000000475037c23 */ /* 0x002fe20008010812 */
[----:B------:R-:W-:-:S03]  /*4e90*/  SHF.R.U32.HI R4, RZ, 0x8, R67 ;  /* 0x00000008ff047819 */ /* 0x000fc60000011643 */
[----:B------:R1:W-:Y:S01]  /*4ea0*/  MUFU.EX2 R100, R3 ;  /* 0x0000000300647308 */ /* 0x0003e20000000800 */
[C---:B------:R-:W-:Y:S06]  /*4eb0*/  HMMA.16816.F32.BF16 R28, R12.reuse, R40, RZ ;  /* 0x000000280c1c723c */ /* 0x040fec00000418ff */
[C---:B------:R-:W-:Y:S06]  /*4ec0*/  HMMA.16816.F32.BF16 R40, R12.reuse, R42, RZ ;  /* 0x0000002a0c28723c */ /* 0x040fec00000418ff */
[----:B------:R-:W-:Y:S01]  /*4ed0*/  HMMA.16816.F32.BF16 R44, R12, R46, RZ ;  /* 0x0000002e0c2c723c */ /* 0x000fe200000418ff */
[----:B-1----:R-:W-:-:S06]  /*4ee0*/  FFMA.FTZ R3, R118, UR4, -R18 ;  /* 0x0000000476037c23 */ /* 0x002fcc0008010812 */
[----:B------:R-:W-:Y:S01]  /*4ef0*/  PRMT R15, R71, 0x5410, R4 ;  /* 0x00005410470f7816 */ /* 0x000fe20000000004 */
[----:B------:R1:W-:Y:S01]  /*4f00*/  MUFU.EX2 R116, R3 ;  /* 0x0000000300747308 */ /* 0x0003e20000000800 */
[----:B------:R-:W-:Y:S01]  /*4f10*/  LOP3.LUT R4, R89, 0xff, RZ, 0xc0, !PT ;  /* 0x000000ff59047812 */ /* 0x000fe200078ec0ff */
[----:B------:R-:W-:Y:S01]  /*4f20*/  HMMA.16816.F32.BF16 R72, R20, R56, R32 ;  /* 0x000000381448723c */ /* 0x000fe20000041820 */
[----:B------:R-:W-:Y:S02]  /*4f30*/  SHF.R.U32.HI R6, RZ, 0x8, R6 ;  /* 0x00000008ff067819 */ /* 0x000fe40000011606 */
[----:B------:R-:W-:Y:S01]  /*4f40*/  PRMT R25, R4, 0x5410, R70 ;  /* 0x0000541004197816 */ /* 0x000fe20000000046 */
[----:B------:R-:W-:-:S04]  /*4f50*/  IMAD.WIDE.U32 R4, R246, -0x2daee0ad, RZ ;  /* 0xd2511f53f6047825 */ /* 0x000fc800078e00ff */
[----:B------:R-:W-:-:S04]  /*4f60*/  IMAD.WIDE.U32 R32, R129, -0x2daee0ad, RZ ;  /* 0xd2511f5381207825 */ /* 0x000fc800078e00ff */
[----:B-1----:R-:W-:-:S04]  /*4f70*/  FFMA.FTZ R3, R114, UR4, -R18 ;  /* 0x0000000472037c23 */ /* 0x002fc80008010812 */
[----:B------:R1:W-:Y:S01]  /*4f80*/  MUFU.EX2 R66, R3 ;  /* 0x0000000300427308 */ /* 0x0003e20000000800 */
[----:B------:R-:W-:Y:S02]  /*4f90*/  PRMT R10, R7, 0x5410, R6 ;  /* 0x00005410070a7816 */ /* 0x000fe40000000006 */
[----:B------:R-:W-:Y:S01]  /*4fa0*/  LOP3.LUT R11, R33, UR22, R4, 0x96, !PT ;  /* 0x00000016210b7c12 */ /* 0x000fe2000f8e9604 */
[----:B------:R-:W-:Y:S01]  /*4fb0*/  FFMA.FTZ R4, R119, UR4, -R17 ;  /* 0x0000000477047c23 */ /* 0x000fe20008010811 */
[----:B------:R-:W-:Y:S02]  /*4fc0*/  LOP3.LUT R6, R8, 0xff, RZ, 0xc0, !PT ;  /* 0x000000ff08067812 */ /* 0x000fe400078ec0ff */
[----:B------:R-:W-:Y:S01]  /*4fd0*/  LOP3.LUT R5, R5, UR24, R128, 0x96, !PT ;  /* 0x0000001805057c12 */ /* 0x000fe2000f8e9680 */
[----:B-1----:R-:W-:-:S04]  /*4fe0*/  FFMA.FTZ R3, R113, UR4, -R18 ;  /* 0x0000000471037c23 */ /* 0x002fc80008010812 */
[----:B------:R1:W3:Y:S01]  /*4ff0*/  MUFU.EX2 R67, R3 ;  /* 0x0000000300437308 */ /* 0x0002e20000000800 */
[----:B------:R-:W-:Y:S02]  /*5000*/  PRMT R9, R6, 0x5410, R9 ;  /* 0x0000541006097816 */ /* 0x000fe40000000009 */
[----:B------:R-:W-:Y:S01]  /*5010*/  SHF.R.U32.HI R6, RZ, 0x10, R2 ;  /* 0x00000010ff067819 */ /* 0x000fe20000011602 */
[----:B------:R-:W-:-:S04]  /*5020*/  IMAD.WIDE.U32 R26, R5, -0x326172a9, RZ ;  /* 0xcd9e8d57051a7825 */ /* 0x000fc800078e00ff */
[----:B------:R4:W-:Y:S01]  /*5030*/  MUFU.EX2 R71, R4 ;  /* 0x0000000400477308 */ /* 0x0009e20000000800 */
[----:B------:R-:W-:Y:S01]  /*5040*/  LOP3.LUT R7, R2, 0xff, RZ, 0xc0, !PT ;  /* 0x000000ff02077812 */ /* 0x000fe200078ec0ff */
[----:B-1----:R-:W-:-:S06]  /*5050*/  FFMA.FTZ R3, R115, UR4, -R17 ;  /* 0x0000000473037c23 */ /* 0x002fcc0008010811 */
[----:B------:R1:W3:Y:S01]  /*5060*/  MUFU.EX2 R114, R3 ;  /* 0x0000000300727308 */ /* 0x0002e20000000800 */
[----:B------:R-:W-:Y:S01]  /*5070*/  SHF.R.U32.HI R5, RZ, 0x18, R2 ;  /* 0x00000018ff057819 */ /* 0x000fe20000011602 */
[----:B----4-:R-:W-:Y:S01]  /*5080*/  FFMA.FTZ R4, R122, UR4, -R17 ;  /* 0x000000047a047c23 */ /* 0x010fe20008010811 */
[----:B--2---:R-:W-:-:S05]  /*5090*/  IMAD.MOV.U32 R70, RZ, RZ, R137 ;  /* 0x000000ffff467224 */ /* 0x004fca00078e0089 */
[----:B------:R2:W-:Y:S01]  /*50a0*/  MUFU.EX2 R137, R4 ;  /* 0x0000000400897308 */ /* 0x0005e20000000800 */
[----:B-1----:R-:W-:Y:S02]  /*50b0*/  LOP3.LUT R3, R2, 0xffff, RZ, 0xc0, !PT ;  /* 0x0000ffff02037812 */ /* 0x002fe400078ec0ff */
[----:B------:R-:W-:Y:S02]  /*50c0*/  LOP3.LUT R2, R6, 0xff, RZ, 0xc0, !PT ;  /* 0x000000ff06027812 */ /* 0x000fe400078ec0ff */
[----:B------:R-:W-:Y:S02]  /*50d0*/  SHF.R.U32.HI R3, RZ, 0x8, R3 ;  /* 0x00000008ff037819 */ /* 0x000fe40000011603 */
[----:B------:R-:W-:Y:S01]  /*50e0*/  PRMT R5, R2, 0x5410, R5 ;  /* 0x0000541002057816 */ /* 0x000fe20000000005 */
[----:B--2---:R-:W-:Y:S01]  /*50f0*/  FFMA.FTZ R4, R123, UR4, -R17 ;  /* 0x000000047b047c23 */ /* 0x004fe20008010811 */
[----:B------:R-:W-:Y:S02]  /*5100*/  PRMT R8, R7, 0x5410, R3 ;  /* 0x0000541007087816 */ /* 0x000fe40000000003 */
[----:B------:R-:W-:-:S02]  /*5110*/  HSET2.LE.AND R2, R10, R0, PT ;  /* 0x000000000a027233 */ /* 0x000fc40003803000 */
[----:B---3--:R-:W-:Y:S01]  /*5120*/  F2FP.BF16.F32.PACK_AB R3, R67, R66 ;  /* 0x000000424303723e */ /* 0x008fe200000010ff */
[----:B------:R-:W-:Y:S01]  /*5130*/  HMMA.16816.F32.BF16 R76, R20, R52, R28 ;  /* 0x00000034144c723c */ /* 0x000fe2000004181c */
[----:B------:R1:W2:Y:S01]  /*5140*/  MUFU.EX2 R175, R4 ;  /* 0x0000000400af7308 */ /* 0x0002a20000000800 */
[----:B------:R-:W-:Y:S01]  /*5150*/  LDSM.16.MT88.4 R28, [R209+0x4800] ;  /* 0x00480000d11c783b */ /* 0x000fe20000004200 */
[----:B------:R-:W-:-:S03]  /*5160*/  LOP3.LUT R6, R2, R3, RZ, 0xc0, !PT ;  /* 0x0000000302067212 */ /* 0x000fc600078ec0ff */
[----:B------:R-:W-:Y:S01]  /*5170*/  HMMA.16816.F32.BF16 R52, R20, R54, R40 ;  /* 0x000000361434723c */ /* 0x000fe20000041828 */
[----:B------:R-:W-:Y:S01]  /*5180*/  HSET2.LE.AND R2, R9, R0, PT ;  /* 0x0000000009027233 */ /* 0x000fe20003803000 */
[----:B------:R-:W-:Y:S01]  /*5190*/  IMAD.MOV.U32 R118, RZ, RZ, R100 ;  /* 0x000000ffff767224 */ /* 0x000fe200078e0064 */
[----:B------:R-:W-:-:S03]  /*51a0*/  F2FP.BF16.F32.PACK_AB R3, R71, R114 ;  /* 0x000000724703723e */ /* 0x000fc600000010ff */
[----:B------:R-:W-:Y:S01]  /*51b0*/  HMMA.16816.F32.BF16 R44, R20, R58, R44 ;  /* 0x0000003a142c723c */ /* 0x000fe2000004182c */
[----:B------:R-:W3:Y:S01]  /*51c0*/  LDSM.16.MT88.4 R20, [R208+0x4800] ;  /* 0x00480000d014783b */ /* 0x000ee20000004200 */
[----:B------:R-:W-:Y:S01]  /*51d0*/  LOP3.LUT R7, R2, R3, RZ, 0xc0, !PT ;  /* 0x0000000302077212 */ /* 0x000fe200078ec0ff */
[----:B-1----:R-:W-:Y:S01]  /*51e0*/  FFMA.FTZ R4, R120, UR4, -R16 ;  /* 0x0000000478047c23 */ /* 0x002fe20008010810 */
[----:B------:R-:W-:-:S03]  /*51f0*/  HSET2.LE.AND R2, R8, R0, PT ;  /* 0x0000000008027233 */ /* 0x000fc60003803000 */
[----:B------:R1:W-:Y:S01]  /*5200*/  MUFU.EX2 R173, R4 ;  /* 0x0000000400ad7308 */ /* 0x0003e20000000800 */
[----:B------:R-:W-:Y:S02]  /*5210*/  F2FP.BF16.F32.PACK_AB R3, R116, R118 ;  /* 0x000000767403723e */ /* 0x000fe400000010ff */
[----:B------:R-:W-:Y:S01]  /*5220*/  LOP3.LUT R14, R27, UR23, R48, 0x96, !PT ;  /* 0x000000171b0e7c12 */ /* 0x000fe2000f8e9630 */
[----:B------:R-:W-:-:S04]  /*5230*/  IMAD.WIDE.U32 R12, R11, -0x326172a9, RZ ;  /* 0xcd9e8d570b0c7825 */ /* 0x000fc800078e00ff */
[----:B-1----:R-:W-:-:S04]  /*5240*/  FFMA.FTZ R4, R121, UR4, -R16 ;  /* 0x0000000479047c23 */ /* 0x002fc80008010810 */
[----:B------:R1:W-:Y:S01]  /*5250*/  MUFU.EX2 R48, R4 ;  /* 0x0000000400307308 */ /* 0x0003e20000000800 */
[----:B------:R-:W-:Y:S01]  /*5260*/  IMAD.WIDE.U32 R10, R14, -0x2daee0ad, RZ ;  /* 0xd2511f530e0a7825 */ /* 0x000fe200078e00ff */
[----:B-1----:R-:W-:Y:S02]  /*5270*/  LOP3.LUT R4, R2, R3, RZ, 0xc0, !PT ;  /* 0x0000000302047212 */ /* 0x002fe400078ec0ff */
[----:B------:R-:W-:Y:S01]  /*5280*/  HSET2.LE.AND R2, R5, R0, PT ;  /* 0x0000000005027233 */ /* 0x000fe20003803000 */
[----:B------:R-:W-:Y:S01]  /*5290*/  FFMA.FTZ R5, R140, UR4, -R24 ;  /* 0x000000048c057c23 */ /* 0x000fe20008010818 */
[----:B--2---:R-:W-:-:S03]  /*52a0*/  F2FP.BF16.F32.PACK_AB R3, R175, R137 ;  /* 0x00000089af03723e */ /* 0x004fc600000010ff */
[----:B------:R1:W-:Y:S01]  /*52b0*/  MUFU.EX2 R89, R5 ;  /* 0x0000000500597308 */ /* 0x0003e20000000800 */
[----:B------:R-:W-:Y:S01]  /*52c0*/  FFMA.FTZ R8, R126, UR4, -R24 ;  /* 0x000000047e087c23 */ /* 0x000fe20008010818 */
[----:B-1----:R-:W-:Y:S02]  /*52d0*/  LOP3.LUT R5, R2, R3, RZ, 0xc0, !PT ;  /* 0x0000000302057212 */ /* 0x002fe400078ec0ff */
[----:B------:R-:W-:Y:S01]  /*52e0*/  LOP3.LUT R3, R13, UR21, R26, 0x96, !PT ;  /* 0x000000150d037c12 */ /* 0x000fe2000f8e961a */
[----:B------:R-:W-:-:S04]  /*52f0*/  FFMA.FTZ R2, R141, UR4, -R24 ;  /* 0x000000048d027c23 */ /* 0x000fc80008010818 */
[----:B------:R-:W-:Y:S01]  /*5300*/  IMAD.WIDE.U32 R26, R3, -0x2daee0ad, RZ ;  /* 0xd2511f53031a7825 */ /* 0x000fe200078e00ff */
[----:B------:R1:W2:Y:S03]  /*5310*/  MUFU.EX2 R138, R2 ;  /* 0x00000002008a7308 */ /* 0x0002a60000000800 */
[----:B------:R-:W-:Y:S01]  /*5320*/  FFMA.FTZ R3, R124, UR4, -R24 ;  /* 0x000000047c037c23 */ /* 0x000fe20008010818 */
[----:B------:R-:W-:-:S04]  /*5330*/  LOP3.LUT R10, R27, UR18, R10, 0x96, !PT ;  /* 0x000000121b0a7c12 */ /* 0x000fc8000f8e960a */
[----:B------:R4:W-:Y:S01]  /*5340*/  MUFU.EX2 R124, R3 ;  /* 0x00000003007c7308 */ /* 0x0009e20000000800 */
[----:B-1----:R-:W-:Y:S01]  /*5350*/  LOP3.LUT R2, R11, UR20, R32, 0x96, !PT ;  /* 0x000000140b027c12 */ /* 0x002fe2000f8e9620 */
[----:B------:R-:W-:-:S06]  /*5360*/  IMAD.WIDE.U32 R10, R10, -0x326172a9, RZ ;  /* 0xcd9e8d570a0a7825 */ /* 0x000fcc00078e00ff */
[----:B------:R1:W2:Y:S01]  /*5370*/  MUFU.EX2 R120, R8 ;  /* 0x0000000800787308 */ /* 0x0002a20000000800 */
[----:B---3--:R-:W-:Y:S01]  /*5380*/  HMMA.16816.F32.BF16 R56, R4, R20, R92 ;  /* 0x000000140438723c */ /* 0x008fe2000004185c */
[----:B----4-:R-:W-:-:S05]  /*5390*/  IMAD.WIDE.U32 R2, R2, -0x326172a9, RZ ;  /* 0xcd9e8d5702027825 */ /* 0x010fca00078e00ff */
[----:B------:R-:W-:Y:S01]  /*53a0*/  HMMA.16816.F32.BF16 R60, R4, R28, R84 ;  /* 0x0000001c043c723c */ /* 0x000fe20000041854 */
[----:B------:R-:W-:-:S05]  /*53b0*/  LOP3.LUT R40, R11, UR29, R2, 0x96, !PT ;  /* 0x0000001d0b287c12 */ /* 0x000fca000f8e9602 */
[----:B------:R-:W-:Y:S01]  /*53c0*/  HMMA.16816.F32.BF16 R36, R4, R22, R36 ;  /* 0x000000160424723c */ /* 0x000fe20000041824 */
[----:B------:R-:W-:Y:S02]  /*53d0*/  LOP3.LUT R19, R3, UR19, R12, 0x96, !PT ;  /* 0x0000001303137c12 */ /* 0x000fe4000f8e960c */
[----:B------:R-:W-:-:S03]  /*53e0*/  LOP3.LUT R2, R51, 0xffff, RZ, 0xc0, !PT ;  /* 0x0000ffff33027812 */ /* 0x000fc600078ec0ff */
[----:B------:R-:W-:Y:S01]  /*53f0*/  HMMA.16816.F32.BF16 R32, R4, R30, R80 ;  /* 0x0000001e0420723c */ /* 0x000fe20000041850 */
[----:B------:R-:W-:Y:S01]  /*5400*/  SHF.R.U32.HI R3, RZ, 0x10, R51 ;  /* 0x00000010ff037819 */ /* 0x000fe20000011633 */
[----:B------:R-:W-:Y:S01]  /*5410*/  IMAD.MOV.U32 R226, RZ, RZ, R237 ;  /* 0x000000ffffe27224 */ /* 0x000fe200078e00ed */
[----:B-1----:R-:W-:-:S04]  /*5420*/  SHF.R.U32.HI R8, RZ, 0x18, R51 ;  /* 0x00000018ff087819 */ /* 0x002fc80000011633 */
[----:B------:R-:W-:Y:S01]  /*5430*/  FFMA.FTZ R4, R132, UR4, -R18 ;  /* 0x0000000484047c23 */ /* 0x000fe20008010812 */
[----:B------:R-:W-:Y:S01]  /*5440*/  LOP3.LUT R7, R51, 0xff, RZ, 0xc0, !PT ;  /* 0x000000ff33077812 */ /* 0x000fe200078ec0ff */
[----:B------:R-:W-:Y:S01]  /*5450*/  IMAD.MOV.U32 R119, RZ, RZ, R99 ;  /* 0x000000ffff777224 */ /* 0x000fe200078e0063 */
[----:B------:R-:W-:Y:S01]  /*5460*/  SHF.R.U32.HI R6, RZ, 0x8, R2 ;  /* 0x00000008ff067819 */ /* 0x000fe20000011602 */
[----:B------:R-:W-:Y:S01]  /*5470*/  IMAD.MOV.U32 R51, RZ, RZ, R97 ;  /* 0x000000ffff337224 */ /* 0x000fe200078e0061 */
[----:B------:R1:W-:Y:S01]  /*5480*/  MUFU.EX2 R237, R4 ;  /* 0x0000000400ed7308 */ /* 0x0003e20000000800 */
[----:B------:R-:W-:Y:S01]  /*5490*/  HSET2.LE.AND R2, R15, R0, PT ;  /* 0x000000000f027233 */ /* 0x000fe20003803000 */
[----:B------:R-:W-:Y:S01]  /*54a0*/  IMAD.MOV.U32 R121, RZ, RZ, R98 ;  /* 0x000000ffff797224 */ /* 0x000fe200078e0062 */
[----:B------:R-:W-:Y:S01]  /*54b0*/  PRMT R7, R7, 0x5410, R6 ;  /* 0x0000541007077816 */ /* 0x000fe20000000006 */
[----:B------:R-:W-:Y:S01]  /*54c0*/  FFMA.FTZ R5, R125, UR4, -R18 ;  /* 0x000000047d057c23 */ /* 0x000fe20008010812 */
[----:B--2---:R-:W-:-:S03]  /*54d0*/  F2FP.BF16.F32.PACK_AB R9, R138, R89 ;  /* 0x000000598a09723e */ /* 0x004fc600000010ff */
[----:B------:R2:W-:Y:S01]  /*54e0*/  MUFU.EX2 R14, R5 ;  /* 0x00000005000e7308 */ /* 0x0005e20000000800 */
[----:B-1----:R-:W-:Y:S02]  /*54f0*/  LOP3.LUT R4, R3, 0xff, RZ, 0xc0, !PT ;  /* 0x000000ff03047812 */ /* 0x002fe400078ec0ff */
[----:B------:R-:W-:Y:S02]  /*5500*/  F2FP.BF16.F32.PACK_AB R3, R119, R51 ;  /* 0x000000337703723e */ /* 0x000fe400000010ff */
[----:B------:R-:W-:Y:S02]  /*5510*/  PRMT R8, R4, 0x5410, R8 ;  /* 0x0000541004087816 */ /* 0x000fe40000000008 */
[----:B------:R-:W-:Y:S02]  /*5520*/  LOP3.LUT R6, R2, R3, RZ, 0xc0, !PT ;  /* 0x0000000302067212 */ /* 0x000fe400078ec0ff */
[--C-:B------:R-:W-:Y:S01]  /*5530*/  HSET2.LE.AND R4, R7, R0.reuse, PT ;  /* 0x0000000007047233 */ /* 0x100fe20003803000 */
[----:B------:R-:W-:Y:S01]  /*5540*/  FFMA.FTZ R7, R133, UR4, -R18 ;  /* 0x0000000485077c23 */ /* 0x000fe20008010812 */
[----:B------:R-:W-:-:S02]  /*5550*/  HSET2.LE.AND R2, R25, R0, PT ;  /* 0x0000000019027233 */ /* 0x000fc40003803000 */
[----:B------:R-:W-:Y:S02]  /*5560*/  HSET2.LE.AND R8, R8, R0, PT ;  /* 0x0000000008087233 */ /* 0x000fe40003803000 */
[----:B--2---:R-:W-:Y:S02]  /*5570*/  F2FP.BF16.F32.PACK_AB R5, R70, R121 ;  /* 0x000000794605723e */ /* 0x004fe400000010ff */
[----:B------:R-:W-:Y:S01]  /*5580*/  F2FP.BF16.F32.PACK_AB R3, R120, R124 ;  /* 0x0000007c7803723e */ /* 0x000fe200000010ff */
[----:B------:R-:W-:Y:S01]  /*5590*/  IMAD.MOV.U32 R214, RZ, RZ, R252 ;  /* 0x000000ffffd67224 */ /* 0x000fe200078e00fc */
[----:B------:R-:W-:Y:S01]  /*55a0*/  LOP3.LUT R4, R4, R5, RZ, 0xc0, !PT ;  /* 0x0000000504047212 */ /* 0x000fe200078ec0ff */
[----:B------:R1:W-:Y:S01]  /*55b0*/  MUFU.EX2 R252, R7 ;  /* 0x0000000700fc7308 */ /* 0x0003e20000000800 */
[----:B------:R-:W-:Y:S01]  /*55c0*/  LOP3.LUT R5, R8, R9, RZ, 0xc0, !PT ;  /* 0x0000000908057212 */ /* 0x000fe200078ec0ff */
[----:B------:R-:W-:Y:S01]  /*55d0*/  IMAD.WIDE.U32 R8, R50, -0x2daee0ad, RZ ;  /* 0xd2511f5332087825 */ /* 0x000fe200078e00ff */
[----:B------:R-:W-:-:S03]  /*55e0*/  LOP3.LUT R41, R10, 0xffff, RZ, 0xc0, !PT ;  /* 0x0000ffff0a297812 */ /* 0x000fc600078ec0ff */
[----:B------:R-:W-:Y:S01]  /*55f0*/  IMAD.MOV.U32 R112, RZ, RZ, R251 ;  /* 0x000000ffff707224 */ /* 0x000fe200078e00fb */
[----:B------:R-:W-:Y:S02]  /*5600*/  LOP3.LUT R42, R10, 0xff, RZ, 0xc0, !PT ;  /* 0x000000ff0a2a7812 */ /* 0x000fe400078ec0ff */
[--C-:B------:R-:W-:Y:S02]  /*5610*/  SHF.R.U32.HI R50, RZ, 0x10, R10.reuse ;  /* 0x00000010ff327819 */ /* 0x100fe4000001160a */
[----:B------:R-:W-:Y:S02]  /*5620*/  SHF.R.U32.HI R43, RZ, 0x18, R10 ;  /* 0x00000018ff2b7819 */ /* 0x000fe4000001160a */
[----:B-1----:R-:W-:Y:S01]  /*5630*/  LOP3.LUT R7, R2, R3, RZ, 0xc0, !PT ;  /* 0x0000000302077212 */ /* 0x002fe200078ec0ff */
[----:B------:R-:W-:Y:S01]  /*5640*/  FFMA.FTZ R2, R127, UR4, -R18 ;  /* 0x000000047f027c23 */ /* 0x000fe20008010812 */
[----:B------:R-:W-:-:S03]  /*5650*/  LOP3.LUT R13, R8, 0xff, RZ, 0xc0, !PT ;  /* 0x000000ff080d7812 */ /* 0x000fc600078ec0ff */
[----:B------:R1:W2:Y:S01]  /*5660*/  MUFU.EX2 R251, R2 ;  /* 0x0000000200fb7308 */ /* 0x0002a20000000800 */
[--C-:B------:R-:W-:Y:S01]  /*5670*/  SHF.R.U32.HI R10, RZ, 0x10, R8.reuse ;  /* 0x00000010ff0a7819 */ /* 0x100fe20000011608 */
[----:B------:R-:W-:Y:S01]  /*5680*/  FFMA.FTZ R3, R134, UR4, -R17 ;  /* 0x0000000486037c23 */ /* 0x000fe20008010811 */
[----:B------:R-:W-:Y:S01]  /*5690*/  SHF.R.U32.HI R12, RZ, 0x18, R8 ;  /* 0x00000018ff0c7819 */ /* 0x000fe20000011608 */
[----:B------:R-:W-:-:S04]  /*56a0*/  IMAD.MOV.U32 R117, RZ, RZ, R250 ;  /* 0x000000ffff757224 */ /* 0x000fc800078e00fa */
[----:B------:R3:W-:Y:S01]  /*56b0*/  MUFU.EX2 R250, R3 ;  /* 0x0000000300fa7308 */ /* 0x0007e20000000800 */
[----:B-1----:R-:W-:Y:S02]  /*56c0*/  LOP3.LUT R2, R9, UR28, R64, 0x96, !PT ;  /* 0x0000001c09027c12 */ /* 0x002fe4000f8e9640 */
[----:B------:R-:W-:Y:S01]  /*56d0*/  LOP3.LUT R9, R8, 0xffff, RZ, 0xc0, !PT ;  /* 0x0000ffff08097812 */ /* 0x000fe200078ec0ff */
[----:B------:R-:W-:-:S04]  /*56e0*/  FFMA.FTZ R8, R139, UR4, -R17 ;  /* 0x000000048b087c23 */ /* 0x000fc80008010811 */
[----:B------:R1:W4:Y:S01]  /*56f0*/  MUFU.EX2 R246, R8 ;  /* 0x0000000800f67308 */ /* 0x0003220000000800 */
[----:B---3--:R-:W-:Y:S02]  /*5700*/  LOP3.LUT R3, R2, 0xffff, RZ, 0xc0, !PT ;  /* 0x0000ffff02037812 */ /* 0x008fe400078ec0ff */
[----:B------:R-:W-:Y:S01]  /*5710*/  SHF.R.U32.HI R11, RZ, 0x8, R9 ;  /* 0x00000008ff0b7819 */ /* 0x000fe20000011609 */
[----:B------:R-:W-:Y:S01]  /*5720*/  IMAD.MOV.U32 R107, RZ, RZ, R96 ;  /* 0x000000ffff6b7224 */ /* 0x000fe200078e0060 */
[----:B------:R-:W-:Y:S02]  /*5730*/  LOP3.LUT R10, R10, 0xff, RZ, 0xc0, !PT ;  /* 0x000000ff0a0a7812 */ /* 0x000fe400078ec0ff */
[----:B------:R-:W-:Y:S02]  /*5740*/  LOP3.LUT R9, R2, 0xff, RZ, 0xc0, !PT ;  /* 0x000000ff02097812 */ /* 0x000fe400078ec0ff */
[----:B------:R-:W-:Y:S01]  /*5750*/  SHF.R.U32.HI R3, RZ, 0x8, R3 ;  /* 0x00000008ff037819 */ /* 0x000fe20000011603 */
[----:B------:R-:W-:Y:S01]  /*5760*/  HMMA.16816.F32.BF16 R84, R4, R20, R76 ;  /* 0x000000140454723c */ /* 0x000fe2000004184c */
[----:B------:R-:W-:-:S02]  /*5770*/  PRMT R13, R13, 0x5410, R11 ;  /* 0x000054100d0d7816 */ /* 0x000fc4000000000b */
[----:B------:R-:W-:-:S03]  /*5780*/  PRMT R12, R10, 0x5410, R12 ;  /* 0x000054100a0c7816 */ /* 0x000fc6000000000c */
[C---:B------:R-:W-:Y:S01]  /*5790*/  HMMA.16816.F32.BF16 R92, R4.reuse, R22, R52 ;  /* 0x00000016045c723c */ /* 0x040fe20000041834 */
[----:B-1----:R-:W-:Y:S01]  /*57a0*/  FFMA.FTZ R8, R149, UR4, -R17 ;  /* 0x0000000495087c23 */ /* 0x002fe20008010811 */
[----:B------:R-:W-:Y:S01]  /*57b0*/  PRMT R9, R9, 0x5410, R3 ;  /* 0x0000541009097816 */ /* 0x000fe20000000003 */
[----:B------:R-:W1:Y:S03]  /*57c0*/  LDSM.16.MT88.4 R52, [R208+0x4c00] ;  /* 0x004c0000d034783b */ /* 0x000e660000004200 */
[----:B------:R-:W-:Y:S01]  /*57d0*/  HMMA.16816.F32.BF16 R100, R4, R28, R72 ;  /* 0x0000001c0464723c */ /* 0x000fe20000041848 */
[----:B------:R-:W-:-:S05]  /*57e0*/  SHF.R.U32.HI R3, RZ, 0x10, R2 ;  /* 0x00000010ff037819 */ /* 0x000fca0000011602 */
[----:B------:R-:W-:Y:S01]  /*57f0*/  HMMA.16816.F32.BF16 R96, R4, R30, R44 ;  /* 0x0000001e0460723c */ /* 0x000fe2000004182c */
[----:B------:R-:W3:Y:S01]  /*5800*/  LDSM.16.MT88.4 R44, [R209+0x4c00] ;  /* 0x004c0000d12c783b */ /* 0x000ee20000004200 */
[----:B------:R4:W-:Y:S05]  /*5810*/  MUFU.EX2 R245, R8 ;  /* 0x0000000800f57308 */ /* 0x0009ea0000000800 */
[----:B------:R-:W-:Y:S01]  /*5820*/  FFMA.FTZ R4, R227, UR4, -R17 ;  /* 0x00000004e3047c23 */ /* 0x000fe20008010811 */
[----:B------:R-:W-:Y:S01]  /*5830*/  LOP3.LUT R5, R3, 0xff, RZ, 0xc0, !PT ;  /* 0x000000ff03057812 */ /* 0x000fe200078ec0ff */
[----:B------:R-:W-:Y:S02]  /*5840*/  FFMA.FTZ R6, R157, UR4, -R16 ;  /* 0x000000049d067c23 */ /* 0x000fe40008010810 */
[----:B------:R1:W3:Y:S01]  /*5850*/  MUFU.EX2 R227, R4 ;  /* 0x0000000400e37308 */ /* 0x0002e20000000800 */
[----:B------:R-:W-:Y:S01]  /*5860*/  HSET2.LE.AND R7, R12, R0, PT ;  /* 0x000000000c077233 */ /* 0x000fe20003803000 */
[----:B------:R-:W-:Y:S01]  /*5870*/  IMAD.WIDE.U32 R10, R247, -0x2daee0ad, RZ ;  /* 0xd2511f53f70a7825 */ /* 0x000fe200078e00ff */
[----:B--2---:R-:W-:-:S02]  /*5880*/  F2FP.BF16.F32.PACK_AB R3, R251, R252 ;  /* 0x000000fcfb03723e */ /* 0x004fc400000010ff */
[----:B----4-:R-:W-:Y:S02]  /*5890*/  SHF.R.U32.HI R8, RZ, 0x18, R2 ;  /* 0x00000018ff087819 */ /* 0x010fe40000011602 */
[----:B------:R-:W-:Y:S01]  /*58a0*/  HSET2.LE.AND R2, R13, R0, PT ;  /* 0x000000000d027233 */ /* 0x000fe20003803000 */
[----:B------:R-:W-:Y:S02]  /*58b0*/  IMAD.MOV.U32 R126, RZ, RZ, R226 ;  /* 0x000000ffff7e7224 */ /* 0x000fe400078e00e2 */
[----:B------:R2:W-:Y:S01]  /*58c0*/  MUFU.EX2 R226, R6 ;  /* 0x0000000600e27308 */ /* 0x0005e20000000800 */
[----:B-1----:R-:W-:Y:S01]  /*58d0*/  F2FP.BF16.F32.PACK_AB R4, R246, R250 ;  /* 0x000000faf604723e */ /* 0x002fe200000010ff */
[----:B------:R-:W-:-:S03]  /*58e0*/  IMAD.MOV.U32 R247, RZ, RZ, R14 ;  /* 0x000000fffff77224 */ /* 0x000fc600078e000e */
[----:B------:R-:W-:Y:S02]  /*58f0*/  LOP3.LUT R7, R7, R4, RZ, 0xc0, !PT ;  /* 0x0000000407077212 */ /* 0x000fe400078ec0ff */
[----:B------:R-:W-:Y:S01]  /*5900*/  LOP3.LUT R4, R11, UR24, R166, 0x96, !PT ;  /* 0x000000180b047c12 */ /* 0x000fe2000f8e96a6 */
[----:B------:R-:W-:Y:S01]  /*5910*/  IMAD.MOV.U32 R122, RZ, RZ, R215 ;  /* 0x000000ffff7a7224 */ /* 0x000fe200078e00d7 */
[----:B------:R-:W-:Y:S02]  /*5920*/  PRMT R5, R5, 0x5410, R8 ;  /* 0x0000541005057816 */ /* 0x000fe40000000008 */
[----:B--2---:R-:W-:Y:S01]  /*5930*/  LOP3.LUT R6, R2, R3, RZ, 0xc0, !PT ;  /* 0x0000000302067212 */ /* 0x004fe200078ec0ff */
[----:B------:R-:W-:Y:S01]  /*5940*/  FFMA.FTZ R3, R159, UR4, -R16 ;  /* 0x000000049f037c23 */ /* 0x000fe20008010810 */
[--C-:B------:R-:W-:Y:S01]  /*5950*/  HSET2.LE.AND R2, R9, R0.reuse, PT ;  /* 0x0000000009027233 */ /* 0x100fe20003803000 */
[----:B------:R-:W-:Y:S02]  /*5960*/  IMAD.WIDE.U32 R12, R4, -0x326172a9, RZ ;  /* 0xcd9e8d57040c7825 */ /* 0x000fe400078e00ff */
[----:B------:R1:W2:Y:S01]  /*5970*/  MUFU.EX2 R215, R3 ;  /* 0x0000000300d77308 */ /* 0x0002a20000000800 */
[----:B------:R-:W-:Y:S01]  /*5980*/  HSET2.LE.AND R5, R5, R0, PT ;  /* 0x0000000005057233 */ /* 0x000fe20003803000 */
[----:B------:R-:W-:Y:S01]  /*5990*/  IMAD.WIDE.U32 R14, R186, -0x2daee0ad, RZ ;  /* 0xd2511f53ba0e7825 */ /* 0x000fe200078e00ff */
[----:B---3--:R-:W-:-:S04]  /*59a0*/  F2FP.BF16.F32.PACK_AB R8, R227, R245 ;  /* 0x000000f5e308723e */ /* 0x008fc800000010ff */
[----:B------:R-:W-:Y:S02]  /*59b0*/  LOP3.LUT R5, R5, R8, RZ, 0xc0, !PT ;  /* 0x0000000805057212 */ /* 0x000fe400078ec0ff */
[----:B-1----:R-:W-:-:S04]  /*59c0*/  F2FP.BF16.F32.PACK_AB R3, R247, R237 ;  /* 0x000000edf703723e */ /* 0x002fc800000010ff */
[----:B------:R-:W-:Y:S02]  /*59d0*/  LOP3.LUT R4, R2, R3, RZ, 0xc0, !PT ;  /* 0x0000000302047212 */ /* 0x000fe400078ec0ff */
[----:B------:R-:W-:Y:S01]  /*59e0*/  LOP3.LUT R2, R13, UR23, R68, 0x96, !PT ;  /* 0x000000170d027c12 */ /* 0x000fe2000f8e9644 */
[----:B------:R-:W-:Y:S01]  /*59f0*/  FFMA.FTZ R3, R158, UR4, -R16 ;  /* 0x000000049e037c23 */ /* 0x000fe20008010810 */
[----:B------:R-:W-:Y:S01]  /*5a00*/  LOP3.LUT R8, R15, UR22, R10, 0x96, !PT ;  /* 0x000000160f087c12 */ /* 0x000fe2000f8e960a */
[----:B------:R-:W-:Y:S02]  /*5a10*/  IMAD.MOV.U32 R141, RZ, RZ, R71 ;  /* 0x000000ffff8d7224 */ /* 0x000fe400078e0047 */
[----:B------:R-:W-:-:S04]  /*5a20*/  IMAD.WIDE.U32 R10, R2, -0x2daee0ad, RZ ;  /* 0xd2511f53020a7825 */ /* 0x000fc800078e00ff */
[----:B------:R-:W-:Y:S01]  /*5a30*/  FFMA.FTZ R2, R145, UR4, -R16 ;  /* 0x0000000491027c23 */ /* 0x000fe20008010810 */
[----:B------:R-:W-:Y:S02]  /*5a40*/  IMAD.MOV.U32 R71, RZ, RZ, R112 ;  /* 0x000000ffff477224 */ /* 0x000fe400078e0070 */
[----:B------:R-:W-:Y:S02]  /*5a50*/  IMAD.MOV.U32 R129, RZ, RZ, R207 ;  /* 0x000000ffff817224 */ /* 0x000fe400078e00cf */
[----:B------:R-:W-:Y:S01]  /*5a60*/  IMAD.MOV.U32 R112, RZ, RZ, R206 ;  /* 0x000000ffff707224 */ /* 0x000fe200078e00ce */
[----:B------:R1:W-:Y:S01]  /*5a70*/  MUFU.EX2 R207, R3 ;  /* 0x0000000300cf7308 */ /* 0x0003e20000000800 */
[----:B------:R-:W-:Y:S02]  /*5a80*/  IMAD.MOV.U32 R125, RZ, RZ, R107 ;  /* 0x000000ffff7d7224 */ /* 0x000fe400078e006b */
[----:B------:R-:W-:-:S05]  /*5a90*/  IMAD.MOV.U32 R107, RZ, RZ, R205 ;  /* 0x000000ffff6b7224 */ /* 0x000fca00078e00cd */
[----:B------:R3:W-:Y:S01]  /*5aa0*/  MUFU.EX2 R206, R2 ;  /* 0x0000000200ce7308 */ /* 0x0007e20000000800 */
[----:B-1----:R-:W-:Y:S01]  /*5ab0*/  LOP3.LUT R3, R11, UR20, R14, 0x96, !PT ;  /* 0x000000140b037c12 */ /* 0x002fe2000f8e960e */
[----:B------:R-:W-:-:S04]  /*5ac0*/  IMAD.WIDE.U32 R14, R8, -0x326172a9, RZ ;  /* 0xcd9e8d57080e7825 */ /* 0x000fc800078e00ff */
[----:B---3--:R-:W-:Y:S01]  /*5ad0*/  FFMA.FTZ R2, R142, UR4, -R16 ;  /* 0x000000048e027c23 */ /* 0x008fe20008010810 */
[----:B------:R-:W-:-:S03]  /*5ae0*/  IMAD.WIDE.U32 R20, R3, -0x326172a9, RZ ;  /* 0xcd9e8d5703147825 */ /* 0x000fc600078e00ff */
[----:B------:R1:W-:Y:S01]  /*5af0*/  MUFU.EX2 R205, R2 ;  /* 0x0000000200cd7308 */ /* 0x0003e20000000800 */
[----:B------:R-:W-:Y:S01]  /*5b00*/  IMAD.MOV.U32 R132, RZ, RZ, R67 ;  /* 0x000000ffff847224 */ /* 0x000fe200078e0043 */
[----:B------:R-:W-:Y:S01]  /*5b10*/  LOP3.LUT R11, R21, UR19, R14, 0x96, !PT ;  /* 0x00000013150b7c12 */ /* 0x000fe2000f8e960e */
[----:B------:R-:W-:Y:S01]  /*5b20*/  IMAD.MOV.U32 R140, RZ, RZ, R66 ;  /* 0x000000ffff8c7224 */ /* 0x000fe200078e0042 */
[----:B------:R-:W-:Y:S01]  /*5b30*/  HMMA.16816.F32.BF16 R56, R4, R52, R56 ;  /* 0x000000340438723c */ /* 0x000fe20000041838 */
[----:B------:R-:W-:Y:S01]  /*5b40*/  IMAD.MOV.U32 R127, RZ, RZ, R48 ;  /* 0x000000ffff7f7224 */ /* 0x000fe200078e0030 */
[----:B------:R-:W-:-:S04]  /*5b50*/  LOP3.LUT R12, R15, UR21, R12, 0x96, !PT ;  /* 0x000000150f0c7c12 */ /* 0x000fc8000f8e960c */
[----:B------:R-:W-:Y:S01]  /*5b60*/  HMMA.16816.F32.BF16 R80, R4, R54, R36 ;  /* 0x000000360450723c */ /* 0x000fe20000041824 */
[----:B-1----:R-:W-:-:S05]  /*5b70*/  IMAD.WIDE.U32 R2, R69, -0x2daee0ad, RZ ;  /* 0xd2511f5345027825 */ /* 0x002fca00078e00ff */
[----:B------:R-:W-:Y:S01]  /*5b80*/  HMMA.16816.F32.BF16 R64, R4, R44, R60 ;  /* 0x0000002c0440723c */ /* 0x000fe2000004183c */
[----:B------:R-:W-:-:S05]  /*5b90*/  LOP3.LUT R48, R3, UR28, R90, 0x96, !PT ;  /* 0x0000001c03307c12 */ /* 0x000fca000f8e965a */
[----:B------:R-:W-:Y:S01]  /*5ba0*/  HMMA.16816.F32.BF16 R76, R4, R46, R32 ;  /* 0x0000002e044c723c */ /* 0x000fe20000041820 */
[----:B------:R-:W-:Y:S01]  /*5bb0*/  LOP3.LUT R21, R2, 0xffff, RZ, 0xc0, !PT ;  /* 0x0000ffff02157812 */ /* 0x000fe200078ec0ff */
[----:B------:R-:W-:Y:S01]  /*5bc0*/  FFMA.FTZ R3, R146, UR4, -R16 ;  /* 0x0000000492037c23 */ /* 0x000fe20008010810 */
[----:B------:R-:W-:-:S04]  /*5bd0*/  IMAD.MOV.U32 R115, RZ, RZ, R199 ;  /* 0x000000ffff737224 */ /* 0x000fc800078e00c7 */
[----:B------:R-:W-:Y:S01]  /*5be0*/  FFMA.FTZ R4, R148, UR4, -R16 ;  /* 0x0000000494047c23 */ /* 0x000fe20008010810 */
[----:B------:R-:W-:Y:S01]  /*5bf0*/  IMAD.MOV.U32 R113, RZ, RZ, R204 ;  /* 0x000000ffff717224 */ /* 0x000fe200078e00cc */
[----:B------:R-:W-:Y:S01]  /*5c00*/  LOP3.LUT R27, R2, 0xff, RZ, 0xc0, !PT ;  /* 0x000000ff021b7812 */ /* 0x000fe200078ec0ff */
[----:B------:R1:W-:Y:S01]  /*5c10*/  MUFU.EX2 R199, R3 ;  /* 0x0000000300c77308 */ /* 0x0003e20000000800 */
[--C-:B------:R-:W-:Y:S02]  /*5c20*/  SHF.R.U32.HI R22, RZ, 0x10, R2.reuse ;  /* 0x00000010ff167819 */ /* 0x100fe40000011602 */
[----:B------:R-:W-:-:S05]  /*5c30*/  SHF.R.U32.HI R23, RZ, 0x18, R2 ;  /* 0x00000018ff177819 */ /* 0x000fca0000011602 */
[----:B------:R3:W-:Y:S01]  /*5c40*/  MUFU.EX2 R204, R4 ;  /* 0x0000000400cc7308 */ /* 0x0007e20000000800 */
[----:B-1----:R-:W-:-:S04]  /*5c50*/  IMAD.WIDE.U32 R2, R11, -0x2daee0ad, RZ ;  /* 0xd2511f530b027825 */ /* 0x002fc800078e00ff */
[----:B---3--:R-:W-:Y:S01]  /*5c60*/  IMAD.WIDE.U32 R4, R12, -0x2daee0ad, RZ ;  /* 0xd2511f530c047825 */ /* 0x008fe200078e00ff */
[C---:B------:R-:W-:Y:S02]  /*5c70*/  LOP3.LUT R28, R2.reuse, 0xffff, RZ, 0xc0, !PT ;  /* 0x0000ffff021c7812 */ /* 0x040fe400078ec0ff */
[----:B------:R-:W-:Y:S02]  /*5c80*/  LOP3.LUT R31, R2, 0xff, RZ, 0xc0, !PT ;  /* 0x000000ff021f7812 */ /* 0x000fe400078ec0ff */
[----:B------:R-:W-:Y:S02]  /*5c90*/  LOP3.LUT R25, R3, UR28, R4, 0x96, !PT ;  /* 0x0000001c03197c12 */ /* 0x000fe4000f8e9604 */
[--C-:B------:R-:W-:Y:S02]  /*5ca0*/  SHF.R.U32.HI R29, RZ, 0x10, R2.reuse ;  /* 0x00000010ff1d7819 */ /* 0x100fe40000011602 */
[----:B------:R-:W-:Y:S01]  /*5cb0*/  SHF.R.U32.HI R30, RZ, 0x18, R2 ;  /* 0x00000018ff1e7819 */ /* 0x000fe20000011602 */
[----:B------:R-:W-:-:S04]  /*5cc0*/  IMAD.WIDE.U32 R2, R248, -0x2daee0ad, RZ ;  /* 0xd2511f53f8027825 */ /* 0x000fc800078e00ff */
[--C-:B------:R-:W-:Y:S01]  /*5cd0*/  FFMA.FTZ R4, R151, UR4, -R16.reuse ;  /* 0x0000000497047c23 */ /* 0x100fe20008010810 */
[----:B------:R-:W-:Y:S01]  /*5ce0*/  FFMA.FTZ R9, R168, UR4, -R16 ;  /* 0x00000004a8097c23 */ /* 0x000fe20008010810 */
[----:B------:R-:W-:Y:S01]  /*5cf0*/  IMAD.MOV.U32 R133, RZ, RZ, R114 ;  /* 0x000000ffff857224 */ /* 0x000fe200078e0072 */
[----:B------:R-:W-:Y:S01]  /*5d00*/  LOP3.LUT R3, R3, UR24, R166, 0x96, !PT ;  /* 0x0000001803037c12 */ /* 0x000fe2000f8e96a6 */
[----:B------:R-:W-:Y:S02]  /*5d10*/  IMAD.MOV.U32 R114, RZ, RZ, R196 ;  /* 0x000000ffff727224 */ /* 0x000fe400078e00c4 */
[----:B------:R1:W-:Y:S01]  /*5d20*/  MUFU.EX2 R196, R4 ;  /* 0x0000000400c47308 */ /* 0x0003e20000000800 */
[----:B------:R-:W-:Y:S02]  /*5d30*/  IMAD.MOV.U32 R123, RZ, RZ, R214 ;  /* 0x000000ffff7b7224 */ /* 0x000fe400078e00d6 */
[----:B------:R-:W-:Y:S02]  /*5d40*/  IMAD.MOV.U32 R75, RZ, RZ, R197 ;  /* 0x000000ffff4b7224 */ /* 0x000fe400078e00c5 */
[----:B------:R-:W-:-:S03]  /*5d50*/  IMAD.WIDE.U32 R14, R3, -0x326172a9, RZ ;  /* 0xcd9e8d57030e7825 */ /* 0x000fc600078e00ff */
[----:B------:R3:W-:Y:S01]  /*5d60*/  MUFU.EX2 R214, R9 ;  /* 0x0000000900d67308 */ /* 0x0007e20000000800 */
[----:B------:R-:W-:Y:S02]  /*5d70*/  IMAD.MOV.U32 R248, RZ, RZ, R127 ;  /* 0x000000fffff87224 */ /* 0x000fe400078e007f */
[----:B-1----:R-:W-:Y:S01]  /*5d80*/  FFMA.FTZ R4, R154, UR4, -R16 ;  /* 0x000000049a047c23 */ /* 0x002fe20008010810 */
[----:B------:R-:W-:-:S04]  /*5d90*/  IMAD.MOV.U32 R127, RZ, RZ, R89 ;  /* 0x000000ffff7f7224 */ /* 0x000fc800078e0059 */
[----:B------:R1:W-:Y:S01]  /*5da0*/  MUFU.EX2 R197, R4 ;  /* 0x0000000400c57308 */ /* 0x0003e20000000800 */
[----:B---3--:R-:W-:Y:S01]  /*5db0*/  IMAD.WIDE.U32 R8, R19, -0x2daee0ad, RZ ;  /* 0xd2511f5313087825 */ /* 0x008fe200078e00ff */
[----:B------:R-:W-:-:S03]  /*5dc0*/  LOP3.LUT R19, R5, UR18, R10, 0x96, !PT ;  /* 0x0000001205137c12 */ /* 0x000fc6000f8e960a */
[----:B------:R-:W-:Y:S01]  /*5dd0*/  FFMA.FTZ R5, R156, UR4, -R16 ;  /* 0x000000049c057c23 */ /* 0x000fe20008010810 */
[----:B------:R-:W-:Y:S01]  /*5de0*/  LOP3.LUT R3, R15, UR23, R68, 0x96, !PT ;  /* 0x000000170f037c12 */ /* 0x000fe2000f8e9644 */
[----:B------:R-:W-:Y:S02]  /*5df0*/  IMAD.MOV.U32 R89, RZ, RZ, R185 ;  /* 0x000000ffff597224 */ /* 0x000fe400078e00b9 */
[----:B------:R-:W-:Y:S01]  /*5e00*/  MUFU.EX2 R186, R5 ;  /* 0x0000000500ba7308 */ /* 0x000fe20000000800 */
[----:B-1----:R-:W-:Y:S01]  /*5e10*/  FFMA.FTZ R4, R155, UR4, -R16 ;  /* 0x000000049b047c23 */ /* 0x002fe20008010810 */
[----:B------:R-:W-:-:S06]  /*5e20*/  LOP3.LUT R26, R9, UR28, R26, 0x96, !PT ;  /* 0x0000001c091a7c12 */ /* 0x000fcc000f8e961a */
[----:B------:R1:W-:Y:S01]  /*5e30*/  MUFU.EX2 R185, R4 ;  /* 0x0000000400b97308 */ /* 0x0003e20000000800 */
[C---:B------:R-:W-:Y:S02]  /*5e40*/  LOP3.LUT R32, R8.reuse, 0xffff, RZ, 0xc0, !PT ;  /* 0x0000ffff08207812 */ /* 0x040fe400078ec0ff */
[----:B------:R-:W-:Y:S02]  /*5e50*/  LOP3.LUT R35, R8, 0xff, RZ, 0xc0, !PT ;  /* 0x000000ff08237812 */ /* 0x000fe400078ec0ff */
[--C-:B------:R-:W-:Y:S02]  /*5e60*/  SHF.R.U32.HI R34, RZ, 0x10, R8.reuse ;  /* 0x00000010ff227819 */ /* 0x100fe40000011608 */
[----:B------:R-:W-:Y:S01]  /*5e70*/  SHF.R.U32.HI R33, RZ, 0x18, R8 ;  /* 0x00000018ff217819 */ /* 0x000fe20000011608 */
[----:B------:R-:W-:-:S04]  /*5e80*/  IMAD.WIDE.U32 R8, R3, -0x2daee0ad, RZ ;  /* 0xd2511f5303087825 */ /* 0x000fc800078e00ff */
[----:B------:R-:W-:Y:S01]  /*5e90*/  FFMA.FTZ R10, R150, UR4, -R16 ;  /* 0x00000004960a7c23 */ /* 0x000fe20008010810 */
[----:B-1----:R-:W-:-:S05]  /*5ea0*/  IMAD.WIDE.U32 R4, R187, -0x2daee0ad, RZ ;  /* 0xd2511f53bb047825 */ /* 0x002fca00078e00ff */
[----:B------:R-:W-:Y:S02]  /*5eb0*/  LOP3.LUT R2, R5, UR22, R2, 0x96, !PT ;  /* 0x0000001605027c12 */ /* 0x000fe4000f8e9602 */
[----:B------:R-:W-:Y:S01]  /*5ec0*/  LOP3.LUT R3, R9, UR20, R4, 0x96, !PT ;  /* 0x0000001409037c12 */ /* 0x000fe2000f8e9604 */
[----:B------:R-:W-:Y:S02]  /*5ed0*/  IMAD.MOV.U32 R149, RZ, RZ, R174 ;  /* 0x000000ffff957224 */ /* 0x000fe400078e00ae */
[----:B------:R-:W-:Y:S01]  /*5ee0*/  IMAD.WIDE.U32 R4, R2, -0x326172a9, RZ ;  /* 0xcd9e8d5702047825 */ /* 0x000fe200078e00ff */
[----:B------:R1:W-:Y:S03]  /*5ef0*/  MUFU.EX2 R174, R10 ;  /* 0x0000000a00ae7308 */ /* 0x0003e60000000800 */
[----:B------:R-:W-:Y:S01]  /*5f00*/  FFMA.FTZ R6, R147, UR4, -R16 ;  /* 0x0000000493067c23 */ /* 0x000fe20008010810 */
[----:B------:R-:W-:Y:S01]  /*5f10*/  LOP3.LUT R2, R5, UR21, R14, 0x96, !PT ;  /* 0x0000001505027c12 */ /* 0x000fe2000f8e960e */
[----:B------:R-:W-:-:S03]  /*5f20*/  IMAD.MOV.U32 R128, RZ, RZ, R198 ;  /* 0x000000ffff807224 */ /* 0x000fc600078e00c6 */
[----:B------:R3:W-:Y:S01]  /*5f30*/  MUFU.EX2 R198, R6 ;  /* 0x0000000600c67308 */ /* 0x0007e20000000800 */
[----:B-1----:R-:W-:-:S05]  /*5f40*/  IMAD.WIDE.U32 R10, R3, -0x326172a9, RZ ;  /* 0xcd9e8d57030a7825 */ /* 0x002fca00078e00ff */
[----:B------:R-:W-:Y:S01]  /*5f50*/  LOP3.LUT R3, R11, UR19, R4, 0x96, !PT ;  /* 0x000000130b037c12 */ /* 0x000fe2000f8e9604 */
[----:B------:R-:W-:-:S04]  /*5f60*/  IMAD.WIDE.U32 R4, R2, -0x2daee0ad, RZ ;  /* 0xd2511f5302047825 */ /* 0x000fc800078e00ff */
[----:B---3--:R-:W-:Y:S01]  /*5f70*/  FFMA.FTZ R6, R153, UR4, -R16 ;  /* 0x0000000499067c23 */ /* 0x008fe20008010810 */
[----:B------:R-:W-:Y:S02]  /*5f80*/  IMAD.MOV.U32 R139, RZ, RZ, R184 ;  /* 0x000000ffff8b7224 */ /* 0x000fe400078e00b8 */
[----:B------:R-:W-:Y:S01]  /*5f90*/  IMAD.MOV.U32 R73, RZ, RZ, R173 ;  /* 0x000000ffff497224 */ /* 0x000fe200078e00ad */
[----:B------:R1:W-:Y:S01]  /*5fa0*/  MUFU.EX2 R184, R6 ;  /* 0x0000000600b87308 */ /* 0x0003e20000000800 */
[----:B------:R-:W-:Y:S02]  /*5fb0*/  IMAD.MOV.U32 R74, RZ, RZ, R172 ;  /* 0x000000ffff4a7224 */ /* 0x000fe400078e00ac */
[----:B------:R-:W-:-:S04]  /*5fc0*/  IMAD.WIDE.U32 R2, R3, -0x2daee0ad, RZ ;  /* 0xd2511f5303027825 */ /* 0x000fc800078e00ff */
[--C-:B------:R-:W-:Y:S01]  /*5fd0*/  FFMA.FTZ R12, R144, UR4, -R16.reuse ;  /* 0x00000004900c7c23 */ /* 0x100fe20008010810 */
[----:B------:R-:W-:Y:S01]  /*5fe0*/  FFMA.FTZ R13, R143, UR4, -R16 ;  /* 0x000000048f0d7c23 */ /* 0x000fe20008010810 */
[----:B------:R-:W-:Y:S01]  /*5ff0*/  IMAD.MOV.U32 R36, RZ, RZ, R74 ;  /* 0x000000ffff247224 */ /* 0x000fe200078e004a */
[----:B------:R-:W-:Y:S02]  /*6000*/  LOP3.LUT R72, R3, UR28, R4, 0x96, !PT ;  /* 0x0000001c03487c12 */ /* 0x000fe4000f8e9604 */
[C---:B------:R-:W-:Y:S02]  /*6010*/  LOP3.LUT R68, R2.reuse, 0xffff, RZ, 0xc0, !PT ;  /* 0x0000ffff02447812 */ /* 0x040fe400078ec0ff */
[----:B------:R-:W-:Y:S02]  /*6020*/  LOP3.LUT R74, R2, 0xff, RZ, 0xc0, !PT ;  /* 0x000000ff024a7812 */ /* 0x000fe400078ec0ff */
[----:B------:R-:W-:Y:S02]  /*6030*/  SHF.R.U32.HI R69, RZ, 0x10, R2 ;  /* 0x00000010ff457819 */ /* 0x000fe40000011602 */
[----:B-1----:R-:W-:Y:S01]  /*6040*/  LOP3.LUT R6, R5, UR18, R8, 0x96, !PT ;  /* 0x0000001205067c12 */ /* 0x002fe2000f8e9608 */
[----:B------:R-:W-:Y:S01]  /*6050*/  FFMA.FTZ R5, R233, UR4, -R24 ;  /* 0x00000004e9057c23 */ /* 0x000fe20008010818 */
[----:B------:R-:W-:Y:S01]  /*6060*/  IMAD.MOV.U32 R233, RZ, RZ, R73 ;  /* 0x000000ffffe97224 */ /* 0x000fe200078e0049 */
[----:B------:R-:W-:Y:S01]  /*6070*/  SHF.R.U32.HI R73, RZ, 0x18, R2 ;  /* 0x00000018ff497819 */ /* 0x000fe20000011602 */
[----:B------:R-:W-:-:S04]  /*6080*/  IMAD.WIDE.U32 R2, R19, -0x326172a9, RZ ;  /* 0xcd9e8d5713027825 */ /* 0x000fc800078e00ff */
[----:B------:R-:W-:Y:S01]  /*6090*/  FFMA.FTZ R7, R152, UR4, -R16 ;  /* 0x0000000498077c23 */ /* 0x000fe20008010810 */
[----:B------:R1:W-:Y:S01]  /*60a0*/  MUFU.EX2 R173, R12 ;  /* 0x0000000c00ad7308 */ /* 0x0003e20000000800 */
[----:B------:R-:W-:Y:S02]  /*60b0*/  LOP3.LUT R16, R2, 0xff, RZ, 0xc0, !PT ;  /* 0x000000ff02107812 */ /* 0x000fe400078ec0ff */
[--C-:B------:R-:W-:Y:S02]  /*60c0*/  SHF.R.U32.HI R14, RZ, 0x10, R2.reuse ;  /* 0x00000010ff0e7819 */ /* 0x100fe40000011602 */
[----:B------:R-:W-:-:S03]  /*60d0*/  SHF.R.U32.HI R15, RZ, 0x18, R2 ;  /* 0x00000018ff0f7819 */ /* 0x000fc60000011602 */
[----:B------:R3:W-:Y:S01]  /*60e0*/  MUFU.EX2 R172, R13 ;  /* 0x0000000d00ac7308 */ /* 0x0007e20000000800 */
[----:B------:R-:W-:Y:S02]  /*60f0*/  IMAD.MOV.U32 R158, RZ, RZ, R124 ;  /* 0x000000ffff9e7224 */ /* 0x000fe400078e007c */
[----:B------:R-:W-:Y:S01]  /*6100*/  IMAD.MOV.U32 R124, RZ, RZ, R112 ;  /* 0x000000ffff7c7224 */ /* 0x000fe200078e0070 */
[----:B-1----:R-:W-:Y:S01]  /*6110*/  LOP3.LUT R12, R2, 0xffff, RZ, 0xc0, !PT ;  /* 0x0000ffff020c7812 */ /* 0x002fe200078ec0ff */
[----:B------:R-:W-:Y:S01]  /*6120*/  IMAD.MOV.U32 R168, RZ, RZ, R140 ;  /* 0x000000ffffa87224 */ /* 0x000fe200078e008c */
[----:B---3--:R-:W-:Y:S01]  /*6130*/  LOP3.LUT R13, R3, UR29, R20, 0x96, !PT ;  /* 0x0000001d030d7c12 */ /* 0x008fe2000f8e9614 */
[----:B------:R-:W-:-:S05]  /*6140*/  IMAD.WIDE.U32 R2, R6, -0x326172a9, RZ ;  /* 0xcd9e8d5706027825 */ /* 0x000fca00078e00ff */
[----:B------:R-:W-:Y:S02]  /*6150*/  LOP3.LUT R19, R3, UR29, R10, 0x96, !PT ;  /* 0x0000001d03137c12 */ /* 0x000fe4000f8e960a */
[C---:B------:R-:W-:Y:S01]  /*6160*/  LOP3.LUT R112, R2.reuse, 0xffff, RZ, 0xc0, !PT ;  /* 0x0000ffff02707812 */ /* 0x040fe200078ec0ff */
[----:B------:R-:W-:Y:S01]  /*6170*/  FFMA.FTZ R3, R177, UR4, -R24 ;  /* 0x00000004b1037c23 */ /* 0x000fe20008010818 */
[----:B------:R-:W-:Y:S02]  /*6180*/  IMAD.MOV.U32 R140, RZ, RZ, R123 ;  /* 0x000000ffff8c7224 */ /* 0x000fe400078e007b */
[----:B------:R-:W-:Y:S01]  /*6190*/  IMAD.MOV.U32 R61, RZ, RZ, R115 ;  /* 0x000000ffff3d7224 */ /* 0x000fe200078e0073 */
[----:B------:R-:W-:Y:S01]  /*61a0*/  LOP3.LUT R115, R2, 0xff, RZ, 0xc0, !PT ;  /* 0x000000ff02737812 */ /* 0x000fe200078ec0ff */
[----:B------:R-:W-:Y:S01]  /*61b0*/  IMAD.MOV.U32 R142, RZ, RZ, R113 ;  /* 0x000000ffff8e7224 */ /* 0x000fe200078e0071 */
[----:B------:R-:W-:Y:S01]  /*61c0*/  SHF.R.U32.HI R113, RZ, 0x10, R2 ;  /* 0x00000010ff717819 */ /* 0x000fe20000011602 */
[----:B------:R-:W-:Y:S01]  /*61d0*/  IMAD.MOV.U32 R123, RZ, RZ, R114 ;  /* 0x000000ffff7b7224 */ /* 0x000fe200078e0072 */
[----:B------:R-:W-:Y:S01]  /*61e0*/  SHF.R.U32.HI R114, RZ, 0x18, R2 ;  /* 0x00000018ff727819 */ /* 0x000fe20000011602 */
[----:B------:R-:W-:Y:S01]  /*61f0*/  IMAD.MOV.U32 R63, RZ, RZ, R127 ;  /* 0x000000ffff3f7224 */ /* 0x000fe200078e007f */
[----:B------:R-:W-:Y:S01]  /*6200*/  SHF.R.U32.HI R2, RZ, 0x8, R91 ;  /* 0x00000008ff027819 */ /* 0x000fe2000001165b */
[----:B------:R1:W-:Y:S01]  /*6210*/  MUFU.EX2 R127, R3 ;  /* 0x00000003007f7308 */ /* 0x0003e20000000800 */
[----:B------:R-:W-:-:S02]  /*6220*/  IMAD.MOV.U32 R62, RZ, RZ, R126 ;  /* 0x000000ffff3e7224 */ /* 0x000fc400078e007e */
[----:B------:R-:W-:Y:S02]  /*6230*/  PRMT R8, R104, 0x5410, R2 ;  /* 0x0000541068087816 */ /* 0x000fe40000000002 */
[----:B------:R-:W-:Y:S01]  /*6240*/  LOP3.LUT R2, R106, 0xff, RZ, 0xc0, !PT ;  /* 0x000000ff6a027812 */ /* 0x000fe200078ec0ff */
[----:B------:R-:W-:-:S03]  /*6250*/  FFMA.FTZ R4, R234, UR4, -R24 ;  /* 0x00000004ea047c23 */ /* 0x000fc60008010818 */
[----:B------:R-:W-:Y:S01]  /*6260*/  PRMT R9, R2, 0x5410, R105 ;  /* 0x0000541002097816 */ /* 0x000fe20000000069 */
[----:B-1----:R-:W-:-:S04]  /*6270*/  FFMA.FTZ R3, R178, UR4, -R24 ;  /* 0x00000004b2037c23 */ /* 0x002fc80008010818 */
[----:B------:R1:W-:Y:S01]  /*6280*/  MUFU.EX2 R126, R3 ;  /* 0x00000003007e7308 */ /* 0x0003e20000000800 */
[----:B------:R-:W-:Y:S01]  /*6290*/  FFMA.FTZ R2, R176, UR4, -R24 ;  /* 0x00000004b0027c23 */ /* 0x000fe20008010818 */
[----:B------:R-:W-:Y:S02]  /*62a0*/  IMAD.MOV.U32 R134, RZ, RZ, R175 ;  /* 0x000000ffff867224 */ /* 0x000fe400078e00af */
[----:B------:R-:W-:Y:S02]  /*62b0*/  IMAD.MOV.U32 R145, RZ, RZ, R75 ;  /* 0x000000ffff917224 */ /* 0x000fe400078e004b */
[----:B------:R-:W-:Y:S02]  /*62c0*/  IMAD.MOV.U32 R157, RZ, RZ, R133 ;  /* 0x000000ffff9d7224 */ /* 0x000fe400078e0085 */
[----:B------:R-:W-:Y:S01]  /*62d0*/  IMAD.MOV.U32 R75, RZ, RZ, R125 ;  /* 0x000000ffff4b7224 */ /* 0x000fe200078e007d */
[----:B------:R3:W-:Y:S01]  /*62e0*/  MUFU.EX2 R133, R4 ;  /* 0x0000000400857308 */ /* 0x0007e20000000800 */
[----:B-1----:R-:W-:-:S04]  /*62f0*/  SHF.R.U32.HI R3, RZ, 0x8, R108 ;  /* 0x00000008ff037819 */ /* 0x002fc8000001166c */
[----:B------:R-:W-:Y:S02]  /*6300*/  PRMT R105, R109, 0x5410, R3 ;  /* 0x000054106d697816 */ /* 0x000fe40000000003 */
[----:B------:R-:W-:Y:S01]  /*6310*/  LOP3.LUT R3, R111, 0xff, RZ, 0xc0, !PT ;  /* 0x000000ff6f037812 */ /* 0x000fe200078ec0ff */
[----:B------:R1:W-:Y:S01]  /*6320*/  MUFU.EX2 R125, R2 ;  /* 0x00000002007d7308 */ /* 0x0003e20000000800 */
[----:B---3--:R-:W-:Y:S02]  /*6330*/  FFMA.FTZ R4, R229, UR4, -R24 ;  /* 0x00000004e5047c23 */ /* 0x008fe40008010818 */
[----:B------:R-:W-:Y:S01]  /*6340*/  PRMT R109, R3, 0x5410, R110 ;  /* 0x00005410036d7816 */ /* 0x000fe2000000006e */
[----:B------:R-:W-:Y:S01]  /*6350*/  IMAD.MOV.U32 R39, RZ, RZ, R134 ;  /* 0x000000ffff277224 */ /* 0x000fe200078e0086 */
[----:B------:R-:W-:-:S03]  /*6360*/  SHF.R.U32.HI R3, RZ, 0x8, R41 ;  /* 0x00000008ff037819 */ /* 0x000fc60000011629 */
[----:B------:R3:W-:Y:S01]  /*6370*/  MUFU.EX2 R134, R4 ;  /* 0x0000000400867308 */ /* 0x0007e20000000800 */
[----:B------:R-:W-:Y:S01]  /*6380*/  PRMT R41, R42, 0x5410, R3 ;  /* 0x000054102a297816 */ /* 0x000fe20000000003 */
[----:B------:R-:W-:Y:S01]  /*6390*/  IMAD.MOV.U32 R159, RZ, RZ, R122 ;  /* 0x000000ffff9f7224 */ /* 0x000fe200078e007a */
[----:B------:R-:W-:Y:S01]  /*63a0*/  LOP3.LUT R3, R50, 0xff, RZ, 0xc0, !PT ;  /* 0x000000ff32037812 */ /* 0x000fe200078ec0ff */
[----:B-1----:R-:W-:Y:S01]  /*63b0*/  FFMA.FTZ R2, R171, UR4, -R24 ;  /* 0x00000004ab027c23 */ /* 0x002fe20008010818 */
[----:B------:R-:W-:-:S03]  /*63c0*/  IMAD.MOV.U32 R171, RZ, RZ, R124 ;  /* 0x000000ffffab7224 */ /* 0x000fc600078e007c */
[----:B------:R1:W-:Y:S01]  /*63d0*/  MUFU.EX2 R124, R2 ;  /* 0x00000002007c7308 */ /* 0x0003e20000000800 */
[----:B------:R-:W-:Y:S02]  /*63e0*/  IMAD.MOV.U32 R122, RZ, RZ, R129 ;  /* 0x000000ffff7a7224 */ /* 0x000fe400078e0081 */
[----:B---3--:R-:W-:Y:S01]  /*63f0*/  FFMA.FTZ R4, R230, UR4, -R24 ;  /* 0x00000004e6047c23 */ /* 0x008fe20008010818 */
[----:B------:R-:W-:-:S04]  /*6400*/  PRMT R42, R3, 0x5410, R43 ;  /* 0x00005410032a7816 */ /* 0x000fc8000000002b */
[----:B------:R3:W4:Y:S01]  /*6410*/  MUFU.EX2 R129, R4 ;  /* 0x0000000400817308 */ /* 0x0007220000000800 */
[----:B------:R-:W-:Y:S01]  /*6420*/  IMAD.MOV.U32 R37, RZ, RZ, R149 ;  /* 0x000000ffff257224 */ /* 0x000fe200078e0095 */
[----:B------:R-:W-:Y:S01]  /*6430*/  SHF.R.U32.HI R3, RZ, 0x8, R32 ;  /* 0x00000008ff037819 */ /* 0x000fe20000011620 */
[----:B-1----:R-:W-:Y:S01]  /*6440*/  FFMA.FTZ R2, R167, UR4, -R24 ;  /* 0x00000004a7027c23 */ /* 0x002fe20008010818 */
[----:B------:R-:W-:-:S04]  /*6450*/  IMAD.MOV.U32 R149, RZ, RZ, R132 ;  /* 0x000000ffff957224 */ /* 0x000fc800078e0084 */
[----:B------:R1:W-:Y:S01]  /*6460*/  MUFU.EX2 R108, R2 ;  /* 0x00000002006c7308 */ /* 0x0003e20000000800 */
[----:B---3--:R-:W-:Y:S01]  /*6470*/  FFMA.FTZ R4, R180, UR4, -R24 ;  /* 0x00000004b4047c23 */ /* 0x008fe20008010818 */
[----:B------:R-:W-:-:S06]  /*6480*/  PRMT R50, R35, 0x5410, R3 ;  /* 0x0000541023327816 */ /* 0x000fcc0000000003 */
[----:B------:R3:W-:Y:S01]  /*6490*/  MUFU.EX2 R132, R4 ;  /* 0x0000000400847308 */ /* 0x0007e20000000800 */
[----:B------:R-:W-:Y:S01]  /*64a0*/  LOP3.LUT R3, R22, 0xff, RZ, 0xc0, !PT ;  /* 0x000000ff16037812 */ /* 0x000fe200078ec0ff */
[----:B------:R-:W-:Y:S02]  /*64b0*/  IMAD.MOV.U32 R60, RZ, RZ, R128 ;  /* 0x000000ffff3c7224 */ /* 0x000fe400078e0080 */
[--C-:B-1----:R-:W-:Y:S01]  /*64c0*/  FFMA.FTZ R2, R169, UR4, -R24.reuse ;  /* 0x00000004a9027c23 */ /* 0x102fe20008010818 */
[----:B------:R-:W-:Y:S02]  /*64d0*/  IMAD.MOV.U32 R169, RZ, RZ, R123 ;  /* 0x000000ffffa97224 */ /* 0x000fe400078e007b */
[----:B------:R-:W-:Y:S02]  /*64e0*/  IMAD.MOV.U32 R123, RZ, RZ, R107 ;  /* 0x000000ffff7b7224 */ /* 0x000fe400078e006b */
[----:B------:R1:W-:Y:S01]  /*64f0*/  MUFU.EX2 R107, R2 ;  /* 0x00000002006b7308 */ /* 0x0003e20000000800 */
[----:B---3--:R-:W-:Y:S01]  /*6500*/  FFMA.FTZ R4, R182, UR4, -R24 ;  /* 0x00000004b6047c23 */ /* 0x008fe20008010818 */
[----:B------:R-:W-:Y:S01]  /*6510*/  PRMT R110, R3, 0x5410, R23 ;  /* 0x00005410036e7816 */ /* 0x000fe20000000017 */
[----:B------:R-:W-:-:S05]  /*6520*/  FFMA.FTZ R3, R191, UR4, -R18 ;  /* 0x00000004bf037c23 */ /* 0x000fca0008010812 */
[----:B------:R3:W-:Y:S01]  /*6530*/  MUFU.EX2 R128, R4 ;  /* 0x0000000400807308 */ /* 0x0007e20000000800 */
[----:B-1----:R-:W-:Y:S01]  /*6540*/  FFMA.FTZ R2, R170, UR4, -R24 ;  /* 0x00000004aa027c23 */ /* 0x002fe20008010818 */
[----:B------:R-:W-:Y:S02]  /*6550*/  IMAD.MOV.U32 R170, RZ, RZ, R61 ;  /* 0x000000ffffaa7224 */ /* 0x000fe400078e003d */
[----:B------:R-:W-:-:S04]  /*6560*/  IMAD.MOV.U32 R61, RZ, RZ, R62 ;  /* 0x000000ffff3d7224 */ /* 0x000fc800078e003e */
[----:B------:R1:W-:Y:S01]  /*6570*/  MUFU.EX2 R106, R2 ;  /* 0x00000002006a7308 */ /* 0x0003e20000000800 */
[----:B------:R-:W-:Y:S02]  /*6580*/  IMAD.MOV.U32 R62, RZ, RZ, R63 ;  /* 0x000000ffff3e7224 */ /* 0x000fe400078e003f */
[----:B------:R-:W-:Y:S01]  /*6590*/  IMAD.MOV.U32 R63, RZ, RZ, R142 ;  /* 0x000000ffff3f7224 */ /* 0x000fe200078e008e */
[----:B---3--:R-:W-:Y:S01]  /*65a0*/  SHF.R.U32.HI R4, RZ, 0x8, R21 ;  /* 0x00000008ff047819 */ /* 0x008fe20000011615 */
[----:B------:R-:W-:Y:S01]  /*65b0*/  IMAD.MOV.U32 R142, RZ, RZ, R51 ;  /* 0x000000ffff8e7224 */ /* 0x000fe200078e0033 */
[----:B------:R-:W-:Y:S01]  /*65c0*/  LOP3.LUT R6, R49, 0xff, RZ, 0xc0, !PT ;  /* 0x000000ff31067812 */ /* 0x000fe200078ec0ff */
[----:B------:R-:W-:Y:S01]  /*65d0*/  IMAD.MOV.U32 R191, RZ, RZ, R61 ;  /* 0x000000ffffbf7224 */ /* 0x000fe200078e003d */
[----:B------:R-:W-:Y:S01]  /*65e0*/  PRMT R111, R27, 0x5410, R4 ;  /* 0x000054101b6f7816 */ /* 0x000fe20000000004 */
[----:B------:R-:W-:Y:S02]  /*65f0*/  IMAD.MOV.U32 R61, RZ, RZ, R62 ;  /* 0x000000ffff3d7224 */ /* 0x000fe400078e003e */
[----:B------:R-:W-:Y:S01]  /*6600*/  IMAD.MOV.U32 R38, RZ, RZ, R139 ;  /* 0x000000ffff267224 */ /* 0x000fe200078e008b */
[----:B------:R3:W-:Y:S01]  /*6610*/  MUFU.EX2 R175, R7 ;  /* 0x0000000700af7308 */ /* 0x0007e20000000800 */
[----:B------:R-:W-:Y:S01]  /*6620*/  IMAD.MOV.U32 R62, RZ, RZ, R63 ;  /* 0x000000ffff3e7224 */ /* 0x000fe200078e003f */
[----:B------:R-:W4:Y:S01]  /*6630*/  LDSM.16.MT88.4 R20, [R208+0x5000] ;  /* 0x00500000d014783b */ /* 0x000f220000004200 */
[----:B-1----:R-:W-:Y:S01]  /*6640*/  LOP3.LUT R2, R49, 0xffff, RZ, 0xc0, !PT ;  /* 0x0000ffff31027812 */ /* 0x002fe200078ec0ff */
[----:B------:R-:W-:-:S04]  /*6650*/  IMAD.MOV.U32 R63, RZ, RZ, R142 ;  /* 0x000000ffff3f7224 */ /* 0x000fc800078e008e */
[----:B------:R1:W4:Y:S01]  /*6660*/  MUFU.EX2 R139, R5 ;  /* 0x00000005008b7308 */ /* 0x0003220000000800 */
[----:B------:R-:W-:Y:S01]  /*6670*/  SHF.R.U32.HI R4, RZ, 0x8, R2 ;  /* 0x00000008ff047819 */ /* 0x000fe20000011602 */
[----:B------:R-:W-:Y:S01]  /*6680*/  IMAD.MOV.U32 R142, RZ, RZ, R158 ;  /* 0x000000ffff8e7224 */ /* 0x000fe200078e009e */
[----:B------:R-:W-:Y:S01]  /*6690*/  SHF.R.U32.HI R2, RZ, 0x10, R49 ;  /* 0x00000010ff027819 */ /* 0x000fe20000011631 */
[----:B------:R-:W-:Y:S02]  /*66a0*/  IMAD.MOV.U32 R158, RZ, RZ, R168 ;  /* 0x000000ffff9e7224 */ /* 0x000fe400078e00a8 */
[----:B------:R-:W-:Y:S02]  /*66b0*/  IMAD.MOV.U32 R168, RZ, RZ, R159 ;  /* 0x000000ffffa87224 */ /* 0x000fe400078e009f */
[----:B------:R-:W-:Y:S01]  /*66c0*/  IMAD.MOV.U32 R159, RZ, RZ, R122 ;  /* 0x000000ffff9f7224 */ /* 0x000fe200078e007a */
[----:B---3--:R-:W-:Y:S01]  /*66d0*/  PRMT R7, R6, 0x5410, R4 ;  /* 0x0000541006077816 */ /* 0x008fe20000000004 */
[----:B------:R2:W-:Y:S01]  /*66e0*/  MUFU.EX2 R122, R3 ;  /* 0x00000003007a7308 */ /* 0x0005e20000000800 */
[----:B------:R-:W-:-:S02]  /*66f0*/  LOP3.LUT R4, R2, 0xff, RZ, 0xc0, !PT ;  /* 0x000000ff02047812 */ /* 0x000fc400078ec0ff */
[----:B------:R-:W-:Y:S02]  /*6700*/  HSET2.LE.AND R2, R8, R0, PT ;  /* 0x0000000008027233 */ /* 0x000fe40003803000 */
[----:B-1----:R-:W-:-:S04]  /*6710*/  LOP3.LUT R5, R34, 0xff, RZ, 0xc0, !PT ;  /* 0x000000ff22057812 */ /* 0x002fc800078ec0ff */
[----:B------:R-:W-:Y:S01]  /*6720*/  PRMT R51, R5, 0x5410, R33 ;  /* 0x0000541005337816 */ /* 0x000fe20000000021 */
[----:B------:R-:W-:Y:S01]  /*6730*/  FFMA.FTZ R5, R232, UR4, -R18 ;  /* 0x00000004e8057c23 */ /* 0x000fe20008010812 */
[----:B------:R-:W-:Y:S01]  /*6740*/  IMAD.MOV.U32 R232, RZ, RZ, R123 ;  /* 0x000000ffffe87224 */ /* 0x000fe200078e007b */
[----:B--2---:R-:W-:Y:S02]  /*6750*/  F2FP.BF16.F32.PACK_AB R3, R215, R226 ;  /* 0x000000e2d703723e */ /* 0x004fe400000010ff */
[----:B------:R1:W-:Y:S01]  /*6760*/  MUFU.EX2 R123, R5 ;  /* 0x00000005007b7308 */ /* 0x0003e20000000800 */
[----:B------:R-:W-:Y:S02]  /*6770*/  SHF.R.U32.HI R6, RZ, 0x18, R49 ;  /* 0x00000018ff067819 */ /* 0x000fe40000011631 */
[----:B------:R-:W-:Y:S02]  /*6780*/  LOP3.LUT R10, R2, R3, RZ, 0xc0, !PT ;  /* 0x00000003020a7212 */ /* 0x000fe400078ec0ff */
[----:B------:R-:W-:-:S02]  /*6790*/  HSET2.LE.AND R2, R9, R0, PT ;  /* 0x0000000009027233 */ /* 0x000fc40003803000 */
[----:B----4-:R-:W-:Y:S01]  /*67a0*/  F2FP.BF16.F32.PACK_AB R3, R129, R134 ;  /* 0x000000868103723e */ /* 0x010fe200000010ff */
[----:B------:R-:W-:Y:S01]  /*67b0*/  FFMA.FTZ R8, R190, UR4, -R18 ;  /* 0x00000004be087c23 */ /* 0x000fe20008010812 */
[----:B------:R-:W-:Y:S01]  /*67c0*/  PRMT R6, R4, 0x5410, R6 ;  /* 0x0000541004067816 */ /* 0x000fe20000000006 */
[----:B------:R-:W-:Y:S01]  /*67d0*/  IMAD.MOV.U32 R167, RZ, RZ, R60 ;  /* 0x000000ffffa77224 */ /* 0x000fe200078e003c */
[--C-:B------:R-:W-:Y:S01]  /*67e0*/  HSET2.LE.AND R4, R7, R0.reuse, PT ;  /* 0x0000000007047233 */ /* 0x100fe20003803000 */
[----:B-1----:R-:W-:Y:S01]  /*67f0*/  FFMA.FTZ R5, R231, UR4, -R18 ;  /* 0x00000004e7057c23 */ /* 0x002fe20008010812 */
[----:B------:R-:W-:Y:S01]  /*6800*/  IMAD.MOV.U32 R231, RZ, RZ, R121 ;  /* 0x000000ffffe77224 */ /* 0x000fe200078e0079 */
[----:B------:R-:W-:Y:S02]  /*6810*/  LOP3.LUT R11, R2, R3, RZ, 0xc0, !PT ;  /* 0x00000003020b7212 */ /* 0x000fe400078ec0ff */
[----:B------:R1:W-:Y:S01]  /*6820*/  MUFU.EX2 R121, R5 ;  /* 0x0000000500797308 */ /* 0x0003e20000000800 */
[----:B------:R-:W-:Y:S01]  /*6830*/  IMAD.MOV.U32 R60, RZ, RZ, R75 ;  /* 0x000000ffff3c7224 */ /* 0x000fe200078e004b */
[----:B------:R-:W-:Y:S01]  /*6840*/  LOP3.LUT R2, R29, 0xff, RZ, 0xc0, !PT ;  /* 0x000000ff1d027812 */ /* 0x000fe200078ec0ff */
[----:B------:R-:W-:Y:S01]  /*6850*/  IMAD.MOV.U32 R75, RZ, RZ, R120 ;  /* 0x000000ffff4b7224 */ /* 0x000fe200078e0078 */
[----:B------:R-:W-:Y:S01]  /*6860*/  SHF.R.U32.HI R3, RZ, 0x8, R28 ;  /* 0x00000008ff037819 */ /* 0x000fe2000001161c */
[----:B------:R-:W-:Y:S01]  /*6870*/  IMAD.MOV.U32 R190, RZ, RZ, R61 ;  /* 0x000000ffffbe7224 */ /* 0x000fe200078e003d */
[----:B------:R-:W-:-:S02]  /*6880*/  HSET2.LE.AND R6, R6, R0, PT ;  /* 0x0000000006067233 */ /* 0x000fc40003803000 */
[----:B------:R2:W3:Y:S01]  /*6890*/  MUFU.EX2 R120, R8 ;  /* 0x0000000800787308 */ /* 0x0004e20000000800 */
[----:B------:R-:W-:Y:S01]  /*68a0*/  IMAD.MOV.U32 R61, RZ, RZ, R63 ;  /* 0x000000ffff3d7224 */ /* 0x000fe200078e003f */
[----:B------:R-:W-:Y:S01]  /*68b0*/  F2FP.BF16.F32.PACK_AB R7, R133, R139 ;  /* 0x0000008b8507723e */ /* 0x000fe200000010ff */
[----:B------:R-:W-:Y:S01]  /*68c0*/  IMAD.MOV.U32 R63, RZ, RZ, R159 ;  /* 0x000000ffff3f7224 */ /* 0x000fe200078e009f */
[----:B------:R-:W-:Y:S02]  /*68d0*/  PRMT R27, R2, 0x5410, R30 ;  /* 0x00005410021b7816 */ /* 0x000fe4000000001e */
[----:B-1----:R-:W-:Y:S01]  /*68e0*/  F2FP.BF16.F32.PACK_AB R5, R248, R233 ;  /* 0x000000e9f805723e */ /* 0x002fe200000010ff */
[----:B------:R-:W-:Y:S01]  /*68f0*/  IMAD.MOV.U32 R159, RZ, RZ, R157 ;  /* 0x000000ffff9f7224 */ /* 0x000fe200078e009d */
[----:B------:R-:W-:Y:S01]  /*6900*/  PRMT R49, R31, 0x5410, R3 ;  /* 0x000054101f317816 */ /* 0x000fe20000000003 */
[----:B------:R-:W-:Y:S01]  /*6910*/  FFMA.FTZ R3, R193, UR4, -R17 ;  /* 0x00000004c1037c23 */ /* 0x000fe20008010811 */
[----:B------:R-:W-:-:S02]  /*6920*/  LOP3.LUT R2, R40, 0xffff, RZ, 0xc0, !PT ;  /* 0x0000ffff28027812 */ /* 0x000fc400078ec0ff */
[----:B--2---:R-:W-:Y:S01]  /*6930*/  LOP3.LUT R8, R4, R5, RZ, 0xc0, !PT ;  /* 0x0000000504087212 */ /* 0x004fe200078ec0ff */
[----:B------:R-:W-:Y:S01]  /*6940*/  FFMA.FTZ R4, R235, UR4, -R17 ;  /* 0x00000004eb047c23 */ /* 0x000fe20008010811 */
[----:B------:R-:W-:Y:S01]  /*6950*/  IMAD.MOV.U32 R157, RZ, RZ, R119 ;  /* 0x000000ffff9d7224 */ /* 0x000fe200078e0077 */
[----:B------:R-:W-:Y:S01]  /*6960*/  LOP3.LUT R9, R6, R7, RZ, 0xc0, !PT ;  /* 0x0000000706097212 */ /* 0x000fe200078ec0ff */
[----:B------:R-:W-:Y:S01]  /*6970*/  IMAD.MOV.U32 R193, RZ, RZ, R118 ;  /* 0x000000ffffc17224 */ /* 0x000fe200078e0076 */
[----:B------:R1:W-:Y:S01]  /*6980*/  MUFU.EX2 R119, R4 ;  /* 0x0000000400777308 */ /* 0x0003e20000000800 */
[----:B------:R-:W-:Y:S01]  /*6990*/  SHF.R.U32.HI R7, RZ, 0x8, R2 ;  /* 0x00000008ff077819 */ /* 0x000fe20000011602 */
[----:B------:R-:W-:Y:S01]  /*69a0*/  IMAD.MOV.U32 R154, RZ, RZ, R89 ;  /* 0x000000ffff9a7224 */ /* 0x000fe200078e0059 */
[----:B------:R-:W-:Y:S01]  /*69b0*/  SHF.R.U32.HI R5, RZ, 0x8, R12 ;  /* 0x00000008ff057819 */ /* 0x000fe2000001160c */
[----:B------:R-:W-:Y:S01]  /*69c0*/  IMAD.MOV.U32 R151, RZ, RZ, R116 ;  /* 0x000000ffff977224 */ /* 0x000fe200078e0074 */
[----:B------:R-:W-:Y:S01]  /*69d0*/  LOP3.LUT R2, R13, 0xffff, RZ, 0xc0, !PT ;  /* 0x0000ffff0d027812 */ /* 0x000fe200078ec0ff */
[----:B------:R-:W-:Y:S01]  /*69e0*/  IMAD.MOV.U32 R89, RZ, RZ, R117 ;  /* 0x000000ffff597224 */ /* 0x000fe200078e0075 */
[----:B------:R-:W2:Y:S01]  /*69f0*/  LDSM.16.MT88.4 R28, [R209+0x5000] ;  /* 0x00500000d11c783b */ /* 0x000ea20000004200 */
[----:B------:R4:W-:Y:S01]  /*6a00*/  MUFU.EX2 R118, R3 ;  /* 0x0000000300767308 */ /* 0x0009e20000000800 */
[----:B------:R-:W-:-:S02]  /*6a10*/  LOP3.LUT R6, R14, 0xff, RZ, 0xc0, !PT ;  /* 0x000000ff0e067812 */ /* 0x000fc400078ec0ff */
[----:B------:R-:W-:Y:S01]  /*6a20*/  PRMT R14, R16, 0x5410, R5 ;  /* 0x00005410100e7816 */ /* 0x000fe20000000005 */
[----:B-1----:R-:W-:Y:S01]  /*6a30*/  FFMA.FTZ R4, R194, UR4, -R17 ;  /* 0x00000004c2047c23 */ /* 0x002fe20008010811 */
[----:B------:R-:W-:-:S03]  /*6a40*/  SHF.R.U32.HI R5, RZ, 0x18, R13 ;  /* 0x00000018ff057819 */ /* 0x000fc6000001160d */
[----:B------:R1:W2:Y:S01]  /*6a50*/  MUFU.EX2 R117, R4 ;  /* 0x0000000400757308 */ /* 0x0002a20000000800 */
[----:B----4-:R-:W-:Y:S02]  /*6a60*/  SHF.R.U32.HI R3, RZ, 0x10, R13 ;  /* 0x00000010ff037819 */ /* 0x010fe4000001160d */
[----:B------:R-:W-:Y:S02]  /*6a70*/  PRMT R15, R6, 0x5410, R15 ;  /* 0x00005410060f7816 */ /* 0x000fe4000000000f */
[----:B------:R-:W-:Y:S02]  /*6a80*/  LOP3.LUT R12, R40, 0xff, RZ, 0xc0, !PT ;  /* 0x000000ff280c7812 */ /* 0x000fe400078ec0ff */
[----:B------:R-:W-:Y:S02]  /*6a90*/  LOP3.LUT R6, R13, 0xff, RZ, 0xc0, !PT ;  /* 0x000000ff0d067812 */ /* 0x000fe400078ec0ff */
[----:B-1----:R-:W-:Y:S02]  /*6aa0*/  SHF.R.U32.HI R4, RZ, 0x8, R2 ;  /* 0x00000008ff047819 */ /* 0x002fe40000011602 */
[----:B------:R-:W-:Y:S01]  /*6ab0*/  LOP3.LUT R2, R3, 0xff, RZ, 0xc0, !PT ;  /* 0x000000ff03027812 */ /* 0x000fe200078ec0ff */
[----:B------:R-:W-:-:S03]  /*6ac0*/  FFMA.FTZ R3, R236, UR4, -R17 ;  /* 0x00000004ec037c23 */ /* 0x000fc60008010811 */
[----:B------:R-:W-:Y:S01]  /*6ad0*/  PRMT R5, R2, 0x5410, R5 ;  /* 0x0000541002057816 */ /* 0x000fe20000000005 */
[----:B------:R3:W1:Y:S01]  /*6ae0*/  MUFU.EX2 R116, R3 ;  /* 0x0000000300747308 */ /* 0x0006620000000800 */
[----:B------:R-:W-:Y:S02]  /*6af0*/  HSET2.LE.AND R2, R14, R0, PT ;  /* 0x000000000e027233 */ /* 0x000fe40003803000 */
[----:B------:R-:W-:Y:S02]  /*6b00*/  PRMT R16, R12, 0x5410, R7 ;  /* 0x000054100c107816 */ /* 0x000fe40000000007 */
[----:B------:R-:W-:Y:S01]  /*6b10*/  PRMT R7, R6, 0x5410, R4 ;  /* 0x0000541006077816 */ /* 0x000fe20000000004 */
[----:B------:R-:W-:Y:S01]  /*6b20*/  FFMA.FTZ R4, R179, UR4, -R24 ;  /* 0x00000004b3047c23 */ /* 0x000fe20008010818 */
[----:B------:R-:W-:Y:S02]  /*6b30*/  IMAD.MOV.U32 R194, RZ, RZ, R60 ;  /* 0x000000ffffc27224 */ /* 0x000fe400078e003c */
[----:B------:R-:W-:Y:S01]  /*6b40*/  IMAD.MOV.U32 R148, RZ, RZ, R61 ;  /* 0x000000ffff947224 */ /* 0x000fe200078e003d */
[----:B---3--:R-:W-:Y:S01]  /*6b50*/  F2FP.BF16.F32.PACK_AB R3, R120, R121 ;  /* 0x000000797803723e */ /* 0x008fe200000010ff */
[----:B------:R-:W-:-:S03]  /*6b60*/  IMAD.MOV.U32 R90, RZ, RZ, R62 ;  /* 0x000000ffff5a7224 */ /* 0x000fc600078e003e */
[----:B------:R-:W-:Y:S01]  /*6b70*/  LOP3.LUT R6, R2, R3, RZ, 0xc0, !PT ;  /* 0x0000000302067212 */ /* 0x000fe200078ec0ff */
[----:B------:R-:W-:Y:S01]  /*6b80*/  FFMA.FTZ R3, R181, UR4, -R18 ;  /* 0x00000004b5037c23 */ /* 0x000fe20008010812 */
[----:B------:R-:W-:Y:S01]  /*6b90*/  IMAD.MOV.U32 R179, RZ, RZ, R63 ;  /* 0x000000ffffb37224 */ /* 0x000fe200078e003f */
[----:B------:R-:W-:Y:S01]  /*6ba0*/  HSET2.LE.AND R2, R15, R0, PT ;  /* 0x000000000f027233 */ /* 0x000fe20003803000 */
[----:B------:R-:W-:Y:S01]  /*6bb0*/  HMMA.16816.F32.BF16 R60, R8, R44, R100 ;  /* 0x0000002c083c723c */ /* 0x000fe20000041864 */
[----:B------:R2:W-:Y:S01]  /*6bc0*/  MUFU.EX2 R101, R3 ;  /* 0x0000000300657308 */ /* 0x0005e20000000800 */
[----:B------:R-:W-:Y:S02]  /*6bd0*/  IMAD.MOV.U32 R156, RZ, RZ, R36 ;  /* 0x000000ffff9c7224 */ /* 0x000fe400078e0024 */
[----:B------:R-:W-:-:S05]  /*6be0*/  IMAD.MOV.U32 R166, RZ, RZ, R37 ;  /* 0x000000ffffa67224 */ /* 0x000fca00078e0025 */
[----:B------:R3:W-:Y:S01]  /*6bf0*/  MUFU.EX2 R104, R4 ;  /* 0x0000000400687308 */ /* 0x0007e20000000800 */
[----:B------:R-:W-:Y:S01]  /*6c00*/  IMAD.MOV.U32 R146, RZ, RZ, R38 ;  /* 0x000000ffff927224 */ /* 0x000fe200078e0026 */
[----:B--2---:R-:W-:Y:S01]  /*6c10*/  F2FP.BF16.F32.PACK_AB R3, R117, R118 ;  /* 0x000000767503723e */ /* 0x004fe200000010ff */
[----:B------:R-:W-:Y:S01]  /*6c20*/  IMAD.MOV.U32 R147, RZ, RZ, R39 ;  /* 0x000000ffff937224 */ /* 0x000fe200078e0027 */
[C---:B------:R-:W-:Y:S01]  /*6c30*/  HMMA.16816.F32.BF16 R32, R8.reuse, R52, R84 ;  /* 0x000000340820723c */ /* 0x040fe20000041854 */
[----:B---3--:R-:W-:Y:S02]  /*6c40*/  HSET2.LE.AND R4, R7, R0, PT ;  /* 0x0000000007047233 */ /* 0x008fe40003803000 */
[----:B------:R-:W-:Y:S02]  /*6c50*/  LOP3.LUT R7, R2, R3, RZ, 0xc0, !PT ;  /* 0x0000000302077212 */ /* 0x000fe400078ec0ff */
[----:B------:R-:W-:Y:S01]  /*6c60*/  SHF.R.U32.HI R2, RZ, 0x10, R40 ;  /* 0x00000010ff027819 */ /* 0x000fe20000011628 */
[----:B------:R-:W-:Y:S01]  /*6c70*/  HMMA.16816.F32.BF16 R36, R8, R54, R92 ;  /* 0x000000360824723c */ /* 0x000fe2000004185c */
[----:B------:R-:W-:-:S05]  /*6c80*/  F2FP.BF16.F32.PACK_AB R3, R205, R206 ;  /* 0x000000cecd03723e */ /* 0x000fca00000010ff */
[----:B------:R-:W-:Y:S01]  /*6c90*/  HMMA.16816.F32.BF16 R44, R8, R46, R96 ;  /* 0x0000002e082c723c */ /* 0x000fe20000041860 */
[----:B------:R-:W-:-:S06]  /*6ca0*/  HSET2.LE.AND R12, R5, R0, PT ;  /* 0x00000000050c7233 */ /* 0x000fcc0003803000 */
[----:B------:R-:W-:Y:S01]  /*6cb0*/  LOP3.LUT R8, R2, 0xff, RZ, 0xc0, !PT ;  /* 0x000000ff02087812 */ /* 0x000fe200078ec0ff */
[----:B------:R-:W-:Y:S01]  /*6cc0*/  FFMA.FTZ R10, R188, UR4, -R18 ;  /* 0x00000004bc0a7c23 */ /* 0x000fe20008010812 */
[----:B------:R-:W-:-:S03]  /*6cd0*/  HSET2.LE.AND R2, R41, R0, PT ;  /* 0x0000000029027233 */ /* 0x000fc60003803000 */
[----:B------:R2:W-:Y:S01]  /*6ce0*/  MUFU.EX2 R99, R10 ;  /* 0x0000000a00637308 */ /* 0x0005e20000000800 */
[----:B------:R-:W-:Y:S02]  /*6cf0*/  F2FP.BF16.F32.PACK_AB R5, R122, R123 ;  /* 0x0000007b7a05723e */ /* 0x000fe400000010ff */
[----:B------:R-:W-:Y:S02]  /*6d00*/  SHF.R.U32.HI R9, RZ, 0x18, R40 ;  /* 0x00000018ff097819 */ /* 0x000fe40000011628 */
[----:B-1----:R-:W-:Y:S02]  /*6d10*/  F2FP.BF16.F32.PACK_AB R13, R116, R119 ;  /* 0x00000077740d723e */ /* 0x002fe400000010ff */
[----:B------:R-:W-:Y:S02]  /*6d20*/  LOP3.LUT R4, R4, R5, RZ, 0xc0, !PT ;  /* 0x0000000504047212 */ /* 0x000fe400078ec0ff */
[----:B------:R-:W-:Y:S01]  /*6d30*/  PRMT R9, R8, 0x5410, R9 ;  /* 0x0000541008097816 */ /* 0x000fe20000000009 */
[----:B------:R-:W-:Y:S01]  /*6d40*/  FFMA.FTZ R14, R183, UR4, -R18 ;  /* 0x00000004b70e7c23 */ /* 0x000fe20008010812 */
[----:B------:R-:W-:-:S02]  /*6d50*/  LOP3.LUT R5, R12, R13, RZ, 0xc0, !PT ;  /* 0x0000000d0c057212 */ /* 0x000fc400078ec0ff */
[----:B--2---:R-:W-:Y:S01]  /*6d60*/  LOP3.LUT R10, R2, R3, RZ, 0xc0, !PT ;  /* 0x00000003020a7212 */ /* 0x004fe200078ec0ff */
[----:B------:R-:W-:Y:S01]  /*6d70*/  FFMA.FTZ R3, R189, UR4, -R18 ;  /* 0x00000004bd037c23 */ /* 0x000fe20008010812 */
[----:B------:R-:W-:-:S03]  /*6d80*/  HSET2.LE.AND R2, R42, R0, PT ;  /* 0x000000002a027233 */ /* 0x000fc60003803000 */
[----:B------:R1:W-:Y:S01]  /*6d90*/  MUFU.EX2 R98, R3 ;  /* 0x0000000300627308 */ /* 0x0003e20000000800 */
[--C-:B------:R-:W-:Y:S02]  /*6da0*/  HSET2.LE.AND R8, R16, R0.reuse, PT ;  /* 0x0000000010087233 */ /* 0x100fe40003803000 */
[----:B------:R-:W-:Y:S02]  /*6db0*/  HSET2.LE.AND R12, R9, R0, PT ;  /* 0x00000000090c7233 */ /* 0x000fe40003803000 */
[----:B------:R-:W-:Y:S01]  /*6dc0*/  F2FP.BF16.F32.PACK_AB R9, R207, R214 ;  /* 0x000000d6cf09723e */ /* 0x000fe200000010ff */
[----:B------:R-:W-:Y:S01]  /*6dd0*/  HMMA.16816.F32.BF16 R56, R4, R20, R56 ;  /* 0x000000140438723c */ /* 0x000fe20000041838 */
[----:B------:R-:W-:Y:S01]  /*6de0*/  F2FP.BF16.F32.PACK_AB R13, R128, R132 ;  /* 0x00000084800d723e */ /* 0x000fe200000010ff */
[----:B------:R2:W3:Y:S01]  /*6df0*/  MUFU.EX2 R100, R14 ;  /* 0x0000000e00647308 */ /* 0x0004e20000000800 */
[----:B-1----:R-:W-:-:S03]  /*6e00*/  F2FP.BF16.F32.PACK_AB R3, R126, R127 ;  /* 0x0000007f7e03723e */ /* 0x002fc600000010ff */
[----:B------:R-:W-:Y:S01]  /*6e10*/  HMMA.16816.F32.BF16 R52, R4, R22, R80 ;  /* 0x000000160434723c */ /* 0x000fe20000041850 */
[----:B------:R-:W-:Y:S02]  /*6e20*/  LOP3.LUT R11, R2, R3, RZ, 0xc0, !PT ;  /* 0x00000003020b7212 */ /* 0x000fe400078ec0ff */
[----:B------:R-:W-:-:S03]  /*6e30*/  LOP3.LUT R2, R25, 0xffff, RZ, 0xc0, !PT ;  /* 0x0000ffff19027812 */ /* 0x000fc600078ec0ff */
[C---:B------:R-:W-:Y:S01]  /*6e40*/  HMMA.16816.F32.BF16 R64, R4.reuse, R28, R64 ;  /* 0x0000001c0440723c */ /* 0x040fe20000041840 */
[----:B------:R-:W-:Y:S01]  /*6e50*/  FFMA.FTZ R3, R195, UR4, -R17 ;  /* 0x00000004c3037c23 */ /* 0x000fe20008010811 */
[----:B------:R-:W-:Y:S02]  /*6e60*/  LOP3.LUT R8, R8, R9, RZ, 0xc0, !PT ;  /* 0x0000000908087212 */ /* 0x000fe400078ec0ff */
[----:B------:R-:W-:Y:S02]  /*6e70*/  SHF.R.U32.HI R2, RZ, 0x8, R2 ;  /* 0x00000008ff027819 */ /* 0x000fe40000011602 */
[----:B------:R-:W-:Y:S01]  /*6e80*/  HMMA.16816.F32.BF16 R40, R4, R30, R76 ;  /* 0x0000001e0428723c */ /* 0x000fe2000004184c */
[----:B------:R-:W-:Y:S01]  /*6e90*/  LOP3.LUT R9, R12, R13, RZ, 0xc0, !PT ;  /* 0x0000000d0c097212 */ /* 0x000fe200078ec0ff */
[----:B------:R-:W-:Y:S02]  /*6ea0*/  IMAD.MOV.U32 R188, RZ, RZ, R89 ;  /* 0x000000ffffbc7224 */ /* 0x000fe400078e0059 */
[----:B--2---:R-:W-:Y:S01]  /*6eb0*/  FFMA.FTZ R14, R192, UR4, -R17 ;  /* 0x00000004c00e7c23 */ /* 0x004fe20008010811 */
[----:B------:R1:W-:Y:S02]  /*6ec0*/  MUFU.EX2 R96, R3 ;  /* 0x0000000300607308 */ /* 0x0003e40000000800 */
[----:B------:R-:W-:-:S02]  /*6ed0*/  LOP3.LUT R5, R69, 0xff, RZ, 0xc0, !PT ;  /* 0x000000ff45057812 */ /* 0x000fc400078ec0ff */
[----:B------:R-:W-:Y:S02]  /*6ee0*/  LOP3.LUT R4, R25, 0xff, RZ, 0xc0, !PT ;  /* 0x000000ff19047812 */ /* 0x000fe400078ec0ff */
[----:B------:R-:W-:Y:S02]  /*6ef0*/  PRMT R89, R5, 0x5410, R73 ;  /* 0x0000541005597816 */ /* 0x000fe40000000049 */
[----:B------:R-:W-:Y:S02]  /*6f00*/  SHF.R.U32.HI R6, RZ, 0x8, R68 ;  /* 0x00000008ff067819 */ /* 0x000fe40000011644 */
[----:B------:R-:W-:Y:S01]  /*6f10*/  PRMT R5, R4, 0x5410, R2 ;  /* 0x0000541004057816 */ /* 0x000fe20000000002 */
[----:B------:R-:W-:Y:S01]  /*6f20*/  IMAD.MOV.U32 R102, RZ, RZ, R166 ;  /* 0x000000ffff667224 */ /* 0x000fe200078e00a6 */
[----:B------:R-:W-:Y:S01]  /*6f30*/  LOP3.LUT R2, R26, 0xffff, RZ, 0xc0, !PT ;  /* 0x0000ffff1a027812 */ /* 0x000fe200078ec0ff */
[----:B------:R2:W4:Y:S01]  /*6f40*/  MUFU.EX2 R97, R14 ;  /* 0x0000000e00617308 */ /* 0x0005220000000800 */
[----:B-1----:R-:W-:Y:S01]  /*6f50*/  FFMA.FTZ R3, R201, UR4, -R17 ;  /* 0x00000004c9037c23 */ /* 0x002fe20008010811 */
[----:B------:R-:W-:-:S02]  /*6f60*/  IMAD.MOV.U32 R166, RZ, RZ, R70 ;  /* 0x000000ffffa67224 */ /* 0x000fc400078e0046 */
[----:B------:R-:W-:Y:S01]  /*6f70*/  FFMA.FTZ R4, R202, UR4, -R17 ;  /* 0x00000004ca047c23 */ /* 0x000fe20008010811 */
[----:B------:R-:W-:Y:S01]  /*6f80*/  IMAD.MOV.U32 R189, RZ, RZ, R71 ;  /* 0x000000ffffbd7224 */ /* 0x000fe200078e0047 */
[----:B------:R-:W-:Y:S02]  /*6f90*/  PRMT R91, R74, 0x5410, R6 ;  /* 0x000054104a5b7816 */ /* 0x000fe40000000006 */
[----:B------:R1:W-:Y:S01]  /*6fa0*/  MUFU.EX2 R94, R3 ;  /* 0x00000003005e7308 */ /* 0x0003e20000000800 */
[C---:B------:R-:W-:Y:S01]  /*6fb0*/  HMMA.16816.F32.BF16 R68, R8.reuse, R20, R32 ;  /* 0x000000140844723c */ /* 0x040fe20000041820 */
[----:B------:R-:W4:Y:S01]  /*6fc0*/  LDSM.16.MT88.4 R32, [R208+0x5400] ;  /* 0x00540000d020783b */ /* 0x000f220000004200 */
[----:B------:R-:W-:Y:S02]  /*6fd0*/  SHF.R.U32.HI R6, RZ, 0x8, R2 ;  /* 0x00000008ff067819 */ /* 0x000fe40000011602 */
[----:B------:R-:W-:Y:S02]  /*6fe0*/  HSET2.LE.AND R2, R5, R0, PT ;  /* 0x0000000005027233 */ /* 0x000fe40003803000 */
[----:B------:R-:W-:Y:S01]  /*6ff0*/  HMMA.16816.F32.BF16 R80, R8, R22, R36 ;  /* 0x000000160850723c */ /* 0x000fe20000041824 */
[----:B------:R-:W4:Y:S01]  /*7000*/  LDSM.16.MT88.4 R36, [R209+0x5400] ;  /* 0x00540000d124783b */ /* 0x000f220000004200 */
[----:B------:R3:W4:Y:S01]  /*7010*/  MUFU.EX2 R93, R4 ;  /* 0x00000004005d7308 */ /* 0x0007220000000800 */
[----:B------:R-:W-:Y:S01]  /*7020*/  FFMA.FTZ R5, R200, UR4, -R24 ;  /* 0x00000004c8057c23 */ /* 0x000fe20008010818 */
[----:B------:R-:W-:-:S02]  /*7030*/  SHF.R.U32.HI R7, RZ, 0x18, R25 ;  /* 0x00000018ff077819 */ /* 0x000fc40000011619 */
[----:B------:R-:W-:Y:S01]  /*7040*/  HMMA.16816.F32.BF16 R76, R8, R28, R60 ;  /* 0x0000001c084c723c */ /* 0x000fe2000004183c */
[----:B------:R-:W-:Y:S01]  /*7050*/  LOP3.LUT R12, R26, 0xff, RZ, 0xc0, !PT ;  /* 0x000000ff1a0c7812 */ /* 0x000fe200078ec0ff */
[----:B--2---:R-:W-:Y:S01]  /*7060*/  FFMA.FTZ R14, R216, UR4, -R24 ;  /* 0x00000004d80e7c23 */ /* 0x004fe20008010818 */
[----:B------:R-:W-:Y:S01]  /*7070*/  IMAD.MOV.U32 R177, RZ, RZ, R90 ;  /* 0x000000ffffb17224 */ /* 0x000fe200078e005a */
[----:B-1----:R-:W-:Y:S01]  /*7080*/  SHF.R.U32.HI R3, RZ, 0x10, R25 ;  /* 0x00000010ff037819 */ /* 0x002fe20000011619 */
[----:B------:R1:W-:Y:S01]  /*7090*/  MUFU.EX2 R95, R5 ;  /* 0x00000005005f7308 */ /* 0x0003e20000000800 */
[----:B------:R-:W-:Y:S01]  /*70a0*/  IMAD.MOV.U32 R181, RZ, RZ, R154 ;  /* 0x000000ffffb57224 */ /* 0x000fe200078e009a */
[----:B------:R-:W2:Y:S01]  /*70b0*/  LDSM.16.MT88.4 R20, [R208+0x5800] ;  /* 0x00580000d014783b */ /* 0x000ea20000004200 */
[----:B---3--:R-:W-:Y:S02]  /*70c0*/  LOP3.LUT R4, R3, 0xff, RZ, 0xc0, !PT ;  /* 0x000000ff03047812 */ /* 0x008fe400078ec0ff */
[----:B------:R-:W-:-:S02]  /*70d0*/  F2FP.BF16.F32.PACK_AB R3, R100, R101 ;  /* 0x000000656403723e */ /* 0x000fc400000010ff */
[----:B-1----:R-:W-:Y:S02]  /*70e0*/  PRMT R5, R4, 0x5410, R7 ;  /* 0x0000541004057816 */ /* 0x002fe40000000007 */
[----:B------:R-:W-:Y:S01]  /*70f0*/  LOP3.LUT R4, R2, R3, RZ, 0xc0, !PT ;  /* 0x0000000302047212 */ /* 0x000fe200078ec0ff */
[----:B------:R-:W-:Y:S02]  /*7100*/  FFMA.FTZ R3, R203, UR4, -R24 ;  /* 0x00000004cb037c23 */ /* 0x000fe40008010818 */
[----:B------:R-:W-:Y:S02]  /*7110*/  HSET2.LE.AND R2, R5, R0, PT ;  /* 0x0000000005027233 */ /* 0x000fe40003803000 */
[----:B------:R4:W-:Y:S01]  /*7120*/  MUFU.EX2 R92, R3 ;  /* 0x00000003005c7308 */ /* 0x0009e20000000800 */
[----:B------:R-:W-:Y:S01]  /*7130*/  HMMA.16816.F32.BF16 R60, R8, R30, R44 ;  /* 0x0000001e083c723c */ /* 0x000fe2000004182c */
[----:B------:R-:W-:Y:S01]  /*7140*/  PRMT R15, R12, 0x5410, R6 ;  /* 0x000054100c0f7816 */ /* 0x000fe20000000006 */
[----:B------:R-:W-:-:S05]  /*7150*/  FFMA.FTZ R16, R219, UR4, -R18 ;  /* 0x00000004db107c23 */ /* 0x000fca0008010812 */
[----:B------:R-:W-:Y:S01]  /*7160*/  FFMA.FTZ R10, R217, UR4, -R18 ;  /* 0x00000004d90a7c23 */ /* 0x000fe20008010812 */
[----:B----4-:R-:W-:Y:S01]  /*7170*/  F2FP.BF16.F32.PACK_AB R3, R96, R97 ;  /* 0x000000616003723e */ /* 0x010fe200000010ff */
[----:B------:R1:W-:Y:S01]  /*7180*/  MUFU.EX2 R90, R14 ;  /* 0x0000000e005a7308 */ /* 0x0003e20000000800 */
[--C-:B------:R-:W-:Y:S01]  /*7190*/  SHF.R.U32.HI R9, RZ, 0x18, R26.reuse ;  /* 0x00000018ff097819 */ /* 0x100fe2000001161a */
[----:B------:R-:W-:Y:S01]  /*71a0*/  IMAD.MOV.U32 R187, RZ, RZ, R75 ;  /* 0x000000ffffbb7224 */ /* 0x000fe200078e004b */
[----:B------:R-:W-:Y:S01]  /*71b0*/  LOP3.LUT R5, R2, R3, RZ, 0xc0, !PT ;  /* 0x0000000302057212 */ /* 0x000fe200078ec0ff */
[----:B------:R-:W3:Y:S01]  /*71c0*/  LDSM.16.MT88.4 R28, [R209+0x5800] ;  /* 0x00580000d11c783b */ /* 0x000ee20000004200 */
[----:B------:R-:W-:-:S04]  /*71d0*/  SHF.R.U32.HI R2, RZ, 0x10, R26 ;  /* 0x00000010ff027819 */ /* 0x000fc8000001161a */
[----:B------:R-:W-:Y:S01]  /*71e0*/  LOP3.LUT R8, R2, 0xff, RZ, 0xc0, !PT ;  /* 0x000000ff02087812 */ /* 0x000fe200078ec0ff */
[----:B------:R4:W-:Y:S01]  /*71f0*/  MUFU.EX2 R87, R10 ;  /* 0x0000000a00577308 */ /* 0x0009e20000000800 */
[--C-:B------:R-:W-:Y:S02]  /*7200*/  HSET2.LE.AND R2, R50, R0.reuse, PT ;  /* 0x0000000032027233 */ /* 0x100fe40003803000 */
[--C-:B------:R-:W-:Y:S02]  /*7210*/  HSET2.LE.AND R6, R49, R0.reuse, PT ;  /* 0x0000000031067233 */ /* 0x100fe40003803000 */
[----:B------:R-:W-:Y:S02]  /*7220*/  F2FP.BF16.F32.PACK_AB R3, R196, R198 ;  /* 0x000000c6c403723e */ /* 0x000fe400000010ff */
[----:B------:R-:W-:Y:S02]  /*7230*/  HSET2.LE.AND R12, R27, R0, PT ;  /* 0x000000001b0c7233 */ /* 0x000fe40003803000 */
[----:B------:R-:W-:-:S02]  /*7240*/  F2FP.BF16.F32.PACK_AB R7, R98, R99 ;  /* 0x000000636207723e */ /* 0x000fc400000010ff */
[----:B------:R-:W-:Y:S02]  /*7250*/  F2FP.BF16.F32.PACK_AB R13, R93, R94 ;  /* 0x0000005e5d0d723e */ /* 0x000fe400000010ff */
[----:B-1----:R-:W-:Y:S02]  /*7260*/  LOP3.LUT R14, R2, R3, RZ, 0xc0, !PT ;  /* 0x00000003020e7212 */ /* 0x002fe400078ec0ff */
[----:B----4-:R-:W-:Y:S01]  /*7270*/  PRMT R10, R8, 0x5410, R9 ;  /* 0x00005410080a7816 */ /* 0x010fe20000000009 */
[----:B------:R-:W-:Y:S01]  /*7280*/  FFMA.FTZ R9, R218, UR4, -R18 ;  /* 0x00000004da097c23 */ /* 0x000fe20008010812 */
[----:B------:R-:W-:Y:S02]  /*7290*/  LOP3.LUT R6, R6, R7, RZ, 0xc0, !PT ;  /* 0x0000000706067212 */ /* 0x000fe400078ec0ff */
[----:B------:R-:W-:Y:S01]  /*72a0*/  HSET2.LE.AND R2, R51, R0, PT ;  /* 0x0000000033027233 */ /* 0x000fe20003803000 */
[----:B------:R1:W4:Y:S01]  /*72b0*/  MUFU.EX2 R86, R9 ;  /* 0x0000000900567308 */ /* 0x0003220000000800 */
[----:B------:R-:W-:-:S02]  /*72c0*/  LOP3.LUT R7, R12, R13, RZ, 0xc0, !PT ;  /* 0x0000000d0c077212 */ /* 0x000fc400078ec0ff */
[--C-:B------:R-:W-:Y:S02]  /*72d0*/  HSET2.LE.AND R3, R10, R0.reuse, PT ;  /* 0x000000000a037233 */ /* 0x100fe40003803000 */
[----:B------:R-:W-:Y:S02]  /*72e0*/  F2FP.BF16.F32.PACK_AB R10, R124, R125 ;  /* 0x0000007d7c0a723e */ /* 0x000fe400000010ff */
[----:B------:R-:W-:Y:S02]  /*72f0*/  HSET2.LE.AND R8, R15, R0, PT ;  /* 0x000000000f087233 */ /* 0x000fe40003803000 */
[----:B------:R-:W-:Y:S02]  /*7300*/  F2FP.BF16.F32.PACK_AB R11, R199, R204 ;  /* 0x000000ccc70b723e */ /* 0x000fe400000010ff */
[----:B------:R-:W-:Y:S02]  /*7310*/  LOP3.LUT R13, R3, R10, RZ, 0xc0, !PT ;  /* 0x0000000a030d7212 */ /* 0x000fe400078ec0ff */
[----:B-1----:R-:W-:Y:S01]  /*7320*/  F2FP.BF16.F32.PACK_AB R9, R107, R108 ;  /* 0x0000006c6b09723e */ /* 0x002fe200000010ff */
[----:B------:R-:W-:Y:S01]  /*7330*/  HMMA.16816.F32.BF16 R152, R4, R34, R52 ;  /* 0x000000220498723c */ /* 0x000fe20000041834 */
[----:B------:R-:W-:-:S02]  /*7340*/  SHF.R.U32.HI R3, RZ, 0x10, R88 ;  /* 0x00000010ff037819 */ /* 0x000fc40000011658 */
[----:B------:R-:W-:Y:S02]  /*7350*/  LOP3.LUT R15, R2, R9, RZ, 0xc0, !PT ;  /* 0x00000009020f7212 */ /* 0x000fe400078ec0ff */
[----:B------:R-:W-:Y:S01]  /*7360*/  LOP3.LUT R2, R88, 0xffff, RZ, 0xc0, !PT ;  /* 0x0000ffff58027812 */ /* 0x000fe200078ec0ff */
[----:B------:R-:W-:Y:S01]  /*7370*/  HMMA.16816.F32.BF16 R56, R4, R32, R56 ;  /* 0x000000200438723c */ /* 0x000fe20000041838 */
[----:B------:R-:W-:Y:S02]  /*7380*/  LOP3.LUT R12, R8, R11, RZ, 0xc0, !PT ;  /* 0x0000000b080c7212 */ /* 0x000fe400078ec0ff */
[----:B------:R-:W-:-:S03]  /*7390*/  SHF.R.U32.HI R11, RZ, 0x18, R88 ;  /* 0x00000018ff0b7819 */ /* 0x000fc60000011658 */
[C---:B------:R-:W-:Y:S06]  /*73a0*/  HMMA.16816.F32.BF16 R64, R4.reuse, R36, R64 ;  /* 0x000000240440723c */ /* 0x040fec0000041840 */
[----:B------:R-:W-:Y:S01]  /*73b0*/  HMMA.16816.F32.BF16 R52, R4, R38, R40 ;  /* 0x000000260434723c */ /* 0x000fe20000041828 */
[----:B------:R-:W-:-:S06]  /*73c0*/  SHF.R.U32.HI R9, RZ, 0x18, R48 ;  /* 0x00000018ff097819 */ /* 0x000fcc0000011630 */
[----:B------:R-:W-:Y:S02]  /*73d0*/  SHF.R.U32.HI R7, RZ, 0x8, R2 ;  /* 0x00000008ff077819 */ /* 0x000fe40000011602 */
[----:B------:R-:W-:Y:S02]  /*73e0*/  LOP3.LUT R2, R3, 0xff, RZ, 0xc0, !PT ;  /* 0x000000ff03027812 */ /* 0x000fe400078ec0ff */
[----:B------:R-:W-:Y:S01]  /*73f0*/  SHF.R.U32.HI R6, RZ, 0x10, R48 ;  /* 0x00000010ff067819 */ /* 0x000fe20000011630 */
[----:B------:R-:W-:Y:S01]  /*7400*/  FFMA.FTZ R4, R220, UR4, -R18 ;  /* 0x00000004dc047c23 */ /* 0x000fe20008010812 */
[----:B------:R-:W-:Y:S01]  /*7410*/  PRMT R25, R2, 0x5410, R11 ;  /* 0x0000541002197816 */ /* 0x000fe2000000000b */
[----:B------:R-:W-:Y:S01]  /*7420*/  FFMA.FTZ R2, R222, UR4, -R17 ;  /* 0x00000004de027c23 */ /* 0x000fe20008010811 */
[----:B------:R-:W-:Y:S02]  /*7430*/  LOP3.LUT R5, R48, 0xffff, RZ, 0xc0, !PT ;  /* 0x0000ffff30057812 */ /* 0x000fe400078ec0ff */
[----:B------:R-:W-:Y:S01]  /*7440*/  LOP3.LUT R3, R6, 0xff, RZ, 0xc0, !PT ;  /* 0x000000ff06037812 */ /* 0x000fe200078ec0ff */
[----:B------:R1:W-:Y:S01]  /*7450*/  MUFU.EX2 R84, R4 ;  /* 0x0000000400547308 */ /* 0x0003e20000000800 */
[----:B------:R-:W-:-:S02]  /*7460*/  SHF.R.U32.HI R6, RZ, 0x18, R19 ;  /* 0x00000018ff067819 */ /* 0x000fc40000011613 */
[----:B------:R-:W-:Y:S02]  /*7470*/  PRMT R26, R3, 0x5410, R9 ;  /* 0x00005410031a7816 */ /* 0x000fe40000000009 */
[----:B------:R-:W-:-:S03]  /*7480*/  SHF.R.U32.HI R3, RZ, 0x10, R19 ;  /* 0x00000010ff037819 */ /* 0x000fc60000011613 */
[----:B------:R2:W-:Y:S01]  /*7490*/  MUFU.EX2 R73, R2 ;  /* 0x0000000200497308 */ /* 0x0005e20000000800 */
[----:B-1----:R-:W-:Y:S02]  /*74a0*/  SHF.R.U32.HI R4, RZ, 0x8, R5 ;  /* 0x00000008ff047819 */ /* 0x002fe40000011605 */
[C---:B------:R-:W-:Y:S02]  /*74b0*/  LOP3.LUT R5, R19.reuse, 0xff, RZ, 0xc0, !PT ;  /* 0x000000ff13057812 */ /* 0x040fe400078ec0ff */
[----:B--2---:R-:W-:Y:S01]  /*74c0*/  LOP3.LUT R2, R19, 0xffff, RZ, 0xc0, !PT ;  /* 0x0000ffff13027812 */ /* 0x004fe200078ec0ff */
[----:B------:R-:W-:Y:S02]  /*74d0*/  FADD.FTZ R19, R228, R164 ;  /* 0x000000a4e4137221 */ /* 0x000fe40000010000 */
[----:B------:R-:W2:Y:S01]  /*74e0*/  LDL.LU R228, [R1+0x5c] ;  /* 0x00005c0001e47983 */ /* 0x000ea20000300800 */
[----:B------:R-:W-:-:S04]  /*74f0*/  LOP3.LUT R10, R48, 0xff, RZ, 0xc0, !PT ;  /* 0x000000ff300a7812 */ /* 0x000fc800078ec0ff */
[----:B------:R-:W-:Y:S01]  /*7500*/  PRMT R27, R10, 0x5410, R4 ;  /* 0x000054100a1b7816 */ /* 0x000fe20000000004 */
[--C-:B------:R-:W-:Y:S01]  /*7510*/  FFMA.FTZ R4, R130, UR4, -R17.reuse ;  /* 0x0000000482047c23 */ /* 0x100fe20008010811 */
[----:B------:R-:W-:Y:S01]  /*7520*/  FFMA.FTZ R8, R221, UR4, -R17 ;  /* 0x00000004dd087c23 */ /* 0x000fe20008010811 */
[----:B------:R1:W-:Y:S01]  /*7530*/  MUFU.EX2 R85, R16 ;  /* 0x0000001000557308 */ /* 0x0003e20000000800 */
[----:B------:R-:W-:Y:S07]  /*7540*/  HMMA.16816.F32.BF16 R44, R12, R32, R68 ;  /* 0x000000200c2c723c */ /* 0x000fee0000041844 */
[----:B------:R3:W-:Y:S08]  /*7550*/  MUFU.EX2 R74, R4 ;  /* 0x00000004004a7308 */ /* 0x0007f00000000800 */
[----:B------:R4:W4:Y:S01]  /*7560*/  MUFU.EX2 R75, R8 ;  /* 0x00000008004b7308 */ /* 0x0009220000000800 */
[----:B-1----:R-:W-:-:S02]  /*7570*/  LOP3.LUT R16, R88, 0xff, RZ, 0xc0, !PT ;  /* 0x000000ff58107812 */ /* 0x002fc400078ec0ff */
[----:B---3--:R-:W-:Y:S02]  /*7580*/  SHF.R.U32.HI R4, RZ, 0x8, R2 ;  /* 0x00000008ff047819 */ /* 0x008fe40000011602 */
[----:B------:R-:W-:Y:S01]  /*7590*/  LOP3.LUT R2, R3, 0xff, RZ, 0xc0, !PT ;  /* 0x000000ff03027812 */ /* 0x000fe200078ec0ff */
[----:B------:R-:W-:Y:S01]  /*75a0*/  FFMA.FTZ R3, R131, UR4, -R17 ;  /* 0x0000000483037c23 */ /* 0x000fe20008010811 */
[----:B------:R-:W-:Y:S02]  /*75b0*/  PRMT R16, R16, 0x5410, R7 ;  /* 0x0000541010107816 */ /* 0x000fe40000000007 */
[----:B------:R-:W-:Y:S01]  /*75c0*/  LOP3.LUT R7, R113, 0xff, RZ, 0xc0, !PT ;  /* 0x000000ff71077812 */ /* 0x000fe200078ec0ff */
[----:B------:R1:W3:Y:S01]  /*75d0*/  MUFU.EX2 R71, R3 ;  /* 0x0000000300477308 */ /* 0x0002e20000000800 */
[----:B----4-:R-:W-:Y:S02]  /*75e0*/  SHF.R.U32.HI R8, RZ, 0x8, R112 ;  /* 0x00000008ff087819 */ /* 0x010fe40000011670 */
[----:B------:R-:W-:-:S02]  /*75f0*/  PRMT R9, R7, 0x5410, R114 ;  /* 0x0000541007097816 */ /* 0x000fc40000000072 */
[----:B------:R-:W-:Y:S02]  /*7600*/  PRMT R7, R2, 0x5410, R6 ;  /* 0x0000541002077816 */ /* 0x000fe40000000006 */
[----:B------:R-:W-:Y:S02]  /*7610*/  PRMT R4, R5, 0x5410, R4 ;  /* 0x0000541005047816 */ /* 0x000fe40000000004 */
[----:B------:R-:W-:Y:S01]  /*7620*/  HSET2.LE.AND R2, R105, R0, PT ;  /* 0x0000000069027233 */ /* 0x000fe20003803000 */
[--C-:B------:R-:W-:Y:S01]  /*7630*/  FFMA.FTZ R6, R240, UR4, -R18.reuse ;  /* 0x00000004f0067c23 */ /* 0x100fe20008010812 */
[----:B-1----:R-:W-:Y:S01]  /*7640*/  FFMA.FTZ R3, R239, UR4, -R18 ;  /* 0x00000004ef037c23 */ /* 0x002fe20008010812 */
[----:B------:R-:W-:-:S03]  /*7650*/  PRMT R8, R115, 0x5410, R8 ;  /* 0x0000541073087816 */ /* 0x000fc60000000008 */
[----:B------:R1:W-:Y:S01]  /*7660*/  MUFU.EX2 R70, R3 ;  /* 0x0000000300467308 */ /* 0x0003e20000000800 */
[----:B------:R-:W-:Y:S02]  /*7670*/  HSET2.LE.AND R4, R4, R0, PT ;  /* 0x0000000004047233 */ /* 0x000fe40003803000 */
[----:B------:R-:W-:-:S05]  /*7680*/  F2FP.BF16.F32.PACK_AB R5, R86, R87 ;  /* 0x000000575605723e */ /* 0x000fca00000010ff */
[----:B------:R4:W-:Y:S01]  /*7690*/  MUFU.EX2 R69, R6 ;  /* 0x0000000600457308 */ /* 0x0009e20000000800 */
[----:B-1----:R-:W-:-:S04]  /*76a0*/  F2FP.BF16.F32.PACK_AB R3, R184, R185 ;  /* 0x000000b9b803723e */ /* 0x002fc800000010ff */
[----:B------:R-:W-:Y:S02]  /*76b0*/  LOP3.LUT R10, R2, R3, RZ, 0xc0, !PT ;  /* 0x00000003020a7212 */ /* 0x000fe400078ec0ff */
[--C-:B------:R-:W-:Y:S02]  /*76c0*/  HSET2.LE.AND R2, R7, R0.reuse, PT ;  /* 0x0000000007027233 */ /* 0x100fe40003803000 */
[----:B------:R-:W-:Y:S02]  /*76d0*/  F2FP.BF16.F32.PACK_AB R3, R73, R75 ;  /* 0x0000004b4903723e */ /* 0x000fe400000010ff */
[--C-:B----4-:R-:W-:Y:S02]  /*76e0*/  HSET2.LE.AND R6, R8, R0.reuse, PT ;  /* 0x0000000008067233 */ /* 0x110fe40003803000 */
[----:B------:R-:W-:Y:S02]  /*76f0*/  HSET2.LE.AND R8, R9, R0, PT ;  /* 0x0000000009087233 */ /* 0x000fe40003803000 */
[----:B------:R-:W-:-:S02]  /*7700*/  F2FP.BF16.F32.PACK_AB R7, R84, R85 ;  /* 0x000000555407723e */ /* 0x000fc400000010ff */
[----:B------:R-:W-:Y:S02]  /*7710*/  LOP3.LUT R4, R4, R5, RZ, 0xc0, !PT ;  /* 0x0000000504047212 */ /* 0x000fe400078ec0ff */
[----:B---3--:R-:W-:Y:S01]  /*7720*/  F2FP.BF16.F32.PACK_AB R9, R71, R74 ;  /* 0x0000004a4709723e */ /* 0x008fe200000010ff */
[----:B------:R-:W-:Y:S01]  /*7730*/  FFMA.FTZ R11, R238, UR4, -R18 ;  /* 0x00000004ee0b7c23 */ /* 0x000fe20008010812 */
[----:B------:R-:W-:Y:S02]  /*7740*/  LOP3.LUT R5, R2, R3, RZ, 0xc0, !PT ;  /* 0x0000000302057212 */ /* 0x000fe400078ec0ff */
[----:B------:R-:W-:Y:S02]  /*7750*/  HSET2.LE.AND R2, R109, R0, PT ;  /* 0x000000006d027233 */ /* 0x000fe40003803000 */
[----:B------:R-:W-:Y:S02]  /*7760*/  LOP3.LUT R6, R6, R7, RZ, 0xc0, !PT ;  /* 0x0000000706067212 */ /* 0x000fe400078ec0ff */
[----:B------:R-:W-:-:S02]  /*7770*/  F2FP.BF16.F32.PACK_AB R3, R92, R95 ;  /* 0x0000005f5c03723e */ /* 0x000fc400000010ff */
[----:B------:R-:W-:Y:S01]  /*7780*/  LOP3.LUT R7, R8, R9, RZ, 0xc0, !PT ;  /* 0x0000000908077212 */ /* 0x000fe200078ec0ff */
[----:B------:R1:W-:Y:S01]  /*7790*/  MUFU.EX2 R68, R11 ;  /* 0x0000000b00447308 */ /* 0x0003e20000000800 */
[----:B------:R-:W-:Y:S01]  /*77a0*/  HSET2.LE.AND R8, R16, R0, PT ;  /* 0x0000000010087233 */ /* 0x000fe20003803000 */
[----:B------:R-:W-:Y:S01]  /*77b0*/  IMAD.MOV.U32 R178, RZ, RZ, R147 ;  /* 0x000000ffffb27224 */ /* 0x000fe200078e0093 */
[----:B------:R-:W-:Y:S01]  /*77c0*/  F2FP.BF16.F32.PACK_AB R9, R186, R197 ;  /* 0x000000c5ba09723e */ /* 0x000fe200000010ff */
[----:B------:R-:W-:Y:S01]  /*77d0*/  IMAD.MOV.U32 R180, RZ, RZ, R142 ;  /* 0x000000ffffb47224 */ /* 0x000fe200078e008e */
[----:B------:R-:W-:Y:S01]  /*77e0*/  HMMA.16816.F32.BF16 R40, R12, R36, R76 ;  /* 0x000000240c28723c */ /* 0x000fe2000004184c */
[----:B------:R-:W-:Y:S02]  /*77f0*/  IMAD.MOV.U32 R147, RZ, RZ, R141 ;  /* 0x000000ffff937224 */ /* 0x000fe400078e008d */
[----:B------:R-:W-:Y:S01]  /*7800*/  IMAD.MOV.U32 R183, RZ, RZ, R140 ;  /* 0x000000ffffb77224 */ /* 0x000fe200078e008c */
[----:B------:R-:W-:-:S02]  /*7810*/  LOP3.LUT R8, R8, R9, RZ, 0xc0, !PT ;  /* 0x0000000908087212 */ /* 0x000fc400078ec0ff */
[----:B------:R-:W-:Y:S01]  /*7820*/  HMMA.16816.F32.BF16 R48, R12, R34, R80 ;  /* 0x000000220c30723c */ /* 0x000fe20000041850 */
[----:B-1----:R-:W-:Y:S01]  /*7830*/  LOP3.LUT R11, R2, R3, RZ, 0xc0, !PT ;  /* 0x00000003020b7212 */ /* 0x002fe200078ec0ff */
[----:B------:R-:W-:-:S04]  /*7840*/  FFMA.FTZ R2, R160, UR4, -R17 ;  /* 0x00000004a0027c23 */ /* 0x000fc80008010811 */
[----:B------:R-:W-:Y:S01]  /*7850*/  HMMA.16816.F32.BF16 R36, R12, R38, R60 ;  /* 0x000000260c24723c */ /* 0x000fe2000004183c */
[----:B------:R-:W-:Y:S01]  /*7860*/  SHF.R.U32.HI R9, RZ, 0x10, R72 ;  /* 0x00000010ff097819 */ /* 0x000fe20000011648 */
[----:B------:R-:W-:Y:S01]  /*7870*/  IMAD.MOV.U32 R103, RZ, RZ, R156 ;  /* 0x000000ffff677224 */ /* 0x000fe200078e009c */
[----:B------:R-:W-:Y:S01]  /*7880*/  F2FP.BF16.F32.PACK_AB R3, R104, R106 ;  /* 0x0000006a6803723e */ /* 0x000fe200000010ff */
[----:B------:R-:W-:Y:S02]  /*7890*/  IMAD.MOV.U32 R230, RZ, RZ, R158 ;  /* 0x000000ffffe67224 */ /* 0x000fe400078e009e */
[----:B------:R-:W-:Y:S01]  /*78a0*/  IMAD.MOV.U32 R229, RZ, RZ, R159 ;  /* 0x000000ffffe57224 */ /* 0x000fe200078e009f */
[----:B------:R-:W-:Y:S01]  /*78b0*/  HMMA.16816.F32.BF16 R140, R4, R20, R56 ;  /* 0x00000014048c723c */ /* 0x000fe20000041838 */
[----:B------:R1:W-:Y:S01]  /*78c0*/  MUFU.EX2 R57, R2 ;  /* 0x0000000200397308 */ /* 0x0003e20000000800 */
[----:B------:R-:W-:Y:S01]  /*78d0*/  FFMA.FTZ R12, R161, UR4, -R17 ;  /* 0x00000004a10c7c23 */ /* 0x000fe20008010811 */
[----:B------:R-:W-:Y:S01]  /*78e0*/  LOP3.LUT R13, R72, 0xffff, RZ, 0xc0, !PT ;  /* 0x0000ffff480d7812 */ /* 0x000fe200078ec0ff */
[----:B------:R-:W-:-:S02]  /*78f0*/  IMAD.MOV.U32 R234, RZ, RZ, R157 ;  /* 0x000000ffffea7224 */ /* 0x000fc400078e009d */
[C---:B------:R-:W-:Y:S06]  /*7900*/  HMMA.16816.F32.BF16 R152, R4.reuse, R22, R152 ;  /* 0x000000160498723c */ /* 0x040fec0000041898 */
[C---:B------:R-:W-:Y:S01]  /*7910*/  HMMA.16816.F32.BF16 R52, R4.reuse, R30, R52 ;  /* 0x0000001e0434723c */ /* 0x040fe20000041834 */
[----:B------:R3:W4:Y:S01]  /*7920*/  MUFU.EX2 R56, R12 ;  /* 0x0000000c00387308 */ /* 0x0007220000000800 */
[----:B------:R-:W-:Y:S01]  /*7930*/  FFMA.FTZ R18, R223, UR4, -R18 ;  /* 0x00000004df127c23 */ /* 0x000fe20008010812 */
[--C-:B------:R-:W-:Y:S01]  /*7940*/  HSET2.LE.AND R16, R26, R0.reuse, PT ;  /* 0x000000001a107233 */ /* 0x100fe20003803000 */
[----:B------:R-:W-:Y:S01]  /*7950*/  IMAD.MOV.U32 R176, RZ, RZ, R151 ;  /* 0x000000ffffb07224 */ /* 0x000fe200078e0097 */
[----:B------:R-:W-:Y:S01]  /*7960*/  LDSM.16.MT88.4 R32, [R209+0x5c00] ;  /* 0x005c0000d120783b */ /* 0x000fe20000004200 */
[----:B-1----:R-:W-:Y:S01]  /*7970*/  HSET2.LE.AND R2, R25, R0, PT ;  /* 0x0000000019027233 */ /* 0x002fe20003803000 */
[----:B------:R-:W-:Y:S01]  /*7980*/  HMMA.16816.F32.BF16 R156, R4, R28, R64 ;  /* 0x0000001c049c723c */ /* 0x000fe20000041840 */
[----:B------:R-:W-:-:S02]  /*7990*/  LOP3.LUT R15, R72, 0xff, RZ, 0xc0, !PT ;  /* 0x000000ff480f7812 */ /* 0x000fc400078ec0ff */
[----:B------:R-:W-:Y:S02]  /*79a0*/  SHF.R.U32.HI R13, RZ, 0x8, R13 ;  /* 0x00000008ff0d7819 */ /* 0x000fe4000001160d */
[----:B---3--:R-:W-:Y:S02]  /*79b0*/  LOP3.LUT R12, R9, 0xff, RZ, 0xc0, !PT ;  /* 0x000000ff090c7812 */ /* 0x008fe400078ec0ff */
[----:B------:R-:W-:Y:S01]  /*79c0*/  LOP3.LUT R9, R2, R3, RZ, 0xc0, !PT ;  /* 0x0000000302097212 */ /* 0x000fe200078ec0ff */
[----:B------:R-:W-:Y:S01]  /*79d0*/  FFMA.FTZ R2, R162, UR4, -R17 ;  /* 0x00000004a2027c23 */ /* 0x000fe20008010811 */
[----:B------:R-:W-:-:S03]  /*79e0*/  FFMA.FTZ R4, R242, UR4, -R24 ;  /* 0x00000004f2047c23 */ /* 0x000fc60008010818 */
[----:B------:R1:W-:Y:S01]  /*79f0*/  MUFU.EX2 R25, R2 ;  /* 0x0000000200197308 */ /* 0x0003e20000000800 */
[----:B------:R-:W-:Y:S01]  /*7a00*/  PRMT R3, R15, 0x5410, R13 ;  /* 0x000054100f037816 */ /* 0x000fe2000000000d */
[----:B------:R-:W-:Y:S01]  /*7a10*/  FFMA.FTZ R13, R244, UR4, -R24 ;  /* 0x00000004f40d7c23 */ /* 0x000fe20008010818 */
[----:B------:R-:W-:-:S04]  /*7a20*/  SHF.R.U32.HI R14, RZ, 0x18, R72 ;  /* 0x00000018ff0e7819 */ /* 0x000fc80000011648 */
[----:B------:R-:W-:Y:S01]  /*7a30*/  PRMT R5, R12, 0x5410, R14 ;  /* 0x000054100c057816 */ /* 0x000fe2000000000e */
[----:B-1----:R-:W-:-:S04]  /*7a40*/  FFMA.FTZ R2, R163, UR4, -R17 ;  /* 0x00000004a3027c23 */ /* 0x002fc80008010811 */
[----:B------:R1:W3:Y:S01]  /*7a50*/  MUFU.EX2 R236, R2 ;  /* 0x0000000200ec7308 */ /* 0x0002e20000000800 */
[--C-:B------:R-:W-:Y:S02]  /*7a60*/  HSET2.LE.AND R14, R111, R0.reuse, PT ;  /* 0x000000006f0e7233 */ /* 0x100fe40003803000 */
[--C-:B------:R-:W-:Y:S02]  /*7a70*/  HSET2.LE.AND R15, R110, R0.reuse, PT ;  /* 0x000000006e0f7233 */ /* 0x100fe40003803000 */
[--C-:B------:R-:W-:Y:S02]  /*7a80*/  HSET2.LE.AND R6, R91, R0.reuse, PT ;  /* 0x000000005b067233 */ /* 0x100fe40003803000 */
[----:B------:R-:W-:Y:S01]  /*7a90*/  HSET2.LE.AND R12, R89, R0, PT ;  /* 0x00000000590c7233 */ /* 0x000fe20003803000 */
[----:B------:R-:W3:Y:S01]  /*7aa0*/  MUFU.EX2 R235, R18 ;  /* 0x0000001200eb7308 */ /* 0x000ee20000000800 */
[----:B-1----:R-:W-:-:S07]  /*7ab0*/  FFMA.FTZ R2, R243, UR4, -R24 ;  /* 0x00000004f3027c23 */ /* 0x002fce0008010818 */
[----:B------:R1:W-:Y:S01]  /*7ac0*/  MUFU.EX2 R24, R4 ;  /* 0x0000000400187308 */ /* 0x0003e20000000800 */
[--C-:B------:R-:W-:Y:S02]  /*7ad0*/  HSET2.LE.AND R17, R27, R0.reuse, PT ;  /* 0x000000001b117233 */ /* 0x100fe40003803000 */
[--C-:B------:R-:W-:Y:S02]  /*7ae0*/  HSET2.LE.AND R3, R3, R0.reuse, PT ;  /* 0x0000000003037233 */ /* 0x100fe40003803000 */
[----:B------:R-:W-:Y:S01]  /*7af0*/  HSET2.LE.AND R0, R5, R0, PT ;  /* 0x0000000005007233 */ /* 0x000fe20003803000 */
[----:B------:R-:W-:Y:S01]  /*7b00*/  HMMA.16816.F32.BF16 R44, R8, R20, R44 ;  /* 0x00000014082c723c */ /* 0x000fe2000004182c */
[----:B-1----:R-:W-:Y:S01]  /*7b10*/  FADD.FTZ R4, R188, R189 ;  /* 0x000000bdbc047221 */ /* 0x002fe20000010000 */
[----:B------:R-:W-:Y:S02]  /*7b20*/  IMAD.MOV.U32 R188, RZ, RZ, R183 ;  /* 0x000000ffffbc7224 */ /* 0x000fe400078e00b7 */
[----:B------:R-:W-:-:S02]  /*7b30*/  IMAD.MOV.U32 R183, RZ, RZ, R181 ;  /* 0x000000ffffb77224 */ /* 0x000fc400078e00b5 */
[----:B------:R-:W-:Y:S02]  /*7b40*/  IMAD.MOV.U32 R181, RZ, RZ, R102 ;  /* 0x000000ffffb57224 */ /* 0x000fe400078e0066 */
[----:B------:R-:W-:Y:S02]  /*7b50*/  IMAD.MOV.U32 R102, RZ, RZ, R103 ;  /* 0x000000ffff667224 */ /* 0x000fe400078e0067 */
[----:B------:R-:W-:Y:S02]  /*7b60*/  IMAD.MOV.U32 R103, RZ, RZ, R179 ;  /* 0x000000ffff677224 */ /* 0x000fe400078e00b3 */
[----:B------:R-:W-:Y:S02]  /*7b70*/  IMAD.MOV.U32 R179, RZ, RZ, R194 ;  /* 0x000000ffffb37224 */ /* 0x000fe400078e00c2 */
[----:B------:R-:W-:Y:S01]  /*7b80*/  FADD.FTZ R18, R188, R4 ;  /* 0x00000004bc127221 */ /* 0x000fe20000010000 */
[----:B------:R-:W-:Y:S01]  /*7b90*/  IMAD.MOV.U32 R194, RZ, RZ, R193 ;  /* 0x000000ffffc27224 */ /* 0x000fe200078e00c1 */
[----:B----4-:R-:W-:Y:S01]  /*7ba0*/  F2FP.BF16.F32.PACK_AB R4, R56, R57 ;  /* 0x000000393804723e */ /* 0x010fe200000010ff */
[----:B------:R-:W-:-:S02]  /*7bb0*/  IMAD.MOV.U32 R193, RZ, RZ, R190 ;  /* 0x000000ffffc17224 */ /* 0x000fc400078e00be */
[----:B------:R-:W-:Y:S02]  /*7bc0*/  IMAD.MOV.U32 R190, RZ, RZ, R231 ;  /* 0x000000ffffbe7224 */ /* 0x000fe400078e00e7 */
[----:B------:R-:W-:Y:S02]  /*7bd0*/  IMAD.MOV.U32 R231, RZ, RZ, R191 ;  /* 0x000000ffffe77224 */ /* 0x000fe400078e00bf */
[----:B------:R-:W-:Y:S02]  /*7be0*/  IMAD.MOV.U32 R192, RZ, RZ, R183 ;  /* 0x000000ffffc07224 */ /* 0x000fe400078e00b7 */
[----:B------:R-:W-:Y:S01]  /*7bf0*/  FADD.FTZ R21, R225, R165 ;  /* 0x000000a5e1157221 */ /* 0x000fe20000010000 */
[----:B------:R-:W-:Y:S02]  /*7c00*/  IMAD.MOV.U32 R191, RZ, RZ, R232 ;  /* 0x000000ffffbf7224 */ /* 0x000fe400078e00e8 */
[----:B------:R-:W-:Y:S01]  /*7c10*/  IMAD.MOV.U32 R189, RZ, RZ, R181 ;  /* 0x000000ffffbd7224 */ /* 0x000fe200078e00b5 */
[----:B------:R-:W-:Y:S01]  /*7c20*/  LOP3.LUT R165, R0, R4, RZ, 0xc0, !PT ;  /* 0x0000000400a57212 */ /* 0x000fe200078ec0ff */
[----:B------:R-:W-:-:S02]  /*7c30*/  IMAD.MOV.U32 R232, RZ, RZ, R170 ;  /* 0x000000ffffe87224 */ /* 0x000fc400078e00aa */
[----:B------:R-:W-:Y:S02]  /*7c40*/  IMAD.MOV.U32 R188, RZ, RZ, R102 ;  /* 0x000000ffffbc7224 */ /* 0x000fe400078e0066 */
[----:B------:R-:W-:Y:S01]  /*7c50*/  FADD.FTZ R0, R192, R19 ;  /* 0x00000013c0007221 */ /* 0x000fe20000010000 */
[----:B------:R-:W-:Y:S02]  /*7c60*/  IMAD.MOV.U32 R170, RZ, RZ, R169 ;  /* 0x000000ffffaa7224 */ /* 0x000fe400078e00a9 */
[----:B------:R-:W-:Y:S02]  /*7c70*/  IMAD.MOV.U32 R183, RZ, RZ, R103 ;  /* 0x000000ffffb77224 */ /* 0x000fe400078e0067 */
[----:B------:R-:W-:Y:S02]  /*7c80*/  IMAD.MOV.U32 R181, RZ, RZ, R179 ;  /* 0x000000ffffb57224 */ /* 0x000fe400078e00b3 */
[----:B------:R-:W-:Y:S02]  /*7c90*/  IMAD.MOV.U32 R169, RZ, RZ, R167 ;  /* 0x000000ffffa97224 */ /* 0x000fe400078e00a7 */
[----:B------:R-:W-:-:S02]  /*7ca0*/  IMAD.MOV.U32 R179, RZ, RZ, R193 ;  /* 0x000000ffffb37224 */ /* 0x000fc400078e00c1 */
[----:B------:R-:W-:Y:S01]  /*7cb0*/  FADD.FTZ R20, R136, R135 ;  /* 0x0000008788147221 */ /* 0x000fe20000010000 */
[----:B------:R-:W-:Y:S02]  /*7cc0*/  IMAD.MOV.U32 R167, RZ, RZ, R171 ;  /* 0x000000ffffa77224 */ /* 0x000fe400078e00ab */
[----:B------:R-:W-:Y:S02]  /*7cd0*/  IMAD.MOV.U32 R182, RZ, RZ, R148 ;  /* 0x000000ffffb67224 */ /* 0x000fe400078e0094 */
[----:B------:R-:W-:Y:S01]  /*7ce0*/  IMAD.MOV.U32 R144, RZ, RZ, R149 ;  /* 0x000000ffff907224 */ /* 0x000fe200078e0095 */
[----:B------:R1:W4:Y:S01]  /*7cf0*/  MUFU.EX2 R225, R2 ;  /* 0x0000000200e17308 */ /* 0x0003220000000800 */
[----:B------:R-:W-:Y:S01]  /*7d00*/  IMAD.MOV.U32 R103, RZ, RZ, R190 ;  /* 0x000000ffff677224 */ /* 0x000fe200078e00be */
[----:B------:R1:W5:Y:S01]  /*7d10*/  LDL.LU R135, [R1+0x58] ;  /* 0x0000580001877983 */ /* 0x0003620000300800 */
[----:B------:R-:W-:Y:S02]  /*7d20*/  IMAD.MOV.U32 R193, RZ, RZ, R191 ;  /* 0x000000ffffc17224 */ /* 0x000fe400078e00bf */
[----:B------:R-:W-:Y:S01]  /*7d30*/  IMAD.MOV.U32 R192, RZ, RZ, R189 ;  /* 0x000000ffffc07224 */ /* 0x000fe200078e00bd */
[----:B------:R1:W5:Y:S01]  /*7d40*/  LDL.LU R136, [R1+0x54] ;  /* 0x0000540001887983 */ /* 0x0003620000300800 */
[----:B------:R-:W-:-:S02]  /*7d50*/  IMAD.MOV.U32 R171, RZ, RZ, R137 ;  /* 0x000000ffffab7224 */ /* 0x000fc400078e0089 */
[----:B------:R-:W-:Y:S01]  /*7d60*/  IMAD.MOV.U32 R102, RZ, RZ, R231 ;  /* 0x000000ffff667224 */ /* 0x000fe200078e00e7 */
[----:B---3--:R-:W-:Y:S01]  /*7d70*/  F2FP.BF16.F32.PACK_AB R7, R236, R25 ;  /* 0x00000019ec07723e */ /* 0x008fe200000010ff */
[----:B------:R-:W-:Y:S01]  /*7d80*/  IMAD.MOV.U32 R190, RZ, RZ, R232 ;  /* 0x000000ffffbe7224 */ /* 0x000fe200078e00e8 */
[----:B------:R-:W-:Y:S01]  /*7d90*/  HMMA.16816.F32.BF16 R48, R8, R22, R48 ;  /* 0x000000160830723c */ /* 0x000fe20000041830 */
[----:B------:R-:W-:-:S05]  /*7da0*/  IMAD.MOV.U32 R189, RZ, RZ, R188 ;  /* 0x000000ffffbd7224 */ /* 0x000fca00078e00bc */
[----:B------:R-:W-:Y:S01]  /*7db0*/  HMMA.16816.F32.BF16 R40, R8, R28, R40 ;  /* 0x0000001c0828723c */ /* 0x000fe20000041828 */
[----:B------:R-:W-:-:S05]  /*7dc0*/  IMAD.MOV.U32 R231, RZ, RZ, R170 ;  /* 0x000000ffffe77224 */ /* 0x000fca00078e00aa */
[----:B------:R-:W-:Y:S01]  /*7dd0*/  HMMA.16816.F32.BF16 R36, R8, R30, R36 ;  /* 0x0000001e0824723c */ /* 0x000fe20000041824 */
[----:B------:R-:W-:Y:S01]  /*7de0*/  IMAD.MOV.U32 R188, RZ, RZ, R183 ;  /* 0x000000ffffbc7224 */ /* 0x000fe200078e00b7 */
[----:B------:R-:W-:Y:S01]  /*7df0*/  F2FP.BF16.F32.PACK_AB R5, R235, R68 ;  /* 0x00000044eb05723e */ /* 0x000fe200000010ff */
[----:B------:R-:W-:Y:S02]  /*7e00*/  IMAD.MOV.U32 R191, RZ, RZ, R169 ;  /* 0x000000ffffbf7224 */ /* 0x000fe400078e00a9 */
[----:B------:R-:W-:Y:S01]  /*7e10*/  FADD.FTZ R4, R192, R20 ;  /* 0x00000014c0047221 */ /* 0x000fe20000010000 */
[----:B------:R-:W-:Y:S01]  /*7e20*/  IMAD.MOV.U32 R183, RZ, RZ, R181 ;  /* 0x000000ffffb77224 */ /* 0x000fe200078e00b5 */
[----:B-1----:R-:W-:Y:S01]  /*7e30*/  F2FP.BF16.F32.PACK_AB R2, R69, R70 ;  /* 0x000000464502723e */ /* 0x002fe200000010ff */
[----:B------:R-:W-:Y:S01]  /*7e40*/  IMAD.MOV.U32 R232, RZ, RZ, R167 ;  /* 0x000000ffffe87224 */ /* 0x000fe200078e00a7 */
[----:B------:R1:W5:Y:S01]  /*7e50*/  LDL.LU R137, [R1+0x50] ;  /* 0x0000500001897983 */ /* 0x0003620000300800 */
[----:B------:R-:W-:-:S02]  /*7e60*/  IMAD.MOV.U32 R181, RZ, RZ, R193 ;  /* 0x000000ffffb57224 */ /* 0x000fc400078e00c1 */
[----:B------:R-:W-:Y:S01]  /*7e70*/  IMAD.MOV.U32 R170, RZ, RZ, R171 ;  /* 0x000000ffffaa7224 */ /* 0x000fe200078e00ab */
[----:B------:R-:W3:Y:S01]  /*7e80*/  LDSM.16.MT88.4 R148, [R208+0x5c00] ;  /* 0x005c0000d094783b */ /* 0x000ee20000004200 */
[----:B------:R-:W-:Y:S02]  /*7e90*/  IMAD.MOV.U32 R193, RZ, RZ, R190 ;  /* 0x000000ffffc17224 */ /* 0x000fe400078e00be */
[----:B------:R-:W-:Y:S02]  /*7ea0*/  IMAD.MOV.U32 R169, RZ, RZ, R166 ;  /* 0x000000ffffa97224 */ /* 0x000fe400078e00a6 */
[----:B------:R-:W-:Y:S02]  /*7eb0*/  IMAD.MOV.U32 R190, RZ, RZ, R231 ;  /* 0x000000ffffbe7224 */ /* 0x000fe400078e00e7 */
[----:B------:R-:W-:Y:S02]  /*7ec0*/  IMAD.MOV.U32 R192, RZ, RZ, R189 ;  /* 0x000000ffffc07224 */ /* 0x000fe400078e00bd */
[----:B------:R-:W-:-:S02]  /*7ed0*/  IMAD.MOV.U32 R171, RZ, RZ, R138 ;  /* 0x000000ffffab7224 */ /* 0x000fc400078e008a */
[----:B------:R-:W-:Y:S02]  /*7ee0*/  IMAD.MOV.U32 R231, RZ, RZ, R191 ;  /* 0x000000ffffe77224 */ /* 0x000fe400078e00bf */
[----:B------:R-:W-:Y:S02]  /*7ef0*/  IMAD.MOV.U32 R189, RZ, RZ, R188 ;  /* 0x000000ffffbd7224 */ /* 0x000fe400078e00bc */
[----:B------:R-:W-:Y:S01]  /*7f00*/  FADD.FTZ R0, R192, R0 ;  /* 0x00000000c0007221 */ /* 0x000fe20000010000 */
[----:B------:R-:W-:Y:S01]  /*7f10*/  IMAD.MOV.U32 R191, RZ, RZ, R232 ;  /* 0x000000ffffbf7224 */ /* 0x000fe200078e00e8 */
[----:B------:R1:W5:Y:S01]  /*7f20*/  LDL.LU R138, [R1+0x4c] ;  /* 0x00004c00018a7983 */ /* 0x0003620000300800 */
        /* <DEDUP_REMOVED lines=30> */
[----:B------:R-:W-:Y:S01]  /*8110*/  IMAD.MOV.U32 R230, RZ, RZ, R229 ;  /* 0x000000ffffe67224 */ /* 0x000fe200078e00e5 */
[----:B------:R-:W-:Y:S01]  /*8120*/  LOP3.LUT R164, R3, R2, RZ, 0xc0, !PT ;  /* 0x0000000203a47212 */ /* 0x000fe200078ec0ff */
[----:B------:R-:W-:Y:S01]  /*8130*/  IMAD.MOV.U32 R229, RZ, RZ, R234 ;  /* 0x000000ffffe57224 */ /* 0x000fe200078e00ea */
[----:B------:R-:W3:Y:S01]  /*8140*/  LDL.LU R213, [R1+0x48] ;  /* 0x0000480001d57983 */ /* 0x000ee20000300800 */
[----:B------:R-:W-:-:S02]  /*8150*/  IMAD.MOV.U32 R192, RZ, RZ, R189 ;  /* 0x000000ffffc07224 */ /* 0x000fc400078e00bd */
[----:B------:R-:W-:Y:S02]  /*8160*/  IMAD.MOV.U32 R234, RZ, RZ, R187 ;  /* 0x000000ffffea7224 */ /* 0x000fe400078e00bb */
[----:B------:R-:W-:Y:S02]  /*8170*/  IMAD.MOV.U32 R189, RZ, RZ, R188 ;  /* 0x000000ffffbd7224 */ /* 0x000fe400078e00bc */
[----:B------:R-:W-:Y:S01]  /*8180*/  FADD.FTZ R3, R249, R21 ;  /* 0x00000015f9037221 */ /* 0x000fe20000010000 */
[----:B------:R-:W-:Y:S01]  /*8190*/  IMAD.MOV.U32 R187, RZ, RZ, R144 ;  /* 0x000000ffffbb7224 */ /* 0x000fe200078e0090 */
[----:B------:R1:W5:Y:S01]  /*81a0*/  LDL.LU R249, [R1+0x44] ;  /* 0x0000440001f97983 */ /* 0x0003620000300800 */
[----:B------:R-:W-:Y:S02]  /*81b0*/  IMAD.MOV.U32 R188, RZ, RZ, R193 ;  /* 0x000000ffffbc7224 */ /* 0x000fe400078e00c1 */
[----:B------:R-:W-:Y:S01]  /*81c0*/  FADD.FTZ R2, R241, R18 ;  /* 0x00000012f1027221 */ /* 0x000fe20000010000 */
[----:B------:R-:W-:Y:S01]  /*81d0*/  IMAD.MOV.U32 R144, RZ, RZ, R147 ;  /* 0x000000ffff907224 */ /* 0x000fe200078e0093 */
[----:B------:R1:W5:Y:S01]  /*81e0*/  LDL.LU R241, [R1+0x40] ;  /* 0x0000400001f17983 */ /* 0x0003620000300800 */
[----:B------:R-:W-:-:S02]  /*81f0*/  IMAD.MOV.U32 R193, RZ, RZ, R190 ;  /* 0x000000ffffc17224 */ /* 0x000fc400078e00be */
[----:B------:R-:W-:Y:S02]  /*8200*/  IMAD.MOV.U32 R147, RZ, RZ, R146 ;  /* 0x000000ffff937224 */ /* 0x000fe400078e0092 */
[----:B------:R-:W-:Y:S02]  /*8210*/  IMAD.MOV.U32 R190, RZ, RZ, R231 ;  /* 0x000000ffffbe7224 */ /* 0x000fe400078e00e7 */
[----:B--2---:R-:W-:Y:S01]  /*8220*/  FADD.FTZ R4, R228, R4 ;  /* 0x00000004e4047221 */ /* 0x004fe20000010000 */
[----:B------:R-:W-:Y:S02]  /*8230*/  IMAD.MOV.U32 R146, RZ, RZ, R237 ;  /* 0x000000ffff927224 */ /* 0x000fe400078e00ed */
[----:B------:R-:W-:Y:S01]  /*8240*/  IMAD.MOV.U32 R231, RZ, RZ, R191 ;  /* 0x000000ffffe77224 */ /* 0x000fe200078e00bf */
[----:B------:R1:W5:Y:S01]  /*8250*/  LDL.LU R237, [R1+0x3c] ;  /* 0x00003c0001ed7983 */ /* 0x0003620000300800 */
[----:B------:R-:W-:Y:S02]  /*8260*/  IMAD.MOV.U32 R191, RZ, RZ, R232 ;  /* 0x000000ffffbf7224 */ /* 0x000fe400078e00e8 */
[----:B------:R-:W-:Y:S01]  /*8270*/  FADD.FTZ R3, R224, R3 ;  /* 0x00000003e0037221 */ /* 0x000fe20000010000 */
[----:B------:R-:W-:Y:S01]  /*8280*/  IMAD.MOV.U32 R232, RZ, RZ, R170 ;  /* 0x000000ffffe87224 */ /* 0x000fe200078e00aa */
[----:B------:R1:W5:Y:S01]  /*8290*/  LDL.LU R228, [R1+0x38] ;  /* 0x0000380001e47983 */ /* 0x0003620000300800 */
[----:B------:R-:W-:Y:S01]  /*82a0*/  LOP3.LUT R167, R12, R7, RZ, 0xc0, !PT ;  /* 0x000000070ca77212 */ /* 0x000fe200078ec0ff */
[----:B------:R-:W-:Y:S01]  /*82b0*/  FADD.FTZ R8, R212, R2 ;  /* 0x00000002d4087221 */ /* 0x000fe20000010000 */
[----:B------:R-:W-:Y:S01]  /*82c0*/  IMAD.MOV.U32 R170, RZ, RZ, R169 ;  /* 0x000000ffffaa7224 */ /* 0x000fe200078e00a9 */
[----:B------:R1:W5:Y:S01]  /*82d0*/  LDL.LU R224, [R1+0x34] ;  /* 0x0000340001e07983 */ /* 0x0003620000300800 */
[----:B------:R-:W-:Y:S01]  /*82e0*/  FADD.FTZ R7, R211, R0 ;  /* 0x00000000d3077221 */ /* 0x000fe20000010000 */
[----:B------:R-:W-:-:S02]  /*82f0*/  IMAD.MOV.U32 R169, RZ, RZ, R171 ;  /* 0x000000ffffa97224 */ /* 0x000fc400078e00ab */
[----:B------:R1:W5:Y:S01]  /*8300*/  LDL.LU R212, [R1+0x30] ;  /* 0x0000300001d47983 */ /* 0x0003620000300800 */
[----:B------:R-:W-:-:S03]  /*8310*/  IMAD.MOV.U32 R171, RZ, RZ, R210 ;  /* 0x000000ffffab7224 */ /* 0x000fc600078e00d2 */
[----:B------:R1:W5:Y:S04]  /*8320*/  LDL.LU R211, [R1+0x2c] ;  /* 0x00002c0001d37983 */ /* 0x0003680000300800 */
[----:B------:R1:W5:Y:S01]  /*8330*/  LDL.LU R210, [R1+0x28] ;  /* 0x0000280001d27983 */ /* 0x0003620000300800 */
[----:B------:R-:W2:Y:S01]  /*8340*/  MUFU.EX2 R9, R13 ;  /* 0x0000000d00097308 */ /* 0x000ea20000000800 */
[----:B------:R-:W-:Y:S01]  /*8350*/  F2FP.BF16.F32.PACK_AB R0, R172, R173 ;  /* 0x000000adac00723e */ /* 0x000fe200000010ff */
[----:B------:R-:W-:Y:S01]  /*8360*/  IMAD.MOV.U32 R201, RZ, RZ, R190 ;  /* 0x000000ffffc97224 */ /* 0x000fe200078e00be */
[----:B------:R-:W-:Y:S01]  /*8370*/  LOP3.LUT R166, R6, R5, RZ, 0xc0, !PT ;  /* 0x0000000506a67212 */ /* 0x000fe200078ec0ff */
[----:B------:R-:W-:Y:S01]  /*8380*/  FADD.FTZ R5, R192, R4 ;  /* 0x00000004c0057221 */ /* 0x000fe20000010000 */
[----:B----4-:R-:W-:Y:S01]  /*8390*/  F2FP.BF16.F32.PACK_AB R2, R225, R24 ;  /* 0x00000018e102723e */ /* 0x010fe200000010ff */
[----:B------:R-:W-:Y:S01]  /*83a0*/  FADD.FTZ R6, R189, R3 ;  /* 0x00000003bd067221 */ /* 0x000fe20000010000 */
[----:B------:R-:W-:Y:S01]  /*83b0*/  IMAD.MOV.U32 R190, RZ, RZ, R191 ;  /* 0x000000ffffbe7224 */ /* 0x000fe200078e00bf */
[----:B------:R-:W-:Y:S01]  /*83c0*/  F2FP.BF16.F32.PACK_AB R3, R174, R175 ;  /* 0x000000afae03723e */ /* 0x000fe200000010ff */
[----:B------:R-:W-:-:S02]  /*83d0*/  IMAD.MOV.U32 R189, RZ, RZ, R193 ;  /* 0x000000ffffbd7224 */ /* 0x000fc400078e00c1 */
[----:B------:R-:W-:Y:S01]  /*83e0*/  IMAD.MOV.U32 R191, RZ, RZ, R170 ;  /* 0x000000ffffbf7224 */ /* 0x000fe200078e00aa */
[----:B------:R-:W-:Y:S01]  /*83f0*/  LOP3.LUT R170, R14, R0, RZ, 0xc0, !PT ;  /* 0x000000000eaa7212 */ /* 0x000fe200078ec0ff */
[----:B------:R-:W-:Y:S02]  /*8400*/  IMAD.MOV.U32 R193, RZ, RZ, R231 ;  /* 0x000000ffffc17224 */ /* 0x000fe400078e00e7 */
[----:B------:R-:W-:Y:S01]  /*8410*/  FADD.FTZ R0, R201, R8 ;  /* 0x00000008c9007221 */ /* 0x000fe20000010000 */
        /* <DEDUP_REMOVED lines=116> */
[----:B---3--:R-:W-:Y:S01]  /*8b60*/  HMMA.16816.F32.BF16 R140, R164, R148, R140 ;  /* 0x00000094a48c723c */ /* 0x008fe2000004188c */
[----:B------:R-:W-:Y:S01]  /*8b70*/  FADD.FTZ R4, R173, R4 ;  /* 0x00000004ad047221 */ /* 0x000fe20000010000 */
[----:B------:R-:W-:Y:S01]  /*8b80*/  FADD.FTZ R3, R24, R3 ;  /* 0x0000000318037221 */ /* 0x000fe20000010000 */
[----:B------:R-:W-:Y:S01]  /*8b90*/  FADD.FTZ R2, R68, R2 ;  /* 0x0000000244027221 */ /* 0x000fe20000010000 */
[----:B------:R-:W-:-:S02]  /*8ba0*/  FADD.FTZ R0, R25, R0 ;  /* 0x0000000019007221 */ /* 0x000fc40000010000 */
[----:B------:R-:W-:Y:S01]  /*8bb0*/  HMMA.16816.F32.BF16 R152, R164, R150, R152 ;  /* 0x00000096a498723c */ /* 0x000fe20000041898 */
[----:B------:R-:W-:-:S05]  /*8bc0*/  FADD.FTZ R234, R172, R4 ;  /* 0x00000004acea7221 */ /* 0x000fca0000010000 */
[----:B------:R-:W-:Y:S01]  /*8bd0*/  HMMA.16816.F32.BF16 R144, R168, R148, R44 ;  /* 0x00000094a890723c */ /* 0x000fe2000004182c */
[----:B------:R-:W-:Y:S01]  /*8be0*/  FADD.FTZ R225, R225, R3 ;  /* 0x00000003e1e17221 */ /* 0x000fe20000010000 */
[----:B------:R-:W-:-:S04]  /*8bf0*/  FADD.FTZ R235, R235, R2 ;  /* 0x00000002ebeb7221 */ /* 0x000fc80000010000 */
[----:B------:R-:W-:Y:S01]  /*8c00*/  HMMA.16816.F32.BF16 R156, R164, R32, R156 ;  /* 0x00000020a49c723c */ /* 0x000fe2000004189c */
[----:B------:R-:W-:-:S05]  /*8c10*/  FADD.FTZ R236, R236, R0 ;  /* 0x00000000ecec7221 */ /* 0x000fca0000010000 */
[C---:B------:R-:W-:Y:S06]  /*8c20*/  HMMA.16816.F32.BF16 R148, R168.reuse, R150, R48 ;  /* 0x00000096a894723c */ /* 0x040fec0000041830 */
[----:B------:R-:W-:Y:S06]  /*8c30*/  HMMA.16816.F32.BF16 R160, R168, R32, R40 ;  /* 0x00000020a8a0723c */ /* 0x000fec0000041828 */
[-C--:B------:R-:W-:Y:S06]  /*8c40*/  HMMA.16816.F32.BF16 R164, R164, R34.reuse, R52 ;  /* 0x00000022a4a4723c */ /* 0x080fec0000041834 */
[----:B------:R-:W-:Y:S01]  /*8c50*/  HMMA.16816.F32.BF16 R168, R168, R34, R36 ;  /* 0x00000022a8a8723c */ /* 0x000fe20000041824 */
[----:B------:R-:W-:-:S02]  /*8c60*/  VIADD R220, R213, 0x400 ;  /* 0x00000400d5dc7836 */ /* 0x000fc40000000000 */
[C---:B------:R-:W-:Y:S02]  /*8c70*/  VIADD R219, R213.reuse, 0x800 ;  /* 0x00000800d5db7836 */ /* 0x040fe40000000000 */
[C---:B------:R-:W-:Y:S02]  /*8c80*/  VIADD R218, R213.reuse, 0xc00 ;  /* 0x00000c00d5da7836 */ /* 0x040fe40000000000 */
[C---:B------:R-:W-:Y:S02]  /*8c90*/  VIADD R217, R213.reuse, 0x1000 ;  /* 0x00001000d5d97836 */ /* 0x040fe40000000000 */
[C---:B------:R-:W-:Y:S02]  /*8ca0*/  VIADD R216, R213.reuse, 0x1400 ;  /* 0x00001400d5d87836 */ /* 0x040fe40000000000 */
[C---:B------:R-:W-:Y:S02]  /*8cb0*/  VIADD R215, R213.reuse, 0x1800 ;  /* 0x00001800d5d77836 */ /* 0x040fe40000000000 */
[----:B------:R-:W-:Y:S01]  /*8cc0*/  VIADD R214, R213, 0x1c00 ;  /* 0x00001c00d5d67836 */ /* 0x000fe20000000000 */
[----:B-1----:R-:W-:Y:S10]  /*8cd0*/  @!P0 BRA `(.L_x_254) ;  /* 0x0000006400e88947 */ /* 0x002ff40003800000 */
[C---:B-----5:R-:W-:Y:S01]  /*8ce0*/  IADD3 R247, R241.reuse, 0x4, RZ ;  /* 0x00000004f1f77810 */ /* 0x060fe20007ffe0ff */
[----:B------:R-:W-:Y:S01]  /*8cf0*/  IMAD.WIDE.U32 R232, R241, -0x326172a9, RZ ;  /* 0xcd9e8d57f1e87825 */ /* 0x000fe200078e00ff */
[----:B------:R-:W-:Y:S01]  /*8d00*/  IADD3 R221, R228, -0x2, RZ ;  /* 0xfffffffee4dd7810 */ /* 0x000fe20007ffe0ff */
[----:B------:R-:W-:Y:S01]  /*8d10*/  ULDC UR4, c[0x0][0x2ec] ;  /* 0x0000bb0000047ab9 */ /* 0x000fe20000000800 */
[----:B------:R-:W-:Y:S01]  /*8d20*/  MOV R132, R137 ;  /* 0x0000008900847202 */ /* 0x000fe20000000f00 */
[----:B------:R-:W-:Y:S01]  /*8d30*/  IMAD.WIDE.U32 R230, R247, -0x326172a9, RZ ;  /* 0xcd9e8d57f7e67825 */ /* 0x000fe200078e00ff */
[-C--:B------:R-:W-:Y:S01]  /*8d40*/  LOP3.LUT R228, R233, R237.reuse, RZ, 0x3c, !PT ;  /* 0x000000ede9e47212 */ /* 0x080fe200078e3cff */
[----:B------:R-:W-:Y:S01]  /*8d50*/  ULDC.64 UR10, c[0x0][0x220] ;  /* 0x00008800000a7ab9 */ /* 0x000fe20000000a00 */
[----:B------:R-:W-:Y:S01]  /*8d60*/  MOV R3, R138 ;  /* 0x0000008a00037202 */ /* 0x000fe20000000f00 */
[----:B------:R-:W-:Y:S01]  /*8d70*/  IMAD.WIDE.U32 R222, R249, -0x2daee0ad, RZ ;  /* 0xd2511f53f9de7825 */ /* 0x000fe200078e00ff */
[----:B------:R-:W-:Y:S01]  /*8d80*/  LOP3.LUT R226, R231, R237, RZ, 0x3c, !PT ;  /* 0x000000ede7e27212 */ /* 0x000fe200078e3cff */
[----:B------:R-:W-:Y:S01]  /*8d90*/  ULDC.64 UR12, c[0x0][0x250] ;  /* 0x00009400000c7ab9 */ /* 0x000fe20000000a00 */
[----:B------:R-:W-:Y:S01]  /*8da0*/  MOV R134, R135 ;  /* 0x0000008700867202 */ /* 0x000fe20000000f00 */
[----:B------:R-:W-:Y:S01]  /*8db0*/  IMAD.WIDE.U32 R228, R228, -0x2daee0ad, RZ ;  /* 0xd2511f53e4e47825 */ /* 0x000fe200078e00ff */
[----:B------:R-:W-:Y:S01]  /*8dc0*/  MOV R133, R136 ;  /* 0x0000008800857202 */ /* 0x000fe20000000f00 */
[----:B------:R-:W-:Y:S01]  /*8dd0*/  ULDC.64 UR6, c[0x0][0x218] ;  /* 0x0000860000067ab9 */ /* 0x000fe20000000a00 */
[----:B------:R-:W-:Y:S01]  /*8de0*/  ULDC.64 UR8, c[0x0][0x248] ;  /* 0x0000920000087ab9 */ /* 0x000fe20000000a00 */
[----:B------:R-:W-:Y:S01]  /*8df0*/  IMAD.WIDE.U32 R226, R226, -0x2daee0ad, RZ ;  /* 0xd2511f53e2e27825 */ /* 0x000fe200078e00ff */
[----:B------:R-:W-:Y:S06]  /*8e00*/  BRA `(.L_x_255) ;  /* 0x00000000006c7947 */ /* 0x000fec0003800000 */
.L_x_257:
[----:B------:R-:W2:Y:S01]  /*8e10*/  LDL.64 R240, [R1+0x20] ;  /* 0x0000200001f07983 */ /* 0x000ea20000100a00 */
[----:B------:R-:W-:Y:S03]  /*8e20*/  VIADD R0, R221, 0xffffffff ;  /* 0xffffffffdd007836 */ /* 0x000fe60000000000 */
[----:B------:R-:W3:Y:S01]  /*8e30*/  LDL.64 R238, [R1+0x10] ;  /* 0x0000100001ee7983 */ /* 0x000ee20000100a00 */
[C---:B------:R-:W-:Y:S01]  /*8e40*/  IMAD.WIDE.U32 R136, R0.reuse, UR8, RZ ;  /* 0x0000000800887c25 */ /* 0x040fe2000f8e00ff */
[----:B------:R-:W-:Y:S05]  /*8e50*/  SHF.R.S32.HI R135, RZ, 0x1f, R0 ;  /* 0x0000001fff877819 */ /* 0x000fea0000011400 */
[----:B------:R-:W-:Y:S04]  /*8e60*/  IMAD R135, R135, UR8, RZ ;  /* 0x0000000887877c24 */ /* 0x000fe8000f8e02ff */
[----:B------:R-:W-:Y:S04]  /*8e70*/  IMAD R135, R0, UR9, R135 ;  /* 0x0000000900877c24 */ /* 0x000fe8000f8e0287 */
[----:B------:R-:W-:Y:S01]  /*8e80*/  IMAD.IADD R135, R137, 0x1, R135 ;  /* 0x0000000189877824 */ /* 0x000fe200078e0287 */
[----:B--2---:R-:W-:Y:S04]  /*8e90*/  LEA R0, P1, R136, R240, 0x7 ;  /* 0x000000f088007211 */ /* 0x004fe800078238ff */
[----:B------:R-:W-:Y:S02]  /*8ea0*/  LEA R172, P2, R0, UR6, 0x1 ;  /* 0x0000000600ac7c11 */ /* 0x000fe4000f8408ff */
[----:B---3--:R-:W-:Y:S02]  /*8eb0*/  LEA.HI.X R135, R136, R239, R135, 0x7, P1 ;  /* 0x000000ef88877211 */ /* 0x008fe400008f3c87 */
        /* <DEDUP_REMOVED lines=16> */
.L_x_255:
[----:B------:R-:W2:Y:S01]  /*8fc0*/  LDL.64 R10, [R1+0x18] ;  /* 0x00001800010a7983 */ /* 0x000ea20000100a00 */
[----:B------:R-:W-:Y:S01]  /*8fd0*/  SHF.R.S32.HI R0, RZ, 0x1f, R221 ;  /* 0x0000001fff007819 */ /* 0x000fe200000114dd */
[----:B------:R-:W-:Y:S04]  /*8fe0*/  DEPBAR.LE SB0, 0x0 ;  /* 0x000080000000791a */ /* 0x000fe80000000000 */
[----:B------:R-:W3:Y:S01]  /*8ff0*/  LDL R6, [R1+0xc] ;  /* 0x00000c0001067983 */ /* 0x000ee20000100800 */
[----:B------:R-:W-:Y:S02]  /*9000*/  IMAD R0, R0, UR12, RZ ;  /* 0x0000000c00007c24 */ /* 0x000fe4000f8e02ff */
[C---:B------:R-:W-:Y:S01]  /*9010*/  IMAD.WIDE.U32 R4, R221.reuse, UR12, RZ ;  /* 0x0000000cdd047c25 */ /* 0x040fe2000f8e00ff */
[----:B------:R-:W-:Y:S03]  /*9020*/  BAR.SYNC.DEFER_BLOCKING 0x0 ;  /* 0x0000000000007b1d */ /* 0x000fe60000010000 */
        /* <DEDUP_REMOVED lines=12> */
[----:B-----5:R-:W-:Y:S01]  /*90f0*/  LDGSTS.E.BYPASS.LTC128B.128 [R224+0x4000], desc[UR30][R8.64] ;  /* 0x0400000008e07fae */ /* 0x020fe2000b901d5e */
        /* <DEDUP_REMOVED lines=44> */
[C---:B------:R-:W-:Y:S06]  /*93c0*/  HMMA.16816.F32.BF16 R72, R124.reuse, R80, RZ ;  /* 0x000000507c48723c */ /* 0x040fec00000418ff */
[-C--:B------:R-:W-:Y:S06]  /*93d0*/  HMMA.16816.F32.BF16 R76, R124, R82.reuse, RZ ;  /* 0x000000527c4c723c */ /* 0x080fec00000418ff */
[C---:B------:R-:W-:Y:S06]  /*93e0*/  HMMA.16816.F32.BF16 R80, R128.reuse, R82, RZ ;  /* 0x000000528050723c */ /* 0x040fec00000418ff */
        /* <DEDUP_REMOVED lines=11> */
[----:B------:R-:W-:Y:S01]  /*94a0*/  HMMA.16816.F32.BF16 R128, R128, R138, RZ ;  /* 0x0000008a8080723c */ /* 0x000fe200000418ff */
[----:B------:R-:W2:Y:S01]  /*94b0*/  LDSM.16.M88.4 R136, [R214] ;  /* 0x00000000d688783b */ /* 0x000ea20000000200 */
[----:B------:R-:W-:Y:S04]  /*94c0*/  DEPBAR.LE SB0, 0x0 ;  /* 0x000080000000791a */ /* 0x000fe80000000000 */
[-C--:B------:R-:W-:Y:S01]  /*94d0*/  HMMA.16816.F32.BF16 R4, R172, R176.reuse, R4 ;  /* 0x000000b0ac04723c */ /* 0x080fe20000041804 */
[----:B------:R-:W-:Y:S05]  /*94e0*/  BAR.SYNC.DEFER_BLOCKING 0x0 ;  /* 0x0000000000007b1d */ /* 0x000fea0000010000 */
        /* <DEDUP_REMOVED lines=53> */
[-C--:B--2---:R-:W-:Y:S05]  /*9840*/  HMMA.16816.F32.BF16 R116, R172, R136.reuse, R116 ;  /* 0x00000088ac74723c */ /* 0x084fea0000041874 */
        /* <DEDUP_REMOVED lines=80> */
.L_x_256:
[----:B-1----:R-:W-:Y:S01]  /*9d50*/  FMNMX.FTZ R136, R89, R176, !PT ;  /* 0x000000b059887209 */ /* 0x002fe20007810000 */
[----:B------:R-:W1:Y:S01]  /*9d60*/  SHFL.BFLY PT, R138, R2, 0x2, 0x1f ;  /* 0x0c401f00028a7f89 */ /* 0x000e6200000e0000 */
[----:B------:R-:W-:Y:S01]  /*9d70*/  FMNMX.FTZ R135, R78, R178, !PT ;  /* 0x000000b24e877209 */ /* 0x000fe20007810000 */
[----:B------:R-:W-:Y:S01]  /*9d80*/  IMAD.SHL.U32 R192, R221, 0x4, RZ ;  /* 0x00000004ddc07824 */ /* 0x000fe200078e00ff */
[----:B------:R-:W-:Y:S05]  /*9d90*/  FMNMX.FTZ R136, R92, R136, !PT ;  /* 0x000000885c887209 */ /* 0x000fea0007810000 */
[----:B------:R-:W-:Y:S01]  /*9da0*/  STL [R1+0x60], R235 ;  /* 0x000060eb01007387 */ /* 0x000fe20000100800 */
[----:B------:R-:W-:Y:S02]  /*9db0*/  FMNMX.FTZ R0, R131, R177, !PT ;  /* 0x000000b183007209 */ /* 0x000fe40007810000 */
        /* <DEDUP_REMOVED lines=12> */
[----:B------:R-:W-:Y:S01]  /*9e80*/  LOP3.LUT R180, R227, UR26, R222, 0x96, !PT ;  /* 0x0000001ae3b47c12 */ /* 0x000fe2000f8e96de */
[----:B------:R-:W-:Y:S01]  /*9e90*/  STL [R1+0x48], R218 ;  /* 0x000048da01007387 */ /* 0x000fe20000100800 */
[----:B-1----:R-:W-:Y:S02]  /*9ea0*/  FMNMX.FTZ R138, R2, R138, !PT ;  /* 0x0000008a028a7209 */ /* 0x002fe40007810000 */
[----:B------:R-:W-:Y:S01]  /*9eb0*/  FMNMX.FTZ R2, R95, R135, !PT ;  /* 0x000000875f027209 */ /* 0x000fe20007810000 */
[----:B------:R-:W1:Y:S01]  /*9ec0*/  SHFL.BFLY PT, R137, R0, 0x2, 0x1f ;  /* 0x0c401f0000897f89 */ /* 0x000e6200000e0000 */
[----:B------:R-:W-:Y:S01]  /*9ed0*/  FMNMX.FTZ R135, R109, R136, !PT ;  /* 0x000000886d877209 */ /* 0x000fe20007810000 */
[----:B------:R-:W-:Y:S01]  /*9ee0*/  IMAD.WIDE.U32 R180, R180, -0x326172a9, RZ ;  /* 0xcd9e8d57b4b47825 */ /* 0x000fe200078e00ff */
[----:B------:R-:W-:Y:S05]  /*9ef0*/  FMNMX.FTZ R2, R106, R2, !PT ;  /* 0x000000026a027209 */ /* 0x000fea0007810000 */
[----:B------:R-:W2:Y:S01]  /*9f00*/  SHFL.BFLY PT, R172, R138, 0x1, 0x1f ;  /* 0x0c201f008aac7f89 */ /* 0x000ea200000e0000 */
[----:B------:R-:W-:Y:S07]  /*9f10*/  FMNMX.FTZ R135, R120, R135, !PT ;  /* 0x0000008778877209 */ /* 0x000fee0007810000 */
[----:B------:R-:W-:Y:S01]  /*9f20*/  STL [R1+0x44], R217 ;  /* 0x000044d901007387 */ /* 0x000fe20000100800 */
[----:B------:R-:W-:Y:S03]  /*9f30*/  FMNMX.FTZ R136, R121, R135, !PT ;  /* 0x0000008779887209 */ /* 0x000fe60007810000 */
[----:B------:R-:W-:Y:S01]  /*9f40*/  STL [R1+0x40], R216 ;  /* 0x000040d801007387 */ /* 0x000fe20000100800 */
[----:B------:R-:W-:Y:S03]  /*9f50*/  FMNMX.FTZ R136, R124, R136, !PT ;  /* 0x000000887c887209 */ /* 0x000fe60007810000 */
[----:B------:R-:W-:Y:S01]  /*9f60*/  STL [R1+0x3c], R215 ;  /* 0x00003cd701007387 */ /* 0x000fe20000100800 */
[----:B------:R-:W-:Y:S03]  /*9f70*/  FMNMX.FTZ R136, R125, R136, !PT ;  /* 0x000000887d887209 */ /* 0x000fe60007810000 */
[----:B------:R3:W-:Y:S01]  /*9f80*/  STL [R1+0x38], R214 ;  /* 0x000038d601007387 */ /* 0x0007e20000100800 */
[----:B-1----:R-:W-:Y:S03]  /*9f90*/  FMNMX.FTZ R137, R0, R137, !PT ;  /* 0x0000008900897209 */ /* 0x002fe60007810000 */
[----:B------:R-:W-:Y:S01]  /*9fa0*/  STL [R1+0x34], R213 ;  /* 0x000034d501007387 */ /* 0x000fe20000100800 */
[----:B------:R-:W-:Y:S02]  /*9fb0*/  FMNMX.FTZ R0, R107, R2, !PT ;  /* 0x000000026b007209 */ /* 0x000fe40007810000 */
[----:B--2---:R-:W-:Y:S01]  /*9fc0*/  FMNMX.FTZ R138, R138, R172, !PT ;  /* 0x000000ac8a8a7209 */ /* 0x004fe20007810000 */
[----:B------:R-:W-:Y:S01]  /*9fd0*/  STL [R1+0x30], R212 ;  /* 0x000030d401007387 */ /* 0x000fe20000100800 */
[----:B------:R-:W-:Y:S02]  /*9fe0*/  FMNMX.FTZ R0, R110, R0, !PT ;  /* 0x000000006e007209 */ /* 0x000fe40007810000 */
[C---:B------:R-:W-:Y:S01]  /*9ff0*/  FSETP.NEU.FTZ.AND P1, PT, R138.reuse, -INF , PT ;  /* 0xff8000008a00780b */ /* 0x040fe20003f3d000 */
[----:B------:R-:W-:Y:S01]  /*a000*/  FMUL.FTZ R179, R138, UR4 ;  /* 0x000000048ab37c20 */ /* 0x000fe20008410000 */
[----:B------:R-:W-:Y:S01]  /*a010*/  FMNMX.FTZ R0, R111, R0, !PT ;  /* 0x000000006f007209 */ /* 0x000fe20007810000 */
[----:B------:R-:W1:Y:S03]  /*a020*/  SHFL.BFLY PT, R139, R136, 0x2, 0x1f ;  /* 0x0c401f00888b7f89 */ /* 0x000e6600000e0000 */
[----:B------:R-:W-:Y:S05]  /*a030*/  FSEL R179, R179, RZ, P1 ;  /* 0x000000ffb3b37208 */ /* 0x000fea0000800000 */
[----:B------:R2:W-:Y:S01]  /*a040*/  STL [R1+0x2c], R211 ;  /* 0x00002cd301007387 */ /* 0x0005e20000100800 */
[----:B------:R-:W-:Y:S03]  /*a050*/  FMNMX.FTZ R0, R122, R0, !PT ;  /* 0x000000007a007209 */ /* 0x000fe60007810000 */
[----:B------:R4:W-:Y:S01]  /*a060*/  STL [R1+0x28], R210 ;  /* 0x000028d201007387 */ /* 0x0009e20000100800 */
[----:B------:R-:W-:Y:S01]  /*a070*/  FMNMX.FTZ R0, R123, R0, !PT ;  /* 0x000000007b007209 */ /* 0x000fe20007810000 */
[--C-:B------:R-:W-:Y:S01]  /*a080*/  FFMA.FTZ R16, R16, UR4, -R179.reuse ;  /* 0x0000000410107c23 */ /* 0x100fe200080108b3 */
[--C-:B------:R-:W-:Y:S01]  /*a090*/  FFMA.FTZ R17, R17, UR4, -R179.reuse ;  /* 0x0000000411117c23 */ /* 0x100fe200080108b3 */
[----:B------:R-:W-:Y:S01]  /*a0a0*/  STL [R1+0x58], R221 ;  /* 0x000058dd01007387 */ /* 0x000fe20000100800 */
[----:B------:R-:W-:Y:S01]  /*a0b0*/  FMNMX.FTZ R0, R126, R0, !PT ;  /* 0x000000007e007209 */ /* 0x000fe20007810000 */
[----:B------:R2:W-:Y:S01]  /*a0c0*/  MUFU.EX2 R199, R16 ;  /* 0x0000001000c77308 */ /* 0x0005e20000000800 */
[--C-:B------:R-:W-:Y:S01]  /*a0d0*/  FFMA.FTZ R64, R64, UR4, -R179.reuse ;  /* 0x0000000440407c23 */ /* 0x100fe200080108b3 */
[--C-:B------:R-:W-:Y:S01]  /*a0e0*/  FFMA.FTZ R65, R65, UR4, -R179.reuse ;  /* 0x0000000441417c23 */ /* 0x100fe200080108b3 */
[----:B------:R-:W-:Y:S01]  /*a0f0*/  FMNMX.FTZ R0, R127, R0, !PT ;  /* 0x000000007f007209 */ /* 0x000fe20007810000 */
[--C-:B------:R-:W-:Y:S01]  /*a100*/  FFMA.FTZ R84, R84, UR4, -R179.reuse ;  /* 0x0000000454547c23 */ /* 0x100fe200080108b3 */
[--C-:B------:R-:W-:Y:S01]  /*a110*/  FFMA.FTZ R85, R85, UR4, -R179.reuse ;  /* 0x0000000455557c23 */ /* 0x100fe200080108b3 */
[--C-:B------:R-:W-:Y:S01]  /*a120*/  FFMA.FTZ R4, R4, UR4, -R179.reuse ;  /* 0x0000000404047c23 */ /* 0x100fe200080108b3 */
[--C-:B------:R-:W-:Y:S01]  /*a130*/  FFMA.FTZ R20, R20, UR4, -R179.reuse ;  /* 0x0000000414147c23 */ /* 0x100fe200080108b3 */
[----:B------:R-:W4:Y:S02]  /*a140*/  SHFL.BFLY PT, R2, R0, 0x2, 0x1f ;  /* 0x0c401f0000027f89 */ /* 0x000f2400000e0000 */
[----:B---3--:R-:W-:Y:S01]  /*a150*/  MUFU.EX2 R214, R17 ;  /* 0x0000001100d67308 */ /* 0x008fe20000000800 */
[----:B-1----:R-:W-:Y:S01]  /*a160*/  FMNMX.FTZ R136, R136, R139, !PT ;  /* 0x0000008b88887209 */ /* 0x002fe20007810000 */
[--C-:B------:R-:W-:Y:S04]  /*a170*/  FFMA.FTZ R21, R21, UR4, -R179.reuse ;  /* 0x0000000415157c23 */ /* 0x100fe800080108b3 */
[----:B------:R-:W1:Y:S01]  /*a180*/  SHFL.BFLY PT, R135, R137, 0x1, 0x1f ;  /* 0x0c201f0089877f89 */ /* 0x000e6200000e0000 */
[--C-:B------:R-:W-:Y:S01]  /*a190*/  FFMA.FTZ R37, R37, UR4, -R179.reuse ;  /* 0x0000000425257c23 */ /* 0x100fe200080108b3 */
[--C-:B------:R-:W-:Y:S01]  /*a1a0*/  FFMA.FTZ R48, R48, UR4, -R179.reuse ;  /* 0x0000000430307c23 */ /* 0x100fe200080108b3 */
[--C-:B------:R-:W-:Y:S01]  /*a1b0*/  FFMA.FTZ R96, R96, UR4, -R179.reuse ;  /* 0x0000000460607c23 */ /* 0x100fe200080108b3 */
[--C-:B------:R-:W-:Y:S04]  /*a1c0*/  FFMA.FTZ R49, R49, UR4, -R179.reuse ;  /* 0x0000000431317c23 */ /* 0x100fe800080108b3 */
[----:B--2---:R-:W2:Y:S01]  /*a1d0*/  SHFL.BFLY PT, R16, R136, 0x1, 0x1f ;  /* 0x0c201f0088107f89 */ /* 0x004ea200000e0000 */
        /* <DEDUP_REMOVED lines=8> */
[----:B----4-:R-:W-:Y:S01]  /*a260*/  MUFU.EX2 R210, R65 ;  /* 0x0000004100d27308 */ /* 0x010fe20000000800 */
[--C-:B------:R-:W-:Y:S01]  /*a270*/  FFMA.FTZ R81, R81, UR4, -R179.reuse ;  /* 0x0000000451517c23 */ /* 0x100fe200080108b3 */
[--C-:B------:R-:W-:Y:S01]  /*a280*/  FFMA.FTZ R5, R5, UR4, -R179.reuse ;  /* 0x0000000405057c23 */ /* 0x100fe200080108b3 */
[--C-:B------:R-:W-:Y:S01]  /*a290*/  FFMA.FTZ R32, R32, UR4, -R179.reuse ;  /* 0x0000000420207c23 */ /* 0x100fe200080108b3 */
[--C-:B------:R-:W-:Y:S01]  /*a2a0*/  FFMA.FTZ R33, R33, UR4, -R179.reuse ;  /* 0x0000000421217c23 */ /* 0x100fe200080108b3 */
[--C-:B------:R-:W-:Y:S01]  /*a2b0*/  FFMA.FTZ R112, R112, UR4, -R179.reuse ;  /* 0x0000000470707c23 */ /* 0x100fe200080108b3 */
[----:B------:R-:W-:Y:S01]  /*a2c0*/  FMNMX.FTZ R0, R0, R2, !PT ;  /* 0x0000000200007209 */ /* 0x000fe20007810000 */
[--C-:B------:R-:W-:Y:S03]  /*a2d0*/  FFMA.FTZ R113, R113, UR4, -R179.reuse ;  /* 0x0000000471717c23 */ /* 0x100fe600080108b3 */
[----:B------:R3:W-:Y:S01]  /*a2e0*/  MUFU.EX2 R200, R4 ;  /* 0x0000000400c87308 */ /* 0x0007e20000000800 */
[--C-:B------:R-:W-:Y:S01]  /*a2f0*/  FFMA.FTZ R100, R100, UR4, -R179.reuse ;  /* 0x0000000464647c23 */ /* 0x100fe200080108b3 */
[----:B-1----:R-:W-:Y:S01]  /*a300*/  FMNMX.FTZ R137, R137, R135, !PT ;  /* 0x0000008789897209 */ /* 0x002fe20007810000 */
[----:B------:R-:W1:Y:S01]  /*a310*/  SHFL.BFLY PT, R2, R0, 0x1, 0x1f ;  /* 0x0c201f0000027f89 */ /* 0x000e6200000e0000 */
[--C-:B------:R-:W-:Y:S01]  /*a320*/  FFMA.FTZ R101, R101, UR4, -R179.reuse ;  /* 0x0000000465657c23 */ /* 0x100fe200080108b3 */
[--C-:B------:R-:W-:Y:S01]  /*a330*/  FFMA.FTZ R128, R128, UR4, -R179.reuse ;  /* 0x0000000480807c23 */ /* 0x100fe200080108b3 */
[C---:B------:R-:W-:Y:S01]  /*a340*/  FSETP.NEU.FTZ.AND P1, PT, R137.reuse, -INF , PT ;  /* 0xff8000008900780b */ /* 0x040fe20003f3d000 */
[----:B------:R-:W-:Y:S01]  /*a350*/  FMUL.FTZ R178, R137, UR4 ;  /* 0x0000000489b27c20 */ /* 0x000fe20008410000 */
[----:B--2---:R-:W-:Y:S02]  /*a360*/  FMNMX.FTZ R136, R136, R16, !PT ;  /* 0x0000001088887209 */ /* 0x004fe40007810000 */
[----:B------:R-:W-:Y:S01]  /*a370*/  MUFU.EX2 R245, R20 ;  /* 0x0000001400f57308 */ /* 0x000fe20000000800 */
[--C-:B------:R-:W-:Y:S01]  /*a380*/  FFMA.FTZ R129, R129, UR4, -R179.reuse ;  /* 0x0000000481817c23 */ /* 0x100fe200080108b3 */
[--C-:B------:R-:W-:Y:S01]  /*a390*/  FFMA.FTZ R116, R116, UR4, -R179.reuse ;  /* 0x0000000474747c23 */ /* 0x100fe200080108b3 */
[----:B------:R-:W-:Y:S01]  /*a3a0*/  FSEL R178, R178, RZ, P1 ;  /* 0x000000ffb2b27208 */ /* 0x000fe20000800000 */
[C---:B------:R-:W-:Y:S01]  /*a3b0*/  FMUL.FTZ R177, R136.reuse, UR4 ;  /* 0x0000000488b17c20 */ /* 0x040fe20008410000 */
[----:B------:R-:W-:Y:S01]  /*a3c0*/  FSETP.NEU.FTZ.AND P1, PT, R136, -INF , PT ;  /* 0xff8000008800780b */ /* 0x000fe20003f3d000 */
[----:B------:R-:W-:Y:S01]  /*a3d0*/  FFMA.FTZ R179, R117, UR4, -R179 ;  /* 0x0000000475b37c23 */ /* 0x000fe200080108b3 */
[----:B---3--:R-:W-:Y:S01]  /*a3e0*/  LOP3.LUT R4, R223, UR33, R192, 0x96, !PT ;  /* 0x00000021df047c12 */ /* 0x008fe2000f8e96c0 */
[--C-:B------:R-:W-:Y:S01]  /*a3f0*/  FFMA.FTZ R6, R6, UR4, -R178.reuse ;  /* 0x0000000406067c23 */ /* 0x100fe200080108b2 */
[----:B------:R-:W-:Y:S01]  /*a400*/  FSEL R177, R177, RZ, P1 ;  /* 0x000000ffb1b17208 */ /* 0x000fe20000800000 */
[--C-:B------:R-:W-:Y:S01]  /*a410*/  FFMA.FTZ R7, R7, UR4, -R178.reuse ;  /* 0x0000000407077c23 */ /* 0x100fe200080108b2 */
[--C-:B------:R-:W-:Y:S01]  /*a420*/  FFMA.FTZ R18, R18, UR4, -R178.reuse ;  /* 0x0000000412127c23 */ /* 0x100fe200080108b2 */
[----:B------:R-:W-:Y:S01]  /*a430*/  MUFU.EX2 R235, R6 ;  /* 0x0000000600eb7308 */ /* 0x000fe20000000800 */
[--C-:B------:R-:W-:Y:S01]  /*a440*/  FFMA.FTZ R19, R19, UR4, -R178.reuse ;  /* 0x0000000413137c23 */ /* 0x100fe200080108b2 */
[--C-:B------:R-:W-:Y:S01]  /*a450*/  FFMA.FTZ R8, R8, UR4, -R177.reuse ;  /* 0x0000000408087c23 */ /* 0x100fe200080108b1 */
[--C-:B------:R-:W-:Y:S01]  /*a460*/  FFMA.FTZ R9, R9, UR4, -R177.reuse ;  /* 0x0000000409097c23 */ /* 0x100fe200080108b1 */
[--C-:B------:R-:W-:Y:S01]  /*a470*/  FFMA.FTZ R12, R12, UR4, -R177.reuse ;  /* 0x000000040c0c7c23 */ /* 0x100fe200080108b1 */
[----:B-1----:R-:W-:Y:S01]  /*a480*/  FMNMX.FTZ R135, R0, R2, !PT ;  /* 0x0000000200877209 */ /* 0x002fe20007810000 */
[--C-:B------:R-:W-:Y:S01]  /*a490*/  FFMA.FTZ R40, R40, UR4, -R177.reuse ;  /* 0x0000000428287c23 */ /* 0x100fe200080108b1 */
[--C-:B------:R-:W-:Y:S03]  /*a4a0*/  FFMA.FTZ R45, R45, UR4, -R177.reuse ;  /* 0x000000042d2d7c23 */ /* 0x100fe600080108b1 */
[----:B------:R1:W-:Y:S01]  /*a4b0*/  MUFU.EX2 R194, R8 ;  /* 0x0000000800c27308 */ /* 0x0003e20000000800 */
[C---:B------:R-:W-:Y:S01]  /*a4c0*/  FSETP.NEU.FTZ.AND P1, PT, R135.reuse, -INF , PT ;  /* 0xff8000008700780b */ /* 0x040fe20003f3d000 */
[----:B------:R-:W-:Y:S01]  /*a4d0*/  FMUL.FTZ R176, R135, UR4 ;  /* 0x0000000487b07c20 */ /* 0x000fe20008410000 */
[--C-:B------:R-:W-:Y:S01]  /*a4e0*/  FFMA.FTZ R51, R51, UR4, -R178.reuse ;  /* 0x0000000433337c23 */ /* 0x100fe200080108b2 */
[--C-:B------:R-:W-:Y:S01]  /*a4f0*/  FFMA.FTZ R44, R44, UR4, -R177.reuse ;  /* 0x000000042c2c7c23 */ /* 0x100fe200080108b1 */
[--C-:B------:R-:W-:Y:S01]  /*a500*/  FFMA.FTZ R67, R67, UR4, -R178.reuse ;  /* 0x0000000443437c23 */ /* 0x100fe200080108b2 */
[--C-:B------:R-:W-:Y:S01]  /*a510*/  FFMA.FTZ R39, R39, UR4, -R178.reuse ;  /* 0x0000000427277c23 */ /* 0x100fe200080108b2 */
[----:B------:R-:W-:Y:S03]  /*a520*/  FSEL R176, R176, RZ, P1 ;  /* 0x000000ffb0b07208 */ /* 0x000fe60000800000 */
[----:B------:R2:W-:Y:S01]  /*a530*/  MUFU.EX2 R247, R9 ;  /* 0x0000000900f77308 */ /* 0x0005e20000000800 */
[--C-:B------:R-:W-:Y:S01]  /*a540*/  FFMA.FTZ R86, R86, UR4, -R178.reuse ;  /* 0x0000000456567c23 */ /* 0x100fe200080108b2 */
[--C-:B------:R-:W-:Y:S01]  /*a550*/  FFMA.FTZ R25, R25, UR4, -R177.reuse ;  /* 0x0000000419197c23 */ /* 0x100fe200080108b1 */
[----:B------:R-:W-:Y:S01]  /*a560*/  FFMA.FTZ R22, R22, UR4, -R178 ;  /* 0x0000000416167c23 */ /* 0x000fe200080108b2 */
[--C-:B------:R-:W-:Y:S01]  /*a570*/  FFMA.FTZ R11, R11, UR4, -R176.reuse ;  /* 0x000000040b0b7c23 */ /* 0x100fe200080108b0 */
[--C-:B------:R-:W-:Y:S01]  /*a580*/  FFMA.FTZ R14, R14, UR4, -R176.reuse ;  /* 0x000000040e0e7c23 */ /* 0x100fe200080108b0 */
[--C-:B------:R-:W-:Y:S01]  /*a590*/  FFMA.FTZ R15, R15, UR4, -R176.reuse ;  /* 0x000000040f0f7c23 */ /* 0x100fe200080108b0 */
[----:B------:R-:W-:Y:S03]  /*a5a0*/  FFMA.FTZ R27, R27, UR4, -R176 ;  /* 0x000000041b1b7c23 */ /* 0x000fe600080108b0 */
[----:B------:R3:W-:Y:S01]  /*a5b0*/  MUFU.EX2 R246, R5 ;  /* 0x0000000500f67308 */ /* 0x0007e20000000800 */
[----:B-1----:R-:W-:Y:S01]  /*a5c0*/  LOP3.LUT R8, R229, UR26, R222, 0x96, !PT ;  /* 0x0000001ae5087c12 */ /* 0x002fe2000f8e96de */
[--C-:B------:R-:W-:Y:S01]  /*a5d0*/  FFMA.FTZ R10, R10, UR4, -R176.reuse ;  /* 0x000000040a0a7c23 */ /* 0x100fe200080108b0 */
[--C-:B------:R-:W-:Y:S01]  /*a5e0*/  FFMA.FTZ R13, R13, UR4, -R177.reuse ;  /* 0x000000040d0d7c23 */ /* 0x100fe200080108b1 */
[----:B------:R-:W-:Y:S02]  /*a5f0*/  VIADD R0, R192, 0x1 ;  /* 0x00000001c0007836 */ /* 0x000fe40000000000 */
[--C-:B------:R-:W-:Y:S01]  /*a600*/  FFMA.FTZ R46, R46, UR4, -R176.reuse ;  /* 0x000000042e2e7c23 */ /* 0x100fe200080108b0 */
[--C-:B------:R-:W-:Y:S01]  /*a610*/  FFMA.FTZ R47, R47, UR4, -R176.reuse ;  /* 0x000000042f2f7c23 */ /* 0x100fe200080108b0 */
[----:B------:R-:W-:Y:S02]  /*a620*/  FFMA.FTZ R58, R58, UR4, -R176 ;  /* 0x000000043a3a7c23 */ /* 0x000fe400080108b0 */
[----:B------:R1:W-:Y:S01]  /*a630*/  MUFU.EX2 R224, R7 ;  /* 0x0000000700e07308 */ /* 0x0003e20000000800 */
[----:B------:R-:W-:Y:S01]  /*a640*/  LOP3.LUT R0, R223, UR33, R0, 0x96, !PT ;  /* 0x00000021df007c12 */ /* 0x000fe2000f8e9600 */
[----:B--2---:R-:W-:Y:S04]  /*a650*/  IMAD.WIDE.U32 R8, R8, -0x326172a9, RZ ;  /* 0xcd9e8d5708087825 */ /* 0x004fe800078e00ff */
[--C-:B------:R-:W-:Y:S01]  /*a660*/  FFMA.FTZ R34, R34, UR4, -R178.reuse ;  /* 0x0000000422227c23 */ /* 0x100fe200080108b2 */
[----:B------:R-:W-:Y:S01]  /*a670*/  FFMA.FTZ R23, R23, UR4, -R178 ;  /* 0x0000000417177c23 */ /* 0x000fe200080108b2 */
[--C-:B------:R-:W-:Y:S01]  /*a680*/  FFMA.FTZ R24, R24, UR4, -R177.reuse ;  /* 0x0000000418187c23 */ /* 0x100fe200080108b1 */
[--C-:B------:R-:W-:Y:S01]  /*a690*/  FFMA.FTZ R29, R29, UR4, -R177.reuse ;  /* 0x000000041d1d7c23 */ /* 0x100fe200080108b1 */
[----:B------:R-:W-:Y:S01]  /*a6a0*/  MUFU.EX2 R217, R18 ;  /* 0x0000001200d97308 */ /* 0x000fe20000000800 */
[----:B---3--:R-:W-:Y:S04]  /*a6b0*/  IMAD.WIDE.U32 R4, R4, -0x326172a9, RZ ;  /* 0xcd9e8d5704047825 */ /* 0x008fe800078e00ff */
[--C-:B------:R-:W-:Y:S01]  /*a6c0*/  FFMA.FTZ R28, R28, UR4, -R177.reuse ;  /* 0x000000041c1c7c23 */ /* 0x100fe200080108b1 */
[--C-:B------:R-:W-:Y:S01]  /*a6d0*/  FFMA.FTZ R26, R26, UR4, -R176.reuse ;  /* 0x000000041a1a7c23 */ /* 0x100fe200080108b0 */
[----:B------:R-:W-:Y:S01]  /*a6e0*/  FFMA.FTZ R42, R42, UR4, -R176 ;  /* 0x000000042a2a7c23 */ /* 0x000fe200080108b0 */
[----:B------:R-:W-:Y:S01]  /*a6f0*/  LOP3.LUT R2, R5, UR27, R232, 0x96, !PT ;  /* 0x0000001b05027c12 */ /* 0x000fe2000f8e96e8 */
[----:B------:R-:W-:Y:S01]  /*a700*/  FFMA.FTZ R38, R38, UR4, -R178 ;  /* 0x0000000426267c23 */ /* 0x000fe200080108b2 */
[----:B------:R-:W-:Y:S01]  /*a710*/  LOP3.LUT R16, R9, UR25, R4, 0x96, !PT ;  /* 0x0000001909107c12 */ /* 0x000fe2000f8e9604 */
[----:B------:R2:W-:Y:S01]  /*a720*/  MUFU.EX2 R220, R19 ;  /* 0x0000001300dc7308 */ /* 0x0005e20000000800 */
[----:B-1----:R-:W-:Y:S01]  /*a730*/  LOP3.LUT R7, R5, UR27, R230, 0x96, !PT ;  /* 0x0000001b05077c12 */ /* 0x002fe2000f8e96e6 */
[--C-:B------:R-:W-:Y:S01]  /*a740*/  FFMA.FTZ R41, R41, UR4, -R177.reuse ;  /* 0x0000000429297c23 */ /* 0x100fe200080108b1 */
[----:B------:R-:W-:Y:S01]  /*a750*/  LOP3.LUT R6, R181, UR25, R4, 0x96, !PT ;  /* 0x00000019b5067c12 */ /* 0x000fe2000f8e9604 */
[----:B------:R-:W-:Y:S04]  /*a760*/  IMAD.WIDE.U32 R4, R2, -0x2daee0ad, RZ ;  /* 0xd2511f5302047825 */ /* 0x000fe800078e00ff */
[----:B------:R-:W-:Y:S01]  /*a770*/  FFMA.FTZ R43, R43, UR4, -R176 ;  /* 0x000000042b2b7c23 */ /* 0x000fe200080108b0 */
[----:B------:R-:W-:Y:S01]  /*a780*/  FFMA.FTZ R50, R50, UR4, -R178 ;  /* 0x0000000432327c23 */ /* 0x000fe200080108b2 */
[----:B------:R-:W-:Y:S01]  /*a790*/  MUFU.EX2 R216, R12 ;  /* 0x0000000c00d87308 */ /* 0x000fe20000000800 */
[----:B------:R-:W-:Y:S01]  /*a7a0*/  LOP3.LUT R139, R5, UR24, R228, 0x96, !PT ;  /* 0x00000018058b7c12 */ /* 0x000fe2000f8e96e4 */
[----:B------:R-:W-:Y:S04]  /*a7b0*/  IMAD.WIDE.U32 R16, R16, -0x2daee0ad, RZ ;  /* 0xd2511f5310107825 */ /* 0x000fe800078e00ff */
[----:B------:R-:W-:Y:S01]  /*a7c0*/  FFMA.FTZ R54, R54, UR4, -R178 ;  /* 0x0000000436367c23 */ /* 0x000fe200080108b2 */
[--C-:B------:R-:W-:Y:S01]  /*a7d0*/  FFMA.FTZ R56, R56, UR4, -R177.reuse ;  /* 0x0000000438387c23 */ /* 0x100fe200080108b1 */
[--C-:B------:R-:W-:Y:S01]  /*a7e0*/  FFMA.FTZ R61, R61, UR4, -R177.reuse ;  /* 0x000000043d3d7c23 */ /* 0x100fe200080108b1 */
[----:B------:R-:W-:Y:S01]  /*a7f0*/  LOP3.LUT R172, R17, UR22, R4, 0x96, !PT ;  /* 0x0000001611ac7c12 */ /* 0x000fe2000f8e9604 */
[----:B------:R1:W-:Y:S01]  /*a800*/  MUFU.EX2 R198, R10 ;  /* 0x0000000a00c67308 */ /* 0x0003e20000000800 */
[----:B--2---:R-:W-:Y:S04]  /*a810*/  IMAD.WIDE.U32 R18, R0, -0x326172a9, RZ ;  /* 0xcd9e8d5700127825 */ /* 0x004fe800078e00ff */
[--C-:B------:R-:W-:Y:S01]  /*a820*/  FFMA.FTZ R87, R87, UR4, -R178.reuse ;  /* 0x0000000457577c23 */ /* 0x100fe200080108b2 */
[--C-:B------:R-:W-:Y:S01]  /*a830*/  FFMA.FTZ R76, R76, UR4, -R177.reuse ;  /* 0x000000044c4c7c23 */ /* 0x100fe200080108b1 */
[----:B------:R-:W-:Y:S01]  /*a840*/  FFMA.FTZ R82, R82, UR4, -R178 ;  /* 0x0000000452527c23 */ /* 0x000fe200080108b2 */
[C---:B------:R-:W-:Y:S01]  /*a850*/  LOP3.LUT R0, R19.reuse, UR27, R230, 0x96, !PT ;  /* 0x0000001b13007c12 */ /* 0x040fe2000f8e96e6 */
[----:B------:R-:W-:Y:S01]  /*a860*/  FFMA.FTZ R98, R98, UR4, -R178 ;  /* 0x0000000462627c23 */ /* 0x000fe200080108b2 */
[----:B------:R-:W-:Y:S01]  /*a870*/  LOP3.LUT R19, R19, UR27, R232, 0x96, !PT ;  /* 0x0000001b13137c12 */ /* 0x000fe2000f8e96e8 */
[----:B------:R2:W-:Y:S01]  /*a880*/  MUFU.EX2 R244, R13 ;  /* 0x0000000d00f47308 */ /* 0x0005e20000000800 */
[--C-:B------:R-:W-:Y:S01]  /*a890*/  FFMA.FTZ R99, R99, UR4, -R178.reuse ;  /* 0x0000000463637c23 */ /* 0x100fe200080108b2 */
[--C-:B------:R-:W-:Y:S01]  /*a8a0*/  FFMA.FTZ R72, R72, UR4, -R177.reuse ;  /* 0x0000000448487c23 */ /* 0x100fe200080108b1 */
[----:B------:R-:W-:Y:S01]  /*a8b0*/  FFMA.FTZ R70, R70, UR4, -R178 ;  /* 0x0000000446467c23 */ /* 0x000fe200080108b2 */
[--C-:B------:R-:W-:Y:S01]  /*a8c0*/  FFMA.FTZ R31, R31, UR4, -R176.reuse ;  /* 0x000000041f1f7c23 */ /* 0x100fe200080108b0 */
[----:B------:R-:W-:Y:S01]  /*a8d0*/  FFMA.FTZ R30, R30, UR4, -R176 ;  /* 0x000000041e1e7c23 */ /* 0x000fe200080108b0 */
[--C-:B------:R-:W-:Y:S01]  /*a8e0*/  FFMA.FTZ R55, R55, UR4, -R178.reuse ;  /* 0x0000000437377c23 */ /* 0x100fe200080108b2 */
[----:B------:R-:W-:Y:S01]  /*a8f0*/  FFMA.FTZ R66, R66, UR4, -R178 ;  /* 0x0000000442427c23 */ /* 0x000fe200080108b2 */
[--C-:B-1----:R-:W-:Y:S02]  /*a900*/  LOP3.LUT R10, R181, UR25, R18.reuse, 0x96, !PT ;  /* 0x00000019b50a7c12 */ /* 0x102fe4000f8e9612 */
[----:B------:R1:W-:Y:S01]  /*a910*/  MUFU.EX2 R219, R11 ;  /* 0x0000000b00db7308 */ /* 0x0003e20000000800 */
[----:B------:R-:W-:Y:S01]  /*a920*/  LOP3.LUT R18, R9, UR25, R18, 0x96, !PT ;  /* 0x0000001909127c12 */ /* 0x000fe2000f8e9612 */
[----:B------:R-:W-:Y:S04]  /*a930*/  IMAD.WIDE.U32 R4, R7, -0x2daee0ad, RZ ;  /* 0xd2511f5307047825 */ /* 0x000fe800078e00ff */
[----:B------:R-:W-:Y:S01]  /*a940*/  FFMA.FTZ R59, R59, UR4, -R176 ;  /* 0x000000043b3b7c23 */ /* 0x000fe200080108b0 */
[--C-:B------:R-:W-:Y:S01]  /*a950*/  FFMA.FTZ R60, R60, UR4, -R177.reuse ;  /* 0x000000043c3c7c23 */ /* 0x100fe200080108b1 */
[----:B------:R-:W-:Y:S01]  /*a960*/  IMAD.WIDE.U32 R174, R0, -0x2daee0ad, RZ ;  /* 0xd2511f5300ae7825 */ /* 0x000fe200078e00ff */
[--C-:B------:R-:W-:Y:S01]  /*a970*/  LOP3.LUT R2, R5, UR24, R226.reuse, 0x96, !PT ;  /* 0x0000001805027c12 */ /* 0x100fe2000f8e96e2 */
[----:B------:R-:W-:Y:S02]  /*a980*/  MUFU.EX2 R218, R14 ;  /* 0x0000000e00da7308 */ /* 0x000fe40000000800 */
[--C-:B------:R-:W-:Y:S01]  /*a990*/  FFMA.FTZ R57, R57, UR4, -R177.reuse ;  /* 0x0000000439397c23 */ /* 0x100fe200080108b1 */
[----:B--2---:R-:W-:Y:S01]  /*a9a0*/  IMAD.WIDE.U32 R12, R6, -0x2daee0ad, RZ ;  /* 0xd2511f53060c7825 */ /* 0x004fe200078e00ff */
[----:B------:R-:W-:Y:S03]  /*a9b0*/  LOP3.LUT R6, R175, UR24, R226, 0x96, !PT ;  /* 0x00000018af067c12 */ /* 0x000fe6000f8e96e2 */
[--C-:B------:R-:W-:Y:S01]  /*a9c0*/  FFMA.FTZ R62, R62, UR4, -R176.reuse ;  /* 0x000000043e3e7c23 */ /* 0x100fe200080108b0 */
[----:B------:R-:W-:Y:S01]  /*a9d0*/  FFMA.FTZ R63, R63, UR4, -R176 ;  /* 0x000000043f3f7c23 */ /* 0x000fe200080108b0 */
[----:B------:R-:W-:Y:S01]  /*a9e0*/  LOP3.LUT R0, R13, UR22, R4, 0x96, !PT ;  /* 0x000000160d007c12 */ /* 0x000fe2000f8e9604 */
[----:B------:R2:W-:Y:S01]  /*a9f0*/  MUFU.EX2 R236, R15 ;  /* 0x0000000f00ec7308 */ /* 0x0005e20000000800 */
[----:B-1----:R-:W-:Y:S04]  /*aa00*/  IMAD.WIDE.U32 R10, R10, -0x2daee0ad, RZ ;  /* 0xd2511f530a0a7825 */ /* 0x002fe800078e00ff */
[----:B------:R-:W-:Y:S01]  /*aa10*/  FFMA.FTZ R83, R83, UR4, -R178 ;  /* 0x0000000453537c23 */ /* 0x000fe200080108b2 */
[----:B------:R-:W-:Y:S01]  /*aa20*/  FFMA.FTZ R74, R74, UR4, -R176 ;  /* 0x000000044a4a7c23 */ /* 0x000fe200080108b0 */
[----:B------:R-:W-:Y:S01]  /*aa30*/  IMAD.WIDE.U32 R4, R139, -0x326172a9, RZ ;  /* 0xcd9e8d578b047825 */ /* 0x000fe200078e00ff */
[----:B------:R-:W-:Y:S02]  /*aa40*/  LOP3.LUT R174, R11, UR22, R174, 0x96, !PT ;  /* 0x000000160bae7c12 */ /* 0x000fe4000f8e96ae */
[----:B------:R-:W-:Y:S01]  /*aa50*/  MUFU.EX2 R243, R32 ;  /* 0x0000002000f37308 */ /* 0x000fe20000000800 */
[----:B------:R-:W-:Y:S01]  /*aa60*/  IMAD.WIDE.U32 R172, R172, -0x326172a9, RZ ;  /* 0xcd9e8d57acac7825 */ /* 0x000fe200078e00ff */
[----:B------:R-:W-:Y:S03]  /*aa70*/  LOP3.LUT R11, R5, UR23, R8, 0x96, !PT ;  /* 0x00000017050b7c12 */ /* 0x000fe6000f8e9608 */
[----:B------:R-:W-:Y:S01]  /*aa80*/  FFMA.FTZ R75, R75, UR4, -R176 ;  /* 0x000000044b4b7c23 */ /* 0x000fe200080108b0 */
[----:B------:R-:W-:Y:S01]  /*aa90*/  IMAD.WIDE.U32 R182, R19, -0x2daee0ad, RZ ;  /* 0xd2511f5313b67825 */ /* 0x000fe200078e00ff */
[----:B------:R-:W-:Y:S03]  /*aaa0*/  LOP3.LUT R17, R173, UR21, R4, 0x96, !PT ;  /* 0x00000015ad117c12 */ /* 0x000fe6000f8e9604 */
[----:B------:R1:W-:Y:S01]  /*aab0*/  MUFU.EX2 R242, R33 ;  /* 0x0000002100f27308 */ /* 0x0003e20000000800 */
[----:B------:R-:W-:Y:S01]  /*aac0*/  IMAD.WIDE.U32 R18, R18, -0x2daee0ad, RZ ;  /* 0xd2511f5312127825 */ /* 0x000fe200078e00ff */
[----:B------:R-:W-:Y:S03]  /*aad0*/  LOP3.LUT R7, R183, UR24, R228, 0x96, !PT ;  /* 0x00000018b7077c12 */ /* 0x000fe6000f8e96e4 */
[--C-:B------:R-:W-:Y:S01]  /*aae0*/  FFMA.FTZ R77, R77, UR4, -R177.reuse ;  /* 0x000000044d4d7c23 */ /* 0x100fe200080108b1 */
[----:B------:R-:W-:Y:S01]  /*aaf0*/  IMAD.WIDE.U32 R4, R2, -0x326172a9, RZ ;  /* 0xcd9e8d5702047825 */ /* 0x000fe200078e00ff */
[----:B------:R-:W-:Y:S03]  /*ab00*/  LOP3.LUT R182, R19, UR22, R182, 0x96, !PT ;  /* 0x0000001613b67c12 */ /* 0x000fe6000f8e96b6 */
[----:B------:R3:W-:Y:S01]  /*ab10*/  MUFU.EX2 R239, R34 ;  /* 0x0000002200ef7308 */ /* 0x0007e20000000800 */
[----:B--2---:R-:W-:Y:S01]  /*ab20*/  IMAD.WIDE.U32 R14, R0, -0x326172a9, RZ ;  /* 0xcd9e8d57000e7825 */ /* 0x004fe200078e00ff */
[----:B------:R-:W-:Y:S03]  /*ab30*/  LOP3.LUT R5, R5, UR23, R180, 0x96, !PT ;  /* 0x0000001705057c12 */ /* 0x000fe6000f8e96b4 */
[----:B------:R-:W-:Y:S01]  /*ab40*/  FFMA.FTZ R0, R35, UR4, -R178 ;  /* 0x0000000423007c23 */ /* 0x000fe200080108b2 */
[----:B------:R-:W-:Y:S01]  /*ab50*/  IMAD.WIDE.U32 R184, R6, -0x326172a9, RZ ;  /* 0xcd9e8d5706b87825 */ /* 0x000fe200078e00ff */
[----:B------:R-:W-:Y:S03]  /*ab60*/  LOP3.LUT R13, R15, UR21, R4, 0x96, !PT ;  /* 0x000000150f0d7c12 */ /* 0x000fe6000f8e9604 */
[----:B------:R-:W-:Y:S01]  /*ab70*/  MUFU.EX2 R221, R27 ;  /* 0x0000001b00dd7308 */ /* 0x000fe20000000800 */
[----:B-1----:R-:W-:Y:S01]  /*ab80*/  IMAD.WIDE.U32 R32, R7, -0x326172a9, RZ ;  /* 0xcd9e8d5707207825 */ /* 0x002fe200078e00ff */
[----:B------:R-:W-:Y:S03]  /*ab90*/  LOP3.LUT R15, R185, UR23, R180, 0x96, !PT ;  /* 0x00000017b90f7c12 */ /* 0x000fe6000f8e96b4 */
[----:B------:R-:W-:Y:S01]  /*aba0*/  FFMA.FTZ R78, R78, UR4, -R176 ;  /* 0x000000044e4e7c23 */ /* 0x000fe200080108b0 */
[----:B------:R-:W-:Y:S01]  /*abb0*/  IMAD.WIDE.U32 R174, R174, -0x326172a9, RZ ;  /* 0xcd9e8d57aeae7825 */ /* 0x000fe200078e00ff */
[----:B------:R-:W-:Y:S03]  /*abc0*/  LOP3.LUT R19, R33, UR23, R8, 0x96, !PT ;  /* 0x0000001721137c12 */ /* 0x000fe6000f8e9608 */
        /* <DEDUP_REMOVED lines=13> */
[----:B------:R-:W-:Y:S01]  /*aca0*/  IMAD.WIDE.U32 R32, R13, -0x2daee0ad, RZ ;  /* 0xd2511f530d207825 */ /* 0x000fe200078e00ff */
[----:B------:R-:W-:Y:S03]  /*acb0*/  LOP3.LUT R5, R17, UR18, R6, 0x96, !PT ;  /* 0x0000001211057c12 */ /* 0x000fe6000f8e9606 */
[----:B------:R-:W-:Y:S01]  /*acc0*/  FFMA.FTZ R71, R71, UR4, -R178 ;  /* 0x0000000447477c23 */ /* 0x000fe200080108b2 */
[----:B---3--:R-:W-:Y:S01]  /*acd0*/  IMAD.WIDE.U32 R34, R184, -0x2daee0ad, RZ ;  /* 0xd2511f53b8227825 */ /* 0x008fe200078e00ff */
[----:B------:R-:W-:Y:S03]  /*ace0*/  LOP3.LUT R6, R33, UR18, R4, 0x96, !PT ;  /* 0x0000001221067c12 */ /* 0x000fe6000f8e9604 */
[----:B------:R-:W-:Y:S01]  /*acf0*/  MUFU.EX2 R204, R25 ;  /* 0x0000001900cc7308 */ /* 0x000fe20000000800 */
[----:B------:R-:W-:Y:S04]  /*ad00*/  IMAD.WIDE.U32 R12, R15, -0x2daee0ad, RZ ;  /* 0xd2511f530f0c7825 */ /* 0x000fe800078e00ff */
[--C-:B------:R-:W-:Y:S01]  /*ad10*/  FFMA.FTZ R114, R114, UR4, -R178.reuse ;  /* 0x0000000472727c23 */ /* 0x100fe200080108b2 */
[----:B------:R-:W-:Y:S01]  /*ad20*/  FFMA.FTZ R115, R115, UR4, -R178 ;  /* 0x0000000473737c23 */ /* 0x000fe200080108b2 */
[----:B------:R-:W-:Y:S01]  /*ad30*/  IMAD.WIDE.U32 R184, R19, -0x2daee0ad, RZ ;  /* 0xd2511f5313b87825 */ /* 0x000fe200078e00ff */
[----:B------:R-:W-:Y:S02]  /*ad40*/  LOP3.LUT R17, R13, UR20, R10, 0x96, !PT ;  /* 0x000000140d117c12 */ /* 0x000fe4000f8e960a */
[----:B------:R-:W-:Y:S01]  /*ad50*/  LOP3.LUT R15, R35, UR18, R12, 0x96, !PT ;  /* 0x00000012230f7c12 */ /* 0x000fe2000f8e960c */
[----:B------:R-:W-:Y:S01]  /*ad60*/  IMAD.WIDE.U32 R12, R2, -0x326172a9, RZ ;  /* 0xcd9e8d57020c7825 */ /* 0x000fe200078e00ff */
[----:B------:R-:W-:Y:S01]  /*ad70*/  LOP3.LUT R173, R185, UR20, R18, 0x96, !PT ;  /* 0x00000014b9ad7c12 */ /* 0x000fe2000f8e9612 */
[----:B------:R3:W-:Y:S02]  /*ad80*/  MUFU.EX2 R237, R23 ;  /* 0x0000001700ed7308 */ /* 0x0007e40000000800 */
[----:B------:R-:W-:Y:S01]  /*ad90*/  FFMA.FTZ R102, R102, UR4, -R178 ;  /* 0x0000000466667c23 */ /* 0x000fe200080108b2 */
[----:B------:R-:W-:Y:S01]  /*ada0*/  IMAD.WIDE.U32 R6, R6, -0x326172a9, RZ ;  /* 0xcd9e8d5706067825 */ /* 0x000fe200078e00ff */
[----:B------:R-:W-:Y:S03]  /*adb0*/  LOP3.LUT R172, R13, UR19, R172, 0x96, !PT ;  /* 0x000000130dac7c12 */ /* 0x000fe6000f8e96ac */
[--C-:B------:R-:W-:Y:S01]  /*adc0*/  FFMA.FTZ R103, R103, UR4, -R178.reuse ;  /* 0x0000000467677c23 */ /* 0x100fe200080108b2 */
[----:B------:R-:W-:Y:S01]  /*add0*/  IMAD.WIDE.U32 R10, R11, -0x326172a9, RZ ;  /* 0xcd9e8d570b0a7825 */ /* 0x000fe200078e00ff */
[----:B------:R-:W-:Y:S01]  /*ade0*/  LOP3.LUT R18, R6, 0xff, RZ, 0xc0, !PT ;  /* 0x000000ff06127812 */ /* 0x000fe200078ec0ff */
[----:B------:R-:W4:Y:S02]  /*adf0*/  MUFU.EX2 R241, R22 ;  /* 0x0000001600f17308 */ /* 0x000f240000000800 */
[----:B------:R-:W-:Y:S01]  /*ae00*/  FFMA.FTZ R130, R130, UR4, -R178 ;  /* 0x0000000482827c23 */ /* 0x000fe200080108b2 */
[----:B------:R-:W-:Y:S01]  /*ae10*/  IMAD.WIDE.U32 R4, R5, -0x326172a9, RZ ;  /* 0xcd9e8d5705047825 */ /* 0x000fe200078e00ff */
[----:B------:R-:W-:Y:S02]  /*ae20*/  LOP3.LUT R13, R11, UR19, R14, 0x96, !PT ;  /* 0x000000130b0d7c12 */ /* 0x000fe4000f8e960e */
[----:B-1----:R-:W-:Y:S01]  /*ae30*/  LOP3.LUT R0, R7, UR29, R10, 0x96, !PT ;  /* 0x0000001d07007c12 */ /* 0x002fe2000f8e960a */
[----:B------:R-:W-:Y:S01]  /*ae40*/  FFMA.FTZ R131, R131, UR4, -R178 ;  /* 0x0000000483837c23 */ /* 0x000fe200080108b2 */
[----:B------:R-:W-:Y:S02]  /*ae50*/  LOP3.LUT R12, R5, UR29, R12, 0x96, !PT ;  /* 0x0000001d050c7c12 */ /* 0x000fe4000f8e960c */
[----:B------:R-:W-:Y:S01]  /*ae60*/  MUFU.EX2 R196, R24 ;  /* 0x0000001800c47308 */ /* 0x000fe20000000800 */
[----:B------:R-:W-:Y:S01]  /*ae70*/  LOP3.LUT R2, R4, 0xffff, RZ, 0xc0, !PT ;  /* 0x0000ffff04027812 */ /* 0x000fe200078ec0ff */
[--C-:B------:R-:W-:Y:S01]  /*ae80*/  FFMA.FTZ R118, R118, UR4, -R178.reuse ;  /* 0x0000000476767c23 */ /* 0x100fe200080108b2 */
[----:B------:R-:W-:Y:S01]  /*ae90*/  LOP3.LUT R20, R4, 0xff, RZ, 0xc0, !PT ;  /* 0x000000ff04147812 */ /* 0x000fe200078ec0ff */
[----:B------:R-:W-:Y:S01]  /*aea0*/  FFMA.FTZ R178, R119, UR4, -R178 ;  /* 0x0000000477b27c23 */ /* 0x000fe200080108b2 */
[--C-:B------:R-:W-:Y:S01]  /*aeb0*/  SHF.R.U32.HI R19, RZ, 0x10, R4.reuse ;  /* 0x00000010ff137819 */ /* 0x100fe20000011604 */
[--C-:B------:R-:W-:Y:S01]  /*aec0*/  FFMA.FTZ R88, R88, UR4, -R177.reuse ;  /* 0x0000000458587c23 */ /* 0x100fe200080108b1 */
[----:B--2---:R-:W-:Y:S01]  /*aed0*/  SHF.R.U32.HI R21, RZ, 0x18, R4 ;  /* 0x00000018ff157819 */ /* 0x004fe20000011604 */
[----:B------:R-:W-:Y:S01]  /*aee0*/  IMAD.WIDE.U32 R10, R17, -0x326172a9, RZ ;  /* 0xcd9e8d57110a7825 */ /* 0x000fe200078e00ff */
[----:B------:R-:W-:Y:S01]  /*aef0*/  LOP3.LUT R14, R6, 0xffff, RZ, 0xc0, !PT ;  /* 0x0000ffff060e7812 */ /* 0x000fe200078ec0ff */
[----:B------:R4:W-:Y:S01]  /*af00*/  MUFU.EX2 R212, R45 ;  /* 0x0000002d00d47308 */ /* 0x0009e20000000800 */
[--C-:B------:R-:W-:Y:S01]  /*af10*/  SHF.R.U32.HI R17, RZ, 0x18, R6.reuse ;  /* 0x00000018ff117819 */ /* 0x100fe20000011606 */
[----:B------:R-:W-:Y:S01]  /*af20*/  IMAD.WIDE.U32 R4, R15, -0x326172a9, RZ ;  /* 0xcd9e8d570f047825 */ /* 0x000fe200078e00ff */
[----:B------:R-:W-:Y:S02]  /*af30*/  SHF.R.U32.HI R15, RZ, 0x10, R6 ;  /* 0x00000010ff0f7819 */ /* 0x000fe40000011606 */
[----:B------:R-:W-:Y:S01]  /*af40*/  LOP3.LUT R174, R11, UR19, R174, 0x96, !PT ;  /* 0x000000130bae7c12 */ /* 0x000fe2000f8e96ae */
[----:B------:R-:W-:Y:S01]  /*af50*/  IMAD.WIDE.U32 R6, R172, -0x2daee0ad, RZ ;  /* 0xd2511f53ac067825 */ /* 0x000fe200078e00ff */
[----:B------:R-:W-:Y:S03]  /*af60*/  LOP3.LUT R11, R5, UR29, R10, 0x96, !PT ;  /* 0x0000001d050b7c12 */ /* 0x000fe6000f8e960a */
[----:B------:R-:W-:Y:S01]  /*af70*/  MUFU.EX2 R213, R51 ;  /* 0x0000003300d57308 */ /* 0x000fe20000000800 */
[----:B------:R-:W-:Y:S01]  /*af80*/  LOP3.LUT R139, R4, 0xffff, RZ, 0xc0, !PT ;  /* 0x0000ffff048b7812 */ /* 0x000fe200078ec0ff */
[----:B------:R-:W-:Y:S01]  /*af90*/  FFMA.FTZ R89, R89, UR4, -R177 ;  /* 0x0000000459597c23 */ /* 0x000fe200080108b1 */
[----:B------:R-:W-:Y:S01]  /*afa0*/  SHF.R.U32.HI R175, RZ, 0x10, R4 ;  /* 0x00000010ffaf7819 */ /* 0x000fe20000011604 */
[--C-:B------:R-:W-:Y:S01]  /*afb0*/  FFMA.FTZ R90, R90, UR4, -R176.reuse ;  /* 0x000000045a5a7c23 */ /* 0x100fe200080108b0 */
[----:B------:R-:W-:Y:S01]  /*afc0*/  LOP3.LUT R183, R4, 0xff, RZ, 0xc0, !PT ;  /* 0x000000ff04b77812 */ /* 0x000fe200078ec0ff */
[----:B------:R-:W-:Y:S01]  /*afd0*/  FFMA.FTZ R91, R91, UR4, -R176 ;  /* 0x000000045b5b7c23 */ /* 0x000fe200080108b0 */
[----:B------:R-:W-:Y:S01]  /*afe0*/  SHF.R.U32.HI R172, RZ, 0x18, R4 ;  /* 0x00000018ffac7819 */ /* 0x000fe20000011604 */
[----:B------:R-:W-:Y:S01]  /*aff0*/  IMAD.WIDE.U32 R4, R13, -0x2daee0ad, RZ ;  /* 0xd2511f530d047825 */ /* 0x000fe200078e00ff */
[----:B------:R-:W-:Y:S01]  /*b000*/  SHF.R.U32.HI R2, RZ, 0x8, R2 ;  /* 0x00000008ff027819 */ /* 0x000fe20000011602 */
[----:B------:R-:W-:Y:S01]  /*b010*/  MUFU.EX2 R206, R28 ;  /* 0x0000001c00ce7308 */ /* 0x000fe20000000800 */
[----:B---3--:R-:W-:Y:S01]  /*b020*/  LOP3.LUT R23, R6, 0xffff, RZ, 0xc0, !PT ;  /* 0x0000ffff06177812 */ /* 0x008fe200078ec0ff */
[----:B----4-:R-:W-:Y:S01]  /*b030*/  IMAD.MOV.U32 R45, RZ, RZ, R241 ;  /* 0x000000ffff2d7224 */ /* 0x010fe200078e00f1 */
[--C-:B------:R-:W-:Y:S01]  /*b040*/  SHF.R.U32.HI R33, RZ, 0x10, R6.reuse ;  /* 0x00000010ff217819 */ /* 0x100fe20000011606 */
[--C-:B------:R-:W-:Y:S01]  /*b050*/  FFMA.FTZ R92, R92, UR4, -R177.reuse ;  /* 0x000000045c5c7c23 */ /* 0x100fe200080108b1 */
[----:B------:R-:W-:Y:S01]  /*b060*/  LOP3.LUT R35, R6, 0xff, RZ, 0xc0, !PT ;  /* 0x000000ff06237812 */ /* 0x000fe200078ec0ff */
[--C-:B------:R-:W-:Y:S01]  /*b070*/  FFMA.FTZ R93, R93, UR4, -R177.reuse ;  /* 0x000000045d5d7c23 */ /* 0x100fe200080108b1 */
[----:B------:R-:W-:Y:S03]  /*b080*/  SHF.R.U32.HI R25, RZ, 0x18, R6 ;  /* 0x00000018ff197819 */ /* 0x000fe60000011606 */
[----:B------:R-:W-:Y:S01]  /*b090*/  MUFU.EX2 R193, R26 ;  /* 0x0000001a00c17308 */ /* 0x000fe20000000800 */
[----:B------:R-:W-:Y:S01]  /*b0a0*/  LOP3.LUT R10, R7, UR28, R16, 0x96, !PT ;  /* 0x0000001c070a7c12 */ /* 0x000fe2000f8e9610 */
[----:B------:R-:W-:Y:S01]  /*b0b0*/  FFMA.FTZ R94, R94, UR4, -R176 ;  /* 0x000000045e5e7c23 */ /* 0x000fe200080108b0 */
[----:B------:R-:W-:Y:S01]  /*b0c0*/  LOP3.LUT R6, R5, UR28, R32, 0x96, !PT ;  /* 0x0000001c05067c12 */ /* 0x000fe2000f8e9620 */
[--C-:B------:R-:W-:Y:S01]  /*b0d0*/  FFMA.FTZ R104, R104, UR4, -R177.reuse ;  /* 0x0000000468687c23 */ /* 0x100fe200080108b1 */
[C---:B------:R-:W-:Y:S01]  /*b0e0*/  LOP3.LUT R16, R4.reuse, 0xffff, RZ, 0xc0, !PT ;  /* 0x0000ffff04107812 */ /* 0x040fe200078ec0ff */
[--C-:B------:R-:W-:Y:S01]  /*b0f0*/  FFMA.FTZ R105, R105, UR4, -R177.reuse ;  /* 0x0000000469697c23 */ /* 0x100fe200080108b1 */
[--C-:B------:R-:W-:Y:S03]  /*b100*/  SHF.R.U32.HI R22, RZ, 0x10, R4.reuse ;  /* 0x00000010ff167819 */ /* 0x100fe60000011604 */
[----:B------:R1:W-:Y:S01]  /*b110*/  MUFU.EX2 R252, R46 ;  /* 0x0000002e00fc7308 */ /* 0x0003e20000000800 */
[----:B------:R-:W-:Y:S01]  /*b120*/  LOP3.LUT R32, R4, 0xff, RZ, 0xc0, !PT ;  /* 0x000000ff04207812 */ /* 0x000fe200078ec0ff */
[----:B------:R-:W-:Y:S01]  /*b130*/  FFMA.FTZ R108, R108, UR4, -R177 ;  /* 0x000000046c6c7c23 */ /* 0x000fe200080108b1 */
[----:B------:R-:W-:Y:S01]  /*b140*/  SHF.R.U32.HI R24, RZ, 0x18, R4 ;  /* 0x00000018ff187819 */ /* 0x000fe20000011604 */
[----:B------:R-:W-:Y:S01]  /*b150*/  IMAD.WIDE.U32 R4, R174, -0x2daee0ad, RZ ;  /* 0xd2511f53ae047825 */ /* 0x000fe200078e00ff */
[----:B------:R-:W-:Y:S02]  /*b160*/  PRMT R188, R20, 0x5410, R2 ;  /* 0x0000541014bc7816 */ /* 0x000fe40000000002 */
[----:B------:R-:W-:Y:S03]  /*b170*/  LOP3.LUT R2, R15, 0xff, RZ, 0xc0, !PT ;  /* 0x000000ff0f027812 */ /* 0x000fe600078ec0ff */
[----:B------:R-:W-:Y:S01]  /*b180*/  MUFU.EX2 R207, R29 ;  /* 0x0000001d00cf7308 */ /* 0x000fe20000000800 */
[----:B------:R-:W-:Y:S01]  /*b190*/  SHF.R.U32.HI R7, RZ, 0x8, R14 ;  /* 0x00000008ff077819 */ /* 0x000fe2000001160e */
[----:B------:R-:W-:Y:S01]  /*b1a0*/  IMAD.WIDE.U32 R14, R186, -0x2daee0ad, RZ ;  /* 0xd2511f53ba0e7825 */ /* 0x000fe200078e00ff */
[----:B------:R-:W-:Y:S02]  /*b1b0*/  PRMT R190, R2, 0x5410, R17 ;  /* 0x0000541002be7816 */ /* 0x000fe40000000011 */
[----:B------:R-:W-:Y:S01]  /*b1c0*/  LOP3.LUT R2, R5, UR28, R34, 0x96, !PT ;  /* 0x0000001c05027c12 */ /* 0x000fe2000f8e9622 */
[----:B------:R-:W-:Y:S01]  /*b1d0*/  FFMA.FTZ R109, R109, UR4, -R177 ;  /* 0x000000046d6d7c23 */ /* 0x000fe200080108b1 */
[----:B------:R-:W-:Y:S03]  /*b1e0*/  LOP3.LUT R13, R19, 0xff, RZ, 0xc0, !PT ;  /* 0x000000ff130d7812 */ /* 0x000fe600078ec0ff */
[----:B------:R-:W-:Y:S01]  /*b1f0*/  MUFU.EX2 R197, R50 ;  /* 0x0000003200c57308 */ /* 0x000fe20000000800 */
[C---:B------:R-:W-:Y:S01]  /*b200*/  LOP3.LUT R34, R4.reuse, 0xffff, RZ, 0xc0, !PT ;  /* 0x0000ffff04227812 */ /* 0x040fe200078ec0ff */
[----:B-1----:R-:W-:Y:S01]  /*b210*/  IMAD.MOV.U32 R46, RZ, RZ, R247 ;  /* 0x000000ffff2e7224 */ /* 0x002fe200078e00f7 */
[----:B------:R-:W-:Y:S01]  /*b220*/  LOP3.LUT R174, R4, 0xff, RZ, 0xc0, !PT ;  /* 0x000000ff04ae7812 */ /* 0x000fe200078ec0ff */
[--C-:B------:R-:W-:Y:S01]  /*b230*/  FFMA.FTZ R120, R120, UR4, -R177.reuse ;  /* 0x0000000478787c23 */ /* 0x100fe200080108b1 */
[--C-:B------:R-:W-:Y:S01]  /*b240*/  SHF.R.U32.HI R185, RZ, 0x10, R4.reuse ;  /* 0x00000010ffb97819 */ /* 0x100fe20000011604 */
[----:B------:R-:W-:Y:S01]  /*b250*/  FFMA.FTZ R121, R121, UR4, -R177 ;  /* 0x0000000479797c23 */ /* 0x000fe200080108b1 */
[----:B------:R-:W-:Y:S03]  /*b260*/  SHF.R.U32.HI R189, RZ, 0x18, R4 ;  /* 0x00000018ffbd7819 */ /* 0x000fe60000011604 */
[----:B------:R1:W-:Y:S01]  /*b270*/  MUFU.EX2 R201, R44 ;  /* 0x0000002c00c97308 */ /* 0x0003e20000000800 */
[----:B------:R-:W-:Y:S01]  /*b280*/  PRMT R191, R18, 0x5410, R7 ;  /* 0x0000541012bf7816 */ /* 0x000fe20000000007 */
[--C-:B------:R-:W-:Y:S01]  /*b290*/  FFMA.FTZ R124, R124, UR4, -R177.reuse ;  /* 0x000000047c7c7c23 */ /* 0x100fe200080108b1 */
[C---:B------:R-:W-:Y:S01]  /*b2a0*/  LOP3.LUT R4, R12.reuse, 0xffff, RZ, 0xc0, !PT ;  /* 0x0000ffff0c047812 */ /* 0x040fe200078ec0ff */
[----:B------:R-:W-:Y:S01]  /*b2b0*/  FFMA.FTZ R177, R125, UR4, -R177 ;  /* 0x000000047db17c23 */ /* 0x000fe200080108b1 */
[----:B------:R-:W-:Y:S01]  /*b2c0*/  SHF.R.U32.HI R7, RZ, 0x10, R12 ;  /* 0x00000010ff077819 */ /* 0x000fe2000001160c */
[--C-:B------:R-:W-:Y:S01]  /*b2d0*/  FFMA.FTZ R95, R95, UR4, -R176.reuse ;  /* 0x000000045f5f7c23 */ /* 0x100fe200080108b0 */
[----:B------:R-:W-:Y:S03]  /*b2e0*/  PRMT R187, R13, 0x5410, R21 ;  /* 0x000054100dbb7816 */ /* 0x000fe60000000015 */
[----:B------:R-:W-:Y:S01]  /*b2f0*/  MUFU.EX2 R251, R47 ;  /* 0x0000002f00fb7308 */ /* 0x000fe20000000800 */
[----:B------:R-:W-:Y:S01]  /*b300*/  LOP3.LUT R13, R12, 0xff, RZ, 0xc0, !PT ;  /* 0x000000ff0c0d7812 */ /* 0x000fe200078ec0ff */
[----:B------:R-:W-:Y:S01]  /*b310*/  FFMA.FTZ R106, R106, UR4, -R176 ;  /* 0x000000046a6a7c23 */ /* 0x000fe200080108b0 */
[----:B------:R-:W-:Y:S01]  /*b320*/  SHF.R.U32.HI R5, RZ, 0x8, R4 ;  /* 0x00000008ff057819 */ /* 0x000fe20000011604 */
[----:B------:R-:W-:Y:S01]  /*b330*/  FFMA.FTZ R107, R107, UR4, -R176 ;  /* 0x000000046b6b7c23 */ /* 0x000fe200080108b0 */
[----:B------:R-:W-:Y:S01]  /*b340*/  SHF.R.U32.HI R12, RZ, 0x18, R12 ;  /* 0x00000018ff0c7819 */ /* 0x000fe2000001160c */
[----:B------:R-:W-:Y:S01]  /*b350*/  FFMA.FTZ R110, R110, UR4, -R176 ;  /* 0x000000046e6e7c23 */ /* 0x000fe200080108b0 */
[----:B------:R-:W-:Y:S03]  /*b360*/  LOP3.LUT R4, R7, 0xff, RZ, 0xc0, !PT ;  /* 0x000000ff07047812 */ /* 0x000fe600078ec0ff */
[----:B------:R-:W-:Y:S01]  /*b370*/  MUFU.EX2 R248, R67 ;  /* 0x0000004300f87308 */ /* 0x000fe20000000800 */
[----:B------:R-:W-:Y:S01]  /*b380*/  PRMT R28, R13, 0x5410, R5 ;  /* 0x000054100d1c7816 */ /* 0x000fe20000000005 */
[----:B-1----:R-:W-:Y:S01]  /*b390*/  IMAD.MOV.U32 R44, RZ, RZ, R245 ;  /* 0x000000ffff2c7224 */ /* 0x002fe200078e00f5 */
[----:B------:R-:W-:Y:S01]  /*b3a0*/  PRMT R29, R4, 0x5410, R12 ;  /* 0x00005410041d7816 */ /* 0x000fe2000000000c */
[----:B------:R-:W-:Y:S01]  /*b3b0*/  IMAD.WIDE.U32 R12, R173, -0x326172a9, RZ ;  /* 0xcd9e8d57ad0c7825 */ /* 0x000fe200078e00ff */
[C---:B------:R-:W-:Y:S02]  /*b3c0*/  LOP3.LUT R4, R0.reuse, 0xffff, RZ, 0xc0, !PT ;  /* 0x0000ffff00047812 */ /* 0x040fe400078ec0ff */
[----:B------:R-:W-:Y:S01]  /*b3d0*/  LOP3.LUT R15, R15, UR18, R184, 0x96, !PT ;  /* 0x000000120f0f7c12 */ /* 0x000fe2000f8e96b8 */
[----:B------:R-:W-:Y:S01]  /*b3e0*/  IMAD.MOV.U32 R184, RZ, RZ, R237 ;  /* 0x000000ffffb87224 */ /* 0x000fe200078e00ed */
[----:B------:R-:W-:Y:S01]  /*b3f0*/  LOP3.LUT R5, R0, 0xff, RZ, 0xc0, !PT ;  /* 0x000000ff00057812 */ /* 0x000fe200078ec0ff */
[----:B------:R-:W-:Y:S01]  /*b400*/  MUFU.EX2 R241, R58 ;  /* 0x0000003a00f17308 */ /* 0x000fe20000000800 */
[----:B------:R-:W-:Y:S01]  /*b410*/  SHF.R.U32.HI R4, RZ, 0x8, R4 ;  /* 0x00000008ff047819 */ /* 0x000fe20000011604 */
[----:B------:R-:W-:Y:S01]  /*b420*/  FFMA.FTZ R111, R111, UR4, -R176 ;  /* 0x000000046f6f7c23 */ /* 0x000fe200080108b0 */
[----:B------:R-:W-:Y:S01]  /*b430*/  SHF.R.U32.HI R7, RZ, 0x10, R0 ;  /* 0x00000010ff077819 */ /* 0x000fe20000011600 */
[----:B------:R-:W-:Y:S01]  /*b440*/  FFMA.FTZ R122, R122, UR4, -R176 ;  /* 0x000000047a7a7c23 */ /* 0x000fe200080108b0 */
[----:B------:R-:W-:Y:S01]  /*b450*/  PRMT R27, R5, 0x5410, R4 ;  /* 0x00005410051b7816 */ /* 0x000fe20000000004 */
[----:B------:R-:W-:Y:S01]  /*b460*/  IMAD.WIDE.U32 R4, R15, -0x326172a9, RZ ;  /* 0xcd9e8d570f047825 */ /* 0x000fe200078e00ff */
[----:B------:R-:W-:Y:S03]  /*b470*/  LOP3.LUT R182, R13, UR19, R182, 0x96, !PT ;  /* 0x000000130db67c12 */ /* 0x000fe6000f8e96b6 */
[----:B------:R1:W-:Y:S01]  /*b480*/  MUFU.EX2 R203, R31 ;  /* 0x0000001f00cb7308 */ /* 0x0003e20000000800 */
[----:B------:R-:W-:Y:S01]  /*b490*/  SHF.R.U32.HI R13, RZ, 0x18, R0 ;  /* 0x00000018ff0d7819 */ /* 0x000fe20000011600 */
[--C-:B------:R-:W-:Y:S01]  /*b4a0*/  FFMA.FTZ R123, R123, UR4, -R176.reuse ;  /* 0x000000047b7b7c23 */ /* 0x100fe200080108b0 */
[----:B------:R-:W-:Y:S01]  /*b4b0*/  LOP3.LUT R7, R7, 0xff, RZ, 0xc0, !PT ;  /* 0x000000ff07077812 */ /* 0x000fe200078ec0ff */
[----:B------:R-:W-:Y:S01]  /*b4c0*/  FFMA.FTZ R126, R126, UR4, -R176 ;  /* 0x000000047e7e7c23 */ /* 0x000fe200080108b0 */
[----:B------:R-:W-:Y:S01]  /*b4d0*/  LOP3.LUT R0, R5, UR29, R12, 0x96, !PT ;  /* 0x0000001d05007c12 */ /* 0x000fe2000f8e960c */
[----:B------:R-:W-:Y:S01]  /*b4e0*/  FFMA.FTZ R176, R127, UR4, -R176 ;  /* 0x000000047fb07c23 */ /* 0x000fe200080108b0 */
[C---:B------:R-:W-:Y:S03]  /*b4f0*/  LOP3.LUT R5, R4.reuse, 0xffff, RZ, 0xc0, !PT ;  /* 0x0000ffff04057812 */ /* 0x040fe600078ec0ff */
[----:B------:R2:W-:Y:S01]  /*b500*/  MUFU.EX2 R240, R30 ;  /* 0x0000001e00f07308 */ /* 0x0005e20000000800 */
[----:B------:R-:W-:Y:S02]  /*b510*/  PRMT R26, R7, 0x5410, R13 ;  /* 0x00005410071a7816 */ /* 0x000fe4000000000d */
[----:B------:R-:W-:Y:S02]  /*b520*/  LOP3.LUT R7, R4, 0xff, RZ, 0xc0, !PT ;  /* 0x000000ff04077812 */ /* 0x000fe400078ec0ff */
[----:B------:R-:W-:Y:S02]  /*b530*/  SHF.R.U32.HI R5, RZ, 0x8, R5 ;  /* 0x00000008ff057819 */ /* 0x000fe40000011605 */
[----:B------:R-:W-:Y:S03]  /*b540*/  SHF.R.U32.HI R13, RZ, 0x8, R139 ;  /* 0x00000008ff0d7819 */ /* 0x000fe6000001168b */
[----:B------:R-:W-:Y:S01]  /*b550*/  MUFU.EX2 R202, R49 ;  /* 0x0000003100ca7308 */ /* 0x000fe20000000800 */
[----:B-1----:R-:W-:Y:S01]  /*b560*/  PRMT R31, R7, 0x5410, R5 ;  /* 0x00005410071f7816 */ /* 0x002fe20000000005 */
[----:B------:R-:W-:Y:S01]  /*b570*/  IMAD.U32 R139, RZ, RZ, UR5 ;  /* 0x00000005ff8b7e24 */ /* 0x000fe2000f8e00ff */
[--C-:B------:R-:W-:Y:S02]  /*b580*/  SHF.R.U32.HI R7, RZ, 0x10, R4.reuse ;  /* 0x00000010ff077819 */ /* 0x100fe40000011604 */
[----:B------:R-:W-:Y:S02]  /*b590*/  SHF.R.U32.HI R5, RZ, 0x18, R4 ;  /* 0x00000018ff057819 */ /* 0x000fe40000011604 */
[----:B------:R-:W-:Y:S03]  /*b5a0*/  LOP3.LUT R4, R7, 0xff, RZ, 0xc0, !PT ;  /* 0x000000ff07047812 */ /* 0x000fe600078ec0ff */
[----:B------:R1:W-:Y:S01]  /*b5b0*/  MUFU.EX2 R238, R36 ;  /* 0x0000002400ee7308 */ /* 0x0003e20000000800 */
[----:B------:R-:W-:Y:S02]  /*b5c0*/  LOP3.LUT R12, R175, 0xff, RZ, 0xc0, !PT ;  /* 0x000000ffaf0c7812 */ /* 0x000fe400078ec0ff */
[----:B--2---:R-:W-:Y:S01]  /*b5d0*/  PRMT R30, R4, 0x5410, R5 ;  /* 0x00005410041e7816 */ /* 0x004fe20000000005 */
[----:B------:R-:W-:Y:S01]  /*b5e0*/  IMAD.WIDE.U32 R4, R182, -0x2daee0ad, RZ ;  /* 0xd2511f53b6047825 */ /* 0x000fe200078e00ff */
[----:B------:R-:W-:Y:S02]  /*b5f0*/  SHF.R.U32.HI R15, RZ, 0x8, R23 ;  /* 0x00000008ff0f7819 */ /* 0x000fe40000011617 */
[----:B------:R-:W-:Y:S03]  /*b600*/  PRMT R183, R183, 0x5410, R13 ;  /* 0x00005410b7b77816 */ /* 0x000fe6000000000d */
[----:B------:R2:W-:Y:S01]  /*b610*/  MUFU.EX2 R182, R37 ;  /* 0x0000002500b67308 */ /* 0x0005e20000000800 */
[----:B------:R-:W-:Y:S02]  /*b620*/  LOP3.LUT R13, R11, 0xffff, RZ, 0xc0, !PT ;  /* 0x0000ffff0b0d7812 */ /* 0x000fe400078ec0ff */
[----:B------:R-:W-:Y:S02]  /*b630*/  LOP3.LUT R7, R5, UR28, R14, 0x96, !PT ;  /* 0x0000001c05077c12 */ /* 0x000fe4000f8e960e */
[----:B------:R-:W-:Y:S02]  /*b640*/  LOP3.LUT R14, R33, 0xff, RZ, 0xc0, !PT ;  /* 0x000000ff210e7812 */ /* 0x000fe400078ec0ff */
[----:B------:R-:W-:Y:S03]  /*b650*/  PRMT R172, R12, 0x5410, R172 ;  /* 0x000054100cac7816 */ /* 0x000fe600000000ac */
[----:B------:R-:W-:Y:S01]  /*b660*/  MUFU.EX2 R250, R42 ;  /* 0x0000002a00fa7308 */ /* 0x000fe20000000800 */
[----:B------:R-:W-:Y:S01]  /*b670*/  PRMT R20, R35, 0x5410, R15 ;  /* 0x0000541023147816 */ /* 0x000fe2000000000f */
[----:B-1----:R-:W-:Y:S01]  /*b680*/  IMAD.MOV.U32 R36, RZ, RZ, 0x7054 ;  /* 0x00007054ff247424 */ /* 0x002fe200078e00ff */
[----:B------:R-:W-:Y:S02]  /*b690*/  LOP3.LUT R12, R22, 0xff, RZ, 0xc0, !PT ;  /* 0x000000ff160c7812 */ /* 0x000fe400078ec0ff */
[----:B------:R-:W-:Y:S02]  /*b6a0*/  LOP3.LUT R15, R11, 0xff, RZ, 0xc0, !PT ;  /* 0x000000ff0b0f7812 */ /* 0x000fe400078ec0ff */
[----:B------:R-:W-:Y:S03]  /*b6b0*/  SHF.R.U32.HI R13, RZ, 0x8, R13 ;  /* 0x00000008ff0d7819 */ /* 0x000fe6000001160d */
[----:B------:R-:W-:Y:S01]  /*b6c0*/  MUFU.EX2 R186, R48 ;  /* 0x0000003000ba7308 */ /* 0x000fe20000000800 */
[----:B------:R-:W-:Y:S01]  /*b6d0*/  PRMT R25, R14, 0x5410, R25 ;  /* 0x000054100e197816 */ /* 0x000fe20000000019 */
[----:B--2---:R-:W-:Y:S01]  /*b6e0*/  IMAD.MOV.U32 R37, RZ, RZ, R200 ;  /* 0x000000ffff257224 */ /* 0x004fe200078e00c8 */
[----:B------:R-:W-:Y:S02]  /*b6f0*/  SHF.R.U32.HI R14, RZ, 0x8, R16 ;  /* 0x00000008ff0e7819 */ /* 0x000fe40000011610 */
[----:B------:R-:W-:Y:S02]  /*b700*/  PRMT R24, R12, 0x5410, R24 ;  /* 0x000054100c187816 */ /* 0x000fe40000000018 */
[----:B------:R-:W-:Y:S03]  /*b710*/  SHF.R.U32.HI R12, RZ, 0x10, R11 ;  /* 0x00000010ff0c7819 */ /* 0x000fe6000001160b */
[----:B------:R-:W1:Y:S01]  /*b720*/  MUFU.EX2 R200, R39 ;  /* 0x0000002700c87308 */ /* 0x000e620000000800 */
[----:B------:R-:W-:Y:S02]  /*b730*/  PRMT R23, R15, 0x5410, R13 ;  /* 0x000054100f177816 */ /* 0x000fe4000000000d */
[----:B------:R-:W-:Y:S02]  /*b740*/  SHF.R.U32.HI R13, RZ, 0x10, R10 ;  /* 0x00000010ff0d7819 */ /* 0x000fe4000001160a */
[----:B------:R-:W-:Y:S02]  /*b750*/  PRMT R21, R32, 0x5410, R14 ;  /* 0x0000541020157816 */ /* 0x000fe4000000000e */
[----:B------:R-:W-:Y:S03]  /*b760*/  SHF.R.U32.HI R16, RZ, 0x18, R11 ;  /* 0x00000018ff107819 */ /* 0x000fe6000001160b */
[----:B------:R-:W2:Y:S01]  /*b770*/  MUFU.EX2 R48, R38 ;  /* 0x0000002600307308 */ /* 0x000ea20000000800 */
[----:B------:R-:W-:Y:S02]  /*b780*/  LOP3.LUT R14, R12, 0xff, RZ, 0xc0, !PT ;  /* 0x000000ff0c0e7812 */ /* 0x000fe400078ec0ff */
[----:B------:R-:W-:Y:S02]  /*b790*/  LOP3.LUT R17, R4, 0xffff, RZ, 0xc0, !PT ;  /* 0x0000ffff04117812 */ /* 0x000fe400078ec0ff */
[C---:B------:R-:W-:Y:S02]  /*b7a0*/  LOP3.LUT R11, R10.reuse, 0xffff, RZ, 0xc0, !PT ;  /* 0x0000ffff0a0b7812 */ /* 0x040fe400078ec0ff */
[----:B------:R-:W-:Y:S03]  /*b7b0*/  SHF.R.U32.HI R12, RZ, 0x18, R10 ;  /* 0x00000018ff0c7819 */ /* 0x000fe6000001160a */
[----:B------:R-:W3:Y:S01]  /*b7c0*/  MUFU.EX2 R38, R41 ;  /* 0x0000002900267308 */ /* 0x000ee20000000800 */
[----:B------:R-:W-:Y:S01]  /*b7d0*/  LOP3.LUT R5, R13, 0xff, RZ, 0xc0, !PT ;  /* 0x000000ff0d057812 */ /* 0x000fe200078ec0ff */
[----:B-1----:R1:W-:Y:S01]  /*b7e0*/  STL [R1], R200 ;  /* 0x000000c801007387 */ /* 0x0023e20000100800 */
[----:B------:R-:W-:Y:S02]  /*b7f0*/  LOP3.LUT R15, R10, 0xff, RZ, 0xc0, !PT ;  /* 0x000000ff0a0f7812 */ /* 0x000fe400078ec0ff */
[----:B------:R-:W-:Y:S02]  /*b800*/  SHF.R.U32.HI R10, RZ, 0x8, R11 ;  /* 0x00000008ff0a7819 */ /* 0x000fe4000001160b */
[----:B------:R-:W-:Y:S03]  /*b810*/  PRMT R49, R5, 0x5410, R12 ;  /* 0x0000541005317816 */ /* 0x000fe6000000000c */
[----:B------:R4:W-:Y:S01]  /*b820*/  MUFU.EX2 R173, R43 ;  /* 0x0000002b00ad7308 */ /* 0x0009e20000000800 */
[----:B------:R-:W-:Y:S01]  /*b830*/  SHF.R.U32.HI R18, RZ, 0x10, R4 ;  /* 0x00000010ff127819 */ /* 0x000fe20000011604 */
[----:B--2---:R-:W-:Y:S01]  /*b840*/  IMAD.MOV.U32 R47, RZ, RZ, R48 ;  /* 0x000000ffff2f7224 */ /* 0x004fe200078e0030 */
[----:B------:R-:W-:Y:S02]  /*b850*/  LOP3.LUT R19, R4, 0xff, RZ, 0xc0, !PT ;  /* 0x000000ff04137812 */ /* 0x000fe400078ec0ff */
[----:B------:R-:W-:Y:S02]  /*b860*/  SHF.R.U32.HI R13, RZ, 0x18, R4 ;  /* 0x00000018ff0d7819 */ /* 0x000fe40000011604 */
[----:B------:R-:W-:Y:S03]  /*b870*/  LOP3.LUT R5, R0, 0xffff, RZ, 0xc0, !PT ;  /* 0x0000ffff00057812 */ /* 0x000fe600078ec0ff */
[----:B------:R-:W-:Y:S01]  /*b880*/  MUFU.EX2 R247, R53 ;  /* 0x0000003500f77308 */ /* 0x000fe20000000800 */
[C---:B------:R-:W-:Y:S02]  /*b890*/  LOP3.LUT R4, R6.reuse, 0xffff, RZ, 0xc0, !PT ;  /* 0x0000ffff06047812 */ /* 0x040fe400078ec0ff */
[----:B------:R-:W-:Y:S02]  /*b8a0*/  PRMT R15, R15, 0x5410, R10 ;  /* 0x000054100f0f7816 */ /* 0x000fe4000000000a */
[----:B------:R-:W-:Y:S02]  /*b8b0*/  SHF.R.U32.HI R10, RZ, 0x8, R5 ;  /* 0x00000008ff0a7819 */ /* 0x000fe40000011605 */
[----:B------:R-:W-:Y:S03]  /*b8c0*/  LOP3.LUT R5, R6, 0xff, RZ, 0xc0, !PT ;  /* 0x000000ff06057812 */ /* 0x000fe600078ec0ff */
[----:B------:R-:W-:Y:S01]  /*b8d0*/  MUFU.EX2 R249, R66 ;  /* 0x0000004200f97308 */ /* 0x000fe20000000800 */
[----:B------:R-:W-:Y:S02]  /*b8e0*/  SHF.R.U32.HI R4, RZ, 0x8, R4 ;  /* 0x00000008ff047819 */ /* 0x000fe40000011604 */
[----:B------:R-:W-:Y:S02]  /*b8f0*/  LOP3.LUT R11, R0, 0xff, RZ, 0xc0, !PT ;  /* 0x000000ff000b7812 */ /* 0x000fe400078ec0ff */
[----:B------:R-:W-:Y:S02]  /*b900*/  PRMT R12, R5, 0x5410, R4 ;  /* 0x00005410050c7816 */ /* 0x000fe40000000004 */
[--C-:B------:R-:W-:Y:S03]  /*b910*/  SHF.R.U32.HI R4, RZ, 0x10, R0.reuse ;  /* 0x00000010ff047819 */ /* 0x100fe60000011600 */
[----:B------:R-:W-:Y:S01]  /*b920*/  MUFU.EX2 R237, R62 ;  /* 0x0000003e00ed7308 */ /* 0x000fe20000000800 */
[----:B------:R-:W-:Y:S02]  /*b930*/  SHF.R.U32.HI R5, RZ, 0x18, R0 ;  /* 0x00000018ff057819 */ /* 0x000fe40000011600 */
[----:B------:R-:W-:Y:S02]  /*b940*/  LOP3.LUT R4, R4, 0xff, RZ, 0xc0, !PT ;  /* 0x000000ff04047812 */ /* 0x000fe400078ec0ff */
[----:B------:R-:W-:Y:S02]  /*b950*/  SHF.R.U32.HI R0, RZ, 0x10, R6 ;  /* 0x00000010ff007819 */ /* 0x000fe40000011606 */
[----:B------:R-:W-:Y:S03]  /*b960*/  PRMT R22, R14, 0x5410, R16 ;  /* 0x000054100e167816 */ /* 0x000fe60000000010 */
[----:B------:R-:W-:Y:S01]  /*b970*/  MUFU.EX2 R117, R98 ;  /* 0x0000006200757308 */ /* 0x000fe20000000800 */
[----:B------:R-:W-:Y:S02]  /*b980*/  PRMT R16, R11, 0x5410, R10 ;  /* 0x000054100b107816 */ /* 0x000fe4000000000a */
[----:B------:R-:W-:Y:S02]  /*b990*/  PRMT R14, R4, 0x5410, R5 ;  /* 0x00005410040e7816 */ /* 0x000fe40000000005 */
[----:B------:R-:W-:Y:S02]  /*b9a0*/  SHF.R.U32.HI R6, RZ, 0x18, R6 ;  /* 0x00000018ff067819 */ /* 0x000fe40000011606 */
[----:B------:R-:W-:Y:S03]  /*b9b0*/  LOP3.LUT R0, R0, 0xff, RZ, 0xc0, !PT ;  /* 0x000000ff00007812 */ /* 0x000fe600078ec0ff */
[----:B------:R-:W-:Y:S01]  /*b9c0*/  MUFU.EX2 R98, R84 ;  /* 0x0000005400627308 */ /* 0x000fe20000000800 */
[----:B------:R-:W-:Y:S02]  /*b9d0*/  SHF.R.U32.HI R10, RZ, 0x8, R17 ;  /* 0x00000008ff0a7819 */ /* 0x000fe40000011611 */
[----:B------:R-:W-:Y:S02]  /*b9e0*/  SHF.R.U32.HI R4, RZ, 0x8, R34 ;  /* 0x00000008ff047819 */ /* 0x000fe40000011622 */
[----:B------:R-:W-:Y:S02]  /*b9f0*/  LOP3.LUT R5, R18, 0xff, RZ, 0xc0, !PT ;  /* 0x000000ff12057812 */ /* 0x000fe400078ec0ff */
[----:B------:R-:W-:Y:S03]  /*ba00*/  PRMT R11, R0, 0x5410, R6 ;  /* 0x00005410000b7816 */ /* 0x000fe60000000006 */
[----:B------:R-:W-:Y:S01]  /*ba10*/  MUFU.EX2 R245, R55 ;  /* 0x0000003700f57308 */ /* 0x000fe20000000800 */
[----:B------:R-:W-:Y:S02]  /*ba20*/  PRMT R19, R19, 0x5410, R10 ;  /* 0x0000541013137816 */ /* 0x000fe4000000000a */
[----:B------:R-:W-:Y:S02]  /*ba30*/  PRMT R18, R174, 0x5410, R4 ;  /* 0x00005410ae127816 */ /* 0x000fe40000000004 */
[C---:B------:R-:W-:Y:S02]  /*ba40*/  LOP3.LUT R0, R2.reuse, 0xffff, RZ, 0xc0, !PT ;  /* 0x0000ffff02007812 */ /* 0x040fe400078ec0ff */
[----:B------:R-:W-:Y:S01]  /*ba50*/  LOP3.LUT R10, R185, 0xff, RZ, 0xc0, !PT ;  /* 0x000000ffb90a7812 */ /* 0x000fe200078ec0ff */
[----:B------:R-:W-:Y:S01]  /*ba60*/  IMAD.MOV.U32 R185, RZ, RZ, R246 ;  /* 0x000000ffffb97224 */ /* 0x000fe200078e00f6 */
[----:B------:R-:W-:Y:S01]  /*ba70*/  SHF.R.U32.HI R4, RZ, 0x10, R2 ;  /* 0x00000010ff047819 */ /* 0x000fe20000011602 */
[----:B------:R-:W2:Y:S01]  /*ba80*/  MUFU.EX2 R246, R52 ;  /* 0x0000003400f67308 */ /* 0x000ea20000000800 */
[----:B------:R-:W-:Y:S01]  /*ba90*/  PRMT R139, R139, R36, UR5 ;  /* 0x000000058b8b7e16 */ /* 0x000fe20008000024 */
[----:B------:R-:W-:Y:S01]  /*baa0*/  IMAD.MOV.U32 R36, RZ, RZ, R244 ;  /* 0x000000ffff247224 */ /* 0x000fe200078e00f4 */
[----:B------:R-:W-:Y:S02]  /*bab0*/  PRMT R13, R5, 0x5410, R13 ;  /* 0x00005410050d7816 */ /* 0x000fe4000000000d */
[----:B------:R-:W-:Y:S02]  /*bac0*/  LOP3.LUT R6, R2, 0xff, RZ, 0xc0, !PT ;  /* 0x000000ff02067812 */ /* 0x000fe400078ec0ff */
[----:B------:R-:W-:Y:S03]  /*bad0*/  SHF.R.U32.HI R5, RZ, 0x18, R2 ;  /* 0x00000018ff057819 */ /* 0x000fe60000011602 */
[----:B------:R3:W-:Y:S01]  /*bae0*/  MUFU.EX2 R244, R54 ;  /* 0x0000003600f47308 */ /* 0x0007e20000000800 */
[----:B------:R-:W-:Y:S02]  /*baf0*/  SHF.R.U32.HI R2, RZ, 0x8, R0 ;  /* 0x00000008ff027819 */ /* 0x000fe40000011600 */
[----:B------:R-:W-:Y:S02]  /*bb00*/  LOP3.LUT R0, R4, 0xff, RZ, 0xc0, !PT ;  /* 0x000000ff04007812 */ /* 0x000fe400078ec0ff */
[--C-:B------:R-:W-:Y:S01]  /*bb10*/  HSET2.LE.AND R40, R28, R139.reuse, PT ;  /* 0x0000008b1c287233 */ /* 0x100fe20003803000 */
[----:B------:R-:W-:Y:S01]  /*bb20*/  IMAD.MOV.U32 R28, RZ, RZ, R240 ;  /* 0x000000ffff1c7224 */ /* 0x000fe200078e00f0 */
[----:B------:R-:W-:Y:S01]  /*bb30*/  PRMT R17, R10, 0x5410, R189 ;  /* 0x000054100a117816 */ /* 0x000fe200000000bd */
[----:B------:R-:W-:Y:S01]  /*bb40*/  IMAD.MOV.U32 R189, RZ, RZ, R239 ;  /* 0x000000ffffbd7224 */ /* 0x000fe200078e00ef */
[----:B------:R-:W-:Y:S01]  /*bb50*/  F2FP.BF16.F32.PACK_AB R4, R185, R37 ;  /* 0x00000025b904723e */ /* 0x000fe200000010ff */
[----:B------:R-:W-:Y:S01]  /*bb60*/  MUFU.EX2 R240, R59 ;  /* 0x0000003b00f07308 */ /* 0x000fe20000000800 */
[----:B------:R-:W-:Y:S02]  /*bb70*/  PRMT R10, R6, 0x5410, R2 ;  /* 0x00005410060a7816 */ /* 0x000fe40000000002 */
[----:B------:R-:W-:Y:S02]  /*bb80*/  PRMT R6, R0, 0x5410, R5 ;  /* 0x0000541000067816 */ /* 0x000fe40000000005 */
[--C-:B------:R-:W-:Y:S01]  /*bb90*/  HSET2.LE.AND R42, R188, R139.reuse, PT ;  /* 0x0000008bbc2a7233 */ /* 0x100fe20003803000 */
[----:B------:R-:W-:Y:S01]  /*bba0*/  IMAD.MOV.U32 R188, RZ, RZ, R207 ;  /* 0x000000ffffbc7224 */ /* 0x000fe200078e00cf */
[----:B------:R-:W-:Y:S03]  /*bbb0*/  F2FP.BF16.F32.PACK_AB R0, R214, R199 ;  /* 0x000000c7d600723e */ /* 0x000fe600000010ff */
[----:B------:R-:W-:Y:S01]  /*bbc0*/  MUFU.EX2 R239, R60 ;  /* 0x0000003c00ef7308 */ /* 0x000fe20000000800 */
[----:B------:R-:W-:Y:S02]  /*bbd0*/  LOP3.LUT R40, R40, R4, RZ, 0xc0, !PT ;  /* 0x0000000428287212 */ /* 0x000fe400078ec0ff */
[--C-:B------:R-:W-:Y:S01]  /*bbe0*/  HSET2.LE.AND R33, R26, R139.reuse, PT ;  /* 0x0000008b1a217233 */ /* 0x100fe20003803000 */
[----:B------:R-:W-:Y:S01]  /*bbf0*/  IMAD.MOV.U32 R26, RZ, RZ, R238 ;  /* 0x000000ffff1a7224 */ /* 0x000fe200078e00ee */
[--C-:B----4-:R-:W-:Y:S01]  /*bc00*/  HSET2.LE.AND R43, R187, R139.reuse, PT ;  /* 0x0000008bbb2b7233 */ /* 0x110fe20003803000 */
[----:B------:R-:W-:Y:S01]  /*bc10*/  IMAD.MOV.U32 R187, RZ, RZ, R243 ;  /* 0x000000ffffbb7224 */ /* 0x000fe200078e00f3 */
[--C-:B------:R-:W-:Y:S03]  /*bc20*/  HSET2.LE.AND R41, R29, R139.reuse, PT ;  /* 0x0000008b1d297233 */ /* 0x100fe60003803000 */
[----:B------:R-:W-:Y:S01]  /*bc30*/  MUFU.EX2 R238, R61 ;  /* 0x0000003d00ee7308 */ /* 0x000fe20000000800 */
[----:B------:R-:W-:Y:S01]  /*bc40*/  F2FP.BF16.F32.PACK_AB R4, R219, R198 ;  /* 0x000000c6db04723e */ /* 0x000fe200000010ff */
[----:B------:R-:W-:Y:S01]  /*bc50*/  IMAD.MOV.U32 R29, RZ, RZ, R242 ;  /* 0x000000ffff1d7224 */ /* 0x000fe200078e00f2 */
[----:B------:R-:W-:Y:S02]  /*bc60*/  LOP3.LUT R42, R42, R0, RZ, 0xc0, !PT ;  /* 0x000000002a2a7212 */ /* 0x000fe400078ec0ff */
[----:B------:R-:W-:Y:S02]  /*bc70*/  F2FP.BF16.F32.PACK_AB R2, R220, R217 ;  /* 0x000000d9dc02723e */ /* 0x000fe400000010ff */
[----:B------:R-:W-:Y:S03]  /*bc80*/  F2FP.BF16.F32.PACK_AB R0, R224, R235 ;  /* 0x000000ebe000723e */ /* 0x000fe600000010ff */
[----:B------:R4:W-:Y:S01]  /*bc90*/  MUFU.EX2 R242, R56 ;  /* 0x0000003800f27308 */ /* 0x0009e20000000800 */
[----:B------:R-:W-:Y:S02]  /*bca0*/  LOP3.LUT R33, R33, R4, RZ, 0xc0, !PT ;  /* 0x0000000421217212 */ /* 0x000fe400078ec0ff */
[--C-:B------:R-:W-:Y:S01]  /*bcb0*/  HSET2.LE.AND R4, R20, R139.reuse, PT ;  /* 0x0000008b14047233 */ /* 0x100fe20003803000 */
[----:B------:R-:W-:Y:S01]  /*bcc0*/  IMAD.MOV.U32 R20, RZ, RZ, R206 ;  /* 0x000000ffff147224 */ /* 0x000fe200078e00ce */
[----:B------:R-:W-:Y:S02]  /*bcd0*/  F2FP.BF16.F32.PACK_AB R50, R29, R187 ;  /* 0x000000bb1d32723e */ /* 0x000fe400000010ff */
[----:B------:R-:W-:Y:S03]  /*bce0*/  LOP3.LUT R43, R43, R2, RZ, 0xc0, !PT ;  /* 0x000000022b2b7212 */ /* 0x000fe600078ec0ff */
[----:B------:R-:W1:Y:S01]  /*bcf0*/  MUFU.EX2 R243, R57 ;  /* 0x0000003900f37308 */ /* 0x000e620000000800 */
[--C-:B------:R-:W-:Y:S01]  /*bd00*/  HSET2.LE.AND R32, R27, R139.reuse, PT ;  /* 0x0000008b1b207233 */ /* 0x100fe20003803000 */
[----:B------:R-:W-:Y:S01]  /*bd10*/  IMAD.MOV.U32 R27, RZ, RZ, R199 ;  /* 0x000000ffff1b7224 */ /* 0x000fe200078e00c7 */
[----:B------:R-:W-:Y:S02]  /*bd20*/  LOP3.LUT R41, R41, R0, RZ, 0xc0, !PT ;  /* 0x0000000029297212 */ /* 0x000fe400078ec0ff */
[----:B------:R-:W-:Y:S02]  /*bd30*/  F2FP.BF16.F32.PACK_AB R2, R46, R194 ;  /* 0x000000c22e02723e */ /* 0x000fe400000010ff */
[--C-:B------:R-:W-:Y:S03]  /*bd40*/  HSET2.LE.AND R0, R191, R139.reuse, PT ;  /* 0x0000008bbf007233 */ /* 0x100fe60003803000 */
[----:B------:R1:W1:Y:S01]  /*bd50*/  MUFU.EX2 R207, R63 ;  /* 0x0000003f00cf7308 */ /* 0x0002620000000800 */
[--C-:B------:R-:W-:Y:S01]  /*bd60*/  HSET2.LE.AND R51, R25, R139.reuse, PT ;  /* 0x0000008b19337233 */ /* 0x100fe20003803000 */
[----:B------:R-:W-:Y:S01]  /*bd70*/  IMAD.MOV.U32 R25, RZ, RZ, R205 ;  /* 0x000000ffff197224 */ /* 0x000fe200078e00cd */
[----:B------:R-:W-:Y:S02]  /*bd80*/  F2FP.BF16.F32.PACK_AB R34, R36, R216 ;  /* 0x000000d82422723e */ /* 0x000fe400000010ff */
[----:B------:R-:W-:Y:S02]  /*bd90*/  LOP3.LUT R50, R4, R50, RZ, 0xc0, !PT ;  /* 0x0000003204327212 */ /* 0x000fe400078ec0ff */
[--C-:B------:R-:W-:Y:S03]  /*bda0*/  HSET2.LE.AND R49, R49, R139.reuse, PT ;  /* 0x0000008b31317233 */ /* 0x100fe60003803000 */
[----:B------:R-:W-:Y:S01]  /*bdb0*/  MUFU.EX2 R94, R94 ;  /* 0x0000005e005e7308 */ /* 0x000fe20000000800 */
[----:B------:R-:W-:Y:S02]  /*bdc0*/  F2FP.BF16.F32.PACK_AB R4, R184, R45 ;  /* 0x0000002db804723e */ /* 0x000fe400000010ff */
[----:B------:R-:W-:Y:S02]  /*bdd0*/  LOP3.LUT R32, R32, R2, RZ, 0xc0, !PT ;  /* 0x0000000220207212 */ /* 0x000fe400078ec0ff */
[--C-:B------:R-:W-:Y:S02]  /*bde0*/  HSET2.LE.AND R2, R190, R139.reuse, PT ;  /* 0x0000008bbe027233 */ /* 0x100fe40003803000 */
[----:B------:R-:W-:Y:S03]  /*bdf0*/  LOP3.LUT R34, R0, R34, RZ, 0xc0, !PT ;  /* 0x0000002200227212 */ /* 0x000fe600078ec0ff */
[----:B------:R-:W-:Y:S01]  /*be00*/  MUFU.EX2 R95, R95 ;  /* 0x0000005f005f7308 */ /* 0x000fe20000000800 */
[--C-:B---3--:R-:W-:Y:S01]  /*be10*/  HSET2.LE.AND R54, R21, R139.reuse, PT ;  /* 0x0000008b15367233 */ /* 0x108fe20003803000 */
[----:B------:R-:W-:Y:S01]  /*be20*/  IMAD.MOV.U32 R21, RZ, RZ, R204 ;  /* 0x000000ffff157224 */ /* 0x000fe200078e00cc */
[----:B------:R-:W-:Y:S02]  /*be30*/  F2FP.BF16.F32.PACK_AB R35, R236, R218 ;  /* 0x000000daec23723e */ /* 0x000fe400000010ff */
[----:B------:R-:W-:Y:S02]  /*be40*/  F2FP.BF16.F32.PACK_AB R0, R25, R189 ;  /* 0x000000bd1900723e */ /* 0x000fe400000010ff */
[----:B------:R-:W-:Y:S03]  /*be50*/  LOP3.LUT R49, R49, R4, RZ, 0xc0, !PT ;  /* 0x0000000431317212 */ /* 0x000fe600078ec0ff */
[----:B------:R-:W-:Y:S01]  /*be60*/  MUFU.EX2 R88, R88 ;  /* 0x0000005800587308 */ /* 0x000fe20000000800 */
[----:B------:R-:W-:Y:S02]  /*be70*/  F2FP.BF16.F32.PACK_AB R4, R188, R20 ;  /* 0x00000014bc04723e */ /* 0x000fe400000010ff */
[----:B------:R-:W-:Y:S02]  /*be80*/  LOP3.LUT R35, R2, R35, RZ, 0xc0, !PT ;  /* 0x0000002302237212 */ /* 0x000fe400078ec0ff */
[--C-:B------:R-:W-:Y:S02]  /*be90*/  HSET2.LE.AND R48, R15, R139.reuse, PT ;  /* 0x0000008b0f307233 */ /* 0x100fe40003803000 */
[----:B------:R-:W-:Y:S03]  /*bea0*/  LOP3.LUT R51, R51, R0, RZ, 0xc0, !PT ;  /* 0x0000000033337212 */ /* 0x000fe600078ec0ff */
[----:B------:R-:W-:Y:S01]  /*beb0*/  MUFU.EX2 R89, R89 ;  /* 0x0000005900597308 */ /* 0x000fe20000000800 */
[--C-:B------:R-:W-:Y:S02]  /*bec0*/  HSET2.LE.AND R52, R12, R139.reuse, PT ;  /* 0x0000008b0c347233 */ /* 0x100fe40003803000 */
[----:B------:R-:W-:Y:S02]  /*bed0*/  F2FP.BF16.F32.PACK_AB R2, R195, R44 ;  /* 0x0000002cc302723e */ /* 0x000fe400000010ff */
[----:B------:R-:W-:Y:S02]  /*bee0*/  F2FP.BF16.F32.PACK_AB R0, R21, R196 ;  /* 0x000000c41500723e */ /* 0x000fe400000010ff */
[----:B------:R-:W-:Y:S03]  /*bef0*/  LOP3.LUT R54, R54, R4, RZ, 0xc0, !PT ;  /* 0x0000000436367212 */ /* 0x000fe600078ec0ff */
[----:B------:R-:W-:Y:S01]  /*bf00*/  MUFU.EX2 R90, R90 ;  /* 0x0000005a005a7308 */ /* 0x000fe20000000800 */
[--C-:B------:R-:W-:Y:S01]  /*bf10*/  HSET2.LE.AND R4, R30, R139.reuse, PT ;  /* 0x0000008b1e047233 */ /* 0x100fe20003803000 */
[----:B------:R-:W-:Y:S01]  /*bf20*/  IMAD.MOV.U32 R30, RZ, RZ, R203 ;  /* 0x000000ffff1e7224 */ /* 0x000fe200078e00cb */
[----:B------:R-:W-:Y:S02]  /*bf30*/  LOP3.LUT R48, R48, R2, RZ, 0xc0, !PT ;  /* 0x0000000230307212 */ /* 0x000fe400078ec0ff */
[--C-:B------:R-:W-:Y:S02]  /*bf40*/  HSET2.LE.AND R53, R11, R139.reuse, PT ;  /* 0x0000008b0b357233 */ /* 0x100fe40003803000 */
[----:B------:R-:W-:Y:S03]  /*bf50*/  LOP3.LUT R52, R52, R0, RZ, 0xc0, !PT ;  /* 0x0000000034347212 */ /* 0x000fe600078ec0ff */
[----:B------:R-:W-:Y:S01]  /*bf60*/  MUFU.EX2 R91, R91 ;  /* 0x0000005b005b7308 */ /* 0x000fe20000000800 */
[----:B------:R-:W-:Y:S02]  /*bf70*/  F2FP.BF16.F32.PACK_AB R2, R221, R193 ;  /* 0x000000c1dd02723e */ /* 0x000fe400000010ff */
[--C-:B------:R-:W-:Y:S01]  /*bf80*/  HSET2.LE.AND R0, R24, R139.reuse, PT ;  /* 0x0000008b18007233 */ /* 0x100fe20003803000 */
[----:B------:R-:W-:Y:S01]  /*bf90*/  IMAD.MOV.U32 R24, RZ, RZ, R202 ;  /* 0x000000ffff187224 */ /* 0x000fe200078e00ca */
[----:B------:R-:W-:Y:S02]  /*bfa0*/  F2FP.BF16.F32.PACK_AB R55, R30, R28 ;  /* 0x0000001c1e37723e */ /* 0x000fe400000010ff */
[----:B------:R-:W-:Y:S03]  /*bfb0*/  LOP3.LUT R53, R53, R2, RZ, 0xc0, !PT ;  /* 0x0000000235357212 */ /* 0x000fe600078ec0ff */
[----:B------:R-:W-:Y:S01]  /*bfc0*/  MUFU.EX2 R92, R92 ;  /* 0x0000005c005c7308 */ /* 0x000fe20000000800 */
[--C-:B------:R-:W-:Y:S01]  /*bfd0*/  HSET2.LE.AND R2, R31, R139.reuse, PT ;  /* 0x0000008b1f027233 */ /* 0x100fe20003803000 */
[----:B------:R-:W-:Y:S01]  /*bfe0*/  IMAD.MOV.U32 R31, RZ, RZ, R198 ;  /* 0x000000ffff1f7224 */ /* 0x000fe200078e00c6 */
[----:B------:R-:W-:Y:S02]  /*bff0*/  F2FP.BF16.F32.PACK_AB R66, R24, R186 ;  /* 0x000000ba1842723e */ /* 0x000fe400000010ff */
[----:B------:R-:W-:Y:S02]  /*c000*/  F2FP.BF16.F32.PACK_AB R67, R213, R197 ;  /* 0x000000c5d543723e */ /* 0x000fe400000010ff */
[----:B------:R-:W-:Y:S03]  /*c010*/  LOP3.LUT R55, R0, R55, RZ, 0xc0, !PT ;  /* 0x0000003700377212 */ /* 0x000fe600078ec0ff */
[----:B------:R-:W-:Y:S01]  /*c020*/  MUFU.EX2 R93, R93 ;  /* 0x0000005d005d7308 */ /* 0x000fe20000000800 */
[--C-:B------:R-:W-:Y:S01]  /*c030*/  HSET2.LE.AND R64, R16, R139.reuse, PT ;  /* 0x0000008b10407233 */ /* 0x100fe20003803000 */
[----:B------:R-:W-:Y:S01]  /*c040*/  IMAD.MOV.U32 R16, RZ, RZ, R201 ;  /* 0x000000ffff107224 */ /* 0x000fe200078e00c9 */
[----:B------:R-:W-:Y:S02]  /*c050*/  F2FP.BF16.F32.PACK_AB R0, R182, R26 ;  /* 0x0000001ab600723e */ /* 0x000fe400000010ff */
[----:B------:R-:W-:Y:S02]  /*c060*/  LOP3.LUT R66, R2, R66, RZ, 0xc0, !PT ;  /* 0x0000004202427212 */ /* 0x000fe400078ec0ff */
[--C-:B------:R-:W-:Y:S03]  /*c070*/  HSET2.LE.AND R65, R14, R139.reuse, PT ;  /* 0x0000008b0e417233 */ /* 0x100fe60003803000 */
[----:B------:R-:W-:Y:S01]  /*c080*/  MUFU.EX2 R112, R112 ;  /* 0x0000007000707308 */ /* 0x000fe20000000800 */
[----:B------:R-:W-:Y:S02]  /*c090*/  LOP3.LUT R67, R4, R67, RZ, 0xc0, !PT ;  /* 0x0000004304437212 */ /* 0x000fe400078ec0ff */
[--C-:B----4-:R-:W-:Y:S01]  /*c0a0*/  HSET2.LE.AND R56, R23, R139.reuse, PT ;  /* 0x0000008b17387233 */ /* 0x110fe20003803000 */
[----:B------:R-:W-:Y:S01]  /*c0b0*/  IMAD.MOV.U32 R23, RZ, RZ, R194 ;  /* 0x000000ffff177224 */ /* 0x000fe200078e00c2 */
[----:B------:R-:W-:Y:S02]  /*c0c0*/  F2FP.BF16.F32.PACK_AB R2, R200, R47 ;  /* 0x0000002fc802723e */ /* 0x000fe400000010ff */
[----:B------:R-:W-:Y:S03]  /*c0d0*/  F2FP.BF16.F32.PACK_AB R4, R38, R215 ;  /* 0x000000d72604723e */ /* 0x000fe600000010ff */
[----:B------:R-:W-:Y:S01]  /*c0e0*/  MUFU.EX2 R113, R113 ;  /* 0x0000007100717308 */ /* 0x000fe20000000800 */
[----:B------:R-:W-:Y:S02]  /*c0f0*/  LOP3.LUT R64, R64, R0, RZ, 0xc0, !PT ;  /* 0x0000000040407212 */ /* 0x000fe400078ec0ff */
[----:B------:R-:W-:Y:S02]  /*c100*/  LOP3.LUT R0, R7, 0xffff, RZ, 0xc0, !PT ;  /* 0x0000ffff07007812 */ /* 0x000fe400078ec0ff */
[----:B------:R-:W-:Y:S02]  /*c110*/  LOP3.LUT R65, R65, R2, RZ, 0xc0, !PT ;  /* 0x0000000241417212 */ /* 0x000fe400078ec0ff */
[----:B------:R-:W-:Y:S03]  /*c120*/  LOP3.LUT R56, R56, R4, RZ, 0xc0, !PT ;  /* 0x0000000438387212 */ /* 0x000fe600078ec0ff */
[----:B------:R-:W-:Y:S01]  /*c130*/  MUFU.EX2 R114, R114 ;  /* 0x0000007200727308 */ /* 0x000fe20000000800 */
[--C-:B------:R-:W-:Y:S01]  /*c140*/  HSET2.LE.AND R2, R183, R139.reuse, PT ;  /* 0x0000008bb7027233 */ /* 0x100fe20003803000 */
[----:B------:R-:W-:Y:S01]  /*c150*/  IMAD.MOV.U32 R183, RZ, RZ, R195 ;  /* 0x000000ffffb77224 */ /* 0x000fe200078e00c3 */
[----:B------:R-:W-:Y:S02]  /*c160*/  LOP3.LUT R5, R7, 0xff, RZ, 0xc0, !PT ;  /* 0x000000ff07057812 */ /* 0x000fe400078ec0ff */
[----:B------:R-:W-:Y:S02]  /*c170*/  SHF.R.U32.HI R4, RZ, 0x8, R0 ;  /* 0x00000008ff047819 */ /* 0x000fe40000011600 */
[----:B------:R-:W-:Y:S03]  /*c180*/  F2FP.BF16.F32.PACK_AB R58, R212, R16 ;  /* 0x00000010d43a723e */ /* 0x000fe600000010ff */
[----:B------:R-:W-:Y:S01]  /*c190*/  MUFU.EX2 R115, R115 ;  /* 0x0000007300737308 */ /* 0x000fe20000000800 */
[----:B------:R-:W-:Y:S02]  /*c1a0*/  PRMT R5, R5, 0x5410, R4 ;  /* 0x0000541005057816 */ /* 0x000fe40000000004 */
[----:B------:R-:W-:Y:S02]  /*c1b0*/  LOP3.LUT R58, R2, R58, RZ, 0xc0, !PT ;  /* 0x0000003a023a7212 */ /* 0x000fe400078ec0ff */
[--C-:B------:R-:W-:Y:S02]  /*c1c0*/  HSET2.LE.AND R59, R172, R139.reuse, PT ;  /* 0x0000008bac3b7233 */ /* 0x100fe40003803000 */
[----:B------:R-:W-:Y:S03]  /*c1d0*/  F2FP.BF16.F32.PACK_AB R2, R251, R252 ;  /* 0x000000fcfb02723e */ /* 0x000fe600000010ff */
[----:B------:R-:W-:Y:S01]  /*c1e0*/  MUFU.EX2 R100, R100 ;  /* 0x0000006400647308 */ /* 0x000fe20000000800 */
[--C-:B------:R-:W-:Y:S02]  /*c1f0*/  HSET2.LE.AND R172, R5, R139.reuse, PT ;  /* 0x0000008b05ac7233 */ /* 0x100fe40003803000 */
[----:B------:R-:W-:Y:S02]  /*c200*/  LOP3.LUT R59, R59, R2, RZ, 0xc0, !PT ;  /* 0x000000023b3b7212 */ /* 0x000fe400078ec0ff */
[----:B--2---:R-:W-:Y:S02]  /*c210*/  F2FP.BF16.F32.PACK_AB R2, R247, R246 ;  /* 0x000000f6f702723e */ /* 0x004fe400000010ff */
[--C-:B------:R-:W-:Y:S03]  /*c220*/  HSET2.LE.AND R60, R10, R139.reuse, PT ;  /* 0x0000008b0a3c7233 */ /* 0x100fe60003803000 */
[----:B------:R-:W-:Y:S01]  /*c230*/  MUFU.EX2 R101, R101 ;  /* 0x0000006500657308 */ /* 0x000fe20000000800 */
[----:B------:R-:W-:Y:S02]  /*c240*/  LOP3.LUT R172, R172, R2, RZ, 0xc0, !PT ;  /* 0x00000002acac7212 */ /* 0x000fe400078ec0ff */
[----:B-1----:R-:W-:Y:S02]  /*c250*/  F2FP.BF16.F32.PACK_AB R2, R243, R242 ;  /* 0x000000f2f302723e */ /* 0x002fe400000010ff */
[--C-:B------:R-:W-:Y:S02]  /*c260*/  SHF.R.U32.HI R4, RZ, 0x10, R7.reuse ;  /* 0x00000010ff047819 */ /* 0x100fe40000011607 */
[----:B------:R-:W-:Y:S03]  /*c270*/  LOP3.LUT R60, R60, R2, RZ, 0xc0, !PT ;  /* 0x000000023c3c7212 */ /* 0x000fe600078ec0ff */
[----:B------:R-:W-:Y:S01]  /*c280*/  MUFU.EX2 R102, R102 ;  /* 0x0000006600667308 */ /* 0x000fe20000000800 */
[----:B------:R-:W-:Y:S01]  /*c290*/  SHF.R.U32.HI R7, RZ, 0x18, R7 ;  /* 0x00000018ff077819 */ /* 0x000fe20000011607 */
[----:B------:R-:W-:Y:S01]  /*c2a0*/  VIADD R2, R192, 0x2 ;  /* 0x00000002c0027836 */ /* 0x000fe20000000000 */
[----:B------:R-:W-:Y:S02]  /*c2b0*/  LOP3.LUT R4, R4, 0xff, RZ, 0xc0, !PT ;  /* 0x000000ff04047812 */ /* 0x000fe400078ec0ff */
[--C-:B------:R-:W-:Y:S01]  /*c2c0*/  HSET2.LE.AND R57, R22, R139.reuse, PT ;  /* 0x0000008b16397233 */ /* 0x100fe20003803000 */
[----:B------:R-:W-:Y:S01]  /*c2d0*/  IMAD.MOV.U32 R22, RZ, RZ, R173 ;  /* 0x000000ffff167224 */ /* 0x000fe200078e00ad */
[----:B------:R-:W-:Y:S03]  /*c2e0*/  PRMT R4, R4, 0x5410, R7 ;  /* 0x0000541004047816 */ /* 0x000fe60000000007 */
[----:B------:R-:W-:Y:S01]  /*c2f0*/  MUFU.EX2 R103, R103 ;  /* 0x0000006700677308 */ /* 0x000fe20000000800 */
[----:B------:R-:W-:Y:S02]  /*c300*/  LOP3.LUT R2, R223, UR33, R2, 0x96, !PT ;  /* 0x00000021df027c12 */ /* 0x000fe4000f8e9602 */
[--C-:B------:R-:W-:Y:S02]  /*c310*/  HSET2.LE.AND R61, R6, R139.reuse, PT ;  /* 0x0000008b063d7233 */ /* 0x100fe40003803000 */
[--C-:B------:R-:W-:Y:S01]  /*c320*/  HSET2.LE.AND R173, R4, R139.reuse, PT ;  /* 0x0000008b04ad7233 */ /* 0x100fe20003803000 */
[----:B------:R-:W-:Y:S01]  /*c330*/  IMAD.WIDE.U32 R14, R2, -0x326172a9, RZ ;  /* 0xcd9e8d57020e7825 */ /* 0x000fe200078e00ff */
[----:B------:R-:W-:Y:S03]  /*c340*/  F2FP.BF16.F32.PACK_AB R4, R240, R241 ;  /* 0x000000f1f004723e */ /* 0x000fe600000010ff */
[----:B------:R-:W-:Y:S01]  /*c350*/  MUFU.EX2 R104, R104 ;  /* 0x0000006800687308 */ /* 0x000fe20000000800 */
[----:B------:R-:W-:Y:S02]  /*c360*/  F2FP.BF16.F32.PACK_AB R0, R22, R250 ;  /* 0x000000fa1600723e */ /* 0x000fe400000010ff */
[----:B------:R-:W-:Y:S02]  /*c370*/  LOP3.LUT R61, R61, R4, RZ, 0xc0, !PT ;  /* 0x000000043d3d7212 */ /* 0x000fe400078ec0ff */
[----:B------:R-:W-:Y:S02]  /*c380*/  LOP3.LUT R4, R15, UR27, R232, 0x96, !PT ;  /* 0x0000001b0f047c12 */ /* 0x000fe4000f8e96e8 */
[----:B------:R-:W-:Y:S03]  /*c390*/  LOP3.LUT R10, R9, UR25, R14, 0x96, !PT ;  /* 0x00000019090a7c12 */ /* 0x000fe6000f8e960e */
[----:B------:R-:W-:Y:S01]  /*c3a0*/  MUFU.EX2 R105, R105 ;  /* 0x0000006900697308 */ /* 0x000fe20000000800 */
[----:B------:R-:W-:Y:S01]  /*c3b0*/  LOP3.LUT R57, R57, R0, RZ, 0xc0, !PT ;  /* 0x0000000039397212 */ /* 0x000fe200078ec0ff */
[----:B------:R-:W-:Y:S01]  /*c3c0*/  IMAD.WIDE.U32 R4, R4, -0x2daee0ad, RZ ;  /* 0xd2511f5304047825 */ /* 0x000fe200078e00ff */
[--C-:B------:R-:W-:Y:S02]  /*c3d0*/  HSET2.LE.AND R174, R19, R139.reuse, PT ;  /* 0x0000008b13ae7233 */ /* 0x100fe40003803000 */
[----:B------:R-:W-:Y:S01]  /*c3e0*/  F2FP.BF16.F32.PACK_AB R0, R210, R211 ;  /* 0x000000d3d200723e */ /* 0x000fe200000010ff */
[----:B------:R-:W-:Y:S01]  /*c3f0*/  IMAD.MOV.U32 R19, RZ, RZ, R193 ;  /* 0x000000ffff137224 */ /* 0x000fe200078e00c1 */
[----:B------:R-:W-:Y:S01]  /*c400*/  LOP3.LUT R6, R5, UR24, R228, 0x96, !PT ;  /* 0x0000001805067c12 */ /* 0x000fe2000f8e96e4 */
[----:B------:R-:W-:Y:S01]  /*c410*/  IMAD.WIDE.U32 R10, R10, -0x2daee0ad, RZ ;  /* 0xd2511f530a0a7825 */ /* 0x000fe200078e00ff */
[----:B------:R-:W-:Y:S01]  /*c420*/  LOP3.LUT R174, R174, R0, RZ, 0xc0, !PT ;  /* 0x00000000aeae7212 */ /* 0x000fe200078ec0ff */
[----:B------:R-:W-:Y:S01]  /*c430*/  MUFU.EX2 R106, R106 ;  /* 0x0000006a006a7308 */ /* 0x000fe20000000800 */
[--C-:B------:R-:W-:Y:S01]  /*c440*/  HSET2.LE.AND R175, R13, R139.reuse, PT ;  /* 0x0000008b0daf7233 */ /* 0x100fe20003803000 */
[----:B------:R-:W-:Y:S01]  /*c450*/  IMAD.WIDE.U32 R6, R6, -0x326172a9, RZ ;  /* 0xcd9e8d5706067825 */ /* 0x000fe200078e00ff */
[----:B------:R-:W-:Y:S02]  /*c460*/  LOP3.LUT R11, R11, UR22, R4, 0x96, !PT ;  /* 0x000000160b0b7c12 */ /* 0x000fe4000f8e9604 */
[----:B------:R-:W-:Y:S02]  /*c470*/  F2FP.BF16.F32.PACK_AB R0, R248, R249 ;  /* 0x000000f9f800723e */ /* 0x000fe400000010ff */
[----:B------:R-:W-:Y:S03]  /*c480*/  LOP3.LUT R4, R7, UR23, R8, 0x96, !PT ;  /* 0x0000001707047c12 */ /* 0x000fe6000f8e9608 */
[----:B------:R-:W-:Y:S01]  /*c490*/  MUFU.EX2 R107, R107 ;  /* 0x0000006b006b7308 */ /* 0x000fe20000000800 */
[----:B------:R-:W-:Y:S02]  /*c4a0*/  LOP3.LUT R175, R175, R0, RZ, 0xc0, !PT ;  /* 0x00000000afaf7212 */ /* 0x000fe400078ec0ff */
[----:B------:R-:W-:Y:S01]  /*c4b0*/  F2FP.BF16.F32.PACK_AB R0, R245, R244 ;  /* 0x000000f4f500723e */ /* 0x000fe200000010ff */
[----:B------:R-:W-:Y:S01]  /*c4c0*/  IMAD.WIDE.U32 R4, R4, -0x2daee0ad, RZ ;  /* 0xd2511f5304047825 */ /* 0x000fe200078e00ff */
[--C-:B------:R-:W-:Y:S02]  /*c4d0*/  HSET2.LE.AND R62, R18, R139.reuse, PT ;  /* 0x0000008b123e7233 */ /* 0x100fe40003803000 */
[----:B------:R-:W-:Y:S01]  /*c4e0*/  LOP3.LUT R173, R173, R0, RZ, 0xc0, !PT ;  /* 0x00000000adad7212 */ /* 0x000fe200078ec0ff */
[----:B------:R-:W-:Y:S01]  /*c4f0*/  IMAD.MOV.U32 R18, RZ, RZ, R197 ;  /* 0x000000ffff127224 */ /* 0x000fe200078e00c5 */
[----:B------:R-:W-:Y:S01]  /*c500*/  LOP3.LUT R7, R5, UR20, R10, 0x96, !PT ;  /* 0x0000001405077c12 */ /* 0x000fe2000f8e960a */
[----:B------:R-:W-:Y:S01]  /*c510*/  IMAD.WIDE.U32 R10, R11, -0x326172a9, RZ ;  /* 0xcd9e8d570b0a7825 */ /* 0x000fe200078e00ff */
[----:B------:R-:W-:Y:S01]  /*c520*/  F2FP.BF16.F32.PACK_AB R0, R238, R239 ;  /* 0x000000efee00723e */ /* 0x000fe200000010ff */
[----:B------:R-:W-:Y:S01]  /*c530*/  MUFU.EX2 R108, R108 ;  /* 0x0000006c006c7308 */ /* 0x000fe20000000800 */
[--C-:B------:R-:W-:Y:S01]  /*c540*/  HSET2.LE.AND R63, R17, R139.reuse, PT ;  /* 0x0000008b113f7233 */ /* 0x100fe20003803000 */
[----:B------:R-:W-:Y:S01]  /*c550*/  IMAD.MOV.U32 R17, RZ, RZ, R196 ;  /* 0x000000ffff117224 */ /* 0x000fe200078e00c4 */
[----:B------:R-:W-:Y:S01]  /*c560*/  LOP3.LUT R12, R11, UR21, R6, 0x96, !PT ;  /* 0x000000150b0c7c12 */ /* 0x000fe2000f8e9606 */
[----:B------:R-:W-:Y:S01]  /*c570*/  IMAD.WIDE.U32 R6, R7, -0x326172a9, RZ ;  /* 0xcd9e8d5707067825 */ /* 0x000fe200078e00ff */
[----:B------:R-:W-:Y:S02]  /*c580*/  LOP3.LUT R62, R62, R0, RZ, 0xc0, !PT ;  /* 0x000000003e3e7212 */ /* 0x000fe400078ec0ff */
[----:B------:R-:W-:Y:S01]  /*c590*/  F2FP.BF16.F32.PACK_AB R0, R207, R237 ;  /* 0x000000edcf00723e */ /* 0x000fe200000010ff */
[----:B------:R-:W-:Y:S01]  /*c5a0*/  IMAD.WIDE.U32 R12, R12, -0x2daee0ad, RZ ;  /* 0xd2511f530c0c7825 */ /* 0x000fe200078e00ff */
[----:B------:R-:W-:Y:S01]  /*c5b0*/  LOP3.LUT R10, R7, UR19, R10, 0x96, !PT ;  /* 0x00000013070a7c12 */ /* 0x000fe2000f8e960a */
[----:B------:R-:W-:Y:S01]  /*c5c0*/  MUFU.EX2 R109, R109 ;  /* 0x0000006d006d7308 */ /* 0x000fe20000000800 */
[----:B------:R-:W-:Y:S02]  /*c5d0*/  LOP3.LUT R63, R63, R0, RZ, 0xc0, !PT ;  /* 0x000000003f3f7212 */ /* 0x000fe400078ec0ff */
[----:B------:R-:W-:Y:S01]  /*c5e0*/  LOP3.LUT R4, R13, UR18, R4, 0x96, !PT ;  /* 0x000000120d047c12 */ /* 0x000fe2000f8e9604 */
[----:B------:R-:W-:Y:S02]  /*c5f0*/  IMAD.MOV.U32 R13, RZ, RZ, R22 ;  /* 0x000000ffff0d7224 */ /* 0x000fe400078e0016 */
[----:B------:R-:W-:Y:S02]  /*c600*/  IMAD.MOV.U32 R22, RZ, RZ, R183 ;  /* 0x000000ffff167224 */ /* 0x000fe400078e00b7 */
[----:B------:R-:W-:Y:S02]  /*c610*/  IMAD.WIDE.U32 R4, R4, -0x326172a9, RZ ;  /* 0xcd9e8d5704047825 */ /* 0x000fe400078e00ff */
[----:B------:R-:W-:Y:S01]  /*c620*/  MUFU.EX2 R110, R110 ;  /* 0x0000006e006e7308 */ /* 0x000fe20000000800 */
[C---:B------:R-:W-:Y:S02]  /*c630*/  LOP3.LUT R0, R4.reuse, 0xffff, RZ, 0xc0, !PT ;  /* 0x0000ffff04007812 */ /* 0x040fe400078ec0ff */
[----:B------:R-:W-:Y:S02]  /*c640*/  LOP3.LUT R2, R5, UR29, R6, 0x96, !PT ;  /* 0x0000001d05027c12 */ /* 0x000fe4000f8e9606 */
[----:B------:R-:W-:Y:S05]  /*c650*/  SHF.R.U32.HI R5, RZ, 0x8, R0 ;  /* 0x00000008ff057819 */ /* 0x000fea0000011600 */
[----:B------:R-:W-:Y:S01]  /*c660*/  MUFU.EX2 R111, R111 ;  /* 0x0000006f006f7308 */ /* 0x000fe20000000800 */
[----:B------:R-:W-:Y:S04]  /*c670*/  LOP3.LUT R0, R4, 0xff, RZ, 0xc0, !PT ;  /* 0x000000ff04007812 */ /* 0x000fe800078ec0ff */
[----:B------:R-:W-:Y:S02]  /*c680*/  PRMT R204, R0, 0x5410, R5 ;  /* 0x0000541000cc7816 */ /* 0x000fe40000000005 */
[--C-:B------:R-:W-:Y:S03]  /*c690*/  SHF.R.U32.HI R0, RZ, 0x10, R4.reuse ;  /* 0x00000010ff007819 */ /* 0x100fe60000011604 */
[----:B------:R-:W-:Y:S01]  /*c6a0*/  MUFU.EX2 R128, R128 ;  /* 0x0000008000807308 */ /* 0x000fe20000000800 */
[----:B------:R-:W-:Y:S02]  /*c6b0*/  SHF.R.U32.HI R4, RZ, 0x18, R4 ;  /* 0x00000018ff047819 */ /* 0x000fe40000011604 */
[----:B------:R-:W-:Y:S04]  /*c6c0*/  LOP3.LUT R0, R0, 0xff, RZ, 0xc0, !PT ;  /* 0x000000ff00007812 */ /* 0x000fe800078ec0ff */
[----:B------:R-:W-:Y:S01]  /*c6d0*/  PRMT R202, R0, 0x5410, R4 ;  /* 0x0000541000ca7816 */ /* 0x000fe20000000004 */
[----:B------:R-:W-:Y:S02]  /*c6e0*/  IMAD.WIDE.U32 R4, R10, -0x2daee0ad, RZ ;  /* 0xd2511f530a047825 */ /* 0x000fe400078e00ff */
[----:B------:R-:W-:Y:S03]  /*c6f0*/  MUFU.EX2 R129, R129 ;  /* 0x0000008100817308 */ /* 0x000fe60000000800 */
[----:B------:R-:W-:Y:S01]  /*c700*/  LOP3.LUT R0, R5, UR28, R12, 0x96, !PT ;  /* 0x0000001c05007c12 */ /* 0x000fe2000f8e960c */
[----:B------:R-:W-:Y:S01]  /*c710*/  IMAD.MOV.U32 R12, RZ, RZ, R187 ;  /* 0x000000ffff0c7224 */ /* 0x000fe200078e00bb */
[C---:B------:R-:W-:Y:S05]  /*c720*/  LOP3.LUT R5, R4.reuse, 0xffff, RZ, 0xc0, !PT ;  /* 0x0000ffff04057812 */ /* 0x040fea00078ec0ff */
[----:B------:R-:W-:Y:S01]  /*c730*/  MUFU.EX2 R130, R130 ;  /* 0x0000008200827308 */ /* 0x000fe20000000800 */
[----:B------:R-:W-:Y:S02]  /*c740*/  SHF.R.U32.HI R6, RZ, 0x8, R5 ;  /* 0x00000008ff067819 */ /* 0x000fe40000011605 */
[----:B------:R-:W-:Y:S04]  /*c750*/  LOP3.LUT R5, R4, 0xff, RZ, 0xc0, !PT ;  /* 0x000000ff04057812 */ /* 0x000fe800078ec0ff */
[----:B------:R-:W-:Y:S03]  /*c760*/  PRMT R206, R5, 0x5410, R6 ;  /* 0x0000541005ce7816 */ /* 0x000fe60000000006 */
[----:B------:R-:W-:Y:S01]  /*c770*/  MUFU.EX2 R131, R131 ;  /* 0x0000008300837308 */ /* 0x000fe20000000800 */
[--C-:B------:R-:W-:Y:S02]  /*c780*/  SHF.R.U32.HI R6, RZ, 0x10, R4.reuse ;  /* 0x00000010ff067819 */ /* 0x100fe40000011604 */
[----:B------:R-:W-:Y:S02]  /*c790*/  SHF.R.U32.HI R5, RZ, 0x18, R4 ;  /* 0x00000018ff057819 */ /* 0x000fe40000011604 */
[----:B------:R-:W-:Y:S05]  /*c7a0*/  LOP3.LUT R4, R6, 0xff, RZ, 0xc0, !PT ;  /* 0x000000ff06047812 */ /* 0x000fea00078ec0ff */
[----:B------:R-:W-:Y:S01]  /*c7b0*/  MUFU.EX2 R116, R116 ;  /* 0x0000007400747308 */ /* 0x000fe20000000800 */
[----:B------:R-:W-:Y:S02]  /*c7c0*/  PRMT R205, R4, 0x5410, R5 ;  /* 0x0000541004cd7816 */ /* 0x000fe40000000005 */
[C---:B------:R-:W-:Y:S04]  /*c7d0*/  LOP3.LUT R4, R2.reuse, 0xffff, RZ, 0xc0, !PT ;  /* 0x0000ffff02047812 */ /* 0x040fe800078ec0ff */
[----:B------:R-:W-:Y:S03]  /*c7e0*/  SHF.R.U32.HI R5, RZ, 0x8, R4 ;  /* 0x00000008ff057819 */ /* 0x000fe60000011604 */
[----:B------:R-:W-:Y:S01]  /*c7f0*/  MUFU.EX2 R179, R179 ;  /* 0x000000b300b37308 */ /* 0x000fe20000000800 */
[----:B------:R-:W-:Y:S04]  /*c800*/  LOP3.LUT R4, R2, 0xff, RZ, 0xc0, !PT ;  /* 0x000000ff02047812 */ /* 0x000fe800078ec0ff */
[----:B------:R-:W-:Y:S02]  /*c810*/  PRMT R200, R4, 0x5410, R5 ;  /* 0x0000541004c87816 */ /* 0x000fe40000000005 */
[--C-:B------:R-:W-:Y:S03]  /*c820*/  SHF.R.U32.HI R5, RZ, 0x10, R2.reuse ;  /* 0x00000010ff057819 */ /* 0x100fe60000011602 */
[----:B------:R-:W-:Y:S01]  /*c830*/  MUFU.EX2 R118, R118 ;  /* 0x0000007600767308 */ /* 0x000fe20000000800 */
[----:B------:R-:W-:Y:S02]  /*c840*/  SHF.R.U32.HI R4, RZ, 0x18, R2 ;  /* 0x00000018ff047819 */ /* 0x000fe40000011602 */
[----:B------:R-:W-:Y:S04]  /*c850*/  LOP3.LUT R2, R5, 0xff, RZ, 0xc0, !PT ;  /* 0x000000ff05027812 */ /* 0x000fe800078ec0ff */
[----:B------:R-:W-:Y:S03]  /*c860*/  PRMT R197, R2, 0x5410, R4 ;  /* 0x0000541002c57816 */ /* 0x000fe60000000004 */
[----:B------:R-:W-:Y:S01]  /*c870*/  MUFU.EX2 R178, R178 ;  /* 0x000000b200b27308 */ /* 0x000fe20000000800 */
[C---:B------:R-:W-:Y:S04]  /*c880*/  LOP3.LUT R2, R0.reuse, 0xffff, RZ, 0xc0, !PT ;  /* 0x0000ffff00027812 */ /* 0x040fe800078ec0ff */
[----:B------:R-:W-:Y:S02]  /*c890*/  SHF.R.U32.HI R4, RZ, 0x8, R2 ;  /* 0x00000008ff047819 */ /* 0x000fe40000011602 */
[----:B------:R-:W-:Y:S03]  /*c8a0*/  LOP3.LUT R2, R0, 0xff, RZ, 0xc0, !PT ;  /* 0x000000ff00027812 */ /* 0x000fe600078ec0ff */
[----:B------:R-:W-:Y:S01]  /*c8b0*/  MUFU.EX2 R120, R120 ;  /* 0x0000007800787308 */ /* 0x000fe20000000800 */
[----:B------:R-:W-:Y:S02]  /*c8c0*/  PRMT R203, R2, 0x5410, R4 ;  /* 0x0000541002cb7816 */ /* 0x000fe40000000004 */
[--C-:B------:R-:W-:Y:S02]  /*c8d0*/  SHF.R.U32.HI R4, RZ, 0x10, R0.reuse ;  /* 0x00000010ff047819 */ /* 0x100fe40000011600 */
[----:B------:R-:W-:Y:S05]  /*c8e0*/  SHF.R.U32.HI R2, RZ, 0x18, R0 ;  /* 0x00000018ff027819 */ /* 0x000fea0000011600 */
[----:B------:R-:W-:Y:S01]  /*c8f0*/  MUFU.EX2 R121, R121 ;  /* 0x0000007900797308 */ /* 0x000fe20000000800 */
[----:B------:R-:W-:Y:S04]  /*c900*/  LOP3.LUT R0, R4, 0xff, RZ, 0xc0, !PT ;  /* 0x000000ff04007812 */ /* 0x000fe800078ec0ff */
[----:B------:R-:W-:Y:S01]  /*c910*/  PRMT R201, R0, 0x5410, R2 ;  /* 0x0000541000c97816 */ /* 0x000fe20000000002 */
[----:B------:R-:W-:Y:S04]  /*c920*/  VIADD R0, R192, 0x3 ;  /* 0x00000003c0007836 */ /* 0x000fe80000000000 */
[----:B------:R-:W-:Y:S01]  /*c930*/  MUFU.EX2 R122, R122 ;  /* 0x0000007a007a7308 */ /* 0x000fe20000000800 */
[----:B------:R-:W-:Y:S05]  /*c940*/  LOP3.LUT R0, R223, UR33, R0, 0x96, !PT ;  /* 0x00000021df007c12 */ /* 0x000fea000f8e9600 */
[----:B------:R-:W-:Y:S04]  /*c950*/  IMAD.WIDE.U32 R198, R0, -0x326172a9, RZ ;  /* 0xcd9e8d5700c67825 */ /* 0x000fe800078e00ff */
[----:B------:R-:W-:Y:S01]  /*c960*/  MUFU.EX2 R123, R123 ;  /* 0x0000007b007b7308 */ /* 0x000fe20000000800 */
[----:B------:R-:W-:Y:S02]  /*c970*/  LOP3.LUT R6, R199, UR27, R232, 0x96, !PT ;  /* 0x0000001bc7067c12 */ /* 0x000fe4000f8e96e8 */
[----:B------:R-:W-:Y:S07]  /*c980*/  LOP3.LUT R4, R9, UR25, R198, 0x96, !PT ;  /* 0x0000001909047c12 */ /* 0x000fee000f8e96c6 */
[----:B------:R-:W-:Y:S01]  /*c990*/  MUFU.EX2 R124, R124 ;  /* 0x0000007c007c7308 */ /* 0x000fe20000000800 */
[----:B------:R-:W-:Y:S04]  /*c9a0*/  IMAD.WIDE.U32 R6, R6, -0x2daee0ad, RZ ;  /* 0xd2511f5306067825 */ /* 0x000fe800078e00ff */
[----:B------:R-:W-:Y:S01]  /*c9b0*/  IMAD.WIDE.U32 R4, R4, -0x2daee0ad, RZ ;  /* 0xd2511f5304047825 */ /* 0x000fe200078e00ff */
[----:B------:R-:W-:Y:S04]  /*c9c0*/  LOP3.LUT R10, R7, UR24, R228, 0x96, !PT ;  /* 0x00000018070a7c12 */ /* 0x000fe8000f8e96e4 */
[----:B------:R-:W-:Y:S01]  /*c9d0*/  MUFU.EX2 R177, R177 ;  /* 0x000000b100b17308 */ /* 0x000fe20000000800 */
[----:B------:R-:W-:Y:S01]  /*c9e0*/  LOP3.LUT R5, R5, UR22, R6, 0x96, !PT ;  /* 0x0000001605057c12 */ /* 0x000fe2000f8e9606 */
[----:B------:R-:W-:Y:S05]  /*c9f0*/  IMAD.WIDE.U32 R10, R10, -0x326172a9, RZ ;  /* 0xcd9e8d570a0a7825 */ /* 0x000fea00078e00ff */
[----:B------:R-:W-:Y:S01]  /*ca00*/  LOP3.LUT R7, R11, UR23, R8, 0x96, !PT ;  /* 0x000000170b077c12 */ /* 0x000fe2000f8e9608 */
[----:B------:R-:W-:Y:S02]  /*ca10*/  IMAD.MOV.U32 R11, RZ, RZ, R185 ;  /* 0x000000ffff0b7224 */ /* 0x000fe400078e00b9 */
[----:B------:R-:W-:Y:S02]  /*ca20*/  MUFU.EX2 R126, R126 ;  /* 0x0000007e007e7308 */ /* 0x000fe40000000800 */
[----:B------:R-:W-:Y:S05]  /*ca30*/  IMAD.WIDE.U32 R6, R7, -0x2daee0ad, RZ ;  /* 0xd2511f5307067825 */ /* 0x000fea00078e00ff */
[----:B------:R-:W-:Y:S01]  /*ca40*/  LOP3.LUT R7, R7, UR20, R4, 0x96, !PT ;  /* 0x0000001407077c12 */ /* 0x000fe2000f8e9604 */
[----:B------:R-:W-:Y:S02]  /*ca50*/  IMAD.WIDE.U32 R4, R5, -0x326172a9, RZ ;  /* 0xcd9e8d5705047825 */ /* 0x000fe400078e00ff */
[----:B------:R-:W-:Y:S03]  /*ca60*/  MUFU.EX2 R176, R176 ;  /* 0x000000b000b07308 */ /* 0x000fe60000000800 */
[----:B------:R-:W-:Y:S01]  /*ca70*/  LOP3.LUT R8, R5, UR21, R10, 0x96, !PT ;  /* 0x0000001505087c12 */ /* 0x000fe2000f8e960a */
[----:B------:R-:W-:Y:S04]  /*ca80*/  IMAD.MOV.U32 R10, RZ, RZ, R184 ;  /* 0x000000ffff0a7224 */ /* 0x000fe800078e00b8 */
[----:B------:R-:W-:Y:S05]  /*ca90*/  IMAD.WIDE.U32 R8, R8, -0x2daee0ad, RZ ;  /* 0xd2511f5308087825 */ /* 0x000fea00078e00ff */
[----:B------:R-:W-:Y:S01]  /*caa0*/  LOP3.LUT R5, R9, UR18, R6, 0x96, !PT ;  /* 0x0000001209057c12 */ /* 0x000fe2000f8e9606 */
[----:B------:R-:W-:Y:S05]  /*cab0*/  IMAD.WIDE.U32 R6, R7, -0x326172a9, RZ ;  /* 0xcd9e8d5707067825 */ /* 0x000fea00078e00ff */
[----:B------:R-:W-:Y:S01]  /*cac0*/  LOP3.LUT R7, R7, UR19, R4, 0x96, !PT ;  /* 0x0000001307077c12 */ /* 0x000fe2000f8e9604 */
[----:B------:R-:W-:Y:S03]  /*cad0*/  IMAD.WIDE.U32 R4, R5, -0x326172a9, RZ ;  /* 0xcd9e8d5705047825 */ /* 0x000fe600078e00ff */
[C---:B------:R-:W-:Y:S02]  /*cae0*/  LOP3.LUT R2, R4.reuse, 0xffff, RZ, 0xc0, !PT ;  /* 0x0000ffff04027812 */ /* 0x040fe400078ec0ff */
[----:B------:R-:W-:Y:S02]  /*caf0*/  LOP3.LUT R0, R5, UR29, R6, 0x96, !PT ;  /* 0x0000001d05007c12 */ /* 0x000fe4000f8e9606 */
[----:B------:R-:W-:Y:S02]  /*cb00*/  SHF.R.U32.HI R5, RZ, 0x8, R2 ;  /* 0x00000008ff057819 */ /* 0x000fe40000011602 */
[----:B------:R-:W-:Y:S04]  /*cb10*/  LOP3.LUT R2, R4, 0xff, RZ, 0xc0, !PT ;  /* 0x000000ff04027812 */ /* 0x000fe800078ec0ff */
[----:B------:R-:W-:Y:S02]  /*cb20*/  PRMT R193, R2, 0x5410, R5 ;  /* 0x0000541002c17816 */ /* 0x000fe40000000005 */
[--C-:B------:R-:W-:Y:S02]  /*cb30*/  SHF.R.U32.HI R2, RZ, 0x10, R4.reuse ;  /* 0x00000010ff027819 */ /* 0x100fe40000011604 */
[----:B------:R-:W-:Y:S02]  /*cb40*/  SHF.R.U32.HI R4, RZ, 0x18, R4 ;  /* 0x00000018ff047819 */ /* 0x000fe40000011604 */
[----:B------:R-:W-:Y:S04]  /*cb50*/  LOP3.LUT R2, R2, 0xff, RZ, 0xc0, !PT ;  /* 0x000000ff02027812 */ /* 0x000fe800078ec0ff */
[----:B------:R-:W-:Y:S01]  /*cb60*/  PRMT R192, R2, 0x5410, R4 ;  /* 0x0000541002c07816 */ /* 0x000fe20000000004 */
        /* <DEDUP_REMOVED lines=17> */
[----:B------:R-:W-:Y:S01]  /*cc80*/  LOP3.LUT R4, R181, UR25, R14, 0x96, !PT ;  /* 0x00000019b5047c12 */ /* 0x000fe2000f8e960e */
[----:B------:R-:W-:Y:S01]  /*cc90*/  IMAD.MOV.U32 R14, RZ, RZ, R186 ;  /* 0x000000ffff0e7224 */ /* 0x000fe200078e00ba */
[----:B------:R-:W-:Y:S02]  /*cca0*/  PRMT R190, R0, 0x5410, R2 ;  /* 0x0000541000be7816 */ /* 0x000fe40000000002 */
[C---:B------:R-:W-:Y:S01]  /*ccb0*/  LOP3.LUT R0, R39.reuse, 0xffff, RZ, 0xc0, !PT ;  /* 0x0000ffff27007812 */ /* 0x040fe200078ec0ff */
[----:B------:R-:W-:Y:S03]  /*ccc0*/  IMAD.WIDE.U32 R4, R4, -0x2daee0ad, RZ ;  /* 0xd2511f5304047825 */ /* 0x000fe600078e00ff */
[----:B------:R-:W-:Y:S02]  /*ccd0*/  SHF.R.U32.HI R2, RZ, 0x8, R0 ;  /* 0x00000008ff027819 */ /* 0x000fe40000011600 */
[----:B------:R-:W-:Y:S04]  /*cce0*/  LOP3.LUT R0, R39, 0xff, RZ, 0xc0, !PT ;  /* 0x000000ff27007812 */ /* 0x000fe800078ec0ff */
[----:B------:R-:W-:Y:S02]  /*ccf0*/  PRMT R195, R0, 0x5410, R2 ;  /* 0x0000541000c37816 */ /* 0x000fe40000000002 */
[----:B------:R-:W-:Y:S01]  /*cd00*/  LOP3.LUT R0, R15, UR27, R230, 0x96, !PT ;  /* 0x0000001b0f007c12 */ /* 0x000fe2000f8e96e6 */
[----:B------:R-:W-:Y:S02]  /*cd10*/  IMAD.MOV.U32 R15, RZ, RZ, R19 ;  /* 0x000000ffff0f7224 */ /* 0x000fe400078e0013 */
[----:B------:R-:W-:Y:S02]  /*cd20*/  IMAD.MOV.U32 R19, RZ, RZ, R182 ;  /* 0x000000ffff137224 */ /* 0x000fe400078e00b6 */
[----:B------:R-:W-:Y:S05]  /*cd30*/  IMAD.WIDE.U32 R6, R0, -0x2daee0ad, RZ ;  /* 0xd2511f5300067825 */ /* 0x000fea00078e00ff */
[----:B------:R-:W-:Y:S02]  /*cd40*/  LOP3.LUT R0, R7, UR24, R226, 0x96, !PT ;  /* 0x0000001807007c12 */ /* 0x000fe4000f8e96e2 */
[----:B------:R-:W-:Y:S03]  /*cd50*/  LOP3.LUT R5, R5, UR22, R6, 0x96, !PT ;  /* 0x0000001605057c12 */ /* 0x000fe6000f8e9606 */
[----:B------:R-:W-:Y:S05]  /*cd60*/  IMAD.WIDE.U32 R8, R0, -0x326172a9, RZ ;  /* 0xcd9e8d5700087825 */ /* 0x000fea00078e00ff */
[----:B------:R-:W-:Y:S05]  /*cd70*/  LOP3.LUT R6, R9, UR23, R180, 0x96, !PT ;  /* 0x0000001709067c12 */ /* 0x000fea000f8e96b4 */
[----:B------:R-:W-:Y:S05]  /*cd80*/  IMAD.WIDE.U32 R6, R6, -0x2daee0ad, RZ ;  /* 0xd2511f5306067825 */ /* 0x000fea00078e00ff */
[----:B------:R-:W-:Y:S01]  /*cd90*/  LOP3.LUT R7, R7, UR20, R4, 0x96, !PT ;  /* 0x0000001407077c12 */ /* 0x000fe2000f8e9604 */
[----:B------:R-:W-:Y:S05]  /*cda0*/  IMAD.WIDE.U32 R4, R5, -0x326172a9, RZ ;  /* 0xcd9e8d5705047825 */ /* 0x000fea00078e00ff */
[----:B------:R-:W-:Y:S05]  /*cdb0*/  LOP3.LUT R8, R5, UR21, R8, 0x96, !PT ;  /* 0x0000001505087c12 */ /* 0x000fea000f8e9608 */
[----:B------:R-:W-:Y:S05]  /*cdc0*/  IMAD.WIDE.U32 R8, R8, -0x2daee0ad, RZ ;  /* 0xd2511f5308087825 */ /* 0x000fea00078e00ff */
[----:B------:R-:W-:Y:S01]  /*cdd0*/  LOP3.LUT R5, R9, UR18, R6, 0x96, !PT ;  /* 0x0000001209057c12 */ /* 0x000fe2000f8e9606 */
[----:B------:R-:W-:Y:S04]  /*cde0*/  IMAD.WIDE.U32 R6, R7, -0x326172a9, RZ ;  /* 0xcd9e8d5707067825 */ /* 0x000fe800078e00ff */
[----:B------:R-:W-:Y:S01]  /*cdf0*/  IMAD.MOV.U32 R9, RZ, RZ, R189 ;  /* 0x000000ffff097224 */ /* 0x000fe200078e00bd */
        /* <DEDUP_REMOVED lines=17> */
[----:B------:R-:W-:Y:S01]  /*cf10*/  LOP3.LUT R0, R4, 0xff, RZ, 0xc0, !PT ;  /* 0x000000ff04007812 */ /* 0x000fe200078ec0ff */
[----:B------:R-:W-:Y:S03]  /*cf20*/  IMAD.WIDE.U32 R4, R7, -0x2daee0ad, RZ ;  /* 0xd2511f5307047825 */ /* 0x000fe600078e00ff */
[----:B------:R-:W-:Y:S01]  /*cf30*/  PRMT R185, R0, 0x5410, R2 ;  /* 0x0000541000b97816 */ /* 0x000fe20000000002 */
[----:B------:R-:W-:Y:S01]  /*cf40*/  IMAD.MOV.U32 R7, RZ, RZ, R188 ;  /* 0x000000ffff077224 */ /* 0x000fe200078e00bc */
[----:B------:R-:W-:Y:S01]  /*cf50*/  LOP3.LUT R0, R5, UR28, R8, 0x96, !PT ;  /* 0x0000001c05007c12 */ /* 0x000fe2000f8e9608 */
[----:B------:R-:W-:Y:S03]  /*cf60*/  IMAD.MOV.U32 R8, RZ, RZ, R36 ;  /* 0x000000ffff087224 */ /* 0x000fe600078e0024 */
        /* <DEDUP_REMOVED lines=11> */
[----:B------:R-:W-:Y:S01]  /*d020*/  PRMT R183, R0, 0x5410, R2 ;  /* 0x0000541000b77816 */ /* 0x000fe20000000002 */
[----:B------:R-:W-:Y:S01]  /*d030*/  FADD.FTZ R2, -R136, R133 ;  /* 0x0000008588027221 */ /* 0x000fe20000010100 */
[----:B------:R-:W-:Y:S01]  /*d040*/  SHF.R.U32.HI R0, RZ, 0x10, R4 ;  /* 0x00000010ff007819 */ /* 0x000fe20000011604 */
[----:B------:R-:W-:Y:S01]  /*d050*/  IMAD.MOV.U32 R133, RZ, RZ, R12 ;  /* 0x000000ffff857224 */ /* 0x000fe200078e000c */
[----:B------:R-:W-:Y:S01]  /*d060*/  SHF.R.U32.HI R4, RZ, 0x18, R4 ;  /* 0x00000018ff047819 */ /* 0x000fe20000011604 */
[----:B------:R-:W-:Y:S01]  /*d070*/  FMUL.FTZ R2, R2, UR4 ;  /* 0x0000000402027c20 */ /* 0x000fe20008410000 */
[----:B------:R-:W-:Y:S04]  /*d080*/  LOP3.LUT R0, R0, 0xff, RZ, 0xc0, !PT ;  /* 0x000000ff00007812 */ /* 0x000fe800078ec0ff */
[----:B------:R-:W-:Y:S01]  /*d090*/  PRMT R182, R0, 0x5410, R4 ;  /* 0x0000541000b67816 */ /* 0x000fe20000000004 */
[----:B------:R-:W-:Y:S01]  /*d0a0*/  FADD.FTZ R4, -R138, R3 ;  /* 0x000000038a047221 */ /* 0x000fe20000010100 */
[----:B------:R-:W-:Y:S01]  /*d0b0*/  FADD.FTZ R3, -R137, R132 ;  /* 0x0000008489037221 */ /* 0x000fe20000010100 */
[----:B------:R-:W-:Y:S01]  /*d0c0*/  FADD.FTZ R0, -R135, R134 ;  /* 0x0000008687007221 */ /* 0x000fe20000010100 */
[----:B------:R-:W1:Y:S01]  /*d0d0*/  MUFU.EX2 R2, R2 ;  /* 0x0000000200027308 */ /* 0x000e620000000800 */
[----:B------:R-:W-:Y:S01]  /*d0e0*/  FMUL.FTZ R4, R4, UR4 ;  /* 0x0000000404047c20 */ /* 0x000fe20008410000 */
[----:B------:R-:W-:Y:S01]  /*d0f0*/  FMUL.FTZ R3, R3, UR4 ;  /* 0x0000000403037c20 */ /* 0x000fe20008410000 */
[----:B------:R-:W-:Y:S01]  /*d100*/  FMUL.FTZ R0, R0, UR4 ;  /* 0x0000000400007c20 */ /* 0x000fe20008410000 */
[----:B------:R-:W-:Y:S02]  /*d110*/  IMAD.MOV.U32 R134, RZ, RZ, R7 ;  /* 0x000000ffff867224 */ /* 0x000fe400078e0007 */
[----:B------:R-:W-:Y:S04]  /*d120*/  IMAD.MOV.U32 R132, RZ, RZ, R23 ;  /* 0x000000ffff847224 */ /* 0x000fe800078e0017 */
[----:B------:R-:W2:Y:S10]  /*d130*/  MUFU.EX2 R36, R4 ;  /* 0x0000000400247308 */ /* 0x000eb40000000800 */
[----:B------:R-:W3:Y:S01]  /*d140*/  MUFU.EX2 R3, R3 ;  /* 0x0000000300037308 */ /* 0x000ee20000000800 */
[C---:B-1----:R-:W-:Y:S01]  /*d150*/  FMUL.FTZ R12, R2.reuse, R152 ;  /* 0x00000098020c7220 */ /* 0x042fe20000410000 */
[----:B------:R-:W-:Y:S02]  /*d160*/  IMAD.MOV.U32 R152, RZ, RZ, R13 ;  /* 0x000000ffff987224 */ /* 0x000fe400078e000d */
[----:B------:R-:W-:Y:S01]  /*d170*/  FMUL.FTZ R13, R2, R153 ;  /* 0x00000099020d7220 */ /* 0x000fe20000410000 */
[----:B------:R-:W-:Y:S05]  /*d180*/  IMAD.MOV.U32 R153, RZ, RZ, R15 ;  /* 0x000000ffff997224 */ /* 0x000fea00078e000f */
[----:B------:R-:W1:Y:S01]  /*d190*/  MUFU.EX2 R0, R0 ;  /* 0x0000000000007308 */ /* 0x000e620000000800 */
[C---:B--2---:R-:W-:Y:S01]  /*d1a0*/  FMUL.FTZ R5, R36.reuse, R145 ;  /* 0x0000009124057220 */ /* 0x044fe20000410000 */
[----:B------:R-:W-:Y:S02]  /*d1b0*/  IMAD.MOV.U32 R145, RZ, RZ, R8 ;  /* 0x000000ffff917224 */ /* 0x000fe400078e0008 */
[----:B------:R-:W-:Y:S01]  /*d1c0*/  FMUL.FTZ R4, R36, R144 ;  /* 0x0000009024047220 */ /* 0x000fe20000410000 */
[C---:B------:R-:W-:Y:S01]  /*d1d0*/  FMUL.FTZ R8, R2.reuse, R140 ;  /* 0x0000008c02087220 */ /* 0x040fe20000410000 */
[----:B------:R-:W-:Y:S02]  /*d1e0*/  IMAD.MOV.U32 R144, RZ, RZ, R9 ;  /* 0x000000ffff907224 */ /* 0x000fe400078e0009 */
[----:B------:R-:W-:Y:S01]  /*d1f0*/  FMUL.FTZ R9, R2, R141 ;  /* 0x0000008d02097220 */ /* 0x000fe20000410000 */
[----:B------:R-:W-:Y:S02]  /*d200*/  IMAD.MOV.U32 R140, RZ, RZ, R11 ;  /* 0x000000ffff8c7224 */ /* 0x000fe400078e000b */
[C---:B---3--:R-:W-:Y:S01]  /*d210*/  FMUL.FTZ R7, R3.reuse, R147 ;  /* 0x0000009303077220 */ /* 0x048fe20000410000 */
[----:B------:R-:W-:Y:S02]  /*d220*/  IMAD.MOV.U32 R147, RZ, RZ, R10 ;  /* 0x000000ffff937224 */ /* 0x000fe400078e000a */
[C---:B------:R-:W-:Y:S01]  /*d230*/  FMUL.FTZ R6, R3.reuse, R146 ;  /* 0x0000009203067220 */ /* 0x040fe20000410000 */
[----:B------:R-:W-:Y:S02]  /*d240*/  IMAD.MOV.U32 R141, RZ, RZ, R22 ;  /* 0x000000ffff8d7224 */ /* 0x000fe400078e0016 */
[----:B------:R-:W-:Y:S02]  /*d250*/  IMAD.MOV.U32 R146, RZ, RZ, R14 ;  /* 0x000000ffff927224 */ /* 0x000fe400078e000e */
[C---:B-1----:R-:W-:Y:S01]  /*d260*/  FMUL.FTZ R10, R0.reuse, R142 ;  /* 0x0000008e000a7220 */ /* 0x042fe20000410000 */
[C---:B------:R-:W-:Y:S01]  /*d270*/  FMUL.FTZ R11, R0.reuse, R143 ;  /* 0x0000008f000b7220 */ /* 0x040fe20000410000 */
[----:B------:R-:W-:Y:S02]  /*d280*/  IMAD.MOV.U32 R142, RZ, RZ, R21 ;  /* 0x000000ffff8e7224 */ /* 0x000fe400078e0015 */
[C---:B------:R-:W-:Y:S01]  /*d290*/  FMUL.FTZ R14, R0.reuse, R154 ;  /* 0x0000009a000e7220 */ /* 0x040fe20000410000 */
[----:B------:R-:W-:Y:S02]  /*d2a0*/  IMAD.MOV.U32 R143, RZ, RZ, R20 ;  /* 0x000000ffff8f7224 */ /* 0x000fe400078e0014 */
[----:B------:R-:W-:Y:S01]  /*d2b0*/  FMUL.FTZ R15, R0, R155 ;  /* 0x0000009b000f7220 */ /* 0x000fe20000410000 */
[----:B------:R-:W1:Y:S01]  /*d2c0*/  LDSM.16.MT88.4 R20, [R208+0x4000] ;  /* 0x00400000d014783b */ /* 0x000e620000004200 */
[----:B------:R-:W-:Y:S02]  /*d2d0*/  IMAD.MOV.U32 R154, RZ, RZ, R17 ;  /* 0x000000ffff9a7224 */ /* 0x000fe400078e0011 */
[C---:B------:R-:W-:Y:S01]  /*d2e0*/  FMUL.FTZ R17, R36.reuse, R149 ;  /* 0x0000009524117220 */ /* 0x040fe20000410000 */
[----:B------:R-:W-:Y:S02]  /*d2f0*/  IMAD.MOV.U32 R155, RZ, RZ, R16 ;  /* 0x000000ffff9b7224 */ /* 0x000fe400078e0010 */
[----:B------:R-:W-:Y:S01]  /*d300*/  FMUL.FTZ R16, R36, R148 ;  /* 0x0000009424107220 */ /* 0x000fe20000410000 */
[----:B------:R-:W-:Y:S02]  /*d310*/  IMAD.MOV.U32 R148, RZ, RZ, R18 ;  /* 0x000000ffff947224 */ /* 0x000fe400078e0012 */
[C---:B------:R-:W-:Y:S01]  /*d320*/  FMUL.FTZ R18, R3.reuse, R150 ;  /* 0x0000009603127220 */ /* 0x040fe20000410000 */
[----:B------:R-:W-:Y:S02]  /*d330*/  IMAD.MOV.U32 R149, RZ, RZ, R19 ;  /* 0x000000ffff957224 */ /* 0x000fe400078e0013 */
[C---:B------:R-:W-:Y:S01]  /*d340*/  FMUL.FTZ R19, R3.reuse, R151 ;  /* 0x0000009703137220 */ /* 0x040fe20000410000 */
[----:B------:R-:W-:Y:S02]  /*d350*/  IMAD.MOV.U32 R150, RZ, RZ, R148 ;  /* 0x000000ffff967224 */ /* 0x000fe400078e0094 */
[----:B------:R-:W-:Y:S02]  /*d360*/  IMAD.MOV.U32 R148, RZ, RZ, R24 ;  /* 0x000000ffff947224 */ /* 0x000fe400078e0018 */
[----:B------:R-:W-:Y:S01]  /*d370*/  FMUL.FTZ R24, R2, R156 ;  /* 0x0000009c02187220 */ /* 0x000fe20000410000 */
[----:B------:R-:W-:Y:S02]  /*d380*/  IMAD.MOV.U32 R151, RZ, RZ, R141 ;  /* 0x000000ffff977224 */ /* 0x000fe400078e008d */
[----:B------:R-:W-:Y:S02]  /*d390*/  IMAD.MOV.U32 R141, RZ, RZ, R47 ;  /* 0x000000ffff8d7224 */ /* 0x000fe400078e002f */
[----:B------:R-:W-:Y:S02]  /*d3a0*/  IMAD.MOV.U32 R156, RZ, RZ, R153 ;  /* 0x000000ffff9c7224 */ /* 0x000fe400078e0099 */
[----:B------:R-:W-:Y:S02]  /*d3b0*/  IMAD.MOV.U32 R153, RZ, RZ, R147 ;  /* 0x000000ffff997224 */ /* 0x000fe400078e0093 */
[----:B------:R-:W-:Y:S02]  /*d3c0*/  IMAD.MOV.U32 R147, RZ, RZ, R31 ;  /* 0x000000ffff937224 */ /* 0x000fe400078e001f */
[----:B------:R-:W-:Y:S01]  /*d3d0*/  FMUL.FTZ R31, R0, R167 ;  /* 0x000000a7001f7220 */ /* 0x000fe20000410000 */
[-C--:B-1----:R-:W-:Y:S06]  /*d3e0*/  HMMA.16816.F32.BF16 R4, R40, R20.reuse, R4 ;  /* 0x000000142804723c */ /* 0x082fec0000041804 */
[C---:B------:R-:W-:Y:S06]  /*d3f0*/  HMMA.16816.F32.BF16 R8, R32.reuse, R20, R8 ;  /* 0x000000142008723c */ /* 0x040fec0000041808 */
[-C--:B------:R-:W-:Y:S05]  /*d400*/  HMMA.16816.F32.BF16 R12, R32, R22.reuse, R12 ;  /* 0x00000016200c723c */ /* 0x080fea000004180c */
[C---:B------:R-:W-:Y:S01]  /*d410*/  FMUL.FTZ R21, R36.reuse, R161 ;  /* 0x000000a124157220 */ /* 0x040fe20000410000 */
[C---:B------:R-:W-:Y:S05]  /*d420*/  HMMA.16816.F32.BF16 R16, R40.reuse, R22, R16 ;  /* 0x000000162810723c */ /* 0x040fea0000041810 */
[----:B------:R-:W-:Y:S02]  /*d430*/  IMAD.MOV.U32 R161, RZ, RZ, R143 ;  /* 0x000000ffffa17224 */ /* 0x000fe400078e008f */
[----:B------:R-:W-:Y:S01]  /*d440*/  FMUL.FTZ R20, R36, R160 ;  /* 0x000000a024147220 */ /* 0x000fe20000410000 */
[C---:B------:R-:W-:Y:S03]  /*d450*/  FMUL.FTZ R23, R3.reuse, R163 ;  /* 0x000000a303177220 */ /* 0x040fe60000410000 */
[----:B------:R-:W-:Y:S02]  /*d460*/  IMAD.MOV.U32 R163, RZ, RZ, R25 ;  /* 0x000000ffffa37224 */ /* 0x000fe400078e0019 */
[----:B------:R-:W-:Y:S01]  /*d470*/  FMUL.FTZ R25, R2, R157 ;  /* 0x0000009d02197220 */ /* 0x000fe20000410000 */
[C---:B------:R-:W-:Y:S01]  /*d480*/  FMUL.FTZ R22, R3.reuse, R162 ;  /* 0x000000a203167220 */ /* 0x040fe20000410000 */
[----:B------:R-:W-:Y:S02]  /*d490*/  IMAD.MOV.U32 R157, RZ, RZ, R154 ;  /* 0x000000ffff9d7224 */ /* 0x000fe400078e009a */
[----:B------:R-:W-:Y:S02]  /*d4a0*/  IMAD.MOV.U32 R162, RZ, RZ, R149 ;  /* 0x000000ffffa27224 */ /* 0x000fe400078e0095 */
[----:B------:R-:W-:Y:S02]  /*d4b0*/  IMAD.MOV.U32 R154, RZ, RZ, R140 ;  /* 0x000000ffff9a7224 */ /* 0x000fe400078e008c */
[----:B------:R-:W-:Y:S02]  /*d4c0*/  IMAD.MOV.U32 R149, RZ, RZ, R155 ;  /* 0x000000ffff957224 */ /* 0x000fe400078e009b */
[----:B------:R-:W-:Y:S02]  /*d4d0*/  IMAD.MOV.U32 R140, RZ, RZ, R26 ;  /* 0x000000ffff8c7224 */ /* 0x000fe400078e001a */
[C---:B------:R-:W-:Y:S01]  /*d4e0*/  FMUL.FTZ R26, R0.reuse, R158 ;  /* 0x0000009e001a7220 */ /* 0x040fe20000410000 */
[----:B------:R-:W-:Y:S02]  /*d4f0*/  IMAD.MOV.U32 R143, RZ, RZ, R27 ;  /* 0x000000ffff8f7224 */ /* 0x000fe400078e001b */
[C---:B------:R-:W-:Y:S01]  /*d500*/  FMUL.FTZ R27, R0.reuse, R159 ;  /* 0x0000009f001b7220 */ /* 0x040fe20000410000 */
[----:B------:R-:W-:Y:S02]  /*d510*/  IMAD.MOV.U32 R155, RZ, RZ, R142 ;  /* 0x000000ffff9b7224 */ /* 0x000fe400078e008e */
[----:B------:R-:W-:Y:S02]  /*d520*/  IMAD.MOV.U32 R142, RZ, RZ, R46 ;  /* 0x000000ffff8e7224 */ /* 0x000fe400078e002e */
[----:B------:R-:W-:Y:S02]  /*d530*/  IMAD.MOV.U32 R158, RZ, RZ, R45 ;  /* 0x000000ffff9e7224 */ /* 0x000fe400078e002d */
[----:B------:R-:W-:Y:S02]  /*d540*/  IMAD.MOV.U32 R159, RZ, RZ, R44 ;  /* 0x000000ffff9f7224 */ /* 0x000fe400078e002c */
[----:B------:R-:W1:Y:S01]  /*d550*/  LDSM.16.MT88.4 R44, [R209+0x4000] ;  /* 0x00400000d12c783b */ /* 0x000e620000004200 */
[----:B------:R-:W-:Y:S02]  /*d560*/  IMAD.MOV.U32 R160, RZ, RZ, R152 ;  /* 0x000000ffffa07224 */ /* 0x000fe400078e0098 */
[----:B------:R-:W-:Y:S02]  /*d570*/  IMAD.MOV.U32 R152, RZ, RZ, R146 ;  /* 0x000000ffff987224 */ /* 0x000fe400078e0092 */
[----:B------:R-:W-:Y:S02]  /*d580*/  IMAD.MOV.U32 R146, RZ, RZ, R30 ;  /* 0x000000ffff927224 */ /* 0x000fe400078e001e */
[----:B------:R-:W-:Y:S01]  /*d590*/  FMUL.FTZ R30, R0, R166 ;  /* 0x000000a6001e7220 */ /* 0x000fe20000410000 */
[----:B------:R-:W-:Y:S02]  /*d5a0*/  IMAD.MOV.U32 R166, RZ, RZ, R140 ;  /* 0x000000ffffa67224 */ /* 0x000fe400078e008c */
[----:B------:R-:W-:Y:S01]  /*d5b0*/  IMAD.MOV.U32 R167, RZ, RZ, R146 ;  /* 0x000000ffffa77224 */ /* 0x000fe200078e0092 */
[----:B------:R2:W-:Y:S10]  /*d5c0*/  MUFU.EX2 R140, R73 ;  /* 0x00000049008c7308 */ /* 0x0005f40000000800 */
[----:B------:R-:W-:Y:S01]  /*d5d0*/  MUFU.EX2 R146, R76 ;  /* 0x0000004c00927308 */ /* 0x000fe20000000800 */
[--C-:B--2---:R-:W-:Y:S01]  /*d5e0*/  HSET2.LE.AND R73, R190, R139.reuse, PT ;  /* 0x0000008bbe497233 */ /* 0x104fe20003803000 */
[-C--:B-1----:R-:W-:Y:S06]  /*d5f0*/  HMMA.16816.F32.BF16 R20, R40, R44.reuse, R20 ;  /* 0x0000002c2814723c */ /* 0x082fec0000041814 */
[C---:B------:R-:W-:Y:S07]  /*d600*/  HMMA.16816.F32.BF16 R24, R32.reuse, R44, R24 ;  /* 0x0000002c2018723c */ /* 0x040fee0000041818 */
[----:B------:R-:W-:Y:S04]  /*d610*/  IMAD.MOV.U32 R45, RZ, RZ, R28 ;  /* 0x000000ffff2d7224 */ /* 0x000fe800078e001c */
[C---:B------:R-:W-:Y:S01]  /*d620*/  FMUL.FTZ R28, R2.reuse, R164 ;  /* 0x000000a4021c7220 */ /* 0x040fe20000410000 */
[----:B------:R-:W-:Y:S02]  /*d630*/  IMAD.MOV.U32 R164, RZ, RZ, R29 ;  /* 0x000000ffffa47224 */ /* 0x000fe400078e001d */
[----:B------:R-:W-:Y:S01]  /*d640*/  FMUL.FTZ R29, R2, R165 ;  /* 0x000000a5021d7220 */ /* 0x000fe20000410000 */
[----:B------:R-:W-:Y:S02]  /*d650*/  IMAD.MOV.U32 R165, RZ, RZ, R141 ;  /* 0x000000ffffa57224 */ /* 0x000fe400078e008d */
[----:B------:R1:W-:Y:S04]  /*d660*/  MUFU.EX2 R141, R70 ;  /* 0x00000046008d7308 */ /* 0x0003e80000000800 */
[-C--:B------:R-:W-:Y:S07]  /*d670*/  HMMA.16816.F32.BF16 R28, R32, R46.reuse, R28 ;  /* 0x0000002e201c723c */ /* 0x080fee000004181c */
[C---:B------:R-:W-:Y:S01]  /*d680*/  FMUL.FTZ R32, R36.reuse, R168 ;  /* 0x000000a824207220 */ /* 0x040fe20000410000 */
[C---:B------:R-:W-:Y:S03]  /*d690*/  FMUL.FTZ R33, R36.reuse, R169 ;  /* 0x000000a924217220 */ /* 0x040fe60000410000 */
[C---:B------:R-:W-:Y:S01]  /*d6a0*/  FMUL.FTZ R34, R3.reuse, R170 ;  /* 0x000000aa03227220 */ /* 0x040fe20000410000 */
[C---:B------:R-:W-:Y:S01]  /*d6b0*/  FMUL.FTZ R35, R3.reuse, R171 ;  /* 0x000000ab03237220 */ /* 0x040fe20000410000 */
[----:B------:R-:W-:Y:S01]  /*d6c0*/  IMAD.MOV.U32 R168, RZ, RZ, R45 ;  /* 0x000000ffffa87224 */ /* 0x000fe200078e002d */
[--C-:B-1----:R-:W-:Y:S01]  /*d6d0*/  HSET2.LE.AND R70, R182, R139.reuse, PT ;  /* 0x0000008bb6467233 */ /* 0x102fe20003803000 */
[----:B------:R-:W-:Y:S02]  /*d6e0*/  IMAD.MOV.U32 R169, RZ, RZ, R159 ;  /* 0x000000ffffa97224 */ /* 0x000fe400078e009f */
[----:B------:R-:W-:Y:S01]  /*d6f0*/  MUFU.EX2 R159, R81 ;  /* 0x00000051009f7308 */ /* 0x000fe20000000800 */
[----:B------:R-:W-:Y:S01]  /*d700*/  IMAD.MOV.U32 R171, RZ, RZ, R153 ;  /* 0x000000ffffab7224 */ /* 0x000fe200078e0099 */
[----:B------:R-:W-:Y:S01]  /*d710*/  HMMA.16816.F32.BF16 R32, R40, R46, R32 ;  /* 0x0000002e2820723c */ /* 0x000fe20000041820 */
[----:B------:R-:W1:Y:S03]  /*d720*/  LDSM.16.MT88.4 R40, [R208+0x4400] ;  /* 0x00440000d028783b */ /* 0x000e660000004200 */
[----:B------:R-:W-:Y:S04]  /*d730*/  IMAD.MOV.U32 R170, RZ, RZ, R161 ;  /* 0x000000ffffaa7224 */ /* 0x000fe800078e00a1 */
[----:B------:R-:W-:Y:S03]  /*d740*/  MUFU.EX2 R153, R96 ;  /* 0x0000006000997308 */ /* 0x000fe60000000800 */
[----:B------:R-:W-:Y:S07]  /*d750*/  IMAD.MOV.U32 R161, RZ, RZ, R38 ;  /* 0x000000ffffa17224 */ /* 0x000fee00078e0026 */
[----:B------:R-:W-:Y:S01]  /*d760*/  MUFU.EX2 R96, R86 ;  /* 0x0000005600607308 */ /* 0x000fe20000000800 */
        /* <DEDUP_REMOVED lines=9> */
[----:B------:R-:W1:Y:S04]  /*d800*/  LDSM.16.MT88.4 R40, [R208+0x4800] ;  /* 0x00480000d028783b */ /* 0x000e680000004200 */
[----:B------:R-:W-:Y:S02]  /*d810*/  IMAD.MOV.U32 R55, RZ, RZ, R133 ;  /* 0x000000ffff377224 */ /* 0x000fe400078e0085 */
[----:B------:R-:W-:Y:S01]  /*d820*/  IMAD.MOV.U32 R53, RZ, RZ, R145 ;  /* 0x000000ffff357224 */ /* 0x000fe200078e0091 */
[----:B------:R-:W-:Y:S03]  /*d830*/  MUFU.EX2 R133, R75 ;  /* 0x0000004b00857308 */ /* 0x000fe60000000800 */
[----:B------:R-:W-:Y:S02]  /*d840*/  IMAD.MOV.U32 R54, RZ, RZ, R147 ;  /* 0x000000ffff367224 */ /* 0x000fe400078e0093 */
[----:B------:R-:W-:Y:S02]  /*d850*/  IMAD.MOV.U32 R52, RZ, RZ, R158 ;  /* 0x000000ffff347224 */ /* 0x000fe400078e009e */
[----:B------:R-:W-:Y:S03]  /*d860*/  IMAD.MOV.U32 R50, RZ, RZ, R144 ;  /* 0x000000ffff327224 */ /* 0x000fe600078e0090 */
[----:B------:R2:W-:Y:S01]  /*d870*/  MUFU.EX2 R158, R83 ;  /* 0x00000053009e7308 */ /* 0x0005e20000000800 */
[----:B------:R-:W-:Y:S09]  /*d880*/  IMAD.MOV.U32 R51, RZ, RZ, R134 ;  /* 0x000000ffff337224 */ /* 0x000ff200078e0086 */
[----:B------:R3:W-:Y:S10]  /*d890*/  MUFU.EX2 R134, R72 ;  /* 0x0000004800867308 */ /* 0x0007f40000000800 */
[----:B------:R4:W-:Y:S01]  /*d8a0*/  MUFU.EX2 R145, R69 ;  /* 0x0000004500917308 */ /* 0x0009e20000000800 */
[----:B--2---:R-:W-:Y:S09]  /*d8b0*/  IMAD.MOV.U32 R83, RZ, RZ, R143 ;  /* 0x000000ffff537224 */ /* 0x004ff200078e008f */
[----:B------:R2:W-:Y:S01]  /*d8c0*/  MUFU.EX2 R143, R68 ;  /* 0x00000044008f7308 */ /* 0x0005e20000000800 */
[-C--:B-1----:R-:W-:Y:S05]  /*d8d0*/  HMMA.16816.F32.BF16 R4, R64, R40.reuse, R4 ;  /* 0x000000284004723c */ /* 0x082fea0000041804 */
[--C-:B---3--:R-:W-:Y:S01]  /*d8e0*/  HSET2.LE.AND R72, R191, R139.reuse, PT ;  /* 0x0000008bbf487233 */ /* 0x108fe20003803000 */
[C---:B------:R-:W-:Y:S03]  /*d8f0*/  HMMA.16816.F32.BF16 R8, R56.reuse, R40, R8 ;  /* 0x000000283808723c */ /* 0x040fe60000041808 */
[----:B------:R1:W-:Y:S02]  /*d900*/  MUFU.EX2 R144, R78 ;  /* 0x0000004e00907308 */ /* 0x0003e40000000800 */
[----:B----4-:R-:W-:Y:S01]  /*d910*/  IMAD.MOV.U32 R69, RZ, RZ, R132 ;  /* 0x000000ffff457224 */ /* 0x010fe200078e0084 */
[-C--:B------:R-:W-:Y:S07]  /*d920*/  HMMA.16816.F32.BF16 R12, R56, R42.reuse, R12 ;  /* 0x0000002a380c723c */ /* 0x080fee000004180c */
[----:B------:R-:W-:Y:S01]  /*d930*/  MUFU.EX2 R132, R74 ;  /* 0x0000004a00847308 */ /* 0x000fe20000000800 */
[----:B--2---:R-:W-:Y:S01]  /*d940*/  IMAD.MOV.U32 R68, RZ, RZ, R142 ;  /* 0x000000ffff447224 */ /* 0x004fe200078e008e */
[C---:B------:R-:W-:Y:S01]  /*d950*/  HMMA.16816.F32.BF16 R16, R64.reuse, R42, R16 ;  /* 0x0000002a4010723c */ /* 0x040fe20000041810 */
[----:B------:R-:W2:Y:S07]  /*d960*/  LDSM.16.MT88.4 R40, [R209+0x4800] ;  /* 0x00480000d128783b */ /* 0x000eae0000004200 */
[----:B------:R3:W-:Y:S03]  /*d970*/  MUFU.EX2 R147, R79 ;  /* 0x0000004f00937308 */ /* 0x0007e60000000800 */
[--C-:B-1----:R-:W-:Y:S07]  /*d980*/  HSET2.LE.AND R78, R196, R139.reuse, PT ;  /* 0x0000008bc44e7233 */ /* 0x102fee0003803000 */
[----:B------:R1:W-:Y:S01]  /*d990*/  MUFU.EX2 R142, R71 ;  /* 0x00000047008e7308 */ /* 0x0003e20000000800 */
[--C-:B---3--:R-:W-:Y:S02]  /*d9a0*/  HSET2.LE.AND R79, R194, R139.reuse, PT ;  /* 0x0000008bc24f7233 */ /* 0x108fe40003803000 */
[--C-:B-1----:R-:W-:Y:S01]  /*d9b0*/  HSET2.LE.AND R71, R192, R139.reuse, PT ;  /* 0x0000008bc0477233 */ /* 0x102fe20003803000 */
[-C--:B--2---:R-:W-:Y:S06]  /*d9c0*/  HMMA.16816.F32.BF16 R20, R64, R40.reuse, R20 ;  /* 0x000000284014723c */ /* 0x084fec0000041814 */
[C---:B------:R-:W-:Y:S06]  /*d9d0*/  HMMA.16816.F32.BF16 R24, R56.reuse, R40, R24 ;  /* 0x000000283818723c */ /* 0x040fec0000041818 */
[-C--:B------:R-:W-:Y:S06]  /*d9e0*/  HMMA.16816.F32.BF16 R28, R56, R42.reuse, R28 ;  /* 0x0000002a381c723c */ /* 0x080fec000004181c */
[----:B------:R-:W-:Y:S01]  /*d9f0*/  HMMA.16816.F32.BF16 R32, R64, R42, R32 ;  /* 0x0000002a4020723c */ /* 0x000fe20000041820 */
[----:B------:R-:W1:Y:S04]  /*da00*/  LDSM.16.MT88.4 R40, [R208+0x4c00] ;  /* 0x004c0000d028783b */ /* 0x000e680000004200 */
[----:B------:R-:W-:Y:S02]  /*da10*/  IMAD.MOV.U32 R56, RZ, RZ, R155 ;  /* 0x000000ffff387224 */ /* 0x000fe400078e009b */
[--C-:B------:R-:W-:Y:S01]  /*da20*/  HSET2.LE.AND R64, R201, R139.reuse, PT ;  /* 0x0000008bc9407233 */ /* 0x100fe20003803000 */
[----:B------:R-:W-:Y:S01]  /*da30*/  FFMA.FTZ R66, R3, R225, R235 ;  /* 0x000000e103427223 */ /* 0x000fe200000100eb */
[----:B------:R2:W-:Y:S01]  /*da40*/  MUFU.EX2 R155, R80 ;  /* 0x00000050009b7308 */ /* 0x0005e20000000800 */
[----:B------:R-:W3:Y:S01]  /*da50*/  LDL.LU R235, [R1+0x60] ;  /* 0x0000600001eb7983 */ /* 0x000ee20000300800 */
[--C-:B------:R-:W-:Y:S01]  /*da60*/  HSET2.LE.AND R3, R202, R139.reuse, PT ;  /* 0x0000008bca037233 */ /* 0x100fe20003803000 */
[----:B------:R-:W-:Y:S01]  /*da70*/  IMAD.MOV.U32 R57, RZ, RZ, R151 ;  /* 0x000000ffff397224 */ /* 0x000fe200078e0097 */
[--C-:B------:R-:W-:Y:S01]  /*da80*/  HSET2.LE.AND R65, R189, R139.reuse, PT ;  /* 0x0000008bbd417233 */ /* 0x100fe20003803000 */
[----:B------:R-:W-:Y:S01]  /*da90*/  IMAD.MOV.U32 R67, RZ, RZ, R37 ;  /* 0x000000ffff437224 */ /* 0x000fe200078e0025 */
[--C-:B------:R-:W-:Y:S01]  /*daa0*/  SHF.R.U32.HI R37, RZ, 0x10, R39.reuse ;  /* 0x00000010ff257819 */ /* 0x100fe20000011627 */
[----:B------:R-:W-:Y:S01]  /*dab0*/  IMAD.MOV.U32 R151, RZ, RZ, R152 ;  /* 0x000000ffff977224 */ /* 0x000fe200078e0098 */
[----:B------:R-:W-:Y:S02]  /*dac0*/  SHF.R.U32.HI R39, RZ, 0x18, R39 ;  /* 0x00000018ff277819 */ /* 0x000fe40000011627 */
[----:B------:R-:W-:Y:S01]  /*dad0*/  MUFU.EX2 R152, R97 ;  /* 0x0000006100987308 */ /* 0x000fe20000000800 */
[----:B------:R-:W-:Y:S01]  /*dae0*/  LOP3.LUT R38, R37, 0xff, RZ, 0xc0, !PT ;  /* 0x000000ff25267812 */ /* 0x000fe200078ec0ff */
[----:B------:R-:W-:Y:S01]  /*daf0*/  FFMA.FTZ R86, R36, R234, R67 ;  /* 0x000000ea24567223 */ /* 0x000fe20000010043 */
[----:B------:R-:W-:Y:S01]  /*db00*/  LOP3.LUT R37, R199, UR27, R230, 0x96, !PT ;  /* 0x0000001bc7257c12 */ /* 0x000fe2000f8e96e6 */
[----:B------:R-:W-:Y:S01]  /*db10*/  IMAD.MOV.U32 R67, RZ, RZ, R69 ;  /* 0x000000ffff437224 */ /* 0x000fe200078e0045 */
[----:B------:R-:W-:Y:S01]  /*db20*/  PRMT R81, R38, 0x5410, R39 ;  /* 0x0000541026517816 */ /* 0x000fe20000000027 */
[----:B------:R-:W-:Y:S04]  /*db30*/  IMAD.MOV.U32 R69, RZ, RZ, R68 ;  /* 0x000000ffff457224 */ /* 0x000fe800078e0044 */
[----:B------:R-:W-:Y:S01]  /*db40*/  MUFU.EX2 R97, R87 ;  /* 0x0000005700617308 */ /* 0x000fe20000000800 */
[----:B--2---:R-:W-:Y:S01]  /*db50*/  IMAD.MOV.U32 R80, RZ, RZ, R154 ;  /* 0x000000ffff507224 */ /* 0x004fe200078e009a */
[--C-:B------:R-:W-:Y:S01]  /*db60*/  HSET2.LE.AND R81, R81, R139.reuse, PT ;  /* 0x0000008b51517233 */ /* 0x100fe20003803000 */
        /* <DEDUP_REMOVED lines=8> */
[-C--:B-1----:R-:W-:Y:S02]  /*dbf0*/  HMMA.16816.F32.BF16 R4, R172, R40.reuse, R4 ;  /* 0x00000028ac04723c */ /* 0x082fe40000041804 */
[----:B------:R-:W1:Y:S03]  /*dc00*/  MUFU.EX2 R157, R82 ;  /* 0x00000052009d7308 */ /* 0x000e660000000800 */
[----:B------:R-:W-:Y:S01]  /*dc10*/  IMAD.MOV.U32 R58, RZ, RZ, R59 ;  /* 0x000000ffff3a7224 */ /* 0x000fe200078e003b */
[C---:B------:R-:W-:Y:S06]  /*dc20*/  HMMA.16816.F32.BF16 R8, R60.reuse, R40, R8 ;  /* 0x000000283c08723c */ /* 0x040fec0000041808 */
[----:B------:R-:W-:Y:S01]  /*dc30*/  MUFU.EX2 R99, R85 ;  /* 0x0000005500637308 */ /* 0x000fe20000000800 */
[----:B------:R-:W-:Y:S01]  /*dc40*/  IMAD.MOV.U32 R59, RZ, RZ, R52 ;  /* 0x000000ffff3b7224 */ /* 0x000fe200078e0034 */
[-C--:B------:R-:W-:Y:S03]  /*dc50*/  HMMA.16816.F32.BF16 R12, R60, R42.reuse, R12 ;  /* 0x0000002a3c0c723c */ /* 0x080fe6000004180c */
[----:B------:R-:W-:Y:S01]  /*dc60*/  LOP3.LUT R40, R181, UR25, R198, 0x96, !PT ;  /* 0x00000019b5287c12 */ /* 0x000fe2000f8e96c6 */
[----:B------:R-:W-:Y:S04]  /*dc70*/  IMAD.MOV.U32 R52, RZ, RZ, R169 ;  /* 0x000000ffff347224 */ /* 0x000fe800078e00a9 */
[----:B------:R-:W2:Y:S03]  /*dc80*/  MUFU.EX2 R154, R77 ;  /* 0x0000004d009a7308 */ /* 0x000ea60000000800 */
[----:B------:R-:W-:Y:S01]  /*dc90*/  IMAD.MOV.U32 R169, RZ, RZ, R168 ;  /* 0x000000ffffa97224 */ /* 0x000fe200078e00a8 */
[C---:B------:R-:W-:Y:S04]  /*dca0*/  HMMA.16816.F32.BF16 R16, R172.reuse, R42, R16 ;  /* 0x0000002aac10723c */ /* 0x040fe80000041810 */
[----:B------:R-:W-:Y:S02]  /*dcb0*/  IMAD.MOV.U32 R168, RZ, RZ, R164 ;  /* 0x000000ffffa87224 */ /* 0x000fe400078e00a4 */
[----:B------:R-:W-:Y:S01]  /*dcc0*/  IMAD.MOV.U32 R164, RZ, RZ, R163 ;  /* 0x000000ffffa47224 */ /* 0x000fe200078e00a3 */
[--C-:B------:R-:W-:Y:S01]  /*dcd0*/  HSET2.LE.AND R42, R204, R139.reuse, PT ;  /* 0x0000008bcc2a7233 */ /* 0x100fe20003803000 */
[----:B------:R-:W-:Y:S02]  /*dce0*/  IMAD.MOV.U32 R163, RZ, RZ, R162 ;  /* 0x000000ffffa37224 */ /* 0x000fe400078e00a2 */
[----:B------:R-:W4:Y:S01]  /*dcf0*/  LDL.LU R162, [R1] ;  /* 0x0000000001a27983 */ /* 0x000f220000300800 */
[----:B-1----:R-:W-:Y:S01]  /*dd00*/  F2FP.BF16.F32.PACK_AB R43, R158, R157 ;  /* 0x0000009d9e2b723e */ /* 0x002fe200000010ff */
[----:B------:R-:W-:Y:S03]  /*dd10*/  IMAD.WIDE.U32 R48, R37, -0x2daee0ad, RZ ;  /* 0xd2511f5325307825 */ /* 0x000fe600078e00ff */
[----:B------:R-:W-:Y:S01]  /*dd20*/  LOP3.LUT R43, R3, R43, RZ, 0xc0, !PT ;  /* 0x0000002b032b7212 */ /* 0x000fe200078ec0ff */
[----:B------:R-:W-:Y:S01]  /*dd30*/  FADD.FTZ R3, R224, R66 ;  /* 0x00000042e0037221 */ /* 0x000fe20000010000 */
[----:B------:R-:W-:Y:S01]  /*dd40*/  LOP3.LUT R46, R49, UR24, R226, 0x96, !PT ;  /* 0x00000018312e7c12 */ /* 0x000fe2000f8e96e2 */
[----:B------:R-:W-:Y:S01]  /*dd50*/  IMAD.WIDE.U32 R38, R40, -0x2daee0ad, RZ ;  /* 0xd2511f5328267825 */ /* 0x000fe200078e00ff */
[--C-:B------:R-:W-:Y:S02]  /*dd60*/  HSET2.LE.AND R49, R197, R139.reuse, PT ;  /* 0x0000008bc5317233 */ /* 0x100fe40003803000 */
[----:B------:R-:W-:Y:S01]  /*dd70*/  F2FP.BF16.F32.PACK_AB R66, R113, R112 ;  /* 0x000000707142723e */ /* 0x000fe200000010ff */
[----:B------:R-:W-:Y:S01]  /*dd80*/  IMAD.WIDE.U32 R46, R46, -0x326172a9, RZ ;  /* 0xcd9e8d572e2e7825 */ /* 0x000fe200078e00ff */
[----:B------:R-:W-:Y:S02]  /*dd90*/  LOP3.LUT R40, R39, UR22, R48, 0x96, !PT ;  /* 0x0000001627287c12 */ /* 0x000fe4000f8e9630 */
[--C-:B------:R-:W-:Y:S01]  /*dda0*/  HSET2.LE.AND R48, R200, R139.reuse, PT ;  /* 0x0000008bc8307233 */ /* 0x100fe20003803000 */
[----:B------:R-:W-:Y:S01]  /*ddb0*/  FADD.FTZ R3, R217, R3 ;  /* 0x00000003d9037221 */ /* 0x000fe20000010000 */
[----:B------:R-:W-:Y:S01]  /*ddc0*/  LOP3.LUT R44, R47, UR23, R180, 0x96, !PT ;  /* 0x000000172f2c7c12 */ /* 0x000fe2000f8e96b4 */
[----:B------:R-:W-:Y:S04]  /*ddd0*/  IMAD.WIDE.U32 R40, R40, -0x326172a9, RZ ;  /* 0xcd9e8d5728287825 */ /* 0x000fe800078e00ff */
[----:B------:R-:W-:Y:S01]  /*dde0*/  IMAD.WIDE.U32 R44, R44, -0x2daee0ad, RZ ;  /* 0xd2511f532c2c7825 */ /* 0x000fe200078e00ff */
[----:B------:R-:W-:Y:S03]  /*ddf0*/  LOP3.LUT R46, R41, UR21, R46, 0x96, !PT ;  /* 0x00000015292e7c12 */ /* 0x000fe6000f8e962e */
[----:B------:R-:W-:Y:S01]  /*de00*/  IMAD.MOV.U32 R225, RZ, RZ, R52 ;  /* 0x000000ffffe17224 */ /* 0x000fe200078e0034 */
[----:B------:R-:W-:Y:S01]  /*de10*/  LOP3.LUT R38, R45, UR20, R38, 0x96, !PT ;  /* 0x000000142d267c12 */ /* 0x000fe2000f8e9626 */
[----:B------:R-:W-:Y:S01]  /*de20*/  IMAD.WIDE.U32 R46, R46, -0x2daee0ad, RZ ;  /* 0xd2511f532e2e7825 */ /* 0x000fe200078e00ff */
[--C-:B------:R-:W-:Y:S03]  /*de30*/  HSET2.LE.AND R52, R186, R139.reuse, PT ;  /* 0x0000008bba347233 */ /* 0x100fe60003803000 */
[----:B------:R-:W-:Y:S01]  /*de40*/  IMAD.WIDE.U32 R38, R38, -0x326172a9, RZ ;  /* 0xcd9e8d5726267825 */ /* 0x000fe200078e00ff */
[----:B------:R-:W-:Y:S03]  /*de50*/  LOP3.LUT R41, R47, UR18, R44, 0x96, !PT ;  /* 0x000000122f297c12 */ /* 0x000fe6000f8e962c */
[----:B------:R-:W-:Y:S01]  /*de60*/  IMAD.MOV.U32 R204, RZ, RZ, R53 ;  /* 0x000000ffffcc7224 */ /* 0x000fe200078e0035 */
[----:B------:R-:W-:Y:S01]  /*de70*/  LOP3.LUT R44, R39, UR19, R40, 0x96, !PT ;  /* 0x00000013272c7c12 */ /* 0x000fe2000f8e9628 */
[----:B------:R-:W-:Y:S01]  /*de80*/  IMAD.WIDE.U32 R40, R41, -0x326172a9, RZ ;  /* 0xcd9e8d5729287825 */ /* 0x000fe200078e00ff */
[--C-:B------:R-:W-:Y:S03]  /*de90*/  HSET2.LE.AND R53, R184, R139.reuse, PT ;  /* 0x0000008bb8357233 */ /* 0x100fe60003803000 */
[----:B------:R-:W-:Y:S01]  /*dea0*/  IMAD.MOV.U32 R202, RZ, RZ, R54 ;  /* 0x000000ffffca7224 */ /* 0x000fe200078e0036 */
[----:B------:R-:W-:Y:S01]  /*deb0*/  LOP3.LUT R37, R41, UR29, R38, 0x96, !PT ;  /* 0x0000001d29257c12 */ /* 0x000fe2000f8e9626 */
[----:B------:R-:W-:Y:S01]  /*dec0*/  IMAD.MOV.U32 R181, RZ, RZ, R83 ;  /* 0x000000ffffb57224 */ /* 0x000fe200078e0053 */
[--C-:B------:R-:W-:Y:S01]  /*ded0*/  HSET2.LE.AND R54, R187, R139.reuse, PT ;  /* 0x0000008bbb367233 */ /* 0x100fe20003803000 */
[----:B------:R-:W-:Y:S01]  /*dee0*/  IMAD.MOV.U32 R119, RZ, RZ, R56 ;  /* 0x000000ffff777224 */ /* 0x000fe200078e0038 */
[C---:B------:R-:W-:Y:S01]  /*def0*/  LOP3.LUT R38, R37.reuse, 0xffff, RZ, 0xc0, !PT ;  /* 0x0000ffff25267812 */ /* 0x040fe200078ec0ff */
[----:B------:R-:W-:Y:S01]  /*df00*/  IMAD.MOV.U32 R125, RZ, RZ, R57 ;  /* 0x000000ffff7d7224 */ /* 0x000fe200078e0039 */
[----:B------:R-:W-:Y:S01]  /*df10*/  LOP3.LUT R39, R37, 0xff, RZ, 0xc0, !PT ;  /* 0x000000ff25277812 */ /* 0x000fe200078ec0ff */
[----:B------:R-:W-:Y:S01]  /*df20*/  IMAD.MOV.U32 R199, RZ, RZ, R69 ;  /* 0x000000ffffc77224 */ /* 0x000fe200078e0045 */
[----:B------:R-:W-:Y:S01]  /*df30*/  SHF.R.U32.HI R38, RZ, 0x8, R38 ;  /* 0x00000008ff267819 */ /* 0x000fe20000011626 */
[----:B------:R-:W-:Y:S01]  /*df40*/  IMAD.MOV.U32 R198, RZ, RZ, R68 ;  /* 0x000000ffffc67224 */ /* 0x000fe200078e0044 */
[--C-:B------:R-:W-:Y:S01]  /*df50*/  HSET2.LE.AND R68, R193, R139.reuse, PT ;  /* 0x0000008bc1447233 */ /* 0x100fe20003803000 */
        /* <DEDUP_REMOVED lines=9> */
[C---:B------:R-:W-:Y:S01]  /*dff0*/  LOP3.LUT R38, R40.reuse, 0xff, RZ, 0xc0, !PT ;  /* 0x000000ff28267812 */ /* 0x040fe200078ec0ff */
[----:B------:R-:W-:Y:S01]  /*e000*/  IMAD.MOV.U32 R181, RZ, RZ, R55 ;  /* 0x000000ffffb57224 */ /* 0x000fe200078e0037 */
[----:B------:R-:W-:Y:S01]  /*e010*/  PRMT R75, R37, 0x5410, R39 ;  /* 0x00005410254b7816 */ /* 0x000fe20000000027 */
[----:B------:R-:W-:Y:S01]  /*e020*/  IMAD.MOV.U32 R127, RZ, RZ, R58 ;  /* 0x000000ffff7f7224 */ /* 0x000fe200078e003a */
[----:B------:R-:W-:Y:S01]  /*e030*/  LOP3.LUT R37, R40, 0xffff, RZ, 0xc0, !PT ;  /* 0x0000ffff28257812 */ /* 0x000fe200078ec0ff */
[----:B------:R-:W-:Y:S01]  /*e040*/  IMAD.MOV.U32 R234, RZ, RZ, R59 ;  /* 0x000000ffffea7224 */ /* 0x000fe200078e003b */
[----:B--2---:R-:W-:Y:S01]  /*e050*/  F2FP.BF16.F32.PACK_AB R50, R154, R146 ;  /* 0x000000929a32723e */ /* 0x004fe200000010ff */
[----:B------:R-:W-:Y:S01]  /*e060*/  FADD.FTZ R86, R193, R86 ;  /* 0x00000056c1567221 */ /* 0x000fe20000010000 */
[----:B------:R-:W-:Y:S01]  /*e070*/  SHF.R.U32.HI R37, RZ, 0x8, R37 ;  /* 0x00000008ff257819 */ /* 0x000fe20000011625 */
[----:B------:R-:W-:Y:S01]  /*e080*/  IMAD.MOV.U32 R193, RZ, RZ, R186 ;  /* 0x000000ffffc17224 */ /* 0x000fe200078e00ba */
[----:B------:R-:W-:Y:S01]  /*e090*/  F2FP.BF16.F32.PACK_AB R51, R147, R144 ;  /* 0x000000909333723e */ /* 0x000fe200000010ff */
[----:B------:R-:W-:Y:S01]  /*e0a0*/  IMAD.MOV.U32 R186, RZ, RZ, R220 ;  /* 0x000000ffffba7224 */ /* 0x000fe200078e00dc */
[----:B------:R-:W-:Y:S01]  /*e0b0*/  PRMT R76, R38, 0x5410, R37 ;  /* 0x00005410264c7816 */ /* 0x000fe20000000025 */
[----:B------:R-:W-:Y:S01]  /*e0c0*/  IMAD.WIDE.U32 R38, R44, -0x2daee0ad, RZ ;  /* 0xd2511f532c267825 */ /* 0x000fe200078e00ff */
[----:B------:R-:W-:Y:S02]  /*e0d0*/  LOP3.LUT R50, R52, R50, RZ, 0xc0, !PT ;  /* 0x0000003234327212 */ /* 0x000fe400078ec0ff */
[----:B------:R-:W-:Y:S01]  /*e0e0*/  LOP3.LUT R51, R53, R51, RZ, 0xc0, !PT ;  /* 0x0000003335337212 */ /* 0x000fe200078ec0ff */
[----:B------:R-:W-:Y:S01]  /*e0f0*/  IMAD.MOV.U32 R180, RZ, RZ, R80 ;  /* 0x000000ffffb47224 */ /* 0x000fe200078e0050 */
[----:B------:R-:W-:Y:S02]  /*e100*/  LOP3.LUT R37, R39, UR28, R46, 0x96, !PT ;  /* 0x0000001c27257c12 */ /* 0x000fe4000f8e962e */
[--C-:B------:R-:W-:Y:S02]  /*e110*/  HSET2.LE.AND R56, R185, R139.reuse, PT ;  /* 0x0000008bb9387233 */ /* 0x100fe40003803000 */
[C---:B------:R-:W-:Y:S02]  /*e120*/  LOP3.LUT R41, R37.reuse, 0xffff, RZ, 0xc0, !PT ;  /* 0x0000ffff25297812 */ /* 0x040fe400078ec0ff */
[----:B------:R-:W-:Y:S02]  /*e130*/  LOP3.LUT R44, R37, 0xff, RZ, 0xc0, !PT ;  /* 0x000000ff252c7812 */ /* 0x000fe400078ec0ff */
[----:B------:R-:W-:Y:S02]  /*e140*/  SHF.R.U32.HI R41, RZ, 0x8, R41 ;  /* 0x00000008ff297819 */ /* 0x000fe40000011629 */
[--C-:B------:R-:W-:Y:S02]  /*e150*/  HSET2.LE.AND R57, R206, R139.reuse, PT ;  /* 0x0000008bce397233 */ /* 0x100fe40003803000 */
[----:B------:R-:W-:Y:S02]  /*e160*/  PRMT R82, R44, 0x5410, R41 ;  /* 0x000054102c527816 */ /* 0x000fe40000000029 */
[--C-:B------:R-:W-:Y:S02]  /*e170*/  SHF.R.U32.HI R44, RZ, 0x10, R37.reuse ;  /* 0x00000010ff2c7819 */ /* 0x100fe40000011625 */
[----:B------:R-:W-:Y:S02]  /*e180*/  SHF.R.U32.HI R41, RZ, 0x18, R37 ;  /* 0x00000018ff297819 */ /* 0x000fe40000011625 */
[----:B------:R-:W-:Y:S02]  /*e190*/  LOP3.LUT R37, R44, 0xff, RZ, 0xc0, !PT ;  /* 0x000000ff2c257812 */ /* 0x000fe400078ec0ff */
[----:B------:R-:W-:Y:S01]  /*e1a0*/  LDSM.16.MT88.4 R44, [R208+0x5000] ;  /* 0x00500000d02c783b */ /* 0x000fe20000004200 */
[--C-:B------:R-:W-:Y:S02]  /*e1b0*/  HSET2.LE.AND R58, R205, R139.reuse, PT ;  /* 0x0000008bcd3a7233 */ /* 0x100fe40003803000 */
[----:B------:R-:W-:Y:S02]  /*e1c0*/  PRMT R41, R37, 0x5410, R41 ;  /* 0x0000541025297816 */ /* 0x000fe40000000029 */
[--C-:B------:R-:W-:Y:S02]  /*e1d0*/  SHF.R.U32.HI R37, RZ, 0x10, R40.reuse ;  /* 0x00000010ff257819 */ /* 0x100fe40000011628 */
[----:B------:R-:W-:Y:S02]  /*e1e0*/  SHF.R.U32.HI R40, RZ, 0x18, R40 ;  /* 0x00000018ff287819 */ /* 0x000fe40000011628 */
[----:B------:R-:W-:Y:S02]  /*e1f0*/  LOP3.LUT R37, R37, 0xff, RZ, 0xc0, !PT ;  /* 0x000000ff25257812 */ /* 0x000fe400078ec0ff */
[--C-:B------:R-:W-:Y:S02]  /*e200*/  HSET2.LE.AND R83, R41, R139.reuse, PT ;  /* 0x0000008b29537233 */ /* 0x100fe40003803000 */
[----:B------:R-:W-:Y:S02]  /*e210*/  PRMT R40, R37, 0x5410, R40 ;  /* 0x0000541025287816 */ /* 0x000fe40000000028 */
        /* <DEDUP_REMOVED lines=8> */
[----:B------:R-:W-:Y:S02]  /*e2a0*/  F2FP.BF16.F32.PACK_AB R40, R145, R143 ;  /* 0x0000008f9128723e */ /* 0x000fe400000010ff */
[----:B------:R-:W-:Y:S02]  /*e2b0*/  PRMT R85, R37, 0x5410, R38 ;  /* 0x0000541025557816 */ /* 0x000fe40000000026 */
[----:B------:R-:W1:Y:S01]  /*e2c0*/  LDSM.16.MT88.4 R36, [R209+0x4c00] ;  /* 0x004c0000d124783b */ /* 0x000e620000004200 */
[----:B------:R-:W-:Y:S02]  /*e2d0*/  LOP3.LUT R40, R48, R40, RZ, 0xc0, !PT ;  /* 0x0000002830287212 */ /* 0x000fe400078ec0ff */
[--C-:B------:R-:W-:Y:S02]  /*e2e0*/  HSET2.LE.AND R59, R203, R139.reuse, PT ;  /* 0x0000008bcb3b7233 */ /* 0x100fe40003803000 */
[----:B------:R-:W-:Y:S02]  /*e2f0*/  F2FP.BF16.F32.PACK_AB R48, R140, R134 ;  /* 0x000000868c30723e */ /* 0x000fe400000010ff */
[----:B------:R-:W-:Y:S02]  /*e300*/  F2FP.BF16.F32.PACK_AB R41, R142, R141 ;  /* 0x0000008d8e29723e */ /* 0x000fe400000010ff */
[----:B------:R-:W-:Y:S02]  /*e310*/  LOP3.LUT R48, R54, R48, RZ, 0xc0, !PT ;  /* 0x0000003036307212 */ /* 0x000fe400078ec0ff */
[----:B------:R-:W2:Y:S01]  /*e320*/  LDSM.16.MT88.4 R52, [R209+0x5000] ;  /* 0x00500000d134783b */ /* 0x000ea20000004200 */
[----:B------:R-:W-:Y:S02]  /*e330*/  LOP3.LUT R41, R49, R41, RZ, 0xc0, !PT ;  /* 0x0000002931297212 */ /* 0x000fe400078ec0ff */
[----:B------:R-:W-:Y:S02]  /*e340*/  F2FP.BF16.F32.PACK_AB R49, R133, R132 ;  /* 0x000000848531723e */ /* 0x000fe400000010ff */
[----:B------:R-:W-:Y:S02]  /*e350*/  LOP3.LUT R66, R68, R66, RZ, 0xc0, !PT ;  /* 0x0000004244427212 */ /* 0x000fe400078ec0ff */
[----:B------:R-:W-:Y:S02]  /*e360*/  LOP3.LUT R49, R56, R49, RZ, 0xc0, !PT ;  /* 0x0000003138317212 */ /* 0x000fe400078ec0ff */
[--C-:B------:R-:W-:Y:S02]  /*e370*/  HSET2.LE.AND R69, R183, R139.reuse, PT ;  /* 0x0000008bb7457233 */ /* 0x100fe40003803000 */
[--C-:B------:R-:W-:Y:S02]  /*e380*/  HSET2.LE.AND R76, R76, R139.reuse, PT ;  /* 0x0000008b4c4c7233 */ /* 0x100fe40003803000 */
[--C-:B------:R-:W-:Y:S02]  /*e390*/  HSET2.LE.AND R74, R74, R139.reuse, PT ;  /* 0x0000008b4a4a7233 */ /* 0x100fe40003803000 */
[--C-:B------:R-:W-:Y:S02]  /*e3a0*/  HSET2.LE.AND R75, R75, R139.reuse, PT ;  /* 0x0000008b4b4b7233 */ /* 0x100fe40003803000 */
[--C-:B------:R-:W-:Y:S02]  /*e3b0*/  HSET2.LE.AND R80, R195, R139.reuse, PT ;  /* 0x0000008bc3507233 */ /* 0x100fe40003803000 */
[--C-:B------:R-:W-:Y:S02]  /*e3c0*/  HSET2.LE.AND R84, R84, R139.reuse, PT ;  /* 0x0000008b54547233 */ /* 0x100fe40003803000 */
[--C-:B------:R-:W-:Y:S02]  /*e3d0*/  HSET2.LE.AND R82, R82, R139.reuse, PT ;  /* 0x0000008b52527233 */ /* 0x100fe40003803000 */
[--C-:B------:R-:W-:Y:S01]  /*e3e0*/  HSET2.LE.AND R85, R85, R139.reuse, PT ;  /* 0x0000008b55557233 */ /* 0x100fe20003803000 */
[-C--:B-1----:R-:W-:Y:S06]  /*e3f0*/  HMMA.16816.F32.BF16 R20, R172, R36.reuse, R20 ;  /* 0x00000024ac14723c */ /* 0x082fec0000041814 */
[C---:B------:R-:W-:Y:S06]  /*e400*/  HMMA.16816.F32.BF16 R24, R60.reuse, R36, R24 ;  /* 0x000000243c18723c */ /* 0x040fec0000041818 */
[-C--:B------:R-:W-:Y:S05]  /*e410*/  HMMA.16816.F32.BF16 R28, R60, R38.reuse, R28 ;  /* 0x000000263c1c723c */ /* 0x080fea000004181c */
[----:B------:R-:W-:Y:S01]  /*e420*/  F2FP.BF16.F32.PACK_AB R36, R99, R98 ;  /* 0x000000626324723e */ /* 0x000fe200000010ff */
[----:B------:R-:W-:Y:S05]  /*e430*/  HMMA.16816.F32.BF16 R32, R172, R38, R32 ;  /* 0x00000026ac20723c */ /* 0x000fea0000041820 */
[----:B------:R-:W-:Y:S02]  /*e440*/  LOP3.LUT R36, R59, R36, RZ, 0xc0, !PT ;  /* 0x000000243b247212 */ /* 0x000fe400078ec0ff */
[----:B------:R-:W-:Y:S04]  /*e450*/  F2FP.BF16.F32.PACK_AB R38, R152, R153 ;  /* 0x000000999826723e */ /* 0x000fe800000010ff */
[----:B------:R-:W-:Y:S02]  /*e460*/  F2FP.BF16.F32.PACK_AB R39, R156, R117 ;  /* 0x000000759c27723e */ /* 0x000fe400000010ff */
[----:B------:R-:W-:Y:S02]  /*e470*/  LOP3.LUT R38, R57, R38, RZ, 0xc0, !PT ;  /* 0x0000002639267212 */ /* 0x000fe400078ec0ff */
[----:B------:R-:W-:Y:S02]  /*e480*/  LOP3.LUT R39, R58, R39, RZ, 0xc0, !PT ;  /* 0x000000273a277212 */ /* 0x000fe400078ec0ff */
[----:B------:R-:W1:Y:S01]  /*e490*/  LDSM.16.MT88.4 R56, [R208+0x5400] ;  /* 0x00540000d038783b */ /* 0x000e620000004200 */
[----:B------:R-:W-:Y:S02]  /*e4a0*/  F2FP.BF16.F32.PACK_AB R63, R95, R94 ;  /* 0x0000005e5f3f723e */ /* 0x000fe400000010ff */
[----:B------:R-:W-:Y:S02]  /*e4b0*/  F2FP.BF16.F32.PACK_AB R37, R97, R96 ;  /* 0x000000606125723e */ /* 0x000fe400000010ff */
[----:B------:R-:W-:Y:S02]  /*e4c0*/  LOP3.LUT R63, R70, R63, RZ, 0xc0, !PT ;  /* 0x0000003f463f7212 */ /* 0x000fe400078ec0ff */
[----:B------:R-:W-:Y:S02]  /*e4d0*/  LOP3.LUT R37, R64, R37, RZ, 0xc0, !PT ;  /* 0x0000002540257212 */ /* 0x000fe400078ec0ff */
[----:B------:R-:W-:Y:S02]  /*e4e0*/  F2FP.BF16.F32.PACK_AB R60, R89, R88 ;  /* 0x00000058593c723e */ /* 0x000fe400000010ff */
[----:B------:R-:W-:Y:S02]  /*e4f0*/  F2FP.BF16.F32.PACK_AB R61, R91, R90 ;  /* 0x0000005a5b3d723e */ /* 0x000fe400000010ff */
[----:B------:R-:W-:Y:S02]  /*e500*/  F2FP.BF16.F32.PACK_AB R62, R93, R92 ;  /* 0x0000005c5d3e723e */ /* 0x000fe400000010ff */
[----:B------:R-:W-:Y:S02]  /*e510*/  LOP3.LUT R60, R65, R60, RZ, 0xc0, !PT ;  /* 0x0000003c413c7212 */ /* 0x000fe400078ec0ff */
[----:B------:R-:W-:Y:S02]  /*e520*/  LOP3.LUT R62, R69, R62, RZ, 0xc0, !PT ;  /* 0x0000003e453e7212 */ /* 0x000fe400078ec0ff */
[----:B------:R-:W-:Y:S02]  /*e530*/  F2FP.BF16.F32.PACK_AB R64, R101, R100 ;  /* 0x000000646540723e */ /* 0x000fe400000010ff */
[----:B------:R-:W-:Y:S02]  /*e540*/  F2FP.BF16.F32.PACK_AB R65, R103, R102 ;  /* 0x000000666741723e */ /* 0x000fe400000010ff */
[----:B------:R-:W-:Y:S02]  /*e550*/  LOP3.LUT R64, R72, R64, RZ, 0xc0, !PT ;  /* 0x0000004048407212 */ /* 0x000fe400078ec0ff */
[----:B------:R-:W-:Y:S01]  /*e560*/  LOP3.LUT R65, R73, R65, RZ, 0xc0, !PT ;  /* 0x0000004149417212 */ /* 0x000fe200078ec0ff */
[----:B---3--:R-:W-:Y:S01]  /*e570*/  FFMA.FTZ R87, R2, R235, R67 ;  /* 0x000000eb02577223 */ /* 0x008fe20000010043 */
[----:B------:R-:W-:Y:S01]  /*e580*/  IMAD.MOV.U32 R235, RZ, RZ, R236 ;  /* 0x000000ffffeb7224 */ /* 0x000fe200078e00ec */
[----:B------:R-:W-:Y:S01]  /*e590*/  F2FP.BF16.F32.PACK_AB R2, R159, R155 ;  /* 0x0000009b9f02723e */ /* 0x000fe200000010ff */
[----:B------:R-:W3:Y:S01]  /*e5a0*/  LDL.LU R236, [R1+0x5c] ;  /* 0x00005c0001ec7983 */ /* 0x000ee20000300800 */
[----:B------:R-:W-:Y:S02]  /*e5b0*/  HSET2.LE.AND R67, R188, R139, PT ;  /* 0x0000008bbc437233 */ /* 0x000fe40003803000 */
[----:B------:R-:W-:Y:S01]  /*e5c0*/  LOP3.LUT R42, R42, R2, RZ, 0xc0, !PT ;  /* 0x000000022a2a7212 */ /* 0x000fe200078ec0ff */
[----:B------:R-:W-:Y:S01]  /*e5d0*/  FADD.FTZ R2, R193, R87 ;  /* 0x00000057c1027221 */ /* 0x000fe20000010000 */
[----:B------:R-:W-:Y:S01]  /*e5e0*/  IMAD.MOV.U32 R193, RZ, RZ, R184 ;  /* 0x000000ffffc17224 */ /* 0x000fe200078e00b8 */
[----:B------:R-:W-:Y:S01]  /*e5f0*/  LOP3.LUT R61, R67, R61, RZ, 0xc0, !PT ;  /* 0x0000003d433d7212 */ /* 0x000fe200078ec0ff */
[----:B------:R-:W-:Y:S02]  /*e600*/  IMAD.MOV.U32 R184, RZ, RZ, R218 ;  /* 0x000000ffffb87224 */ /* 0x000fe400078e00da */
[----:B------:R-:W-:Y:S01]  /*e610*/  FADD.FTZ R2, R216, R2 ;  /* 0x00000002d8027221 */ /* 0x000fe20000010000 */
[----:B------:R-:W-:Y:S01]  /*e620*/  F2FP.BF16.F32.PACK_AB R67, R115, R114 ;  /* 0x000000727343723e */ /* 0x000fe200000010ff */
[-C--:B------:R-:W-:Y:S05]  /*e630*/  HMMA.16816.F32.BF16 R4, R40, R44.reuse, R4 ;  /* 0x0000002c2804723c */ /* 0x080fea0000041804 */
[----:B------:R-:W-:Y:S01]  /*e640*/  LOP3.LUT R67, R71, R67, RZ, 0xc0, !PT ;  /* 0x0000004347437212 */ /* 0x000fe200078ec0ff */
[C---:B------:R-:W-:Y:S06]  /*e650*/  HMMA.16816.F32.BF16 R8, R48.reuse, R44, R8 ;  /* 0x0000002c3008723c */ /* 0x040fec0000041808 */
[-C--:B------:R-:W-:Y:S05]  /*e660*/  HMMA.16816.F32.BF16 R12, R48, R46.reuse, R12 ;  /* 0x0000002e300c723c */ /* 0x080fea000004180c */
[----:B------:R-:W-:Y:S01]  /*e670*/  FADD.FTZ R44, R193, R86 ;  /* 0x00000056c12c7221 */ /* 0x000fe20000010000 */
[C---:B------:R-:W-:Y:S05]  /*e680*/  HMMA.16816.F32.BF16 R16, R40.reuse, R46, R16 ;  /* 0x0000002e2810723c */ /* 0x040fea0000041810 */
[----:B------:R-:W-:Y:S01]  /*e690*/  FADD.FTZ R70, R214, R44 ;  /* 0x0000002cd6467221 */ /* 0x000fe20000010000 */
[-C--:B--2---:R-:W-:Y:S01]  /*e6a0*/  HMMA.16816.F32.BF16 R20, R40, R52.reuse, R20 ;  /* 0x000000342814723c */ /* 0x084fe20000041814 */
[----:B------:R-:W2:Y:S04]  /*e6b0*/  LDSM.16.MT88.4 R44, [R209+0x5400] ;  /* 0x00540000d12c783b */ /* 0x000ea80000004200 */
[----:B------:R-:W-:Y:S01]  /*e6c0*/  IMAD.MOV.U32 R193, RZ, RZ, R184 ;  /* 0x000000ffffc17224 */ /* 0x000fe200078e00b8 */
[C---:B------:R-:W-:Y:S05]  /*e6d0*/  HMMA.16816.F32.BF16 R24, R48.reuse, R52, R24 ;  /* 0x000000343018723c */ /* 0x040fea0000041818 */
[----:B------:R-:W-:Y:S01]  /*e6e0*/  IMAD.MOV.U32 R184, RZ, RZ, R186 ;  /* 0x000000ffffb87224 */ /* 0x000fe200078e00ba */
[-C--:B------:R-:W-:Y:S05]  /*e6f0*/  HMMA.16816.F32.BF16 R28, R48, R54.reuse, R28 ;  /* 0x00000036301c723c */ /* 0x080fea000004181c */
[----:B------:R-:W-:Y:S01]  /*e700*/  FADD.FTZ R69, R184, R3 ;  /* 0x00000003b8457221 */ /* 0x000fe20000010000 */
[----:B------:R-:W-:Y:S01]  /*e710*/  HMMA.16816.F32.BF16 R32, R40, R54, R32 ;  /* 0x000000362820723c */ /* 0x000fe20000041820 */
[----:B------:R-:W4:Y:S04]  /*e720*/  LDSM.16.MT88.4 R40, [R208+0x5800] ;  /* 0x00580000d028783b */ /* 0x000f280000004200 */
[----:B------:R-:W-:Y:S01]  /*e730*/  F2FP.BF16.F32.PACK_AB R52, R105, R104 ;  /* 0x000000686934723e */ /* 0x000fe200000010ff */
[-C--:B-1----:R-:W-:Y:S05]  /*e740*/  HMMA.16816.F32.BF16 R4, R36, R56.reuse, R4 ;  /* 0x000000382404723c */ /* 0x082fea0000041804 */
[----:B------:R-:W-:Y:S01]  /*e750*/  LOP3.LUT R52, R74, R52, RZ, 0xc0, !PT ;  /* 0x000000344a347212 */ /* 0x000fe200078ec0ff */
[C---:B------:R-:W-:Y:S05]  /*e760*/  HMMA.16816.F32.BF16 R8, R60.reuse, R56, R8 ;  /* 0x000000383c08723c */ /* 0x040fea0000041808 */
[----:B------:R-:W-:Y:S01]  /*e770*/  F2FP.BF16.F32.PACK_AB R53, R107, R106 ;  /* 0x0000006a6b35723e */ /* 0x000fe200000010ff */
[-C--:B------:R-:W-:Y:S05]  /*e780*/  HMMA.16816.F32.BF16 R12, R60, R58.reuse, R12 ;  /* 0x0000003a3c0c723c */ /* 0x080fea000004180c */
[----:B------:R-:W-:Y:S01]  /*e790*/  LOP3.LUT R53, R75, R53, RZ, 0xc0, !PT ;  /* 0x000000354b357212 */ /* 0x000fe200078ec0ff */
[C---:B------:R-:W-:Y:S05]  /*e7a0*/  HMMA.16816.F32.BF16 R16, R36.reuse, R58, R16 ;  /* 0x0000003a2410723c */ /* 0x040fea0000041810 */
[----:B------:R-:W-:Y:S01]  /*e7b0*/  F2FP.BF16.F32.PACK_AB R54, R109, R108 ;  /* 0x0000006c6d36723e */ /* 0x000fe200000010ff */
[-C--:B--2---:R-:W-:Y:S05]  /*e7c0*/  HMMA.16816.F32.BF16 R20, R36, R44.reuse, R20 ;  /* 0x0000002c2414723c */ /* 0x084fea0000041814 */
[----:B------:R-:W-:Y:S01]  /*e7d0*/  LOP3.LUT R54, R76, R54, RZ, 0xc0, !PT ;  /* 0x000000364c367212 */ /* 0x000fe200078ec0ff */
[C---:B------:R-:W-:Y:S05]  /*e7e0*/  HMMA.16816.F32.BF16 R24, R60.reuse, R44, R24 ;  /* 0x0000002c3c18723c */ /* 0x040fea0000041818 */
[----:B------:R-:W-:Y:S01]  /*e7f0*/  F2FP.BF16.F32.PACK_AB R55, R111, R110 ;  /* 0x0000006e6f37723e */ /* 0x000fe200000010ff */
[-C--:B------:R-:W-:Y:S05]  /*e800*/  HMMA.16816.F32.BF16 R28, R60, R46.reuse, R28 ;  /* 0x0000002e3c1c723c */ /* 0x080fea000004181c */
[----:B------:R-:W-:Y:S01]  /*e810*/  LOP3.LUT R55, R77, R55, RZ, 0xc0, !PT ;  /* 0x000000374d377212 */ /* 0x000fe200078ec0ff */
[----:B------:R-:W-:Y:S06]  /*e820*/  HMMA.16816.F32.BF16 R32, R36, R46, R32 ;  /* 0x0000002e2420723c */ /* 0x000fec0000041820 */
[-C--:B----4-:R-:W-:Y:S06]  /*e830*/  HMMA.16816.F32.BF16 R4, R64, R40.reuse, R4 ;  /* 0x000000284004723c */ /* 0x090fec0000041804 */
[C---:B------:R-:W-:Y:S06]  /*e840*/  HMMA.16816.F32.BF16 R8, R52.reuse, R40, R8 ;  /* 0x000000283408723c */ /* 0x040fec0000041808 */
[-C--:B------:R-:W-:Y:S06]  /*e850*/  HMMA.16816.F32.BF16 R12, R52, R42.reuse, R12 ;  /* 0x0000002a340c723c */ /* 0x080fec000004180c */
[C---:B------:R-:W-:Y:S05]  /*e860*/  HMMA.16816.F32.BF16 R16, R64.reuse, R42, R16 ;  /* 0x0000002a4010723c */ /* 0x040fea0000041810 */
[----:B---3--:R-:W-:Y:S01]  /*e870*/  FFMA.FTZ R0, R0, R236, R202 ;  /* 0x000000ec00007223 */ /* 0x008fe200000100ca */
[----:B------:R-:W-:Y:S02]  /*e880*/  IMAD.MOV.U32 R202, RZ, RZ, R204 ;  /* 0x000000ffffca7224 */ /* 0x000fe400078e00cc */
[----:B------:R-:W-:Y:S03]  /*e890*/  IMAD.MOV.U32 R204, RZ, RZ, R235 ;  /* 0x000000ffffcc7224 */ /* 0x000fe600078e00eb */
[----:B------:R-:W-:Y:S01]  /*e8a0*/  FADD.FTZ R0, R219, R0 ;  /* 0x00000000db007221 */ /* 0x000fe20000010000 */
[----:B------:R-:W-:Y:S02]  /*e8b0*/  IMAD.MOV.U32 R235, RZ, RZ, R225 ;  /* 0x000000ffffeb7224 */ /* 0x000fe400078e00e1 */
[----:B------:R-:W-:Y:S02]  /*e8c0*/  IMAD.MOV.U32 R225, RZ, RZ, R234 ;  /* 0x000000ffffe17224 */ /* 0x000fe400078e00ea */
[----:B------:R-:W-:Y:S01]  /*e8d0*/  FADD.FTZ R0, R193, R0 ;  /* 0x00000000c1007221 */ /* 0x000fe20000010000 */
[----:B------:R-:W-:Y:S02]  /*e8e0*/  IMAD.MOV.U32 R234, RZ, RZ, R127 ;  /* 0x000000ffffea7224 */ /* 0x000fe400078e007f */
[----:B------:R-:W-:Y:S02]  /*e8f0*/  IMAD.MOV.U32 R127, RZ, RZ, R125 ;  /* 0x000000ffff7f7224 */ /* 0x000fe400078e007d */
[----:B------:R-:W-:Y:S02]  /*e900*/  IMAD.MOV.U32 R125, RZ, RZ, R119 ;  /* 0x000000ffff7d7224 */ /* 0x000fe400078e0077 */
[----:B------:R-:W-:Y:S02]  /*e910*/  IMAD.MOV.U32 R186, RZ, RZ, R202 ;  /* 0x000000ffffba7224 */ /* 0x000fe400078e00ca */
[----:B------:R-:W-:Y:S02]  /*e920*/  IMAD.MOV.U32 R119, RZ, RZ, R180 ;  /* 0x000000ffff777224 */ /* 0x000fe400078e00b4 */
[----:B------:R-:W-:Y:S02]  /*e930*/  IMAD.MOV.U32 R202, RZ, RZ, R204 ;  /* 0x000000ffffca7224 */ /* 0x000fe400078e00cc */
[----:B------:R-:W-:Y:S01]  /*e940*/  FADD.FTZ R68, R186, R2 ;  /* 0x00000002ba447221 */ /* 0x000fe20000010000 */
[----:B------:R-:W-:Y:S02]  /*e950*/  IMAD.MOV.U32 R180, RZ, RZ, R221 ;  /* 0x000000ffffb47224 */ /* 0x000fe400078e00dd */
[----:B------:R-:W-:Y:S01]  /*e960*/  IMAD.MOV.U32 R204, RZ, RZ, R235 ;  /* 0x000000ffffcc7224 */ /* 0x000fe200078e00eb */
[----:B------:R-:W2:Y:S01]  /*e970*/  LDL.LU R221, [R1+0x58] ;  /* 0x0000580001dd7983 */ /* 0x000ea20000300800 */
        /* <DEDUP_REMOVED lines=8> */
[----:B------:R-:W-:Y:S01]  /*ea00*/  FADD.FTZ R50, R234, R3 ;  /* 0x00000003ea327221 */ /* 0x000fe20000010000 */
[----:B------:R-:W-:Y:S01]  /*ea10*/  FADD.FTZ R49, R225, R68 ;  /* 0x00000044e1317221 */ /* 0x000fe20000010000 */
[----:B------:R-:W-:Y:S01]  /*ea20*/  FADD.FTZ R48, R127, R2 ;  /* 0x000000027f307221 */ /* 0x000fe20000010000 */
[----:B------:R1:W5:Y:S01]  /*ea30*/  LDL.LU R219, [R1+0x4c] ;  /* 0x00004c0001db7983 */ /* 0x0003620000300800 */
[----:B------:R-:W-:Y:S01]  /*ea40*/  FADD.FTZ R0, R235, R69 ;  /* 0x00000045eb007221 */ /* 0x000fe20000010000 */
[----:B------:R-:W-:Y:S02]  /*ea50*/  IMAD.MOV.U32 R125, RZ, RZ, R119 ;  /* 0x000000ffff7d7224 */ /* 0x000fe400078e0077 */
        /* <DEDUP_REMOVED lines=8> */
[----:B------:R-:W-:Y:S01]  /*eae0*/  IMAD.MOV.U32 R171, RZ, RZ, R170 ;  /* 0x000000ffffab7224 */ /* 0x000fe200078e00aa */
[----:B------:R1:W5:Y:S01]  /*eaf0*/  LDL.LU R216, [R1+0x40] ;  /* 0x0000400001d87983 */ /* 0x0003620000300800 */
[----:B------:R-:W-:Y:S01]  /*eb00*/  FADD.FTZ R49, R169, R2 ;  /* 0x00000002a9317221 */ /* 0x000fe20000010000 */
[----:B------:R-:W-:Y:S01]  /*eb10*/  FADD.FTZ R48, R180, R48 ;  /* 0x00000030b4307221 */ /* 0x000fe20000010000 */
[----:B------:R-:W-:Y:S01]  /*eb20*/  FADD.FTZ R0, R171, R0 ;  /* 0x00000000ab007221 */ /* 0x000fe20000010000 */
[----:B------:R-:W-:Y:S02]  /*eb30*/  IMAD.MOV.U32 R199, RZ, RZ, R167 ;  /* 0x000000ffffc77224 */ /* 0x000fe400078e00a7 */
[----:B------:R-:W-:Y:S01]  /*eb40*/  FADD.FTZ R3, R181, R3 ;  /* 0x00000003b5037221 */ /* 0x000fe20000010000 */
[----:B------:R-:W-:Y:S01]  /*eb50*/  FADD.FTZ R48, R168, R48 ;  /* 0x00000030a8307221 */ /* 0x000fe20000010000 */
[----:B------:R-:W-:Y:S02]  /*eb60*/  IMAD.MOV.U32 R167, RZ, RZ, R166 ;  /* 0x000000ffffa77224 */ /* 0x000fe400078e00a6 */
[----:B------:R-:W-:Y:S01]  /*eb70*/  FADD.FTZ R2, R198, R0 ;  /* 0x00000000c6027221 */ /* 0x000fe20000010000 */
[----:B------:R-:W-:Y:S01]  /*eb80*/  FADD.FTZ R0, R199, R49 ;  /* 0x00000031c7007221 */ /* 0x000fe20000010000 */
[----:B------:R-:W-:Y:S02]  /*eb90*/  IMAD.MOV.U32 R166, RZ, RZ, R165 ;  /* 0x000000ffffa67224 */ /* 0x000fe400078e00a5 */
[----:B------:R-:W-:Y:S01]  /*eba0*/  FADD.FTZ R58, R167, R48 ;  /* 0x00000030a73a7221 */ /* 0x000fe20000010000 */
[----:B------:R-:W-:Y:S01]  /*ebb0*/  IMAD.MOV.U32 R165, RZ, RZ, R215 ;  /* 0x000000ffffa57224 */ /* 0x000fe200078e00d7 */
[----:B------:R-:W3:Y:S01]  /*ebc0*/  LDSM.16.MT88.4 R48, [R209+0x5800] ;  /* 0x00580000d130783b */ /* 0x000ee20000004200 */
[----:B------:R-:W-:Y:S01]  /*ebd0*/  FADD.FTZ R56, R250, R0 ;  /* 0x00000000fa387221 */ /* 0x000fe20000010000 */
[----:B------:R-:W-:Y:S01]  /*ebe0*/  FADD.FTZ R0, R163, R58 ;  /* 0x0000003aa3007221 */ /* 0x000fe20000010000 */
[----:B------:R-:W-:Y:S01]  /*ebf0*/  FADD.FTZ R3, R164, R3 ;  /* 0x00000003a4037221 */ /* 0x000fe20000010000 */
[----:B------:R-:W-:Y:S01]  /*ec00*/  F2FP.BF16.F32.PACK_AB R170, R129, R128 ;  /* 0x0000008081aa723e */ /* 0x000fe200000010ff */
        /* <DEDUP_REMOVED lines=10> */
[----:B------:R-:W-:Y:S01]  /*ecb0*/  FADD.FTZ R2, R150, R2 ;  /* 0x0000000296027221 */ /* 0x000fe20000010000 */
[----:B------:R-:W-:Y:S01]  /*ecc0*/  FADD.FTZ R36, R246, R36 ;  /* 0x00000024f6247221 */ /* 0x000fe20000010000 */
[----:B------:R-:W-:Y:S01]  /*ecd0*/  FADD.FTZ R3, R149, R3 ;  /* 0x0000000395037221 */ /* 0x000fe20000010000 */
[----:B------:R-:W-:Y:S01]  /*ece0*/  FADD.FTZ R37, R251, R37 ;  /* 0x00000025fb257221 */ /* 0x000fe20000010000 */
[----:B------:R-:W4:Y:S01]  /*ecf0*/  LDSM.16.MT88.4 R148, [R208+0x5c00] ;  /* 0x005c0000d094783b */ /* 0x000f220000004200 */
        /* <DEDUP_REMOVED lines=20> */
[-C--:B---3--:R-:W-:Y:S03]  /*ee40*/  HMMA.16816.F32.BF16 R20, R64, R48.reuse, R20 ;  /* 0x000000304014723c */ /* 0x088fe60000041814 */
[----:B------:R-:W-:Y:S01]  /*ee50*/  FADD.FTZ R37, R248, R3 ;  /* 0x00000003f8257221 */ /* 0x000fe20000010000 */
[----:B------:R-:W-:Y:S01]  /*ee60*/  FADD.FTZ R40, R134, R36 ;  /* 0x0000002486287221 */ /* 0x000fe20000010000 */
[----:B------:R-:W-:Y:S01]  /*ee70*/  FADD.FTZ R3, R207, R0 ;  /* 0x00000000cf037221 */ /* 0x000fe20000010000 */
[C---:B------:R-:W-:Y:S05]  /*ee80*/  HMMA.16816.F32.BF16 R24, R52.reuse, R48, R24 ;  /* 0x000000303418723c */ /* 0x040fea0000041818 */
[----:B------:R-:W-:Y:S01]  /*ee90*/  FADD.FTZ R0, R143, R2 ;  /* 0x000000028f007221 */ /* 0x000fe20000010000 */
[----:B------:R-:W-:Y:S01]  /*eea0*/  FADD.FTZ R2, R141, R37 ;  /* 0x000000258d027221 */ /* 0x000fe20000010000 */
[----:B------:R-:W-:Y:S01]  /*eeb0*/  FADD.FTZ R3, R132, R3 ;  /* 0x0000000384037221 */ /* 0x000fe20000010000 */
[----:B------:R-:W3:Y:S01]  /*eec0*/  LDSM.16.MT88.4 R36, [R209+0x5c00] ;  /* 0x005c0000d124783b */ /* 0x000ee20000004200 */
[-C--:B------:R-:W-:Y:S03]  /*eed0*/  HMMA.16816.F32.BF16 R28, R52, R50.reuse, R28 ;  /* 0x00000032341c723c */ /* 0x080fe6000004181c */
[----:B------:R-:W-:Y:S02]  /*eee0*/  IMAD.MOV.U32 R134, RZ, RZ, R135 ;  /* 0x000000ffff867224 */ /* 0x000fe400078e0087 */
[----:B------:R-:W-:Y:S01]  /*eef0*/  FADD.FTZ R41, R145, R0 ;  /* 0x0000000091297221 */ /* 0x000fe20000010000 */
[----:B------:R-:W-:Y:S01]  /*ef00*/  FADD.FTZ R0, R142, R2 ;  /* 0x000000028e007221 */ /* 0x000fe20000010000 */
[----:B------:R-:W-:Y:S01]  /*ef10*/  F2FP.BF16.F32.PACK_AB R168, R179, R116 ;  /* 0x00000074b3a8723e */ /* 0x000fe200000010ff */
[----:B------:R-:W-:Y:S03]  /*ef20*/  FADD.FTZ R2, R140, R40 ;  /* 0x000000288c027221 */ /* 0x000fe60000010000 */
[----:B------:R-:W-:Y:S01]  /*ef30*/  F2FP.BF16.F32.PACK_AB R169, R178, R118 ;  /* 0x00000076b2a9723e */ /* 0x000fe200000010ff */
[----:B------:R-:W-:Y:S04]  /*ef40*/  HMMA.16816.F32.BF16 R32, R64, R50, R32 ;  /* 0x000000324020723c */ /* 0x000fe80000041820 */
[----:B------:R-:W-:Y:S01]  /*ef50*/  FADD.FTZ R3, R133, R3 ;  /* 0x0000000385037221 */ /* 0x000fe20000010000 */
[----:B------:R-:W-:Y:S01]  /*ef60*/  FADD.FTZ R0, R157, R0 ;  /* 0x000000009d007221 */ /* 0x000fe20000010000 */
[----:B------:R-:W-:Y:S01]  /*ef70*/  LOP3.LUT R170, R78, R170, RZ, 0xc0, !PT ;  /* 0x000000aa4eaa7212 */ /* 0x000fe200078ec0ff */
[----:B------:R-:W-:Y:S01]  /*ef80*/  FADD.FTZ R41, R155, R41 ;  /* 0x000000299b297221 */ /* 0x000fe20000010000 */
[----:B------:R-:W-:Y:S03]  /*ef90*/  LOP3.LUT R171, R79, R171, RZ, 0xc0, !PT ;  /* 0x000000ab4fab7212 */ /* 0x000fe600078ec0ff */
[----:B------:R-:W-:Y:S01]  /*efa0*/  LOP3.LUT R168, R80, R168, RZ, 0xc0, !PT ;  /* 0x000000a850a87212 */ /* 0x000fe200078ec0ff */
[----:B------:R-:W-:Y:S01]  /*efb0*/  FADD.FTZ R2, R146, R2 ;  /* 0x0000000292027221 */ /* 0x000fe20000010000 */
[----:B------:R-:W-:Y:S01]  /*efc0*/  LOP3.LUT R169, R81, R169, RZ, 0xc0, !PT ;  /* 0x000000a951a97212 */ /* 0x000fe200078ec0ff */
[----:B------:R-:W-:Y:S01]  /*efd0*/  FADD.FTZ R3, R144, R3 ;  /* 0x0000000390037221 */ /* 0x000fe20000010000 */
[----:B------:R-:W-:Y:S01]  /*efe0*/  FADD.FTZ R40, R158, R0 ;  /* 0x000000009e287221 */ /* 0x000fe20000010000 */
[----:B------:R-:W-:Y:S01]  /*eff0*/  FADD.FTZ R41, R159, R41 ;  /* 0x000000299f297221 */ /* 0x000fe20000010000 */
[----:B------:R-:W-:Y:S01]  /*f000*/  FADD.FTZ R0, R154, R2 ;  /* 0x000000029a007221 */ /* 0x000fe20000010000 */
[----:B------:R-:W-:Y:S01]  /*f010*/  F2FP.BF16.F32.PACK_AB R164, R121, R120 ;  /* 0x0000007879a4723e */ /* 0x000fe200000010ff */
[----:B------:R-:W-:Y:S01]  /*f020*/  FADD.FTZ R2, R147, R3 ;  /* 0x0000000393027221 */ /* 0x000fe20000010000 */
[----:B------:R-:W-:Y:S01]  /*f030*/  F2FP.BF16.F32.PACK_AB R165, R123, R122 ;  /* 0x0000007a7ba5723e */ /* 0x000fe200000010ff */
[-C--:B----4-:R-:W-:Y:S05]  /*f040*/  HMMA.16816.F32.BF16 R144, R168, R148.reuse, R4 ;  /* 0x00000094a890723c */ /* 0x090fea0000041804 */
[----:B------:R-:W-:Y:S01]  /*f050*/  F2FP.BF16.F32.PACK_AB R166, R177, R124 ;  /* 0x0000007cb1a6723e */ /* 0x000fe200000010ff */
[----:B------:R-:W-:Y:S01]  /*f060*/  FADD.FTZ R41, R98, R41 ;  /* 0x0000002962297221 */ /* 0x000fe20000010000 */
[----:B------:R-:W-:Y:S01]  /*f070*/  F2FP.BF16.F32.PACK_AB R167, R176, R126 ;  /* 0x0000007eb0a7723e */ /* 0x000fe200000010ff */
[----:B------:R-:W-:Y:S03]  /*f080*/  FADD.FTZ R3, R88, R0 ;  /* 0x0000000058037221 */ /* 0x000fe60000010000 */
[----:B------:R-:W-:Y:S01]  /*f090*/  LOP3.LUT R164, R82, R164, RZ, 0xc0, !PT ;  /* 0x000000a452a47212 */ /* 0x000fe200078ec0ff */
[----:B------:R-:W-:Y:S01]  /*f0a0*/  FADD.FTZ R0, R90, R2 ;  /* 0x000000025a007221 */ /* 0x000fe20000010000 */
        /* <DEDUP_REMOVED lines=14> */
[-C--:B------:R-:W-:Y:S05]  /*f190*/  HMMA.16816.F32.BF16 R152, R164, R150.reuse, R12 ;  /* 0x00000096a498723c */ /* 0x080fea000004180c */
[----:B------:R-:W-:Y:S01]  /*f1a0*/  FADD.FTZ R2, R117, R2 ;  /* 0x0000000275027221 */ /* 0x000fe20000010000 */
[C---:B------:R-:W-:Y:S05]  /*f1b0*/  HMMA.16816.F32.BF16 R148, R168.reuse, R150, R16 ;  /* 0x00000096a894723c */ /* 0x040fea0000041810 */
[----:B------:R-:W-:Y:S01]  /*f1c0*/  FADD.FTZ R0, R156, R2 ;  /* 0x000000029c007221 */ /* 0x000fe20000010000 */
[-C--:B---3--:R-:W-:Y:S05]  /*f1d0*/  HMMA.16816.F32.BF16 R160, R168, R36.reuse, R20 ;  /* 0x00000024a8a0723c */ /* 0x088fea0000041814 */
        /* <DEDUP_REMOVED lines=39> */
[----:B--2---:R-:W-:Y:S04]  /*f450*/  VIADD R0, R221, 0xffffffff ;  /* 0xffffffffdd007836 */ /* 0x004fe80000000000 */
[----:B------:R-:W-:Y:S01]  /*f460*/  IMAD.MOV.U32 R221, RZ, RZ, R0 ;  /* 0x000000ffffdd7224 */ /* 0x000fe200078e0000 */
[----:B-1----:R-:W-:Y:S06]  /*f470*/  @P0 BRA `(.L_x_255) ;  /* 0xffffff9800d00947 */ /* 0x002fec000383ffff */
.L_x_254:
[----:B------:R-:W1:Y:S01]  /*f480*/  SHFL.BFLY PT, R0, R225, 0x2, 0x1f ;  /* 0x0c401f00e1007f89 */ /* 0x000e6200000e0000 */
[----:B------:R-:W-:Y:S01]  /*f490*/  ULDC UR4, c[0x0][0x38c] ;  /* 0x0000e30000047ab9 */ /* 0x000fe20000000800 */
[----:B------:R-:W-:Y:S01]  /*f4a0*/  UMOV UR5, 0x400 ;  /* 0x0000040000057882 */ /* 0x000fe20000000000 */
[----:B------:R-:W-:Y:S01]  /*f4b0*/  S2UR UR11, SR_CTAID.Y ;  /* 0x00000000000b79c3 */ /* 0x000fe20000002600 */
[----:B------:R-:W2:Y:S01]  /*f4c0*/  SHFL.BFLY PT, R2, R234, 0x2, 0x1f ;  /* 0x0c401f00ea027f89 */ /* 0x000ea200000e0000 */
[----:B------:R-:W-:Y:S01]  /*f4d0*/  UMOV UR14, URZ ;  /* 0x0000003f000e7c82 */ /* 0x000fe20008000000 */
[----:B------:R-:W-:Y:S01]  /*f4e0*/  UMOV UR15, URZ ;  /* 0x0000003f000f7c82 */ /* 0x000fe20008000000 */
[----:B------:R-:W-:Y:S01]  /*f4f0*/  BSSY B0, `(.L_x_258) ;  /* 0x00000f1000007945 */ /* 0x000fe20003800000 */
[----:B------:R-:W3:Y:S03]  /*f500*/  SHFL.BFLY PT, R3, R236, 0x2, 0x1f ;  /* 0x0c401f00ec037f89 */ /* 0x000ee600000e0000 */
[----:B------:R-:W-:Y:S01]  /*f510*/  S2UR UR10, SR_CTAID.X ;  /* 0x00000000000a79c3 */ /* 0x000fe20000002500 */
[----:B------:R-:W4:Y:S01]  /*f520*/  SHFL.BFLY PT, R4, R235, 0x2, 0x1f ;  /* 0x0c401f00eb047f89 */ /* 0x000f2200000e0000 */
[----:B------:R-:W4:Y:S01]  /*f530*/  S2R R24, SR_TID.X ;  /* 0x0000000000187919 */ /* 0x000f220000002100 */
[----:B------:R-:W4:Y:S01]  /*f540*/  S2R R9, SR_TID.X ;  /* 0x0000000000097919 */ /* 0x000f220000002100 */
[----:B-1----:R-:W-:Y:S01]  /*f550*/  FADD.FTZ R0, R0, R225 ;  /* 0x000000e100007221 */ /* 0x002fe20000010000 */
[----:B--2---:R-:W-:-:S04]  /*f560*/  FADD.FTZ R2, R2, R234 ;  /* 0x000000ea02027221 */ /* 0x004fc80000010000 */
[----:B------:R-:W1:Y:S01]  /*f570*/  SHFL.BFLY PT, R7, R0, 0x1, 0x1f ;  /* 0x0c201f0000077f89 */ /* 0x000e6200000e0000 */
[----:B---3--:R-:W-:-:S03]  /*f580*/  FADD.FTZ R3, R3, R236 ;  /* 0x000000ec03037221 */ /* 0x008fc60000010000 */
[----:B------:R-:W2:Y:S01]  /*f590*/  SHFL.BFLY PT, R8, R2, 0x1, 0x1f ;  /* 0x0c201f0002087f89 */ /* 0x000ea200000e0000 */
[----:B----4-:R-:W-:-:S03]  /*f5a0*/  FADD.FTZ R4, R4, R235 ;  /* 0x000000eb04047221 */ /* 0x010fc60000010000 */
[----:B------:R-:W3:Y:S04]  /*f5b0*/  SHFL.BFLY PT, R5, R3, 0x1, 0x1f ;  /* 0x0c201f0003057f89 */ /* 0x000ee800000e0000 */
[----:B------:R-:W4:Y:S01]  /*f5c0*/  SHFL.BFLY PT, R6, R4, 0x1, 0x1f ;  /* 0x0c201f0004067f89 */ /* 0x000f2200000e0000 */
[----:B------:R-:W-:-:S04]  /*f5d0*/  SHF.R.S32.HI R25, RZ, 0x1f, R24 ;  /* 0x0000001fff197819 */ /* 0x000fc80000011418 */
[----:B------:R-:W-:Y:S01]  /*f5e0*/  LEA.HI R25, R25, R24, RZ, 0x2 ;  /* 0x0000001819197211 */ /* 0x000fe200078f10ff */
[----:B-1----:R-:W-:Y:S01]  /*f5f0*/  FADD.FTZ R20, R0, R7 ;  /* 0x0000000700147221 */ /* 0x002fe20000010000 */
[----:B------:R-:W-:Y:S01]  /*f600*/  MOV R0, 0x3f800000 ;  /* 0x3f80000000007802 */ /* 0x000fe20000000f00 */
[----:B--2---:R-:W-:-:S03]  /*f610*/  FADD.FTZ R21, R2, R8 ;  /* 0x0000000802157221 */ /* 0x004fc60000010000 */
[----:B------:R-:W-:Y:S01]  /*f620*/  FSETP.NE.FTZ.AND P4, PT, R20, RZ, PT ;  /* 0x000000ff1400720b */ /* 0x000fe20003f95000 */
[----:B------:R-:W-:Y:S02]  /*f630*/  IMAD.MOV.U32 R2, RZ, RZ, 0x3f800000 ;  /* 0x3f800000ff027424 */ /* 0x000fe400078e00ff */
[----:B---3--:R-:W-:Y:S01]  /*f640*/  FADD.FTZ R22, R3, R5 ;  /* 0x0000000503167221 */ /* 0x008fe20000010000 */
[----:B------:R-:W-:Y:S02]  /*f650*/  MOV R3, 0x3f800000 ;  /* 0x3f80000000037802 */ /* 0x000fe40000000f00 */
[----:B------:R-:W-:Y:S01]  /*f660*/  FSETP.NE.FTZ.AND P5, PT, R21, RZ, PT ;  /* 0x000000ff1500720b */ /* 0x000fe20003fb5000 */
[----:B----4-:R-:W-:Y:S01]  /*f670*/  FADD.FTZ R19, R4, R6 ;  /* 0x0000000604137221 */ /* 0x010fe20000010000 */
[----:B------:R-:W-:Y:S02]  /*f680*/  SHF.R.S32.HI R4, RZ, 0x1f, R9 ;  /* 0x0000001fff047819 */ /* 0x000fe40000011409 */
[----:B------:R-:W-:-:S02]  /*f690*/  FSETP.NE.FTZ.AND P2, PT, R22, RZ, PT ;  /* 0x000000ff1600720b */ /* 0x000fc40003f55000 */
[----:B------:R-:W-:Y:S01]  /*f6a0*/  FSETP.NE.FTZ.AND P3, PT, R19, RZ, PT ;  /* 0x000000ff1300720b */ /* 0x000fe20003f75000 */
[----:B------:R-:W1:Y:S01]  /*f6b0*/  @P4 MUFU.RCP R3, R20 ;  /* 0x0000001400034308 */ /* 0x000e620000001000 */
[CC--:B------:R-:W-:Y:S02]  /*f6c0*/  LEA.HI R6, R4.reuse, R9.reuse, RZ, 0x2 ;  /* 0x0000000904067211 */ /* 0x0c0fe400078f10ff */
[----:B------:R-:W-:Y:S02]  /*f6d0*/  LOP3.LUT R5, R25, 0xfffffffc, RZ, 0xc0, !PT ;  /* 0xfffffffc19057812 */ /* 0x000fe400078ec0ff */
[----:B------:R-:W-:Y:S02]  /*f6e0*/  LEA.HI R4, R4, R9, RZ, 0x5 ;  /* 0x0000000904047211 */ /* 0x000fe400078f28ff */
[----:B------:R-:W-:Y:S01]  /*f6f0*/  LOP3.LUT R7, R6, 0xfffffffc, RZ, 0xc0, !PT ;  /* 0xfffffffc06077812 */ /* 0x000fe200078ec0ff */
[----:B------:R-:W2:Y:S01]  /*f700*/  @P5 MUFU.RCP R0, R21 ;  /* 0x0000001500005308 */ /* 0x000ea20000001000 */
[----:B------:R-:W-:-:S02]  /*f710*/  IADD3 R24, -R5, R24, RZ ;  /* 0x0000001805187210 */ /* 0x000fc40007ffe1ff */
[----:B------:R-:W-:Y:S02]  /*f720*/  MOV R5, 0x3f800000 ;  /* 0x3f80000000057802 */ /* 0x000fe40000000f00 */
[----:B------:R-:W-:Y:S02]  /*f730*/  LOP3.LUT R8, R4, 0xffffffe0, RZ, 0xc0, !PT ;  /* 0xffffffe004087812 */ /* 0x000fe400078ec0ff */
[----:B------:R-:W-:Y:S01]  /*f740*/  IADD3 R7, -R7, R9, RZ ;  /* 0x0000000907077210 */ /* 0x000fe20007ffe1ff */
[----:B------:R-:W3:Y:S01]  /*f750*/  @P3 MUFU.RCP R2, R19 ;  /* 0x0000001300023308 */ /* 0x000ee20000001000 */
[----:B------:R-:W-:Y:S01]  /*f760*/  SHF.R.S32.HI R4, RZ, 0x5, R4 ;  /* 0x00000005ff047819 */ /* 0x000fe20000011404 */
[----:B-1----:R-:W-:Y:S01]  /*f770*/  FMUL.FTZ R3, R3, UR4 ;  /* 0x0000000403037c20 */ /* 0x002fe20008410000 */
[----:B------:R-:W-:-:S03]  /*f780*/  IMAD.IADD R8, R9, 0x1, -R8 ;  /* 0x0000000109087824 */ /* 0x000fc600078e0a08 */
[----:B------:R-:W-:Y:S01]  /*f790*/  IMAD R23, R4, 0x100, R7 ;  /* 0x0000010004177824 */ /* 0x000fe200078e0207 */
[----:B------:R-:W-:Y:S01]  /*f7a0*/  SHF.R.S32.HI R4, RZ, 0x2, R6 ;  /* 0x00000002ff047819 */ /* 0x000fe20000011406 */
[----:B------:R-:W1:Y:S01]  /*f7b0*/  @P2 MUFU.RCP R5, R22 ;  /* 0x0000001600052308 */ /* 0x000e620000001000 */
[C---:B------:R-:W-:Y:S01]  /*f7c0*/  FMUL.FTZ R146, R3.reuse, R146 ;  /* 0x0000009203927220 */ /* 0x040fe20000410000 */
        /* <DEDUP_REMOVED lines=8> */
[----:B--2---:R-:W-:Y:S01]  /*f850*/  FMUL.FTZ R0, R0, UR4 ;  /* 0x0000000400007c20 */ /* 0x004fe20008410000 */
[----:B---3--:R-:W-:Y:S01]  /*f860*/  FMUL.FTZ R2, R2, UR4 ;  /* 0x0000000402027c20 */ /* 0x008fe20008410000 */
[----:B------:R-:W-:-:S02]  /*f870*/  LOP3.LUT P6, RZ, R8, 0x3, RZ, 0xc0, !PT ;  /* 0x0000000308ff7812 */ /* 0x000fc400078cc0ff */
[----:B------:R-:W-:Y:S01]  /*f880*/  LEA.HI R3, R3, R4, RZ, 0x3 ;  /* 0x0000000403037211 */ /* 0x000fe200078f18ff */
[C---:B------:R-:W-:Y:S01]  /*f890*/  FMUL.FTZ R144, R0.reuse, R144 ;  /* 0x0000009000907220 */ /* 0x040fe20000410000 */
[C---:B------:R-:W-:Y:S01]  /*f8a0*/  FMUL.FTZ R16, R0.reuse, R145 ;  /* 0x0000009100107220 */ /* 0x040fe20000410000 */
[C---:B------:R-:W-:Y:S01]  /*f8b0*/  FMUL.FTZ R148, R0.reuse, R148 ;  /* 0x0000009400947220 */ /* 0x040fe20000410000 */
[----:B------:R-:W-:Y:S01]  /*f8c0*/  LOP3.LUT R3, R3, 0xfffffff8, RZ, 0xc0, !PT ;  /* 0xfffffff803037812 */ /* 0x000fe200078ec0ff */
[C---:B------:R-:W-:Y:S01]  /*f8d0*/  FMUL.FTZ R15, R0.reuse, R149 ;  /* 0x00000095000f7220 */ /* 0x040fe20000410000 */
[C---:B------:R-:W-:Y:S01]  /*f8e0*/  FMUL.FTZ R160, R0.reuse, R160 ;  /* 0x000000a000a07220 */ /* 0x040fe20000410000 */
[C---:B------:R-:W-:Y:S01]  /*f8f0*/  FMUL.FTZ R11, R0.reuse, R161 ;  /* 0x000000a1000b7220 */ /* 0x040fe20000410000 */
[C---:B------:R-:W-:Y:S01]  /*f900*/  FMUL.FTZ R168, R0.reuse, R168 ;  /* 0x000000a800a87220 */ /* 0x040fe20000410000 */
[----:B------:R-:W-:Y:S01]  /*f910*/  FMUL.FTZ R7, R0, R169 ;  /* 0x000000a900077220 */ /* 0x000fe20000410000 */
[----:B-1----:R-:W-:Y:S01]  /*f920*/  FMUL.FTZ R0, R5, UR4 ;  /* 0x0000000405007c20 */ /* 0x002fe20008410000 */
[----:B------:R-:W1:Y:S01]  /*f930*/  S2UR UR4, SR_CgaCtaId ;  /* 0x00000000000479c3 */ /* 0x000e620000008800 */
[----:B------:R-:W-:Y:S01]  /*f940*/  IADD3 R3, R4, -R3, RZ ;  /* 0x8000000304037210 */ /* 0x000fe20007ffe0ff */
        /* <DEDUP_REMOVED lines=8> */
[----:B------:R-:W-:Y:S01]  /*f9d0*/  LEA.HI R2, R3, R3, RZ, 0x1 ;  /* 0x0000000303027211 */ /* 0x000fe200078f08ff */
        /* <DEDUP_REMOVED lines=8> */
[----:B------:R-:W-:-:S02]  /*fa60*/  SHF.R.S32.HI R0, RZ, 0x1, R2 ;  /* 0x00000001ff007819 */ /* 0x000fc40000011402 */
[----:B------:R-:W-:Y:S02]  /*fa70*/  LOP3.LUT R2, R2, 0x3fffffe, RZ, 0xc0, !PT ;  /* 0x03fffffe02027812 */ /* 0x000fe400078ec0ff */
[C---:B------:R-:W-:Y:S01]  /*fa80*/  SHF.L.U32 R4, R0.reuse, 0x6, RZ ;  /* 0x0000000600047819 */ /* 0x040fe200000006ff */
[----:B-1----:R-:W-:Y:S01]  /*fa90*/  ULEA UR4, UR4, UR5, 0x18 ;  /* 0x0000000504047291 */ /* 0x002fe2000f8ec03f */
[----:B------:R-:W-:Y:S01]  /*faa0*/  LOP3.LUT P0, RZ, R0, 0x2, RZ, 0xc0, !PT ;  /* 0x0000000200ff7812 */ /* 0x000fe2000780c0ff */
[----:B------:R-:W-:Y:S01]  /*fab0*/  IMAD.IADD R2, R3, 0x1, -R2 ;  /* 0x0000000103027824 */ /* 0x000fe200078e0a02 */
[----:B------:R-:W-:Y:S01]  /*fac0*/  LOP3.LUT R3, R4, 0xc0, RZ, 0xc0, !PT ;  /* 0x000000c004037812 */ /* 0x000fe200078ec0ff */
[----:B------:R-:W-:Y:S01]  /*fad0*/  ULDC.U8 UR5, c[0x0][0x3d8] ;  /* 0x0000f60000057ab9 */ /* 0x000fe20000000000 */
[----:B------:R-:W-:Y:S01]  /*fae0*/  LOP3.LUT R4, R0, 0x1, RZ, 0xc0, !PT ;  /* 0x0000000100047812 */ /* 0x000fe200078ec0ff */
[----:B------:R-:W-:Y:S01]  /*faf0*/  UISETP.NE.AND UP1, UPT, UR5, URZ, UPT ;  /* 0x0000003f0500728c */ /* 0x000fe2000bf25270 */
[----:B------:R-:W-:-:S02]  /*fb00*/  LEA R2, R2, R23, 0x4 ;  /* 0x0000001702027211 */ /* 0x000fc400078e20ff */
[----:B------:R-:W-:Y:S02]  /*fb10*/  LEA.HI R3, R3, R3, RZ, 0x1d ;  /* 0x0000000303037211 */ /* 0x000fe400078fe8ff */
[----:B------:R-:W-:Y:S02]  /*fb20*/  ISETP.NE.U32.AND P1, PT, R4, 0x1, PT ;  /* 0x000000010400780c */ /* 0x000fe40003f25070 */
[----:B------:R-:W-:Y:S01]  /*fb30*/  MOV R4, 0xfffffff0 ;  /* 0xfffffff000047802 */ /* 0x000fe20000000f00 */
[----:B------:R-:W-:Y:S01]  /*fb40*/  IMAD.U32 R2, R2, 0x2, R3 ;  /* 0x0000000202027824 */ /* 0x000fe200078e0003 */
[----:B------:R-:W-:Y:S02]  /*fb50*/  F2FP.BF16.F32.PACK_AB R16, R16, R144 ;  /* 0x000000901010723e */ /* 0x000fe400000010ff */
[----:B------:R-:W-:Y:S02]  /*fb60*/  SEL R4, R4, 0x10, !P1 ;  /* 0x0000001004047807 */ /* 0x000fe40004800000 */
[----:B------:R-:W-:Y:S01]  /*fb70*/  LEA R0, R2, UR4, 0x1 ;  /* 0x0000000402007c11 */ /* 0x000fe2000f8e08ff */
[----:B------:R-:W-:Y:S01]  /*fb80*/  ULDC.U8 UR4, c[0x0][0x3d9] ;  /* 0x0000f64000047ab9 */ /* 0x000fe20000000000 */
[----:B------:R-:W-:Y:S01]  /*fb90*/  F2FP.BF16.F32.PACK_AB R18, R18, R146 ;  /* 0x000000921212723e */ /* 0x000fe200000010ff */
[----:B------:R-:W-:Y:S01]  /*fba0*/  UISETP.NE.AND UP0, UPT, UR4, URZ, UPT ;  /* 0x0000003f0400728c */ /* 0x000fe2000bf05270 */
[----:B------:R-:W-:Y:S01]  /*fbb0*/  F2FP.BF16.F32.PACK_AB R15, R15, R148 ;  /* 0x000000940f0f723e */ /* 0x000fe200000010ff */
[----:B------:R-:W-:Y:S01]  /*fbc0*/  STS [R0], R16 ;  /* 0x0000001000007388 */ /* 0x000fe20000000800 */
[----:B------:R-:W-:Y:S01]  /*fbd0*/  F2FP.BF16.F32.PACK_AB R14, R14, R150 ;  /* 0x000000960e0e723e */ /* 0x000fe200000010ff */
[----:B------:R-:W-:Y:S01]  /*fbe0*/  UISETP.NE.OR UP2, UPT, UR4, URZ, !UP1 ;  /* 0x0000003f0400728c */ /* 0x000fe2000cf45670 */
[----:B------:R-:W-:Y:S01]  /*fbf0*/  IADD3 R3, R0, R4, RZ ;  /* 0x0000000400037210 */ /* 0x000fe20007ffe0ff */
[----:B------:R1:W-:Y:S01]  /*fc00*/  STS [R0+0x200], R18 ;  /* 0x0002001200007388 */ /* 0x0003e20000000800 */
[----:B------:R-:W-:-:S02]  /*fc10*/  F2FP.BF16.F32.PACK_AB R17, R17, R140 ;  /* 0x0000008c1111723e */ /* 0x000fc400000010ff */
[----:B------:R-:W-:Y:S01]  /*fc20*/  F2FP.BF16.F32.PACK_AB R142, R143, R142 ;  /* 0x0000008e8f8e723e */ /* 0x000fe200000010ff */
[----:B------:R-:W-:Y:S01]  /*fc30*/  STS [R3], R15 ;  /* 0x0000000f03007388 */ /* 0x000fe20000000800 */
[C---:B------:R-:W-:Y:S01]  /*fc40*/  IADD3 R2, R0.reuse, 0x20, RZ ;  /* 0x0000002000027810 */ /* 0x040fe20007ffe0ff */
[----:B------:R-:W-:Y:S01]  /*fc50*/  @UP0 ULDC.64 UR8, c[0x0][0x2c0] ;  /* 0x0000b00000080ab9 */ /* 0x000fe20000000a00 */
[----:B------:R-:W-:Y:S01]  /*fc60*/  @P0 VIADD R2, R0, 0xffffffe0 ;  /* 0xffffffe000020836 */ /* 0x000fe20000000000 */
[----:B------:R-:W-:Y:S01]  /*fc70*/  @UP0 UIMAD UR13, UR9, UR8, URZ ;  /* 0x00000008090d02a4 */ /* 0x000fe2000f8e023f */
[----:B------:R-:W-:Y:S01]  /*fc80*/  F2FP.BF16.F32.PACK_AB R13, R13, R152 ;  /* 0x000000980d0d723e */ /* 0x000fe200000010ff */
[----:B------:R-:W-:Y:S01]  /*fc90*/  STS [R3+0x200], R14 ;  /* 0x0002000e03007388 */ /* 0x000fe20000000800 */
[----:B------:R-:W-:Y:S01]  /*fca0*/  F2FP.BF16.F32.PACK_AB R155, R155, R154 ;  /* 0x0000009a9b9b723e */ /* 0x000fe200000010ff */
[----:B------:R-:W2:Y:S01]  /*fcb0*/  S2UR UR8, SR_CTAID.Z ;  /* 0x00000000000879c3 */ /* 0x000ea20000002700 */
[----:B------:R-:W-:Y:S01]  /*fcc0*/  F2FP.BF16.F32.PACK_AB R11, R11, R160 ;  /* 0x000000a00b0b723e */ /* 0x000fe200000010ff */
[----:B------:R3:W-:Y:S01]  /*fcd0*/  STS [R0+0x1000], R17 ;  /* 0x0010001100007388 */ /* 0x0007e20000000800 */
[----:B------:R-:W-:Y:S01]  /*fce0*/  F2FP.BF16.F32.PACK_AB R12, R12, R162 ;  /* 0x000000a20c0c723e */ /* 0x000fe200000010ff */
[----:B------:R-:W-:Y:S01]  /*fcf0*/  @!UP0 ULDC UR6, c[0x0][0x2e4] ;  /* 0x0000b90000068ab9 */ /* 0x000fe20000000800 */
[----:B------:R-:W-:Y:S01]  /*fd00*/  F2FP.BF16.F32.PACK_AB R7, R7, R168 ;  /* 0x000000a80707723e */ /* 0x000fe200000010ff */
[----:B------:R4:W-:Y:S01]  /*fd10*/  STS [R0+0x1200], R142 ;  /* 0x0012008e00007388 */ /* 0x0009e20000000800 */
[----:B------:R-:W-:Y:S01]  /*fd20*/  F2FP.BF16.F32.PACK_AB R6, R6, R170 ;  /* 0x000000aa0606723e */ /* 0x000fe200000010ff */
[----:B------:R-:W-:Y:S01]  /*fd30*/  @!UP0 ULDC UR9, c[0x0][0x2c4] ;  /* 0x0000b10000098ab9 */ /* 0x000fe20000000800 */
[----:B------:R-:W-:Y:S01]  /*fd40*/  F2FP.BF16.F32.PACK_AB R10, R10, R156 ;  /* 0x0000009c0a0a723e */ /* 0x000fe200000010ff */
[----:B------:R-:W-:Y:S01]  /*fd50*/  STS [R3+0x1000], R13 ;  /* 0x0010000d03007388 */ /* 0x000fe20000000800 */
[----:B------:R-:W-:Y:S01]  /*fd60*/  F2FP.BF16.F32.PACK_AB R9, R9, R158 ;  /* 0x0000009e0909723e */ /* 0x000fe200000010ff */
[----:B------:R-:W-:Y:S01]  /*fd70*/  @!UP0 USEL UR13, UR9, UR6, !UP1 ;  /* 0x00000006090d8287 */ /* 0x000fe2000c800000 */
[----:B------:R-:W-:Y:S01]  /*fd80*/  F2FP.BF16.F32.PACK_AB R8, R8, R166 ;  /* 0x000000a60808723e */ /* 0x000fe200000010ff */
[----:B------:R2:W-:Y:S01]  /*fd90*/  STS [R3+0x1200], R155 ;  /* 0x0012009b03007388 */ /* 0x0005e20000000800 */
[----:B------:R-:W-:Y:S01]  /*fda0*/  F2FP.BF16.F32.PACK_AB R5, R5, R164 ;  /* 0x000000a40505723e */ /* 0x000fe200000010ff */
[----:B------:R-:W-:Y:S01]  /*fdb0*/  @!UP0 ULDC UR4, c[0x0][0x270] ;  /* 0x00009c0000048ab9 */ /* 0x000fe20000000800 */
[----:B------:R-:W-:Y:S01]  /*fdc0*/  @UP0 UMOV UR7, 0x1 ;  /* 0x0000000100070882 */ /* 0x000fe20000000000 */
[----:B------:R-:W-:Y:S01]  /*fdd0*/  STS [R2], R11 ;  /* 0x0000000b02007388 */ /* 0x000fe20000000800 */
[----:B------:R-:W-:Y:S01]  /*fde0*/  @!UP0 UIMAD UR7, UR13, UR4, URZ ;  /* 0x000000040d0782a4 */ /* 0x000fe2000f8e023f */
[----:B-1----:R-:W-:Y:S01]  /*fdf0*/  IMAD.MOV.U32 R18, RZ, RZ, 0x7f800000 ;  /* 0x7f800000ff127424 */ /* 0x002fe200078e00ff */
[----:B------:R-:W-:Y:S01]  /*fe00*/  @UP0 ULDC UR12, c[0x0][0x2c0] ;  /* 0x0000b000000c0ab9 */ /* 0x000fe20000000800 */
[----:B------:R-:W-:Y:S01]  /*fe10*/  STS [R2+0x200], R12 ;  /* 0x0002000c02007388 */ /* 0x000fe20000000800 */
[----:B------:R-:W-:Y:S01]  /*fe20*/  UIMAD UR7, UR11, UR7, URZ ;  /* 0x000000070b0772a4 */ /* 0x000fe2000f8e023f */
[----:B------:R-:W-:Y:S01]  /*fe30*/  MOV R16, 0x7f800000 ;  /* 0x7f80000000107802 */ /* 0x000fe20000000f00 */
[----:B------:R-:W-:Y:S01]  /*fe40*/  @!UP2 ULDC UR5, c[0x0][0x2c4] ;  /* 0x0000b1000005aab9 */ /* 0x000fe20000000800 */
[----:B------:R-:W-:Y:S01]  /*fe50*/  @!UP0 UMOV UR12, 0x1 ;  /* 0x00000001000c8882 */ /* 0x000fe20000000000 */
[----:B------:R-:W-:Y:S01]  /*fe60*/  @!UP2 UIMAD UR5, UR11, UR5, URZ ;  /* 0x000000050b05a2a4 */ /* 0x000fe2000f8e023f */
[----:B---3--:R-:W-:Y:S01]  /*fe70*/  MOV R17, 0x7f800000 ;  /* 0x7f80000000117802 */ /* 0x008fe20000000f00 */
[----:B------:R-:W-:Y:S01]  /*fe80*/  UIMAD UR6, UR10, UR12, URZ ;  /* 0x0000000c0a0672a4 */ /* 0x000fe2000f8e023f */
[----:B----4-:R-:W-:Y:S01]  /*fe90*/  IADD3 R0, R4, R2, RZ ;  /* 0x0000000204007210 */ /* 0x010fe20007ffe0ff */
[----:B------:R-:W-:Y:S01]  /*fea0*/  USEL UR7, UR7, URZ, UP2 ;  /* 0x0000003f07077287 */ /* 0x000fe20009000000 */
[----:B------:R1:W-:Y:S01]  /*feb0*/  @P2 MUFU.LG2 R4, R22 ;  /* 0x0000001600042308 */ /* 0x0003e20000000c00 */
[----:B------:R-:W-:-:S02]  /*fec0*/  USHF.L.U32 UR6, UR6, 0x7, URZ ;  /* 0x0000000706067899 */ /* 0x000fc4000800063f */
[----:B------:R3:W-:Y:S01]  /*fed0*/  STS [R0], R7 ;  /* 0x0000000700007388 */ /* 0x0007e20000000800 */
[----:B--2---:R-:W-:Y:S01]  /*fee0*/  UIMAD UR7, UR8, UR13, UR7 ;  /* 0x0000000d080772a4 */ /* 0x004fe2000f8e0207 */
[----:B------:R-:W2:Y:S02]  /*fef0*/  @P5 LDC R3, c[0x0][0x2e8] ;  /* 0x0000ba00ff035b82 */ /* 0x000ea40000000800 */
[----:B------:R4:W-:Y:S01]  /*ff00*/  STS [R0+0x200], R6 ;  /* 0x0002000600007388 */ /* 0x0009e20000000800 */
[----:B------:R-:W-:Y:S01]  /*ff10*/  @!UP2 UMOV UR14, UR5 ;  /* 0x00000005000eac82 */ /* 0x000fe20008000000 */
[----:B------:R-:W-:Y:S02]  /*ff20*/  @!UP2 USHF.R.S32.HI UR15, URZ, 0x1f, UR5 ;  /* 0x0000001f3f0fa899 */ /* 0x000fe40008011405 */
[----:B------:R-:W-:Y:S01]  /*ff30*/  STS [R2+0x1000], R10 ;  /* 0x0010000a02007388 */ /* 0x000fe20000000800 */
[----:B------:R-:W-:Y:S02]  /*ff40*/  USHF.R.S32.HI UR13, URZ, 0x1f, UR6 ;  /* 0x0000001f3f0d7899 */ /* 0x000fe40008011406 */
[----:B------:R-:W-:Y:S01]  /*ff50*/  USHF.R.S32.HI UR4, URZ, 0x1f, UR7 ;  /* 0x0000001f3f047899 */ /* 0x000fe20008011407 */
[----:B------:R4:W-:Y:S01]  /*ff60*/  STS [R2+0x1200], R9 ;  /* 0x0012000902007388 */ /* 0x0009e20000000800 */
[----:B------:R-:W-:Y:S01]  /*ff70*/  UIADD3 UR14, UP1, UP0, UR6, UR14, UR7 ;  /* 0x0000000e060e7290 */ /* 0x000fe2000f83e007 */
[----:B-1----:R-:W1:Y:S02]  /*ff80*/  LDC.64 R22, c[0x0][0x2a0] ;  /* 0x0000a800ff167b82 */ /* 0x002e640000000a00 */
[----:B------:R2:W-:Y:S01]  /*ff90*/  STS [R0+0x1200], R8 ;  /* 0x0012000800007388 */ /* 0x0005e20000000800 */
[----:B------:R-:W-:-:S03]  /*ffa0*/  UIADD3.X UR13, UR13, UR15, UR4, UP1, UP0 ;  /* 0x0000000f0d0d7290 */ /* 0x000fc60008fe0404 */
[----:B------:R2:W-:Y:S02]  /*ffb0*/  STS [R0+0x1000], R5 ;  /* 0x0010000500007388 */ /* 0x0005e40000000800 */
[----:B---3--:R-:W3:Y:S08]  /*ffc0*/  @P3 LDC R7, c[0x0][0x2e8] ;  /* 0x0000ba00ff073b82 */ /* 0x008ef00000000800 */
[----:B----4-:R-:W4:Y:S01]  /*ffd0*/  @P2 LDC R6, c[0x0][0x2e8] ;  /* 0x0000ba00ff062b82 */ /* 0x010f220000000800 */
[----:B------:R-:W1:Y:S07]  /*ffe0*/  @P5 MUFU.LG2 R2, R21 ;  /* 0x0000001500025308 */ /* 0x000e6e0000000c00 */
[----:B--2---:R-:W2:Y:S01]  /*fff0*/  @P4 LDC R8, c[0x0][0x2e8] ;  /* 0x0000ba00ff084b82 */ /* 0x004ea20000000800 */
[----:B------:R1:W3:Y:S08]  /*10000*/  @P4 MUFU.LG2 R9, R20 ;  /* 0x0000001400094308 */ /* 0x0002f00000000c00 */
[----:B------:R3:W3:Y:S01]  /*10010*/  @P3 MUFU.LG2 R5, R19 ;  /* 0x0000001300053308 */ /* 0x0006e20000000c00 */
[----:B-1----:R-:W-:Y:S01]  /*10020*/  @P5 FMUL.FTZ R0, R2, 0.69314718246459960938 ;  /* 0x3f31721802005820 */ /* 0x002fe20000410000 */
[----:B------:R-:W1:Y:S01]  /*10030*/  LDC.64 R20, c[0x0][0x290] ;  /* 0x0000a400ff147b82 */ /* 0x000e620000000a00 */
[----:B---3--:R-:W-:-:S02]  /*10040*/  MOV R19, 0x7f800000 ;  /* 0x7f80000000137802 */ /* 0x008fc40000000f00 */
[----:B-----5:R-:W-:Y:S01]  /*10050*/  @P5 FFMA.FTZ R19, R138, R3, R0 ;  /* 0x000000038a135223 */ /* 0x020fe20000010000 */
[----:B------:R-:W-:Y:S01]  /*10060*/  @P4 FMUL.FTZ R3, R9, 0.69314718246459960938 ;  /* 0x3f31721809034820 */ /* 0x000fe20000410000 */
[----:B------:R-:W-:Y:S01]  /*10070*/  @P3 FMUL.FTZ R2, R5, 0.69314718246459960938 ;  /* 0x3f31721805023820 */ /* 0x000fe20000410000 */
[----:B------:R-:W-:Y:S02]  /*10080*/  @P2 FMUL.FTZ R0, R4, 0.69314718246459960938 ;  /* 0x3f31721804002820 */ /* 0x000fe40000410000 */
[----:B--2---:R-:W-:Y:S01]  /*10090*/  @P4 FFMA.FTZ R18, R137, R8, R3 ;  /* 0x0000000889124223 */ /* 0x004fe20000010003 */
[----:B------:R-:W-:Y:S01]  /*100a0*/  @P3 FFMA.FTZ R16, R136, R7, R2 ;  /* 0x0000000788103223 */ /* 0x000fe20000010002 */
[----:B----4-:R-:W-:Y:S01]  /*100b0*/  @P2 FFMA.FTZ R17, R135, R6, R0 ;  /* 0x0000000687112223 */ /* 0x010fe20000010000 */
[----:B------:R-:W-:Y:S06]  /*100c0*/  BAR.SYNC.DEFER_BLOCKING 0x0 ;  /* 0x0000000000007b1d */ /* 0x000fec0000010000 */
[----:B------:R-:W-:Y:S05]  /*100d0*/  @P6 BRA `(.L_x_259) ;  /* 0x0000000000c86947 */ /* 0x000fea0003800000 */
[----:B------:R-:W2:Y:S01]  /*100e0*/  S2R R3, SR_TID.X ;  /* 0x0000000000037919 */ /* 0x000ea20000002100 */
[----:B------:R-:W-:Y:S01]  /*100f0*/  UIMAD UR4, UR10, -0x80, UR9 ;  /* 0xffffff800a0478a4 */ /* 0x000fe2000f8e0209 */
[----:B--2---:R-:W-:-:S04]  /*10100*/  SHF.R.S32.HI R2, RZ, 0x1f, R3 ;  /* 0x0000001fff027819 */ /* 0x004fc80000011403 */
[----:B------:R-:W-:-:S04]  /*10110*/  LEA.HI R2, R2, R3, RZ, 0x5 ;  /* 0x0000000302027211 */ /* 0x000fc800078f28ff */
[----:B------:R-:W-:Y:S02]  /*10120*/  LOP3.LUT R0, R2, 0xffffffe0, RZ, 0xc0, !PT ;  /* 0xffffffe002007812 */ /* 0x000fe400078ec0ff */
[--C-:B------:R-:W-:Y:S02]  /*10130*/  SHF.R.S32.HI R4, RZ, 0x5, R2.reuse ;  /* 0x00000005ff047819 */ /* 0x100fe40000011402 */
[----:B------:R-:W-:Y:S01]  /*10140*/  SHF.R.S32.HI R2, RZ, 0x1f, R2 ;  /* 0x0000001fff027819 */ /* 0x000fe20000011402 */
[----:B------:R-:W-:-:S03]  /*10150*/  IMAD.IADD R0, R3, 0x1, -R0 ;  /* 0x0000000103007824 */ /* 0x000fc600078e0a00 */
[----:B------:R-:W-:Y:S02]  /*10160*/  LEA.HI R2, R2, R4, RZ, 0x2 ;  /* 0x0000000402027211 */ /* 0x000fe400078f10ff */
[----:B------:R-:W-:Y:S02]  /*10170*/  SHF.R.S32.HI R3, RZ, 0x1f, R0 ;  /* 0x0000001fff037819 */ /* 0x000fe40000011400 */
[----:B------:R-:W-:Y:S02]  /*10180*/  LOP3.LUT R2, R2, 0xfffffffc, RZ, 0xc0, !PT ;  /* 0xfffffffc02027812 */ /* 0x000fe400078ec0ff */
[----:B------:R-:W-:-:S03]  /*10190*/  LEA.HI R3, R3, R0, RZ, 0x2 ;  /* 0x0000000003037211 */ /* 0x000fc600078f10ff */
[----:B------:R-:W-:Y:S01]  /*101a0*/  IMAD.IADD R0, R4, 0x1, -R2 ;  /* 0x0000000104007824 */ /* 0x000fe200078e0a02 */
        /* <DEDUP_REMOVED lines=9> */
[----:B------:R-:W2:Y:S01]  /*10240*/  @!P6 LDC.64 R10, c[0x0][0x2b0] ;  /* 0x0000ac00ff0aeb82 */ /* 0x000ea20000000a00 */
[----:B------:R-:W-:-:S03]  /*10250*/  @!P6 IMAD R3, R0, UR12, RZ ;  /* 0x0000000c0003ec24 */ /* 0x000fc6000f8e02ff */
[----:B------:R-:W-:Y:S02]  /*10260*/  @!P5 IMAD R2, R2, UR12, RZ ;  /* 0x0000000c0202dc24 */ /* 0x000fe4000f8e02ff */
[----:B------:R-:W-:Y:S01]  /*10270*/  @!P6 IADD3 R0, P0, R3, UR14, RZ ;  /* 0x0000000e0300ec10 */ /* 0x000fe2000ff1e0ff */
[----:B------:R-:W-:Y:S01]  /*10280*/  @!P4 IMAD R5, R5, UR12, RZ ;  /* 0x0000000c0505cc24 */ /* 0x000fe2000f8e02ff */
[----:B------:R-:W3:Y:S02]  /*10290*/  @!P5 LDC.64 R8, c[0x0][0x2b0] ;  /* 0x0000ac00ff08db82 */ /* 0x000ee40000000a00 */
[----:B------:R-:W-:Y:S01]  /*102a0*/  @!P6 LEA.HI.X.SX32 R6, R3, UR13, 0x1, P0 ;  /* 0x0000000d0306ec11 */ /* 0x000fe200080f0eff */
[----:B------:R-:W-:Y:S01]  /*102b0*/  @!P3 IMAD R3, R4, UR12, RZ ;  /* 0x0000000c0403bc24 */ /* 0x000fe2000f8e02ff */
[----:B------:R-:W-:-:S04]  /*102c0*/  @!P5 IADD3 R7, P0, R2, UR14, RZ ;  /* 0x0000000e0207dc10 */ /* 0x000fc8000ff1e0ff */
[----:B------:R-:W4:Y:S01]  /*102d0*/  @!P4 LDC.64 R12, c[0x0][0x2b0] ;  /* 0x0000ac00ff0ccb82 */ /* 0x000f220000000a00 */
[----:B------:R-:W-:-:S07]  /*102e0*/  @!P5 LEA.HI.X.SX32 R2, R2, UR13, 0x1, P0 ;  /* 0x0000000d0202dc11 */ /* 0x000fce00080f0eff */
[----:B------:R-:W5:Y:S01]  /*102f0*/  @!P3 LDC.64 R14, c[0x0][0x2b0] ;  /* 0x0000ac00ff0ebb82 */ /* 0x000f620000000a00 */
[----:B--2---:R-:W-:-:S04]  /*10300*/  @!P6 LEA R10, P1, R0, R10, 0x2 ;  /* 0x0000000a000ae211 */ /* 0x004fc800078210ff */
[----:B------:R-:W-:Y:S02]  /*10310*/  @!P6 LEA.HI.X R11, R0, R11, R6, 0x2, P1 ;  /* 0x0000000b000be211 */ /* 0x000fe400008f1406 */
[----:B------:R-:W-:Y:S02]  /*10320*/  @!P4 IADD3 R0, P1, R5, UR14, RZ ;  /* 0x0000000e0500cc10 */ /* 0x000fe4000ff3e0ff */
[----:B---3--:R-:W-:Y:S01]  /*10330*/  @!P5 LEA R6, P2, R7, R8, 0x2 ;  /* 0x000000080706d211 */ /* 0x008fe200078410ff */
[----:B------:R2:W-:Y:S01]  /*10340*/  @!P6 STG.E desc[UR30][R10.64], R19 ;  /* 0x000000130a00e986 */ /* 0x0005e2000c10191e */
[----:B------:R-:W-:Y:S02]  /*10350*/  @!P3 IADD3 R8, P0, R3, UR14, RZ ;  /* 0x0000000e0308bc10 */ /* 0x000fe4000ff1e0ff */
[----:B------:R-:W-:Y:S02]  /*10360*/  @!P4 LEA.HI.X.SX32 R5, R5, UR13, 0x1, P1 ;  /* 0x0000000d0505cc11 */ /* 0x000fe400088f0eff */
[----:B------:R-:W-:-:S02]  /*10370*/  @!P5 LEA.HI.X R7, R7, R9, R2, 0x2, P2 ;  /* 0x000000090707d211 */ /* 0x000fc400010f1402 */
[----:B------:R-:W-:Y:S02]  /*10380*/  @!P3 LEA.HI.X.SX32 R3, R3, UR13, 0x1, P0 ;  /* 0x0000000d0303bc11 */ /* 0x000fe400080f0eff */
[C---:B----4-:R-:W-:Y:S01]  /*10390*/  @!P4 LEA R4, P1, R0.reuse, R12, 0x2 ;  /* 0x0000000c0004c211 */ /* 0x050fe200078210ff */
[----:B------:R2:W-:Y:S03]  /*103a0*/  @!P5 STG.E desc[UR30][R6.64], R18 ;  /* 0x000000120600d986 */ /* 0x0005e6000c10191e */
[----:B------:R-:W-:Y:S02]  /*103b0*/  @!P4 LEA.HI.X R5, R0, R13, R5, 0x2, P1 ;  /* 0x0000000d0005c211 */ /* 0x000fe400008f1405 */
[----:B-----5:R-:W-:-:S03]  /*103c0*/  @!P3 LEA R2, P0, R8, R14, 0x2 ;  /* 0x0000000e0802b211 */ /* 0x020fc600078010ff */
[----:B------:R2:W-:Y:S01]  /*103d0*/  @!P4 STG.E desc[UR30][R4.64], R16 ;  /* 0x000000100400c986 */ /* 0x0005e2000c10191e */
[----:B------:R-:W-:-:S05]  /*103e0*/  @!P3 LEA.HI.X R3, R8, R15, R3, 0x2, P0 ;  /* 0x0000000f0803b211 */ /* 0x000fca00000f1403 */
[----:B------:R2:W-:Y:S04]  /*103f0*/  @!P3 STG.E desc[UR30][R2.64], R17 ;  /* 0x000000110200b986 */ /* 0x0005e8000c10191e */
.L_x_259:
[----:B------:R-:W-:Y:S05]  /*10400*/  BSYNC B0 ;  /* 0x0000000000007941 */ /* 0x000fea0003800000 */
.L_x_258:
[----:B--2---:R-:W2:Y:S01]  /*10410*/  S2R R6, SR_CTAID.X ;  /* 0x0000000000067919 */ /* 0x004ea20000002500 */
[----:B------:R-:W-:Y:S01]  /*10420*/  IMAD.SHL.U32 R2, R24, 0x8, RZ ;  /* 0x0000000818027824 */ /* 0x000fe200078e00ff */
[----:B------:R-:W-:Y:S01]  /*10430*/  USHF.R.S32.HI UR4, URZ, 0x1f, UR11 ;  /* 0x0000001f3f047899 */ /* 0x000fe2000801140b */
[----:B------:R-:W-:Y:S01]  /*10440*/  SHF.R.S32.HI R4, RZ, 0x2, R25 ;  /* 0x00000002ff047819 */ /* 0x000fe20000011419 */
[----:B------:R-:W-:Y:S01]  /*10450*/  LDS.128 R16, [R224+0x1000] ;  /* 0x00100000e0107984 */ /* 0x000fe20000000c00 */
[----:B------:R-:W-:Y:S01]  /*10460*/  ULDC.64 UR6, c[0x0][0x298] ;  /* 0x0000a60000067ab9 */ /* 0x000fe20000000a00 */
[--C-:B------:R-:W-:Y:S01]  /*10470*/  SHF.R.S32.HI R3, RZ, 0x1f, R2.reuse ;  /* 0x0000001fff037819 */ /* 0x100fe20000011402 */
[----:B------:R-:W-:Y:S01]  /*10480*/  USHF.L.U32 UR15, UR6, 0x6, URZ ;  /* 0x00000006060f7899 */ /* 0x000fe2000800063f */
[C---:B-1----:R-:W-:Y:S01]  /*10490*/  IMAD R0, R20.reuse, UR4, RZ ;  /* 0x0000000414007c24 */ /* 0x042fe2000f8e02ff */
[----:B------:R-:W-:Y:S01]  /*104a0*/  USHF.R.S32.HI UR4, URZ, 0x1f, UR8 ;  /* 0x0000001f3f047899 */ /* 0x000fe20008011408 */
[----:B------:R-:W1:Y:S01]  /*104b0*/  LDS.128 R24, [R224] ;  /* 0x00000000e0187984 */ /* 0x000e620000000c00 */
[----:B------:R-:W-:Y:S01]  /*104c0*/  IMAD.WIDE.U32 R2, R20, UR11, R2 ;  /* 0x0000000b14027c25 */ /* 0x000fe2000f8e0002 */
[----:B------:R-:W-:-:S02]  /*104d0*/  SHF.R.S32.HI R5, RZ, 0x1f, R4 ;  /* 0x0000001fff057819 */ /* 0x000fc40000011404 */
[----:B------:R-:W-:Y:S01]  /*104e0*/  LDS.128 R12, [R224+0x1800] ;  /* 0x00180000e00c7984 */ /* 0x000fe20000000c00 */
[----:B------:R-:W-:-:S04]  /*104f0*/  IMAD R0, R21, UR11, R0 ;  /* 0x0000000b15007c24 */ /* 0x000fc8000f8e0200 */
[----:B------:R-:W-:Y:S02]  /*10500*/  IMAD.IADD R3, R3, 0x1, R0 ;  /* 0x0000000103037824 */ /* 0x000fe400078e0200 */
[C---:B------:R-:W-:Y:S01]  /*10510*/  IMAD R0, R22.reuse, UR4, RZ ;  /* 0x0000000416007c24 */ /* 0x040fe2000f8e02ff */
[----:B------:R-:W-:Y:S01]  /*10520*/  ULDC.64 UR4, c[0x0][0x280] ;  /* 0x0000a00000047ab9 */ /* 0x000fe20000000a00 */
[----:B------:R-:W-:-:S04]  /*10530*/  IMAD.WIDE.U32 R2, R22, UR8, R2 ;  /* 0x0000000816027c25 */ /* 0x000fc8000f8e0002 */
[----:B------:R-:W-:Y:S02]  /*10540*/  IMAD R0, R23, UR8, R0 ;  /* 0x0000000817007c24 */ /* 0x000fe4000f8e0200 */
[----:B------:R-:W3:Y:S01]  /*10550*/  LDS.128 R20, [R224+0x800] ;  /* 0x00080000e0147984 */ /* 0x000ee20000000c00 */
[----:B--2---:R-:W-:Y:S02]  /*10560*/  IMAD.WIDE R4, R6, 0x80, R4 ;  /* 0x0000008006047825 */ /* 0x004fe400078e0204 */
[----:B------:R-:W-:Y:S02]  /*10570*/  IADD3 R3, R3, R0, RZ ;  /* 0x0000000003037210 */ /* 0x000fe40007ffe0ff */
[----:B------:R-:W-:Y:S02]  /*10580*/  IMAD R0, R5, UR6, RZ ;  /* 0x0000000605007c24 */ /* 0x000fe4000f8e02ff */
[----:B------:R-:W-:Y:S01]  /*10590*/  IMAD.WIDE.U32 R2, R4, UR6, R2 ;  /* 0x0000000604027c25 */ /* 0x000fe2000f8e0002 */
[----:B------:R-:W-:-:S03]  /*105a0*/  USHF.L.U64.HI UR6, UR6, 0x6, UR7 ;  /* 0x0000000606067899 */ /* 0x000fc60008010207 */
[----:B------:R-:W-:Y:S01]  /*105b0*/  IMAD R0, R4, UR7, R0 ;  /* 0x0000000704007c24 */ /* 0x000fe2000f8e0200 */
[----:B------:R-:W-:-:S04]  /*105c0*/  LEA R6, P0, R2, UR4, 0x1 ;  /* 0x0000000402067c11 */ /* 0x000fc8000f8008ff */
[----:B------:R-:W-:-:S04]  /*105d0*/  IADD3 R0, R3, R0, RZ ;  /* 0x0000000003007210 */ /* 0x000fc80007ffe0ff */
[----:B------:R-:W-:Y:S02]  /*105e0*/  LEA.HI.X R7, R2, UR5, R0, 0x1, P0 ;  /* 0x0000000502077c11 */ /* 0x000fe400080f0c00 */
[----:B------:R-:W-:-:S03]  /*105f0*/  IADD3 R4, P0, R6, UR15, RZ ;  /* 0x0000000f06047c10 */ /* 0x000fc6000ff1e0ff */
[----:B-1----:R-:W-:Y:S01]  /*10600*/  STG.E.128 desc[UR30][R6.64], R24 ;  /* 0x0000001806007986 */ /* 0x002fe2000c101d1e */
[----:B------:R-:W-:Y:S02]  /*10610*/  IADD3.X R5, R7, UR6, RZ, P0, !PT ;  /* 0x0000000607057c10 */ /* 0x000fe400087fe4ff */
[----:B------:R-:W-:-:S04]  /*10620*/  IADD3 R2, P0, R4, UR15, RZ ;  /* 0x0000000f04027c10 */ /* 0x000fc8000ff1e0ff */
[----:B------:R-:W-:Y:S02]  /*10630*/  IADD3.X R3, R5, UR6, RZ, P0, !PT ;  /* 0x0000000605037c10 */ /* 0x000fe400087fe4ff */
[----:B------:R-:W-:-:S04]  /*10640*/  IADD3 R8, P0, R2, UR15, RZ ;  /* 0x0000000f02087c10 */ /* 0x000fc8000ff1e0ff */
[----:B------:R-:W-:Y:S01]  /*10650*/  IADD3.X R9, R3, UR6, RZ, P0, !PT ;  /* 0x0000000603097c10 */ /* 0x000fe200087fe4ff */
[----:B---3--:R-:W-:Y:S04]  /*10660*/  STG.E.128 desc[UR30][R4.64], R20 ;  /* 0x0000001404007986 */ /* 0x008fe8000c101d1e */
[----:B------:R-:W-:Y:S04]  /*10670*/  STG.E.128 desc[UR30][R2.64], R16 ;  /* 0x0000001002007986 */ /* 0x000fe8000c101d1e */
[----:B------:R-:W-:Y:S01]  /*10680*/  STG.E.128 desc[UR30][R8.64], R12 ;  /* 0x0000000c08007986 */ /* 0x000fe2000c101d1e */
[----:B------:R-:W-:Y:S05]  /*10690*/  EXIT ;  /* 0x000000000000794d */ /* 0x000fea0003800000 */
.L_x_252:
[----:B------:R-:W-:Y:S01]  /*106a0*/  LEA.HI R6, R6, R58, RZ, 0x2 ;  /* 0x0000003a06067211 */ /* 0x000fe200078f10ff */
[----:B------:R-:W1:Y:S01]  /*106b0*/  S2R R5, SR_CTAID.X ;  /* 0x0000000000057919 */ /* 0x000e620000002500 */
[----:B------:R-:W-:Y:S01]  /*106c0*/  SHF.R.S32.HI R0, RZ, 0x1f, R23 ;  /* 0x0000001fff007819 */ /* 0x000fe20000011417 */
[----:B------:R-:W-:Y:S01]  /*106d0*/  ULDC.64 UR4, c[0x0][0x290] ;  /* 0x0000a40000047ab9 */ /* 0x000fe20000000a00 */
[----:B------:R-:W-:Y:S01]  /*106e0*/  LOP3.LUT R2, R6, 0x1ffffffc, RZ, 0xc0, !PT ;  /* 0x1ffffffc06027812 */ /* 0x000fe200078ec0ff */
[----:B------:R-:W-:Y:S01]  /*106f0*/  ULDC.U8 UR9, c[0x0][0x3d9] ;  /* 0x0000f64000097ab9 */ /* 0x000fe20000000000 */
[----:B------:R-:W-:Y:S01]  /*10700*/  SHF.R.S32.HI R4, RZ, 0x1f, R25 ;  /* 0x0000001fff047819 */ /* 0x000fe20000011419 */
[----:B------:R-:W-:Y:S01]  /*10710*/  IMAD R0, R0, UR4, RZ ;  /* 0x0000000400007c24 */ /* 0x000fe2000f8e02ff */
[----:B------:R-:W-:Y:S01]  /*10720*/  UISETP.NE.AND UP1, UPT, UR9, URZ, UPT ;  /* 0x0000003f0900728c */ /* 0x000fe2000bf25270 */
[----:B------:R-:W-:Y:S01]  /*10730*/  IMAD.IADD R2, R58, 0x1, -R2 ;  /* 0x000000013a027824 */ /* 0x000fe200078e0a02 */
[----:B------:R-:W-:Y:S01]  /*10740*/  SHF.R.S32.HI R6, RZ, 0x2, R6 ;  /* 0x00000002ff067819 */ /* 0x000fe20000011406 */
[C---:B------:R-:W-:Y:S01]  /*10750*/  IMAD R0, R23.reuse, UR5, R0 ;  /* 0x0000000517007c24 */ /* 0x040fe2000f8e0200 */
[----:B------:R-:W-:Y:S01]  /*10760*/  ULDC.U8 UR10, c[0x0][0x3d8] ;  /* 0x0000f600000a7ab9 */ /* 0x000fe20000000000 */
[----:B------:R-:W-:Y:S01]  /*10770*/  IMAD.SHL.U32 R2, R2, 0x8, RZ ;  /* 0x0000000802027824 */ /* 0x000fe200078e00ff */
[----:B------:R-:W-:Y:S01]  /*10780*/  SHF.R.S32.HI R7, RZ, 0x1f, R6 ;  /* 0x0000001fff077819 */ /* 0x000fe20000011406 */
[----:B------:R-:W-:Y:S01]  /*10790*/  ULDC.64 UR6, c[0x0][0x298] ;  /* 0x0000a60000067ab9 */ /* 0x000fe20000000a00 */
[----:B------:R-:W-:Y:S01]  /*107a0*/  ISETP.NE.AND P0, PT, RZ, UR10, PT ;  /* 0x0000000aff007c0c */ /* 0x000fe2000bf05270 */
[----:B------:R-:W-:Y:S01]  /*107b0*/  VIADD R14, R6, 0x20 ;  /* 0x00000020060e7836 */ /* 0x000fe20000000000 */
[--C-:B------:R-:W-:Y:S01]  /*107c0*/  SHF.R.S32.HI R3, RZ, 0x1f, R2.reuse ;  /* 0x0000001fff037819 */ /* 0x100fe20000011402 */
[----:B------:R-:W-:Y:S01]  /*107d0*/  @!UP1 UISETP.NE.AND UP0, UPT, UR10, URZ, UPT ;  /* 0x0000003f0a00928c */ /* 0x000fe2000bf05270 */
[----:B------:R-:W-:Y:S01]  /*107e0*/  ISETP.EQ.AND P0, PT, RZ, UR9, P0 ;  /* 0x00000009ff007c0c */ /* 0x000fe20008702270 */
[----:B------:R-:W-:Y:S01]  /*107f0*/  @UP1 ULDC UR11, c[0x0][0x2c0] ;  /* 0x0000b000000b1ab9 */ /* 0x000fe20000000800 */
[----:B------:R-:W-:Y:S01]  /*10800*/  LOP3.LUT P3, RZ, R58, 0x3, RZ, 0xc0, !PT ;  /* 0x000000033aff7812 */ /* 0x000fe2000786c0ff */
[----:B------:R-:W-:Y:S01]  /*10810*/  IMAD.WIDE.U32 R2, R23, UR4, R2 ;  /* 0x0000000417027c25 */ /* 0x000fe2000f8e0002 */
[----:B------:R-:W-:Y:S01]  /*10820*/  ULDC.64 UR4, c[0x0][0x2a0] ;  /* 0x0000a80000047ab9 */ /* 0x000fe20000000a00 */
[----:B------:R-:W-:Y:S01]  /*10830*/  @UP1 UIMAD UR11, UR19, UR11, URZ ;  /* 0x0000000b130b12a4 */ /* 0x000fe2000f8e023f */
[----:B------:R-:W-:Y:S01]  /*10840*/  IADD3 R17, -R60, UR19, RZ ;  /* 0x000000133c117c10 */ /* 0x000fe2000fffe1ff */
[----:B------:R-:W-:Y:S01]  /*10850*/  IMAD.IADD R3, R0, 0x1, R3 ;  /* 0x0000000100037824 */ /* 0x000fe200078e0203 */
[----:B------:R-:W-:Y:S01]  /*10860*/  BSSY B0, `(.L_x_260) ;  /* 0x000003a000007945 */ /* 0x000fe20003800000 */
[----:B------:R-:W-:Y:S01]  /*10870*/  IMAD R0, R4, UR4, RZ ;  /* 0x0000000404007c24 */ /* 0x000fe2000f8e02ff */
[-C--:B------:R-:W-:Y:S01]  /*10880*/  ISETP.GE.OR P6, PT, R6, R17.reuse, P3 ;  /* 0x000000110600720c */ /* 0x080fe20001fc6670 */
[C---:B------:R-:W-:Y:S01]  /*10890*/  IMAD.WIDE.U32 R2, R25.reuse, UR4, R2 ;  /* 0x0000000419027c25 */ /* 0x040fe2000f8e0002 */
[----:B------:R-:W-:Y:S01]  /*108a0*/  @!UP1 ULDC UR4, c[0x0][0x2e4] ;  /* 0x0000b90000049ab9 */ /* 0x000fe20000000800 */
[----:B------:R-:W-:Y:S01]  /*108b0*/  ISETP.GE.OR P5, PT, R14, R17, P3 ;  /* 0x000000110e00720c */ /* 0x000fe20001fa6670 */
[----:B------:R-:W-:Y:S01]  /*108c0*/  @!UP1 USEL UR11, UR19, UR4, !UP0 ;  /* 0x00000004130b9287 */ /* 0x000fe2000c000000 */
[----:B------:R-:W-:-:S02]  /*108d0*/  IMAD R0, R25, UR5, R0 ;  /* 0x0000000519007c24 */ /* 0x000fc4000f8e0200 */
[----:B-1----:R-:W-:Y:S01]  /*108e0*/  IMAD.WIDE R4, R5, 0x80, R6 ;  /* 0x0000008005047825 */ /* 0x002fe200078e0206 */
[----:B------:R-:W-:Y:S01]  /*108f0*/  @UP1 UMOV UR4, 0x1 ;  /* 0x0000000100041882 */ /* 0x000fe20000000000 */
[----:B------:R-:W-:Y:S02]  /*10900*/  @!UP1 UIMAD UR4, UR11, UR8, URZ ;  /* 0x000000080b0492a4 */ /* 0x000fe4000f8e023f */
[----:B------:R-:W-:Y:S02]  /*10910*/  IMAD.IADD R3, R0, 0x1, R3 ;  /* 0x0000000100037824 */ /* 0x000fe400078e0203 */
[----:B------:R-:W-:Y:S02]  /*10920*/  IMAD R0, R5, UR6, RZ ;  /* 0x0000000605007c24 */ /* 0x000fe4000f8e02ff */
[----:B------:R-:W-:-:S04]  /*10930*/  IMAD.WIDE.U32 R2, R4, UR6, R2 ;  /* 0x0000000604027c25 */ /* 0x000fc8000f8e0002 */
        /* <DEDUP_REMOVED lines=9> */
[----:B------:R-:W-:Y:S01]  /*109d0*/  LEA.HI.X R9, R2, UR5, R0, 0x1, P1 ;  /* 0x0000000502097c11 */ /* 0x000fe200088f0c00 */
[----:B------:R-:W-:Y:S01]  /*109e0*/  VIADD R15, R6, 0x40 ;  /* 0x00000040060f7836 */ /* 0x000fe20000000000 */
[----:B------:R-:W-:Y:S01]  /*109f0*/  SHF.R.S32.HI R0, RZ, 0x1f, R3 ;  /* 0x0000001fff007819 */ /* 0x000fe20000011403 */
[----:B------:R-:W-:Y:S01]  /*10a00*/  @UP1 ULDC UR6, c[0x0][0x2c0] ;  /* 0x0000b00000061ab9 */ /* 0x000fe20000000800 */
[----:B------:R-:W-:Y:S01]  /*10a10*/  @!UP1 UMOV UR6, 0x1 ;  /* 0x0000000100069882 */ /* 0x000fe20000000000 */
[----:B------:R-:W-:Y:S01]  /*10a20*/  SEL R2, R3, RZ, P0 ;  /* 0x000000ff03027207 */ /* 0x000fe20000000000 */
[----:B------:R-:W-:Y:S01]  /*10a30*/  IMAD R10, R25, UR11, R5 ;  /* 0x0000000b190a7c24 */ /* 0x000fe2000f8e0205 */
[----:B------:R-:W-:Y:S01]  /*10a40*/  SEL R11, R0, RZ, P0 ;  /* 0x000000ff000b7207 */ /* 0x000fe20000000000 */
[----:B------:R-:W-:Y:S01]  /*10a50*/  IMAD R3, R60, UR6, RZ ;  /* 0x000000063c037c24 */ /* 0x000fe2000f8e02ff */
[----:B------:R-:W-:Y:S01]  /*10a60*/  IADD3 R4, P0, R8, UR4, RZ ;  /* 0x0000000408047c10 */ /* 0x000fe2000ff1e0ff */
[----:B------:R1:W-:Y:S01]  /*10a70*/  STG.E.128 desc[UR30][R8.64], RZ ;  /* 0x000000ff08007986 */ /* 0x0003e2000c101d1e */
[--C-:B------:R-:W-:Y:S01]  /*10a80*/  SHF.R.S32.HI R0, RZ, 0x1f, R10.reuse ;  /* 0x0000001fff007819 */ /* 0x100fe2000001140a */
[----:B------:R-:W-:Y:S01]  /*10a90*/  VIADD R16, R6, 0x60 ;  /* 0x0000006006107836 */ /* 0x000fe20000000000 */
[----:B------:R-:W-:-:S02]  /*10aa0*/  IADD3 R13, P2, P1, R3, R2, R10 ;  /* 0x00000002030d7210 */ /* 0x000fc4000795e00a */
[----:B------:R-:W-:Y:S02]  /*10ab0*/  IADD3.X R5, R9, UR7, RZ, P0, !PT ;  /* 0x0000000709057c10 */ /* 0x000fe400087fe4ff */
[----:B------:R-:W-:Y:S02]  /*10ac0*/  IADD3 R2, P0, R4, UR4, RZ ;  /* 0x0000000404027c10 */ /* 0x000fe4000ff1e0ff */
[----:B------:R-:W-:Y:S01]  /*10ad0*/  SHF.R.S32.HI R12, RZ, 0x1f, R3 ;  /* 0x0000001fff0c7819 */ /* 0x000fe20000011403 */
[----:B------:R1:W-:Y:S01]  /*10ae0*/  STG.E.128 desc[UR30][R4.64], RZ ;  /* 0x000000ff04007986 */ /* 0x0003e2000c101d1e */
[----:B------:R-:W-:Y:S02]  /*10af0*/  IADD3.X R3, R5, UR7, RZ, P0, !PT ;  /* 0x0000000705037c10 */ /* 0x000fe400087fe4ff */
[----:B------:R-:W-:Y:S02]  /*10b00*/  IADD3 R10, P0, R2, UR4, RZ ;  /* 0x00000004020a7c10 */ /* 0x000fe4000ff1e0ff */
[----:B------:R-:W-:Y:S01]  /*10b10*/  IADD3.X R12, R12, R11, R0, P2, P1 ;  /* 0x0000000b0c0c7210 */ /* 0x000fe200017e2400 */
[----:B------:R1:W-:Y:S01]  /*10b20*/  STG.E.128 desc[UR30][R2.64], RZ ;  /* 0x000000ff02007986 */ /* 0x0003e2000c101d1e */
[----:B------:R-:W-:-:S02]  /*10b30*/  IADD3.X R11, R3, UR7, RZ, P0, !PT ;  /* 0x00000007030b7c10 */ /* 0x000fc400087fe4ff */
[-C--:B------:R-:W-:Y:S02]  /*10b40*/  ISETP.GE.OR P4, PT, R15, R17.reuse, P3 ;  /* 0x000000110f00720c */ /* 0x080fe40001f86670 */
[----:B------:R-:W-:Y:S01]  /*10b50*/  ISETP.GE.OR P3, PT, R16, R17, P3 ;  /* 0x000000111000720c */ /* 0x000fe20001f66670 */
[----:B------:R1:W-:Y:S01]  /*10b60*/  STG.E.128 desc[UR30][R10.64], RZ ;  /* 0x000000ff0a007986 */ /* 0x0003e2000c101d1e */
[----:B------:R-:W-:Y:S11]  /*10b70*/  @P6 BRA `(.L_x_261) ;  /* 0x0000000000206947 */ /* 0x000ff60003800000 */
        /* <DEDUP_REMOVED lines=8> */
.L_x_261:
[----:B------:R-:W-:Y:S05]  /*10c00*/  BSYNC B0 ;  /* 0x0000000000007941 */ /* 0x000fea0003800000 */
.L_x_260:
        /* <DEDUP_REMOVED lines=10> */
.L_x_263:
[----:B------:R-:W-:Y:S05]  /*10cb0*/  BSYNC B0 ;  /* 0x0000000000007941 */ /* 0x000fea0003800000 */
.L_x_262:
        /* <DEDUP_REMOVED lines=10> */
.L_x_265:
[----:B------:R-:W-:Y:S05]  /*10d60*/  BSYNC B0 ;  /* 0x0000000000007941 */ /* 0x000fea0003800000 */
.L_x_264:
        /* <DEDUP_REMOVED lines=10> */
.L_x_266:
        /* <DEDUP_REMOVED lines=15> */
.L_x_721:


//--------------------- .text._ZN5flash16flash_fwd_kernelI23Flash_fwd_kernel_traitsILi32ELi128ELi128ELi4ELb0ELb0EN7cutlass10bfloat16_tE19Flash_kernel_traitsILi32ELi128ELi128ELi4ES3_EELb0ELb1ELb0ELb0ELb1ELb1ELb1ELb0EEEvNS_16Flash_fwd_paramsE --------------------------
	.section	.text._ZN5flash16flash_fwd_kernelI23Flash_fwd_kernel_traitsILi32ELi128ELi128ELi4ELb0ELb0EN7cutlass10bfloat16_tE19Flash_kernel_traitsILi32ELi128ELi128ELi4ES3_EELb0ELb1ELb0ELb0ELb1ELb1ELb1ELb0EEEvNS_16Flash_fwd_paramsE,"ax",@progbits
	.align	128
        .global         _ZN5flash16flash_fwd_kernelI23Flash_fwd_kernel_traitsILi32ELi128ELi128ELi4ELb0ELb0EN7cutlass10bfloat16_tE19Flash_kernel_traitsILi32ELi128ELi128ELi4ES3_EELb0ELb1ELb0ELb0ELb1ELb1ELb1ELb0EEEvNS_16Flash_fwd_paramsE
        .type           _ZN5flash16flash_fwd_kernelI23Flash_fwd_kernel_traitsILi32ELi128ELi128ELi4ELb0ELb0EN7cutlass10bfloat16_tE19Flash_kernel_traitsILi32ELi128ELi128ELi4ES3_EELb0ELb1ELb0ELb0ELb1ELb1ELb1ELb0EEEvNS_16Flash_fwd_paramsE,@function
        .size           _ZN5flash16flash_fwd_kernelI23Flash_fwd_kernel_traitsILi32ELi128ELi128ELi4ELb0ELb0EN7cutlass10bfloat16_tE19Flash_kernel_traitsILi32ELi128ELi128ELi4ES3_EELb0ELb1ELb0ELb0ELb1ELb1ELb1ELb0EEEvNS_16Flash_fwd_paramsE,(.L_x_722 - _ZN5flash16flash_fwd_kernelI23Flash_fwd_kernel_traitsILi32ELi128ELi128ELi4ELb0ELb0EN7cutlass10bfloat16_tE19Flash_kernel_traitsILi32ELi128ELi128ELi4ES3_EELb0ELb1ELb0ELb0ELb1ELb1ELb1ELb0EEEvNS_16Flash_fwd_paramsE)
        .other          _ZN5flash16flash_fwd_kernelI23Flash_fwd_kernel_traitsILi32ELi128ELi128ELi4ELb0ELb0EN7cutlass10bfloat16_tE19Flash_kernel_traitsILi32ELi128ELi128ELi4ES3_EELb0ELb1ELb0ELb0ELb1ELb1ELb1ELb0EEEvNS_16Flash_fwd_paramsE,@"STO_CUDA_ENTRY STV_DEFAULT"
_ZN5flash16flash_fwd_kernelI23Flash_fwd_kernel_traitsILi32ELi128ELi128ELi4ELb0ELb0EN7cutlass10bfloat16_tE19Flash_kernel_traitsILi32ELi128ELi128ELi4ES3_EELb0ELb1ELb0ELb0ELb1ELb1ELb1ELb0EEEvNS_16Flash_fwd_paramsE:
.text._ZN5flash16flash_fwd_kernelI23Flash_fwd_kernel_traitsILi32ELi128ELi128ELi4ELb0ELb0EN7cutlass10bfloat16_tE19Flash_kernel_traitsILi32ELi128ELi128ELi4ES3_EELb0ELb1ELb0ELb0ELb1ELb1ELb1ELb0EEEvNS_16Flash_fwd_paramsE:
        /* <DEDUP_REMOVED lines=77> */
[-C--:B------:R-:W-:Y:S01]  /*04d0*/  LEA.HI R0, R13, R124.reuse, RZ, 0x4 ;  /* 0x0000007c0d007211 */ /* 0x080fe200078f20ff */
[----:B----4-:R-:W-:Y:S01]  /*04e0*/  VIADD R2, R4, 0xffffffe ;  /* 0x0ffffffe04027836 */ /* 0x010fe20000000000 */
[----:B------:R-:W-:Y:S01]  /*04f0*/  LOP3.LUT R4, R5, 0xfffffffc, RZ, 0xc0, !PT ;  /* 0xfffffffc05047812 */ /* 0x000fe200078ec0ff */
[----:B------:R-:W-:Y:S01]  /*0500*/  IMAD R14, R223, 0x8, R14 ;  /* 0x00000008df0e7824 */ /* 0x000fe200078e020e */
[----:B------:R-:W-:Y:S01]  /*0510*/  SHF.R.S32.HI R5, RZ, 0x4, R0 ;  /* 0x00000004ff057819 */ /* 0x000fe20000011400 */
[----:B------:R1:W4:Y:S01]  /*0520*/  F2I.FTZ.U32.TRUNC.NTZ R3, R2 ;  /* 0x0000000200037305 */ /* 0x000322000021f000 */
[----:B------:R-:W-:Y:S01]  /*0530*/  IADD3 R7, -R4, R124, RZ ;  /* 0x0000007c04077210 */ /* 0x000fe20007ffe1ff */
[----:B------:R-:W-:Y:S01]  /*0540*/  IMAD.SHL.U32 R4, R6, 0x40, RZ ;  /* 0x0000004006047824 */ /* 0x000fe200078e00ff */
[----:B------:R-:W-:-:S03]  /*0550*/  SHF.R.S32.HI R13, RZ, 0x1f, R26 ;  /* 0x0000001fff0d7819 */ /* 0x000fc6000001141a */
[----:B------:R-:W-:Y:S01]  /*0560*/  IMAD.SHL.U32 R30, R7, 0x8, RZ ;  /* 0x00000008071e7824 */ /* 0x000fe200078e00ff */
[----:B------:R-:W-:-:S04]  /*0570*/  LOP3.LUT R4, R4, 0xc0, RZ, 0xc0, !PT ;  /* 0x000000c004047812 */ /* 0x000fc800078ec0ff */
[----:B------:R-:W-:Y:S02]  /*0580*/  SHF.R.S32.HI R31, RZ, 0x1f, R30 ;  /* 0x0000001fff1f7819 */ /* 0x000fe4000001141e */
[----:B-1----:R-:W-:-:S03]  /*0590*/  LOP3.LUT R2, R0, 0xfffffff0, RZ, 0xc0, !PT ;  /* 0xfffffff000027812 */ /* 0x002fc600078ec0ff */
[----:B------:R-:W-:Y:S01]  /*05a0*/  STL.64 [R1+0x30], R30 ;  /* 0x0000301e01007387 */ /* 0x000fe20000100a00 */
[----:B------:R-:W-:-:S04]  /*05b0*/  LEA.HI R0, R0, R5, RZ, 0x1 ;  /* 0x0000000500007211 */ /* 0x000fc800078f08ff */
[----:B------:R-:W-:Y:S01]  /*05c0*/  LOP3.LUT R6, R0, 0xfffffffe, RZ, 0xc0, !PT ;  /* 0xfffffffe00067812 */ /* 0x000fe200078ec0ff */
[C---:B------:R-:W-:Y:S02]  /*05d0*/  IMAD.IADD R0, R124.reuse, 0x1, -R2 ;  /* 0x000000017c007824 */ /* 0x040fe400078e0a02 */
[----:B------:R-:W-:Y:S01]  /*05e0*/  IMAD.IADD R2, R124, 0x1, -R10 ;  /* 0x000000017c027824 */ /* 0x000fe200078e0a0a */
[----:B------:R-:W-:Y:S01]  /*05f0*/  IADD3 R19, R5, -R6, RZ ;  /* 0x8000000605137210 */ /* 0x000fe20007ffe0ff */
[----:B----4-:R-:W-:Y:S01]  /*0600*/  IMAD.MOV R5, RZ, RZ, -R3 ;  /* 0x000000ffff057224 */ /* 0x010fe200078e0a03 */
[----:B------:R-:W-:Y:S02]  /*0610*/  LOP3.LUT R6, R4, 0x18, R30, 0xf8, !PT ;  /* 0x0000001804067812 */ /* 0x000fe400078ef81e */
[----:B------:R-:W-:Y:S01]  /*0620*/  LEA.HI R18, R2, R2, RZ, 0x1 ;  /* 0x0000000202127211 */ /* 0x000fe200078f08ff */
[----:B------:R-:W-:Y:S01]  /*0630*/  IMAD.MOV.U32 R7, RZ, RZ, R5 ;  /* 0x000000ffff077224 */ /* 0x000fe200078e0005 */
[----:B------:R-:W-:-:S02]  /*0640*/  SHF.R.U32.HI R4, RZ, 0x3, R4 ;  /* 0x00000003ff047819 */ /* 0x000fc40000011604 */
[----:B------:R-:W-:Y:S02]  /*0650*/  LOP3.LUT R5, R18, 0x3fffffe, RZ, 0xc0, !PT ;  /* 0x03fffffe12057812 */ /* 0x000fe400078ec0ff */
[----:B------:R-:W-:Y:S01]  /*0660*/  LOP3.LUT R17, R6, R4, RZ, 0x3c, !PT ;  /* 0x0000000406117212 */ /* 0x000fe200078e3cff */
[----:B------:R-:W-:Y:S01]  /*0670*/  IMAD R4, R7, R23, RZ ;  /* 0x0000001707047224 */ /* 0x000fe200078e02ff */
[-C--:B------:R-:W-:Y:S01]  /*0680*/  LEA.HI R10, R0, R0.reuse, RZ, 0x1 ;  /* 0x00000000000a7211 */ /* 0x080fe200078f08ff */
[----:B------:R-:W-:Y:S01]  /*0690*/  IMAD.IADD R20, R2, 0x1, -R5 ;  /* 0x0000000102147824 */ /* 0x000fe200078e0a05 */
[----:B------:R-:W-:Y:S01]  /*06a0*/  SHF.R.S32.HI R11, RZ, 0x1f, R0 ;  /* 0x0000001fff0b7819 */ /* 0x000fe20000011400 */
[----:B------:R-:W-:Y:S01]  /*06b0*/  IMAD.MOV.U32 R2, RZ, RZ, RZ ;  /* 0x000000ffff027224 */ /* 0x000fe200078e00ff */
[----:B------:R-:W-:Y:S01]  /*06c0*/  LOP3.LUT R6, R10, 0x7fffffe, RZ, 0xc0, !PT ;  /* 0x07fffffe0a067812 */ /* 0x000fe200078ec0ff */
[----:B------:R-:W-:Y:S01]  /*06d0*/  IMAD.U32 R17, R14, 0x20, R17 ;  /* 0x000000200e117824 */ /* 0x000fe200078e0011 */
[----:B------:R-:W-:Y:S01]  /*06e0*/  LEA.HI R21, R11, R0, RZ, 0x3 ;  /* 0x000000000b157211 */ /* 0x000fe200078f18ff */
[----:B------:R-:W-:Y:S01]  /*06f0*/  IMAD.HI.U32 R3, R3, R4, R2 ;  /* 0x0000000403037227 */ /* 0x000fe200078e0002 */
[----:B------:R-:W-:-:S02]  /*0700*/  IABS R11, R26 ;  /* 0x0000001a000b7213 */ /* 0x000fc40000000000 */
[----:B------:R-:W-:Y:S01]  /*0710*/  IADD3 R213, R0, -R6, RZ ;  /* 0x8000000600d57210 */ /* 0x000fe20007ffe0ff */
        /* <DEDUP_REMOVED lines=16> */
[----:B------:R-:W-:Y:S01]  /*0820*/  IMAD R13, R13, UR4, RZ ;  /* 0x000000040d0d7c24 */ /* 0x000fe2000f8e02ff */
[----:B------:R-:W-:Y:S01]  /*0830*/  IADD3 R3, R3, R8, RZ ;  /* 0x0000000803037210 */ /* 0x000fe20007ffe0ff */
[----:B------:R-:W-:-:S04]  /*0840*/  IMAD.WIDE.U32 R4, R9, UR8, R30 ;  /* 0x0000000809047c25 */ /* 0x000fc8000f8e001e */
[----:B------:R-:W-:Y:S02]  /*0850*/  @!P2 IMAD.IADD R0, R0, 0x1, -R23 ;  /* 0x000000010000a824 */ /* 0x000fe400078e0a17 */
[----:B------:R-:W-:-:S03]  /*0860*/  IMAD.WIDE.U32 R6, R9, UR6, R30 ;  /* 0x0000000609067c25 */ /* 0x000fc6000f8e001e */
[----:B------:R-:W-:Y:S01]  /*0870*/  ISETP.GE.U32.AND P3, PT, R0, R23, PT ;  /* 0x000000170000720c */ /* 0x000fe20003f66070 */
[C---:B------:R-:W-:Y:S01]  /*0880*/  IMAD R13, R26.reuse, UR5, R13 ;  /* 0x000000051a0d7c24 */ /* 0x040fe2000f8e020d */
[----:B------:R-:W-:Y:S01]  /*0890*/  IADD3 R7, R7, R16, RZ ;  /* 0x0000001007077210 */ /* 0x000fe20007ffe0ff */
[----:B------:R-:W-:Y:S01]  /*08a0*/  IMAD.WIDE.U32 R8, R26, UR4, R2 ;  /* 0x000000041a087c25 */ /* 0x000fe2000f8e0002 */
[----:B------:R-:W-:Y:S01]  /*08b0*/  MOV R2, R4 ;  /* 0x0000000400027202 */ /* 0x000fe20000000f00 */
[----:B------:R-:W-:Y:S02]  /*08c0*/  ULDC.64 UR4, c[0x0][0x238] ;  /* 0x00008e0000047ab9 */ /* 0x000fe40000000a00 */
[----:B------:R-:W-:Y:S02]  /*08d0*/  IMAD.IADD R3, R5, 0x1, R15 ;  /* 0x0000000105037824 */ /* 0x000fe400078e020f */
[----:B------:R-:W-:Y:S02]  /*08e0*/  IMAD.IADD R5, R9, 0x1, R13 ;  /* 0x0000000109057824 */ /* 0x000fe400078e020d */
[----:B------:R-:W-:-:S02]  /*08f0*/  IMAD.MOV.U32 R4, RZ, RZ, R8 ;  /* 0x000000ffff047224 */ /* 0x000fc400078e0008 */
[----:B------:R-:W-:Y:S02]  /*0900*/  IMAD R0, R29, UR12, RZ ;  /* 0x0000000c1d007c24 */ /* 0x000fe4000f8e02ff */
[C---:B------:R-:W-:Y:S02]  /*0910*/  IMAD R8, R24.reuse, UR10, RZ ;  /* 0x0000000a18087c24 */ /* 0x040fe4000f8e02ff */
        /* <DEDUP_REMOVED lines=11> */
[----:B------:R-:W-:Y:S01]  /*09d0*/  ULDC.64 UR4, c[0x0][0x210] ;  /* 0x0000840000047ab9 */ /* 0x000fe20000000a00 */
[----:B------:R-:W-:Y:S02]  /*09e0*/  MOV R6, R10 ;  /* 0x0000000a00067202 */ /* 0x000fe40000000f00 */
[----:B------:R-:W-:Y:S01]  /*09f0*/  IMAD.IADD R0, R3, 0x1, R0 ;  /* 0x0000000103007824 */ /* 0x000fe200078e0200 */
[----:B------:R-:W-:Y:S01]  /*0a00*/  LEA R4, P0, R2, UR4, 0x1 ;  /* 0x0000000402047c11 */ /* 0x000fe2000f8008ff */
[----:B------:R-:W-:Y:S01]  /*0a10*/  @!P2 VIADD R12, R12, 0x1 ;  /* 0x000000010c0ca836 */ /* 0x000fe20000000000 */
[----:B------:R-:W-:Y:S01]  /*0a20*/  USHF.L.U64.HI UR4, UR12, 0x6, UR13 ;  /* 0x000000060c047899 */ /* 0x000fe2000801020d */
[----:B------:R-:W-:Y:S01]  /*0a30*/  IMAD.IADD R7, R11, 0x1, R14 ;  /* 0x000000010b077824 */ /* 0x000fe200078e020e */
[----:B------:R-:W-:Y:S01]  /*0a40*/  LEA.HI.X R5, R2, UR5, R0, 0x1, P0 ;  /* 0x0000000502057c11 */ /* 0x000fe200080f0c00 */
[----:B------:R-:W-:Y:S01]  /*0a50*/  UMOV UR5, 0x400 ;  /* 0x0000040000057882 */ /* 0x000fe20000000000 */
[----:B------:R-:W-:Y:S01]  /*0a60*/  ISETP.NE.AND P0, PT, R27, RZ, PT ;  /* 0x000000ff1b00720c */ /* 0x000fe20003f05270 */
[----:B--2---:R-:W-:Y:S01]  /*0a70*/  ULEA UR5, UR19, UR5, 0x18 ;  /* 0x0000000513057291 */ /* 0x004fe2000f8ec03f */
[----:B------:R-:W-:Y:S01]  /*0a80*/  @P3 IADD3 R12, R12, 0x1, RZ ;  /* 0x000000010c0c3810 */ /* 0x000fe20007ffe0ff */
[----:B------:R-:W-:Y:S01]  /*0a90*/  USHF.L.U64.HI UR12, UR8, 0x7, UR9 ;  /* 0x00000007080c7899 */ /* 0x000fe20008010209 */
[----:B------:R-:W-:Y:S01]  /*0aa0*/  IADD3 R2, P2, R4, UR16, RZ ;  /* 0x0000001004027c10 */ /* 0x000fe2000ff5e0ff */
[----:B------:R-:W-:Y:S01]  /*0ab0*/  USHF.L.U32 UR13, UR8, 0x7, URZ ;  /* 0x00000007080d7899 */ /* 0x000fe2000800063f */
[----:B------:R-:W-:Y:S01]  /*0ac0*/  SHF.R.S32.HI R10, RZ, 0x1f, R105 ;  /* 0x0000001fff0a7819 */ /* 0x000fe20000011469 */
[----:B------:R-:W-:Y:S01]  /*0ad0*/  IMAD.MOV.U32 R0, RZ, RZ, R12 ;  /* 0x000000ffff007224 */ /* 0x000fe200078e000c */
[----:B------:R-:W-:Y:S01]  /*0ae0*/  LEA R197, R17, UR5, 0x1 ;  /* 0x0000000511c57c11 */ /* 0x000fe2000f8e08ff */
[----:B------:R-:W-:Y:S01]  /*0af0*/  IMAD.IADD R9, R9, 0x1, R13 ;  /* 0x0000000109097824 */ /* 0x000fe200078e020d */
[----:B------:R-:W-:Y:S01]  /*0b00*/  IADD3.X R3, R5, UR4, RZ, P2, !PT ;  /* 0x0000000405037c10 */ /* 0x000fe200097fe4ff */
[----:B------:R-:W-:Y:S01]  /*0b10*/  @!P1 IMAD.MOV R0, RZ, RZ, -R0 ;  /* 0x000000ffff009224 */ /* 0x000fe200078e0a00 */
[----:B------:R-:W-:Y:S01]  /*0b20*/  USHF.L.U64.HI UR19, UR8, 0x6, UR9 ;  /* 0x0000000608137899 */ /* 0x000fe20008010209 */
[----:B------:R-:W-:Y:S01]  /*0b30*/  @!P0 LOP3.LUT R0, RZ, R27, RZ, 0x33, !PT ;  /* 0x0000001bff008212 */ /* 0x000fe200078e33ff */
[----:B------:R-:W-:Y:S01]  /*0b40*/  @!PT LDS RZ, [RZ] ;  /* 0x00000000fffff984 */ /* 0x000fe20000000800 */
[----:B------:R-:W-:Y:S01]  /*0b50*/  @!PT LDS RZ, [RZ] ;  /* 0x00000000fffff984 */ /* 0x000fe20000000800 */
[----:B------:R-:W-:Y:S01]  /*0b60*/  @!PT LDS RZ, [RZ] ;  /* 0x00000000fffff984 */ /* 0x000fe20000000800 */
[----:B------:R1:W-:Y:S04]  /*0b70*/  LDGSTS.E.BYPASS.LTC128B.128 [R197], desc[UR14][R4.64] ;  /* 0x0000000004c57fae */ /* 0x0003e8000b901d4e */
[----:B---3--:R-:W-:Y:S01]  /*0b80*/  IMAD.WIDE.U32 R28, R0, UR10, R6 ;  /* 0x0000000a001c7c25 */ /* 0x008fe2000f8e0006 */
[----:B------:R2:W-:Y:S03]  /*0b90*/  LDGSTS.E.BYPASS.LTC128B.128 [R197+0x800], desc[UR14][R2.64] ;  /* 0x0080000002c57fae */ /* 0x0005e6000b901d4e */
[----:B------:R-:W-:Y:S01]  /*0ba0*/  IMAD R7, R105, UR12, RZ ;  /* 0x0000000c69077c24 */ /* 0x000fe2000f8e02ff */
[----:B------:R-:W-:Y:S01]  /*0bb0*/  MOV R220, R28 ;  /* 0x0000001c00dc7202 */ /* 0x000fe20000000f00 */
[----:B------:R-:W-:Y:S02]  /*0bc0*/  STL.64 [R1+0x28], R28 ;  /* 0x0000281c01007387 */ /* 0x000fe40000100a00 */
        /* <DEDUP_REMOVED lines=9> */
[C---:B------:R-:W-:Y:S01]  /*0c60*/  IMAD.WIDE.U32 R12, R0.reuse, UR10, R8 ;  /* 0x0000000a000c7c25 */ /* 0x040fe2000f8e0008 */
[----:B------:R1:W-:Y:S03]  /*0c70*/  LDGSTS.E.BYPASS.LTC128B.128 [R197+0x1000], desc[UR14][R2.64] ;  /* 0x0100000002c57fae */ /* 0x0003e6000b901d4e */
[----:B------:R-:W-:Y:S01]  /*0c80*/  IMAD.WIDE.U32 R4, R105, UR13, R220 ;  /* 0x0000000d69047c25 */ /* 0x000fe2000f8e00dc */
[----:B------:R-:W-:Y:S03]  /*0c90*/  STL.64 [R1+0x18], R220 ;  /* 0x000018dc01007387 */ /* 0x000fe60000100a00 */
[----:B------:R-:W-:Y:S01]  /*0ca0*/  IMAD R11, R0, UR11, R6 ;  /* 0x0000000b000b7c24 */ /* 0x000fe2000f8e0206 */
[----:B------:R-:W-:Y:S01]  /*0cb0*/  ULDC.64 UR10, c[0x0][0x218] ;  /* 0x00008600000a7ab9 */ /* 0x000fe20000000a00 */
[----:B------:R-:W-:Y:S01]  /*0cc0*/  IMAD R0, R10, UR6, RZ ;  /* 0x000000060a007c24 */ /* 0x000fe2000f8e02ff */
[C---:B------:R-:W-:Y:S01]  /*0cd0*/  LEA R6, P0, R4.reuse, UR10, 0x1 ;  /* 0x0000000a04067c11 */ /* 0x040fe2000f8008ff */
[----:B------:R-:W-:Y:S01]  /*0ce0*/  IMAD.IADD R7, R5, 0x1, R7 ;  /* 0x0000000105077824 */ /* 0x000fe200078e0207 */
[----:B------:R-:W-:Y:S01]  /*0cf0*/  IADD3 R10, R13, R11, RZ ;  /* 0x0000000b0d0a7210 */ /* 0x000fe20007ffe0ff */
[C---:B------:R-:W-:Y:S01]  /*0d00*/  IMAD.WIDE.U32 R8, R105.reuse, UR6, RZ ;  /* 0x0000000669087c25 */ /* 0x040fe2000f8e00ff */
[----:B------:R-:W-:Y:S01]  /*0d10*/  SHF.R.S32.HI R11, RZ, 0x1, R18 ;  /* 0x00000001ff0b7819 */ /* 0x000fe20000011412 */
[----:B------:R-:W-:Y:S01]  /*0d20*/  STL.64 [R1+0x20], R12 ;  /* 0x0000200c01007387 */ /* 0x000fe20000100a00 */
[----:B------:R-:W-:Y:S01]  /*0d30*/  LEA.HI.X R7, R4, UR11, R7, 0x1, P0 ;  /* 0x0000000b04077c11 */ /* 0x000fe200080f0c07 */
[----:B------:R-:W-:-:S02]  /*0d40*/  IMAD R0, R105, UR7, R0 ;  /* 0x0000000769007c24 */ /* 0x000fc4000f8e0200 */
[----:B------:R2:W-:Y:S02]  /*0d50*/  STL [R1+0x10], R10 ;  /* 0x0000100a01007387 */ /* 0x0005e40000100800 */
[----:B------:R-:W-:Y:S01]  /*0d60*/  IMAD.IADD R0, R9, 0x1, R0 ;  /* 0x0000000109007824 */ /* 0x000fe200078e0200 */
[----:B------:R-:W-:-:S04]  /*0d70*/  LEA R9, P0, R8, R12, 0x7 ;  /* 0x0000000c08097211 */ /* 0x000fc800078038ff */
[----:B------:R-:W-:Y:S01]  /*0d80*/  LEA.HI.X R8, R8, R10, R0, 0x7, P0 ;  /* 0x0000000a08087211 */ /* 0x000fe200000f3c00 */
[----:B------:R-:W-:Y:S01]  /*0d90*/  IMAD.SHL.U32 R0, R11, 0x40, RZ ;  /* 0x000000400b007824 */ /* 0x000fe200078e00ff */
[----:B-1----:R-:W-:Y:S01]  /*0da0*/  IADD3 R2, P1, R2, UR16, RZ ;  /* 0x0000001002027c10 */ /* 0x002fe2000ff3e0ff */
[----:B------:R-:W-:-:S03]  /*0db0*/  USHF.L.U32 UR16, UR8, 0x6, URZ ;  /* 0x0000000608107899 */ /* 0x000fc6000800063f */
[----:B------:R-:W-:Y:S01]  /*0dc0*/  IADD3.X R3, R3, UR4, RZ, P1, !PT ;  /* 0x0000000403037c10 */ /* 0x000fe20008ffe4ff */
[----:B------:R-:W-:Y:S01]  /*0dd0*/  ULDC.64 UR8, c[0x0][0x220] ;  /* 0x0000880000087ab9 */ /* 0x000fe20000000a00 */
[----:B------:R-:W-:Y:S01]  /*0de0*/  LOP3.LUT R0, R0, 0xc0, RZ, 0xc0, !PT ;  /* 0x000000c000007812 */ /* 0x000fe200078ec0ff */
[----:B------:R-:W-:Y:S01]  /*0df0*/  UIADD3 UR4, UR5, 0x2000, URZ ;  /* 0x0000200005047890 */ /* 0x000fe2000fffe03f */
[----:B------:R-:W-:Y:S01]  /*0e00*/  IADD3 R4, P1, R6, UR16, RZ ;  /* 0x0000001006047c10 */ /* 0x000fe2000ff3e0ff */
[----:B------:R1:W-:Y:S03]  /*0e10*/  LDGSTS.E.BYPASS.LTC128B.128 [R197+0x1800], desc[UR14][R2.64] ;  /* 0x0180000002c57fae */ /* 0x0003e6000b901d4e */
[----:B------:R-:W-:Y:S01]  /*0e20*/  IADD3.X R5, R7, UR19, RZ, P1, !PT ;  /* 0x0000001307057c10 */ /* 0x000fe20008ffe4ff */
        /* <DEDUP_REMOVED lines=14> */
[----:B---3--:R-:W-:Y:S01]  /*0f10*/  SHF.L.U32 R4, R21, 0x5, RZ ;  /* 0x0000000515047819 */ /* 0x008fe200000006ff */
[----:B------:R-:W-:-:S04]  /*0f20*/  DEPBAR.LE SB0, 0x0 ;  /* 0x000080000000791a */ /* 0x000fc80000000000 */
[----:B------:R-:W-:Y:S01]  /*0f30*/  IMAD.SHL.U32 R5, R19, 0x8, RZ ;  /* 0x0000000813057824 */ /* 0x000fe200078e00ff */
[----:B------:R-:W-:Y:S02]  /*0f40*/  LOP3.LUT R0, R0, 0xc0, RZ, 0xc0, !PT ;  /* 0x000000c000007812 */ /* 0x000fe400078ec0ff */
[----:B------:R-:W-:Y:S02]  /*0f50*/  LOP3.LUT R167, R4, 0xffffff00, RZ, 0xc0, !PT ;  /* 0xffffff0004a77812 */ /* 0x000fe400078ec0ff */
[----:B------:R-:W-:Y:S02]  /*0f60*/  LOP3.LUT R7, R0, 0x8, R5, 0xf8, !PT ;  /* 0x0000000800077812 */ /* 0x000fe400078ef805 */
[----:B------:R-:W-:Y:S02]  /*0f70*/  LEA R5, R223, R167, 0x9 ;  /* 0x000000a7df057211 */ /* 0x000fe400078e48ff */
[----:B------:R-:W-:Y:S01]  /*0f80*/  LEA.HI.X R3, R9, UR9, R8, 0x1, P0 ;  /* 0x0000000909037c11 */ /* 0x000fe200080f0c08 */
[----:B------:R-:W-:Y:S01]  /*0f90*/  BAR.SYNC.DEFER_BLOCKING 0x0 ;  /* 0x0000000000007b1d */ /* 0x000fe20000010000 */
[----:B------:R-:W-:Y:S01]  /*0fa0*/  SHF.R.U32.HI R6, RZ, 0x3, R0 ;  /* 0x00000003ff067819 */ /* 0x000fe20000011600 */
[----:B------:R-:W-:Y:S01]  /*0fb0*/  IMAD R8, R19, 0x8, R20 ;  /* 0x0000000813087824 */ /* 0x000fe200078e0214 */
[----:B------:R-:W-:Y:S01]  /*0fc0*/  IADD3 R4, P0, R2, UR20, RZ ;  /* 0x0000001402047c10 */ /* 0x000fe2000ff1e0ff */
[----:B------:R-:W-:Y:S01]  /*0fd0*/  IMAD R9, R213, 0x20, R5 ;  /* 0x00000020d5097824 */ /* 0x000fe200078e0205 */
[----:B------:R-:W-:Y:S01]  /*0fe0*/  LOP3.LUT R166, R7, R6, RZ, 0x3c, !PT ;  /* 0x0000000607a67212 */ /* 0x000fe200078e3cff */
[----:B------:R-:W-:Y:S01]  /*0ff0*/  IMAD.U32 R0, R8, 0x20, R10 ;  /* 0x0000002008007824 */ /* 0x000fe200078e000a */
[----:B------:R-:W-:-:S02]  /*1000*/  IADD3 R6, P1, R4, UR20, RZ ;  /* 0x0000001404067c10 */ /* 0x000fc4000ff3e0ff */
[----:B------:R-:W-:Y:S02]  /*1010*/  IADD3.X R5, R3, UR21, RZ, P0, !PT ;  /* 0x0000001503057c10 */ /* 0x000fe400087fe4ff */
[----:B------:R-:W-:Y:S02]  /*1020*/  IADD3 R8, P0, R6, UR20, RZ ;  /* 0x0000001406087c10 */ /* 0x000fe4000ff1e0ff */
[----:B------:R-:W-:Y:S02]  /*1030*/  IADD3.X R7, R5, UR21, RZ, P1, !PT ;  /* 0x0000001505077c10 */ /* 0x000fe40008ffe4ff */
[----:B------:R-:W-:Y:S02]  /*1040*/  LOP3.LUT P1, RZ, R15, 0x2, RZ, 0xc0, !PT ;  /* 0x000000020fff7812 */ /* 0x000fe4000782c0ff */
[----:B------:R-:W-:Y:S01]  /*1050*/  LEA R185, R0, UR4, 0x1 ;  /* 0x0000000400b97c11 */ /* 0x000fe2000f8e08ff */
[----:B------:R-:W-:-:S04]  /*1060*/  ULDC UR4, c[0x0][0x39c] ;  /* 0x0000e70000047ab9 */ /* 0x000fc80000000800 */
[----:B------:R-:W-:Y:S01]  /*1070*/  VIADD R188, R185, 0x20 ;  /* 0x00000020b9bc7836 */ /* 0x000fe20000000000 */
[----:B------:R-:W-:Y:S01]  /*1080*/  @!PT LDS RZ, [RZ] ;  /* 0x00000000fffff984 */ /* 0x000fe20000000800 */
[----:B------:R-:W-:Y:S01]  /*1090*/  @!PT LDS RZ, [RZ] ;  /* 0x00000000fffff984 */ /* 0x000fe20000000800 */
[----:B------:R-:W-:Y:S01]  /*10a0*/  @!PT LDS RZ, [RZ] ;  /* 0x00000000fffff984 */ /* 0x000fe20000000800 */
[----:B------:R1:W-:Y:S04]  /*10b0*/  LDGSTS.E.BYPASS.LTC128B.128 [R197+0x4000], desc[UR14][R2.64] ;  /* 0x0400000002c57fae */ /* 0x0003e8000b901d4e */
[----:B------:R-:W-:Y:S04]  /*10c0*/  LDGSTS.E.BYPASS.LTC128B.128 [R197+0x4800], desc[UR14][R4.64] ;  /* 0x0480000004c57fae */ /* 0x000fe8000b901d4e */
[----:B------:R2:W-:Y:S01]  /*10d0*/  LDGSTS.E.BYPASS.LTC128B.128 [R197+0x5000], desc[UR14][R6.64] ;  /* 0x0500000006c57fae */ /* 0x0005e2000b901d4e */
[----:B-1----:R-:W-:-:S02]  /*10e0*/  IADD3 R2, R166, R9, RZ ;  /* 0x00000009a6027210 */ /* 0x002fc40007ffe0ff */
        /* <DEDUP_REMOVED lines=8> */
[----:B------:R-:W3:Y:S03]  /*1170*/  LDSM.16.M88.4 R40, [R3+0x2000] ;  /* 0x002000000328783b */ /* 0x000ee60000000200 */
[----:B------:R-:W-:Y:S01]  /*1180*/  IADD3 R187, R186, R0, RZ ;  /* 0x00000000babb7210 */ /* 0x000fe20007ffe0ff */
[----:B------:R-:W-:Y:S02]  /*1190*/  LDSM.16.M88.4 R56, [R3+0x2400] ;  /* 0x002400000338783b */ /* 0x000fe40000000200 */
[----:B------:R-:W-:-:S02]  /*11a0*/  @P0 VIADD R188, R185, 0xffffffe0 ;  /* 0xffffffe0b9bc0836 */ /* 0x000fc40000000000 */
[----:B------:R-:W-:Y:S04]  /*11b0*/  LDSM.16.M88.4 R12, [R187] ;  /* 0x00000000bb0c783b */ /* 0x000fe80000000200 */
[----:B------:R-:W-:Y:S04]  /*11c0*/  LDSM.16.M88.4 R100, [R188] ;  /* 0x00000000bc64783b */ /* 0x000fe80000000200 */
[----:B--2---:R-:W-:Y:S04]  /*11d0*/  LDSM.16.M88.4 R4, [R187+0x1000] ;  /* 0x00100000bb04783b */ /* 0x004fe80000000200 */
[----:B-1----:R-:W1:Y:S04]  /*11e0*/  LDSM.16.M88.4 R8, [R186+0x1000] ;  /* 0x00100000ba08783b */ /* 0x002e680000000200 */
[----:B------:R-:W2:Y:S04]  /*11f0*/  LDSM.16.M88.4 R112, [R188+0x400] ;  /* 0x00040000bc70783b */ /* 0x000ea80000000200 */
[----:B------:R-:W4:Y:S04]  /*1200*/  LDSM.16.M88.4 R72, [R3+0x2800] ;  /* 0x002800000348783b */ /* 0x000f280000000200 */
[----:B------:R-:W-:Y:S04]  /*1210*/  LDSM.16.M88.4 R108, [R188+0x800] ;  /* 0x00080000bc6c783b */ /* 0x000fe80000000200 */
[----:B------:R-:W-:Y:S01]  /*1220*/  LDSM.16.M88.4 R64, [R3+0x2c00] ;  /* 0x002c00000340783b */ /* 0x000fe20000000200 */
[C---:B---3--:R-:W-:Y:S03]  /*1230*/  HMMA.16816.F32.BF16 R20, R16.reuse, R40, RZ ;  /* 0x000000281014723c */ /* 0x048fe600000418ff */
[----:B------:R-:W-:Y:S04]  /*1240*/  LDSM.16.M88.4 R96, [R188+0xc00] ;  /* 0x000c0000bc60783b */ /* 0x000fe80000000200 */
[----:B------:R-:W-:Y:S01]  /*1250*/  LDSM.16.M88.4 R44, [R3+0x3000] ;  /* 0x00300000032c783b */ /* 0x000fe20000000200 */
[----:B------:R-:W-:Y:S03]  /*1260*/  HMMA.16816.F32.BF16 R92, R16, R42, RZ ;  /* 0x0000002a105c723c */ /* 0x000fe600000418ff */
[----:B------:R-:W-:Y:S04]  /*1270*/  LDSM.16.M88.4 R88, [R188+0x1000] ;  /* 0x00100000bc58783b */ /* 0x000fe80000000200 */
[----:B------:R-:W-:Y:S04]  /*1280*/  LDSM.16.M88.4 R76, [R3+0x3400] ;  /* 0x00340000034c783b */ /* 0x000fe80000000200 */
[----:B------:R-:W-:Y:S01]  /*1290*/  LDSM.16.M88.4 R84, [R188+0x1400] ;  /* 0x00140000bc54783b */ /* 0x000fe20000000200 */
[----:B-1----:R-:W-:Y:S03]  /*12a0*/  HMMA.16816.F32.BF16 R24, R8, R40, RZ ;  /* 0x000000280818723c */ /* 0x002fe600000418ff */
[----:B------:R-:W-:Y:S04]  /*12b0*/  LDSM.16.M88.4 R60, [R3+0x3800] ;  /* 0x00380000033c783b */ /* 0x000fe80000000200 */
[----:B------:R-:W-:Y:S01]  /*12c0*/  LDSM.16.M88.4 R80, [R188+0x1800] ;  /* 0x00180000bc50783b */ /* 0x000fe20000000200 */
[----:B------:R-:W-:Y:S03]  /*12d0*/  HMMA.16816.F32.BF16 R20, R12, R100, R20 ;  /* 0x000000640c14723c */ /* 0x000fe60000041814 */
[----:B------:R1:W3:Y:S03]  /*12e0*/  LDSM.16.M88.4 R52, [R3+0x3c00] ;  /* 0x003c00000334783b */ /* 0x0002e60000000200 */
[----:B------:R-:W-:Y:S01]  /*12f0*/  HMMA.16816.F32.BF16 R28, R8, R56, RZ ;  /* 0x00000038081c723c */ /* 0x000fe200000418ff */
[----:B------:R-:W5:Y:S04]  /*1300*/  LDSM.16.M88.4 R68, [R188+0x1c00] ;  /* 0x001c0000bc44783b */ /* 0x000f680000000200 */
[----:B------:R-:W0:Y:S05]  /*1310*/  LDGDEPBAR ;  /* 0x00000000000079af */ /* 0x000e2a0000000000 */
[----:B------:R-:W-:Y:S06]  /*1320*/  HMMA.16816.F32.BF16 R32, R4, R100, R24 ;  /* 0x000000640420723c */ /* 0x000fec0000041818 */
[----:B------:R-:W-:Y:S02]  /*1330*/  HMMA.16816.F32.BF16 R24, R16, R56, RZ ;  /* 0x000000381018723c */ /* 0x000fe400000418ff */
[----:B------:R-:W-:Y:S01]  /*1340*/  FMUL.FTZ R2, R20, UR4 ;  /* 0x0000000414027c20 */ /* 0x000fe20008410000 */
[----:B-1----:R-:W-:-:S03]  /*1350*/  LOP3.LUT R3, R218, 0xffffffe0, RZ, 0xc0, !PT ;  /* 0xffffffe0da037812 */ /* 0x002fc600078ec0ff */
[----:B------:R1:W5:Y:S02]  /*1360*/  MUFU.TANH R205, R2 ;  /* 0x0000000200cd7308 */ /* 0x0003640000002400 */
[----:B--2---:R-:W-:Y:S01]  /*1370*/  HMMA.16816.F32.BF16 R36, R4, R112, R28 ;  /* 0x000000700424723c */ /* 0x004fe2000004181c */
[----:B------:R-:W-:Y:S01]  /*1380*/  IADD3 R3, -R3, R124, RZ ;  /* 0x0000007c03037210 */ /* 0x000fe20007ffe1ff */
[----:B------:R-:W-:-:S04]  /*1390*/  DEPBAR.LE SB0, 0x0 ;  /* 0x000080000000791a */ /* 0x000fc80000000000 */
[C---:B----4-:R-:W-:Y:S06]  /*13a0*/  HMMA.16816.F32.BF16 R28, R8.reuse, R72, RZ ;  /* 0x00000048081c723c */ /* 0x050fec00000418ff */
[----:B---3--:R-:W-:Y:S01]  /*13b0*/  HMMA.16816.F32.BF16 R48, R8, R54, RZ ;  /* 0x000000360830723c */ /* 0x008fe200000418ff */
[----:B-1----:R-:W-:-:S04]  /*13c0*/  FMUL.FTZ R2, R21, UR4 ;  /* 0x0000000415027c20 */ /* 0x002fc80008410000 */
[----:B------:R1:W2:-:S13]  /*13d0*/  MUFU.TANH R204, R2 ;  /* 0x0000000200cc7308 */ /* 0x00029a0000002400 */
[----:B------:R-:W-:Y:S01]  /*13e0*/  HMMA.16816.F32.BF16 R28, R4, R108, R28 ;  /* 0x0000006c041c723c */ /* 0x000fe2000004181c */
[----:B-1----:R-:W-:-:S04]  /*13f0*/  FMUL.FTZ R2, R22, UR4 ;  /* 0x0000000416027c20 */ /* 0x002fc80008410000 */
[----:B------:R1:W-:Y:S02]  /*1400*/  MUFU.TANH R164, R2 ;  /* 0x0000000200a47308 */ /* 0x0003e40000002400 */
[----:B-1----:R-:W-:Y:S02]  /*1410*/  FMUL.FTZ R2, R23, UR4 ;  /* 0x0000000417027c20 */ /* 0x002fe40008410000 */
[----:B------:R-:W-:Y:S04]  /*1420*/  HMMA.16816.F32.BF16 R20, R12, R112, R24 ;  /* 0x000000700c14723c */ /* 0x000fe80000041818 */
[----:B------:R1:W-:Y:S02]  /*1430*/  MUFU.TANH R159, R2 ;  /* 0x00000002009f7308 */ /* 0x0003e40000002400 */
[----:B------:R-:W-:Y:S01]  /*1440*/  HMMA.16816.F32.BF16 R24, R16, R72, RZ ;  /* 0x000000481018723c */ /* 0x000fe200000418ff */
[----:B-1----:R-:W-:-:S05]  /*1450*/  FMUL.FTZ R2, R32, UR4 ;  /* 0x0000000420027c20 */ /* 0x002fca0008410000 */
[----:B------:R1:W-:Y:S02]  /*1460*/  MUFU.TANH R193, R2 ;  /* 0x0000000200c17308 */ /* 0x0003e40000002400 */
[----:B-1----:R-:W-:-:S06]  /*1470*/  FMUL.FTZ R2, R33, UR4 ;  /* 0x0000000421027c20 */ /* 0x002fcc0008410000 */
        /* <DEDUP_REMOVED lines=21> */
[----:B-1----:R-:W-:Y:S02]  /*15d0*/  FMUL.FTZ R2, R39, UR4 ;  /* 0x0000000427027c20 */ /* 0x002fe40008410000 */
[----:B------:R-:W-:Y:S04]  /*15e0*/  HMMA.16816.F32.BF16 R36, R8, R64, RZ ;  /* 0x000000400824723c */ /* 0x000fe800000418ff */
[----:B------:R1:W-:Y:S02]  /*15f0*/  MUFU.TANH R183, R2 ;  /* 0x0000000200b77308 */ /* 0x0003e40000002400 */
[----:B-1----:R-:W-:-:S06]  /*1600*/  FMUL.FTZ R2, R20, UR4 ;  /* 0x0000000414027c20 */ /* 0x002fcc0008410000 */
[----:B------:R1:W-:-:S12]  /*1610*/  MUFU.TANH R200, R2 ;  /* 0x0000000200c87308 */ /* 0x0003d80000002400 */
[----:B------:R-:W-:Y:S01]  /*1620*/  HMMA.16816.F32.BF16 R36, R4, R96, R36 ;  /* 0x000000600424723c */ /* 0x000fe20000041824 */
[----:B-1----:R-:W-:-:S04]  /*1630*/  FMUL.FTZ R2, R21, UR4 ;  /* 0x0000000415027c20 */ /* 0x002fc80008410000 */
        /* <DEDUP_REMOVED lines=18> */
[----:B------:R-:W-:Y:S06]  /*1760*/  HMMA.16816.F32.BF16 R32, R4, R88, R28 ;  /* 0x000000580420723c */ /* 0x000fec000004181c */
[----:B------:R-:W-:Y:S01]  /*1770*/  HMMA.16816.F32.BF16 R28, R8, R76, RZ ;  /* 0x0000004c081c723c */ /* 0x000fe200000418ff */
        /* <DEDUP_REMOVED lines=9> */
[----:B------:R1:W-:-:S15]  /*1810*/  MUFU.TANH R175, R2 ;  /* 0x0000000200af7308 */ /* 0x0003de0000002400 */
[----:B------:R-:W-:-:S03]  /*1820*/  NOP ;  /* 0x0000000000007918 */ /* 0x000fc60000000000 */
        /* <DEDUP_REMOVED lines=55> */
[----:B-----5:R-:W-:Y:S04]  /*1ba0*/  HMMA.16816.F32.BF16 R28, R12, R68, R32 ;  /* 0x000000440c1c723c */ /* 0x020fe80000041820 */
[----:B------:R1:W-:Y:S02]  /*1bb0*/  MUFU.TANH R136, R2 ;  /* 0x0000000200887308 */ /* 0x0003e40000002400 */
[----:B------:R-:W-:Y:S06]  /*1bc0*/  HMMA.16816.F32.BF16 R32, R8, R42, RZ ;  /* 0x0000002a0820723c */ /* 0x000fec00000418ff */
[----:B------:R-:W-:Y:S01]  /*1bd0*/  HMMA.16816.F32.BF16 R40, R16, R78, RZ ;  /* 0x0000004e1028723c */ /* 0x000fe200000418ff */
[----:B-1----:R-:W-:-:S04]  /*1be0*/  FMUL.FTZ R2, R20, UR4 ;  /* 0x0000000414027c20 */ /* 0x002fc80008410000 */
[----:B------:R1:W-:Y:S07]  /*1bf0*/  MUFU.TANH R163, R2 ;  /* 0x0000000200a37308 */ /* 0x0003ee0000002400 */
[----:B------:R-:W-:Y:S01]  /*1c00*/  FMUL.FTZ R28, R28, UR4 ;  /* 0x000000041c1c7c20 */ /* 0x000fe20008410000 */
[----:B------:R-:W-:Y:S01]  /*1c10*/  FMUL.FTZ R29, R29, UR4 ;  /* 0x000000041d1d7c20 */ /* 0x000fe20008410000 */
[----:B------:R-:W-:Y:S01]  /*1c20*/  FMUL.FTZ R30, R30, UR4 ;  /* 0x000000041e1e7c20 */ /* 0x000fe20008410000 */
[----:B------:R-:W-:Y:S01]  /*1c30*/  FMUL.FTZ R31, R31, UR4 ;  /* 0x000000041f1f7c20 */ /* 0x000fe20008410000 */
[----:B------:R-:W-:Y:S08]  /*1c40*/  MUFU.TANH R52, R28 ;  /* 0x0000001c00347308 */ /* 0x000ff00000002400 */
[----:B------:R-:W-:Y:S01]  /*1c50*/  MUFU.TANH R60, R29 ;  /* 0x0000001d003c7308 */ /* 0x000fe20000002400 */
[----:B-1----:R-:W-:-:S07]  /*1c60*/  FMUL.FTZ R2, R21, UR4 ;  /* 0x0000000415027c20 */ /* 0x002fce0008410000 */
[----:B------:R1:W-:Y:S08]  /*1c70*/  MUFU.TANH R165, R2 ;  /* 0x0000000200a57308 */ /* 0x0003f00000002400 */
[----:B------:R-:W-:Y:S08]  /*1c80*/  MUFU.TANH R118, R30 ;  /* 0x0000001e00767308 */ /* 0x000ff00000002400 */
[----:B------:R3:W-:Y:S01]  /*1c90*/  MUFU.TANH R119, R31 ;  /* 0x0000001f00777308 */ /* 0x0007e20000002400 */
[----:B-1----:R-:W-:-:S07]  /*1ca0*/  FMUL.FTZ R2, R22, UR4 ;  /* 0x0000000416027c20 */ /* 0x002fce0008410000 */
[----:B------:R1:W-:Y:S01]  /*1cb0*/  MUFU.TANH R211, R2 ;  /* 0x0000000200d37308 */ /* 0x0003e20000002400 */
[----:B---3--:R-:W-:Y:S06]  /*1cc0*/  HMMA.16816.F32.BF16 R28, R4, R102, R32 ;  /* 0x00000066041c723c */ /* 0x008fec0000041820 */
[----:B------:R-:W-:Y:S01]  /*1cd0*/  HMMA.16816.F32.BF16 R32, R8, R74, RZ ;  /* 0x0000004a0820723c */ /* 0x000fe200000418ff */
[----:B-1----:R-:W-:-:S05]  /*1ce0*/  FMUL.FTZ R2, R23, UR4 ;  /* 0x0000000417027c20 */ /* 0x002fca0008410000 */
[----:B------:R-:W-:Y:S01]  /*1cf0*/  HMMA.16816.F32.BF16 R20, R4, R68, R24 ;  /* 0x000000440414723c */ /* 0x000fe20000041818 */
[----:B------:R-:W-:Y:S05]  /*1d00*/  MUFU.TANH R212, R2 ;  /* 0x0000000200d47308 */ /* 0x000fea0000002400 */
[-C--:B------:R-:W-:Y:S06]  /*1d10*/  HMMA.16816.F32.BF16 R24, R8, R58.reuse, RZ ;  /* 0x0000003a0818723c */ /* 0x080fec00000418ff */
[----:B------:R-:W-:Y:S01]  /*1d20*/  FMUL.FTZ R28, R28, UR4 ;  /* 0x000000041c1c7c20 */ /* 0x000fe20008410000 */
[----:B------:R-:W-:Y:S01]  /*1d30*/  FMUL.FTZ R29, R29, UR4 ;  /* 0x000000041d1d7c20 */ /* 0x000fe20008410000 */
[----:B------:R-:W-:Y:S01]  /*1d40*/  FMUL.FTZ R30, R30, UR4 ;  /* 0x000000041e1e7c20 */ /* 0x000fe20008410000 */
[----:B------:R-:W-:Y:S01]  /*1d50*/  FMUL.FTZ R31, R31, UR4 ;  /* 0x000000041f1f7c20 */ /* 0x000fe20008410000 */
[----:B------:R-:W-:Y:S01]  /*1d60*/  MUFU.TANH R129, R28 ;  /* 0x0000001c00817308 */ /* 0x000fe20000002400 */
[----:B------:R-:W-:Y:S06]  /*1d70*/  HMMA.16816.F32.BF16 R56, R16, R58, RZ ;  /* 0x0000003a1038723c */ /* 0x000fec00000418ff */
[----:B------:R-:W-:Y:S01]  /*1d80*/  HMMA.16816.F32.BF16 R32, R4, R110, R32 ;  /* 0x0000006e0420723c */ /* 0x000fe20000041820 */
[----:B------:R-:W-:Y:S01]  /*1d90*/  FMUL.FTZ R20, R20, UR4 ;  /* 0x0000000414147c20 */ /* 0x000fe20008410000 */
[----:B------:R-:W-:Y:S01]  /*1da0*/  FMUL.FTZ R21, R21, UR4 ;  /* 0x0000000415157c20 */ /* 0x000fe20008410000 */
[----:B------:R-:W-:Y:S01]  /*1db0*/  FMUL.FTZ R22, R22, UR4 ;  /* 0x0000000416167c20 */ /* 0x000fe20008410000 */
[----:B------:R-:W-:Y:S01]  /*1dc0*/  FMUL.FTZ R23, R23, UR4 ;  /* 0x0000000417177c20 */ /* 0x000fe20008410000 */
[----:B------:R-:W-:Y:S01]  /*1dd0*/  MUFU.TANH R161, R20 ;  /* 0x0000001400a17308 */ /* 0x000fe20000002400 */
[----:B------:R-:W-:Y:S07]  /*1de0*/  HMMA.16816.F32.BF16 R72, R16, R74, RZ ;  /* 0x0000004a1048723c */ /* 0x000fee00000418ff */
[----:B------:R-:W-:Y:S08]  /*1df0*/  MUFU.TANH R162, R21 ;  /* 0x0000001500a27308 */ /* 0x000ff00000002400 */
[----:B------:R-:W-:Y:S08]  /*1e00*/  MUFU.TANH R210, R22 ;  /* 0x0000001600d27308 */ /* 0x000ff00000002400 */
[----:B------:R1:W-:Y:S01]  /*1e10*/  MUFU.TANH R184, R23 ;  /* 0x0000001700b87308 */ /* 0x0003e20000002400 */
[----:B------:R-:W-:Y:S07]  /*1e20*/  HMMA.16816.F32.BF16 R108, R12, R110, R72 ;  /* 0x0000006e0c6c723c */ /* 0x000fee0000041848 */
[----:B------:R-:W-:Y:S08]  /*1e30*/  MUFU.TANH R132, R29 ;  /* 0x0000001d00847308 */ /* 0x000ff00000002400 */
[----:B------:R-:W-:Y:S01]  /*1e40*/  MUFU.TANH R123, R30 ;  /* 0x0000001e007b7308 */ /* 0x000fe20000002400 */
[----:B-1----:R-:W-:Y:S06]  /*1e50*/  HMMA.16816.F32.BF16 R20, R4, R114, R24 ;  /* 0x000000720414723c */ /* 0x002fec0000041818 */
[-C--:B------:R-:W-:Y:S01]  /*1e60*/  HMMA.16816.F32.BF16 R24, R8, R66.reuse, RZ ;  /* 0x000000420818723c */ /* 0x080fe200000418ff */
[----:B------:R1:W-:Y:S05]  /*1e70*/  MUFU.TANH R126, R31 ;  /* 0x0000001f007e7308 */ /* 0x0003ea0000002400 */
[----:B------:R-:W-:-:S12]  /*1e80*/  HMMA.16816.F32.BF16 R64, R16, R66, RZ ;  /* 0x000000421040723c */ /* 0x000fd800000418ff */
[----:B------:R-:W-:Y:S01]  /*1e90*/  FMUL.FTZ R2, R22, UR4 ;  /* 0x0000000416027c20 */ /* 0x000fe20008410000 */
[----:B------:R-:W-:Y:S01]  /*1ea0*/  FMUL.FTZ R20, R20, UR4 ;  /* 0x0000000414147c20 */ /* 0x000fe20008410000 */
[----:B------:R-:W-:Y:S01]  /*1eb0*/  FMUL.FTZ R21, R21, UR4 ;  /* 0x0000000415157c20 */ /* 0x000fe20008410000 */
[-C--:B-1----:R-:W-:Y:S01]  /*1ec0*/  HMMA.16816.F32.BF16 R28, R8, R46.reuse, RZ ;  /* 0x0000002e081c723c */ /* 0x082fe200000418ff */
[----:B------:R1:W-:Y:S05]  /*1ed0*/  MUFU.TANH R121, R2 ;  /* 0x0000000200797308 */ /* 0x0003ea0000002400 */
[----:B------:R-:W-:Y:S03]  /*1ee0*/  HMMA.16816.F32.BF16 R44, R16, R46, RZ ;  /* 0x0000002e102c723c */ /* 0x000fe600000418ff */
[----:B------:R-:W-:Y:S08]  /*1ef0*/  MUFU.TANH R131, R20 ;  /* 0x0000001400837308 */ /* 0x000ff00000002400 */
[----:B------:R3:W-:Y:S01]  /*1f00*/  MUFU.TANH R134, R21 ;  /* 0x0000001500867308 */ /* 0x0007e20000002400 */
[----:B-1----:R-:W-:-:S07]  /*1f10*/  FMUL.FTZ R2, R23, UR4 ;  /* 0x0000000417027c20 */ /* 0x002fce0008410000 */
[----:B------:R1:W-:Y:S01]  /*1f20*/  MUFU.TANH R125, R2 ;  /* 0x00000002007d7308 */ /* 0x0003e20000002400 */
[----:B---3--:R-:W-:Y:S06]  /*1f30*/  HMMA.16816.F32.BF16 R20, R4, R98, R24 ;  /* 0x000000620414723c */ /* 0x008fec0000041818 */
[----:B------:R-:W-:Y:S01]  /*1f40*/  HMMA.16816.F32.BF16 R24, R8, R78, RZ ;  /* 0x0000004e0818723c */ /* 0x000fe200000418ff */
[----:B-1----:R-:W-:-:S04]  /*1f50*/  FMUL.FTZ R2, R32, UR4 ;  /* 0x0000000420027c20 */ /* 0x002fc80008410000 */
[----:B------:R1:W-:Y:S01]  /*1f60*/  MUFU.TANH R130, R2 ;  /* 0x0000000200827308 */ /* 0x0003e20000002400 */
[----:B------:R-:W-:Y:S06]  /*1f70*/  HMMA.16816.F32.BF16 R8, R4, R90, R28 ;  /* 0x0000005a0408723c */ /* 0x000fec000004181c */
[----:B------:R-:W-:Y:S01]  /*1f80*/  HMMA.16816.F32.BF16 R28, R16, R54, RZ ;  /* 0x00000036101c723c */ /* 0x000fe200000418ff */
[----:B-1----:R-:W-:-:S04]  /*1f90*/  FMUL.FTZ R2, R33, UR4 ;  /* 0x0000000421027c20 */ /* 0x002fc80008410000 */
[----:B------:R1:W-:Y:S02]  /*1fa0*/  MUFU.TANH R135, R2 ;  /* 0x0000000200877308 */ /* 0x0003e40000002400 */
[----:B-1----:R-:W-:-:S06]  /*1fb0*/  FMUL.FTZ R2, R34, UR4 ;  /* 0x0000000422027c20 */ /* 0x002fcc0008410000 */
[----:B------:R1:W-:Y:S02]  /*1fc0*/  MUFU.TANH R128, R2 ;  /* 0x0000000200807308 */ /* 0x0003e40000002400 */
[----:B-1----:R-:W-:Y:S02]  /*1fd0*/  FMUL.FTZ R2, R35, UR4 ;  /* 0x0000000423027c20 */ /* 0x002fe40008410000 */
[----:B------:R-:W-:Y:S04]  /*1fe0*/  HMMA.16816.F32.BF16 R32, R16, R62, RZ ;  /* 0x0000003e1020723c */ /* 0x000fe800000418ff */
[----:B------:R1:W-:Y:S02]  /*1ff0*/  MUFU.TANH R127, R2 ;  /* 0x00000002007f7308 */ /* 0x0003e40000002400 */
[C---:B------:R-:W-:Y:S06]  /*2000*/  HMMA.16816.F32.BF16 R16, R12.reuse, R102, R92 ;  /* 0x000000660c10723c */ /* 0x040fec000004185c */
[C---:B------:R-:W-:Y:S06]  /*2010*/  HMMA.16816.F32.BF16 R100, R12.reuse, R90, R44 ;  /* 0x0000005a0c64723c */ /* 0x040fec000004182c */
[----:B------:R-:W-:Y:S01]  /*2020*/  HMMA.16816.F32.BF16 R88, R12, R70, R28 ;  /* 0x000000460c58723c */ /* 0x000fe2000004181c */
[----:B-1----:R-:W-:-:S04]  /*2030*/  FMUL.FTZ R2, R20, UR4 ;  /* 0x0000000414027c20 */ /* 0x002fc80008410000 */
[----:B------:R1:W-:Y:S01]  /*2040*/  MUFU.TANH R140, R2 ;  /* 0x00000002008c7308 */ /* 0x0003e20000002400 */
[----:B------:R-:W-:Y:S01]  /*2050*/  HMMA.16816.F32.BF16 R92, R12, R82, R32 ;  /* 0x000000520c5c723c */ /* 0x000fe20000041820 */
[----:B-1----:R-:W-:-:S06]  /*2060*/  FMUL.FTZ R2, R21, UR4 ;  /* 0x0000000415027c20 */ /* 0x002fcc0008410000 */
[----:B------:R1:W-:Y:S02]  /*2070*/  MUFU.TANH R139, R2 ;  /* 0x00000002008b7308 */ /* 0x0003e40000002400 */
[----:B-1----:R-:W-:-:S06]  /*2080*/  FMUL.FTZ R2, R22, UR4 ;  /* 0x0000000416027c20 */ /* 0x002fcc0008410000 */
[----:B------:R1:W-:Y:S02]  /*2090*/  MUFU.TANH R160, R2 ;  /* 0x0000000200a07308 */ /* 0x0003e40000002400 */
[----:B-1----:R-:W-:Y:S02]  /*20a0*/  FMUL.FTZ R2, R23, UR4 ;  /* 0x0000000417027c20 */ /* 0x002fe40008410000 */
[C---:B------:R-:W-:Y:S04]  /*20b0*/  HMMA.16816.F32.BF16 R20, R4.reuse, R86, R24 ;  /* 0x000000560414723c */ /* 0x040fe80000041818 */
[----:B------:R1:W-:Y:S02]  /*20c0*/  MUFU.TANH R154, R2 ;  /* 0x00000002009a7308 */ /* 0x0003e40000002400 */
[C---:B------:R-:W-:Y:S06]  /*20d0*/  HMMA.16816.F32.BF16 R24, R4.reuse, R82, R36 ;  /* 0x000000520418723c */ /* 0x040fec0000041824 */
[----:B------:R-:W-:Y:S01]  /*20e0*/  HMMA.16816.F32.BF16 R4, R4, R70, R48 ;  /* 0x000000460404723c */ /* 0x000fe20000041830 */
[----:B-1----:R-:W-:-:S04]  /*20f0*/  FMUL.FTZ R2, R8, UR4 ;  /* 0x0000000408027c20 */ /* 0x002fc80008410000 */
[----:B------:R1:W-:-:S15]  /*2100*/  MUFU.TANH R133, R2 ;  /* 0x0000000200857308 */ /* 0x0003de0000002400 */
[----:B------:R-:W-:-:S04]  /*2110*/  NOP ;  /* 0x0000000000007918 */ /* 0x000fc80000000000 */
[----:B------:R-:W-:Y:S01]  /*2120*/  FMUL.FTZ R6, R6, UR4 ;  /* 0x0000000406067c20 */ /* 0x000fe20008410000 */
[----:B-1----:R-:W-:-:S03]  /*2130*/  FMUL.FTZ R2, R9, UR4 ;  /* 0x0000000409027c20 */ /* 0x002fc60008410000 */
[----:B------:R1:W-:Y:S08]  /*2140*/  MUFU.TANH R141, R6 ;  /* 0x00000006008d7308 */ /* 0x0003f00000002400 */
[----:B------:R3:W-:Y:S01]  /*2150*/  MUFU.TANH R120, R2 ;  /* 0x0000000200787308 */ /* 0x0007e20000002400 */
[----:B-1----:R-:W-:-:S07]  /*2160*/  FMUL.FTZ R6, R18, UR4 ;  /* 0x0000000412067c20 */ /* 0x002fce0008410000 */
[----:B------:R-:W-:Y:S01]  /*2170*/  MUFU.TANH R39, R6 ;  /* 0x0000000600277308 */ /* 0x000fe20000002400 */
[----:B---3--:R-:W-:-:S07]  /*2180*/  FMUL.FTZ R2, R10, UR4 ;  /* 0x000000040a027c20 */ /* 0x008fce0008410000 */
[----:B------:R1:W-:Y:S02]  /*2190*/  MUFU.TANH R153, R2 ;  /* 0x0000000200997308 */ /* 0x0003e40000002400 */
[----:B-1----:R-:W-:Y:S02]  /*21a0*/  FMUL.FTZ R2, R11, UR4 ;  /* 0x000000040b027c20 */ /* 0x002fe40008410000 */
[C---:B------:R-:W-:Y:S04]  /*21b0*/  HMMA.16816.F32.BF16 R8, R12.reuse, R114, R56 ;  /* 0x000000720c08723c */ /* 0x040fe80000041838 */
[----:B------:R1:W-:Y:S02]  /*21c0*/  MUFU.TANH R152, R2 ;  /* 0x0000000200987308 */ /* 0x0003e40000002400 */
[C---:B------:R-:W-:Y:S06]  /*21d0*/  HMMA.16816.F32.BF16 R112, R12.reuse, R98, R64 ;  /* 0x000000620c70723c */ /* 0x040fec0000041840 */
[----:B------:R-:W-:Y:S01]  /*21e0*/  HMMA.16816.F32.BF16 R96, R12, R86, R40 ;  /* 0x000000560c60723c */ /* 0x000fe20000041828 */
[----:B-1----:R-:W-:-:S06]  /*21f0*/  FMUL.FTZ R2, R20, UR4 ;  /* 0x0000000414027c20 */ /* 0x002fcc0008410000 */
[----:B------:R-:W-:Y:S01]  /*2200*/  FMUL.FTZ R13, R19, UR4 ;  /* 0x00000004130d7c20 */ /* 0x000fe20008410000 */
[----:B------:R1:W-:Y:S04]  /*2210*/  MUFU.TANH R117, R2 ;  /* 0x0000000200757308 */ /* 0x0003e80000002400 */
        /* <DEDUP_REMOVED lines=12> */
[----:B---3--:R-:W-:Y:S01]  /*22e0*/  FMUL.FTZ R13, R110, UR4 ;  /* 0x000000046e0d7c20 */ /* 0x008fe20008410000 */
[----:B-1----:R-:W-:-:S06]  /*22f0*/  FMUL.FTZ R2, R23, UR4 ;  /* 0x0000000417027c20 */ /* 0x002fcc0008410000 */
[----:B------:R1:W-:Y:S02]  /*2300*/  MUFU.TANH R148, R2 ;  /* 0x0000000200947308 */ /* 0x0003e40000002400 */
[----:B-1----:R-:W-:-:S06]  /*2310*/  FMUL.FTZ R2, R24, UR4 ;  /* 0x0000000418027c20 */ /* 0x002fcc0008410000 */
[----:B------:R-:W-:Y:S08]  /*2320*/  MUFU.TANH R24, R11 ;  /* 0x0000000b00187308 */ /* 0x000ff00000002400 */
[----:B------:R1:W-:Y:S02]  /*2330*/  MUFU.TANH R107, R2 ;  /* 0x00000002006b7308 */ /* 0x0003e40000002400 */
[----:B-1----:R-:W-:-:S06]  /*2340*/  FMUL.FTZ R2, R25, UR4 ;  /* 0x0000000419027c20 */ /* 0x002fcc0008410000 */
[----:B------:R1:W-:Y:S02]  /*2350*/  MUFU.TANH R106, R2 ;  /* 0x00000002006a7308 */ /* 0x0003e40000002400 */
[----:B-1----:R-:W-:-:S06]  /*2360*/  FMUL.FTZ R2, R26, UR4 ;  /* 0x000000041a027c20 */ /* 0x002fcc0008410000 */
[----:B------:R1:W-:Y:S02]  /*2370*/  MUFU.TANH R145, R2 ;  /* 0x0000000200917308 */ /* 0x0003e40000002400 */
[----:B-1----:R-:W-:-:S06]  /*2380*/  FMUL.FTZ R2, R27, UR4 ;  /* 0x000000041b027c20 */ /* 0x002fcc0008410000 */
[----:B------:R1:W-:Y:S02]  /*2390*/  MUFU.TANH R144, R2 ;  /* 0x0000000200907308 */ /* 0x0003e40000002400 */
[----:B-1----:R-:W-:Y:S01]  /*23a0*/  FMUL.FTZ R2, R4, UR4 ;  /* 0x0000000404027c20 */ /* 0x002fe20008410000 */
[----:B------:R-:W-:-:S05]  /*23b0*/  IMAD.SHL.U32 R4, R124, 0x2, RZ ;  /* 0x000000027c047824 */ /* 0x000fca00078e00ff */
[----:B------:R1:W-:Y:S02]  /*23c0*/  MUFU.TANH R122, R2 ;  /* 0x00000002007a7308 */ /* 0x0003e40000002400 */
[----:B-1----:R-:W-:Y:S01]  /*23d0*/  FMUL.FTZ R2, R5, UR4 ;  /* 0x0000000405027c20 */ /* 0x002fe20008410000 */
[----:B------:R-:W-:Y:S02]  /*23e0*/  LOP3.LUT R5, R4, 0x6, RZ, 0xc0, !PT ;  /* 0x0000000604057812 */ /* 0x000fe400078ec0ff */
[----:B------:R-:W-:-:S03]  /*23f0*/  SHF.R.S32.HI R4, RZ, 0x1f, R3 ;  /* 0x0000001fff047819 */ /* 0x000fc60000011403 */
[----:B------:R1:W-:Y:S01]  /*2400*/  MUFU.TANH R124, R2 ;  /* 0x00000002007c7308 */ /* 0x0003e20000002400 */
[----:B------:R-:W-:Y:S01]  /*2410*/  LEA.HI R4, R4, R3, RZ, 0x2 ;  /* 0x0000000304047211 */ /* 0x000fe200078f10ff */
[----:B------:R-:W-:Y:S01]  /*2420*/  FMUL.FTZ R3, R7, UR4 ;  /* 0x0000000407037c20 */ /* 0x000fe20008410000 */
[----:B------:R-:W-:Y:S02]  /*2430*/  FMUL.FTZ R7, R17, UR4 ;  /* 0x0000000411077c20 */ /* 0x000fe40008410000 */
[----:B------:R-:W-:-:S03]  /*2440*/  SHF.R.S32.HI R207, RZ, 0x2, R4 ;  /* 0x00000002ffcf7819 */ /* 0x000fc60000011404 */
[----:B------:R3:W-:Y:S02]  /*2450*/  MUFU.TANH R137, R3 ;  /* 0x0000000300897308 */ /* 0x0007e40000002400 */
[----:B------:R4:W-:Y:S06]  /*2460*/  STL [R1+0x40], R207 ;  /* 0x000040cf01007387 */ /* 0x0009ec0000100800 */
[----:B------:R-:W-:Y:S01]  /*2470*/  MUFU.TANH R7, R7 ;  /* 0x0000000700077308 */ /* 0x000fe20000002400 */
[----:B-1----:R-:W-:Y:S02]  /*2480*/  IMAD R2, R105, 0x80, R5 ;  /* 0x0000008069027824 */ /* 0x002fe400078e0205 */
[----:B------:R-:W-:-:S02]  /*2490*/  FMUL.FTZ R5, R16, UR4 ;  /* 0x0000000410057c20 */ /* 0x000fc40008410000 */
[C---:B------:R-:W-:Y:S01]  /*24a0*/  VIADD R25, R2.reuse, 0x8 ;  /* 0x0000000802197836 */ /* 0x040fe20000000000 */
[C---:B------:R-:W-:Y:S01]  /*24b0*/  IADD3 R26, R2.reuse, 0x1, RZ ;  /* 0x00000001021a7810 */ /* 0x040fe20007ffe0ff */
[C---:B------:R-:W-:Y:S02]  /*24c0*/  VIADD R28, R2.reuse, 0x9 ;  /* 0x00000009021c7836 */ /* 0x040fe40000000000 */
[----:B------:R-:W1:Y:S01]  /*24d0*/  MUFU.TANH R5, R5 ;  /* 0x0000000500057308 */ /* 0x000e620000002400 */
[----:B---3--:R-:W-:Y:S01]  /*24e0*/  IMAD R3, R223, 0x10, R206 ;  /* 0x00000010df037824 */ /* 0x008fe200078e02ce */
[C---:B------:R-:W-:Y:S01]  /*24f0*/  IADD3 R27, R2.reuse, 0x10, RZ ;  /* 0x00000010021b7810 */ /* 0x040fe20007ffe0ff */
[C---:B------:R-:W-:Y:S01]  /*2500*/  VIADD R29, R2.reuse, 0x11 ;  /* 0x00000011021d7836 */ /* 0x040fe20000000000 */
[C---:B------:R-:W-:Y:S01]  /*2510*/  IADD3 R30, R2.reuse, 0x19, RZ ;  /* 0x00000019021e7810 */ /* 0x040fe20007ffe0ff */
[C---:B------:R-:W-:Y:S01]  /*2520*/  VIADD R31, R2.reuse, 0x18 ;  /* 0x00000018021f7836 */ /* 0x040fe20000000000 */
[----:B------:R-:W-:Y:S01]  /*2530*/  IADD3 R3, R3, 0x1, R207 ;  /* 0x0000000103037810 */ /* 0x000fe20007ffe0cf */
[C---:B------:R-:W-:Y:S01]  /*2540*/  VIADD R33, R2.reuse, 0x20 ;  /* 0x0000002002217836 */ /* 0x040fe20000000000 */
[C---:B------:R-:W-:Y:S01]  /*2550*/  IADD3 R34, R2.reuse, 0x28, RZ ;  /* 0x0000002802227810 */ /* 0x040fe20007ffe0ff */
[----:B------:R-:W-:Y:S01]  /*2560*/  VIADD R32, R2, 0x21 ;  /* 0x0000002102207836 */ /* 0x000fe20000000000 */
[----:B------:R-:W-:Y:S01]  /*2570*/  IADD3 R3, R104, -UR18, R3 ;  /* 0x8000001268037c10 */ /* 0x000fe2000fffe003 */
[C---:B------:R-:W-:Y:S01]  /*2580*/  VIADD R36, R2.reuse, 0x29 ;  /* 0x0000002902247836 */ /* 0x040fe20000000000 */
[C---:B------:R-:W-:Y:S01]  /*2590*/  IADD3 R37, R2.reuse, 0x31, RZ ;  /* 0x0000003102257810 */ /* 0x040fe20007ffe0ff */
[C---:B------:R-:W-:Y:S01]  /*25a0*/  VIADD R35, R2.reuse, 0x30 ;  /* 0x0000003002237836 */ /* 0x040fe20000000000 */
[----:B------:R-:W-:Y:S01]  /*25b0*/  IADD3 R14, R3, UR17, RZ ;  /* 0x00000011030e7c10 */ /* 0x000fe2000fffe0ff */
[C---:B------:R-:W-:Y:S01]  /*25c0*/  VIADD R41, R2.reuse, 0x38 ;  /* 0x0000003802297836 */ /* 0x040fe20000000000 */
[C---:B------:R-:W-:Y:S01]  /*25d0*/  IADD3 R44, R2.reuse, 0x40, RZ ;  /* 0x00000040022c7810 */ /* 0x040fe20007ffe0ff */
[----:B------:R-:W-:Y:S01]  /*25e0*/  VIADD R42, R2, 0x39 ;  /* 0x00000039022a7836 */ /* 0x000fe20000000000 */
[----:B------:R-:W-:Y:S01]  /*25f0*/  VIMNMX R4, R14, R104, PT ;  /* 0x000000680e047248 */ /* 0x000fe20003fe0100 */
[C---:B------:R-:W-:Y:S01]  /*2600*/  VIADD R46, R2.reuse, 0x41 ;  /* 0x00000041022e7836 */ /* 0x040fe20000000000 */
[C---:B------:R-:W-:Y:S01]  /*2610*/  IADD3 R71, R2.reuse, 0x49, RZ ;  /* 0x0000004902477810 */ /* 0x040fe20007ffe0ff */
[C---:B------:R-:W-:Y:S01]  /*2620*/  VIADD R69, R2.reuse, 0x48 ;  /* 0x0000004802457836 */ /* 0x040fe20000000000 */
[CC--:B------:R-:W-:Y:S01]  /*2630*/  ISETP.GE.AND P3, PT, R2.reuse, R4.reuse, PT ;  /* 0x000000040200720c */ /* 0x0c0fe20003f66270 */
[----:B------:R-:W-:Y:S01]  /*2640*/  VIADD R72, R2, 0x50 ;  /* 0x0000005002487836 */ /* 0x000fe20000000000 */
[-C--:B------:R-:W-:Y:S01]  /*2650*/  ISETP.GE.AND P2, PT, R26, R4.reuse, PT ;  /* 0x000000041a00720c */ /* 0x080fe20003f46270 */
[C---:B------:R-:W-:Y:S01]  /*2660*/  VIADD R74, R2.reuse, 0x51 ;  /* 0x00000051024a7836 */ /* 0x040fe20000000000 */
[-C--:B------:R-:W-:Y:S01]  /*2670*/  ISETP.GE.AND P1, PT, R25, R4.reuse, PT ;  /* 0x000000041900720c */ /* 0x080fe20003f26270 */
[C---:B------:R-:W-:Y:S01]  /*2680*/  VIADD R75, R2.reuse, 0x59 ;  /* 0x00000059024b7836 */ /* 0x040fe20000000000 */
[----:B------:R-:W-:Y:S01]  /*2690*/  FSEL R15, R205, -INF , !P3 ;  /* 0xff800000cd0f7808 */ /* 0x000fe20005800000 */
[----:B------:R-:W-:Y:S01]  /*26a0*/  VIADD R79, R2, 0x60 ;  /* 0x00000060024f7836 */ /* 0x000fe20000000000 */
[----:B--2---:R-:W-:Y:S01]  /*26b0*/  FSEL R16, R204, -INF , !P2 ;  /* 0xff800000cc107808 */ /* 0x004fe20005000000 */
[----:B------:R-:W-:Y:S01]  /*26c0*/  VIADD R78, R2, 0x61 ;  /* 0x00000061024e7836 */ /* 0x000fe20000000000 */
[----:B------:R-:W-:Y:S01]  /*26d0*/  ISETP.GE.AND P0, PT, R28, R4, PT ;  /* 0x000000041c00720c */ /* 0x000fe20003f06270 */
[----:B------:R-:W-:Y:S01]  /*26e0*/  VIADD R81, R2, 0x68 ;  /* 0x0000006802517836 */ /* 0x000fe20000000000 */
[----:B-1----:R-:W-:Y:S01]  /*26f0*/  FSEL R19, R5, -INF , !P1 ;  /* 0xff80000005137808 */ /* 0x002fe20004800000 */
[----:B------:R-:W-:Y:S01]  /*2700*/  FMUL.FTZ R5, R108, UR4 ;  /* 0x000000046c057c20 */ /* 0x000fe20008410000 */
[----:B------:R-:W-:Y:S01]  /*2710*/  FMNMX.FTZ R3, R15, R16, !PT ;  /* 0x000000100f037209 */ /* 0x000fe20007810000 */
[C---:B------:R-:W-:Y:S01]  /*2720*/  VIADD R84, R2.reuse, 0x70 ;  /* 0x0000007002547836 */ /* 0x040fe20000000000 */
[----:B------:R-:W-:Y:S01]  /*2730*/  ISETP.GE.AND P2, PT, R27, R4, PT ;  /* 0x000000041b00720c */ /* 0x000fe20003f46270 */
[----:B------:R1:W2:Y:S01]  /*2740*/  MUFU.TANH R10, R5 ;  /* 0x00000005000a7308 */ /* 0x0002a20000002400 */
[----:B------:R-:W-:Y:S01]  /*2750*/  FSEL R18, R7, -INF , !P0 ;  /* 0xff80000007127808 */ /* 0x000fe20004000000 */
[----:B------:R-:W-:Y:S01]  /*2760*/  VIADD R85, R2, 0x71 ;  /* 0x0000007102557836 */ /* 0x000fe20000000000 */
[----:B------:R-:W-:-:S02]  /*2770*/  FMNMX.FTZ R3, R19, R3, !PT ;  /* 0x0000000313037209 */ /* 0x000fc40007810000 */
[-C--:B------:R-:W-:Y:S02]  /*2780*/  ISETP.GE.AND P1, PT, R29, R4.reuse, PT ;  /* 0x000000041d00720c */ /* 0x080fe40003f26270 */
[----:B------:R-:W-:Y:S02]  /*2790*/  FSEL R17, R202, -INF , !P2 ;  /* 0xff800000ca117808 */ /* 0x000fe40005000000 */
[----:B------:R-:W-:Y:S02]  /*27a0*/  FMNMX.FTZ R3, R18, R3, !PT ;  /* 0x0000000312037209 */ /* 0x000fe40007810000 */
[-C--:B------:R-:W-:Y:S02]  /*27b0*/  ISETP.GE.AND P0, PT, R31, R4.reuse, PT ;  /* 0x000000041f00720c */ /* 0x080fe40003f06270 */
[----:B------:R-:W-:Y:S02]  /*27c0*/  FSEL R20, R203, -INF , !P1 ;  /* 0xff800000cb147808 */ /* 0x000fe40004800000 */
[----:B------:R-:W-:Y:S01]  /*27d0*/  FMNMX.FTZ R3, R17, R3, !PT ;  /* 0x0000000311037209 */ /* 0x000fe20007810000 */
[----:B-1----:R-:W-:Y:S01]  /*27e0*/  FMUL.FTZ R5, R109, UR4 ;  /* 0x000000046d057c20 */ /* 0x002fe20008410000 */
[----:B------:R-:W-:-:S02]  /*27f0*/  ISETP.GE.AND P2, PT, R30, R4, PT ;  /* 0x000000041e00720c */ /* 0x000fc40003f46270 */
[----:B------:R-:W-:Y:S01]  /*2800*/  FSEL R21, R6, -INF , !P0 ;  /* 0xff80000006157808 */ /* 0x000fe20004000000 */
[----:B------:R1:W3:Y:S01]  /*2810*/  MUFU.TANH R9, R5 ;  /* 0x0000000500097308 */ /* 0x0002e20000002400 */
[----:B------:R-:W-:Y:S02]  /*2820*/  FMNMX.FTZ R3, R20, R3, !PT ;  /* 0x0000000314037209 */ /* 0x000fe40007810000 */
[-C--:B------:R-:W-:Y:S02]  /*2830*/  ISETP.GE.AND P1, PT, R33, R4.reuse, PT ;  /* 0x000000042100720c */ /* 0x080fe40003f26270 */
[----:B------:R-:W-:Y:S02]  /*2840*/  FSEL R22, R8, -INF , !P2 ;  /* 0xff80000008167808 */ /* 0x000fe40005000000 */
[----:B------:R-:W-:Y:S02]  /*2850*/  FMNMX.FTZ R3, R21, R3, !PT ;  /* 0x0000000315037209 */ /* 0x000fe40007810000 */
[----:B------:R-:W-:-:S02]  /*2860*/  ISETP.GE.AND P0, PT, R32, R4, PT ;  /* 0x000000042000720c */ /* 0x000fc40003f06270 */
[----:B------:R-:W-:Y:S02]  /*2870*/  FSEL R23, R200, -INF , !P1 ;  /* 0xff800000c8177808 */ /* 0x000fe40004800000 */
[----:B------:R-:W-:Y:S02]  /*2880*/  FMNMX.FTZ R3, R22, R3, !PT ;  /* 0x0000000316037209 */ /* 0x000fe40007810000 */
[-C--:B------:R-:W-:Y:S01]  /*2890*/  ISETP.GE.AND P2, PT, R34, R4.reuse, PT ;  /* 0x000000042200720c */ /* 0x080fe20003f46270 */
[----:B-1----:R-:W-:Y:S01]  /*28a0*/  FMUL.FTZ R5, R112, UR4 ;  /* 0x0000000470057c20 */ /* 0x002fe20008410000 */
[----:B------:R-:W-:Y:S02]  /*28b0*/  FSEL R43, R201, -INF , !P0 ;  /* 0xff800000c92b7808 */ /* 0x000fe40004000000 */
[----:B------:R-:W-:Y:S01]  /*28c0*/  FMNMX.FTZ R3, R23, R3, !PT ;  /* 0x0000000317037209 */ /* 0x000fe20007810000 */
[----:B------:R1:W5:Y:S01]  /*28d0*/  MUFU.TANH R7, R5 ;  /* 0x0000000500077308 */ /* 0x0003620000002400 */
[----:B------:R-:W-:-:S02]  /*28e0*/  ISETP.GE.AND P1, PT, R36, R4, PT ;  /* 0x000000042400720c */ /* 0x000fc40003f26270 */
[----:B--2---:R-:W-:Y:S02]  /*28f0*/  FSEL R45, R10, -INF , !P2 ;  /* 0xff8000000a2d7808 */ /* 0x004fe40005000000 */
[----:B------:R-:W-:Y:S02]  /*2900*/  FMNMX.FTZ R3, R43, R3, !PT ;  /* 0x000000032b037209 */ /* 0x000fe40007810000 */
[-C--:B------:R-:W-:Y:S02]  /*2910*/  ISETP.GE.AND P0, PT, R35, R4.reuse, PT ;  /* 0x000000042300720c */ /* 0x080fe40003f06270 */
[----:B---3--:R-:W-:Y:S02]  /*2920*/  FSEL R47, R9, -INF , !P1 ;  /* 0xff800000092f7808 */ /* 0x008fe40004800000 */
[----:B------:R-:W-:Y:S02]  /*2930*/  FMNMX.FTZ R3, R45, R3, !PT ;  /* 0x000000032d037209 */ /* 0x000fe40007810000 */
[----:B------:R-:W-:-:S02]  /*2940*/  ISETP.GE.AND P2, PT, R37, R4, PT ;  /* 0x000000042500720c */ /* 0x000fc40003f46270 */
[----:B------:R-:W-:Y:S01]  /*2950*/  FSEL R48, R198, -INF , !P0 ;  /* 0xff800000c6307808 */ /* 0x000fe20004000000 */
[----:B-1----:R-:W-:Y:S01]  /*2960*/  FMUL.FTZ R5, R113, UR4 ;  /* 0x0000000471057c20 */ /* 0x002fe20008410000 */
[----:B------:R-:W-:Y:S02]  /*2970*/  FMNMX.FTZ R3, R47, R3, !PT ;  /* 0x000000032f037209 */ /* 0x000fe40007810000 */
[-C--:B------:R-:W-:Y:S01]  /*2980*/  ISETP.GE.AND P1, PT, R41, R4.reuse, PT ;  /* 0x000000042900720c */ /* 0x080fe20003f26270 */
[----:B------:R1:W2:Y:S01]  /*2990*/  MUFU.TANH R6, R5 ;  /* 0x0000000500067308 */ /* 0x0002a20000002400 */
[----:B------:R-:W-:Y:S02]  /*29a0*/  FSEL R49, R199, -INF , !P2 ;  /* 0xff800000c7317808 */ /* 0x000fe40005000000 */
[----:B------:R-:W-:Y:S02]  /*29b0*/  FMNMX.FTZ R3, R48, R3, !PT ;  /* 0x0000000330037209 */ /* 0x000fe40007810000 */
[----:B------:R-:W-:-:S02]  /*29c0*/  ISETP.GE.AND P0, PT, R42, R4, PT ;  /* 0x000000042a00720c */ /* 0x000fc40003f06270 */
[----:B-----5:R-:W-:Y:S02]  /*29d0*/  FSEL R51, R7, -INF , !P1 ;  /* 0xff80000007337808 */ /* 0x020fe40004800000 */
[----:B------:R-:W-:Y:S02]  /*29e0*/  FMNMX.FTZ R3, R49, R3, !PT ;  /* 0x0000000331037209 */ /* 0x000fe40007810000 */
[-C--:B------:R-:W-:Y:S02]  /*29f0*/  ISETP.GE.AND P2, PT, R44, R4.reuse, PT ;  /* 0x000000042c00720c */ /* 0x080fe40003f46270 */
[----:B------:R-:W-:Y:S01]  /*2a00*/  FMNMX.FTZ R3, R51, R3, !PT ;  /* 0x0000000333037209 */ /* 0x000fe20007810000 */
[----:B------:R-:W-:Y:S01]  /*2a10*/  BAR.SYNC.DEFER_BLOCKING 0x0 ;  /* 0x0000000000007b1d */ /* 0x000fe20000010000 */
[----:B------:R-:W-:Y:S01]  /*2a20*/  ISETP.GE.AND P1, PT, R46, R4, PT ;  /* 0x000000042e00720c */ /* 0x000fe20003f26270 */
[----:B-1----:R-:W-:Y:S01]  /*2a30*/  FMUL.FTZ R5, R100, UR4 ;  /* 0x0000000464057c20 */ /* 0x002fe20008410000 */
[----:B--2---:R-:W-:-:S02]  /*2a40*/  FSEL R54, R6, -INF , !P0 ;  /* 0xff80000006367808 */ /* 0x004fc40004000000 */
[----:B------:R-:W-:Y:S01]  /*2a50*/  FSEL R56, R195, -INF , !P2 ;  /* 0xff800000c3387808 */ /* 0x000fe20005000000 */
[----:B------:R1:W2:Y:S01]  /*2a60*/  MUFU.TANH R10, R5 ;  /* 0x00000005000a7308 */ /* 0x0002a20000002400 */
[----:B------:R-:W-:Y:S02]  /*2a70*/  FMNMX.FTZ R3, R54, R3, !PT ;  /* 0x0000000336037209 */ /* 0x000fe40007810000 */
[-C--:B------:R-:W-:Y:S02]  /*2a80*/  ISETP.GE.AND P0, PT, R69, R4.reuse, PT ;  /* 0x000000044500720c */ /* 0x080fe40003f06270 */
[----:B------:R-:W-:Y:S02]  /*2a90*/  FSEL R64, R196, -INF , !P1 ;  /* 0xff800000c4407808 */ /* 0x000fe40004800000 */
[----:B------:R-:W-:Y:S02]  /*2aa0*/  FMNMX.FTZ R3, R56, R3, !PT ;  /* 0x0000000338037209 */ /* 0x000fe40007810000 */
[----:B------:R-:W-:-:S02]  /*2ab0*/  ISETP.GE.AND P2, PT, R71, R4, PT ;  /* 0x000000044700720c */ /* 0x000fc40003f46270 */
[----:B------:R-:W-:Y:S02]  /*2ac0*/  FMNMX.FTZ R3, R64, R3, !PT ;  /* 0x0000000340037209 */ /* 0x000fe40007810000 */
[-C--:B------:R-:W-:Y:S02]  /*2ad0*/  ISETP.GE.AND P1, PT, R72, R4.reuse, PT ;  /* 0x000000044800720c */ /* 0x080fe40003f26270 */
[----:B------:R-:W-:Y:S01]  /*2ae0*/  IADD3 R76, R2, 0x58, RZ ;  /* 0x00000058024c7810 */ /* 0x000fe20007ffe0ff */
[----:B-1----:R-:W-:Y:S01]  /*2af0*/  FMUL.FTZ R5, R101, UR4 ;  /* 0x0000000465057c20 */ /* 0x002fe20008410000 */
[----:B--2---:R-:W-:Y:S02]  /*2b00*/  FSEL R63, R10, -INF , !P0 ;  /* 0xff8000000a3f7808 */ /* 0x004fe40004000000 */
[----:B------:R-:W-:Y:S01]  /*2b10*/  ISETP.GE.AND P0, PT, R74, R4, PT ;  /* 0x000000044a00720c */ /* 0x000fe20003f06270 */
[----:B------:R1:W2:Y:S01]  /*2b20*/  MUFU.TANH R9, R5 ;  /* 0x0000000500097308 */ /* 0x0002a20000002400 */
[----:B------:R-:W-:-:S02]  /*2b30*/  FMNMX.FTZ R3, R63, R3, !PT ;  /* 0x000000033f037209 */ /* 0x000fc40007810000 */
[----:B------:R-:W-:Y:S02]  /*2b40*/  FSEL R80, R77, -INF , !P1 ;  /* 0xff8000004d507808 */ /* 0x000fe40004800000 */
[----:B------:R-:W-:Y:S02]  /*2b50*/  FSEL R82, R181, -INF , !P0 ;  /* 0xff800000b5527808 */ /* 0x000fe40004000000 */
[-C--:B------:R-:W-:Y:S02]  /*2b60*/  ISETP.GE.AND P1, PT, R75, R4.reuse, PT ;  /* 0x000000044b00720c */ /* 0x080fe40003f26270 */
[----:B------:R-:W-:Y:S02]  /*2b70*/  ISETP.GE.AND P0, PT, R79, R4, PT ;  /* 0x000000044f00720c */ /* 0x000fe40003f06270 */
[----:B------:R-:W-:Y:S02]  /*2b80*/  IADD3 R83, R2, 0x69, RZ ;  /* 0x0000006902537810 */ /* 0x000fe40007ffe0ff */
[----:B------:R-:W-:-:S02]  /*2b90*/  FSEL R62, R61, -INF , !P0 ;  /* 0xff8000003d3e7808 */ /* 0x000fc40004000000 */
[-C--:B------:R-:W-:Y:S01]  /*2ba0*/  ISETP.GE.AND P0, PT, R83, R4.reuse, PT ;  /* 0x000000045300720c */ /* 0x080fe20003f06270 */
[----:B-1----:R-:W-:Y:S01]  /*2bb0*/  FMUL.FTZ R5, R96, UR4 ;  /* 0x0000000460057c20 */ /* 0x002fe20008410000 */
[----:B--2---:R-:W-:Y:S02]  /*2bc0*/  FSEL R70, R9, -INF , !P2 ;  /* 0xff80000009467808 */ /* 0x004fe40005000000 */
[----:B------:R-:W-:Y:S01]  /*2bd0*/  ISETP.GE.AND P2, PT, R76, R4, PT ;  /* 0x000000044c00720c */ /* 0x000fe20003f46270 */
[----:B------:R1:W2:Y:S01]  /*2be0*/  MUFU.TANH R8, R5 ;  /* 0x0000000500087308 */ /* 0x0002a20000002400 */
[----:B------:R-:W-:Y:S02]  /*2bf0*/  FMNMX.FTZ R3, R70, R3, !PT ;  /* 0x0000000346037209 */ /* 0x000fe40007810000 */
[----:B------:R-:W-:Y:S02]  /*2c00*/  IADD3 R53, R2, 0x78, RZ ;  /* 0x0000007802357810 */ /* 0x000fe40007ffe0ff */
[----:B------:R-:W-:-:S04]  /*2c10*/  FMNMX.FTZ R3, R80, R3, !PT ;  /* 0x0000000350037209 */ /* 0x000fc80007810000 */
[----:B------:R-:W-:Y:S01]  /*2c20*/  FMNMX.FTZ R3, R82, R3, !PT ;  /* 0x0000000352037209 */ /* 0x000fe20007810000 */
[----:B-1----:R-:W-:Y:S01]  /*2c30*/  FMUL.FTZ R5, R97, UR4 ;  /* 0x0000000461057c20 */ /* 0x002fe20008410000 */
[----:B--2---:R-:W-:Y:S02]  /*2c40*/  FSEL R77, R8, -INF , !P2 ;  /* 0xff800000084d7808 */ /* 0x004fe40005000000 */
[-C--:B------:R-:W-:Y:S01]  /*2c50*/  ISETP.GE.AND P2, PT, R78, R4.reuse, PT ;  /* 0x000000044e00720c */ /* 0x080fe20003f46270 */
[----:B------:R1:W2:Y:S01]  /*2c60*/  MUFU.TANH R6, R5 ;  /* 0x0000000500067308 */ /* 0x0002a20000002400 */
[----:B------:R-:W-:Y:S02]  /*2c70*/  FMNMX.FTZ R3, R77, R3, !PT ;  /* 0x000000034d037209 */ /* 0x000fe40007810000 */
[----:B------:R-:W-:Y:S02]  /*2c80*/  FSEL R61, R170, -INF , !P2 ;  /* 0xff800000aa3d7808 */ /* 0x000fe40005000000 */
[----:B------:R-:W-:-:S04]  /*2c90*/  ISETP.GE.AND P2, PT, R84, R4, PT ;  /* 0x000000045400720c */ /* 0x000fc80003f46270 */
[----:B------:R-:W-:Y:S01]  /*2ca0*/  FSEL R67, R52, -INF , !P2 ;  /* 0xff80000034437808 */ /* 0x000fe20005000000 */
[----:B------:R-:W-:Y:S02]  /*2cb0*/  VIADD R52, R2, 0x79 ;  /* 0x0000007902347836 */ /* 0x000fe40000000000 */
[----:B-1----:R-:W-:Y:S01]  /*2cc0*/  FMUL.FTZ R5, R92, UR4 ;  /* 0x000000045c057c20 */ /* 0x002fe20008410000 */
[----:B--2---:R-:W-:Y:S02]  /*2cd0*/  FSEL R68, R6, -INF , !P1 ;  /* 0xff80000006447808 */ /* 0x004fe40004800000 */
[----:B------:R-:W-:Y:S01]  /*2ce0*/  ISETP.GE.AND P1, PT, R81, R4, PT ;  /* 0x000000045100720c */ /* 0x000fe20003f26270 */
[----:B------:R1:W2:Y:S01]  /*2cf0*/  MUFU.TANH R9, R5 ;  /* 0x0000000500097308 */ /* 0x0002a20000002400 */
[----:B------:R-:W-:-:S04]  /*2d00*/  FMNMX.FTZ R3, R68, R3, !PT ;  /* 0x0000000344037209 */ /* 0x000fc80007810000 */
        /* <DEDUP_REMOVED lines=8> */
[----:B------:R-:W-:Y:S01]  /*2d90*/  ISETP.GE.AND P1, PT, R52, R4, PT ;  /* 0x000000043400720c */ /* 0x000fe20003f26270 */
[----:B-1----:R-:W-:Y:S01]  /*2da0*/  FMUL.FTZ R5, R88, UR4 ;  /* 0x0000000458057c20 */ /* 0x002fe20008410000 */
[----:B--2---:R-:W-:-:S02]  /*2db0*/  FSEL R58, R7, -INF , !P0 ;  /* 0xff800000073a7808 */ /* 0x004fc40004000000 */
[----:B------:R-:W-:Y:S01]  /*2dc0*/  ISETP.GE.AND P0, PT, R53, R4, PT ;  /* 0x000000043500720c */ /* 0x000fe20003f06270 */
[----:B------:R1:W2:Y:S01]  /*2dd0*/  MUFU.TANH R6, R5 ;  /* 0x0000000500067308 */ /* 0x0002a20000002400 */
[----:B------:R-:W-:-:S04]  /*2de0*/  FMNMX.FTZ R3, R58, R3, !PT ;  /* 0x000000033a037209 */ /* 0x000fc80007810000 */
[----:B------:R-:W-:-:S04]  /*2df0*/  FMNMX.FTZ R3, R67, R3, !PT ;  /* 0x0000000343037209 */ /* 0x000fc80007810000 */
[----:B------:R-:W-:Y:S01]  /*2e00*/  FMNMX.FTZ R3, R73, R3, !PT ;  /* 0x0000000349037209 */ /* 0x000fe20007810000 */
[----:B-1----:R-:W-:Y:S01]  /*2e10*/  FMUL.FTZ R5, R89, UR4 ;  /* 0x0000000459057c20 */ /* 0x002fe20008410000 */
[----:B--2---:R-:W-:Y:S02]  /*2e20*/  FSEL R66, R6, -INF , !P0 ;  /* 0xff80000006427808 */ /* 0x004fe40004000000 */
[----:B------:R-:W-:Y:S02]  /*2e30*/  ISETP.NE.AND P0, PT, R209, 0x1, PT ;  /* 0x00000001d100780c */ /* 0x000fe40003f05270 */
[----:B------:R-:W-:Y:S01]  /*2e40*/  FMNMX.FTZ R3, R66, R3, !PT ;  /* 0x0000000342037209 */ /* 0x000fe20007810000 */
[----:B------:R-:W1:Y:S02]  /*2e50*/  MUFU.TANH R5, R5 ;  /* 0x0000000500057308 */ /* 0x000e640000002400 */
[----:B-1----:R-:W-:-:S04]  /*2e60*/  FSEL R65, R5, -INF , !P1 ;  /* 0xff80000005417808 */ /* 0x002fc80004800000 */
[----:B------:R-:W-:-:S04]  /*2e70*/  FMNMX.FTZ R12, R65, R3, !PT ;  /* 0x00000003410c7209 */ /* 0x000fc80007810000 */
[----:B----4-:R-:W-:Y:S05]  /*2e80*/  @!P0 BRA `(.L_x_268) ;  /* 0x0000000000588947 */ /* 0x010fea0003800000 */
        /* <DEDUP_REMOVED lines=22> */
.L_x_268:
[----:B------:R-:W2:Y:S01]  /*2ff0*/  SHFL.BFLY PT, R40, R12, 0x2, 0x1f ;  /* 0x0c401f000c287f89 */ /* 0x000ea200000e0000 */
[----:B------:R-:W-:Y:S01]  /*3000*/  FMUL.FTZ R3, R111, UR4 ;  /* 0x000000046f037c20 */ /* 0x000fe20008410000 */
[----:B------:R-:W-:Y:S01]  /*3010*/  ULDC UR6, c[0x0][0x2ec] ;  /* 0x0000bb0000067ab9 */ /* 0x000fe20000000800 */
[----:B-1----:R-:W-:Y:S01]  /*3020*/  VIADDMNMX R5, R14, 0x8, R104, PT ;  /* 0x000000080e057846 */ /* 0x002fe20003800168 */
[----:B------:R-:W1:Y:S03]  /*3030*/  MUFU.TANH R13, R13 ;  /* 0x0000000d000d7308 */ /* 0x000e660000002400 */
[-C--:B------:R-:W-:Y:S02]  /*3040*/  ISETP.GE.AND P3, PT, R2, R5.reuse, PT ;  /* 0x000000050200720c */ /* 0x080fe40003f66270 */
[----:B------:R-:W-:Y:S02]  /*3050*/  ISETP.GE.AND P2, PT, R26, R5, PT ;  /* 0x000000051a00720c */ /* 0x000fe40003f46270 */
[----:B------:R-:W-:Y:S01]  /*3060*/  FSEL R9, R164, -INF , !P3 ;  /* 0xff800000a4097808 */ /* 0x000fe20005800000 */
[----:B------:R3:W4:Y:S01]  /*3070*/  MUFU.TANH R6, R3 ;  /* 0x0000000300067308 */ /* 0x0007220000002400 */
[----:B------:R-:W-:-:S02]  /*3080*/  FSEL R8, R159, -INF , !P2 ;  /* 0xff8000009f087808 */ /* 0x000fc40005000000 */
[-C--:B------:R-:W-:Y:S02]  /*3090*/  ISETP.GE.AND P2, PT, R28, R5.reuse, PT ;  /* 0x000000051c00720c */ /* 0x080fe40003f46270 */
[----:B--2---:R-:W-:Y:S02]  /*30a0*/  FMNMX.FTZ R40, R12, R40, !PT ;  /* 0x000000280c287209 */ /* 0x004fe40007810000 */
[----:B------:R-:W-:Y:S02]  /*30b0*/  FSEL R12, R50, -INF , !P2 ;  /* 0xff800000320c7808 */ /* 0x000fe40005000000 */
[----:B------:R-:W-:Y:S01]  /*30c0*/  ISETP.GE.AND P2, PT, R29, R5, PT ;  /* 0x000000051d00720c */ /* 0x000fe20003f46270 */
[----:B---3--:R-:W-:Y:S01]  /*30d0*/  FMUL.FTZ R3, R114, UR4 ;  /* 0x0000000472037c20 */ /* 0x008fe20008410000 */
[----:B------:R-:W2:Y:S03]  /*30e0*/  SHFL.BFLY PT, R4, R40, 0x1, 0x1f ;  /* 0x0c201f0028047f89 */ /* 0x000ea600000e0000 */
[----:B------:R3:W-:Y:S02]  /*30f0*/  MUFU.TANH R7, R3 ;  /* 0x0000000300077308 */ /* 0x0007e40000002400 */
[----:B---3--:R-:W-:-:S06]  /*3100*/  FMUL.FTZ R3, R115, UR4 ;  /* 0x0000000473037c20 */ /* 0x008fcc0008410000 */
[----:B------:R3:W5:Y:S01]  /*3110*/  MUFU.TANH R55, R3 ;  /* 0x0000000300377308 */ /* 0x0007620000002400 */
[----:B--2---:R-:W-:Y:S01]  /*3120*/  FMNMX.FTZ R40, R40, R4, !PT ;  /* 0x0000000428287209 */ /* 0x004fe20007810000 */
[----:B------:R-:W-:-:S03]  /*3130*/  FMUL.FTZ R4, R91, UR4 ;  /* 0x000000045b047c20 */ /* 0x000fc60008410000 */
[----:B------:R-:W-:Y:S01]  /*3140*/  FSETP.NEU.FTZ.AND P1, PT, R40, -INF , PT ;  /* 0xff8000002800780b */ /* 0x000fe20003f3d000 */
[----:B---3--:R-:W-:-:S04]  /*3150*/  FMUL.FTZ R3, R102, UR4 ;  /* 0x0000000466037c20 */ /* 0x008fc80008410000 */
[----:B------:R2:W-:Y:S02]  /*3160*/  MUFU.TANH R60, R3 ;  /* 0x00000003003c7308 */ /* 0x0005e40000002400 */
[----:B--2---:R-:W-:-:S06]  /*3170*/  FMUL.FTZ R3, R103, UR4 ;  /* 0x0000000467037c20 */ /* 0x004fcc0008410000 */
[----:B------:R2:W3:Y:S02]  /*3180*/  MUFU.TANH R57, R3 ;  /* 0x0000000300397308 */ /* 0x0004e40000002400 */
[----:B--2---:R-:W-:-:S06]  /*3190*/  FMUL.FTZ R3, R98, UR4 ;  /* 0x0000000462037c20 */ /* 0x004fcc0008410000 */
[----:B------:R2:W3:Y:S02]  /*31a0*/  MUFU.TANH R86, R3 ;  /* 0x0000000300567308 */ /* 0x0004e40000002400 */
[----:B--2---:R-:W-:-:S06]  /*31b0*/  FMUL.FTZ R3, R99, UR4 ;  /* 0x0000000463037c20 */ /* 0x004fcc0008410000 */
[----:B------:R2:W-:Y:S02]  /*31c0*/  MUFU.TANH R87, R3 ;  /* 0x0000000300577308 */ /* 0x0005e40000002400 */
[----:B--2---:R-:W-:-:S06]  /*31d0*/  FMUL.FTZ R3, R94, UR4 ;  /* 0x000000045e037c20 */ /* 0x004fcc0008410000 */
[----:B------:R2:W3:Y:S02]  /*31e0*/  MUFU.TANH R88, R3 ;  /* 0x0000000300587308 */ /* 0x0004e40000002400 */
[----:B--2---:R-:W-:-:S06]  /*31f0*/  FMUL.FTZ R3, R95, UR4 ;  /* 0x000000045f037c20 */ /* 0x004fcc0008410000 */
[----:B------:R2:W3:Y:S02]  /*3200*/  MUFU.TANH R89, R3 ;  /* 0x0000000300597308 */ /* 0x0004e40000002400 */
[----:B--2---:R-:W-:-:S06]  /*3210*/  FMUL.FTZ R3, R90, UR4 ;  /* 0x000000045a037c20 */ /* 0x004fcc0008410000 */
[----:B------:R-:W-:Y:S08]  /*3220*/  MUFU.TANH R90, R4 ;  /* 0x00000004005a7308 */ /* 0x000ff00000002400 */
[----:B------:R2:W3:Y:S02]  /*3230*/  MUFU.TANH R92, R3 ;  /* 0x00000003005c7308 */ /* 0x0004e40000002400 */
[----:B--2---:R-:W-:-:S05]  /*3240*/  FMUL.FTZ R3, R40, UR6 ;  /* 0x0000000628037c20 */ /* 0x004fca0008410000 */
[----:B------:R-:W-:Y:S02]  /*3250*/  FSEL R3, R3, RZ, P1 ;  /* 0x000000ff03037208 */ /* 0x000fe40000800000 */
[----:B------:R-:W-:-:S03]  /*3260*/  ISETP.GE.AND P1, PT, R25, R5, PT ;  /* 0x000000051900720c */ /* 0x000fc60003f26270 */
[----:B------:R-:W-:Y:S01]  /*3270*/  FFMA.FTZ R4, R15, UR6, -R3 ;  /* 0x000000060f047c23 */ /* 0x000fe20008010803 */
[----:B------:R-:W-:Y:S02]  /*3280*/  FSEL R11, R39, -INF , !P1 ;  /* 0xff800000270b7808 */ /* 0x000fe40004800000 */
[----:B------:R-:W-:Y:S01]  /*3290*/  FMNMX.FTZ R39, R9, R8, !PT ;  /* 0x0000000809277209 */ /* 0x000fe20007810000 */
[----:B------:R2:W-:Y:S01]  /*32a0*/  MUFU.EX2 R221, R4 ;  /* 0x0000000400dd7308 */ /* 0x0005e20000000800 */
[----:B------:R-:W-:Y:S02]  /*32b0*/  ISETP.GE.AND P1, PT, R27, R5, PT ;  /* 0x000000051b00720c */ /* 0x000fe40003f26270 */
[----:B------:R-:W-:Y:S02]  /*32c0*/  FMNMX.FTZ R39, R11, R39, !PT ;  /* 0x000000270b277209 */ /* 0x000fe40007810000 */
[----:B------:R-:W-:Y:S02]  /*32d0*/  FSEL R10, R158, -INF , !P1 ;  /* 0xff8000009e0a7808 */ /* 0x000fe40004800000 */
[----:B------:R-:W-:-:S02]  /*32e0*/  FMNMX.FTZ R39, R12, R39, !PT ;  /* 0x000000270c277209 */ /* 0x000fc40007810000 */
[----:B------:R-:W-:Y:S02]  /*32f0*/  ISETP.GE.AND P1, PT, R31, R5, PT ;  /* 0x000000051f00720c */ /* 0x000fe40003f26270 */
[----:B------:R-:W-:Y:S02]  /*3300*/  FSEL R15, R157, -INF , !P2 ;  /* 0xff8000009d0f7808 */ /* 0x000fe40005000000 */
[----:B------:R-:W-:Y:S02]  /*3310*/  FMNMX.FTZ R39, R10, R39, !PT ;  /* 0x000000270a277209 */ /* 0x000fe40007810000 */
[----:B------:R-:W-:Y:S01]  /*3320*/  ISETP.GE.AND P2, PT, R30, R5, PT ;  /* 0x000000051e00720c */ /* 0x000fe20003f46270 */
[----:B--2---:R-:W-:Y:S01]  /*3330*/  FFMA.FTZ R4, R16, UR6, -R3 ;  /* 0x0000000610047c23 */ /* 0x004fe20008010803 */
[----:B------:R-:W-:Y:S02]  /*3340*/  FSEL R16, R38, -INF , !P1 ;  /* 0xff80000026107808 */ /* 0x000fe40004800000 */
[----:B------:R-:W-:Y:S01]  /*3350*/  FMNMX.FTZ R39, R15, R39, !PT ;  /* 0x000000270f277209 */ /* 0x000fe20007810000 */
[----:B------:R2:W-:Y:S01]  /*3360*/  MUFU.EX2 R220, R4 ;  /* 0x0000000400dc7308 */ /* 0x0005e20000000800 */
[----:B------:R-:W-:-:S02]  /*3370*/  ISETP.GE.AND P1, PT, R33, R5, PT ;  /* 0x000000052100720c */ /* 0x000fc40003f26270 */
[----:B------:R-:W-:Y:S01]  /*3380*/  FMNMX.FTZ R39, R16, R39, !PT ;  /* 0x0000002710277209 */ /* 0x000fe20007810000 */
[----:B--2---:R-:W-:-:S04]  /*3390*/  FFMA.FTZ R4, R19, UR6, -R3 ;  /* 0x0000000613047c23 */ /* 0x004fc80008010803 */
[----:B------:R2:W-:Y:S02]  /*33a0*/  MUFU.EX2 R222, R4 ;  /* 0x0000000400de7308 */ /* 0x0005e40000000800 */
[----:B--2---:R-:W-:Y:S01]  /*33b0*/  FFMA.FTZ R4, R18, UR6, -R3 ;  /* 0x0000000612047c23 */ /* 0x004fe20008010803 */
[----:B------:R-:W-:Y:S02]  /*33c0*/  FSEL R18, R156, -INF , !P1 ;  /* 0xff8000009c127808 */ /* 0x000fe40004800000 */
[----:B------:R-:W-:-:S03]  /*33d0*/  ISETP.GE.AND P1, PT, R34, R5, PT ;  /* 0x000000052200720c */ /* 0x000fc60003f26270 */
[----:B------:R2:W-:Y:S01]  /*33e0*/  MUFU.EX2 R227, R4 ;  /* 0x0000000400e37308 */ /* 0x0005e20000000800 */
[----:B-1----:R-:W-:Y:S02]  /*33f0*/  FSEL R13, R13, -INF , !P1 ;  /* 0xff8000000d0d7808 */ /* 0x002fe40004800000 */
[-C--:B------:R-:W-:Y:S01]  /*3400*/  ISETP.GE.AND P1, PT, R35, R5.reuse, PT ;  /* 0x000000052300720c */ /* 0x080fe20003f26270 */
[----:B--2---:R-:W-:Y:S01]  /*3410*/  FFMA.FTZ R4, R17, UR6, -R3 ;  /* 0x0000000611047c23 */ /* 0x004fe20008010803 */
[----:B------:R-:W-:Y:S02]  /*3420*/  FSEL R17, R24, -INF , !P2 ;  /* 0xff80000018117808 */ /* 0x000fe40005000000 */
[----:B------:R-:W-:Y:S01]  /*3430*/  ISETP.GE.AND P2, PT, R32, R5, PT ;  /* 0x000000052000720c */ /* 0x000fe20003f46270 */
[----:B------:R1:W-:Y:S01]  /*3440*/  MUFU.EX2 R245, R4 ;  /* 0x0000000400f57308 */ /* 0x0003e20000000800 */
[----:B------:R-:W-:Y:S02]  /*3450*/  FMNMX.FTZ R39, R17, R39, !PT ;  /* 0x0000002711277209 */ /* 0x000fe40007810000 */
[----:B------:R-:W-:-:S02]  /*3460*/  FSEL R19, R155, -INF , !P2 ;  /* 0xff8000009b137808 */ /* 0x000fc40005000000 */
[----:B------:R-:W-:Y:S02]  /*3470*/  FMNMX.FTZ R39, R18, R39, !PT ;  /* 0x0000002712277209 */ /* 0x000fe40007810000 */
[----:B------:R-:W-:Y:S02]  /*3480*/  ISETP.GE.AND P2, PT, R36, R5, PT ;  /* 0x000000052400720c */ /* 0x000fe40003f46270 */
[----:B------:R-:W-:-:S04]  /*3490*/  FMNMX.FTZ R39, R19, R39, !PT ;  /* 0x0000002713277209 */ /* 0x000fc80007810000 */
[----:B------:R-:W-:Y:S01]  /*34a0*/  FMNMX.FTZ R39, R13, R39, !PT ;  /* 0x000000270d277209 */ /* 0x000fe20007810000 */
[----:B-1----:R-:W-:Y:S01]  /*34b0*/  FFMA.FTZ R4, R20, UR6, -R3 ;  /* 0x0000000614047c23 */ /* 0x002fe20008010803 */
[----:B----4-:R-:W-:Y:S02]  /*34c0*/  FSEL R20, R6, -INF , !P2 ;  /* 0xff80000006147808 */ /* 0x010fe40005000000 */
[----:B------:R-:W-:Y:S01]  /*34d0*/  ISETP.GE.AND P2, PT, R37, R5, PT ;  /* 0x000000052500720c */ /* 0x000fe20003f46270 */
[----:B------:R1:W-:Y:S01]  /*34e0*/  MUFU.EX2 R244, R4 ;  /* 0x0000000400f47308 */ /* 0x0003e20000000800 */
[----:B------:R-:W-:Y:S02]  /*34f0*/  FMNMX.FTZ R39, R20, R39, !PT ;  /* 0x0000002714277209 */ /* 0x000fe40007810000 */
[----:B------:R-:W-:-:S04]  /*3500*/  VIADDMNMX R6, R14, 0x40, R104, PT ;  /* 0x000000400e067846 */ /* 0x000fc80003800168 */
[-C--:B------:R-:W-:Y:S02]  /*3510*/  ISETP.GE.AND P6, PT, R2, R6.reuse, PT ;  /* 0x000000060200720c */ /* 0x080fe40003fc6270 */
[----:B------:R-:W-:Y:S01]  /*3520*/  ISETP.GE.AND P3, PT, R25, R6, PT ;  /* 0x000000061900720c */ /* 0x000fe20003f66270 */
[--C-:B-1----:R-:W-:Y:S01]  /*3530*/  FFMA.FTZ R4, R21, UR6, -R3.reuse ;  /* 0x0000000615047c23 */ /* 0x102fe20008010803 */
[----:B------:R-:W-:Y:S02]  /*3540*/  FSEL R21, R151, -INF , !P1 ;  /* 0xff80000097157808 */ /* 0x000fe40004800000 */
[----:B------:R-:W-:Y:S01]  /*3550*/  ISETP.GE.AND P1, PT, R41, R5, PT ;  /* 0x000000052900720c */ /* 0x000fe20003f26270 */
[----:B------:R1:W-:Y:S01]  /*3560*/  MUFU.EX2 R247, R4 ;  /* 0x0000000400f77308 */ /* 0x0003e20000000800 */
[----:B------:R-:W-:Y:S01]  /*3570*/  FMNMX.FTZ R39, R21, R39, !PT ;  /* 0x0000002715277209 */ /* 0x000fe20007810000 */
[----:B-1----:R-:W-:Y:S01]  /*3580*/  FFMA.FTZ R4, R22, UR6, -R3 ;  /* 0x0000000616047c23 */ /* 0x002fe20008010803 */
[----:B------:R-:W-:-:S02]  /*3590*/  FSEL R22, R150, -INF , !P2 ;  /* 0xff80000096167808 */ /* 0x000fc40005000000 */
[----:B------:R-:W-:-:S03]  /*35a0*/  ISETP.GE.AND P2, PT, R42, R5, PT ;  /* 0x000000052a00720c */ /* 0x000fc60003f46270 */
[----:B------:R1:W-:Y:S01]  /*35b0*/  MUFU.EX2 R249, R4 ;  /* 0x0000000400f97308 */ /* 0x0003e20000000800 */
[----:B------:R-:W-:Y:S02]  /*35c0*/  FMNMX.FTZ R39, R22, R39, !PT ;  /* 0x0000002716277209 */ /* 0x000fe40007810000 */
[----:B-----5:R-:W-:Y:S02]  /*35d0*/  FSEL R24, R55, -INF , !P2 ;  /* 0xff80000037187808 */ /* 0x020fe40005000000 */
[-C--:B------:R-:W-:Y:S01]  /*35e0*/  ISETP.GE.AND P2, PT, R46, R5.reuse, PT ;  /* 0x000000052e00720c */ /* 0x080fe20003f46270 */
[----:B-1----:R-:W-:Y:S01]  /*35f0*/  FFMA.FTZ R4, R23, UR6, -R3 ;  /* 0x0000000617047c23 */ /* 0x002fe20008010803 */
[----:B------:R-:W-:Y:S02]  /*3600*/  FSEL R23, R7, -INF , !P1 ;  /* 0xff80000007177808 */ /* 0x000fe40004800000 */
[----:B------:R-:W-:Y:S01]  /*3610*/  ISETP.GE.AND P1, PT, R44, R5, PT ;  /* 0x000000052c00720c */ /* 0x000fe20003f26270 */
[----:B------:R1:W-:Y:S01]  /*3620*/  MUFU.EX2 R251, R4 ;  /* 0x0000000400fb7308 */ /* 0x0003e20000000800 */
[----:B------:R-:W-:-:S02]  /*3630*/  FMNMX.FTZ R39, R23, R39, !PT ;  /* 0x0000002717277209 */ /* 0x000fc40007810000 */
[----:B------:R-:W-:Y:S02]  /*3640*/  FSEL R38, R147, -INF , !P1 ;  /* 0xff80000093267808 */ /* 0x000fe40004800000 */
[----:B------:R-:W-:Y:S02]  /*3650*/  FMNMX.FTZ R39, R24, R39, !PT ;  /* 0x0000002718277209 */ /* 0x000fe40007810000 */
[----:B------:R-:W-:Y:S02]  /*3660*/  ISETP.GE.AND P1, PT, R69, R5, PT ;  /* 0x000000054500720c */ /* 0x000fe40003f26270 */
[----:B------:R-:W-:Y:S02]  /*3670*/  FMNMX.FTZ R39, R38, R39, !PT ;  /* 0x0000002726277209 */ /* 0x000fe40007810000 */
[----:B------:R-:W-:-:S04]  /*3680*/  VIADDMNMX R7, R14, 0x48, R104, PT ;  /* 0x000000480e077846 */ /* 0x000fc80003800168 */
[----:B------:R-:W-:Y:S01]  /*3690*/  ISETP.GE.AND P5, PT, R2, R7, PT ;  /* 0x000000070200720c */ /* 0x000fe20003fa6270 */
[--C-:B------:R-:W-:Y:S01]  /*36a0*/  FFMA.FTZ R2, R67, UR6, -R3.reuse ;  /* 0x0000000643027c23 */ /* 0x100fe20008010803 */
[----:B-1----:R-:W-:Y:S01]  /*36b0*/  FFMA.FTZ R4, R43, UR6, -R3 ;  /* 0x000000062b047c23 */ /* 0x002fe20008010803 */
[----:B------:R-:W-:Y:S02]  /*36c0*/  FSEL R43, R146, -INF , !P2 ;  /* 0xff800000922b7808 */ /* 0x000fe40005000000 */
[----:B------:R-:W-:Y:S01]  /*36d0*/  ISETP.GE.AND P2, PT, R71, R5, PT ;  /* 0x000000054700720c */ /* 0x000fe20003f46270 */
[----:B------:R1:W-:Y:S01]  /*36e0*/  MUFU.EX2 R252, R4 ;  /* 0x0000000400fc7308 */ /* 0x0003e20000000800 */
[----:B------:R-:W-:Y:S02]  /*36f0*/  FMNMX.FTZ R39, R43, R39, !PT ;  /* 0x000000272b277209 */ /* 0x000fe40007810000 */
[----:B---3--:R-:W-:Y:S02]  /*3700*/  FSEL R50, R57, -INF , !P2 ;  /* 0xff80000039327808 */ /* 0x008fe40005000000 */
[----:B------:R-:W-:-:S02]  /*3710*/  ISETP.GE.AND P2, PT, R74, R5, PT ;  /* 0x000000054a00720c */ /* 0x000fc40003f46270 */
[----:B------:R-:W-:Y:S01]  /*3720*/  ISETP.GE.AND P4, PT, R26, R7, PT ;  /* 0x000000071a00720c */ /* 0x000fe20003f86270 */
[----:B------:R2:W-:Y:S01]  /*3730*/  MUFU.EX2 R238, R2 ;  /* 0x0000000200ee7308 */ /* 0x0005e20000000800 */
[----:B------:R-:W-:Y:S02]  /*3740*/  FSEL R57, R142, -INF , !P2 ;  /* 0xff8000008e397808 */ /* 0x000fe40005000000 */
[-C--:B------:R-:W-:Y:S01]  /*3750*/  ISETP.GE.AND P2, PT, R75, R5.reuse, PT ;  /* 0x000000054b00720c */ /* 0x080fe20003f46270 */
[----:B-1----:R-:W-:Y:S01]  /*3760*/  FFMA.FTZ R4, R45, UR6, -R3 ;  /* 0x000000062d047c23 */ /* 0x002fe20008010803 */
[----:B------:R-:W-:Y:S02]  /*3770*/  FSEL R45, R60, -INF , !P1 ;  /* 0xff8000003c2d7808 */ /* 0x000fe40004800000 */
[----:B------:R-:W-:Y:S01]  /*3780*/  ISETP.GE.AND P1, PT, R72, R5, PT ;  /* 0x000000054800720c */ /* 0x000fe20003f26270 */
[----:B------:R1:W-:Y:S01]  /*3790*/  MUFU.EX2 R250, R4 ;  /* 0x0000000400fa7308 */ /* 0x0003e20000000800 */
[----:B------:R-:W-:-:S02]  /*37a0*/  FMNMX.FTZ R39, R45, R39, !PT ;  /* 0x000000272d277209 */ /* 0x000fc40007810000 */
[----:B------:R-:W-:Y:S01]  /*37b0*/  FSEL R55, R143, -INF , !P1 ;  /* 0xff8000008f377808 */ /* 0x000fe20004800000 */
[----:B--2---:R-:W-:Y:S01]  /*37c0*/  FFMA.FTZ R2, R73, UR6, -R3 ;  /* 0x0000000649027c23 */ /* 0x004fe20008010803 */
[----:B------:R-:W-:Y:S02]  /*37d0*/  FMNMX.FTZ R39, R50, R39, !PT ;  /* 0x0000002732277209 */ /* 0x000fe40007810000 */
[----:B------:R-:W-:Y:S01]  /*37e0*/  ISETP.GE.AND P1, PT, R76, R5, PT ;  /* 0x000000054c00720c */ /* 0x000fe20003f26270 */
[----:B------:R2:W-:Y:S01]  /*37f0*/  MUFU.EX2 R234, R2 ;  /* 0x0000000200ea7308 */ /* 0x0005e20000000800 */
[----:B------:R-:W-:Y:S02]  /*3800*/  FMNMX.FTZ R39, R55, R39, !PT ;  /* 0x0000002737277209 */ /* 0x000fe40007810000 */
[----:B------:R-:W-:Y:S02]  /*3810*/  FSEL R60, R86, -INF , !P1 ;  /* 0xff800000563c7808 */ /* 0x000fe40004800000 */
[----:B------:R-:W-:-:S02]  /*3820*/  FMNMX.FTZ R39, R57, R39, !PT ;  /* 0x0000002739277209 */ /* 0x000fc40007810000 */
[----:B------:R-:W-:Y:S01]  /*3830*/  ISETP.GE.AND P1, PT, R79, R5, PT ;  /* 0x000000054f00720c */ /* 0x000fe20003f26270 */
[--C-:B-1----:R-:W-:Y:S01]  /*3840*/  FFMA.FTZ R4, R47, UR6, -R3.reuse ;  /* 0x000000062f047c23 */ /* 0x102fe20008010803 */
[----:B------:R-:W-:Y:S02]  /*3850*/  FMNMX.FTZ R39, R60, R39, !PT ;  /* 0x000000273c277209 */ /* 0x000fe40007810000 */
[----:B------:R-:W-:Y:S01]  /*3860*/  FSEL R86, R138, -INF , !P1 ;  /* 0xff8000008a567808 */ /* 0x000fe20004800000 */
[----:B------:R1:W-:Y:S01]  /*3870*/  MUFU.EX2 R248, R4 ;  /* 0x0000000400f87308 */ /* 0x0003e20000000800 */
[----:B------:R-:W-:Y:S01]  /*3880*/  ISETP.GE.AND P1, PT, R81, R5, PT ;  /* 0x000000055100720c */ /* 0x000fe20003f26270 */
[----:B--2---:R-:W-:-:S03]  /*3890*/  FFMA.FTZ R2, R66, UR6, -R3 ;  /* 0x0000000642027c23 */ /* 0x004fc60008010803 */
[----:B------:R-:W-:Y:S02]  /*38a0*/  FSEL R88, R88, -INF , !P1 ;  /* 0xff80000058587808 */ /* 0x000fe40004800000 */
[----:B------:R-:W-:Y:S01]  /*38b0*/  ISETP.GE.AND P1, PT, R84, R5, PT ;  /* 0x000000055400720c */ /* 0x000fe20003f26270 */
[----:B------:R-:W-:Y:S01]  /*38c0*/  MUFU.EX2 R228, R2 ;  /* 0x0000000200e47308 */ /* 0x000fe20000000800 */
[----:B-1----:R-:W-:Y:S01]  /*38d0*/  FFMA.FTZ R4, R48, UR6, -R3 ;  /* 0x0000000630047c23 */ /* 0x002fe20008010803 */
[----:B------:R-:W-:-:S06]  /*38e0*/  FSEL R48, R129, -INF , !P3 ;  /* 0xff80000081307808 */ /* 0x000fcc0005800000 */
[----:B------:R1:W-:Y:S02]  /*38f0*/  MUFU.EX2 R246, R4 ;  /* 0x0000000400f67308 */ /* 0x0003e40000000800 */
[----:B-1----:R-:W-:Y:S01]  /*3900*/  FFMA.FTZ R4, R49, UR6, -R3 ;  /* 0x0000000631047c23 */ /* 0x002fe20008010803 */
[----:B------:R-:W-:Y:S02]  /*3910*/  FSEL R49, R193, -INF , !P6 ;  /* 0xff800000c1317808 */ /* 0x000fe40007000000 */
[----:B------:R-:W-:-:S03]  /*3920*/  ISETP.GE.AND P6, PT, R28, R6, PT ;  /* 0x000000061c00720c */ /* 0x000fc60003fc6270 */
[----:B------:R1:W-:Y:S01]  /*3930*/  MUFU.EX2 R243, R4 ;  /* 0x0000000400f37308 */ /* 0x0003e20000000800 */
[----:B------:R-:W-:Y:S02]  /*3940*/  FSEL R47, R132, -INF , !P6 ;  /* 0xff800000842f7808 */ /* 0x000fe40007000000 */
[----:B------:R-:W-:Y:S01]  /*3950*/  ISETP.GE.AND P6, PT, R29, R7, PT ;  /* 0x000000071d00720c */ /* 0x000fe20003fc6270 */
[----:B-1----:R-:W-:-:S04]  /*3960*/  FFMA.FTZ R4, R51, UR6, -R3 ;  /* 0x0000000633047c23 */ /* 0x002fc80008010803 */
[----:B------:R1:W-:Y:S02]  /*3970*/  MUFU.EX2 R242, R4 ;  /* 0x0000000400f27308 */ /* 0x0003e40000000800 */
[----:B-1----:R-:W-:Y:S01]  /*3980*/  FFMA.FTZ R4, R54, UR6, -R3 ;  /* 0x0000000636047c23 */ /* 0x002fe20008010803 */
[----:B------:R-:W-:Y:S02]  /*3990*/  FSEL R54, R87, -INF , !P2 ;  /* 0xff80000057367808 */ /* 0x000fe40005000000 */
[----:B------:R-:W-:-:S03]  /*39a0*/  ISETP.GE.AND P2, PT, R78, R5, PT ;  /* 0x000000054e00720c */ /* 0x000fc60003f46270 */
[----:B------:R1:W-:Y:S01]  /*39b0*/  MUFU.EX2 R237, R4 ;  /* 0x0000000400ed7308 */ /* 0x0003e20000000800 */
[----:B------:R-:W-:Y:S02]  /*39c0*/  FMNMX.FTZ R39, R54, R39, !PT ;  /* 0x0000002736277209 */ /* 0x000fe40007810000 */
[----:B------:R-:W-:Y:S02]  /*39d0*/  FSEL R87, R136, -INF , !P2 ;  /* 0xff80000088577808 */ /* 0x000fe40005000000 */
[----:B------:R-:W-:Y:S02]  /*39e0*/  FMNMX.FTZ R39, R86, R39, !PT ;  /* 0x0000002756277209 */ /* 0x000fe40007810000 */
[----:B------:R-:W-:Y:S02]  /*39f0*/  ISETP.GE.AND P2, PT, R83, R5, PT ;  /* 0x000000055300720c */ /* 0x000fe40003f46270 */
[----:B------:R-:W-:-:S04]  /*3a00*/  FMNMX.FTZ R39, R87, R39, !PT ;  /* 0x0000002757277209 */ /* 0x000fc80007810000 */
[----:B------:R-:W-:Y:S01]  /*3a10*/  FMNMX.FTZ R39, R88, R39, !PT ;  /* 0x0000002758277209 */ /* 0x000fe20007810000 */
[--C-:B-1----:R-:W-:Y:S01]  /*3a20*/  FFMA.FTZ R4, R56, UR6, -R3.reuse ;  /* 0x0000000638047c23 */ /* 0x102fe20008010803 */
[----:B------:R-:W-:Y:S02]  /*3a30*/  FSEL R56, R192, -INF , !P5 ;  /* 0xff800000c0387808 */ /* 0x000fe40006800000 */
[----:B------:R-:W-:Y:S01]  /*3a40*/  ISETP.GE.AND P5, PT, R28, R7, PT ;  /* 0x000000071c00720c */ /* 0x000fe20003fa6270 */
[----:B------:R1:W-:Y:S02]  /*3a50*/  MUFU.EX2 R235, R4 ;  /* 0x0000000400eb7308 */ /* 0x0003e40000000800 */
[----:B-1----:R-:W-:Y:S01]  /*3a60*/  FFMA.FTZ R4, R64, UR6, -R3 ;  /* 0x0000000640047c23 */ /* 0x002fe20008010803 */
[----:B------:R-:W-:Y:S02]  /*3a70*/  FSEL R64, R89, -INF , !P2 ;  /* 0xff80000059407808 */ /* 0x000fe40005000000 */
[----:B------:R-:W-:-:S03]  /*3a80*/  ISETP.GE.AND P2, PT, R85, R5, PT ;  /* 0x000000055500720c */ /* 0x000fc60003f46270 */
[----:B------:R1:W-:Y:S01]  /*3a90*/  MUFU.EX2 R232, R4 ;  /* 0x0000000400e87308 */ /* 0x0003e20000000800 */
        /* <DEDUP_REMOVED lines=8> */
[----:B------:R-:W-:Y:S01]  /*3b20*/  FSEL R219, R90, -INF , !P2 ;  /* 0xff8000005adb7808 */ /* 0x000fe20005000000 */
[----:B-1----:R-:W-:Y:S01]  /*3b30*/  FFMA.FTZ R4, R63, UR6, -R3 ;  /* 0x000000063f047c23 */ /* 0x002fe20008010803 */
[----:B------:R-:W-:Y:S02]  /*3b40*/  FMNMX.FTZ R39, R164, R39, !PT ;  /* 0x00000027a4277209 */ /* 0x000fe40007810000 */
[----:B------:R-:W-:Y:S01]  /*3b50*/  ISETP.GE.AND P2, PT, R26, R6, PT ;  /* 0x000000061a00720c */ /* 0x000fe20003f46270 */
[----:B------:R1:W-:Y:S01]  /*3b60*/  MUFU.EX2 R230, R4 ;  /* 0x0000000400e67308 */ /* 0x0003e20000000800 */
[----:B------:R-:W-:-:S02]  /*3b70*/  FMNMX.FTZ R39, R219, R39, !PT ;  /* 0x00000027db277209 */ /* 0x000fc40007810000 */
[----:B------:R-:W-:Y:S02]  /*3b80*/  FSEL R51, R194, -INF , !P2 ;  /* 0xff800000c2337808 */ /* 0x000fe40005000000 */
[----:B------:R-:W-:Y:S01]  /*3b90*/  ISETP.GE.AND P1, PT, R25, R7, PT ;  /* 0x000000071900720c */ /* 0x000fe20003f26270 */
[----:B------:R-:W2:Y:S01]  /*3ba0*/  SHFL.BFLY PT, R5, R39, 0x2, 0x1f ;  /* 0x0c401f0027057f89 */ /* 0x000ea200000e0000 */
[----:B------:R-:W-:-:S04]  /*3bb0*/  ISETP.GE.AND P2, PT, R27, R6, PT ;  /* 0x000000061b00720c */ /* 0x000fc80003f46270 */
[----:B------:R-:W-:Y:S02]  /*3bc0*/  FSEL R28, R189, -INF , !P2 ;  /* 0xff800000bd1c7808 */ /* 0x000fe40005000000 */
[----:B------:R-:W-:Y:S01]  /*3bd0*/  ISETP.GE.AND P2, PT, R30, R6, PT ;  /* 0x000000061e00720c */ /* 0x000fe20003f46270 */
[----:B-1----:R-:W-:-:S03]  /*3be0*/  FFMA.FTZ R4, R70, UR6, -R3 ;  /* 0x0000000646047c23 */ /* 0x002fc60008010803 */
[----:B------:R-:W-:Y:S02]  /*3bf0*/  FSEL R25, R134, -INF , !P2 ;  /* 0xff80000086197808 */ /* 0x000fe40005000000 */
[----:B------:R-:W-:Y:S01]  /*3c00*/  ISETP.GE.AND P2, PT, R34, R6, PT ;  /* 0x000000062200720c */ /* 0x000fe20003f46270 */
[----:B------:R1:W-:Y:S01]  /*3c10*/  MUFU.EX2 R225, R4 ;  /* 0x0000000400e17308 */ /* 0x0003e20000000800 */
[----:B--2---:R-:W-:-:S05]  /*3c20*/  FMNMX.FTZ R39, R39, R5, !PT ;  /* 0x0000000527277209 */ /* 0x004fca0007810000 */
[----:B------:R-:W2:Y:S01]  /*3c30*/  SHFL.BFLY PT, R5, R39, 0x1, 0x1f ;  /* 0x0c201f0027057f89 */ /* 0x000ea200000e0000 */
[----:B-1----:R-:W-:-:S04]  /*3c40*/  FFMA.FTZ R4, R80, UR6, -R3 ;  /* 0x0000000650047c23 */ /* 0x002fc80008010803 */
[----:B------:R1:W-:Y:S02]  /*3c50*/  MUFU.EX2 R224, R4 ;  /* 0x0000000400e07308 */ /* 0x0003e40000000800 */
[----:B-1----:R-:W-:Y:S01]  /*3c60*/  FFMA.FTZ R4, R82, UR6, -R3 ;  /* 0x0000000652047c23 */ /* 0x002fe20008010803 */
[----:B--2---:R-:W-:-:S05]  /*3c70*/  FMNMX.FTZ R39, R39, R5, !PT ;  /* 0x0000000527277209 */ /* 0x004fca0007810000 */
[----:B------:R1:W-:Y:S01]  /*3c80*/  MUFU.EX2 R229, R4 ;  /* 0x0000000400e57308 */ /* 0x0003e20000000800 */
[C---:B------:R-:W-:Y:S01]  /*3c90*/  FSETP.NEU.FTZ.AND P3, PT, R39.reuse, -INF , PT ;  /* 0xff8000002700780b */ /* 0x040fe20003f7d000 */
[----:B------:R-:W-:-:S05]  /*3ca0*/  FMUL.FTZ R5, R39, UR6 ;  /* 0x0000000627057c20 */ /* 0x000fca0008410000 */
[----:B------:R-:W-:Y:S02]  /*3cb0*/  FSEL R5, R5, RZ, P3 ;  /* 0x000000ff05057208 */ /* 0x000fe40001800000 */
[----:B------:R-:W-:-:S03]  /*3cc0*/  ISETP.GE.AND P3, PT, R31, R6, PT ;  /* 0x000000061f00720c */ /* 0x000fc60003f66270 */
[----:B------:R-:W-:Y:S01]  /*3cd0*/  FFMA.FTZ R2, R9, UR6, -R5 ;  /* 0x0000000609027c23 */ /* 0x000fe20008010805 */
[----:B------:R-:W-:Y:S02]  /*3ce0*/  FSEL R26, R131, -INF , !P3 ;  /* 0xff800000831a7808 */ /* 0x000fe40005800000 */
[----:B------:R-:W-:Y:S01]  /*3cf0*/  ISETP.GE.AND P3, PT, R32, R6, PT ;  /* 0x000000062000720c */ /* 0x000fe20003f66270 */
[----:B------:R2:W-:Y:S01]  /*3d00*/  MUFU.EX2 R157, R2 ;  /* 0x00000002009d7308 */ /* 0x0005e20000000800 */
[----:B-1----:R-:W-:-:S07]  /*3d10*/  FFMA.FTZ R4, R77, UR6, -R3 ;  /* 0x000000064d047c23 */ /* 0x002fce0008010803 */
[----:B------:R1:W-:Y:S01]  /*3d20*/  MUFU.EX2 R231, R4 ;  /* 0x0000000400e77308 */ /* 0x0003e20000000800 */
[----:B--2---:R-:W-:-:S07]  /*3d30*/  FFMA.FTZ R2, R8, UR6, -R5 ;  /* 0x0000000608027c23 */ /* 0x004fce0008010805 */
[----:B------:R2:W3:Y:S01]  /*3d40*/  MUFU.EX2 R155, R2 ;  /* 0x00000002009b7308 */ /* 0x0004e20000000800 */
[----:B-1----:R-:W-:-:S07]  /*3d50*/  FFMA.FTZ R4, R68, UR6, -R3 ;  /* 0x0000000644047c23 */ /* 0x002fce0008010803 */
[----:B------:R1:W-:Y:S01]  /*3d60*/  MUFU.EX2 R233, R4 ;  /* 0x0000000400e97308 */ /* 0x0003e20000000800 */
[----:B--2---:R-:W-:Y:S01]  /*3d70*/  FFMA.FTZ R2, R11, UR6, -R5 ;  /* 0x000000060b027c23 */ /* 0x004fe20008010805 */
[----:B------:R-:W-:Y:S02]  /*3d80*/  FSEL R11, R130, -INF , !P2 ;  /* 0xff800000820b7808 */ /* 0x000fe40005000000 */
[----:B------:R-:W-:-:S04]  /*3d90*/  ISETP.GE.AND P2, PT, R37, R6, PT ;  /* 0x000000062500720c */ /* 0x000fc80003f46270 */
[----:B------:R2:W-:Y:S01]  /*3da0*/  MUFU.EX2 R156, R2 ;  /* 0x00000002009c7308 */ /* 0x0005e20000000800 */
[----:B------:R-:W-:Y:S01]  /*3db0*/  FSEL R8, R176, -INF , !P2 ;  /* 0xff800000b0087808 */ /* 0x000fe20005000000 */
[----:B-1----:R-:W-:Y:S01]  /*3dc0*/  FFMA.FTZ R4, R62, UR6, -R3 ;  /* 0x000000063e047c23 */ /* 0x002fe20008010803 */
[----:B------:R-:W-:-:S05]  /*3dd0*/  ISETP.GE.AND P2, PT, R44, R6, PT ;  /* 0x000000062c00720c */ /* 0x000fca0003f46270 */
[----:B------:R1:W-:Y:S01]  /*3de0*/  MUFU.EX2 R236, R4 ;  /* 0x0000000400ec7308 */ /* 0x0003e20000000800 */
[----:B--2---:R-:W-:Y:S01]  /*3df0*/  FFMA.FTZ R2, R12, UR6, -R5 ;  /* 0x000000060c027c23 */ /* 0x004fe20008010805 */
[----:B------:R-:W-:Y:S02]  /*3e00*/  FSEL R12, R180, -INF , !P3 ;  /* 0xff800000b40c7808 */ /* 0x000fe40005800000 */
[----:B------:R-:W-:-:S04]  /*3e10*/  ISETP.GE.AND P3, PT, R35, R6, PT ;  /* 0x000000062300720c */ /* 0x000fc80003f66270 */
[----:B------:R2:W-:Y:S01]  /*3e20*/  MUFU.EX2 R158, R2 ;  /* 0x00000002009e7308 */ /* 0x0005e20000000800 */
[----:B------:R-:W-:Y:S01]  /*3e30*/  FSEL R9, R175, -INF , !P3 ;  /* 0xff800000af097808 */ /* 0x000fe20005800000 */
[----:B-1----:R-:W-:Y:S01]  /*3e40*/  FFMA.FTZ R4, R61, UR6, -R3 ;  /* 0x000000063d047c23 */ /* 0x002fe20008010803 */
[----:B------:R-:W-:Y:S02]  /*3e50*/  FSEL R61, R191, -INF , !P4 ;  /* 0xff800000bf3d7808 */ /* 0x000fe40006000000 */
[----:B------:R-:W-:-:S03]  /*3e60*/  ISETP.GE.AND P4, PT, R27, R7, PT ;  /* 0x000000071b00720c */ /* 0x000fc60003f86270 */
[----:B------:R1:W-:Y:S01]  /*3e70*/  MUFU.EX2 R241, R4 ;  /* 0x0000000400f17308 */ /* 0x0003e20000000800 */
[----:B------:R-:W-:Y:S01]  /*3e80*/  ISETP.GE.AND P3, PT, R42, R6, PT ;  /* 0x000000062a00720c */ /* 0x000fe20003f66270 */
[----:B--2---:R-:W-:-:S06]  /*3e90*/  FFMA.FTZ R2, R10, UR6, -R5 ;  /* 0x000000060a027c23 */ /* 0x004fcc0008010805 */
[----:B------:R2:W-:Y:S01]  /*3ea0*/  MUFU.EX2 R195, R2 ;  /* 0x0000000200c37308 */ /* 0x0005e20000000800 */
[----:B-1----:R-:W-:Y:S01]  /*3eb0*/  FFMA.FTZ R4, R59, UR6, -R3 ;  /* 0x000000063b047c23 */ /* 0x002fe20008010803 */
[----:B------:R-:W-:Y:S02]  /*3ec0*/  FSEL R59, R123, -INF , !P1 ;  /* 0xff8000007b3b7808 */ /* 0x000fe40004800000 */
[----:B------:R-:W-:-:S04]  /*3ed0*/  ISETP.GE.AND P1, PT, R29, R6, PT ;  /* 0x000000061d00720c */ /* 0x000fc80003f26270 */
[----:B------:R1:W-:Y:S01]  /*3ee0*/  MUFU.EX2 R240, R4 ;  /* 0x0000000400f07308 */ /* 0x0003e20000000800 */
[----:B------:R-:W-:Y:S02]  /*3ef0*/  FSEL R29, R182, -INF , !P4 ;  /* 0xff800000b61d7808 */ /* 0x000fe40006000000 */
[----:B------:R-:W-:Y:S02]  /*3f00*/  FSEL R27, R190, -INF , !P1 ;  /* 0xff800000be1b7808 */ /* 0x000fe40004800000 */
[-C--:B------:R-:W-:Y:S02]  /*3f10*/  ISETP.GE.AND P1, PT, R33, R6.reuse, PT ;  /* 0x000000062100720c */ /* 0x080fe40003f26270 */
[----:B------:R-:W-:Y:S01]  /*3f20*/  ISETP.GE.AND P4, PT, R30, R7, PT ;  /* 0x000000071e00720c */ /* 0x000fe20003f86270 */
[----:B--2---:R-:W-:Y:S01]  /*3f30*/  FFMA.FTZ R2, R15, UR6, -R5 ;  /* 0x000000060f027c23 */ /* 0x004fe20008010805 */
[----:B------:R-:W-:Y:S02]  /*3f40*/  FSEL R14, R179, -INF , !P1 ;  /* 0xff800000b30e7808 */ /* 0x000fe40004800000 */
[----:B------:R-:W-:Y:S01]  /*3f50*/  ISETP.GE.AND P1, PT, R36, R6, PT ;  /* 0x000000062400720c */ /* 0x000fe20003f26270 */
[----:B------:R-:W-:Y:S01]  /*3f60*/  MUFU.EX2 R199, R2 ;  /* 0x0000000200c77308 */ /* 0x000fe20000000800 */
[----:B------:R-:W-:-:S02]  /*3f70*/  FSEL R30, R183, -INF , !P6 ;  /* 0xff800000b71e7808 */ /* 0x000fc40007000000 */
[----:B------:R-:W-:Y:S01]  /*3f80*/  FSEL R10, R135, -INF , !P1 ;  /* 0xff800000870a7808 */ /* 0x000fe20004800000 */
[--C-:B-1----:R-:W-:Y:S01]  /*3f90*/  FFMA.FTZ R4, R58, UR6, -R3.reuse ;  /* 0x000000063a047c23 */ /* 0x102fe20008010803 */
[----:B------:R-:W-:Y:S01]  /*3fa0*/  FFMA.FTZ R3, R65, UR6, -R3 ;  /* 0x0000000641037c23 */ /* 0x000fe20008010803 */
[----:B------:R-:W-:Y:S02]  /*3fb0*/  ISETP.GE.AND P1, PT, R41, R6, PT ;  /* 0x000000062900720c */ /* 0x000fe40003f26270 */
[-C--:B------:R-:W-:Y:S01]  /*3fc0*/  ISETP.GE.AND P6, PT, R33, R7.reuse, PT ;  /* 0x000000072100720c */ /* 0x080fe20003fc6270 */
[----:B------:R1:W2:Y:S01]  /*3fd0*/  MUFU.EX2 R226, R3 ;  /* 0x0000000300e27308 */ /* 0x0002a20000000800 */
[----:B------:R-:W-:Y:S02]  /*3fe0*/  FSEL R58, R126, -INF , !P5 ;  /* 0xff8000007e3a7808 */ /* 0x000fe40006800000 */
[----:B------:R-:W-:Y:S02]  /*3ff0*/  ISETP.GE.AND P5, PT, R31, R7, PT ;  /* 0x000000071f00720c */ /* 0x000fe40003fa6270 */
[----:B------:R-:W-:-:S02]  /*4000*/  FSEL R15, R140, -INF , !P1 ;  /* 0xff8000008c0f7808 */ /* 0x000fc40004800000 */
[----:B------:R-:W-:Y:S01]  /*4010*/  FSEL R62, R125, -INF , !P4 ;  /* 0xff8000007d3e7808 */ /* 0x000fe20006000000 */
[----:B------:R-:W-:Y:S01]  /*4020*/  MUFU.EX2 R239, R4 ;  /* 0x0000000400ef7308 */ /* 0x000fe20000000800 */
[-C--:B------:R-:W-:Y:S02]  /*4030*/  ISETP.GE.AND P4, PT, R34, R7.reuse, PT ;  /* 0x000000072200720c */ /* 0x080fe40003f86270 */
[----:B------:R-:W-:Y:S02]  /*4040*/  FSEL R63, R177, -INF , !P6 ;  /* 0xff800000b13f7808 */ /* 0x000fe40007000000 */
[----:B------:R-:W-:Y:S02]  /*4050*/  ISETP.GE.AND P6, PT, R36, R7, PT ;  /* 0x000000072400720c */ /* 0x000fe40003fc6270 */
[----:B------:R-:W-:Y:S02]  /*4060*/  FSEL R33, R121, -INF , !P5 ;  /* 0xff80000079217808 */ /* 0x000fe40006800000 */
[----:B-1----:R-:W-:-:S02]  /*4070*/  FMNMX.FTZ R3, R49, R51, !PT ;  /* 0x0000003331037209 */ /* 0x002fc40007810000 */
[----:B------:R-:W-:Y:S02]  /*4080*/  FSEL R36, R139, -INF , !P3 ;  /* 0xff8000008b247808 */ /* 0x000fe40005800000 */
[----:B------:R-:W-:Y:S02]  /*4090*/  FMNMX.FTZ R3, R48, R3, !PT ;  /* 0x0000000330037209 */ /* 0x000fe40007810000 */
[----:B------:R-:W-:Y:S02]  /*40a0*/  ISETP.GE.AND P5, PT, R32, R7, PT ;  /* 0x000000072000720c */ /* 0x000fe40003fa6270 */
[----:B------:R-:W-:Y:S02]  /*40b0*/  FMNMX.FTZ R3, R47, R3, !PT ;  /* 0x000000032f037209 */ /* 0x000fe40007810000 */
[----:B------:R-:W-:Y:S02]  /*40c0*/  FSEL R82, R128, -INF , !P4 ;  /* 0xff80000080527808 */ /* 0x000fe40006000000 */
[----:B------:R-:W-:Y:S01]  /*40d0*/  FMNMX.FTZ R2, R28, R3, !PT ;  /* 0x000000031c027209 */ /* 0x000fe20007810000 */
[----:B------:R-:W-:Y:S01]  /*40e0*/  FFMA.FTZ R3, R16, UR6, -R5 ;  /* 0x0000000610037c23 */ /* 0x000fe20008010805 */
[----:B------:R-:W-:-:S02]  /*40f0*/  ISETP.GE.AND P4, PT, R37, R7, PT ;  /* 0x000000072500720c */ /* 0x000fc40003f86270 */
[----:B------:R-:W-:Y:S01]  /*4100*/  FMNMX.FTZ R2, R27, R2, !PT ;  /* 0x000000021b027209 */ /* 0x000fe20007810000 */
[----:B------:R1:W-:Y:S01]  /*4110*/  MUFU.EX2 R196, R3 ;  /* 0x0000000300c47308 */ /* 0x0003e20000000800 */
[----:B------:R-:W-:Y:S02]  /*4120*/  ISETP.GE.AND P1, PT, R46, R6, PT ;  /* 0x000000062e00720c */ /* 0x000fe40003f26270 */
[----:B------:R-:W-:Y:S02]  /*4130*/  FMNMX.FTZ R2, R26, R2, !PT ;  /* 0x000000021a027209 */ /* 0x000fe40007810000 */
[----:B------:R-:W-:Y:S02]  /*4140*/  FSEL R37, R171, -INF , !P2 ;  /* 0xff800000ab257808 */ /* 0x000fe40005000000 */
[----:B------:R-:W-:Y:S02]  /*4150*/  FMNMX.FTZ R2, R25, R2, !PT ;  /* 0x0000000219027209 */ /* 0x000fe40007810000 */
[----:B------:R-:W-:-:S02]  /*4160*/  FSEL R80, R178, -INF , !P5 ;  /* 0xff800000b2507808 */ /* 0x000fc40006800000 */
[----:B------:R-:W-:Y:S02]  /*4170*/  FMNMX.FTZ R2, R14, R2, !PT ;  /* 0x000000020e027209 */ /* 0x000fe40007810000 */
[-C--:B------:R-:W-:Y:S02]  /*4180*/  ISETP.GE.AND P5, PT, R35, R7.reuse, PT ;  /* 0x000000072300720c */ /* 0x080fe40003fa6270 */
[----:B------:R-:W-:Y:S01]  /*4190*/  FMNMX.FTZ R2, R12, R2, !PT ;  /* 0x000000020c027209 */ /* 0x000fe20007810000 */
[----:B-1----:R-:W-:Y:S01]  /*41a0*/  FFMA.FTZ R3, R17, UR6, -R5 ;  /* 0x0000000611037c23 */ /* 0x002fe20008010805 */
[----:B------:R-:W-:Y:S02]  /*41b0*/  FSEL R92, R127, -INF , !P6 ;  /* 0xff8000007f5c7808 */ /* 0x000fe40007000000 */
[----:B------:R-:W-:Y:S01]  /*41c0*/  FMNMX.FTZ R2, R11, R2, !PT ;  /* 0x000000020b027209 */ /* 0x000fe20007810000 */
[----:B------:R1:W-:Y:S01]  /*41d0*/  MUFU.EX2 R201, R3 ;  /* 0x0000000300c97308 */ /* 0x0003e20000000800 */
[----:B------:R-:W-:-:S02]  /*41e0*/  ISETP.GE.AND P6, PT, R41, R7, PT ;  /* 0x000000072900720c */ /* 0x000fc40003fc6270 */
[----:B------:R-:W-:Y:S02]  /*41f0*/  FMNMX.FTZ R2, R10, R2, !PT ;  /* 0x000000020a027209 */ /* 0x000fe40007810000 */
[----:B------:R-:W-:Y:S02]  /*4200*/  ISETP.GE.AND P2, PT, R69, R6, PT ;  /* 0x000000064500720c */ /* 0x000fe40003f46270 */
[----:B------:R-:W-:Y:S02]  /*4210*/  FMNMX.FTZ R2, R9, R2, !PT ;  /* 0x0000000209027209 */ /* 0x000fe40007810000 */
[----:B------:R-:W-:Y:S02]  /*4220*/  FSEL R41, R172, -INF , !P1 ;  /* 0xff800000ac297808 */ /* 0x000fe40004800000 */
[----:B------:R-:W-:Y:S02]  /*4230*/  FMNMX.FTZ R2, R8, R2, !PT ;  /* 0x0000000208027209 */ /* 0x000fe40007810000 */
[----:B------:R-:W-:-:S02]  /*4240*/  FSEL R96, R174, -INF , !P5 ;  /* 0xff800000ae607808 */ /* 0x000fc40006800000 */
[----:B------:R-:W-:Y:S01]  /*4250*/  FMNMX.FTZ R2, R15, R2, !PT ;  /* 0x000000020f027209 */ /* 0x000fe20007810000 */
[----:B-1----:R-:W-:Y:S01]  /*4260*/  FFMA.FTZ R3, R18, UR6, -R5 ;  /* 0x0000000612037c23 */ /* 0x002fe20008010805 */
[----:B------:R-:W-:Y:S02]  /*4270*/  ISETP.GE.AND P5, PT, R42, R7, PT ;  /* 0x000000072a00720c */ /* 0x000fe40003fa6270 */
[----:B------:R-:W-:Y:S01]  /*4280*/  FMNMX.FTZ R2, R36, R2, !PT ;  /* 0x0000000224027209 */ /* 0x000fe20007810000 */
[----:B------:R1:W-:Y:S01]  /*4290*/  MUFU.EX2 R204, R3 ;  /* 0x0000000300cc7308 */ /* 0x0003e20000000800 */
[----:B------:R-:W-:Y:S02]  /*42a0*/  ISETP.GE.AND P1, PT, R71, R6, PT ;  /* 0x000000064700720c */ /* 0x000fe40003f26270 */
[----:B------:R-:W-:Y:S02]  /*42b0*/  FMNMX.FTZ R2, R37, R2, !PT ;  /* 0x0000000225027209 */ /* 0x000fe40007810000 */
[----:B------:R-:W-:-:S02]  /*42c0*/  FSEL R42, R133, -INF , !P2 ;  /* 0xff800000852a7808 */ /* 0x000fc40005000000 */
[----:B------:R-:W-:Y:S02]  /*42d0*/  FMNMX.FTZ R2, R41, R2, !PT ;  /* 0x0000000229027209 */ /* 0x000fe40007810000 */
[----:B------:R-:W-:Y:S02]  /*42e0*/  ISETP.GE.AND P2, PT, R72, R6, PT ;  /* 0x000000064800720c */ /* 0x000fe40003f46270 */
[----:B------:R-:W-:Y:S02]  /*42f0*/  FSEL R90, R120, -INF , !P1 ;  /* 0xff800000785a7808 */ /* 0x000fe40004800000 */
[----:B------:R-:W-:Y:S02]  /*4300*/  FMNMX.FTZ R2, R42, R2, !PT ;  /* 0x000000022a027209 */ /* 0x000fe40007810000 */
[----:B------:R-:W-:Y:S01]  /*4310*/  ISETP.GE.AND P1, PT, R74, R6, PT ;  /* 0x000000064a00720c */ /* 0x000fe20003f26270 */
[----:B-1----:R-:W-:Y:S01]  /*4320*/  FFMA.FTZ R3, R19, UR6, -R5 ;  /* 0x0000000613037c23 */ /* 0x002fe20008010805 */
[----:B------:R-:W-:-:S02]  /*4330*/  FSEL R91, R168, -INF , !P2 ;  /* 0xff800000a85b7808 */ /* 0x000fc40005000000 */
[----:B------:R-:W-:Y:S01]  /*4340*/  FMNMX.FTZ R2, R90, R2, !PT ;  /* 0x000000025a027209 */ /* 0x000fe20007810000 */
[----:B------:R1:W-:Y:S01]  /*4350*/  MUFU.EX2 R208, R3 ;  /* 0x0000000300d07308 */ /* 0x0003e20000000800 */
[----:B------:R-:W-:Y:S02]  /*4360*/  ISETP.GE.AND P2, PT, R76, R6, PT ;  /* 0x000000064c00720c */ /* 0x000fe40003f46270 */
[----:B------:R-:W-:Y:S02]  /*4370*/  FSEL R97, R169, -INF , !P1 ;  /* 0xff800000a9617808 */ /* 0x000fe40004800000 */
[----:B------:R-:W-:Y:S02]  /*4380*/  FMNMX.FTZ R2, R91, R2, !PT ;  /* 0x000000025b027209 */ /* 0x000fe40007810000 */
[----:B------:R-:W-:Y:S02]  /*4390*/  ISETP.GE.AND P1, PT, R75, R6, PT ;  /* 0x000000064b00720c */ /* 0x000fe40003f26270 */
[----:B------:R-:W-:-:S02]  /*43a0*/  FSEL R98, R117, -INF , !P2 ;  /* 0xff80000075627808 */ /* 0x000fc40005000000 */
[----:B------:R-:W-:Y:S02]  /*43b0*/  FMNMX.FTZ R2, R97, R2, !PT ;  /* 0x0000000261027209 */ /* 0x000fe40007810000 */
[----:B------:R-:W-:Y:S02]  /*43c0*/  FMNMX.FTZ R4, R56, R61, !PT ;  /* 0x0000003d38047209 */ /* 0x000fe40007810000 */
[----:B------:R-:W-:Y:S01]  /*43d0*/  ISETP.GE.AND P2, PT, R79, R6, PT ;  /* 0x000000064f00720c */ /* 0x000fe20003f46270 */
[----:B-1----:R-:W-:Y:S01]  /*43e0*/  FFMA.FTZ R3, R13, UR6, -R5 ;  /* 0x000000060d037c23 */ /* 0x002fe20008010805 */
[----:B------:R-:W-:Y:S02]  /*43f0*/  FSEL R101, R116, -INF , !P1 ;  /* 0xff80000074657808 */ /* 0x000fe40004800000 */
[----:B------:R-:W-:Y:S01]  /*4400*/  FMNMX.FTZ R2, R98, R2, !PT ;  /* 0x0000000262027209 */ /* 0x000fe20007810000 */
[----:B------:R1:W-:Y:S01]  /*4410*/  MUFU.EX2 R207, R3 ;  /* 0x0000000300cf7308 */ /* 0x0003e20000000800 */
[----:B------:R-:W-:-:S02]  /*4420*/  FMNMX.FTZ R4, R59, R4, !PT ;  /* 0x000000043b047209 */ /* 0x000fc40007810000 */
[----:B------:R-:W-:Y:S02]  /*4430*/  FSEL R102, R163, -INF , !P2 ;  /* 0xff800000a3667808 */ /* 0x000fe40005000000 */
[----:B------:R-:W-:Y:S02]  /*4440*/  FMNMX.FTZ R2, R101, R2, !PT ;  /* 0x0000000265027209 */ /* 0x000fe40007810000 */
[----:B------:R-:W-:Y:S02]  /*4450*/  FMNMX.FTZ R4, R58, R4, !PT ;  /* 0x000000043a047209 */ /* 0x000fe40007810000 */
[----:B------:R-:W-:Y:S02]  /*4460*/  ISETP.GE.AND P1, PT, R78, R6, PT ;  /* 0x000000064e00720c */ /* 0x000fe40003f26270 */
[----:B------:R-:W-:Y:S02]  /*4470*/  FMNMX.FTZ R4, R29, R4, !PT ;  /* 0x000000041d047209 */ /* 0x000fe40007810000 */
[----:B------:R-:W-:-:S02]  /*4480*/  ISETP.GE.AND P2, PT, R81, R6, PT ;  /* 0x000000065100720c */ /* 0x000fc40003f46270 */
[----:B------:R-:W-:Y:S01]  /*4490*/  FSEL R103, R165, -INF , !P1 ;  /* 0xff800000a5677808 */ /* 0x000fe20004800000 */
[----:B-1----:R-:W-:Y:S01]  /*44a0*/  FFMA.FTZ R3, R20, UR6, -R5 ;  /* 0x0000000614037c23 */ /* 0x002fe20008010805 */
[-C--:B------:R-:W-:Y:S02]  /*44b0*/  ISETP.GE.AND P1, PT, R83, R6.reuse, PT ;  /* 0x000000065300720c */ /* 0x080fe40003f26270 */
[----:B------:R-:W-:Y:S01]  /*44c0*/  FSEL R105, R107, -INF , !P2 ;  /* 0xff8000006b697808 */ /* 0x000fe20005000000 */
[----:B------:R1:W-:Y:S01]  /*44d0*/  MUFU.EX2 R206, R3 ;  /* 0x0000000300ce7308 */ /* 0x0003e20000000800 */
[-C--:B------:R-:W-:Y:S02]  /*44e0*/  ISETP.GE.AND P2, PT, R84, R6.reuse, PT ;  /* 0x000000065400720c */ /* 0x080fe40003f46270 */
[----:B------:R-:W-:Y:S02]  /*44f0*/  FSEL R109, R106, -INF , !P1 ;  /* 0xff8000006a6d7808 */ /* 0x000fe40004800000 */
[----:B------:R-:W-:-:S02]  /*4500*/  ISETP.GE.AND P1, PT, R85, R6, PT ;  /* 0x000000065500720c */ /* 0x000fc40003f26270 */
[----:B------:R-:W-:Y:S02]  /*4510*/  FSEL R108, R161, -INF , !P2 ;  /* 0xff800000a16c7808 */ /* 0x000fe40005000000 */
[----:B------:R-:W-:Y:S02]  /*4520*/  FSEL R95, R173, -INF , !P4 ;  /* 0xff800000ad5f7808 */ /* 0x000fe40006000000 */
[----:B------:R-:W-:Y:S02]  /*4530*/  ISETP.GE.AND P2, PT, R53, R6, PT ;  /* 0x000000063500720c */ /* 0x000fe40003f46270 */
[----:B------:R-:W-:Y:S02]  /*4540*/  FSEL R111, R162, -INF , !P1 ;  /* 0xff800000a26f7808 */ /* 0x000fe40004800000 */
[----:B------:R-:W-:Y:S01]  /*4550*/  FSEL R122, R122, -INF , !P2 ;  /* 0xff8000007a7a7808 */ /* 0x000fe20005000000 */
[----:B-1----:R-:W-:Y:S01]  /*4560*/  FFMA.FTZ R3, R21, UR6, -R5 ;  /* 0x0000000615037c23 */ /* 0x002fe20008010805 */
[----:B------:R-:W-:-:S02]  /*4570*/  FSEL R21, R160, -INF , !P6 ;  /* 0xff800000a0157808 */ /* 0x000fc40007000000 */
[-C--:B------:R-:W-:Y:S01]  /*4580*/  ISETP.GE.AND P4, PT, R44, R7.reuse, PT ;  /* 0x000000072c00720c */ /* 0x080fe20003f86270 */
[----:B------:R1:W-:Y:S01]  /*4590*/  MUFU.EX2 R205, R3 ;  /* 0x0000000300cd7308 */ /* 0x0003e20000000800 */
[----:B------:R-:W-:Y:S02]  /*45a0*/  ISETP.GE.AND P1, PT, R52, R6, PT ;  /* 0x000000063400720c */ /* 0x000fe40003f26270 */
[-C--:B------:R-:W-:Y:S02]  /*45b0*/  ISETP.GE.AND P3, PT, R46, R7.reuse, PT ;  /* 0x000000072e00720c */ /* 0x080fe40003f66270 */
[----:B------:R-:W-:Y:S02]  /*45c0*/  FSEL R124, R124, -INF , !P1 ;  /* 0xff8000007c7c7808 */ /* 0x000fe40004800000 */
[-C--:B------:R-:W-:Y:S02]  /*45d0*/  ISETP.GE.AND P2, PT, R69, R7.reuse, PT ;  /* 0x000000074500720c */ /* 0x080fe40003f46270 */
[----:B------:R-:W-:-:S02]  /*45e0*/  ISETP.GE.AND P1, PT, R71, R7, PT ;  /* 0x000000074700720c */ /* 0x000fc40003f26270 */
[----:B------:R-:W-:Y:S02]  /*45f0*/  FSEL R93, R153, -INF , !P2 ;  /* 0xff800000995d7808 */ /* 0x000fe40005000000 */
[-C--:B------:R-:W-:Y:S02]  /*4600*/  ISETP.GE.AND P6, PT, R72, R7.reuse, PT ;  /* 0x000000074800720c */ /* 0x080fe40003fc6270 */
[----:B------:R-:W-:Y:S01]  /*4610*/  FSEL R94, R152, -INF , !P1 ;  /* 0xff800000985e7808 */ /* 0x000fe20004800000 */
[----:B-1----:R-:W-:Y:S01]  /*4620*/  FFMA.FTZ R3, R22, UR6, -R5 ;  /* 0x0000000616037c23 */ /* 0x002fe20008010805 */
[----:B------:R-:W-:Y:S02]  /*4630*/  FSEL R22, R154, -INF , !P5 ;  /* 0xff8000009a167808 */ /* 0x000fe40006800000 */
[----:B------:R-:W-:Y:S01]  /*4640*/  ISETP.GE.AND P5, PT, R74, R7, PT ;  /* 0x000000074a00720c */ /* 0x000fe20003fa6270 */
[----:B------:R1:W-:Y:S01]  /*4650*/  MUFU.EX2 R203, R3 ;  /* 0x0000000300cb7308 */ /* 0x0003e20000000800 */
[----:B------:R-:W-:-:S02]  /*4660*/  FSEL R99, R214, -INF , !P6 ;  /* 0xff800000d6637808 */ /* 0x000fc40007000000 */
[----:B------:R-:W-:Y:S02]  /*4670*/  FSEL R100, R215, -INF , !P5 ;  /* 0xff800000d7647808 */ /* 0x000fe40006800000 */
[-C--:B------:R-:W-:Y:S02]  /*4680*/  ISETP.GE.AND P2, PT, R79, R7.reuse, PT ;  /* 0x000000074f00720c */ /* 0x080fe40003f46270 */
[-C--:B------:R-:W-:Y:S02]  /*4690*/  ISETP.GE.AND P1, PT, R78, R7.reuse, PT ;  /* 0x000000074e00720c */ /* 0x080fe40003f26270 */
[----:B------:R-:W-:Y:S02]  /*46a0*/  FSEL R104, R211, -INF , !P2 ;  /* 0xff800000d3687808 */ /* 0x000fe40005000000 */
[----:B------:R-:W-:Y:S02]  /*46b0*/  ISETP.GE.AND P6, PT, R81, R7, PT ;  /* 0x000000075100720c */ /* 0x000fe40003fc6270 */
[----:B------:R-:W-:-:S02]  /*46c0*/  FSEL R106, R212, -INF , !P1 ;  /* 0xff800000d46a7808 */ /* 0x000fc40004800000 */
[-C--:B------:R-:W-:Y:S01]  /*46d0*/  ISETP.GE.AND P5, PT, R83, R7.reuse, PT ;  /* 0x000000075300720c */ /* 0x080fe20003fa6270 */
[----:B-1----:R-:W-:Y:S01]  /*46e0*/  FFMA.FTZ R3, R23, UR6, -R5 ;  /* 0x0000000617037c23 */ /* 0x002fe20008010805 */
[----:B------:R-:W-:Y:S02]  /*46f0*/  FSEL R23, R217, -INF , !P4 ;  /* 0xff800000d9177808 */ /* 0x000fe40006000000 */
[-C--:B------:R-:W-:Y:S01]  /*4700*/  ISETP.GE.AND P4, PT, R76, R7.reuse, PT ;  /* 0x000000074c00720c */ /* 0x080fe20003f86270 */
[----:B------:R1:W-:Y:S01]  /*4710*/  MUFU.EX2 R202, R3 ;  /* 0x0000000300ca7308 */ /* 0x0003e20000000800 */
[----:B------:R-:W-:Y:S02]  /*4720*/  FSEL R107, R144, -INF , !P5 ;  /* 0xff800000906b7808 */ /* 0x000fe40006800000 */
[-C--:B------:R-:W-:Y:S02]  /*4730*/  ISETP.GE.AND P2, PT, R53, R7.reuse, PT ;  /* 0x000000073500720c */ /* 0x080fe40003f46270 */
[----:B------:R-:W-:-:S02]  /*4740*/  ISETP.GE.AND P1, PT, R52, R7, PT ;  /* 0x000000073400720c */ /* 0x000fc40003f26270 */
[----:B------:R-:W-:Y:S02]  /*4750*/  FSEL R114, R141, -INF , !P2 ;  /* 0xff8000008d727808 */ /* 0x000fe40005000000 */
[----:B------:R-:W-:Y:S02]  /*4760*/  FSEL R113, R137, -INF , !P1 ;  /* 0xff80000089717808 */ /* 0x000fe40004800000 */
[----:B---3--:R-:W-:Y:S02]  /*4770*/  F2FP.BF16.F32.PACK_AB R13, R155, R157 ;  /* 0x0000009d9b0d723e */ /* 0x008fe400000010ff */
[----:B------:R-:W-:Y:S02]  /*4780*/  F2FP.BF16.F32.PACK_AB R160, R234, R238 ;  /* 0x000000eeeaa0723e */ /* 0x000fe400000010ff */
[----:B--2---:R-:W-:Y:S01]  /*4790*/  F2FP.BF16.F32.PACK_AB R162, R226, R228 ;  /* 0x000000e4e2a2723e */ /* 0x004fe200000010ff */
[----:B-1----:R-:W-:-:S04]  /*47a0*/  FFMA.FTZ R3, R24, UR6, -R5 ;  /* 0x0000000618037c23 */ /* 0x002fc80008010805 */
        /* <DEDUP_REMOVED lines=10> */
[----:B------:R-:W-:Y:S01]  /*4850*/  FFMA.FTZ R4, R43, UR6, -R5 ;  /* 0x000000062b047c23 */ /* 0x000fe20008010805 */
        /* <DEDUP_REMOVED lines=14> */
[----:B------:R-:W-:Y:S02]  /*4940*/  FMNMX.FTZ R2, R22, R2, !PT ;  /* 0x0000000216027209 */ /* 0x000fe40007810000 */
[----:B-1----:R-:W-:Y:S01]  /*4950*/  FMNMX.FTZ R4, R122, R3, !PT ;  /* 0x000000037a047209 */ /* 0x002fe20007810000 */
[----:B------:R-:W-:Y:S01]  /*4960*/  FFMA.FTZ R3, R50, UR6, -R5 ;  /* 0x0000000632037c23 */ /* 0x000fe20008010805 */
[----:B------:R-:W-:Y:S02]  /*4970*/  FMNMX.FTZ R2, R23, R2, !PT ;  /* 0x0000000217027209 */ /* 0x000fe40007810000 */
[----:B------:R-:W-:Y:S01]  /*4980*/  FMNMX.FTZ R4, R124, R4, !PT ;  /* 0x000000047c047209 */ /* 0x000fe20007810000 */
[----:B------:R1:W-:Y:S01]  /*4990*/  MUFU.EX2 R192, R3 ;  /* 0x0000000300c07308 */ /* 0x0003e20000000800 */
[----:B------:R-:W-:-:S03]  /*49a0*/  FMNMX.FTZ R2, R43, R2, !PT ;  /* 0x000000022b027209 */ /* 0x000fc60007810000 */
[----:B------:R-:W2:Y:S01]  /*49b0*/  SHFL.BFLY PT, R6, R4, 0x2, 0x1f ;  /* 0x0c401f0004067f89 */ /* 0x000ea200000e0000 */
[----:B------:R-:W-:-:S04]  /*49c0*/  FMNMX.FTZ R2, R93, R2, !PT ;  /* 0x000000025d027209 */ /* 0x000fc80007810000 */
[----:B------:R-:W-:-:S04]  /*49d0*/  FMNMX.FTZ R2, R94, R2, !PT ;  /* 0x000000025e027209 */ /* 0x000fc80007810000 */
[----:B------:R-:W-:Y:S01]  /*49e0*/  FMNMX.FTZ R2, R99, R2, !PT ;  /* 0x0000000263027209 */ /* 0x000fe20007810000 */
[----:B-1----:R-:W-:-:S03]  /*49f0*/  FFMA.FTZ R3, R55, UR6, -R5 ;  /* 0x0000000637037c23 */ /* 0x002fc60008010805 */
[----:B------:R-:W-:Y:S01]  /*4a00*/  FMNMX.FTZ R2, R100, R2, !PT ;  /* 0x0000000264027209 */ /* 0x000fe20007810000 */
[----:B------:R1:W-:Y:S01]  /*4a10*/  MUFU.EX2 R191, R3 ;  /* 0x0000000300bf7308 */ /* 0x0003e20000000800 */
[----:B--2---:R-:W-:-:S05]  /*4a20*/  FMNMX.FTZ R4, R4, R6, !PT ;  /* 0x0000000604047209 */ /* 0x004fca0007810000 */
[----:B------:R-:W2:Y:S01]  /*4a30*/  SHFL.BFLY PT, R38, R4, 0x1, 0x1f ;  /* 0x0c201f0004267f89 */ /* 0x000ea200000e0000 */
[----:B-1----:R-:W-:-:S04]  /*4a40*/  FFMA.FTZ R3, R57, UR6, -R5 ;  /* 0x0000000639037c23 */ /* 0x002fc80008010805 */
[----:B------:R1:W-:Y:S01]  /*4a50*/  MUFU.EX2 R190, R3 ;  /* 0x0000000300be7308 */ /* 0x0003e20000000800 */
[----:B--2---:R-:W-:Y:S01]  /*4a60*/  FMNMX.FTZ R38, R4, R38, !PT ;  /* 0x0000002604267209 */ /* 0x004fe20007810000 */
[----:B-1----:R-:W-:-:S04]  /*4a70*/  FFMA.FTZ R3, R60, UR6, -R5 ;  /* 0x000000063c037c23 */ /* 0x002fc80008010805 */
[----:B------:R-:W-:Y:S02]  /*4a80*/  FMUL.FTZ R4, R38, UR6 ;  /* 0x0000000626047c20 */ /* 0x000fe40008410000 */
[----:B------:R1:W-:Y:S02]  /*4a90*/  MUFU.EX2 R189, R3 ;  /* 0x0000000300bd7308 */ /* 0x0003e40000000800 */
[----:B-1----:R-:W-:-:S06]  /*4aa0*/  FFMA.FTZ R3, R54, UR6, -R5 ;  /* 0x0000000636037c23 */ /* 0x002fcc0008010805 */
        /* <DEDUP_REMOVED lines=8> */
[----:B------:R-:W-:Y:S02]  /*4b30*/  FMNMX.FTZ R2, R84, R2, !PT ;  /* 0x0000000254027209 */ /* 0x000fe40007810000 */
[----:B------:R-:W-:Y:S02]  /*4b40*/  FSEL R110, R210, -INF , !P4 ;  /* 0xff800000d26e7808 */ /* 0x000fe40006000000 */
[----:B------:R-:W-:-:S02]  /*4b50*/  FMNMX.FTZ R2, R104, R2, !PT ;  /* 0x0000000268027209 */ /* 0x000fc40007810000 */
[----:B------:R-:W-:Y:S02]  /*4b60*/  FSEL R112, R184, -INF , !P3 ;  /* 0xff800000b8707808 */ /* 0x000fe40005800000 */
[----:B------:R-:W-:Y:S01]  /*4b70*/  FMNMX.FTZ R2, R106, R2, !PT ;  /* 0x000000026a027209 */ /* 0x000fe20007810000 */
[----:B-1----:R-:W-:Y:S01]  /*4b80*/  FFMA.FTZ R3, R87, UR6, -R5 ;  /* 0x0000000657037c23 */ /* 0x002fe20008010805 */
[----:B------:R-:W-:-:S03]  /*4b90*/  FSETP.NEU.FTZ.AND P3, PT, R38, -INF , PT ;  /* 0xff8000002600780b */ /* 0x000fc60003f7d000 */
[----:B------:R1:W-:Y:S01]  /*4ba0*/  MUFU.EX2 R181, R3 ;  /* 0x0000000300b57308 */ /* 0x0003e20000000800 */
[----:B------:R-:W-:-:S05]  /*4bb0*/  FSEL R4, R4, RZ, P3 ;  /* 0x000000ff04047208 */ /* 0x000fca0001800000 */
[----:B------:R-:W-:-:S04]  /*4bc0*/  FFMA.FTZ R6, R26, UR6, -R4 ;  /* 0x000000061a067c23 */ /* 0x000fc80008010804 */
[----:B------:R-:W-:Y:S01]  /*4bd0*/  MUFU.EX2 R153, R6 ;  /* 0x0000000600997308 */ /* 0x000fe20000000800 */
[----:B-1----:R-:W-:Y:S01]  /*4be0*/  FFMA.FTZ R3, R88, UR6, -R5 ;  /* 0x0000000658037c23 */ /* 0x002fe20008010805 */
[----:B------:R-:W-:-:S06]  /*4bf0*/  FSEL R88, R145, -INF , !P6 ;  /* 0xff80000091587808 */ /* 0x000fcc0007000000 */
        /* <DEDUP_REMOVED lines=21> */
[----:B------:R1:W-:Y:S08]  /*4d50*/  MUFU.EX2 R175, R2 ;  /* 0x0000000200af7308 */ /* 0x0003f00000000800 */
        /* <DEDUP_REMOVED lines=14> */
[----:B------:R-:W-:Y:S02]  /*4e40*/  LDSM.16.MT88.4 R144, [R135+0x5c00] ;  /* 0x005c00008790783b */ /* 0x000fe40000004200 */
[----:B------:R-:W-:-:S05]  /*4e50*/  LOP3.LUT R2, R2, 0xfffffffc, RZ, 0xc0, !PT ;  /* 0xfffffffc02027812 */ /* 0x000fca00078ec0ff */
[----:B------:R-:W-:-:S05]  /*4e60*/  IMAD.IADD R2, R223, 0x1, -R2 ;  /* 0x00000001df027824 */ /* 0x000fca00078e0a02 */
[----:B------:R3:W-:Y:S01]  /*4e70*/  STL [R1+0x44], R2 ;  /* 0x0000440201007387 */ /* 0x0007e20000100800 */
[----:B-1----:R-:W-:-:S04]  /*4e80*/  FFMA.FTZ R3, R28, UR6, -R4 ;  /* 0x000000061c037c23 */ /* 0x002fc80008010804 */
[----:B------:R1:W-:Y:S02]  /*4e90*/  MUFU.EX2 R134, R3 ;  /* 0x0000000300867308 */ /* 0x0003e40000000800 */
[----:B-1----:R-:W-:Y:S01]  /*4ea0*/  FFMA.FTZ R3, R27, UR6, -R4 ;  /* 0x000000061b037c23 */ /* 0x002fe20008010804 */
[----:B---3--:R-:W-:-:S05]  /*4eb0*/  FADD.FTZ R2, R131, R130 ;  /* 0x0000008283027221 */ /* 0x008fca0000010000 */
[----:B------:R1:W-:Y:S02]  /*4ec0*/  MUFU.EX2 R152, R3 ;  /* 0x0000000300987308 */ /* 0x0003e40000000800 */
[--C-:B-1----:R-:W-:Y:S02]  /*4ed0*/  FFMA.FTZ R3, R25, UR6, -R4.reuse ;  /* 0x0000000619037c23 */ /* 0x102fe40008010804 */
[----:B------:R-:W1:Y:S04]  /*4ee0*/  LDSM.16.MT88.4 R24, [R184+0x4000] ;  /* 0x00400000b818783b */ /* 0x000e680000004200 */
[----:B------:R3:W-:Y:S02]  /*4ef0*/  MUFU.EX2 R154, R3 ;  /* 0x00000003009a7308 */ /* 0x0007e40000000800 */
[----:B---3--:R-:W-:Y:S01]  /*4f00*/  FFMA.FTZ R3, R14, UR6, -R4 ;  /* 0x000000060e037c23 */ /* 0x008fe20008010804 */
[----:B------:R-:W-:-:S05]  /*4f10*/  F2FP.BF16.F32.PACK_AB R14, R227, R222 ;  /* 0x000000dee30e723e */ /* 0x000fca00000010ff */
[----:B------:R3:W-:Y:S02]  /*4f20*/  MUFU.EX2 R171, R3 ;  /* 0x0000000300ab7308 */ /* 0x0007e40000000800 */
[----:B---3--:R-:W-:Y:S01]  /*4f30*/  FFMA.FTZ R3, R12, UR6, -R4 ;  /* 0x000000060c037c23 */ /* 0x008fe20008010804 */
[----:B------:R-:W-:-:S05]  /*4f40*/  F2FP.BF16.F32.PACK_AB R12, R220, R221 ;  /* 0x000000dddc0c723e */ /* 0x000fca00000010ff */
[----:B------:R3:W-:Y:S02]  /*4f50*/  MUFU.EX2 R173, R3 ;  /* 0x0000000300ad7308 */ /* 0x0007e40000000800 */
[----:B---3--:R-:W-:-:S06]  /*4f60*/  FFMA.FTZ R3, R11, UR6, -R4 ;  /* 0x000000060b037c23 */ /* 0x008fcc0008010804 */
[----:B------:R3:W-:Y:S02]  /*4f70*/  MUFU.EX2 R174, R3 ;  /* 0x0000000300ae7308 */ /* 0x0007e40000000800 */
[----:B---3--:R-:W-:Y:S01]  /*4f80*/  FFMA.FTZ R3, R10, UR6, -R4 ;  /* 0x000000060a037c23 */ /* 0x008fe20008010804 */
[----:B--2---:R-:W-:-:S05]  /*4f90*/  F2FP.BF16.F32.PACK_AB R10, R133, R132 ;  /* 0x00000084850a723e */ /* 0x004fca00000010ff */
[----:B------:R2:W-:Y:S02]  /*4fa0*/  MUFU.EX2 R176, R3 ;  /* 0x0000000300b07308 */ /* 0x0005e40000000800 */
[----:B--2---:R-:W-:-:S05]  /*4fb0*/  FMUL.FTZ R3, R20, UR6 ;  /* 0x0000000614037c20 */ /* 0x004fca0008410000 */
[----:B------:R-:W-:-:S05]  /*4fc0*/  FSEL R3, R3, RZ, P1 ;  /* 0x000000ff03037208 */ /* 0x000fca0000800000 */
[--C-:B------:R-:W-:Y:S01]  /*4fd0*/  FFMA.FTZ R6, R56, UR6, -R3.reuse ;  /* 0x0000000638067c23 */ /* 0x100fe20008010803 */
[----:B------:R-:W-:-:S03]  /*4fe0*/  FFMA.FTZ R0, R61, UR6, -R3 ;  /* 0x000000063d007c23 */ /* 0x000fc60008010803 */
[----:B------:R-:W-:Y:S08]  /*4ff0*/  MUFU.EX2 R7, R6 ;  /* 0x0000000600077308 */ /* 0x000ff00000000800 */
[----:B------:R2:W3:Y:S02]  /*5000*/  MUFU.EX2 R6, R0 ;  /* 0x0000000000067308 */ /* 0x0004e40000000800 */
[----:B--2---:R-:W-:Y:S01]  /*5010*/  FFMA.FTZ R0, R59, UR6, -R3 ;  /* 0x000000063b007c23 */ /* 0x004fe20008010803 */
[----:B---3--:R-:W-:-:S05]  /*5020*/  F2FP.BF16.F32.PACK_AB R9, R6, R7 ;  /* 0x000000070609723e */ /* 0x008fca00000010ff */
[----:B------:R2:W-:Y:S02]  /*5030*/  MUFU.EX2 R116, R0 ;  /* 0x0000000000747308 */ /* 0x0005e40000000800 */
[----:B--2---:R-:W-:-:S06]  /*5040*/  FFMA.FTZ R0, R58, UR6, -R3 ;  /* 0x000000063a007c23 */ /* 0x004fcc0008010803 */
[----:B------:R2:W3:Y:S02]  /*5050*/  MUFU.EX2 R119, R0 ;  /* 0x0000000000777308 */ /* 0x0004e40000000800 */
[----:B--2---:R-:W-:Y:S01]  /*5060*/  FFMA.FTZ R0, R15, UR6, -R4 ;  /* 0x000000060f007c23 */ /* 0x004fe20008010804 */
[----:B---3--:R-:W-:Y:S02]  /*5070*/  F2FP.BF16.F32.PACK_AB R11, R119, R116 ;  /* 0x00000074770b723e */ /* 0x008fe400000010ff */
[----:B------:R-:W-:-:S03]  /*5080*/  F2FP.BF16.F32.PACK_AB R15, R158, R156 ;  /* 0x0000009c9e0f723e */ /* 0x000fc600000010ff */
[----:B------:R2:W-:Y:S02]  /*5090*/  MUFU.EX2 R172, R0 ;  /* 0x0000000000ac7308 */ /* 0x0005e40000000800 */
[C---:B-1----:R-:W-:Y:S06]  /*50a0*/  HMMA.16816.F32.BF16 R48, R8.reuse, R24, RZ ;  /* 0x000000180830723c */ /* 0x042fec00000418ff */
[----:B------:R-:W-:Y:S06]  /*50b0*/  HMMA.16816.F32.BF16 R56, R8, R26, RZ ;  /* 0x0000001a0838723c */ /* 0x000fec00000418ff */
[----:B------:R-:W-:Y:S01]  /*50c0*/  HMMA.16816.F32.BF16 R64, R12, R24, RZ ;  /* 0x000000180c40723c */ /* 0x000fe200000418ff */
[----:B--2---:R-:W-:-:S04]  /*50d0*/  FFMA.FTZ R0, R29, UR6, -R3 ;  /* 0x000000061d007c23 */ /* 0x004fc80008010803 */
[----:B------:R1:W-:Y:S01]  /*50e0*/  MUFU.EX2 R125, R0 ;  /* 0x00000000007d7308 */ /* 0x0003e20000000800 */
[-C--:B------:R-:W-:Y:S06]  /*50f0*/  HMMA.16816.F32.BF16 R76, R12, R16.reuse, RZ ;  /* 0x000000100c4c723c */ /* 0x080fec00000418ff */
[C---:B------:R-:W-:Y:S06]  /*5100*/  HMMA.16816.F32.BF16 R44, R8.reuse, R16, RZ ;  /* 0x00000010082c723c */ /* 0x040fec00000418ff */
[----:B------:R-:W-:Y:S01]  /*5110*/  HMMA.16816.F32.BF16 R52, R8, R18, RZ ;  /* 0x000000120834723c */ /* 0x000fe200000418ff */
[----:B-1----:R-:W-:-:S02]  /*5120*/  FFMA.FTZ R0, R30, UR6, -R3 ;  /* 0x000000061e007c23 */ /* 0x002fc40008010803 */
[----:B------:R-:W1:Y:S03]  /*5130*/  LDSM.16.MT88.4 R28, [R135+0x4400] ;  /* 0x00440000871c783b */ /* 0x000e660000004200 */
[C---:B------:R-:W-:Y:S01]  /*5140*/  HMMA.16816.F32.BF16 R72, R12.reuse, R18, RZ ;  /* 0x000000120c48723c */ /* 0x040fe200000418ff */
[----:B------:R2:W3:Y:S01]  /*5150*/  MUFU.EX2 R126, R0 ;  /* 0x00000000007e7308 */ /* 0x0004e20000000800 */
[----:B------:R-:W-:Y:S01]  /*5160*/  F2FP.BF16.F32.PACK_AB R8, R152, R134 ;  /* 0x000000869808723e */ /* 0x000fe200000010ff */
[----:B------:R-:W-:Y:S01]  /*5170*/  LDSM.16.MT88.4 R16, [R184+0x4800] ;  /* 0x00480000b810783b */ /* 0x000fe20000004200 */
[----:B------:R-:W-:Y:S02]  /*5180*/  F2FP.BF16.F32.PACK_AB R10, R154, R153 ;  /* 0x000000999a0a723e */ /* 0x000fe400000010ff */
[----:B------:R-:W-:Y:S01]  /*5190*/  HMMA.16816.F32.BF16 R68, R12, R26, RZ ;  /* 0x0000001a0c44723c */ /* 0x000fe200000418ff */
[----:B------:R-:W-:Y:S06]  /*51a0*/  LDSM.16.MT88.4 R24, [R135+0x4800] ;  /* 0x004800008718783b */ /* 0x000fec0000004200 */
[----:B------:R-:W-:-:S02]  /*51b0*/  F2FP.BF16.F32.PACK_AB R12, R244, R245 ;  /* 0x000000f5f40c723e */ /* 0x000fc400000010ff */
[----:B------:R-:W-:Y:S02]  /*51c0*/  F2FP.BF16.F32.PACK_AB R13, R199, R195 ;  /* 0x000000c3c70d723e */ /* 0x000fe400000010ff */
[----:B------:R-:W-:Y:S01]  /*51d0*/  F2FP.BF16.F32.PACK_AB R14, R249, R247 ;  /* 0x000000f7f90e723e */ /* 0x000fe200000010ff */
[--C-:B--2---:R-:W-:Y:S01]  /*51e0*/  FFMA.FTZ R0, R33, UR6, -R3.reuse ;  /* 0x0000000621007c23 */ /* 0x104fe20008010803 */
[----:B---3--:R-:W-:Y:S01]  /*51f0*/  F2FP.BF16.F32.PACK_AB R9, R126, R125 ;  /* 0x0000007d7e09723e */ /* 0x008fe200000010ff */
[----:B------:R-:W2:Y:S01]  /*5200*/  LDSM.16.MT88.4 R32, [R184+0x4400] ;  /* 0x00440000b820783b */ /* 0x000ea20000004200 */
[----:B------:R-:W-:Y:S01]  /*5210*/  F2FP.BF16.F32.PACK_AB R15, R201, R196 ;  /* 0x000000c4c90f723e */ /* 0x000fe200000010ff */
[----:B------:R3:W-:Y:S02]  /*5220*/  MUFU.EX2 R128, R0 ;  /* 0x0000000000807308 */ /* 0x0007e40000000800 */
[----:B---3--:R-:W-:-:S04]  /*5230*/  FFMA.FTZ R0, R62, UR6, -R3 ;  /* 0x000000063e007c23 */ /* 0x008fc80008010803 */
[----:B-1----:R-:W-:Y:S02]  /*5240*/  HMMA.16816.F32.BF16 R76, R12, R28, R76 ;  /* 0x0000001c0c4c723c */ /* 0x002fe4000004184c */
[----:B------:R1:W3:Y:S02]  /*5250*/  MUFU.EX2 R129, R0 ;  /* 0x0000000000817308 */ /* 0x0002e40000000800 */
[----:B-1----:R-:W-:Y:S01]  /*5260*/  FFMA.FTZ R0, R36, UR6, -R4 ;  /* 0x0000000624007c23 */ /* 0x002fe20008010804 */
[----:B---3--:R-:W-:-:S05]  /*5270*/  F2FP.BF16.F32.PACK_AB R11, R129, R128 ;  /* 0x00000080810b723e */ /* 0x008fca00000010ff */
[----:B------:R1:W-:Y:S02]  /*5280*/  MUFU.EX2 R170, R0 ;  /* 0x0000000000aa7308 */ /* 0x0003e40000000800 */
[C---:B------:R-:W-:Y:S06]  /*5290*/  HMMA.16816.F32.BF16 R136, R8.reuse, R28, R44 ;  /* 0x0000001c0888723c */ /* 0x040fec000004182c */
[-C--:B------:R-:W-:Y:S06]  /*52a0*/  HMMA.16816.F32.BF16 R44, R8, R30.reuse, R52 ;  /* 0x0000001e082c723c */ /* 0x080fec0000041834 */
[----:B------:R-:W-:Y:S01]  /*52b0*/  HMMA.16816.F32.BF16 R52, R12, R30, R72 ;  /* 0x0000001e0c34723c */ /* 0x000fe20000041848 */
[--C-:B-1----:R-:W-:Y:S01]  /*52c0*/  FFMA.FTZ R0, R37, UR6, -R4.reuse ;  /* 0x0000000625007c23 */ /* 0x102fe20008010804 */
[----:B------:R-:W-:Y:S03]  /*52d0*/  LDSM.16.MT88.4 R28, [R184+0x4c00] ;  /* 0x004c0000b81c783b */ /* 0x000fe60000004200 */
[----:B------:R1:W-:Y:S02]  /*52e0*/  MUFU.EX2 R169, R0 ;  /* 0x0000000000a97308 */ /* 0x0003e40000000800 */
[----:B-1----:R-:W-:-:S06]  /*52f0*/  FFMA.FTZ R0, R41, UR6, -R4 ;  /* 0x0000000629007c23 */ /* 0x002fcc0008010804 */
[----:B------:R1:W-:Y:S02]  /*5300*/  MUFU.EX2 R168, R0 ;  /* 0x0000000000a87308 */ /* 0x0003e40000000800 */
[----:B-1----:R-:W-:Y:S02]  /*5310*/  FFMA.FTZ R0, R63, UR6, -R3 ;  /* 0x000000063f007c23 */ /* 0x002fe40008010803 */
[C---:B--2---:R-:W-:Y:S04]  /*5320*/  HMMA.16816.F32.BF16 R60, R8.reuse, R32, R48 ;  /* 0x00000020083c723c */ /* 0x044fe80000041830 */
[----:B------:R1:W-:Y:S02]  /*5330*/  MUFU.EX2 R120, R0 ;  /* 0x0000000000787308 */ /* 0x0003e40000000800 */
[-C--:B------:R-:W-:Y:S06]  /*5340*/  HMMA.16816.F32.BF16 R48, R8, R34.reuse, R56 ;  /* 0x000000220830723c */ /* 0x080fec0000041838 */
[----:B------:R-:W-:Y:S01]  /*5350*/  HMMA.16816.F32.BF16 R56, R12, R34, R68 ;  /* 0x000000220c38723c */ /* 0x000fe20000041844 */
[----:B------:R-:W-:-:S02]  /*5360*/  F2FP.BF16.F32.PACK_AB R8, R173, R171 ;  /* 0x000000abad08723e */ /* 0x000fc400000010ff */
[----:B------:R-:W-:Y:S01]  /*5370*/  F2FP.BF16.F32.PACK_AB R10, R176, R174 ;  /* 0x000000aeb00a723e */ /* 0x000fe200000010ff */
[----:B-1----:R-:W-:-:S04]  /*5380*/  FFMA.FTZ R0, R80, UR6, -R3 ;  /* 0x0000000650007c23 */ /* 0x002fc80008010803 */
[----:B------:R1:W2:Y:S02]  /*5390*/  MUFU.EX2 R121, R0 ;  /* 0x0000000000797308 */ /* 0x0002a40000000800 */
[----:B-1----:R-:W-:Y:S01]  /*53a0*/  FFMA.FTZ R0, R82, UR6, -R3 ;  /* 0x0000000652007c23 */ /* 0x002fe20008010803 */
[----:B--2---:R-:W-:Y:S01]  /*53b0*/  F2FP.BF16.F32.PACK_AB R9, R121, R120 ;  /* 0x000000787909723e */ /* 0x004fe200000010ff */
[----:B------:R-:W-:Y:S01]  /*53c0*/  HMMA.16816.F32.BF16 R80, R12, R32, R64 ;  /* 0x000000200c50723c */ /* 0x000fe20000041840 */
[----:B------:R-:W1:Y:S03]  /*53d0*/  LDSM.16.MT88.4 R32, [R135+0x4c00] ;  /* 0x004c00008720783b */ /* 0x000e660000004200 */
[----:B------:R2:W-:Y:S03]  /*53e0*/  MUFU.EX2 R115, R0 ;  /* 0x0000000000737308 */ /* 0x0005e60000000800 */
[----:B------:R-:W-:-:S02]  /*53f0*/  F2FP.BF16.F32.PACK_AB R12, R252, R251 ;  /* 0x000000fbfc0c723e */ /* 0x000fc400000010ff */
[----:B------:R-:W-:Y:S02]  /*5400*/  F2FP.BF16.F32.PACK_AB R13, R208, R204 ;  /* 0x000000ccd00d723e */ /* 0x000fe400000010ff */
[----:B------:R-:W-:Y:S02]  /*5410*/  F2FP.BF16.F32.PACK_AB R14, R248, R250 ;  /* 0x000000faf80e723e */ /* 0x000fe400000010ff */
[----:B------:R-:W-:Y:S01]  /*5420*/  F2FP.BF16.F32.PACK_AB R15, R206, R207 ;  /* 0x000000cfce0f723e */ /* 0x000fe200000010ff */
[----:B--2---:R-:W-:-:S06]  /*5430*/  FFMA.FTZ R0, R92, UR6, -R3 ;  /* 0x000000065c007c23 */ /* 0x004fcc0008010803 */
[----:B------:R-:W-:Y:S01]  /*5440*/  HMMA.16816.F32.BF16 R72, R12, R24, R76 ;  /* 0x000000180c48723c */ /* 0x000fe2000004184c */
[----:B------:R2:W3:Y:S02]  /*5450*/  MUFU.EX2 R117, R0 ;  /* 0x0000000000757308 */ /* 0x0004e40000000800 */
[----:B--2---:R-:W-:Y:S01]  /*5460*/  FFMA.FTZ R0, R42, UR6, -R4 ;  /* 0x000000062a007c23 */ /* 0x004fe20008010804 */
[----:B---3--:R-:W-:-:S05]  /*5470*/  F2FP.BF16.F32.PACK_AB R11, R117, R115 ;  /* 0x00000073750b723e */ /* 0x008fca00000010ff */
[----:B------:R2:W-:Y:S02]  /*5480*/  MUFU.EX2 R127, R0 ;  /* 0x00000000007f7308 */ /* 0x0005e40000000800 */
[----:B------:R-:W-:Y:S06]  /*5490*/  HMMA.16816.F32.BF16 R64, R8, R18, R48 ;  /* 0x000000120840723c */ /* 0x000fec0000041830 */
[-C--:B------:R-:W-:Y:S06]  /*54a0*/  HMMA.16816.F32.BF16 R48, R12, R16.reuse, R80 ;  /* 0x000000100c30723c */ /* 0x080fec0000041850 */
[----:B------:R-:W-:Y:S01]  /*54b0*/  HMMA.16816.F32.BF16 R68, R8, R16, R60 ;  /* 0x000000100844723c */ /* 0x000fe2000004183c */
[----:B--2---:R-:W-:-:S04]  /*54c0*/  FFMA.FTZ R0, R90, UR6, -R4 ;  /* 0x000000065a007c23 */ /* 0x004fc80008010804 */
[----:B------:R2:W-:Y:S01]  /*54d0*/  MUFU.EX2 R123, R0 ;  /* 0x00000000007b7308 */ /* 0x0005e20000000800 */
[C---:B------:R-:W-:Y:S06]  /*54e0*/  HMMA.16816.F32.BF16 R136, R8.reuse, R24, R136 ;  /* 0x000000180888723c */ /* 0x040fec0000041888 */
[-C--:B------:R-:W-:Y:S06]  /*54f0*/  HMMA.16816.F32.BF16 R148, R8, R26.reuse, R44 ;  /* 0x0000001a0894723c */ /* 0x080fec000004182c */
[----:B------:R-:W-:Y:S01]  /*5500*/  HMMA.16816.F32.BF16 R60, R12, R26, R52 ;  /* 0x0000001a0c3c723c */ /* 0x000fe20000041834 */
[----:B------:R-:W3:Y:S01]  /*5510*/  LDSM.16.MT88.4 R24, [R135+0x5000] ;  /* 0x005000008718783b */ /* 0x000ee20000004200 */
[----:B------:R-:W-:Y:S01]  /*5520*/  F2FP.BF16.F32.PACK_AB R8, R177, R175 ;  /* 0x000000afb108723e */ /* 0x000fe200000010ff */
[----:B--2---:R-:W-:Y:S01]  /*5530*/  FFMA.FTZ R0, R91, UR6, -R4 ;  /* 0x000000065b007c23 */ /* 0x004fe20008010804 */
[----:B------:R-:W-:-:S02]  /*5540*/  F2FP.BF16.F32.PACK_AB R10, R170, R172 ;  /* 0x000000acaa0a723e */ /* 0x000fc400000010ff */
[----:B------:R-:W-:Y:S01]  /*5550*/  HMMA.16816.F32.BF16 R44, R12, R18, R56 ;  /* 0x000000120c2c723c */ /* 0x000fe20000041838 */
[----:B------:R-:W2:Y:S01]  /*5560*/  LDSM.16.MT88.4 R16, [R184+0x5000] ;  /* 0x00500000b810783b */ /* 0x000ea20000004200 */
[----:B------:R4:W-:Y:S05]  /*5570*/  MUFU.EX2 R118, R0 ;  /* 0x0000000000767308 */ /* 0x0009ea0000000800 */
[----:B------:R-:W-:Y:S02]  /*5580*/  F2FP.BF16.F32.PACK_AB R12, R243, R246 ;  /* 0x000000f6f30c723e */ /* 0x000fe400000010ff */
[----:B------:R-:W-:Y:S02]  /*5590*/  F2FP.BF16.F32.PACK_AB R13, R203, R205 ;  /* 0x000000cdcb0d723e */ /* 0x000fe400000010ff */
[----:B------:R-:W-:-:S02]  /*55a0*/  F2FP.BF16.F32.PACK_AB R14, R237, R242 ;  /* 0x000000f2ed0e723e */ /* 0x000fc400000010ff */
[----:B------:R-:W-:Y:S01]  /*55b0*/  F2FP.BF16.F32.PACK_AB R15, R200, R202 ;  /* 0x000000cac80f723e */ /* 0x000fe200000010ff */
[----:B----4-:R-:W-:-:S06]  /*55c0*/  FFMA.FTZ R0, R96, UR6, -R3 ;  /* 0x0000000660007c23 */ /* 0x010fcc0008010803 */
[C---:B-1----:R-:W-:Y:S01]  /*55d0*/  HMMA.16816.F32.BF16 R72, R12.reuse, R32, R72 ;  /* 0x000000200c48723c */ /* 0x042fe20000041848 */
[----:B------:R1:W-:Y:S05]  /*55e0*/  MUFU.EX2 R96, R0 ;  /* 0x0000000000607308 */ /* 0x0003ea0000000800 */
[C---:B------:R-:W-:Y:S06]  /*55f0*/  HMMA.16816.F32.BF16 R60, R12.reuse, R34, R60 ;  /* 0x000000220c3c723c */ /* 0x040fec000004183c */
[C---:B------:R-:W-:Y:S06]  /*5600*/  HMMA.16816.F32.BF16 R56, R12.reuse, R28, R48 ;  /* 0x0000001c0c38723c */ /* 0x040fec0000041830 */
[----:B------:R-:W-:Y:S01]  /*5610*/  HMMA.16816.F32.BF16 R44, R12, R30, R44 ;  /* 0x0000001e0c2c723c */ /* 0x000fe2000004182c */
[----:B-1----:R-:W-:-:S04]  /*5620*/  FFMA.FTZ R0, R95, UR6, -R3 ;  /* 0x000000065f007c23 */ /* 0x002fc80008010803 */
[----:B------:R1:W4:Y:S02]  /*5630*/  MUFU.EX2 R95, R0 ;  /* 0x00000000005f7308 */ /* 0x0003240000000800 */
[----:B------:R-:W-:Y:S02]  /*5640*/  F2FP.BF16.F32.PACK_AB R12, R232, R235 ;  /* 0x000000ebe80c723e */ /* 0x000fe400000010ff */
[----:B------:R-:W-:Y:S02]  /*5650*/  F2FP.BF16.F32.PACK_AB R13, R194, R198 ;  /* 0x000000c6c20d723e */ /* 0x000fe400000010ff */
[----:B------:R-:W-:Y:S02]  /*5660*/  F2FP.BF16.F32.PACK_AB R14, R225, R230 ;  /* 0x000000e6e10e723e */ /* 0x000fe400000010ff */
[----:B------:R-:W-:-:S07]  /*5670*/  F2FP.BF16.F32.PACK_AB R15, R192, R193 ;  /* 0x000000c1c00f723e */ /* 0x000fce00000010ff */
[----:B---3--:R-:W-:Y:S01]  /*5680*/  HMMA.16816.F32.BF16 R140, R12, R24, R72 ;  /* 0x000000180c8c723c */ /* 0x008fe20000041848 */
[----:B-1----:R-:W-:Y:S01]  /*5690*/  FFMA.FTZ R0, R21, UR6, -R3 ;  /* 0x0000000615007c23 */ /* 0x002fe20008010803 */
[----:B----4-:R-:W-:-:S04]  /*56a0*/  F2FP.BF16.F32.PACK_AB R9, R95, R96 ;  /* 0x000000605f09723e */ /* 0x010fc800000010ff */
[----:B--2---:R-:W-:Y:S01]  /*56b0*/  HMMA.16816.F32.BF16 R44, R12, R18, R44 ;  /* 0x000000120c2c723c */ /* 0x004fe2000004182c */
[----:B------:R1:W-:Y:S02]  /*56c0*/  MUFU.EX2 R90, R0 ;  /* 0x00000000005a7308 */ /* 0x0003e40000000800 */
[----:B-1----:R-:W-:-:S06]  /*56d0*/  FFMA.FTZ R0, R22, UR6, -R3 ;  /* 0x0000000616007c23 */ /* 0x002fcc0008010803 */
[----:B------:R1:W2:Y:S02]  /*56e0*/  MUFU.EX2 R91, R0 ;  /* 0x00000000005b7308 */ /* 0x0002a40000000800 */
[----:B-1----:R-:W-:Y:S01]  /*56f0*/  FFMA.FTZ R0, R97, UR6, -R4 ;  /* 0x0000000661007c23 */ /* 0x002fe20008010804 */
[----:B--2---:R-:W-:-:S05]  /*5700*/  F2FP.BF16.F32.PACK_AB R11, R91, R90 ;  /* 0x0000005a5b0b723e */ /* 0x004fca00000010ff */
[----:B------:R1:W-:Y:S02]  /*5710*/  MUFU.EX2 R97, R0 ;  /* 0x0000000000617308 */ /* 0x0003e40000000800 */
[C---:B------:R-:W-:Y:S06]  /*5720*/  HMMA.16816.F32.BF16 R52, R8.reuse, R28, R68 ;  /* 0x0000001c0834723c */ /* 0x040fec0000041844 */
[C---:B------:R-:W-:Y:S06]  /*5730*/  HMMA.16816.F32.BF16 R136, R8.reuse, R32, R136 ;  /* 0x000000200888723c */ /* 0x040fec0000041888 */
[C---:B------:R-:W-:Y:S01]  /*5740*/  HMMA.16816.F32.BF16 R148, R8.reuse, R34, R148 ;  /* 0x000000220894723c */ /* 0x040fe20000041894 */
[----:B-1----:R-:W-:Y:S01]  /*5750*/  FFMA.FTZ R0, R98, UR6, -R4 ;  /* 0x0000000662007c23 */ /* 0x002fe20008010804 */
[----:B------:R-:W1:Y:S03]  /*5760*/  LDSM.16.MT88.4 R32, [R135+0x5400] ;  /* 0x005400008720783b */ /* 0x000e660000004200 */
[----:B------:R2:W-:Y:S01]  /*5770*/  MUFU.EX2 R92, R0 ;  /* 0x00000000005c7308 */ /* 0x0005e20000000800 */
[----:B------:R-:W-:Y:S01]  /*5780*/  HMMA.16816.F32.BF16 R64, R8, R30, R64 ;  /* 0x0000001e0840723c */ /* 0x000fe20000041840 */
[----:B------:R-:W3:Y:S06]  /*5790*/  LDSM.16.MT88.4 R28, [R184+0x5400] ;  /* 0x00540000b81c783b */ /* 0x000eec0000004200 */
[----:B------:R-:W-:-:S02]  /*57a0*/  F2FP.BF16.F32.PACK_AB R8, R168, R169 ;  /* 0x000000a9a808723e */ /* 0x000fc400000010ff */
[----:B------:R-:W-:Y:S01]  /*57b0*/  F2FP.BF16.F32.PACK_AB R10, R123, R127 ;  /* 0x0000007f7b0a723e */ /* 0x000fe200000010ff */
[----:B--2---:R-:W-:-:S04]  /*57c0*/  FFMA.FTZ R0, R101, UR6, -R4 ;  /* 0x0000000665007c23 */ /* 0x004fc80008010804 */
        /* <DEDUP_REMOVED lines=14> */
[C---:B------:R-:W-:Y:S06]  /*58b0*/  HMMA.16816.F32.BF16 R136, R8.reuse, R24, R136 ;  /* 0x000000180888723c */ /* 0x040fec0000041888 */
[----:B------:R-:W-:Y:S01]  /*58c0*/  HMMA.16816.F32.BF16 R148, R8, R26, R148 ;  /* 0x0000001a0894723c */ /* 0x000fe20000041894 */
[----:B--2---:R-:W-:-:S04]  /*58d0*/  FFMA.FTZ R0, R103, UR6, -R4 ;  /* 0x0000000667007c23 */ /* 0x004fc80008010804 */
[----:B------:R2:W-:Y:S01]  /*58e0*/  MUFU.EX2 R82, R0 ;  /* 0x0000000000527308 */ /* 0x0005e20000000800 */
[----:B------:R-:W-:Y:S06]  /*58f0*/  HMMA.16816.F32.BF16 R52, R8, R18, R64 ;  /* 0x000000120834723c */ /* 0x000fec0000041840 */
[----:B------:R-:W-:Y:S01]  /*5900*/  HMMA.16816.F32.BF16 R64, R12, R26, R60 ;  /* 0x0000001a0c40723c */ /* 0x000fe2000004183c */
[----:B------:R-:W-:Y:S01]  /*5910*/  LDSM.16.MT88.4 R24, [R184+0x5800] ;  /* 0x00580000b818783b */ /* 0x000fe20000004200 */
[----:B------:R-:W-:Y:S02]  /*5920*/  F2FP.BF16.F32.PACK_AB R8, R97, R118 ;  /* 0x000000766108723e */ /* 0x000fe400000010ff */
[----:B------:R-:W-:-:S02]  /*5930*/  F2FP.BF16.F32.PACK_AB R10, R89, R92 ;  /* 0x0000005c590a723e */ /* 0x000fc400000010ff */
[----:B------:R-:W-:Y:S01]  /*5940*/  HMMA.16816.F32.BF16 R60, R12, R16, R56 ;  /* 0x000000100c3c723c */ /* 0x000fe20000041838 */
[----:B------:R-:W4:Y:S01]  /*5950*/  LDSM.16.MT88.4 R16, [R135+0x5800] ;  /* 0x005800008710783b */ /* 0x000f220000004200 */
[----:B--2---:R-:W-:-:S05]  /*5960*/  FFMA.FTZ R0, R105, UR6, -R4 ;  /* 0x0000000669007c23 */ /* 0x004fca0008010804 */
[----:B------:R-:W-:Y:S01]  /*5970*/  F2FP.BF16.F32.PACK_AB R12, R229, R224 ;  /* 0x000000e0e50c723e */ /* 0x000fe200000010ff */
[----:B------:R2:W-:Y:S01]  /*5980*/  MUFU.EX2 R79, R0 ;  /* 0x00000000004f7308 */ /* 0x0005e20000000800 */
[----:B------:R-:W-:Y:S02]  /*5990*/  F2FP.BF16.F32.PACK_AB R13, R190, R191 ;  /* 0x000000bfbe0d723e */ /* 0x000fe400000010ff */
[----:B------:R-:W-:Y:S02]  /*59a0*/  F2FP.BF16.F32.PACK_AB R14, R233, R231 ;  /* 0x000000e7e90e723e */ /* 0x000fe400000010ff */
[----:B------:R-:W-:-:S07]  /*59b0*/  F2FP.BF16.F32.PACK_AB R15, R183, R189 ;  /* 0x000000bdb70f723e */ /* 0x000fce00000010ff */
[----:B-1----:R-:W-:Y:S01]  /*59c0*/  HMMA.16816.F32.BF16 R140, R12, R32, R140 ;  /* 0x000000200c8c723c */ /* 0x002fe2000004188c */
[----:B--2---:R-:W-:-:S05]  /*59d0*/  FFMA.FTZ R0, R99, UR6, -R3 ;  /* 0x0000000663007c23 */ /* 0x004fca0008010803 */
        /* <DEDUP_REMOVED lines=12> */
[C---:B---3--:R-:W-:Y:S06]  /*5aa0*/  HMMA.16816.F32.BF16 R56, R8.reuse, R28, R48 ;  /* 0x0000001c0838723c */ /* 0x048fec0000041830 */
        /* <DEDUP_REMOVED lines=24> */
[C---:B----4-:R-:W-:Y:S06]  /*5c30*/  HMMA.16816.F32.BF16 R136, R8.reuse, R16, R136 ;  /* 0x000000100888723c */ /* 0x050fec0000041888 */
        /* <DEDUP_REMOVED lines=24> */
[----:B-1----:R-:W-:-:S07]  /*5dc0*/  FFMA.FTZ R0, R159, UR6, -R5 ;  /* 0x000000069f007c23 */ /* 0x002fce0008010805 */
[----:B------:R1:W5:Y:S01]  /*5dd0*/  MUFU.EX2 R17, R0 ;  /* 0x0000000000117308 */ /* 0x0003620000000800 */
[----:B---3--:R-:W-:Y:S01]  /*5de0*/  FADD.FTZ R3, R221, R220 ;  /* 0x000000dcdd037221 */ /* 0x008fe20000010000 */
[----:B----4-:R-:W-:Y:S01]  /*5df0*/  F2FP.BF16.F32.PACK_AB R167, R22, R21 ;  /* 0x0000001516a7723e */ /* 0x010fe200000010ff */
[--C-:B-1----:R-:W-:Y:S01]  /*5e00*/  FFMA.FTZ R0, R164, UR6, -R5.reuse ;  /* 0x00000006a4007c23 */ /* 0x102fe20008010805 */
[----:B------:R-:W-:Y:S02]  /*5e10*/  F2FP.BF16.F32.PACK_AB R164, R70, R72 ;  /* 0x0000004846a4723e */ /* 0x000fe400000010ff */
[----:B-----5:R-:W-:Y:S02]  /*5e20*/  F2FP.BF16.F32.PACK_AB R161, R17, R178 ;  /* 0x000000b211a1723e */ /* 0x020fe400000010ff */
[----:B------:R1:W-:Y:S03]  /*5e30*/  MUFU.EX2 R16, R0 ;  /* 0x0000000000107308 */ /* 0x0003e60000000800 */
[C---:B------:R-:W-:Y:S06]  /*5e40*/  HMMA.16816.F32.BF16 R136, R164.reuse, R144, R136 ;  /* 0x00000090a488723c */ /* 0x040fec0000041888 */
[----:B------:R-:W-:Y:S01]  /*5e50*/  HMMA.16816.F32.BF16 R148, R164, R146, R148 ;  /* 0x00000092a494723c */ /* 0x000fe20000041894 */
[----:B-1----:R-:W-:Y:S01]  /*5e60*/  FFMA.FTZ R0, R219, UR6, -R5 ;  /* 0x00000006db007c23 */ /* 0x002fe20008010805 */
[----:B------:R-:W-:-:S03]  /*5e70*/  FADD.FTZ R5, R222, R3 ;  /* 0x00000003de057221 */ /* 0x000fc60000010000 */
        /* <DEDUP_REMOVED lines=123> */
[----:B------:R1:W-:Y:S01]  /*6630*/  STL [R1], R4 ;  /* 0x0000000401007387 */ /* 0x0003e20000100800 */
[----:B------:R-:W-:-:S02]  /*6640*/  VIADD R195, R188, 0x400 ;  /* 0x00000400bcc37836 */ /* 0x000fc40000000000 */
[C---:B------:R-:W-:Y:S01]  /*6650*/  VIADD R194, R188.reuse, 0x800 ;  /* 0x00000800bcc27836 */ /* 0x040fe20000000000 */
[----:B------:R1:W-:Y:S01]  /*6660*/  STL [R1+0x8], R3 ;  /* 0x0000080301007387 */ /* 0x0003e20000100800 */
[----:B--2---:R-:W-:Y:S01]  /*6670*/  HMMA.16816.F32.BF16 R156, R164, R28, R56 ;  /* 0x0000001ca49c723c */ /* 0x004fe20000041838 */
[C---:B------:R-:W-:Y:S02]  /*6680*/  VIADD R193, R188.reuse, 0xc00 ;  /* 0x00000c00bcc17836 */ /* 0x040fe40000000000 */
[----:B------:R1:W-:Y:S01]  /*6690*/  STL [R1+0x4], R2 ;  /* 0x0000040201007387 */ /* 0x0003e20000100800 */
[C---:B------:R-:W-:Y:S02]  /*66a0*/  VIADD R192, R188.reuse, 0x1000 ;  /* 0x00001000bcc07836 */ /* 0x040fe40000000000 */
[----:B------:R-:W-:Y:S01]  /*66b0*/  HMMA.16816.F32.BF16 R144, R160, R146, R64 ;  /* 0x00000092a090723c */ /* 0x000fe20000041840 */
[----:B------:R1:W-:Y:S01]  /*66c0*/  STL [R1+0xc], R0 ;  /* 0x00000c0001007387 */ /* 0x0003e20000100800 */
[----:B------:R-:W-:-:S02]  /*66d0*/  VIADD R191, R188, 0x1400 ;  /* 0x00001400bcbf7836 */ /* 0x000fc40000000000 */
[C---:B------:R-:W-:Y:S02]  /*66e0*/  VIADD R190, R188.reuse, 0x1800 ;  /* 0x00001800bcbe7836 */ /* 0x040fe40000000000 */
[----:B------:R-:W-:Y:S01]  /*66f0*/  HMMA.16816.F32.BF16 R152, R160, R28, R32 ;  /* 0x0000001ca098723c */ /* 0x000fe20000041820 */
[----:B------:R-:W-:-:S05]  /*6700*/  VIADD R189, R188, 0x1c00 ;  /* 0x00001c00bcbd7836 */ /* 0x000fca0000000000 */
[-C--:B------:R-:W-:Y:S06]  /*6710*/  HMMA.16816.F32.BF16 R164, R164, R30.reuse, R48 ;  /* 0x0000001ea4a4723c */ /* 0x080fec0000041830 */
[----:B------:R-:W-:Y:S01]  /*6720*/  HMMA.16816.F32.BF16 R160, R160, R30, R12 ;  /* 0x0000001ea0a0723c */ /* 0x000fe2000004180c */
[----:B------:R-:W-:-:S08]  /*6730*/  NOP ;  /* 0x0000000000007918 */ /* 0x000fd00000000000 */
[----:B------:R-:W-:-:S15]  /*6740*/  @!P0 BRA `(.L_x_269) ;  /* 0x0000004800208947 */ /* 0x000fde0003800000 */
[----:B------:R-:W-:Y:S01]  /*6750*/  IADD3 R196, R209, -0x2, RZ ;  /* 0xfffffffed1c47810 */ /* 0x000fe20007ffe0ff */
[----:B-1----:R-:W-:Y:S01]  /*6760*/  IMAD.MOV.U32 R3, RZ, RZ, R40 ;  /* 0x000000ffff037224 */ /* 0x002fe200078e0028 */
[----:B------:R-:W-:Y:S01]  /*6770*/  MOV R132, R39 ;  /* 0x0000002700847202 */ /* 0x000fe20000000f00 */
[----:B------:R-:W-:Y:S01]  /*6780*/  IMAD.MOV.U32 R133, RZ, RZ, R38 ;  /* 0x000000ffff857224 */ /* 0x000fe200078e0026 */
[----:B------:R-:W-:Y:S01]  /*6790*/  MOV R134, R20 ;  /* 0x0000001400867202 */ /* 0x000fe20000000f00 */
[----:B------:R-:W-:Y:S01]  /*67a0*/  ULDC UR5, c[0x0][0x39c] ;  /* 0x0000e70000057ab9 */ /* 0x000fe20000000800 */
[----:B------:R-:W-:Y:S01]  /*67b0*/  ULDC UR4, c[0x0][0x2ec] ;  /* 0x0000bb0000047ab9 */ /* 0x000fe20000000800 */
[----:B------:R-:W-:Y:S01]  /*67c0*/  ULDC.64 UR10, c[0x0][0x220] ;  /* 0x00008800000a7ab9 */ /* 0x000fe20000000a00 */
[----:B------:R-:W-:Y:S01]  /*67d0*/  ULDC.64 UR12, c[0x0][0x250] ;  /* 0x00009400000c7ab9 */ /* 0x000fe20000000a00 */
[----:B------:R-:W-:Y:S01]  /*67e0*/  ULDC.64 UR6, c[0x0][0x218] ;  /* 0x0000860000067ab9 */ /* 0x000fe20000000a00 */
[----:B------:R-:W-:Y:S01]  /*67f0*/  ULDC.64 UR8, c[0x0][0x248] ;  /* 0x0000920000087ab9 */ /* 0x000fe20000000a00 */
[----:B------:R-:W-:Y:S05]  /*6800*/  BRA `(.L_x_270) ;  /* 0x00000000006c7947 */ /* 0x000fea0003800000 */
.L_x_272:
[----:B------:R-:W2:Y:S01]  /*6810*/  LDL.64 R216, [R1+0x28] ;  /* 0x0000280001d87983 */ /* 0x000ea20000100a00 */
[----:B------:R-:W-:Y:S03]  /*6820*/  VIADD R0, R196, 0xffffffff ;  /* 0xffffffffc4007836 */ /* 0x000fe60000000000 */
[----:B------:R-:W4:Y:S01]  /*6830*/  LDL.64 R214, [R1+0x18] ;  /* 0x0000180001d67983 */ /* 0x000f220000100a00 */
[----:B------:R-:W-:Y:S01]  /*6840*/  IMAD.WIDE.U32 R4, R0, UR8, RZ ;  /* 0x0000000800047c25 */ /* 0x000fe2000f8e00ff */
[----:B------:R-:W-:Y:S05]  /*6850*/  SHF.R.S32.HI R2, RZ, 0x1f, R0 ;  /* 0x0000001fff027819 */ /* 0x000fea0000011400 */
[----:B------:R-:W-:Y:S04]  /*6860*/  IMAD R2, R2, UR8, RZ ;  /* 0x0000000802027c24 */ /* 0x000fe8000f8e02ff */
[----:B------:R-:W-:Y:S04]  /*6870*/  IMAD R2, R0, UR9, R2 ;  /* 0x0000000900027c24 */ /* 0x000fe8000f8e0202 */
[----:B------:R-:W-:Y:S01]  /*6880*/  IMAD.IADD R2, R5, 0x1, R2 ;  /* 0x0000000105027824 */ /* 0x000fe200078e0202 */
[----:B--2---:R-:W-:Y:S04]  /*6890*/  LEA R0, P1, R4, R216, 0x7 ;  /* 0x000000d804007211 */ /* 0x004fe800078238ff */
[----:B------:R-:W-:Y:S02]  /*68a0*/  LEA R8, P2, R0, UR6, 0x1 ;  /* 0x0000000600087c11 */ /* 0x000fe4000f8408ff */
[----:B----4-:R-:W-:Y:S02]  /*68b0*/  LEA.HI.X R2, R4, R215, R2, 0x7, P1 ;  /* 0x000000d704027211 */ /* 0x010fe400008f3c02 */
        /* <DEDUP_REMOVED lines=16> */
.L_x_270:
[----:B--2---:R-:W2:Y:S01]  /*69c0*/  LDL.64 R10, [R1+0x20] ;  /* 0x00002000010a7983 */ /* 0x004ea20000100a00 */
[----:B------:R-:W-:Y:S04]  /*69d0*/  DEPBAR.LE SB0, 0x0 ;  /* 0x000080000000791a */ /* 0x000fe80000000000 */
[----:B------:R-:W-:Y:S01]  /*69e0*/  IMAD.WIDE.U32 R4, R196, UR12, RZ ;  /* 0x0000000cc4047c25 */ /* 0x000fe2000f8e00ff */
[----:B------:R-:W3:Y:S02]  /*69f0*/  LDL R6, [R1+0x10] ;  /* 0x0000100001067983 */ /* 0x000ee40000100800 */
[----:B------:R-:W-:Y:S01]  /*6a00*/  SHF.R.S32.HI R0, RZ, 0x1f, R196 ;  /* 0x0000001fff007819 */ /* 0x000fe200000114c4 */
[----:B------:R-:W-:Y:S04]  /*6a10*/  BAR.SYNC.DEFER_BLOCKING 0x0 ;  /* 0x0000000000007b1d */ /* 0x000fe80000010000 */
[----:B------:R-:W-:Y:S04]  /*6a20*/  IMAD R0, R0, UR12, RZ ;  /* 0x0000000c00007c24 */ /* 0x000fe8000f8e02ff */
[----:B------:R-:W-:Y:S05]  /*6a30*/  IMAD R2, R196, UR13, R0 ;  /* 0x0000000dc4027c24 */ /* 0x000fea000f8e0200 */
[----:B------:R-:W-:Y:S02]  /*6a40*/  IADD3 R2, R5, R2, RZ ;  /* 0x0000000205027210 */ /* 0x000fe40007ffe0ff */
        /* <DEDUP_REMOVED lines=19> */
[----:B------:R-:W0:Y:S08]  /*6b80*/  LDGDEPBAR ;  /* 0x00000000000079af */ /* 0x000e300000000000 */
[----:B------:R-:W1:Y:S08]  /*6b90*/  LDSM.16.M88.4 R16, [R185] ;  /* 0x00000000b910783b */ /* 0x000e700000000200 */
[----:B------:R-:W2:Y:S08]  /*6ba0*/  LDSM.16.M88.4 R124, [R186+0x1000] ;  /* 0x00100000ba7c783b */ /* 0x000eb00000000200 */
[----:B------:R-:W3:Y:S08]  /*6bb0*/  LDSM.16.M88.4 R32, [R185+0x400] ;  /* 0x00040000b920783b */ /* 0x000ef00000000200 */
[----:B------:R-:W4:Y:S08]  /*6bc0*/  LDSM.16.M88.4 R48, [R185+0x800] ;  /* 0x00080000b930783b */ /* 0x000f300000000200 */
[----:B------:R-:W5:Y:S08]  /*6bd0*/  LDSM.16.M88.4 R64, [R185+0xc00] ;  /* 0x000c0000b940783b */ /* 0x000f700000000200 */
[----:B------:R-:W5:Y:S01]  /*6be0*/  LDSM.16.M88.4 R80, [R185+0x1000] ;  /* 0x00100000b950783b */ /* 0x000f620000000200 */
[-C--:B-1----:R-:W-:Y:S07]  /*6bf0*/  HMMA.16816.F32.BF16 R4, R128, R16.reuse, RZ ;  /* 0x000000108004723c */ /* 0x082fee00000418ff */
[----:B------:R-:W1:Y:S01]  /*6c00*/  LDSM.16.M88.4 R96, [R185+0x1400] ;  /* 0x00140000b960783b */ /* 0x000e620000000200 */
[C---:B--2---:R-:W-:Y:S06]  /*6c10*/  HMMA.16816.F32.BF16 R8, R124.reuse, R16, RZ ;  /* 0x000000107c08723c */ /* 0x044fec00000418ff */
[-C--:B------:R-:W-:Y:S01]  /*6c20*/  HMMA.16816.F32.BF16 R12, R124, R18.reuse, RZ ;  /* 0x000000127c0c723c */ /* 0x080fe200000418ff */
[----:B------:R-:W2:Y:S05]  /*6c30*/  LDSM.16.M88.4 R112, [R185+0x1800] ;  /* 0x00180000b970783b */ /* 0x000eaa0000000200 */
[C---:B------:R-:W-:Y:S03]  /*6c40*/  HMMA.16816.F32.BF16 R16, R128.reuse, R18, RZ ;  /* 0x000000128010723c */ /* 0x040fe600000418ff */
[----:B------:R-:W2:Y:S03]  /*6c50*/  LDSM.16.M88.4 R168, [R185+0x1c00] ;  /* 0x001c0000b9a8783b */ /* 0x000ea60000000200 */
[-C--:B---3--:R-:W-:Y:S05]  /*6c60*/  HMMA.16816.F32.BF16 R20, R128, R32.reuse, RZ ;  /* 0x000000208014723c */ /* 0x088fea00000418ff */
[----:B------:R-:W-:Y:S01]  /*6c70*/  LDSM.16.M88.4 R172, [R187] ;  /* 0x00000000bbac783b */ /* 0x000fe20000000200 */
[C---:B------:R-:W-:Y:S06]  /*6c80*/  HMMA.16816.F32.BF16 R24, R124.reuse, R32, RZ ;  /* 0x000000207c18723c */ /* 0x040fec00000418ff */
[-C--:B------:R-:W-:Y:S01]  /*6c90*/  HMMA.16816.F32.BF16 R28, R124, R34.reuse, RZ ;  /* 0x000000227c1c723c */ /* 0x080fe200000418ff */
[----:B------:R-:W3:Y:S05]  /*6ca0*/  LDSM.16.M88.4 R176, [R188] ;  /* 0x00000000bcb0783b */ /* 0x000eea0000000200 */
[C---:B------:R-:W-:Y:S03]  /*6cb0*/  HMMA.16816.F32.BF16 R32, R128.reuse, R34, RZ ;  /* 0x000000228020723c */ /* 0x040fe600000418ff */
[----:B------:R-:W3:Y:S03]  /*6cc0*/  LDSM.16.M88.4 R180, [R187+0x1000] ;  /* 0x00100000bbb4783b */ /* 0x000ee60000000200 */
[-C--:B----4-:R-:W-:Y:S06]  /*6cd0*/  HMMA.16816.F32.BF16 R36, R128, R48.reuse, RZ ;  /* 0x000000308024723c */ /* 0x090fec00000418ff */
        /* <DEDUP_REMOVED lines=22> */
[----:B------:R-:W-:Y:S06]  /*6e40*/  HMMA.16816.F32.BF16 R128, R128, R170, RZ ;  /* 0x000000aa8080723c */ /* 0x000fec00000418ff */
[-C--:B---3--:R-:W-:Y:S06]  /*6e50*/  HMMA.16816.F32.BF16 R4, R172, R176.reuse, R4 ;  /* 0x000000b0ac04723c */ /* 0x088fec0000041804 */
[C---:B------:R-:W-:Y:S06]  /*6e60*/  HMMA.16816.F32.BF16 R8, R180.reuse, R176, R8 ;  /* 0x000000b0b408723c */ /* 0x040fec0000041808 */
[-C--:B------:R-:W-:Y:S06]  /*6e70*/  HMMA.16816.F32.BF16 R12, R180, R178.reuse, R12 ;  /* 0x000000b2b40c723c */ /* 0x080fec000004180c */
[C---:B------:R-:W-:Y:S06]  /*6e80*/  HMMA.16816.F32.BF16 R16, R172.reuse, R178, R16 ;  /* 0x000000b2ac10723c */ /* 0x040fec0000041810 */
[----:B------:R-:W-:Y:S01]  /*6e90*/  FMUL.FTZ R4, R4, UR5 ;  /* 0x0000000504047c20 */ /* 0x000fe20008410000 */
[----:B------:R-:W-:Y:S01]  /*6ea0*/  FMUL.FTZ R6, R6, UR5 ;  /* 0x0000000506067c20 */ /* 0x000fe20008410000 */
[----:B------:R-:W-:Y:S02]  /*6eb0*/  FMUL.FTZ R5, R5, UR5 ;  /* 0x0000000505057c20 */ /* 0x000fe40008410000 */
[----:B------:R-:W1:Y:S01]  /*6ec0*/  MUFU.TANH R202, R4 ;  /* 0x0000000400ca7308 */ /* 0x000e620000002400 */
[----:B------:R-:W-:Y:S01]  /*6ed0*/  FMUL.FTZ R7, R7, UR5 ;  /* 0x0000000507077c20 */ /* 0x000fe20008410000 */
[----:B------:R-:W-:Y:S01]  /*6ee0*/  FMUL.FTZ R8, R8, UR5 ;  /* 0x0000000508087c20 */ /* 0x000fe20008410000 */
[----:B------:R-:W-:Y:S01]  /*6ef0*/  FMUL.FTZ R10, R10, UR5 ;  /* 0x000000050a0a7c20 */ /* 0x000fe20008410000 */
[----:B------:R-:W-:Y:S01]  /*6f00*/  FMUL.FTZ R9, R9, UR5 ;  /* 0x0000000509097c20 */ /* 0x000fe20008410000 */
[----:B------:R-:W-:Y:S05]  /*6f10*/  FMUL.FTZ R11, R11, UR5 ;  /* 0x000000050b0b7c20 */ /* 0x000fea0008410000 */
[----:B------:R-:W-:Y:S01]  /*6f20*/  MUFU.TANH R204, R6 ;  /* 0x0000000600cc7308 */ /* 0x000fe20000002400 */
[----:B------:R-:W-:Y:S01]  /*6f30*/  FMUL.FTZ R12, R12, UR5 ;  /* 0x000000050c0c7c20 */ /* 0x000fe20008410000 */
[----:B------:R-:W-:Y:S01]  /*6f40*/  FMUL.FTZ R14, R14, UR5 ;  /* 0x000000050e0e7c20 */ /* 0x000fe20008410000 */
[----:B------:R-:W-:Y:S01]  /*6f50*/  FMUL.FTZ R13, R13, UR5 ;  /* 0x000000050d0d7c20 */ /* 0x000fe20008410000 */
[----:B------:R-:W-:Y:S01]  /*6f60*/  FMUL.FTZ R15, R15, UR5 ;  /* 0x000000050f0f7c20 */ /* 0x000fe20008410000 */
[----:B------:R-:W-:Y:S01]  /*6f70*/  FMUL.FTZ R16, R16, UR5 ;  /* 0x0000000510107c20 */ /* 0x000fe20008410000 */
[----:B------:R-:W-:Y:S04]  /*6f80*/  FMUL.FTZ R18, R18, UR5 ;  /* 0x0000000512127c20 */ /* 0x000fe80008410000 */
[----:B------:R-:W-:Y:S01]  /*6f90*/  MUFU.TANH R212, R5 ;  /* 0x0000000500d47308 */ /* 0x000fe20000002400 */
[----:B------:R-:W-:Y:S01]  /*6fa0*/  FMUL.FTZ R17, R17, UR5 ;  /* 0x0000000511117c20 */ /* 0x000fe20008410000 */
[----:B------:R-:W-:Y:S01]  /*6fb0*/  FMUL.FTZ R19, R19, UR5 ;  /* 0x0000000513137c20 */ /* 0x000fe20008410000 */
[----:B-1----:R-:W-:Y:S07]  /*6fc0*/  FMNMX.FTZ R2, R202, R3, !PT ;  /* 0x00000003ca027209 */ /* 0x002fee0007810000 */
[----:B------:R1:W-:Y:S10]  /*6fd0*/  MUFU.TANH R211, R7 ;  /* 0x0000000700d37308 */ /* 0x0003f40000002400 */
[----:B------:R-:W2:Y:S10]  /*6fe0*/  MUFU.TANH R201, R8 ;  /* 0x0000000800c97308 */ /* 0x000eb40000002400 */
[----:B------:R-:W3:Y:S01]  /*6ff0*/  MUFU.TANH R203, R10 ;  /* 0x0000000a00cb7308 */ /* 0x000ee20000002400 */
[----:B-1----:R-:W1:Y:S09]  /*7000*/  LDSM.16.M88.4 R4, [R195] ;  /* 0x00000000c304783b */ /* 0x002e720000000200 */
[----:B------:R-:W4:Y:S10]  /*7010*/  MUFU.TANH R210, R9 ;  /* 0x0000000900d27308 */ /* 0x000f340000002400 */
[----:B------:R5:W-:Y:S10]  /*7020*/  MUFU.TANH R209, R11 ;  /* 0x0000000b00d17308 */ /* 0x000bf40000002400 */
[----:B------:R-:W4:Y:S10]  /*7030*/  MUFU.TANH R198, R16 ;  /* 0x0000001000c67308 */ /* 0x000f340000002400 */
[----:B------:R-:W4:Y:S01]  /*7040*/  MUFU.TANH R208, R12 ;  /* 0x0000000c00d07308 */ /* 0x000f220000002400 */
[----:B-----5:R-:W5:Y:S09]  /*7050*/  LDSM.16.M88.4 R8, [R194] ;  /* 0x00000000c208783b */ /* 0x020f720000000200 */
[----:B------:R-:W4:Y:S01]  /*7060*/  MUFU.TANH R179, R18 ;  /* 0x0000001200b37308 */ /* 0x000f220000002400 */
[-C--:B-1----:R-:W-:Y:S06]  /*7070*/  HMMA.16816.F32.BF16 R20, R172, R4.reuse, R20 ;  /* 0x00000004ac14723c */ /* 0x082fec0000041814 */
[C---:B------:R-:W-:Y:S03]  /*7080*/  HMMA.16816.F32.BF16 R24, R180.reuse, R4, R24 ;  /* 0x00000004b418723c */ /* 0x040fe60000041818 */
[----:B------:R-:W1:Y:S03]  /*7090*/  MUFU.TANH R169, R17 ;  /* 0x0000001100a97308 */ /* 0x000e660000002400 */
[-C--:B------:R-:W-:Y:S07]  /*70a0*/  HMMA.16816.F32.BF16 R28, R180, R6.reuse, R28 ;  /* 0x00000006b41c723c */ /* 0x080fee000004181c */
[----:B------:R-:W1:Y:S01]  /*70b0*/  MUFU.TANH R207, R14 ;  /* 0x0000000e00cf7308 */ /* 0x000e620000002400 */
[C---:B------:R-:W-:Y:S01]  /*70c0*/  HMMA.16816.F32.BF16 R32, R172.reuse, R6, R32 ;  /* 0x00000006ac20723c */ /* 0x040fe20000041820 */
[----:B------:R-:W2:Y:S08]  /*70d0*/  LDSM.16.M88.4 R4, [R193] ;  /* 0x00000000c104783b */ /* 0x000eb00000000200 */
[----:B------:R-:W1:Y:S02]  /*70e0*/  MUFU.TANH R206, R13 ;  /* 0x0000000d00ce7308 */ /* 0x000e640000002400 */
[----:B------:R-:W-:Y:S01]  /*70f0*/  FMUL.FTZ R20, R20, UR5 ;  /* 0x0000000514147c20 */ /* 0x000fe20008410000 */
[----:B------:R-:W-:Y:S01]  /*7100*/  FMUL.FTZ R22, R22, UR5 ;  /* 0x0000000516167c20 */ /* 0x000fe20008410000 */
[----:B------:R-:W-:Y:S01]  /*7110*/  FMUL.FTZ R21, R21, UR5 ;  /* 0x0000000515157c20 */ /* 0x000fe20008410000 */
[----:B------:R-:W-:Y:S01]  /*7120*/  FMUL.FTZ R23, R23, UR5 ;  /* 0x0000000517177c20 */ /* 0x000fe20008410000 */
[----:B------:R-:W-:Y:S04]  /*7130*/  FMUL.FTZ R24, R24, UR5 ;  /* 0x0000000518187c20 */ /* 0x000fe80008410000 */
[----:B------:R-:W1:Y:S01]  /*7140*/  MUFU.TANH R176, R19 ;  /* 0x0000001300b07308 */ /* 0x000e620000002400 */
[-C--:B-----5:R-:W-:Y:S03]  /*7150*/  HMMA.16816.F32.BF16 R36, R172, R8.reuse, R36 ;  /* 0x00000008ac24723c */ /* 0x0a0fe60000041824 */
[----:B------:R-:W-:Y:S01]  /*7160*/  FMUL.FTZ R26, R26, UR5 ;  /* 0x000000051a1a7c20 */ /* 0x000fe20008410000 */
[----:B------:R-:W-:Y:S01]  /*7170*/  FMUL.FTZ R25, R25, UR5 ;  /* 0x0000000519197c20 */ /* 0x000fe20008410000 */
[----:B------:R-:W-:Y:S01]  /*7180*/  FMUL.FTZ R27, R27, UR5 ;  /* 0x000000051b1b7c20 */ /* 0x000fe20008410000 */
[C---:B------:R-:W-:Y:S03]  /*7190*/  HMMA.16816.F32.BF16 R40, R180.reuse, R8, R40 ;  /* 0x00000008b428723c */ /* 0x040fe60000041828 */
[----:B------:R-:W5:Y:S02]  /*71a0*/  MUFU.TANH R200, R20 ;  /* 0x0000001400c87308 */ /* 0x000f640000002400 */
[----:B------:R-:W-:Y:S01]  /*71b0*/  FMUL.FTZ R32, R32, UR5 ;  /* 0x0000000520207c20 */ /* 0x000fe20008410000 */
[-C--:B------:R-:W-:Y:S07]  /*71c0*/  HMMA.16816.F32.BF16 R44, R180, R10.reuse, R44 ;  /* 0x0000000ab42c723c */ /* 0x080fee000004182c */
[----:B------:R-:W5:Y:S01]  /*71d0*/  MUFU.TANH R205, R15 ;  /* 0x0000000f00cd7308 */ /* 0x000f620000002400 */
[----:B------:R-:W-:Y:S01]  /*71e0*/  FMUL.FTZ R28, R28, UR5 ;  /* 0x000000051c1c7c20 */ /* 0x000fe20008410000 */
[C---:B------:R-:W-:Y:S01]  /*71f0*/  HMMA.16816.F32.BF16 R48, R172.reuse, R10, R48 ;  /* 0x0000000aac30723c */ /* 0x040fe20000041830 */
[----:B------:R-:W3:Y:S07]  /*7200*/  LDSM.16.M88.4 R8, [R192] ;  /* 0x00000000c008783b */ /* 0x000eee0000000200 */
[----:B------:R-:W5:Y:S03]  /*7210*/  MUFU.TANH R171, R24 ;  /* 0x0000001800ab7308 */ /* 0x000f660000002400 */
[----:B------:R-:W-:Y:S01]  /*7220*/  FMUL.FTZ R34, R34, UR5 ;  /* 0x0000000522227c20 */ /* 0x000fe20008410000 */
[----:B------:R-:W-:Y:S01]  /*7230*/  FMUL.FTZ R33, R33, UR5 ;  /* 0x0000000521217c20 */ /* 0x000fe20008410000 */
[----:B------:R-:W-:Y:S01]  /*7240*/  FMUL.FTZ R30, R30, UR5 ;  /* 0x000000051e1e7c20 */ /* 0x000fe20008410000 */
[-C--:B--2---:R-:W-:Y:S03]  /*7250*/  HMMA.16816.F32.BF16 R52, R172, R4.reuse, R52 ;  /* 0x00000004ac34723c */ /* 0x084fe60000041834 */
[----:B------:R-:W-:Y:S01]  /*7260*/  FMUL.FTZ R29, R29, UR5 ;  /* 0x000000051d1d7c20 */ /* 0x000fe20008410000 */
[----:B------:R-:W2:Y:S01]  /*7270*/  MUFU.TANH R199, R22 ;  /* 0x0000001600c77308 */ /* 0x000ea20000002400 */
[----:B------:R-:W-:Y:S01]  /*7280*/  FMUL.FTZ R35, R35, UR5 ;  /* 0x0000000523237c20 */ /* 0x000fe20008410000 */
[C---:B------:R-:W-:Y:S05]  /*7290*/  HMMA.16816.F32.BF16 R56, R180.reuse, R4, R56 ;  /* 0x00000004b438723c */ /* 0x040fea0000041838 */
[----:B------:R-:W-:Y:S03]  /*72a0*/  FMUL.FTZ R31, R31, UR5 ;  /* 0x000000051f1f7c20 */ /* 0x000fe60008410000 */
[----:B------:R-:W2:Y:S01]  /*72b0*/  MUFU.TANH R178, R21 ;  /* 0x0000001500b27308 */ /* 0x000ea20000002400 */
[-C--:B------:R-:W-:Y:S03]  /*72c0*/  HMMA.16816.F32.BF16 R60, R180, R6.reuse, R60 ;  /* 0x00000006b43c723c */ /* 0x080fe6000004183c */
[----:B------:R-:W-:Y:S01]  /*72d0*/  FMUL.FTZ R36, R36, UR5 ;  /* 0x0000000524247c20 */ /* 0x000fe20008410000 */
[----:B------:R-:W-:Y:S02]  /*72e0*/  FMUL.FTZ R40, R40, UR5 ;  /* 0x0000000528287c20 */ /* 0x000fe40008410000 */
[C---:B------:R-:W-:Y:S03]  /*72f0*/  HMMA.16816.F32.BF16 R64, R172.reuse, R6, R64 ;  /* 0x00000006ac40723c */ /* 0x040fe60000041840 */
[----:B------:R-:W2:Y:S01]  /*7300*/  MUFU.TANH R170, R26 ;  /* 0x0000001a00aa7308 */ /* 0x000ea20000002400 */
[----:B------:R-:W4:Y:S01]  /*7310*/  LDSM.16.M88.4 R4, [R191] ;  /* 0x00000000bf04783b */ /* 0x000f220000000200 */
[----:B------:R-:W-:Y:S01]  /*7320*/  FMUL.FTZ R38, R38, UR5 ;  /* 0x0000000526267c20 */ /* 0x000fe20008410000 */
[----:B------:R-:W-:Y:S01]  /*7330*/  FMUL.FTZ R37, R37, UR5 ;  /* 0x0000000525257c20 */ /* 0x000fe20008410000 */
[----:B------:R-:W-:Y:S01]  /*7340*/  FMUL.FTZ R42, R42, UR5 ;  /* 0x000000052a2a7c20 */ /* 0x000fe20008410000 */
[----:B------:R-:W-:Y:S05]  /*7350*/  FMUL.FTZ R48, R48, UR5 ;  /* 0x0000000530307c20 */ /* 0x000fea0008410000 */
[----:B------:R-:W2:Y:S01]  /*7360*/  MUFU.TANH R168, R25 ;  /* 0x0000001900a87308 */ /* 0x000ea20000002400 */
[----:B------:R-:W-:Y:S01]  /*7370*/  FMUL.FTZ R41, R41, UR5 ;  /* 0x0000000529297c20 */ /* 0x000fe20008410000 */
[----:B------:R-:W-:Y:S01]  /*7380*/  FMUL.FTZ R39, R39, UR5 ;  /* 0x0000000527277c20 */ /* 0x000fe20008410000 */
[-C--:B---3--:R-:W-:Y:S03]  /*7390*/  HMMA.16816.F32.BF16 R68, R172, R8.reuse, R68 ;  /* 0x00000008ac44723c */ /* 0x088fe60000041844 */
[----:B------:R-:W-:Y:S04]  /*73a0*/  FMUL.FTZ R44, R44, UR5 ;  /* 0x000000052c2c7c20 */ /* 0x000fe80008410000 */
[----:B------:R-:W3:Y:S01]  /*73b0*/  MUFU.TANH R177, R23 ;  /* 0x0000001700b17308 */ /* 0x000ee20000002400 */
[----:B------:R-:W-:Y:S01]  /*73c0*/  FMUL.FTZ R43, R43, UR5 ;  /* 0x000000052b2b7c20 */ /* 0x000fe20008410000 */
[C---:B------:R-:W-:Y:S04]  /*73d0*/  HMMA.16816.F32.BF16 R72, R180.reuse, R8, R72 ;  /* 0x00000008b448723c */ /* 0x040fe80000041848 */
[----:B------:R-:W-:Y:S04]  /*73e0*/  FMUL.FTZ R50, R50, UR5 ;  /* 0x0000000532327c20 */ /* 0x000fe80008410000 */
[----:B------:R-:W3:Y:S01]  /*73f0*/  MUFU.TANH R32, R32 ;  /* 0x0000002000207308 */ /* 0x000ee20000002400 */
[-C--:B------:R-:W-:Y:S03]  /*7400*/  HMMA.16816.F32.BF16 R76, R180, R10.reuse, R76 ;  /* 0x0000000ab44c723c */ /* 0x080fe6000004184c */
[----:B------:R-:W-:Y:S01]  /*7410*/  FMUL.FTZ R49, R49, UR5 ;  /* 0x0000000531317c20 */ /* 0x000fe20008410000 */
[----:B------:R-:W-:Y:S02]  /*7420*/  FMUL.FTZ R46, R46, UR5 ;  /* 0x000000052e2e7c20 */ /* 0x000fe40008410000 */
[C---:B------:R-:W-:Y:S03]  /*7430*/  HMMA.16816.F32.BF16 R80, R172.reuse, R10, R80 ;  /* 0x0000000aac50723c */ /* 0x040fe60000041850 */
[----:B------:R-:W3:Y:S01]  /*7440*/  MUFU.TANH R27, R27 ;  /* 0x0000001b001b7308 */ /* 0x000ee20000002400 */
[----:B------:R-:W1:Y:S01]  /*7450*/  LDSM.16.M88.4 R8, [R190] ;  /* 0x00000000be08783b */ /* 0x000e620000000200 */
[----:B------:R-:W-:Y:S01]  /*7460*/  FMUL.FTZ R45, R45, UR5 ;  /* 0x000000052d2d7c20 */ /* 0x000fe20008410000 */
[----:B------:R-:W-:Y:S01]  /*7470*/  FMUL.FTZ R51, R51, UR5 ;  /* 0x0000000533337c20 */ /* 0x000fe20008410000 */
[----:B------:R-:W-:Y:S01]  /*7480*/  FMUL.FTZ R52, R52, UR5 ;  /* 0x0000000534347c20 */ /* 0x000fe20008410000 */
[----:B------:R-:W-:Y:S05]  /*7490*/  FMUL.FTZ R47, R47, UR5 ;  /* 0x000000052f2f7c20 */ /* 0x000fea0008410000 */
[----:B------:R-:W3:Y:S01]  /*74a0*/  MUFU.TANH R28, R28 ;  /* 0x0000001c001c7308 */ /* 0x000ee20000002400 */
[-C--:B----4-:R-:W-:Y:S03]  /*74b0*/  HMMA.16816.F32.BF16 R84, R172, R4.reuse, R84 ;  /* 0x00000004ac54723c */ /* 0x090fe60000041854 */
[----:B------:R-:W-:Y:S01]  /*74c0*/  FMUL.FTZ R56, R56, UR5 ;  /* 0x0000000538387c20 */ /* 0x000fe20008410000 */
[----:B------:R-:W-:Y:S01]  /*74d0*/  FMUL.FTZ R54, R54, UR5 ;  /* 0x0000000536367c20 */ /* 0x000fe20008410000 */
[----:B------:R-:W-:Y:S01]  /*74e0*/  FMUL.FTZ R53, R53, UR5 ;  /* 0x0000000535357c20 */ /* 0x000fe20008410000 */
[C---:B------:R-:W-:Y:S03]  /*74f0*/  HMMA.16816.F32.BF16 R88, R180.reuse, R4, R88 ;  /* 0x00000004b458723c */ /* 0x040fe60000041858 */
[----:B------:R-:W4:Y:S02]  /*7500*/  MUFU.TANH R34, R34 ;  /* 0x0000002200227308 */ /* 0x000f240000002400 */
[----:B------:R-:W-:Y:S01]  /*7510*/  FMUL.FTZ R58, R58, UR5 ;  /* 0x000000053a3a7c20 */ /* 0x000fe20008410000 */
[-C--:B------:R-:W-:Y:S07]  /*7520*/  HMMA.16816.F32.BF16 R92, R180, R6.reuse, R92 ;  /* 0x00000006b45c723c */ /* 0x080fee000004185c */
[----:B------:R-:W4:Y:S01]  /*7530*/  MUFU.TANH R33, R33 ;  /* 0x0000002100217308 */ /* 0x000f220000002400 */
[----:B------:R-:W-:Y:S01]  /*7540*/  FMUL.FTZ R57, R57, UR5 ;  /* 0x0000000539397c20 */ /* 0x000fe20008410000 */
[C---:B------:R-:W-:Y:S01]  /*7550*/  HMMA.16816.F32.BF16 R96, R172.reuse, R6, R96 ;  /* 0x00000006ac60723c */ /* 0x040fe20000041860 */
[----:B------:R-:W5:Y:S01]  /*7560*/  LDSM.16.M88.4 R4, [R189] ;  /* 0x00000000bd04783b */ /* 0x000f620000000200 */
[----:B------:R-:W-:Y:S06]  /*7570*/  DEPBAR.LE SB0, 0x0 ;  /* 0x000080000000791a */ /* 0x000fec0000000000 */
[----:B------:R-:W4:Y:S03]  /*7580*/  MUFU.TANH R30, R30 ;  /* 0x0000001e001e7308 */ /* 0x000f260000002400 */
[----:B------:R-:W-:Y:S01]  /*7590*/  FMUL.FTZ R55, R55, UR5 ;  /* 0x0000000537377c20 */ /* 0x000fe20008410000 */
[----:B------:R-:W-:Y:S01]  /*75a0*/  FMUL.FTZ R59, R59, UR5 ;  /* 0x000000053b3b7c20 */ /* 0x000fe20008410000 */
[----:B------:R-:W-:Y:S01]  /*75b0*/  FMUL.FTZ R64, R64, UR5 ;  /* 0x0000000540407c20 */ /* 0x000fe20008410000 */
[----:B------:R-:W-:Y:S01]  /*75c0*/  FMUL.FTZ R60, R60, UR5 ;  /* 0x000000053c3c7c20 */ /* 0x000fe20008410000 */
[----:B------:R-:W-:Y:S03]  /*75d0*/  FMUL.FTZ R62, R62, UR5 ;  /* 0x000000053e3e7c20 */ /* 0x000fe60008410000 */
[----:B------:R-:W4:Y:S01]  /*75e0*/  MUFU.TANH R29, R29 ;  /* 0x0000001d001d7308 */ /* 0x000f220000002400 */
[----:B------:R-:W-:Y:S01]  /*75f0*/  BAR.SYNC.DEFER_BLOCKING 0x0 ;  /* 0x0000000000007b1d */ /* 0x000fe20000010000 */
[-C--:B-1----:R-:W-:Y:S05]  /*7600*/  HMMA.16816.F32.BF16 R100, R172, R8.reuse, R100 ;  /* 0x00000008ac64723c */ /* 0x082fea0000041864 */
[----:B------:R-:W-:Y:S03]  /*7610*/  FMUL.FTZ R66, R66, UR5 ;  /* 0x0000000542427c20 */ /* 0x000fe60008410000 */
[----:B------:R-:W1:Y:S01]  /*7620*/  MUFU.TANH R35, R35 ;  /* 0x0000002300237308 */ /* 0x000e620000002400 */
[C---:B------:R-:W-:Y:S04]  /*7630*/  HMMA.16816.F32.BF16 R104, R180.reuse, R8, R104 ;  /* 0x00000008b468723c */ /* 0x040fe80000041868 */
[----:B------:R-:W-:Y:S01]  /*7640*/  FMUL.FTZ R65, R65, UR5 ;  /* 0x0000000541417c20 */ /* 0x000fe20008410000 */
[----:B------:R-:W-:Y:S01]  /*7650*/  FMUL.FTZ R61, R61, UR5 ;  /* 0x000000053d3d7c20 */ /* 0x000fe20008410000 */
[-C--:B------:R-:W-:Y:S03]  /*7660*/  HMMA.16816.F32.BF16 R108, R180, R10.reuse, R108 ;  /* 0x0000000ab46c723c */ /* 0x080fe6000004186c */
[----:B------:R-:W1:Y:S02]  /*7670*/  MUFU.TANH R26, R36 ;  /* 0x00000024001a7308 */ /* 0x000e640000002400 */
[----:B------:R-:W-:Y:S01]  /*7680*/  FMUL.FTZ R68, R68, UR5 ;  /* 0x0000000544447c20 */ /* 0x000fe20008410000 */
[C---:B------:R-:W-:Y:S07]  /*7690*/  HMMA.16816.F32.BF16 R112, R172.reuse, R10, R112 ;  /* 0x0000000aac70723c */ /* 0x040fee0000041870 */
[----:B------:R-:W1:Y:S01]  /*76a0*/  MUFU.TANH R31, R31 ;  /* 0x0000001f001f7308 */ /* 0x000e620000002400 */
[----:B------:R-:W-:Y:S01]  /*76b0*/  FMUL.FTZ R63, R63, UR5 ;  /* 0x000000053f3f7c20 */ /* 0x000fe20008410000 */
[-C--:B-----5:R-:W-:Y:S08]  /*76c0*/  HMMA.16816.F32.BF16 R116, R172, R4.reuse, R116 ;  /* 0x00000004ac74723c */ /* 0x0a0ff00000041874 */
[----:B------:R-:W5:Y:S01]  /*76d0*/  MUFU.TANH R22, R40 ;  /* 0x0000002800167308 */ /* 0x000f620000002400 */
[C---:B------:R-:W-:Y:S04]  /*76e0*/  HMMA.16816.F32.BF16 R120, R180.reuse, R4, R120 ;  /* 0x00000004b478723c */ /* 0x040fe80000041878 */
[----:B------:R-:W-:Y:S02]  /*76f0*/  FMUL.FTZ R67, R67, UR5 ;  /* 0x0000000543437c20 */ /* 0x000fe40008410000 */
[-C--:B------:R-:W-:Y:S03]  /*7700*/  HMMA.16816.F32.BF16 R124, R180, R6.reuse, R124 ;  /* 0x00000006b47c723c */ /* 0x080fe6000004187c */
[----:B------:R-:W5:Y:S02]  /*7710*/  MUFU.TANH R25, R38 ;  /* 0x0000002600197308 */ /* 0x000f640000002400 */
[----:B------:R-:W-:Y:S01]  /*7720*/  FMNMX.FTZ R4, R201, R133, !PT ;  /* 0x00000085c9047209 */ /* 0x000fe20007810000 */
[----:B------:R-:W-:Y:S07]  /*7730*/  HMMA.16816.F32.BF16 R128, R172, R6, R128 ;  /* 0x00000006ac80723c */ /* 0x000fee0000041880 */
[----:B------:R-:W5:Y:S01]  /*7740*/  MUFU.TANH R24, R37 ;  /* 0x0000002500187308 */ /* 0x000f620000002400 */
[----:B------:R-:W-:Y:S03]  /*7750*/  FMNMX.FTZ R5, R204, R132, !PT ;  /* 0x00000084cc057209 */ /* 0x000fe60007810000 */
[----:B------:R-:W-:Y:S01]  /*7760*/  FMUL.FTZ R72, R72, UR5 ;  /* 0x0000000548487c20 */ /* 0x000fe20008410000 */
[----:B------:R-:W-:Y:S01]  /*7770*/  FMNMX.FTZ R6, R212, R2, !PT ;  /* 0x00000002d4067209 */ /* 0x000fe20007810000 */
[----:B------:R-:W-:Y:S04]  /*7780*/  FMUL.FTZ R70, R70, UR5 ;  /* 0x0000000546467c20 */ /* 0x000fe80008410000 */
[----:B------:R-:W5:Y:S01]  /*7790*/  MUFU.TANH R21, R42 ;  /* 0x0000002a00157308 */ /* 0x000f620000002400 */
[----:B------:R-:W-:Y:S01]  /*77a0*/  FMNMX.FTZ R2, R203, R134, !PT ;  /* 0x00000086cb027209 */ /* 0x000fe20007810000 */
[----:B------:R-:W-:Y:S01]  /*77b0*/  FMUL.FTZ R69, R69, UR5 ;  /* 0x0000000545457c20 */ /* 0x000fe20008410000 */
[----:B------:R-:W-:Y:S01]  /*77c0*/  FMNMX.FTZ R4, R210, R4, !PT ;  /* 0x00000004d2047209 */ /* 0x000fe20007810000 */
[----:B------:R-:W-:Y:S01]  /*77d0*/  FMUL.FTZ R74, R74, UR5 ;  /* 0x000000054a4a7c20 */ /* 0x000fe20008410000 */
[----:B------:R-:W-:Y:S01]  /*77e0*/  FMNMX.FTZ R5, R211, R5, !PT ;  /* 0x00000005d3057209 */ /* 0x000fe20007810000 */
[----:B------:R-:W-:Y:S01]  /*77f0*/  FMUL.FTZ R73, R73, UR5 ;  /* 0x0000000549497c20 */ /* 0x000fe20008410000 */
[----:B------:R-:W-:Y:S03]  /*7800*/  FMNMX.FTZ R6, R198, R6, !PT ;  /* 0x00000006c6067209 */ /* 0x000fe60007810000 */
        /* <DEDUP_REMOVED lines=21> */
[----:B--2---:R-:W-:Y:S01]  /*7960*/  FMNMX.FTZ R5, R199, R5, !PT ;  /* 0x00000005c7057209 */ /* 0x004fe20007810000 */
[----:B------:R-:W-:Y:S01]  /*7970*/  FMUL.FTZ R83, R83, UR5 ;  /* 0x0000000553537c20 */ /* 0x000fe20008410000 */
[----:B------:R-:W-:Y:S03]  /*7980*/  FMNMX.FTZ R6, R178, R6, !PT ;  /* 0x00000006b2067209 */ /* 0x000fe60007810000 */
[----:B------:R-:W2:Y:S01]  /*7990*/  MUFU.TANH R19, R43 ;  /* 0x0000002b00137308 */ /* 0x000ea20000002400 */
[----:B------:R-:W-:Y:S01]  /*79a0*/  FMNMX.FTZ R2, R170, R2, !PT ;  /* 0x00000002aa027209 */ /* 0x000fe20007810000 */
[----:B------:R-:W-:Y:S01]  /*79b0*/  FMUL.FTZ R84, R84, UR5 ;  /* 0x0000000554547c20 */ /* 0x000fe20008410000 */
[----:B------:R-:W-:Y:S01]  /*79c0*/  FMNMX.FTZ R4, R168, R4, !PT ;  /* 0x00000004a8047209 */ /* 0x000fe20007810000 */
[----:B------:R-:W-:Y:S01]  /*79d0*/  FMUL.FTZ R79, R79, UR5 ;  /* 0x000000054f4f7c20 */ /* 0x000fe20008410000 */
[----:B---3--:R-:W-:Y:S01]  /*79e0*/  FMNMX.FTZ R5, R177, R5, !PT ;  /* 0x00000005b1057209 */ /* 0x008fe20007810000 */
[----:B------:R-:W-:Y:S01]  /*79f0*/  FMUL.FTZ R88, R88, UR5 ;  /* 0x0000000558587c20 */ /* 0x000fe20008410000 */
[----:B------:R-:W-:Y:S03]  /*7a00*/  FMNMX.FTZ R6, R32, R6, !PT ;  /* 0x0000000620067209 */ /* 0x000fe60007810000 */
[----:B------:R-:W3:Y:S01]  /*7a10*/  MUFU.TANH R44, R44 ;  /* 0x0000002c002c7308 */ /* 0x000ee20000002400 */
[----:B------:R-:W-:Y:S01]  /*7a20*/  FMNMX.FTZ R2, R27, R2, !PT ;  /* 0x000000021b027209 */ /* 0x000fe20007810000 */
[----:B------:R-:W-:Y:S01]  /*7a30*/  FMUL.FTZ R86, R86, UR5 ;  /* 0x0000000556567c20 */ /* 0x000fe20008410000 */
[----:B------:R-:W-:Y:S01]  /*7a40*/  FMNMX.FTZ R4, R28, R4, !PT ;  /* 0x000000041c047209 */ /* 0x000fe20007810000 */
[----:B------:R-:W-:Y:S01]  /*7a50*/  FMUL.FTZ R85, R85, UR5 ;  /* 0x0000000555557c20 */ /* 0x000fe20008410000 */
[----:B----4-:R-:W-:Y:S01]  /*7a60*/  FMNMX.FTZ R5, R34, R5, !PT ;  /* 0x0000000522057209 */ /* 0x010fe20007810000 */
[----:B------:R-:W-:Y:S01]  /*7a70*/  FMUL.FTZ R90, R90, UR5 ;  /* 0x000000055a5a7c20 */ /* 0x000fe20008410000 */
[----:B------:R-:W-:Y:S03]  /*7a80*/  FMNMX.FTZ R6, R33, R6, !PT ;  /* 0x0000000621067209 */ /* 0x000fe60007810000 */
[----:B------:R-:W4:Y:S01]  /*7a90*/  MUFU.TANH R50, R50 ;  /* 0x0000003200327308 */ /* 0x000f220000002400 */
[----:B------:R-:W-:Y:S01]  /*7aa0*/  FMNMX.FTZ R2, R30, R2, !PT ;  /* 0x000000021e027209 */ /* 0x000fe20007810000 */
[----:B------:R-:W-:Y:S01]  /*7ab0*/  FMUL.FTZ R87, R87, UR5 ;  /* 0x0000000557577c20 */ /* 0x000fe20008410000 */
[----:B------:R-:W-:Y:S01]  /*7ac0*/  FMNMX.FTZ R4, R29, R4, !PT ;  /* 0x000000041d047209 */ /* 0x000fe20007810000 */
[----:B------:R-:W-:Y:S01]  /*7ad0*/  FMUL.FTZ R96, R96, UR5 ;  /* 0x0000000560607c20 */ /* 0x000fe20008410000 */
[----:B-1----:R-:W-:Y:S01]  /*7ae0*/  FMNMX.FTZ R5, R35, R5, !PT ;  /* 0x0000000523057209 */ /* 0x002fe20007810000 */
[----:B------:R-:W-:Y:S01]  /*7af0*/  FMUL.FTZ R0, R127, UR5 ;  /* 0x000000057f007c20 */ /* 0x000fe20008410000 */
[----:B------:R-:W-:Y:S03]  /*7b00*/  FMNMX.FTZ R6, R26, R6, !PT ;  /* 0x000000061a067209 */ /* 0x000fe60007810000 */
[----:B------:R-:W1:Y:S01]  /*7b10*/  MUFU.TANH R49, R49 ;  /* 0x0000003100317308 */ /* 0x000e620000002400 */
[----:B------:R-:W-:Y:S01]  /*7b20*/  FMNMX.FTZ R2, R31, R2, !PT ;  /* 0x000000021f027209 */ /* 0x000fe20007810000 */
[----:B------:R-:W-:Y:S01]  /*7b30*/  FMUL.FTZ R89, R89, UR5 ;  /* 0x0000000559597c20 */ /* 0x000fe20008410000 */
[----:B-----5:R-:W-:Y:S01]  /*7b40*/  FMNMX.FTZ R4, R22, R4, !PT ;  /* 0x0000000416047209 */ /* 0x020fe20007810000 */
        /* <DEDUP_REMOVED lines=13> */
[----:B--2---:R-:W-:Y:S01]  /*7c20*/  FMNMX.FTZ R2, R19, R2, !PT ;  /* 0x0000000213027209 */ /* 0x004fe20007810000 */
[----:B------:R-:W-:Y:S01]  /*7c30*/  FMUL.FTZ R99, R99, UR5 ;  /* 0x0000000563637c20 */ /* 0x000fe20008410000 */
[----:B---3--:R-:W-:Y:S01]  /*7c40*/  FMNMX.FTZ R4, R44, R4, !PT ;  /* 0x000000042c047209 */ /* 0x008fe20007810000 */
[----:B------:R-:W-:Y:S01]  /*7c50*/  FMUL.FTZ R100, R100, UR5 ;  /* 0x0000000564647c20 */ /* 0x000fe20008410000 */
[----:B----4-:R-:W-:Y:S01]  /*7c60*/  FMNMX.FTZ R5, R50, R5, !PT ;  /* 0x0000000532057209 */ /* 0x010fe20007810000 */
[----:B------:R-:W-:Y:S01]  /*7c70*/  FMUL.FTZ R102, R102, UR5 ;  /* 0x0000000566667c20 */ /* 0x000fe20008410000 */
[----:B-1----:R-:W-:Y:S03]  /*7c80*/  FMNMX.FTZ R6, R49, R6, !PT ;  /* 0x0000000631067209 */ /* 0x002fe60007810000 */
[----:B------:R-:W1:Y:S01]  /*7c90*/  MUFU.TANH R51, R51 ;  /* 0x0000003300337308 */ /* 0x000e620000002400 */
[----:B-----5:R-:W-:Y:S01]  /*7ca0*/  FMNMX.FTZ R2, R46, R2, !PT ;  /* 0x000000022e027209 */ /* 0x020fe20007810000 */
[----:B------:R-:W-:Y:S01]  /*7cb0*/  FMUL.FTZ R101, R101, UR5 ;  /* 0x0000000565657c20 */ /* 0x000fe20008410000 */
[----:B------:R-:W-:Y:S01]  /*7cc0*/  FMUL.FTZ R95, R95, UR5 ;  /* 0x000000055f5f7c20 */ /* 0x000fe20008410000 */
[----:B------:R-:W-:Y:S01]  /*7cd0*/  FMUL.FTZ R93, R93, UR5 ;  /* 0x000000055d5d7c20 */ /* 0x000fe20008410000 */
[----:B------:R-:W-:Y:S01]  /*7ce0*/  FMUL.FTZ R103, R103, UR5 ;  /* 0x0000000567677c20 */ /* 0x000fe20008410000 */
[----:B------:R-:W-:Y:S01]  /*7cf0*/  FMUL.FTZ R112, R112, UR5 ;  /* 0x0000000570707c20 */ /* 0x000fe20008410000 */
[----:B------:R-:W-:Y:S03]  /*7d00*/  FMUL.FTZ R106, R106, UR5 ;  /* 0x000000056a6a7c20 */ /* 0x000fe60008410000 */
[----:B------:R-:W2:Y:S01]  /*7d10*/  MUFU.TANH R52, R52 ;  /* 0x0000003400347308 */ /* 0x000ea20000002400 */
[----:B------:R-:W-:Y:S01]  /*7d20*/  FMNMX.FTZ R4, R45, R4, !PT ;  /* 0x000000042d047209 */ /* 0x000fe20007810000 */
[----:B------:R-:W-:Y:S01]  /*7d30*/  FMUL.FTZ R104, R104, UR5 ;  /* 0x0000000568687c20 */ /* 0x000fe20008410000 */
[----:B------:R-:W-:Y:S01]  /*7d40*/  FMUL.FTZ R114, R114, UR5 ;  /* 0x0000000572727c20 */ /* 0x000fe20008410000 */
[----:B------:R-:W-:Y:S01]  /*7d50*/  FMUL.FTZ R113, R113, UR5 ;  /* 0x0000000571717c20 */ /* 0x000fe20008410000 */
[----:B------:R-:W-:Y:S01]  /*7d60*/  FMUL.FTZ R107, R107, UR5 ;  /* 0x000000056b6b7c20 */ /* 0x000fe20008410000 */
[----:B------:R-:W-:Y:S01]  /*7d70*/  FMUL.FTZ R105, R105, UR5 ;  /* 0x0000000569697c20 */ /* 0x000fe20008410000 */
[----:B------:R-:W-:Y:S03]  /*7d80*/  FMUL.FTZ R115, R115, UR5 ;  /* 0x0000000573737c20 */ /* 0x000fe60008410000 */
[----:B------:R-:W3:Y:S01]  /*7d90*/  MUFU.TANH R47, R47 ;  /* 0x0000002f002f7308 */ /* 0x000ee20000002400 */
[----:B-1----:R-:W-:Y:S01]  /*7da0*/  FMNMX.FTZ R5, R51, R5, !PT ;  /* 0x0000000533057209 */ /* 0x002fe20007810000 */
[----:B------:R-:W-:Y:S01]  /*7db0*/  FMUL.FTZ R116, R116, UR5 ;  /* 0x0000000574747c20 */ /* 0x000fe20008410000 */
[----:B------:R-:W-:Y:S01]  /*7dc0*/  FMUL.FTZ R108, R108, UR5 ;  /* 0x000000056c6c7c20 */ /* 0x000fe20008410000 */
[----:B------:R-:W-:Y:S01]  /*7dd0*/  FMUL.FTZ R118, R118, UR5 ;  /* 0x0000000576767c20 */ /* 0x000fe20008410000 */
[----:B------:R-:W-:Y:S01]  /*7de0*/  FMUL.FTZ R117, R117, UR5 ;  /* 0x0000000575757c20 */ /* 0x000fe20008410000 */
[----:B------:R-:W-:Y:S01]  /*7df0*/  FMUL.FTZ R110, R110, UR5 ;  /* 0x000000056e6e7c20 */ /* 0x000fe20008410000 */
[----:B------:R-:W-:Y:S03]  /*7e00*/  FMUL.FTZ R109, R109, UR5 ;  /* 0x000000056d6d7c20 */ /* 0x000fe60008410000 */
[----:B------:R-:W1:Y:S01]  /*7e10*/  MUFU.TANH R56, R56 ;  /* 0x0000003800387308 */ /* 0x000e620000002400 */
[----:B--2---:R-:W-:Y:S01]  /*7e20*/  FMNMX.FTZ R6, R52, R6, !PT ;  /* 0x0000000634067209 */ /* 0x004fe20007810000 */
[----:B------:R-:W-:Y:S01]  /*7e30*/  FMUL.FTZ R119, R119, UR5 ;  /* 0x0000000577777c20 */ /* 0x000fe20008410000 */
[----:B------:R-:W-:Y:S01]  /*7e40*/  FMUL.FTZ R128, R128, UR5 ;  /* 0x0000000580807c20 */ /* 0x000fe20008410000 */
[----:B------:R-:W-:Y:S01]  /*7e50*/  FMUL.FTZ R111, R111, UR5 ;  /* 0x000000056f6f7c20 */ /* 0x000fe20008410000 */
[----:B------:R-:W-:Y:S01]  /*7e60*/  FMUL.FTZ R120, R120, UR5 ;  /* 0x0000000578787c20 */ /* 0x000fe20008410000 */
[----:B------:R-:W-:Y:S01]  /*7e70*/  FMUL.FTZ R121, R121, UR5 ;  /* 0x0000000579797c20 */ /* 0x000fe20008410000 */
[----:B------:R-:W-:Y:S03]  /*7e80*/  FMUL.FTZ R122, R122, UR5 ;  /* 0x000000057a7a7c20 */ /* 0x000fe60008410000 */
[----:B------:R-:W2:Y:S01]  /*7e90*/  MUFU.TANH R54, R54 ;  /* 0x0000003600367308 */ /* 0x000ea20000002400 */
[----:B---3--:R-:W-:Y:S01]  /*7ea0*/  FMNMX.FTZ R2, R47, R2, !PT ;  /* 0x000000022f027209 */ /* 0x008fe20007810000 */
[----:B------:R-:W-:Y:S01]  /*7eb0*/  FMUL.FTZ R123, R123, UR5 ;  /* 0x000000057b7b7c20 */ /* 0x000fe20008410000 */
[----:B------:R-:W-:Y:S01]  /*7ec0*/  FMUL.FTZ R124, R124, UR5 ;  /* 0x000000057c7c7c20 */ /* 0x000fe20008410000 */
[----:B------:R-:W-:Y:S01]  /*7ed0*/  FMUL.FTZ R125, R125, UR5 ;  /* 0x000000057d7d7c20 */ /* 0x000fe20008410000 */
[----:B------:R-:W-:Y:S01]  /*7ee0*/  FMUL.FTZ R41, R126, UR5 ;  /* 0x000000057e297c20 */ /* 0x000fe20008410000 */
[----:B------:R-:W-:Y:S01]  /*7ef0*/  FMUL.FTZ R130, R130, UR5 ;  /* 0x0000000582827c20 */ /* 0x000fe20008410000 */
[----:B------:R-:W-:Y:S03]  /*7f00*/  FMUL.FTZ R129, R129, UR5 ;  /* 0x0000000581817c20 */ /* 0x000fe60008410000 */
[----:B------:R-:W3:Y:S01]  /*7f10*/  MUFU.TANH R53, R53 ;  /* 0x0000003500357308 */ /* 0x000ee20000002400 */
[----:B-1----:R-:W-:Y:S09]  /*7f20*/  FMNMX.FTZ R4, R56, R4, !PT ;  /* 0x0000000438047209 */ /* 0x002ff20007810000 */
[----:B------:R-:W1:Y:S01]  /*7f30*/  MUFU.TANH R58, R58 ;  /* 0x0000003a003a7308 */ /* 0x000e620000002400 */
[----:B--2---:R-:W-:Y:S09]  /*7f40*/  FMNMX.FTZ R5, R54, R5, !PT ;  /* 0x0000000536057209 */ /* 0x004ff20007810000 */
[----:B------:R-:W2:Y:S01]  /*7f50*/  MUFU.TANH R57, R57 ;  /* 0x0000003900397308 */ /* 0x000ea20000002400 */
[----:B---3--:R-:W-:Y:S09]  /*7f60*/  FMNMX.FTZ R6, R53, R6, !PT ;  /* 0x0000000635067209 */ /* 0x008ff20007810000 */
        /* <DEDUP_REMOVED lines=21> */
[----:B--2---:R-:W-:Y:S01]  /*80c0*/  FMNMX.FTZ R5, R15, R5, !PT ;  /* 0x000000050f057209 */ /* 0x004fe20007810000 */
[----:B------:R-:W-:Y:S08]  /*80d0*/  FMUL.FTZ R67, R131, UR5 ;  /* 0x0000000583437c20 */ /* 0x000ff00008410000 */
        /* <DEDUP_REMOVED lines=40> */
[----:B------:R3:W-:Y:S01]  /*8360*/  MUFU.TANH R42, R0 ;  /* 0x00000000002a7308 */ /* 0x0007e20000002400 */
[----:B--2---:R-:W-:Y:S09]  /*8370*/  FMNMX.FTZ R4, R85, R6, !PT ;  /* 0x0000000655047209 */ /* 0x004ff20007810000 */
[----:B------:R-:W1:Y:S10]  /*8380*/  MUFU.TANH R87, R87 ;  /* 0x0000005700577308 */ /* 0x000e740000002400 */
        /* <DEDUP_REMOVED lines=64> */
[----:B------:R-:W-:Y:S01]  /*8790*/  MUFU.TANH R121, R121 ;  /* 0x0000007900797308 */ /* 0x000fe20000002400 */
[----:B--2---:R-:W-:Y:S09]  /*87a0*/  FMNMX.FTZ R14, R111, R5, !PT ;  /* 0x000000056f0e7209 */ /* 0x004ff20007810000 */
[----:B------:R-:W-:Y:S01]  /*87b0*/  MUFU.TANH R122, R122 ;  /* 0x0000007a007a7308 */ /* 0x000fe20000002400 */
[----:B---3--:R-:W-:Y:S09]  /*87c0*/  FMNMX.FTZ R12, R120, R2, !PT ;  /* 0x00000002780c7209 */ /* 0x008ff20007810000 */
[----:B------:R-:W-:Y:S10]  /*87d0*/  MUFU.TANH R123, R123 ;  /* 0x0000007b007b7308 */ /* 0x000ff40000002400 */
[----:B------:R-:W-:Y:S10]  /*87e0*/  MUFU.TANH R124, R124 ;  /* 0x0000007c007c7308 */ /* 0x000ff40000002400 */
[----:B------:R-:W-:Y:S10]  /*87f0*/  MUFU.TANH R125, R125 ;  /* 0x0000007d007d7308 */ /* 0x000ff40000002400 */
[----:B------:R-:W-:Y:S10]  /*8800*/  MUFU.TANH R41, R41 ;  /* 0x0000002900297308 */ /* 0x000ff40000002400 */
[----:B------:R-:W1:Y:S10]  /*8810*/  MUFU.TANH R130, R130 ;  /* 0x0000008200827308 */ /* 0x000e740000002400 */
[----:B------:R-:W2:Y:S10]  /*8820*/  MUFU.TANH R129, R129 ;  /* 0x0000008100817308 */ /* 0x000eb40000002400 */
[----:B------:R-:W3:Y:S01]  /*8830*/  MUFU.TANH R67, R67 ;  /* 0x0000004300437308 */ /* 0x000ee20000002400 */
[----:B-1----:R-:W-:Y:S02]  /*8840*/  FMNMX.FTZ R13, R130, R0, !PT ;  /* 0x00000000820d7209 */ /* 0x002fe40007810000 */
[----:B--2---:R-:W-:Y:S01]  /*8850*/  FMNMX.FTZ R40, R129, R40, !PT ;  /* 0x0000002881287209 */ /* 0x004fe20007810000 */
[----:B------:R-:W-:Y:S06]  /*8860*/  @P0 BRA `(.L_x_272) ;  /* 0xffffffdc00e80947 */ /* 0x000fec000383ffff */
.L_x_271:
[----:B-1----:R-:W-:Y:S01]  /*8870*/  SHFL.BFLY PT, R6, R40, 0x2, 0x1f ;  /* 0x0c401f0028067f89 */ /* 0x002fe200000e0000 */
[----:B------:R-:W-:Y:S02]  /*8880*/  FMNMX.FTZ R0, R122, R14, !PT ;  /* 0x0000000e7a007209 */ /* 0x000fe40007810000 */
[----:B---3--:R-:W-:Y:S02]  /*8890*/  FMNMX.FTZ R5, R67, R13, !PT ;  /* 0x0000000d43057209 */ /* 0x008fe40007810000 */
[----:B------:R-:W-:Y:S02]  /*88a0*/  FMNMX.FTZ R0, R123, R0, !PT ;  /* 0x000000007b007209 */ /* 0x000fe40007810000 */
[----:B------:R-:W-:Y:S01]  /*88b0*/  FMNMX.FTZ R2, R121, R12, !PT ;  /* 0x0000000c79027209 */ /* 0x000fe20007810000 */
[----:B------:R-:W-:Y:S01]  /*88c0*/  SHFL.BFLY PT, R7, R5, 0x2, 0x1f ;  /* 0x0c401f0005077f89 */ /* 0x000fe200000e0000 */
        /* <DEDUP_REMOVED lines=18> */
[C---:B------:R-:W-:Y:S01]  /*89f0*/  FMUL.FTZ R43, R40.reuse, UR4 ;  /* 0x00000004282b7c20 */ /* 0x040fe20008410000 */
[----:B------:R-:W-:Y:S02]  /*8a00*/  FSETP.NEU.FTZ.AND P1, PT, R40, -INF , PT ;  /* 0xff8000002800780b */ /* 0x000fe40003f3d000 */
[----:B------:R-:W-:Y:S01]  /*8a10*/  FMUL.FTZ R3, R0, UR4 ;  /* 0x0000000400037c20 */ /* 0x000fe20008410000 */
[----:B------:R-:W-:Y:S01]  /*8a20*/  FMUL.FTZ R64, R39, UR4 ;  /* 0x0000000427407c20 */ /* 0x000fe20008410000 */
[----:B------:R-:W-:Y:S01]  /*8a30*/  FSEL R43, R43, RZ, P1 ;  /* 0x000000ff2b2b7208 */ /* 0x000fe20000800000 */
[C---:B------:R-:W-:Y:S01]  /*8a40*/  FADD.FTZ R0, -R39.reuse, R132 ;  /* 0x0000008427007221 */ /* 0x040fe20000010100 */
[----:B------:R1:W2:Y:S01]  /*8a50*/  MUFU.EX2 R37, R3 ;  /* 0x0000000300257308 */ /* 0x0002a20000000800 */
[----:B---3--:R-:W-:Y:S02]  /*8a60*/  FMNMX.FTZ R38, R38, R7, !PT ;  /* 0x0000000726267209 */ /* 0x008fe40007810000 */
[----:B------:R-:W-:Y:S01]  /*8a70*/  FSETP.NEU.FTZ.AND P1, PT, R39, -INF , PT ;  /* 0xff8000002700780b */ /* 0x000fe20003f3d000 */
[--C-:B------:R-:W-:Y:S01]  /*8a80*/  FFMA.FTZ R8, R200, UR4, -R43.reuse ;  /* 0x00000004c8087c23 */ /* 0x100fe2000801082b */
[----:B------:R-:W-:Y:S01]  /*8a90*/  FFMA.FTZ R7, R32, UR4, -R43 ;  /* 0x0000000420077c23 */ /* 0x000fe2000801082b */
[----:B------:R-:W-:Y:S01]  /*8aa0*/  FMUL.FTZ R65, R38, UR4 ;  /* 0x0000000426417c20 */ /* 0x000fe20008410000 */
[----:B------:R-:W-:Y:S02]  /*8ab0*/  FSEL R64, R64, RZ, P1 ;  /* 0x000000ff40407208 */ /* 0x000fe40000800000 */
[----:B------:R-:W-:Y:S03]  /*8ac0*/  FSETP.NEU.FTZ.AND P1, PT, R38, -INF , PT ;  /* 0xff8000002600780b */ /* 0x000fe60003f3d000 */
[--C-:B------:R-:W-:Y:S01]  /*8ad0*/  FFMA.FTZ R5, R176, UR4, -R64.reuse ;  /* 0x00000004b0057c23 */ /* 0x100fe20008010840 */
[----:B------:R-:W-:Y:S01]  /*8ae0*/  FSEL R65, R65, RZ, P1 ;  /* 0x000000ff41417208 */ /* 0x000fe20000800000 */
[--C-:B------:R-:W-:Y:S01]  /*8af0*/  FFMA.FTZ R12, R87, UR4, -R64.reuse ;  /* 0x00000004570c7c23 */ /* 0x100fe20008010840 */
[----:B------:R-:W-:Y:S01]  /*8b00*/  FFMA.FTZ R9, R86, UR4, -R64 ;  /* 0x0000000456097c23 */ /* 0x000fe20008010840 */
[----:B-1----:R-:W-:Y:S02]  /*8b10*/  FMUL.FTZ R3, R0, UR4 ;  /* 0x0000000400037c20 */ /* 0x002fe40008410000 */
[----:B------:R-:W-:Y:S01]  /*8b20*/  FFMA.FTZ R6, R201, UR4, -R65 ;  /* 0x00000004c9067c23 */ /* 0x000fe20008010841 */
[----:B------:R-:W-:Y:S01]  /*8b30*/  FADD.FTZ R0, -R38, R133 ;  /* 0x0000008526007221 */ /* 0x000fe20000010100 */
[----:B------:R1:W-:Y:S10]  /*8b40*/  MUFU.EX2 R201, R7 ;  /* 0x0000000700c97308 */ /* 0x0003f40000000800 */
[----:B------:R4:W3:Y:S10]  /*8b50*/  MUFU.EX2 R36, R3 ;  /* 0x0000000300247308 */ /* 0x0008f40000000800 */
[----:B------:R5:W-:Y:S01]  /*8b60*/  MUFU.EX2 R127, R6 ;  /* 0x00000006007f7308 */ /* 0x000be20000000800 */
[--C-:B-1----:R-:W-:Y:S09]  /*8b70*/  FFMA.FTZ R7, R48, UR4, -R43.reuse ;  /* 0x0000000430077c23 */ /* 0x102ff2000801082b */
[----:B------:R1:W-:Y:S01]  /*8b80*/  MUFU.EX2 R226, R7 ;  /* 0x0000000700e27308 */ /* 0x0003e20000000800 */
[----:B----4-:R-:W-:Y:S01]  /*8b90*/  FMNMX.FTZ R3, R2, R4, !PT ;  /* 0x0000000402037209 */ /* 0x010fe20007810000 */
[--C-:B------:R-:W-:Y:S01]  /*8ba0*/  FFMA.FTZ R4, R202, UR4, -R43.reuse ;  /* 0x00000004ca047c23 */ /* 0x100fe2000801082b */
[----:B------:R-:W-:Y:S02]  /*8bb0*/  FMUL.FTZ R2, R0, UR4 ;  /* 0x0000000400027c20 */ /* 0x000fe40008410000 */
[C---:B------:R-:W-:Y:S01]  /*8bc0*/  FSETP.NEU.FTZ.AND P1, PT, R3.reuse, -INF , PT ;  /* 0xff8000000300780b */ /* 0x040fe20003f3d000 */
[C---:B------:R-:W-:Y:S01]  /*8bd0*/  FMUL.FTZ R66, R3.reuse, UR4 ;  /* 0x0000000403427c20 */ /* 0x040fe20008410000 */
[----:B------:R-:W-:Y:S03]  /*8be0*/  FADD.FTZ R0, -R3, R134 ;  /* 0x0000008603007221 */ /* 0x000fe60000010100 */
[----:B------:R4:W-:Y:S01]  /*8bf0*/  MUFU.EX2 R133, R4 ;  /* 0x0000000400857308 */ /* 0x0009e20000000800 */
[--C-:B-----5:R-:W-:Y:S01]  /*8c00*/  FFMA.FTZ R6, R33, UR4, -R43.reuse ;  /* 0x0000000421067c23 */ /* 0x120fe2000801082b */
[----:B--2---:R-:W-:Y:S01]  /*8c10*/  FMUL.FTZ R33, R37, R161 ;  /* 0x000000a125217220 */ /* 0x004fe20000410000 */
[----:B------:R-:W-:Y:S01]  /*8c20*/  FSEL R66, R66, RZ, P1 ;  /* 0x000000ff42427208 */ /* 0x000fe20000800000 */
[----:B------:R-:W-:Y:S06]  /*8c30*/  FMUL.FTZ R0, R0, UR4 ;  /* 0x0000000400007c20 */ /* 0x000fec0008410000 */
[----:B------:R-:W-:Y:S01]  /*8c40*/  MUFU.EX2 R2, R2 ;  /* 0x0000000200027308 */ /* 0x000fe20000000800 */
[--C-:B-1----:R-:W-:Y:S01]  /*8c50*/  FFMA.FTZ R7, R18, UR4, -R43.reuse ;  /* 0x0000000412077c23 */ /* 0x102fe2000801082b */
[----:B---3--:R-:W-:Y:S08]  /*8c60*/  FMUL.FTZ R18, R36, R146 ;  /* 0x0000009224127220 */ /* 0x008ff00000410000 */
[----:B------:R-:W1:Y:S01]  /*8c70*/  MUFU.EX2 R0, R0 ;  /* 0x0000000000007308 */ /* 0x000e620000000800 */
[--C-:B----4-:R-:W-:Y:S09]  /*8c80*/  FFMA.FTZ R4, R212, UR4, -R43.reuse ;  /* 0x00000004d4047c23 */ /* 0x110ff2000801082b */
[----:B------:R2:W-:Y:S10]  /*8c90*/  MUFU.EX2 R172, R4 ;  /* 0x0000000400ac7308 */ /* 0x0005f40000000800 */
[----:B------:R3:W-:Y:S01]  /*8ca0*/  MUFU.EX2 R245, R7 ;  /* 0x0000000700f57308 */ /* 0x0007e20000000800 */
[----:B-1----:R-:W-:Y:S01]  /*8cb0*/  FMUL.FTZ R14, R0, R150 ;  /* 0x00000096000e7220 */ /* 0x002fe20000410000 */
[----:B--2---:R-:W-:Y:S08]  /*8cc0*/  FFMA.FTZ R4, R204, UR4, -R64 ;  /* 0x00000004cc047c23 */ /* 0x004ff00008010840 */
[----:B------:R1:W-:Y:S01]  /*8cd0*/  MUFU.EX2 R204, R5 ;  /* 0x0000000500cc7308 */ /* 0x0003e20000000800 */
[----:B---3--:R-:W-:Y:S01]  /*8ce0*/  FFMA.FTZ R7, R80, UR4, -R43 ;  /* 0x0000000450077c23 */ /* 0x008fe2000801082b */
[----:B------:R-:W-:Y:S08]  /*8cf0*/  FFMA.FTZ R80, R41, UR4, -R66 ;  /* 0x0000000429507c23 */ /* 0x000ff00008010842 */
[----:B------:R2:W-:Y:S10]  /*8d00*/  MUFU.EX2 R131, R4 ;  /* 0x0000000400837308 */ /* 0x0005f40000000800 */
[----:B------:R3:W-:Y:S01]  /*8d10*/  MUFU.EX2 R252, R7 ;  /* 0x0000000700fc7308 */ /* 0x0007e20000000800 */
[----:B-1----:R-:W-:Y:S09]  /*8d20*/  FFMA.FTZ R5, R208, UR4, -R65 ;  /* 0x00000004d0057c23 */ /* 0x002ff20008010841 */
[----:B------:R1:W-:Y:S01]  /*8d30*/  MUFU.EX2 R174, R5 ;  /* 0x0000000500ae7308 */ /* 0x0003e20000000800 */
[--C-:B--2---:R-:W-:Y:S09]  /*8d40*/  FFMA.FTZ R4, R211, UR4, -R64.reuse ;  /* 0x00000004d3047c23 */ /* 0x104ff20008010840 */
[----:B------:R2:W-:Y:S01]  /*8d50*/  MUFU.EX2 R134, R4 ;  /* 0x0000000400867308 */ /* 0x0005e20000000800 */
[----:B---3--:R-:W-:Y:S01]  /*8d60*/  FMUL.FTZ R7, R36, R143 ;  /* 0x0000008f24077220 */ /* 0x008fe20000410000 */
[--C-:B-1----:R-:W-:Y:S01]  /*8d70*/  FFMA.FTZ R5, R199, UR4, -R64.reuse ;  /* 0x00000004c7057c23 */ /* 0x102fe20008010840 */
[--C-:B--2---:R-:W-:Y:S07]  /*8d80*/  FFMA.FTZ R4, R198, UR4, -R43.reuse ;  /* 0x00000004c6047c23 */ /* 0x104fee000801082b */
[----:B------:R1:W-:Y:S02]  /*8d90*/  MUFU.EX2 R198, R4 ;  /* 0x0000000400c67308 */ /* 0x0003e40000000800 */
[--C-:B-1----:R-:W-:Y:S08]  /*8da0*/  FFMA.FTZ R4, R169, UR4, -R43.reuse ;  /* 0x00000004a9047c23 */ /* 0x102ff0000801082b */
[----:B------:R1:W-:Y:S02]  /*8db0*/  MUFU.EX2 R211, R4 ;  /* 0x0000000400d37308 */ /* 0x0003e40000000800 */
[----:B-1----:R-:W-:Y:S08]  /*8dc0*/  FFMA.FTZ R4, R179, UR4, -R64 ;  /* 0x00000004b3047c23 */ /* 0x002ff00008010840 */
[----:B------:R1:W-:Y:S10]  /*8dd0*/  MUFU.EX2 R179, R8 ;  /* 0x0000000800b37308 */ /* 0x0003f40000000800 */
[----:B------:R2:W-:Y:S01]  /*8de0*/  MUFU.EX2 R181, R4 ;  /* 0x0000000400b57308 */ /* 0x0005e20000000800 */
[----:B-1----:R-:W-:Y:S09]  /*8df0*/  FFMA.FTZ R8, R26, UR4, -R43 ;  /* 0x000000041a087c23 */ /* 0x002ff2000801082b */
[----:B------:R1:W-:Y:S01]  /*8e00*/  MUFU.EX2 R214, R8 ;  /* 0x0000000800d67308 */ /* 0x0003e20000000800 */
[----:B--2---:R-:W-:Y:S09]  /*8e10*/  FFMA.FTZ R4, R210, UR4, -R65 ;  /* 0x00000004d2047c23 */ /* 0x004ff20008010841 */
[----:B------:R2:W3:Y:S01]  /*8e20*/  MUFU.EX2 R132, R4 ;  /* 0x0000000400847308 */ /* 0x0004e20000000800 */
[--C-:B-1----:R-:W-:Y:S09]  /*8e30*/  FFMA.FTZ R8, R52, UR4, -R43.reuse ;  /* 0x0000000434087c23 */ /* 0x102ff2000801082b */
[----:B------:R1:W-:Y:S01]  /*8e40*/  MUFU.EX2 R220, R8 ;  /* 0x0000000800dc7308 */ /* 0x0003e20000000800 */
[--C-:B--2---:R-:W-:Y:S01]  /*8e50*/  FFMA.FTZ R4, R203, UR4, -R66.reuse ;  /* 0x00000004cb047c23 */ /* 0x104fe20008010842 */
[----:B---3--:R-:W-:Y:S08]  /*8e60*/  F2FP.BF16.F32.PACK_AB R48, R132, R127 ;  /* 0x0000007f8430723e */ /* 0x008ff000000010ff */
[----:B------:R2:W-:Y:S01]  /*8e70*/  MUFU.EX2 R126, R4 ;  /* 0x00000004007e7308 */ /* 0x0005e20000000800 */
[----:B-1----:R-:W-:Y:S01]  /*8e80*/  FFMA.FTZ R8, R68, UR4, -R43 ;  /* 0x0000000444087c23 */ /* 0x002fe2000801082b */
[--C-:B------:R-:W-:Y:S08]  /*8e90*/  FFMA.FTZ R68, R111, UR4, -R66.reuse ;  /* 0x000000046f447c23 */ /* 0x100ff00008010842 */
[----:B------:R1:W-:Y:S01]  /*8ea0*/  MUFU.EX2 R243, R8 ;  /* 0x0000000800f37308 */ /* 0x0003e20000000800 */
[--C-:B--2---:R-:W-:Y:S09]  /*8eb0*/  FFMA.FTZ R4, R209, UR4, -R66.reuse ;  /* 0x00000004d1047c23 */ /* 0x104ff20008010842 */
[----:B------:R2:W3:Y:S10]  /*8ec0*/  MUFU.EX2 R173, R4 ;  /* 0x0000000400ad7308 */ /* 0x0004f40000000800 */
[----:B------:R4:W-:Y:S01]  /*8ed0*/  MUFU.EX2 R209, R6 ;  /* 0x0000000600d17308 */ /* 0x0009e20000000800 */
[----:B-1----:R-:W-:Y:S09]  /*8ee0*/  FMUL.FTZ R8, R2, R136 ;  /* 0x0000008802087220 */ /* 0x002ff20000410000 */
[----:B------:R-:W-:Y:S01]  /*8ef0*/  MUFU.EX2 R68, R68 ;  /* 0x0000004400447308 */ /* 0x000fe20000000800 */
[----:B--2---:R-:W-:Y:S09]  /*8f00*/  FFMA.FTZ R4, R206, UR4, -R65 ;  /* 0x00000004ce047c23 */ /* 0x004ff20008010841 */
[----:B------:R1:W-:Y:S01]  /*8f10*/  MUFU.EX2 R182, R4 ;  /* 0x0000000400b67308 */ /* 0x0003e20000000800 */
[--C-:B----4-:R-:W-:Y:S01]  /*8f20*/  FFMA.FTZ R6, R49, UR4, -R43.reuse ;  /* 0x0000000431067c23 */ /* 0x110fe2000801082b */
[----:B---3--:R-:W-:Y:S08]  /*8f30*/  F2FP.BF16.F32.PACK_AB R49, R173, R126 ;  /* 0x0000007ead31723e */ /* 0x008ff000000010ff */
[----:B------:R2:W-:Y:S01]  /*8f40*/  MUFU.EX2 R231, R6 ;  /* 0x0000000600e77308 */ /* 0x0005e20000000800 */
[--C-:B-1----:R-:W-:Y:S09]  /*8f50*/  FFMA.FTZ R4, R207, UR4, -R66.reuse ;  /* 0x00000004cf047c23 */ /* 0x102ff20008010842 */
[----:B------:R1:W-:Y:S01]  /*8f60*/  MUFU.EX2 R175, R4 ;  /* 0x0000000400af7308 */ /* 0x0003e20000000800 */
[--C-:B--2---:R-:W-:Y:S01]  /*8f70*/  FFMA.FTZ R6, R16, UR4, -R43.reuse ;  /* 0x0000000410067c23 */ /* 0x104fe2000801082b */
[--C-:B------:R-:W-:Y:S08]  /*8f80*/  FFMA.FTZ R16, R97, UR4, -R43.reuse ;  /* 0x0000000461107c23 */ /* 0x100ff0000801082b */
[----:B------:R2:W-:Y:S01]  /*8f90*/  MUFU.EX2 R32, R6 ;  /* 0x0000000600207308 */ /* 0x0005e20000000800 */
[----:B-1----:R-:W-:Y:S09]  /*8fa0*/  FFMA.FTZ R4, R205, UR4, -R66 ;  /* 0x00000004cd047c23 */ /* 0x002ff20008010842 */
[----:B------:R1:W-:Y:S01]  /*8fb0*/  MUFU.EX2 R180, R4 ;  /* 0x0000000400b47308 */ /* 0x0003e20000000800 */
[--C-:B--2---:R-:W-:Y:S09]  /*8fc0*/  FFMA.FTZ R6, R81, UR4, -R43.reuse ;  /* 0x0000000451067c23 */ /* 0x104ff2000801082b */
[----:B------:R2:W3:Y:S01]  /*8fd0*/  MUFU.EX2 R11, R6 ;  /* 0x00000006000b7308 */ /* 0x0004e20000000800 */
[----:B-1----:R-:W-:Y:S09]  /*8fe0*/  FFMA.FTZ R4, R178, UR4, -R43 ;  /* 0x00000004b2047c23 */ /* 0x002ff2000801082b */
[----:B------:R1:W-:Y:S01]  /*8ff0*/  MUFU.EX2 R178, R5 ;  /* 0x0000000500b27308 */ /* 0x0003e20000000800 */
[----:B--2---:R-:W-:Y:S01]  /*9000*/  FMUL.FTZ R6, R36, R142 ;  /* 0x0000008e24067220 */ /* 0x004fe20000410000 */
[----:B---3--:R-:W-:Y:S08]  /*9010*/  MOV R142, R11 ;  /* 0x0000000b008e7202 */ /* 0x008ff00000000f00 */
[----:B------:R2:W-:Y:S01]  /*9020*/  MUFU.EX2 R200, R4 ;  /* 0x0000000400c87308 */ /* 0x0005e20000000800 */
[----:B------:R-:W-:Y:S09]  /*9030*/  FMUL.FTZ R11, R0, R139 ;  /* 0x0000008b000b7220 */ /* 0x000ff20000410000 */
[----:B------:R3:W-:Y:S01]  /*9040*/  MUFU.EX2 R139, R12 ;  /* 0x0000000c008b7308 */ /* 0x0007e20000000800 */
[----:B-1----:R-:W-:Y:S01]  /*9050*/  FFMA.FTZ R5, R28, UR4, -R65 ;  /* 0x000000041c057c23 */ /* 0x002fe20008010841 */
[--C-:B------:R-:W-:Y:S08]  /*9060*/  FFMA.FTZ R28, R99, UR4, -R64.reuse ;  /* 0x00000004631c7c23 */ /* 0x100ff00008010840 */
[----:B------:R1:W-:Y:S01]  /*9070*/  MUFU.EX2 R176, R5 ;  /* 0x0000000500b07308 */ /* 0x0003e20000000800 */
[--C-:B--2---:R-:W-:Y:S09]  /*9080*/  FFMA.FTZ R4, R177, UR4, -R64.reuse ;  /* 0x00000004b1047c23 */ /* 0x104ff20008010840 */
[----:B------:R2:W-:Y:S01]  /*9090*/  MUFU.EX2 R183, R4 ;  /* 0x0000000400b77308 */ /* 0x0005e20000000800 */
[----:B---3--:R-:W-:Y:S01]  /*90a0*/  FFMA.FTZ R12, R96, UR4, -R43 ;  /* 0x00000004600c7c23 */ /* 0x008fe2000801082b */
[--C-:B-1----:R-:W-:Y:S08]  /*90b0*/  FFMA.FTZ R5, R25, UR4, -R64.reuse ;  /* 0x0000000419057c23 */ /* 0x102ff00008010840 */
[----:B------:R1:W-:Y:S01]  /*90c0*/  MUFU.EX2 R210, R5 ;  /* 0x0000000500d27308 */ /* 0x0003e20000000800 */
[--C-:B--2---:R-:W-:Y:S01]  /*90d0*/  FFMA.FTZ R4, R34, UR4, -R64.reuse ;  /* 0x0000000422047c23 */ /* 0x104fe20008010840 */
[----:B------:R-:W-:Y:S08]  /*90e0*/  FMUL.FTZ R34, R36, R162 ;  /* 0x000000a224227220 */ /* 0x000ff00000410000 */
[----:B------:R2:W-:Y:S01]  /*90f0*/  MUFU.EX2 R199, R4 ;  /* 0x0000000400c77308 */ /* 0x0005e20000000800 */
[--C-:B-1----:R-:W-:Y:S01]  /*9100*/  FFMA.FTZ R5, R44, UR4, -R65.reuse ;  /* 0x000000042c057c23 */ /* 0x102fe20008010841 */
[----:B------:R-:W-:Y:S08]  /*9110*/  F2FP.BF16.F32.PACK_AB R44, R172, R133 ;  /* 0x00000085ac2c723e */ /* 0x000ff000000010ff */
[----:B------:R1:W-:Y:S01]  /*9120*/  MUFU.EX2 R213, R5 ;  /* 0x0000000500d57308 */ /* 0x0003e20000000800 */
[--C-:B--2---:R-:W-:Y:S01]  /*9130*/  FFMA.FTZ R4, R35, UR4, -R64.reuse ;  /* 0x0000000423047c23 */ /* 0x104fe20008010840 */
[----:B------:R-:W-:Y:S08]  /*9140*/  FMUL.FTZ R35, R36, R163 ;  /* 0x000000a324237220 */ /* 0x000ff00000410000 */
[----:B------:R2:W-:Y:S01]  /*9150*/  MUFU.EX2 R206, R4 ;  /* 0x0000000400ce7308 */ /* 0x0005e20000000800 */
[--C-:B-1----:R-:W-:Y:S09]  /*9160*/  FFMA.FTZ R5, R54, UR4, -R64.reuse ;  /* 0x0000000436057c23 */ /* 0x102ff20008010840 */
[----:B------:R1:W-:Y:S01]  /*9170*/  MUFU.EX2 R218, R5 ;  /* 0x0000000500da7308 */ /* 0x0003e20000000800 */
[--C-:B--2---:R-:W-:Y:S09]  /*9180*/  FFMA.FTZ R4, R171, UR4, -R65.reuse ;  /* 0x00000004ab047c23 */ /* 0x104ff20008010841 */
[----:B------:R2:W-:Y:S01]  /*9190*/  MUFU.EX2 R169, R4 ;  /* 0x0000000400a97308 */ /* 0x0005e20000000800 */
[--C-:B-1----:R-:W-:Y:S09]  /*91a0*/  FFMA.FTZ R5, R60, UR4, -R65.reuse ;  /* 0x000000043c057c23 */ /* 0x102ff20008010841 */
[----:B------:R1:W-:Y:S01]  /*91b0*/  MUFU.EX2 R235, R5 ;  /* 0x0000000500eb7308 */ /* 0x0003e20000000800 */
[----:B--2---:R-:W-:Y:S09]  /*91c0*/  FFMA.FTZ R4, R168, UR4, -R65 ;  /* 0x00000004a8047c23 */ /* 0x004ff20008010841 */
[----:B------:R2:W-:Y:S01]  /*91d0*/  MUFU.EX2 R171, R4 ;  /* 0x0000000400ab7308 */ /* 0x0005e20000000800 */
[----:B-1----:R-:W-:Y:S01]  /*91e0*/  FFMA.FTZ R5, R70, UR4, -R64 ;  /* 0x0000000446057c23 */ /* 0x002fe20008010840 */
[----:B------:R-:W-:Y:S08]  /*91f0*/  FFMA.FTZ R70, R117, UR4, -R43 ;  /* 0x0000000475467c23 */ /* 0x000ff0000801082b */
[----:B------:R1:W-:Y:S01]  /*9200*/  MUFU.EX2 R240, R5 ;  /* 0x0000000500f07308 */ /* 0x0003e20000000800 */
[--C-:B--2---:R-:W-:Y:S09]  /*9210*/  FFMA.FTZ R4, R170, UR4, -R66.reuse ;  /* 0x00000004aa047c23 */ /* 0x104ff20008010842 */
[----:B------:R2:W-:Y:S10]  /*9220*/  MUFU.EX2 R168, R4 ;  /* 0x0000000400a87308 */ /* 0x0005f40000000800 */
[----:B------:R-:W-:Y:S01]  /*9230*/  MUFU.EX2 R70, R70 ;  /* 0x0000004600467308 */ /* 0x000fe20000000800 */
[--C-:B-1----:R-:W-:Y:S01]  /*9240*/  FFMA.FTZ R5, R78, UR4, -R66.reuse ;  /* 0x000000044e057c23 */ /* 0x102fe20008010842 */
[--C-:B------:R-:W-:Y:S08]  /*9250*/  FFMA.FTZ R78, R123, UR4, -R66.reuse ;  /* 0x000000047b4e7c23 */ /* 0x100ff00008010842 */
[----:B------:R1:W-:Y:S01]  /*9260*/  MUFU.EX2 R236, R5 ;  /* 0x0000000500ec7308 */ /* 0x0003e20000000800 */
[--C-:B--2---:R-:W-:Y:S09]  /*9270*/  FFMA.FTZ R4, R27, UR4, -R66.reuse ;  /* 0x000000041b047c23 */ /* 0x104ff20008010842 */
[----:B------:R2:W-:Y:S10]  /*9280*/  MUFU.EX2 R170, R4 ;  /* 0x0000000400aa7308 */ /* 0x0005f40000000800 */
[----:B------:R-:W-:Y:S01]  /*9290*/  MUFU.EX2 R78, R78 ;  /* 0x0000004e004e7308 */ /* 0x000fe20000000800 */
[----:B-1----:R-:W-:Y:S01]  /*92a0*/  FMUL.FTZ R5, R37, R141 ;  /* 0x0000008d25057220 */ /* 0x002fe20000410000 */
[--C-:B--2---:R-:W-:Y:S01]  /*92b0*/  FFMA.FTZ R4, R29, UR4, -R65.reuse ;  /* 0x000000041d047c23 */ /* 0x104fe20008010841 */
[----:B------:R-:W-:Y:S07]  /*92c0*/  FMUL.FTZ R29, R2, R165 ;  /* 0x000000a5021d7220 */ /* 0x000fee0000410000 */
[----:B------:R1:W-:Y:S02]  /*92d0*/  MUFU.EX2 R203, R4 ;  /* 0x0000000400cb7308 */ /* 0x0003e40000000800 */
[--C-:B-1----:R-:W-:Y:S01]  /*92e0*/  FFMA.FTZ R4, R30, UR4, -R66.reuse ;  /* 0x000000041e047c23 */ /* 0x102fe20008010842 */
[----:B------:R-:W-:Y:S07]  /*92f0*/  FFMA.FTZ R30, R89, UR4, -R65 ;  /* 0x00000004591e7c23 */ /* 0x000fee0008010841 */
[----:B------:R1:W-:Y:S02]  /*9300*/  MUFU.EX2 R177, R4 ;  /* 0x0000000400b17308 */ /* 0x0003e40000000800 */
[----:B-1----:R-:W-:Y:S01]  /*9310*/  FFMA.FTZ R4, R31, UR4, -R66 ;  /* 0x000000041f047c23 */ /* 0x002fe20008010842 */
[----:B------:R-:W-:Y:S07]  /*9320*/  FMUL.FTZ R31, R0, R167 ;  /* 0x000000a7001f7220 */ /* 0x000fee0000410000 */
[----:B------:R1:W-:Y:S02]  /*9330*/  MUFU.EX2 R215, R4 ;  /* 0x0000000400d77308 */ /* 0x0003e40000000800 */
[----:B-1----:R-:W-:Y:S02]  /*9340*/  FFMA.FTZ R4, R24, UR4, -R43 ;  /* 0x0000000418047c23 */ /* 0x002fe4000801082b */
[----:B------:R-:W1:Y:S06]  /*9350*/  LDSM.16.MT88.4 R24, [R135+0x4000] ;  /* 0x004000008718783b */ /* 0x000e6c0000004200 */
[----:B------:R2:W-:Y:S02]  /*9360*/  MUFU.EX2 R225, R4 ;  /* 0x0000000400e17308 */ /* 0x0005e40000000800 */
[--C-:B--2---:R-:W-:Y:S01]  /*9370*/  FFMA.FTZ R4, R23, UR4, -R64.reuse ;  /* 0x0000000417047c23 */ /* 0x104fe20008010840 */
[----:B------:R-:W-:Y:S07]  /*9380*/  FMUL.FTZ R23, R36, R155 ;  /* 0x0000009b24177220 */ /* 0x000fee0000410000 */
[----:B------:R2:W-:Y:S02]  /*9390*/  MUFU.EX2 R222, R4 ;  /* 0x0000000400de7308 */ /* 0x0005e40000000800 */
[--C-:B--2---:R-:W-:Y:S01]  /*93a0*/  FFMA.FTZ R4, R50, UR4, -R64.reuse ;  /* 0x0000000432047c23 */ /* 0x104fe20008010840 */
[----:B------:R-:W-:Y:S07]  /*93b0*/  F2FP.BF16.F32.PACK_AB R50, R182, R174 ;  /* 0x000000aeb632723e */ /* 0x000fee00000010ff */
[----:B------:R2:W-:Y:S02]  /*93c0*/  MUFU.EX2 R224, R4 ;  /* 0x0000000400e07308 */ /* 0x0005e40000000800 */
[--C-:B--2---:R-:W-:Y:S01]  /*93d0*/  FFMA.FTZ R4, R51, UR4, -R64.reuse ;  /* 0x0000000433047c23 */ /* 0x104fe20008010840 */
[----:B------:R-:W-:Y:S07]  /*93e0*/  F2FP.BF16.F32.PACK_AB R51, R180, R175 ;  /* 0x000000afb433723e */ /* 0x000fee00000010ff */
[----:B------:R2:W-:Y:S02]  /*93f0*/  MUFU.EX2 R228, R4 ;  /* 0x0000000400e47308 */ /* 0x0005e40000000800 */
[--C-:B--2---:R-:W-:Y:S01]  /*9400*/  FFMA.FTZ R4, R22, UR4, -R65.reuse ;  /* 0x0000000416047c23 */ /* 0x104fe20008010841 */
[----:B------:R-:W-:Y:S07]  /*9410*/  FMUL.FTZ R22, R36, R154 ;  /* 0x0000009a24167220 */ /* 0x000fee0000410000 */
[----:B------:R2:W-:Y:S02]  /*9420*/  MUFU.EX2 R202, R4 ;  /* 0x0000000400ca7308 */ /* 0x0005e40000000800 */
[--C-:B--2---:R-:W-:Y:S01]  /*9430*/  FFMA.FTZ R4, R20, UR4, -R65.reuse ;  /* 0x0000000414047c23 */ /* 0x104fe20008010841 */
[----:B------:R-:W-:Y:S07]  /*9440*/  FFMA.FTZ R20, R98, UR4, -R64 ;  /* 0x0000000462147c23 */ /* 0x000fee0008010840 */
[----:B------:R2:W-:Y:S02]  /*9450*/  MUFU.EX2 R217, R4 ;  /* 0x0000000400d97308 */ /* 0x0005e40000000800 */
[--C-:B--2---:R-:W-:Y:S01]  /*9460*/  FFMA.FTZ R4, R21, UR4, -R66.reuse ;  /* 0x0000000415047c23 */ /* 0x104fe20008010842 */
[----:B------:R-:W-:Y:S07]  /*9470*/  FMUL.FTZ R21, R37, R153 ;  /* 0x0000009925157220 */ /* 0x000fee0000410000 */
[----:B------:R2:W-:Y:S02]  /*9480*/  MUFU.EX2 R205, R4 ;  /* 0x0000000400cd7308 */ /* 0x0005e40000000800 */
[--C-:B--2---:R-:W-:Y:S01]  /*9490*/  FFMA.FTZ R4, R19, UR4, -R66.reuse ;  /* 0x0000000413047c23 */ /* 0x104fe20008010842 */
[----:B------:R-:W-:Y:S07]  /*94a0*/  FMUL.FTZ R19, R36, R147 ;  /* 0x0000009324137220 */ /* 0x000fee0000410000 */
[----:B------:R2:W-:Y:S02]  /*94b0*/  MUFU.EX2 R212, R4 ;  /* 0x0000000400d47308 */ /* 0x0005e40000000800 */
[----:B--2---:R-:W-:Y:S01]  /*94c0*/  FFMA.FTZ R4, R45, UR4, -R65 ;  /* 0x000000042d047c23 */ /* 0x004fe20008010841 */
[----:B------:R-:W-:Y:S07]  /*94d0*/  F2FP.BF16.F32.PACK_AB R45, R134, R131 ;  /* 0x00000083862d723e */ /* 0x000fee00000010ff */
[----:B------:R2:W-:Y:S02]  /*94e0*/  MUFU.EX2 R219, R4 ;  /* 0x0000000400db7308 */ /* 0x0005e40000000800 */
[--C-:B--2---:R-:W-:Y:S01]  /*94f0*/  FFMA.FTZ R4, R46, UR4, -R66.reuse ;  /* 0x000000042e047c23 */ /* 0x104fe20008010842 */
[----:B------:R-:W-:Y:S07]  /*9500*/  F2FP.BF16.F32.PACK_AB R46, R211, R198 ;  /* 0x000000c6d32e723e */ /* 0x000fee00000010ff */
[----:B------:R2:W-:Y:S02]  /*9510*/  MUFU.EX2 R216, R4 ;  /* 0x0000000400d87308 */ /* 0x0005e40000000800 */
[----:B--2---:R-:W-:Y:S01]  /*9520*/  FFMA.FTZ R4, R47, UR4, -R66 ;  /* 0x000000042f047c23 */ /* 0x004fe20008010842 */
[----:B------:R-:W-:Y:S07]  /*9530*/  F2FP.BF16.F32.PACK_AB R47, R204, R181 ;  /* 0x000000b5cc2f723e */ /* 0x000fee00000010ff */
[----:B------:R2:W-:Y:S02]  /*9540*/  MUFU.EX2 R221, R4 ;  /* 0x0000000400dd7308 */ /* 0x0005e40000000800 */
[----:B--2---:R-:W-:Y:S08]  /*9550*/  FFMA.FTZ R4, R53, UR4, -R43 ;  /* 0x0000000435047c23 */ /* 0x004ff0000801082b */
[----:B------:R2:W-:Y:S02]  /*9560*/  MUFU.EX2 R229, R4 ;  /* 0x0000000400e57308 */ /* 0x0005e40000000800 */
[--C-:B--2---:R-:W-:Y:S02]  /*9570*/  FFMA.FTZ R4, R55, UR4, -R64.reuse ;  /* 0x0000000437047c23 */ /* 0x104fe40008010840 */
[----:B------:R-:W2:Y:S06]  /*9580*/  LDSM.16.MT88.4 R52, [R184+0x4000] ;  /* 0x00400000b834783b */ /* 0x000eac0000004200 */
[----:B------:R3:W-:Y:S02]  /*9590*/  MUFU.EX2 R227, R4 ;  /* 0x0000000400e37308 */ /* 0x0007e40000000800 */
[--C-:B---3--:R-:W-:Y:S08]  /*95a0*/  FFMA.FTZ R4, R17, UR4, -R64.reuse ;  /* 0x0000000411047c23 */ /* 0x108ff00008010840 */
[----:B------:R3:W4:Y:S10]  /*95b0*/  MUFU.EX2 R17, R12 ;  /* 0x0000000c00117308 */ /* 0x0007340000000800 */
[----:B------:R5:W-:Y:S01]  /*95c0*/  MUFU.EX2 R242, R4 ;  /* 0x0000000400f27308 */ /* 0x000be20000000800 */
[----:B---3--:R-:W-:Y:S01]  /*95d0*/  FMUL.FTZ R12, R2, R148 ;  /* 0x00000094020c7220 */ /* 0x008fe20000410000 */
[----:B----4-:R-:W-:Y:S01]  /*95e0*/  MOV R150, R17 ;  /* 0x0000001100967202 */ /* 0x010fe20000000f00 */
[----:B------:R-:W-:Y:S01]  /*95f0*/  FMUL.FTZ R17, R37, R145 ;  /* 0x0000009125117220 */ /* 0x000fe20000410000 */
[----:B-----5:R-:W-:Y:S01]  /*9600*/  FFMA.FTZ R4, R15, UR4, -R64 ;  /* 0x000000040f047c23 */ /* 0x020fe20008010840 */
[----:B------:R-:W-:Y:S05]  /*9610*/  FMUL.FTZ R15, R0, R151 ;  /* 0x00000097000f7220 */ /* 0x000fea0000410000 */
[----:B------:R3:W4:Y:S10]  /*9620*/  MUFU.EX2 R151, R16 ;  /* 0x0000001000977308 */ /* 0x0007340000000800 */
[----:B------:R5:W1:Y:S01]  /*9630*/  MUFU.EX2 R10, R4 ;  /* 0x00000004000a7308 */ /* 0x000a620000000800 */
[C---:B---3--:R-:W-:Y:S01]  /*9640*/  FMUL.FTZ R16, R37.reuse, R144 ;  /* 0x0000009025107220 */ /* 0x048fe20000410000 */
[----:B------:R-:W-:Y:S01]  /*9650*/  MOV R144, R32 ;  /* 0x0000002000907202 */ /* 0x000fe20000000f00 */
[----:B------:R-:W-:Y:S01]  /*9660*/  FMUL.FTZ R32, R37, R160 ;  /* 0x000000a025207220 */ /* 0x000fe20000410000 */
[----:B----4-:R-:W-:Y:S01]  /*9670*/  MOV R153, R151 ;  /* 0x0000009700997202 */ /* 0x010fe20000000f00 */
[--C-:B-----5:R-:W-:Y:S01]  /*9680*/  FFMA.FTZ R4, R56, UR4, -R65.reuse ;  /* 0x0000000438047c23 */ /* 0x120fe20008010841 */
[----:B-1----:R-:W-:Y:S01]  /*9690*/  MOV R143, R10 ;  /* 0x0000000a008f7202 */ /* 0x002fe20000000f00 */
[----:B------:R-:W-:Y:S03]  /*96a0*/  FMUL.FTZ R10, R0, R138 ;  /* 0x0000008a000a7220 */ /* 0x000fe60000410000 */
[----:B------:R1:W-:Y:S02]  /*96b0*/  MUFU.EX2 R207, R4 ;  /* 0x0000000400cf7308 */ /* 0x0003e40000000800 */
[--C-:B-1----:R-:W-:Y:S08]  /*96c0*/  FFMA.FTZ R4, R57, UR4, -R65.reuse ;  /* 0x0000000439047c23 */ /* 0x102ff00008010841 */
[----:B------:R1:W-:Y:S02]  /*96d0*/  MUFU.EX2 R223, R4 ;  /* 0x0000000400df7308 */ /* 0x0003e40000000800 */
[--C-:B-1----:R-:W-:Y:S08]  /*96e0*/  FFMA.FTZ R4, R58, UR4, -R66.reuse ;  /* 0x000000043a047c23 */ /* 0x102ff00008010842 */
[----:B------:R1:W-:Y:S02]  /*96f0*/  MUFU.EX2 R208, R4 ;  /* 0x0000000400d07308 */ /* 0x0003e40000000800 */
[--C-:B-1----:R-:W-:Y:S02]  /*9700*/  FFMA.FTZ R4, R59, UR4, -R66.reuse ;  /* 0x000000043b047c23 */ /* 0x102fe40008010842 */
[----:B------:R-:W1:Y:S06]  /*9710*/  LDSM.16.MT88.4 R56, [R135+0x4400] ;  /* 0x004400008738783b */ /* 0x000e6c0000004200 */
[----:B------:R3:W-:Y:S02]  /*9720*/  MUFU.EX2 R234, R4 ;  /* 0x0000000400ea7308 */ /* 0x0007e40000000800 */
[----:B---3--:R-:W-:Y:S08]  /*9730*/  FFMA.FTZ R4, R61, UR4, -R65 ;  /* 0x000000043d047c23 */ /* 0x008ff00008010841 */
[----:B------:R3:W-:Y:S02]  /*9740*/  MUFU.EX2 R241, R4 ;  /* 0x0000000400f17308 */ /* 0x0007e40000000800 */
[--C-:B---3--:R-:W-:Y:S08]  /*9750*/  FFMA.FTZ R4, R62, UR4, -R66.reuse ;  /* 0x000000043e047c23 */ /* 0x108ff00008010842 */
[----:B------:R3:W-:Y:S02]  /*9760*/  MUFU.EX2 R230, R4 ;  /* 0x0000000400e67308 */ /* 0x0007e40000000800 */
[----:B---3--:R-:W-:Y:S02]  /*9770*/  FFMA.FTZ R4, R63, UR4, -R66 ;  /* 0x000000043f047c23 */ /* 0x008fe40008010842 */
[----:B------:R-:W3:Y:S06]  /*9780*/  LDSM.16.MT88.4 R60, [R184+0x4400] ;  /* 0x00440000b83c783b */ /* 0x000eec0000004200 */
[----:B------:R4:W-:Y:S02]  /*9790*/  MUFU.EX2 R244, R4 ;  /* 0x0000000400f47308 */ /* 0x0009e40000000800 */
[--C-:B----4-:R-:W-:Y:S01]  /*97a0*/  FFMA.FTZ R4, R69, UR4, -R43.reuse ;  /* 0x0000000445047c23 */ /* 0x110fe2000801082b */
[----:B------:R-:W-:Y:S07]  /*97b0*/  FFMA.FTZ R69, R116, UR4, -R43 ;  /* 0x0000000474457c23 */ /* 0x000fee000801082b */
[----:B------:R4:W-:Y:S10]  /*97c0*/  MUFU.EX2 R251, R4 ;  /* 0x0000000400fb7308 */ /* 0x0009f40000000800 */
[----:B------:R-:W5:Y:S01]  /*97d0*/  MUFU.EX2 R69, R69 ;  /* 0x0000004500457308 */ /* 0x000f620000000800 */
[--C-:B----4-:R-:W-:Y:S01]  /*97e0*/  FFMA.FTZ R4, R71, UR4, -R64.reuse ;  /* 0x0000000447047c23 */ /* 0x110fe20008010840 */
[--C-:B------:R-:W-:Y:S08]  /*97f0*/  FFMA.FTZ R71, R118, UR4, -R64.reuse ;  /* 0x0000000476477c23 */ /* 0x100ff00008010840 */
[----:B------:R4:W-:Y:S01]  /*9800*/  MUFU.EX2 R247, R4 ;  /* 0x0000000400f77308 */ /* 0x0009e20000000800 */
[----:B-----5:R-:W-:Y:S09]  /*9810*/  F2FP.BF16.F32.PACK_AB R160, R70, R69 ;  /* 0x0000004546a0723e */ /* 0x020ff200000010ff */
[----:B------:R-:W-:Y:S01]  /*9820*/  MUFU.EX2 R71, R71 ;  /* 0x0000004700477308 */ /* 0x000fe20000000800 */
[--C-:B----4-:R-:W-:Y:S02]  /*9830*/  FFMA.FTZ R4, R82, UR4, -R64.reuse ;  /* 0x0000000452047c23 */ /* 0x110fe40008010840 */
[----:B------:R-:W4:Y:S07]  /*9840*/  LDL.LU R82, [R1] ;  /* 0x0000000001527983 */ /* 0x000f2e0000300800 */
[----:B------:R5:W-:Y:S01]  /*9850*/  MUFU.EX2 R249, R4 ;  /* 0x0000000400f97308 */ /* 0x000be20000000800 */
[----:B------:R-:W3:Y:S04]  /*9860*/  LDL.LU R145, [R1+0xc] ;  /* 0x00000c0001917983 */ /* 0x000ee80000300800 */
[----:B------:R-:W3:Y:S04]  /*9870*/  LDL.LU R146, [R1+0x4] ;  /* 0x0000040001927983 */ /* 0x000ee80000300800 */
[----:B------:R-:W3:Y:S01]  /*9880*/  LDL.LU R147, [R1+0x8] ;  /* 0x0000080001937983 */ /* 0x000ee20000300800 */
[--C-:B-----5:R-:W-:Y:S04]  /*9890*/  FFMA.FTZ R4, R83, UR4, -R64.reuse ;  /* 0x0000000453047c23 */ /* 0x120fe80008010840 */
[----:B------:R5:W2:Y:S02]  /*98a0*/  MUFU.EX2 R13, R4 ;  /* 0x00000004000d7308 */ /* 0x000aa40000000800 */
[--C-:B-----5:R-:W-:Y:S01]  /*98b0*/  FFMA.FTZ R4, R72, UR4, -R65.reuse ;  /* 0x0000000448047c23 */ /* 0x120fe20008010841 */
[----:B--2---:R-:W-:Y:S01]  /*98c0*/  MOV R141, R13 ;  /* 0x0000000d008d7202 */ /* 0x004fe20000000f00 */
[----:B------:R-:W-:Y:S01]  /*98d0*/  FMUL.FTZ R13, R2, R149 ;  /* 0x00000095020d7220 */ /* 0x000fe20000410000 */
[----:B------:R-:W-:Y:S05]  /*98e0*/  FFMA.FTZ R72, R119, UR4, -R64 ;  /* 0x0000000477487c23 */ /* 0x000fea0008010840 */
[----:B------:R2:W-:Y:S10]  /*98f0*/  MUFU.EX2 R232, R4 ;  /* 0x0000000400e87308 */ /* 0x0005f40000000800 */
[----:B------:R5:W-:Y:S10]  /*9900*/  MUFU.EX2 R149, R20 ;  /* 0x0000001400957308 */ /* 0x000bf40000000800 */
[----:B------:R-:W1:Y:S01]  /*9910*/  MUFU.EX2 R72, R72 ;  /* 0x0000004800487308 */ /* 0x000e620000000800 */
[----:B--2---:R-:W-:Y:S01]  /*9920*/  FFMA.FTZ R4, R73, UR4, -R65 ;  /* 0x0000000449047c23 */ /* 0x004fe20008010841 */
[----:B------:R-:W-:Y:S08]  /*9930*/  FFMA.FTZ R73, R128, UR4, -R43 ;  /* 0x0000000480497c23 */ /* 0x000ff0000801082b */
[----:B------:R2:W-:Y:S01]  /*9940*/  MUFU.EX2 R237, R4 ;  /* 0x0000000400ed7308 */ /* 0x0005e20000000800 */
[----:B-----5:R-:W-:Y:S09]  /*9950*/  FMUL.FTZ R20, R37, R152 ;  /* 0x0000009825147220 */ /* 0x020ff20000410000 */
[----:B------:R5:W-:Y:S01]  /*9960*/  MUFU.EX2 R152, R28 ;  /* 0x0000001c00987308 */ /* 0x000be20000000800 */
[----:B-1----:R-:W-:Y:S09]  /*9970*/  F2FP.BF16.F32.PACK_AB R161, R72, R71 ;  /* 0x0000004748a1723e */ /* 0x002ff200000010ff */
[----:B------:R-:W-:Y:S01]  /*9980*/  MUFU.EX2 R73, R73 ;  /* 0x0000004900497308 */ /* 0x000fe20000000800 */
[----:B--2---:R-:W-:Y:S01]  /*9990*/  FFMA.FTZ R4, R74, UR4, -R66 ;  /* 0x000000044a047c23 */ /* 0x004fe20008010842 */
[----:B------:R-:W-:Y:S08]  /*99a0*/  FFMA.FTZ R74, R130, UR4, -R64 ;  /* 0x00000004824a7c23 */ /* 0x000ff00008010840 */
[----:B------:R1:W-:Y:S01]  /*99b0*/  MUFU.EX2 R233, R4 ;  /* 0x0000000400e97308 */ /* 0x0003e20000000800 */
[--C-:B-----5:R-:W-:Y:S09]  /*99c0*/  FFMA.FTZ R28, R88, UR4, -R65.reuse ;  /* 0x00000004581c7c23 */ /* 0x120ff20008010841 */
[----:B------:R2:W-:Y:S10]  /*99d0*/  MUFU.EX2 R138, R28 ;  /* 0x0000001c008a7308 */ /* 0x0005f40000000800 */
[----:B------:R-:W-:Y:S01]  /*99e0*/  MUFU.EX2 R74, R74 ;  /* 0x0000004a004a7308 */ /* 0x000fe20000000800 */
[--C-:B-1----:R-:W-:Y:S01]  /*99f0*/  FFMA.FTZ R4, R75, UR4, -R66.reuse ;  /* 0x000000044b047c23 */ /* 0x102fe20008010842 */
[--C-:B------:R-:W-:Y:S08]  /*9a00*/  FFMA.FTZ R75, R120, UR4, -R65.reuse ;  /* 0x00000004784b7c23 */ /* 0x100ff00008010841 */
[----:B------:R1:W-:Y:S01]  /*9a10*/  MUFU.EX2 R238, R4 ;  /* 0x0000000400ee7308 */ /* 0x0003e20000000800 */
[----:B--2---:R-:W-:Y:S09]  /*9a20*/  FMUL.FTZ R28, R2, R164 ;  /* 0x000000a4021c7220 */ /* 0x004ff20000410000 */
[----:B------:R-:W-:Y:S01]  /*9a30*/  MUFU.EX2 R75, R75 ;  /* 0x0000004b004b7308 */ /* 0x000fe20000000800 */
[--C-:B-1----:R-:W-:Y:S01]  /*9a40*/  FFMA.FTZ R4, R76, UR4, -R65.reuse ;  /* 0x000000044c047c23 */ /* 0x102fe20008010841 */
[--C-:B------:R-:W-:Y:S08]  /*9a50*/  FFMA.FTZ R76, R121, UR4, -R65.reuse ;  /* 0x00000004794c7c23 */ /* 0x100ff00008010841 */
[----:B------:R1:W-:Y:S10]  /*9a60*/  MUFU.EX2 R239, R4 ;  /* 0x0000000400ef7308 */ /* 0x0003f40000000800 */
[----:B------:R-:W2:Y:S01]  /*9a70*/  MUFU.EX2 R76, R76 ;  /* 0x0000004c004c7308 */ /* 0x000ea20000000800 */
[--C-:B-1----:R-:W-:Y:S01]  /*9a80*/  FFMA.FTZ R4, R77, UR4, -R65.reuse ;  /* 0x000000044d047c23 */ /* 0x102fe20008010841 */
[--C-:B------:R-:W-:Y:S08]  /*9a90*/  FFMA.FTZ R77, R122, UR4, -R66.reuse ;  /* 0x000000047a4d7c23 */ /* 0x100ff00008010842 */
[----:B------:R1:W-:Y:S01]  /*9aa0*/  MUFU.EX2 R248, R4 ;  /* 0x0000000400f87308 */ /* 0x0003e20000000800 */
[----:B--2---:R-:W-:Y:S09]  /*9ab0*/  F2FP.BF16.F32.PACK_AB R164, R76, R75 ;  /* 0x0000004b4ca4723e */ /* 0x004ff200000010ff */
[----:B------:R-:W2:Y:S01]  /*9ac0*/  MUFU.EX2 R77, R77 ;  /* 0x0000004d004d7308 */ /* 0x000ea20000000800 */
[--C-:B-1----:R-:W-:Y:S01]  /*9ad0*/  FFMA.FTZ R4, R79, UR4, -R66.reuse ;  /* 0x000000044f047c23 */ /* 0x102fe20008010842 */
[----:B------:R-:W-:Y:S08]  /*9ae0*/  FFMA.FTZ R79, R124, UR4, -R65 ;  /* 0x000000047c4f7c23 */ /* 0x000ff00008010841 */
[----:B------:R1:W-:Y:S01]  /*9af0*/  MUFU.EX2 R246, R4 ;  /* 0x0000000400f67308 */ /* 0x0003e20000000800 */
[----:B--2---:R-:W-:Y:S09]  /*9b00*/  F2FP.BF16.F32.PACK_AB R165, R78, R77 ;  /* 0x0000004d4ea5723e */ /* 0x004ff200000010ff */
[----:B------:R-:W-:Y:S01]  /*9b10*/  MUFU.EX2 R79, R79 ;  /* 0x0000004f004f7308 */ /* 0x000fe20000000800 */
[--C-:B-1----:R-:W-:Y:S09]  /*9b20*/  FFMA.FTZ R4, R84, UR4, -R43.reuse ;  /* 0x0000000454047c23 */ /* 0x102ff2000801082b */
[----:B------:R1:W-:Y:S02]  /*9b30*/  MUFU.EX2 R250, R4 ;  /* 0x0000000400fa7308 */ /* 0x0003e40000000800 */
[----:B-1----:R-:W-:Y:S08]  /*9b40*/  FFMA.FTZ R4, R85, UR4, -R43 ;  /* 0x0000000455047c23 */ /* 0x002ff0000801082b */
[----:B------:R1:W2:Y:S02]  /*9b50*/  MUFU.EX2 R81, R4 ;  /* 0x0000000400517308 */ /* 0x0002a40000000800 */
[C---:B-1----:R-:W-:Y:S01]  /*9b60*/  FMUL.FTZ R4, R37.reuse, R140 ;  /* 0x0000008c25047220 */ /* 0x042fe20000410000 */
[----:B--2---:R-:W-:Y:S07]  /*9b70*/  MOV R151, R81 ;  /* 0x0000005100977202 */ /* 0x004fee0000000f00 */
[----:B------:R1:W-:Y:S01]  /*9b80*/  MUFU.EX2 R140, R9 ;  /* 0x00000009008c7308 */ /* 0x0003e20000000800 */
[-C--:B------:R-:W-:Y:S05]  /*9b90*/  HMMA.16816.F32.BF16 R4, R44, R24.reuse, R4 ;  /* 0x000000182c04723c */ /* 0x080fea0000041804 */
[C---:B-1----:R-:W-:Y:S04]  /*9ba0*/  FMUL.FTZ R9, R2.reuse, R137 ;  /* 0x0000008902097220 */ /* 0x042fe80000410000 */
[----:B------:R1:W-:Y:S03]  /*9bb0*/  MUFU.EX2 R137, R30 ;  /* 0x0000001e00897308 */ /* 0x0003e60000000800 */
[C---:B------:R-:W-:Y:S06]  /*9bc0*/  HMMA.16816.F32.BF16 R8, R48.reuse, R24, R8 ;  /* 0x000000183008723c */ /* 0x040fec0000041808 */
[-C--:B------:R-:W-:Y:S05]  /*9bd0*/  HMMA.16816.F32.BF16 R12, R48, R26.reuse, R12 ;  /* 0x0000001a300c723c */ /* 0x080fea000004180c */
[C---:B------:R-:W-:Y:S01]  /*9be0*/  FMUL.FTZ R24, R2.reuse, R156 ;  /* 0x0000009c02187220 */ /* 0x040fe20000410000 */
[C---:B------:R-:W-:Y:S05]  /*9bf0*/  HMMA.16816.F32.BF16 R16, R44.reuse, R26, R16 ;  /* 0x0000001a2c10723c */ /* 0x040fea0000041810 */
[----:B------:R-:W-:Y:S01]  /*9c00*/  FMUL.FTZ R25, R2, R157 ;  /* 0x0000009d02197220 */ /* 0x000fe20000410000 */
[-C--:B------:R-:W-:Y:S05]  /*9c10*/  HMMA.16816.F32.BF16 R20, R44, R52.reuse, R20 ;  /* 0x000000342c14723c */ /* 0x080fea0000041814 */
[C---:B------:R-:W-:Y:S01]  /*9c20*/  FMUL.FTZ R26, R0.reuse, R158 ;  /* 0x0000009e001a7220 */ /* 0x040fe20000410000 */
[C---:B------:R-:W-:Y:S01]  /*9c30*/  FMUL.FTZ R27, R0.reuse, R159 ;  /* 0x0000009f001b7220 */ /* 0x040fe20000410000 */
[----:B-1----:R-:W-:Y:S06]  /*9c40*/  FMUL.FTZ R30, R0, R166 ;  /* 0x000000a6001e7220 */ /* 0x002fec0000410000 */
[C---:B------:R-:W-:Y:S04]  /*9c50*/  HMMA.16816.F32.BF16 R24, R48.reuse, R52, R24 ;  /* 0x000000343018723c */ /* 0x040fe80000041818 */
[----:B----4-:R-:W-:Y:S02]  /*9c60*/  FFMA.FTZ R37, R37, R82, R133 ;  /* 0x0000005225257223 */ /* 0x010fe40000010085 */
[-C--:B------:R-:W-:Y:S05]  /*9c70*/  HMMA.16816.F32.BF16 R28, R48, R54.reuse, R28 ;  /* 0x00000036301c723c */ /* 0x080fea000004181c */
[----:B------:R-:W-:Y:S01]  /*9c80*/  FFMA.FTZ R52, R90, UR4, -R66 ;  /* 0x000000045a347c23 */ /* 0x000fe20008010842 */
[----:B------:R-:W-:Y:S03]  /*9c90*/  HMMA.16816.F32.BF16 R32, R44, R54, R32 ;  /* 0x000000362c20723c */ /* 0x000fe60000041820 */
[----:B------:R1:W-:Y:S02]  /*9ca0*/  MUFU.EX2 R136, R52 ;  /* 0x0000003400887308 */ /* 0x0003e40000000800 */
[----:B------:R-:W-:Y:S01]  /*9cb0*/  F2FP.BF16.F32.PACK_AB R48, R200, R179 ;  /* 0x000000b3c830723e */ /* 0x000fe200000010ff */
[----:B---3--:R-:W-:Y:S01]  /*9cc0*/  FFMA.FTZ R36, R36, R147, R131 ;  /* 0x0000009324247223 */ /* 0x008fe20000010083 */
[----:B------:R-:W-:Y:S01]  /*9cd0*/  F2FP.BF16.F32.PACK_AB R49, R183, R178 ;  /* 0x000000b2b731723e */ /* 0x000fe200000010ff */
[----:B------:R-:W-:Y:S03]  /*9ce0*/  FFMA.FTZ R2, R2, R146, R127 ;  /* 0x0000009202027223 */ /* 0x000fe6000001007f */
[----:B------:R-:W-:Y:S01]  /*9cf0*/  F2FP.BF16.F32.PACK_AB R50, R209, R201 ;  /* 0x000000c9d132723e */ /* 0x000fe200000010ff */
[----:B------:R-:W-:Y:S01]  /*9d00*/  FFMA.FTZ R0, R0, R145, R126 ;  /* 0x0000009100007223 */ /* 0x000fe2000001007e */
[----:B------:R-:W-:Y:S01]  /*9d10*/  F2FP.BF16.F32.PACK_AB R51, R206, R199 ;  /* 0x000000c7ce33723e */ /* 0x000fe200000010ff */
[----:B------:R-:W-:Y:S01]  /*9d20*/  FADD.FTZ R2, R132, R2 ;  /* 0x0000000284027221 */ /* 0x000fe20000010000 */
[----:B------:R-:W-:Y:S01]  /*9d30*/  F2FP.BF16.F32.PACK_AB R44, R171, R169 ;  /* 0x000000a9ab2c723e */ /* 0x000fe200000010ff */
[----:B------:R-:W-:Y:S01]  /*9d40*/  FADD.FTZ R0, R173, R0 ;  /* 0x00000000ad007221 */ /* 0x000fe20000010000 */
[----:B------:R-:W-:Y:S01]  /*9d50*/  F2FP.BF16.F32.PACK_AB R45, R170, R168 ;  /* 0x000000a8aa2d723e */ /* 0x000fe200000010ff */
[----:B------:R-:W-:Y:S01]  /*9d60*/  FADD.FTZ R41, R174, R2 ;  /* 0x00000002ae297221 */ /* 0x000fe20000010000 */
[----:B------:R-:W-:Y:S01]  /*9d70*/  F2FP.BF16.F32.PACK_AB R46, R203, R176 ;  /* 0x000000b0cb2e723e */ /* 0x000fe200000010ff */
[-C--:B------:R-:W-:Y:S05]  /*9d80*/  HMMA.16816.F32.BF16 R4, R48, R56.reuse, R4 ;  /* 0x000000383004723c */ /* 0x080fea0000041804 */
[----:B-1----:R-:W-:Y:S01]  /*9d90*/  FFMA.FTZ R52, R91, UR4, -R66 ;  /* 0x000000045b347c23 */ /* 0x002fe20008010842 */
[----:B------:R-:W-:Y:S01]  /*9da0*/  F2FP.BF16.F32.PACK_AB R47, R215, R177 ;  /* 0x000000b1d72f723e */ /* 0x000fe200000010ff */
[----:B------:R-:W-:Y:S01]  /*9db0*/  FADD.FTZ R2, R175, R0 ;  /* 0x00000000af027221 */ /* 0x000fe20000010000 */
[----:B------:R-:W-:Y:S01]  /*9dc0*/  FADD.FTZ R0, R182, R41 ;  /* 0x00000029b6007221 */ /* 0x000fe20000010000 */
[----:B------:R1:W-:Y:S02]  /*9dd0*/  MUFU.EX2 R148, R52 ;  /* 0x0000003400947308 */ /* 0x0003e40000000800 */
[----:B------:R-:W-:Y:S01]  /*9de0*/  FADD.FTZ R2, R180, R2 ;  /* 0x00000002b4027221 */ /* 0x000fe20000010000 */
[----:B------:R-:W-:Y:S01]  /*9df0*/  FADD.FTZ R41, R169, R0 ;  /* 0x00000000a9297221 */ /* 0x000fe20000010000 */
[C---:B------:R-:W-:Y:S04]  /*9e00*/  HMMA.16816.F32.BF16 R8, R44.reuse, R56, R8 ;  /* 0x000000382c08723c */ /* 0x040fe80000041808 */
[----:B------:R-:W-:Y:S01]  /*9e10*/  FADD.FTZ R0, R168, R2 ;  /* 0x00000002a8007221 */ /* 0x000fe20000010000 */
[----:B------:R-:W-:Y:S01]  /*9e20*/  FADD.FTZ R2, R171, R41 ;  /* 0x00000029ab027221 */ /* 0x000fe20000010000 */
[-C--:B------:R-:W-:Y:S05]  /*9e30*/  HMMA.16816.F32.BF16 R12, R44, R58.reuse, R12 ;  /* 0x0000003a2c0c723c */ /* 0x080fea000004180c */
[--C-:B------:R-:W-:Y:S01]  /*9e40*/  FFMA.FTZ R56, R93, UR4, -R65.reuse ;  /* 0x000000045d387c23 */ /* 0x100fe20008010841 */
[C---:B------:R-:W-:Y:S03]  /*9e50*/  HMMA.16816.F32.BF16 R16, R48.reuse, R58, R16 ;  /* 0x0000003a3010723c */ /* 0x040fe60000041810 */
[----:B------:R2:W-:Y:S02]  /*9e60*/  MUFU.EX2 R98, R56 ;  /* 0x0000003800627308 */ /* 0x0005e40000000800 */
[----:B-1----:R-:W-:Y:S01]  /*9e70*/  FFMA.FTZ R52, R92, UR4, -R65 ;  /* 0x000000045c347c23 */ /* 0x002fe20008010841 */
[-C--:B------:R-:W-:Y:S07]  /*9e80*/  HMMA.16816.F32.BF16 R20, R48, R60.reuse, R20 ;  /* 0x0000003c3014723c */ /* 0x080fee0000041814 */
[----:B------:R1:W-:Y:S01]  /*9e90*/  MUFU.EX2 R99, R52 ;  /* 0x0000003400637308 */ /* 0x0003e20000000800 */
[C---:B------:R-:W-:Y:S04]  /*9ea0*/  HMMA.16816.F32.BF16 R24, R44.reuse, R60, R24 ;  /* 0x0000003c2c18723c */ /* 0x040fe80000041818 */
[----:B------:R-:W-:Y:S02]  /*9eb0*/  FADD.FTZ R2, R176, R2 ;  /* 0x00000002b0027221 */ /* 0x000fe40000010000 */
[-C--:B------:R-:W-:Y:S05]  /*9ec0*/  HMMA.16816.F32.BF16 R28, R44, R62.reuse, R28 ;  /* 0x0000003e2c1c723c */ /* 0x080fea000004181c */
[----:B--2---:R-:W-:Y:S01]  /*9ed0*/  FFMA.FTZ R56, R94, UR4, -R66 ;  /* 0x000000045e387c23 */ /* 0x004fe20008010842 */
[----:B------:R-:W-:Y:S03]  /*9ee0*/  HMMA.16816.F32.BF16 R32, R48, R62, R32 ;  /* 0x0000003e3020723c */ /* 0x000fe60000041820 */
[----:B------:R2:W-:Y:S01]  /*9ef0*/  MUFU.EX2 R97, R56 ;  /* 0x0000003800617308 */ /* 0x0005e20000000800 */
[----:B-1----:R-:W1:Y:S01]  /*9f00*/  LDSM.16.MT88.4 R52, [R135+0x4800] ;  /* 0x004800008734783b */ /* 0x002e620000004200 */
[----:B------:R-:W-:Y:S01]  /*9f10*/  F2FP.BF16.F32.PACK_AB R44, R225, R214 ;  /* 0x000000d6e12c723e */ /* 0x000fe200000010ff */
[----:B------:R-:W-:Y:S01]  /*9f20*/  FFMA.FTZ R60, R101, UR4, -R43 ;  /* 0x00000004653c7c23 */ /* 0x000fe2000801082b */
[----:B------:R-:W-:Y:S01]  /*9f30*/  F2FP.BF16.F32.PACK_AB R45, R222, R210 ;  /* 0x000000d2de2d723e */ /* 0x000fe200000010ff */
[----:B------:R-:W-:Y:S03]  /*9f40*/  FADD.FTZ R2, R203, R2 ;  /* 0x00000002cb027221 */ /* 0x000fe60000010000 */
[----:B------:R-:W-:Y:S02]  /*9f50*/  F2FP.BF16.F32.PACK_AB R46, R231, R226 ;  /* 0x000000e2e72e723e */ /* 0x000fe400000010ff */
[----:B------:R3:W-:Y:S01]  /*9f60*/  MUFU.EX2 R94, R60 ;  /* 0x0000003c005e7308 */ /* 0x0007e20000000800 */
[----:B------:R-:W-:Y:S01]  /*9f70*/  F2FP.BF16.F32.PACK_AB R47, R228, R224 ;  /* 0x000000e0e42f723e */ /* 0x000fe200000010ff */
[----:B------:R-:W-:Y:S01]  /*9f80*/  FADD.FTZ R41, R202, R2 ;  /* 0x00000002ca297221 */ /* 0x000fe20000010000 */
[----:B------:R-:W-:Y:S01]  /*9f90*/  F2FP.BF16.F32.PACK_AB R48, R217, R202 ;  /* 0x000000cad930723e */ /* 0x000fe200000010ff */
[----:B------:R-:W-:Y:S01]  /*9fa0*/  FADD.FTZ R0, R170, R0 ;  /* 0x00000000aa007221 */ /* 0x000fe20000010000 */
[----:B------:R-:W-:Y:S01]  /*9fb0*/  F2FP.BF16.F32.PACK_AB R49, R212, R205 ;  /* 0x000000cdd431723e */ /* 0x000fe200000010ff */
[----:B------:R-:W-:Y:S01]  /*9fc0*/  FADD.FTZ R36, R134, R36 ;  /* 0x0000002486247221 */ /* 0x000fe20000010000 */
[----:B------:R-:W-:Y:S01]  /*9fd0*/  F2FP.BF16.F32.PACK_AB R50, R219, R213 ;  /* 0x000000d5db32723e */ /* 0x000fe200000010ff */
[----:B--2---:R-:W-:Y:S01]  /*9fe0*/  FFMA.FTZ R56, R95, UR4, -R66 ;  /* 0x000000045f387c23 */ /* 0x004fe20008010842 */
[----:B------:R-:W-:Y:S01]  /*9ff0*/  F2FP.BF16.F32.PACK_AB R51, R221, R216 ;  /* 0x000000d8dd33723e */ /* 0x000fe200000010ff */
[----:B------:R-:W-:Y:S01]  /*a000*/  FADD.FTZ R0, R177, R0 ;  /* 0x00000000b1007221 */ /* 0x000fe20000010000 */
[----:B------:R-:W-:Y:S01]  /*a010*/  FADD.FTZ R36, R181, R36 ;  /* 0x00000024b5247221 */ /* 0x000fe20000010000 */
[----:B------:R2:W-:Y:S01]  /*a020*/  MUFU.EX2 R96, R56 ;  /* 0x0000003800607308 */ /* 0x0005e20000000800 */
[----:B------:R-:W-:Y:S01]  /*a030*/  FADD.FTZ R37, R172, R37 ;  /* 0x00000025ac257221 */ /* 0x000fe20000010000 */
[----:B------:R-:W-:Y:S01]  /*a040*/  FADD.FTZ R0, R215, R0 ;  /* 0x00000000d7007221 */ /* 0x000fe20000010000 */
[----:B------:R-:W-:Y:S01]  /*a050*/  FADD.FTZ R36, R204, R36 ;  /* 0x00000024cc247221 */ /* 0x000fe20000010000 */
[----:B------:R-:W-:Y:S01]  /*a060*/  MOV R134, R3 ;  /* 0x0000000300867202 */ /* 0x000fe20000000f00 */
[----:B---3--:R-:W-:Y:S01]  /*a070*/  FFMA.FTZ R60, R102, UR4, -R64 ;  /* 0x00000004663c7c23 */ /* 0x008fe20008010840 */
[----:B------:R-:W-:Y:S01]  /*a080*/  FADD.FTZ R2, R205, R0 ;  /* 0x00000000cd027221 */ /* 0x000fe20000010000 */
[----:B------:R-:W-:Y:S01]  /*a090*/  FADD.FTZ R0, R217, R41 ;  /* 0x00000029d9007221 */ /* 0x000fe20000010000 */
[----:B------:R-:W-:Y:S02]  /*a0a0*/  FADD.FTZ R36, R178, R36 ;  /* 0x00000024b2247221 */ /* 0x000fe40000010000 */
[----:B------:R3:W-:Y:S01]  /*a0b0*/  MUFU.EX2 R93, R60 ;  /* 0x0000003c005d7308 */ /* 0x0007e20000000800 */
[----:B------:R-:W-:Y:S01]  /*a0c0*/  FADD.FTZ R2, R212, R2 ;  /* 0x00000002d4027221 */ /* 0x000fe20000010000 */
[----:B------:R-:W-:Y:S01]  /*a0d0*/  FADD.FTZ R41, R213, R0 ;  /* 0x00000000d5297221 */ /* 0x000fe20000010000 */
[----:B------:R-:W-:Y:S01]  /*a0e0*/  FADD.FTZ R36, R183, R36 ;  /* 0x00000024b7247221 */ /* 0x000fe20000010000 */
[----:B------:R-:W-:Y:S01]  /*a0f0*/  FADD.FTZ R37, R198, R37 ;  /* 0x00000025c6257221 */ /* 0x000fe20000010000 */
[----:B------:R-:W-:Y:S01]  /*a100*/  FADD.FTZ R0, R216, R2 ;  /* 0x00000002d8007221 */ /* 0x000fe20000010000 */
[----:B------:R-:W-:Y:S01]  /*a110*/  FADD.FTZ R2, R219, R41 ;  /* 0x00000029db027221 */ /* 0x000fe20000010000 */
[----:B------:R-:W-:Y:S01]  /*a120*/  FADD.FTZ R36, R199, R36 ;  /* 0x00000024c7247221 */ /* 0x000fe20000010000 */
[----:B--2---:R-:W-:Y:S01]  /*a130*/  FFMA.FTZ R56, R100, UR4, -R43 ;  /* 0x0000000464387c23 */ /* 0x004fe2000801082b */
[----:B------:R-:W-:Y:S01]  /*a140*/  FADD.FTZ R37, R211, R37 ;  /* 0x00000025d3257221 */ /* 0x000fe20000010000 */
[----:B------:R-:W-:Y:S01]  /*a150*/  FADD.FTZ R2, R207, R2 ;  /* 0x00000002cf027221 */ /* 0x000fe20000010000 */
[-C--:B-1----:R-:W-:Y:S01]  /*a160*/  HMMA.16816.F32.BF16 R4, R44, R52.reuse, R4 ;  /* 0x000000342c04723c */ /* 0x082fe20000041804 */
[----:B------:R1:W-:Y:S04]  /*a170*/  MUFU.EX2 R95, R56 ;  /* 0x00000038005f7308 */ /* 0x0003e80000000800 */
[----:B------:R-:W-:Y:S01]  /*a180*/  FADD.FTZ R41, R223, R2 ;  /* 0x00000002df297221 */ /* 0x000fe20000010000 */
[C---:B------:R-:W-:Y:S05]  /*a190*/  HMMA.16816.F32.BF16 R8, R48.reuse, R52, R8 ;  /* 0x000000343008723c */ /* 0x040fea0000041808 */
[----:B---3--:R-:W-:Y:S01]  /*a1a0*/  FFMA.FTZ R60, R103, UR4, -R64 ;  /* 0x00000004673c7c23 */ /* 0x008fe20008010840 */
[-C--:B------:R-:W-:Y:S03]  /*a1b0*/  HMMA.16816.F32.BF16 R12, R48, R54.reuse, R12 ;  /* 0x00000036300c723c */ /* 0x080fe6000004180c */
[----:B------:R2:W-:Y:S02]  /*a1c0*/  MUFU.EX2 R91, R60 ;  /* 0x0000003c005b7308 */ /* 0x0005e40000000800 */
[----:B------:R-:W-:Y:S01]  /*a1d0*/  FFMA.FTZ R52, R112, UR4, -R43 ;  /* 0x0000000470347c23 */ /* 0x000fe2000801082b */
[C---:B------:R-:W-:Y:S01]  /*a1e0*/  HMMA.16816.F32.BF16 R16, R44.reuse, R54, R16 ;  /* 0x000000362c10723c */ /* 0x040fe20000041810 */
[----:B-1----:R-:W1:Y:S06]  /*a1f0*/  LDSM.16.MT88.4 R56, [R184+0x4800] ;  /* 0x00480000b838783b */ /* 0x002e6c0000004200 */
[----:B------:R3:W-:Y:S01]  /*a200*/  MUFU.EX2 R90, R52 ;  /* 0x00000034005a7308 */ /* 0x0007e20000000800 */
[----:B------:R-:W-:Y:S03]  /*a210*/  FADD.FTZ R36, R206, R36 ;  /* 0x00000024ce247221 */ /* 0x000fe60000010000 */
[----:B------:R-:W-:Y:S01]  /*a220*/  FADD.FTZ R37, R179, R37 ;  /* 0x00000025b3257221 */ /* 0x000fe20000010000 */
[----:B------:R-:W-:Y:S01]  /*a230*/  FADD.FTZ R41, R235, R41 ;  /* 0x00000029eb297221 */ /* 0x000fe20000010000 */
[----:B------:R-:W-:Y:S02]  /*a240*/  FADD.FTZ R36, R210, R36 ;  /* 0x00000024d2247221 */ /* 0x000fe40000010000 */
[----:B------:R-:W-:Y:S01]  /*a250*/  FADD.FTZ R37, R200, R37 ;  /* 0x00000025c8257221 */ /* 0x000fe20000010000 */
[----:B------:R-:W-:Y:S01]  /*a260*/  FADD.FTZ R0, R221, R0 ;  /* 0x00000000dd007221 */ /* 0x000fe20000010000 */
[----:B--2---:R-:W2:Y:S01]  /*a270*/  LDSM.16.MT88.4 R60, [R135+0x4c00] ;  /* 0x004c0000873c783b */ /* 0x004ea20000004200 */
[----:B------:R-:W-:Y:S01]  /*a280*/  FADD.FTZ R36, R222, R36 ;  /* 0x00000024de247221 */ /* 0x000fe20000010000 */
[----:B------:R-:W-:Y:S01]  /*a290*/  FADD.FTZ R37, R201, R37 ;  /* 0x00000025c9257221 */ /* 0x000fe20000010000 */
[----:B------:R-:W-:Y:S01]  /*a2a0*/  FADD.FTZ R0, R208, R0 ;  /* 0x00000000d0007221 */ /* 0x000fe20000010000 */
[----:B------:R-:W-:Y:S01]  /*a2b0*/  MOV R132, R39 ;  /* 0x0000002700847202 */ /* 0x000fe20000000f00 */
[----:B------:R-:W-:Y:S01]  /*a2c0*/  FADD.FTZ R36, R224, R36 ;  /* 0x00000024e0247221 */ /* 0x000fe20000010000 */
[----:B------:R-:W-:Y:S01]  /*a2d0*/  FADD.FTZ R37, R209, R37 ;  /* 0x00000025d1257221 */ /* 0x000fe20000010000 */
[----:B------:R-:W-:Y:S01]  /*a2e0*/  FADD.FTZ R0, R234, R0 ;  /* 0x00000000ea007221 */ /* 0x000fe20000010000 */
[--C-:B---3--:R-:W-:Y:S01]  /*a2f0*/  FFMA.FTZ R52, R113, UR4, -R43.reuse ;  /* 0x0000000471347c23 */ /* 0x108fe2000801082b */
[----:B------:R-:W-:Y:S01]  /*a300*/  FFMA.FTZ R43, R129, UR4, -R43 ;  /* 0x00000004812b7c23 */ /* 0x000fe2000801082b */
[----:B------:R-:W-:Y:S01]  /*a310*/  FADD.FTZ R36, R228, R36 ;  /* 0x00000024e4247221 */ /* 0x000fe20000010000 */
[----:B------:R-:W-:Y:S01]  /*a320*/  FADD.FTZ R37, R214, R37 ;  /* 0x00000025d6257221 */ /* 0x000fe20000010000 */
[----:B------:R3:W-:Y:S01]  /*a330*/  MUFU.EX2 R92, R52 ;  /* 0x00000034005c7308 */ /* 0x0007e20000000800 */
[----:B------:R-:W-:Y:S01]  /*a340*/  MOV R133, R38 ;  /* 0x0000002600857202 */ /* 0x000fe20000000f00 */
[----:B------:R-:W-:Y:S01]  /*a350*/  FADD.FTZ R36, R218, R36 ;  /* 0x00000024da247221 */ /* 0x000fe20000010000 */
[----:B------:R-:W-:Y:S03]  /*a360*/  FADD.FTZ R37, R225, R37 ;  /* 0x00000025e1257221 */ /* 0x000fe60000010000 */
[----:B------:R-:W-:Y:S01]  /*a370*/  FADD.FTZ R36, R227, R36 ;  /* 0x00000024e3247221 */ /* 0x000fe20000010000 */
[----:B------:R-:W-:Y:S04]  /*a380*/  FADD.FTZ R37, R226, R37 ;  /* 0x00000025e2257221 */ /* 0x000fe80000010000 */
[----:B------:R-:W-:Y:S01]  /*a390*/  FADD.FTZ R37, R231, R37 ;  /* 0x00000025e7257221 */ /* 0x000fe20000010000 */
[-C--:B-1----:R-:W-:Y:S03]  /*a3a0*/  HMMA.16816.F32.BF16 R20, R44, R56.reuse, R20 ;  /* 0x000000382c14723c */ /* 0x082fe60000041814 */
[--C-:B---3--:R-:W-:Y:S01]  /*a3b0*/  FFMA.FTZ R52, R114, UR4, -R64.reuse ;  /* 0x0000000472347c23 */ /* 0x108fe20008010840 */
[----:B------:R-:W-:Y:S02]  /*a3c0*/  FADD.FTZ R37, R220, R37 ;  /* 0x00000025dc257221 */ /* 0x000fe40000010000 */
[C---:B------:R-:W-:Y:S01]  /*a3d0*/  HMMA.16816.F32.BF16 R24, R48.reuse, R56, R24 ;  /* 0x000000383018723c */ /* 0x040fe20000041818 */
[----:B------:R1:W-:Y:S04]  /*a3e0*/  MUFU.EX2 R88, R52 ;  /* 0x0000003400587308 */ /* 0x0003e80000000800 */
[----:B------:R-:W-:Y:S01]  /*a3f0*/  FADD.FTZ R37, R229, R37 ;  /* 0x00000025e5257221 */ /* 0x000fe20000010000 */
[-C--:B------:R-:W-:Y:S05]  /*a400*/  HMMA.16816.F32.BF16 R28, R48, R58.reuse, R28 ;  /* 0x0000003a301c723c */ /* 0x080fea000004181c */
[----:B------:R-:W-:Y:S01]  /*a410*/  FFMA.FTZ R56, R105, UR4, -R65 ;  /* 0x0000000469387c23 */ /* 0x000fe20008010841 */
[----:B------:R-:W-:Y:S03]  /*a420*/  HMMA.16816.F32.BF16 R32, R44, R58, R32 ;  /* 0x0000003a2c20723c */ /* 0x000fe60000041820 */
[----:B------:R3:W-:Y:S02]  /*a430*/  MUFU.EX2 R86, R56 ;  /* 0x0000003800567308 */ /* 0x0007e40000000800 */
[----:B------:R-:W-:Y:S01]  /*a440*/  F2FP.BF16.F32.PACK_AB R50, R144, R245 ;  /* 0x000000f59032723e */ /* 0x000fe200000010ff */
[----:B-1----:R-:W-:Y:S01]  /*a450*/  FFMA.FTZ R52, R115, UR4, -R64 ;  /* 0x0000000473347c23 */ /* 0x002fe20008010840 */
[----:B------:R-:W-:Y:S01]  /*a460*/  F2FP.BF16.F32.PACK_AB R48, R229, R220 ;  /* 0x000000dce530723e */ /* 0x000fe200000010ff */
[----:B------:R-:W-:Y:S05]  /*a470*/  FADD.FTZ R2, R245, R37 ;  /* 0x00000025f5027221 */ /* 0x000fea0000010000 */
[----:B------:R1:W-:Y:S01]  /*a480*/  MUFU.EX2 R89, R52 ;  /* 0x0000003400597308 */ /* 0x0003e20000000800 */
[----:B------:R-:W-:Y:S01]  /*a490*/  F2FP.BF16.F32.PACK_AB R49, R227, R218 ;  /* 0x000000dae331723e */ /* 0x000fe200000010ff */
[----:B------:R-:W-:Y:S01]  /*a4a0*/  FADD.FTZ R37, R242, R36 ;  /* 0x00000024f2257221 */ /* 0x000fe20000010000 */
[----:B------:R-:W-:Y:S01]  /*a4b0*/  F2FP.BF16.F32.PACK_AB R51, R143, R242 ;  /* 0x000000f28f33723e */ /* 0x000fe200000010ff */
[----:B------:R-:W-:Y:S01]  /*a4c0*/  FADD.FTZ R36, R144, R2 ;  /* 0x0000000290247221 */ /* 0x000fe20000010000 */
[----:B------:R-:W-:Y:S01]  /*a4d0*/  F2FP.BF16.F32.PACK_AB R44, R223, R207 ;  /* 0x000000cfdf2c723e */ /* 0x000fe200000010ff */
[----:B------:R-:W-:Y:S01]  /*a4e0*/  LDSM.16.MT88.4 R144, [R135+0x5c00] ;  /* 0x005c00008790783b */ /* 0x000fe20000004200 */
[----:B------:R-:W-:Y:S01]  /*a4f0*/  F2FP.BF16.F32.PACK_AB R45, R234, R208 ;  /* 0x000000d0ea2d723e */ /* 0x000fe200000010ff */
[----:B------:R-:W-:Y:S01]  /*a500*/  FFMA.FTZ R64, R67, UR4, -R64 ;  /* 0x0000000443407c23 */ /* 0x000fe20008010840 */
[----:B------:R-:W-:Y:S01]  /*a510*/  F2FP.BF16.F32.PACK_AB R46, R241, R235 ;  /* 0x000000ebf12e723e */ /* 0x000fe200000010ff */
[-C--:B--2---:R-:W-:Y:S04]  /*a520*/  HMMA.16816.F32.BF16 R4, R48, R60.reuse, R4 ;  /* 0x0000003c3004723c */ /* 0x084fe80000041804 */
[----:B------:R-:W2:Y:S01]  /*a530*/  MUFU.EX2 R64, R64 ;  /* 0x0000004000407308 */ /* 0x000ea20000000800 */
[----:B------:R-:W-:Y:S01]  /*a540*/  F2FP.BF16.F32.PACK_AB R47, R244, R230 ;  /* 0x000000e6f42f723e */ /* 0x000fe200000010ff */
[--C-:B---3--:R-:W-:Y:S01]  /*a550*/  FFMA.FTZ R56, R106, UR4, -R66.reuse ;  /* 0x000000046a387c23 */ /* 0x108fe20008010842 */
[----:B-1----:R-:W-:Y:S01]  /*a560*/  FFMA.FTZ R52, R104, UR4, -R65 ;  /* 0x0000000468347c23 */ /* 0x002fe20008010841 */
[--C-:B------:R-:W-:Y:S03]  /*a570*/  FFMA.FTZ R67, R110, UR4, -R66.reuse ;  /* 0x000000046e437c23 */ /* 0x100fe60008010842 */
[----:B------:R-:W-:Y:S01]  /*a580*/  FADD.FTZ R2, R143, R37 ;  /* 0x000000258f027221 */ /* 0x000fe20000010000 */
[C---:B------:R-:W-:Y:S02]  /*a590*/  HMMA.16816.F32.BF16 R8, R44.reuse, R60, R8 ;  /* 0x0000003c2c08723c */ /* 0x040fe40000041808 */
[----:B------:R1:W-:Y:S04]  /*a5a0*/  MUFU.EX2 R87, R52 ;  /* 0x0000003400577308 */ /* 0x0003e80000000800 */
[-C--:B------:R-:W-:Y:S06]  /*a5b0*/  HMMA.16816.F32.BF16 R12, R44, R62.reuse, R12 ;  /* 0x0000003e2c0c723c */ /* 0x080fec000004180c */
[----:B------:R3:W-:Y:S01]  /*a5c0*/  MUFU.EX2 R85, R56 ;  /* 0x0000003800557308 */ /* 0x0007e20000000800 */
[--C-:B------:R-:W-:Y:S01]  /*a5d0*/  FFMA.FTZ R60, R107, UR4, -R66.reuse ;  /* 0x000000046b3c7c23 */ /* 0x100fe20008010842 */
[C---:B------:R-:W-:Y:S08]  /*a5e0*/  HMMA.16816.F32.BF16 R16, R48.reuse, R62, R16 ;  /* 0x0000003e3010723c */ /* 0x040ff00000041810 */
[----:B------:R4:W-:Y:S01]  /*a5f0*/  MUFU.EX2 R84, R60 ;  /* 0x0000003c00547308 */ /* 0x0009e20000000800 */
[----:B-1----:R-:W1:Y:S02]  /*a600*/  LDSM.16.MT88.4 R52, [R184+0x4c00] ;  /* 0x004c0000b834783b */ /* 0x002e640000004200 */
[----:B------:R-:W-:Y:S01]  /*a610*/  FFMA.FTZ R61, R108, UR4, -R65 ;  /* 0x000000046c3d7c23 */ /* 0x000fe20008010841 */
[----:B------:R-:W-:Y:S01]  /*a620*/  FFMA.FTZ R66, R42, UR4, -R66 ;  /* 0x000000042a427c23 */ /* 0x000fe20008010842 */
[----:B--2---:R-:W-:Y:S01]  /*a630*/  F2FP.BF16.F32.PACK_AB R163, R64, R74 ;  /* 0x0000004a40a3723e */ /* 0x004fe200000010ff */
[----:B------:R-:W-:Y:S04]  /*a640*/  FADD.FTZ R42, R230, R0 ;  /* 0x00000000e62a7221 */ /* 0x000fe80000010000 */
[----:B------:R-:W-:Y:S01]  /*a650*/  MUFU.EX2 R83, R61 ;  /* 0x0000003d00537308 */ /* 0x000fe20000000800 */
[----:B---3--:R-:W2:Y:S01]  /*a660*/  LDSM.16.MT88.4 R56, [R135+0x5000] ;  /* 0x005000008738783b */ /* 0x008ea20000004200 */
[----:B------:R-:W-:Y:S01]  /*a670*/  FADD.FTZ R0, R241, R41 ;  /* 0x00000029f1007221 */ /* 0x000fe20000010000 */
[----:B------:R-:W-:Y:S01]  /*a680*/  FADD.FTZ R41, R240, R2 ;  /* 0x00000002f0297221 */ /* 0x000fe20000010000 */
[----:B------:R-:W-:Y:S01]  /*a690*/  FADD.FTZ R37, R244, R42 ;  /* 0x0000002af4257221 */ /* 0x000fe20000010000 */
[----:B------:R-:W-:Y:S01]  /*a6a0*/  FADD.FTZ R42, R243, R36 ;  /* 0x00000024f32a7221 */ /* 0x000fe20000010000 */
[----:B------:R-:W-:Y:S04]  /*a6b0*/  FADD.FTZ R36, R232, R0 ;  /* 0x00000000e8247221 */ /* 0x000fe80000010000 */
[----:B------:R-:W-:Y:S01]  /*a6c0*/  MUFU.EX2 R66, R66 ;  /* 0x0000004200427308 */ /* 0x000fe20000000800 */
[--C-:B----4-:R-:W-:Y:S01]  /*a6d0*/  FFMA.FTZ R60, R109, UR4, -R65.reuse ;  /* 0x000000046d3c7c23 */ /* 0x110fe20008010841 */
[----:B------:R-:W-:Y:S01]  /*a6e0*/  FFMA.FTZ R65, R125, UR4, -R65 ;  /* 0x000000047d417c23 */ /* 0x000fe20008010841 */
[----:B------:R-:W-:Y:S01]  /*a6f0*/  FADD.FTZ R36, R237, R36 ;  /* 0x00000024ed247221 */ /* 0x000fe20000010000 */
[----:B------:R-:W-:Y:S01]  /*a700*/  FADD.FTZ R2, R251, R42 ;  /* 0x0000002afb027221 */ /* 0x000fe20000010000 */
[----:B------:R-:W-:Y:S01]  /*a710*/  FADD.FTZ R0, R233, R37 ;  /* 0x00000025e9007221 */ /* 0x000fe20000010000 */
[----:B------:R-:W-:Y:S01]  /*a720*/  FADD.FTZ R37, R247, R41 ;  /* 0x00000029f7257221 */ /* 0x000fe20000010000 */
[----:B------:R-:W-:Y:S03]  /*a730*/  FADD.FTZ R36, R239, R36 ;  /* 0x00000024ef247221 */ /* 0x000fe60000010000 */
[----:B------:R3:W-:Y:S01]  /*a740*/  MUFU.EX2 R82, R60 ;  /* 0x0000003c00527308 */ /* 0x0007e20000000800 */
[----:B------:R-:W-:Y:S01]  /*a750*/  FADD.FTZ R2, R252, R2 ;  /* 0x00000002fc027221 */ /* 0x000fe20000010000 */
[----:B------:R-:W-:Y:S01]  /*a760*/  FADD.FTZ R37, R249, R37 ;  /* 0x00000025f9257221 */ /* 0x000fe20000010000 */
[----:B------:R-:W-:Y:S02]  /*a770*/  FADD.FTZ R0, R238, R0 ;  /* 0x00000000ee007221 */ /* 0x000fe40000010000 */
[----:B------:R-:W-:Y:S01]  /*a780*/  FADD.FTZ R2, R142, R2 ;  /* 0x000000028e027221 */ /* 0x000fe20000010000 */
[----:B------:R-:W-:Y:S01]  /*a790*/  FADD.FTZ R37, R141, R37 ;  /* 0x000000258d257221 */ /* 0x000fe20000010000 */
[----:B------:R-:W-:Y:S03]  /*a7a0*/  FADD.FTZ R0, R236, R0 ;  /* 0x00000000ec007221 */ /* 0x000fe60000010000 */
[----:B------:R-:W4:Y:S01]  /*a7b0*/  MUFU.EX2 R65, R65 ;  /* 0x0000004100417308 */ /* 0x000f220000000800 */
[----:B------:R-:W-:Y:S01]  /*a7c0*/  FADD.FTZ R41, R250, R2 ;  /* 0x00000002fa297221 */ /* 0x000fe20000010000 */
[----:B------:R-:W-:Y:S04]  /*a7d0*/  FADD.FTZ R42, R246, R0 ;  /* 0x00000000f62a7221 */ /* 0x000fe80000010000 */
[----:B------:R-:W-:Y:S04]  /*a7e0*/  FADD.FTZ R2, R136, R42 ;  /* 0x0000002a88027221 */ /* 0x000fe80000010000 */
[----:B------:R-:W-:Y:S01]  /*a7f0*/  MUFU.EX2 R81, R67 ;  /* 0x0000004300517308 */ /* 0x000fe20000000800 */
[-C--:B-1----:R-:W-:Y:S01]  /*a800*/  HMMA.16816.F32.BF16 R20, R48, R52.reuse, R20 ;  /* 0x000000343014723c */ /* 0x082fe20000041814 */
[----:B---3--:R-:W1:Y:S05]  /*a810*/  LDSM.16.MT88.4 R60, [R184+0x5000] ;  /* 0x00500000b83c783b */ /* 0x008e6a0000004200 */
[C---:B------:R-:W-:Y:S03]  /*a820*/  HMMA.16816.F32.BF16 R24, R44.reuse, R52, R24 ;  /* 0x000000342c18723c */ /* 0x040fe60000041818 */
[----:B------:R3:W5:Y:S02]  /*a830*/  MUFU.EX2 R67, R43 ;  /* 0x0000002b00437308 */ /* 0x0007640000000800 */
[----:B----4-:R-:W-:Y:S01]  /*a840*/  F2FP.BF16.F32.PACK_AB R166, R65, R79 ;  /* 0x0000004f41a6723e */ /* 0x010fe200000010ff */
[-C--:B------:R-:W-:Y:S06]  /*a850*/  HMMA.16816.F32.BF16 R28, R44, R54.reuse, R28 ;  /* 0x000000362c1c723c */ /* 0x080fec000004181c */
[----:B------:R-:W-:Y:S01]  /*a860*/  HMMA.16816.F32.BF16 R32, R48, R54, R32 ;  /* 0x000000363020723c */ /* 0x000fe20000041820 */
[----:B------:R-:W4:Y:S04]  /*a870*/  LDSM.16.MT88.4 R52, [R135+0x5400] ;  /* 0x005400008734783b */ /* 0x000f280000004200 */
[----:B------:R-:W-:Y:S01]  /*a880*/  F2FP.BF16.F32.PACK_AB R44, R251, R243 ;  /* 0x000000f3fb2c723e */ /* 0x000fe200000010ff */
[----:B---3--:R-:W-:Y:S01]  /*a890*/  FADD.FTZ R43, R248, R36 ;  /* 0x00000024f82b7221 */ /* 0x008fe20000010000 */
[----:B------:R-:W-:Y:S01]  /*a8a0*/  F2FP.BF16.F32.PACK_AB R45, R247, R240 ;  /* 0x000000f0f72d723e */ /* 0x000fe200000010ff */
[----:B------:R-:W-:Y:S03]  /*a8b0*/  FADD.FTZ R36, R140, R37 ;  /* 0x000000258c247221 */ /* 0x000fe60000010000 */
[----:B------:R-:W-:Y:S01]  /*a8c0*/  F2FP.BF16.F32.PACK_AB R46, R142, R252 ;  /* 0x000000fc8e2e723e */ /* 0x000fe200000010ff */
[----:B------:R-:W-:Y:S01]  /*a8d0*/  FADD.FTZ R0, R138, R43 ;  /* 0x0000002b8a007221 */ /* 0x000fe20000010000 */
[----:B------:R-:W-:Y:S02]  /*a8e0*/  F2FP.BF16.F32.PACK_AB R47, R141, R249 ;  /* 0x000000f98d2f723e */ /* 0x000fe400000010ff */
[----:B------:R-:W-:Y:S02]  /*a8f0*/  F2FP.BF16.F32.PACK_AB R48, R237, R232 ;  /* 0x000000e8ed30723e */ /* 0x000fe400000010ff */
[----:B------:R-:W-:Y:S02]  /*a900*/  F2FP.BF16.F32.PACK_AB R49, R238, R233 ;  /* 0x000000e9ee31723e */ /* 0x000fe400000010ff */
[----:B------:R-:W-:Y:S01]  /*a910*/  F2FP.BF16.F32.PACK_AB R50, R248, R239 ;  /* 0x000000eff832723e */ /* 0x000fe200000010ff */
[-C--:B--2---:R-:W-:Y:S05]  /*a920*/  HMMA.16816.F32.BF16 R4, R44, R56.reuse, R4 ;  /* 0x000000382c04723c */ /* 0x084fea0000041804 */
[----:B------:R-:W-:Y:S02]  /*a930*/  F2FP.BF16.F32.PACK_AB R51, R246, R236 ;  /* 0x000000ecf633723e */ /* 0x000fe400000010ff */
[----:B-----5:R-:W-:Y:S05]  /*a940*/  F2FP.BF16.F32.PACK_AB R162, R67, R73 ;  /* 0x0000004943a2723e */ /* 0x020fea00000010ff */
[C---:B------:R-:W-:Y:S06]  /*a950*/  HMMA.16816.F32.BF16 R8, R48.reuse, R56, R8 ;  /* 0x000000383008723c */ /* 0x040fec0000041808 */
[-C--:B------:R-:W-:Y:S06]  /*a960*/  HMMA.16816.F32.BF16 R12, R48, R58.reuse, R12 ;  /* 0x0000003a300c723c */ /* 0x080fec000004180c */
[C---:B------:R-:W-:Y:S01]  /*a970*/  HMMA.16816.F32.BF16 R16, R44.reuse, R58, R16 ;  /* 0x0000003a2c10723c */ /* 0x040fe20000041810 */
[----:B------:R-:W2:Y:S05]  /*a980*/  LDSM.16.MT88.4 R56, [R184+0x5400] ;  /* 0x00540000b838783b */ /* 0x000eaa0000004200 */
[-C--:B-1----:R-:W-:Y:S06]  /*a990*/  HMMA.16816.F32.BF16 R20, R44, R60.reuse, R20 ;  /* 0x0000003c2c14723c */ /* 0x082fec0000041814 */
[C---:B------:R-:W-:Y:S06]  /*a9a0*/  HMMA.16816.F32.BF16 R24, R48.reuse, R60, R24 ;  /* 0x0000003c3018723c */ /* 0x040fec0000041818 */
[-C--:B------:R-:W-:Y:S06]  /*a9b0*/  HMMA.16816.F32.BF16 R28, R48, R62.reuse, R28 ;  /* 0x0000003e301c723c */ /* 0x080fec000004181c */
[----:B------:R-:W-:Y:S01]  /*a9c0*/  HMMA.16816.F32.BF16 R32, R44, R62, R32 ;  /* 0x0000003e2c20723c */ /* 0x000fe20000041820 */
[----:B------:R-:W1:Y:S04]  /*a9d0*/  LDSM.16.MT88.4 R60, [R135+0x5800] ;  /* 0x00580000873c783b */ /* 0x000e680000004200 */
[----:B------:R-:W-:Y:S02]  /*a9e0*/  F2FP.BF16.F32.PACK_AB R48, R151, R250 ;  /* 0x000000fa9730723e */ /* 0x000fe400000010ff */
[----:B------:R-:W-:Y:S04]  /*a9f0*/  F2FP.BF16.F32.PACK_AB R49, R139, R140 ;  /* 0x0000008c8b31723e */ /* 0x000fe800000010ff */
[----:B------:R-:W-:Y:S02]  /*aa00*/  F2FP.BF16.F32.PACK_AB R50, R153, R150 ;  /* 0x000000969932723e */ /* 0x000fe400000010ff */
[----:B------:R-:W-:Y:S02]  /*aa10*/  F2FP.BF16.F32.PACK_AB R51, R152, R149 ;  /* 0x000000959833723e */ /* 0x000fe400000010ff */
[----:B------:R-:W-:Y:S02]  /*aa20*/  F2FP.BF16.F32.PACK_AB R44, R137, R138 ;  /* 0x0000008a892c723e */ /* 0x000fe400000010ff */
[----:B------:R-:W-:Y:S02]  /*aa30*/  F2FP.BF16.F32.PACK_AB R45, R148, R136 ;  /* 0x00000088942d723e */ /* 0x000fe400000010ff */
[----:B------:R-:W-:Y:S01]  /*aa40*/  F2FP.BF16.F32.PACK_AB R46, R98, R99 ;  /* 0x00000063622e723e */ /* 0x000fe200000010ff */
[-C--:B----4-:R-:W-:Y:S05]  /*aa50*/  HMMA.16816.F32.BF16 R4, R48, R52.reuse, R4 ;  /* 0x000000343004723c */ /* 0x090fea0000041804 */
[----:B------:R-:W-:Y:S07]  /*aa60*/  F2FP.BF16.F32.PACK_AB R47, R96, R97 ;  /* 0x00000061602f723e */ /* 0x000fee00000010ff */
[C---:B------:R-:W-:Y:S06]  /*aa70*/  HMMA.16816.F32.BF16 R8, R44.reuse, R52, R8 ;  /* 0x000000342c08723c */ /* 0x040fec0000041808 */
[-C--:B------:R-:W-:Y:S06]  /*aa80*/  HMMA.16816.F32.BF16 R12, R44, R54.reuse, R12 ;  /* 0x000000362c0c723c */ /* 0x080fec000004180c */
[C---:B------:R-:W-:Y:S01]  /*aa90*/  HMMA.16816.F32.BF16 R16, R48.reuse, R54, R16 ;  /* 0x000000363010723c */ /* 0x040fe20000041810 */
[----:B------:R-:W3:Y:S05]  /*aaa0*/  LDSM.16.MT88.4 R52, [R184+0x5800] ;  /* 0x00580000b834783b */ /* 0x000eea0000004200 */
[-C--:B--2---:R-:W-:Y:S06]  /*aab0*/  HMMA.16816.F32.BF16 R20, R48, R56.reuse, R20 ;  /* 0x000000383014723c */ /* 0x084fec0000041814 */
[C---:B------:R-:W-:Y:S06]  /*aac0*/  HMMA.16816.F32.BF16 R24, R44.reuse, R56, R24 ;  /* 0x000000382c18723c */ /* 0x040fec0000041818 */
[-C--:B------:R-:W-:Y:S06]  /*aad0*/  HMMA.16816.F32.BF16 R28, R44, R58.reuse, R28 ;  /* 0x0000003a2c1c723c */ /* 0x080fec000004181c */
[----:B------:R-:W-:Y:S01]  /*aae0*/  HMMA.16816.F32.BF16 R32, R48, R58, R32 ;  /* 0x0000003a3020723c */ /* 0x000fe20000041820 */
[----:B------:R-:W2:Y:S04]  /*aaf0*/  LDSM.16.MT88.4 R56, [R184+0x5c00] ;  /* 0x005c0000b838783b */ /* 0x000ea80000004200 */
[----:B------:R-:W-:Y:S02]  /*ab00*/  F2FP.BF16.F32.PACK_AB R44, R94, R95 ;  /* 0x0000005f5e2c723e */ /* 0x000fe400000010ff */
[----:B------:R-:W-:Y:S04]  /*ab10*/  F2FP.BF16.F32.PACK_AB R45, R91, R93 ;  /* 0x0000005d5b2d723e */ /* 0x000fe800000010ff */
[----:B------:R-:W-:Y:S02]  /*ab20*/  F2FP.BF16.F32.PACK_AB R46, R92, R90 ;  /* 0x0000005a5c2e723e */ /* 0x000fe400000010ff */
[----:B------:R-:W-:Y:S02]  /*ab30*/  F2FP.BF16.F32.PACK_AB R47, R89, R88 ;  /* 0x00000058592f723e */ /* 0x000fe400000010ff */
[----:B------:R-:W-:Y:S02]  /*ab40*/  F2FP.BF16.F32.PACK_AB R48, R86, R87 ;  /* 0x000000575630723e */ /* 0x000fe400000010ff */
[----:B------:R-:W-:Y:S02]  /*ab50*/  F2FP.BF16.F32.PACK_AB R49, R84, R85 ;  /* 0x000000555431723e */ /* 0x000fe400000010ff */
[----:B------:R-:W-:Y:S01]  /*ab60*/  F2FP.BF16.F32.PACK_AB R50, R82, R83 ;  /* 0x000000535232723e */ /* 0x000fe200000010ff */
[-C--:B-1----:R-:W-:Y:S05]  /*ab70*/  HMMA.16816.F32.BF16 R4, R44, R60.reuse, R4 ;  /* 0x0000003c2c04723c */ /* 0x082fea0000041804 */
[----:B------:R-:W-:Y:S07]  /*ab80*/  F2FP.BF16.F32.PACK_AB R51, R68, R81 ;  /* 0x000000514433723e */ /* 0x000fee00000010ff */
[C---:B------:R-:W-:Y:S01]  /*ab90*/  HMMA.16816.F32.BF16 R8, R48.reuse, R60, R8 ;  /* 0x0000003c3008723c */ /* 0x040fe20000041808 */
[----:B------:R-:W1:Y:S05]  /*aba0*/  MUFU.EX2 R60, R80 ;  /* 0x00000050003c7308 */ /* 0x000e6a0000000800 */
[-C--:B------:R-:W-:Y:S06]  /*abb0*/  HMMA.16816.F32.BF16 R12, R48, R62.reuse, R12 ;  /* 0x0000003e300c723c */ /* 0x080fec000004180c */
[C---:B------:R-:W-:Y:S06]  /*abc0*/  HMMA.16816.F32.BF16 R16, R44.reuse, R62, R16 ;  /* 0x0000003e2c10723c */ /* 0x040fec0000041810 */
[-C--:B---3--:R-:W-:Y:S05]  /*abd0*/  HMMA.16816.F32.BF16 R20, R44, R52.reuse, R20 ;  /* 0x000000342c14723c */ /* 0x088fea0000041814 */
[----:B-1----:R-:W-:Y:S01]  /*abe0*/  F2FP.BF16.F32.PACK_AB R167, R66, R60 ;  /* 0x0000003c42a7723e */ /* 0x002fe200000010ff */
[C---:B------:R-:W-:Y:S06]  /*abf0*/  HMMA.16816.F32.BF16 R24, R48.reuse, R52, R24 ;  /* 0x000000343018723c */ /* 0x040fec0000041818 */
[-C--:B------:R-:W-:Y:S06]  /*ac00*/  HMMA.16816.F32.BF16 R28, R48, R54.reuse, R28 ;  /* 0x00000036301c723c */ /* 0x080fec000004181c */
[----:B------:R-:W-:Y:S06]  /*ac10*/  HMMA.16816.F32.BF16 R32, R44, R54, R32 ;  /* 0x000000362c20723c */ /* 0x000fec0000041820 */
[-C--:B------:R-:W-:Y:S07]  /*ac20*/  HMMA.16816.F32.BF16 R140, R160, R144.reuse, R4 ;  /* 0x00000090a08c723c */ /* 0x080fee0000041804 */
[----:B------:R-:W-:Y:S01]  /*ac30*/  FADD.FTZ R4, R151, R41 ;  /* 0x0000002997047221 */ /* 0x000fe20000010000 */
[----:B------:R-:W-:Y:S03]  /*ac40*/  FADD.FTZ R6, R139, R36 ;  /* 0x000000248b067221 */ /* 0x000fe60000010000 */
        /* <DEDUP_REMOVED lines=21> */
[-C--:B--2---:R-:W-:Y:S03]  /*ada0*/  HMMA.16816.F32.BF16 R152, R160, R56.reuse, R20 ;  /* 0x00000038a098723c */ /* 0x084fe60000041814 */
        /* <DEDUP_REMOVED lines=16> */
[----:B------:R-:W-:Y:S05]  /*aeb0*/  HMMA.16816.F32.BF16 R160, R160, R58, R32 ;  /* 0x0000003aa0a0723c */ /* 0x000fea0000041820 */
        /* <DEDUP_REMOVED lines=8> */
[----:B------:R-:W-:Y:S01]  /*af40*/  MOV R20, R3 ;  /* 0x0000000300147202 */ /* 0x000fe20000000f00 */
[----:B------:R2:W-:Y:S01]  /*af50*/  STL [R1], R6 ;  /* 0x0000000601007387 */ /* 0x0005e20000100800 */
[----:B------:R-:W-:Y:S01]  /*af60*/  FADD.FTZ R2, R65, R2 ;  /* 0x0000000241027221 */ /* 0x000fe20000010000 */
[----:B------:R-:W-:Y:S01]  /*af70*/  FADD.FTZ R0, R66, R0 ;  /* 0x0000000042007221 */ /* 0x000fe20000010000 */
[----:B------:R-:W-:Y:S01]  /*af80*/  MOV R3, R40 ;  /* 0x0000002800037202 */ /* 0x000fe20000000f00 */
[----:B------:R2:W-:Y:S04]  /*af90*/  STL [R1+0x8], R4 ;  /* 0x0000080401007387 */ /* 0x0005e80000100800 */
[----:B------:R2:W-:Y:S04]  /*afa0*/  STL [R1+0x4], R2 ;  /* 0x0000040201007387 */ /* 0x0005e80000100800 */
[----:B------:R2:W-:Y:S01]  /*afb0*/  STL [R1+0xc], R0 ;  /* 0x00000c0001007387 */ /* 0x0005e20000100800 */
[----:B------:R-:W-:Y:S05]  /*afc0*/  @P0 BRA `(.L_x_270) ;  /* 0xffffffb8007c0947 */ /* 0x000fea000383ffff */
.L_x_269:
[----:B------:R-:W1:Y:S01]  /*afd0*/  LDL.LU R8, [R1] ;  /* 0x0000000001087983 */ /* 0x000e620000300800 */
[----:B------:R-:W3:Y:S01]  /*afe0*/  S2R R9, SR_TID.X ;  /* 0x0000000000097919 */ /* 0x000ee20000002100 */
[----:B------:R-:W4:Y:S02]  /*aff0*/  S2UR UR4, SR_CgaCtaId ;  /* 0x00000000000479c3 */ /* 0x000f240000008800 */
[----:B------:R-:W5:Y:S04]  /*b000*/  LDL.LU R7, [R1+0x8] ;  /* 0x0000080001077983 */ /* 0x000f680000300800 */
[----:B--2---:R-:W2:Y:S01]  /*b010*/  LDL.LU R6, [R1+0x4] ;  /* 0x0000040001067983 */ /* 0x004ea20000300800 */
[----:B------:R-:W-:Y:S01]  /*b020*/  UMOV UR5, 0x400 ;  /* 0x0000040000057882 */ /* 0x000fe20000000000 */
[----:B------:R-:W3:Y:S02]  /*b030*/  S2UR UR11, SR_CTAID.Y ;  /* 0x00000000000b79c3 */ /* 0x000ee40000002600 */
[----:B------:R-:W3:Y:S01]  /*b040*/  LDL.LU R5, [R1+0xc] ;  /* 0x00000c0001057983 */ /* 0x000ee20000300800 */
[----:B------:R-:W-:Y:S01]  /*b050*/  UMOV UR16, URZ ;  /* 0x0000003f00107c82 */ /* 0x000fe20008000000 */
[----:B------:R-:W-:Y:S01]  /*b060*/  UMOV UR17, URZ ;  /* 0x0000003f00117c82 */ /* 0x000fe20008000000 */
[----:B------:R-:W-:Y:S03]  /*b070*/  BSSY B0, `(.L_x_273) ;  /* 0x00000dd000007945 */ /* 0x000fe60003800000 */
[----:B------:R-:W3:Y:S01]  /*b080*/  S2UR UR10, SR_CTAID.X ;  /* 0x00000000000a79c3 */ /* 0x000ee20000002500 */
[----:B----4-:R-:W-:-:S07]  /*b090*/  ULEA UR4, UR4, UR5, 0x18 ;  /* 0x0000000504047291 */ /* 0x010fce000f8ec03f */
[----:B------:R-:W4:Y:S01]  /*b0a0*/  LDC.64 R28, c[0x0][0x2a0] ;  /* 0x0000a800ff1c7b82 */ /* 0x000f220000000a00 */
[----:B------:R-:W-:Y:S02]  /*b0b0*/  ULDC.U8 UR5, c[0x0][0x3d8] ;  /* 0x0000f60000057ab9 */ /* 0x000fe40000000000 */
[----:B------:R-:W-:Y:S01]  /*b0c0*/  UISETP.NE.AND UP1, UPT, UR5, URZ, UPT ;  /* 0x0000003f0500728c */ /* 0x000fe2000bf25270 */
[----:B-1----:R-:W1:Y:S04]  /*b0d0*/  SHFL.BFLY PT, R2, R8, 0x2, 0x1f ;  /* 0x0c401f0008027f89 */ /* 0x002e6800000e0000 */
[----:B-----5:R-:W5:Y:S04]  /*b0e0*/  SHFL.BFLY PT, R0, R7, 0x2, 0x1f ;  /* 0x0c401f0007007f89 */ /* 0x020f6800000e0000 */
[----:B--2---:R-:W2:Y:S04]  /*b0f0*/  SHFL.BFLY PT, R4, R6, 0x2, 0x1f ;  /* 0x0c401f0006047f89 */ /* 0x004ea800000e0000 */
[----:B---3--:R-:W3:Y:S01]  /*b100*/  SHFL.BFLY PT, R3, R5, 0x2, 0x1f ;  /* 0x0c401f0005037f89 */ /* 0x008ee200000e0000 */
[----:B-1----:R-:W-:-:S05]  /*b110*/  FADD.FTZ R2, R2, R8 ;  /* 0x0000000802027221 */ /* 0x002fca0000010000 */
[----:B------:R-:W1:Y:S01]  /*b120*/  SHFL.BFLY PT, R8, R2, 0x1, 0x1f ;  /* 0x0c201f0002087f89 */ /* 0x000e6200000e0000 */
[----:B-----5:R-:W-:Y:S01]  /*b130*/  FADD.FTZ R0, R0, R7 ;  /* 0x0000000700007221 */ /* 0x020fe20000010000 */
[----:B--2---:R-:W-:-:S04]  /*b140*/  FADD.FTZ R4, R4, R6 ;  /* 0x0000000604047221 */ /* 0x004fc80000010000 */
[----:B------:R-:W2:Y:S01]  /*b150*/  SHFL.BFLY PT, R7, R0, 0x1, 0x1f ;  /* 0x0c201f0000077f89 */ /* 0x000ea200000e0000 */
[----:B---3--:R-:W-:-:S03]  /*b160*/  FADD.FTZ R3, R3, R5 ;  /* 0x0000000503037221 */ /* 0x008fc60000010000 */
[----:B------:R-:W3:Y:S04]  /*b170*/  SHFL.BFLY PT, R5, R4, 0x1, 0x1f ;  /* 0x0c201f0004057f89 */ /* 0x000ee800000e0000 */
[----:B------:R-:W5:Y:S01]  /*b180*/  SHFL.BFLY PT, R6, R3, 0x1, 0x1f ;  /* 0x0c201f0003067f89 */ /* 0x000f6200000e0000 */
[----:B-1----:R-:W-:Y:S01]  /*b190*/  FADD.FTZ R22, R2, R8 ;  /* 0x0000000802167221 */ /* 0x002fe20000010000 */
[----:B------:R-:W-:-:S04]  /*b1a0*/  MOV R2, 0x3f800000 ;  /* 0x3f80000000027802 */ /* 0x000fc80000000f00 */
[----:B------:R-:W-:Y:S01]  /*b1b0*/  FSETP.NE.FTZ.AND P5, PT, R22, RZ, PT ;  /* 0x000000ff1600720b */ /* 0x000fe20003fb5000 */
[----:B--2---:R-:W-:Y:S01]  /*b1c0*/  FADD.FTZ R21, R0, R7 ;  /* 0x0000000700157221 */ /* 0x004fe20000010000 */
[----:B------:R-:W-:-:S04]  /*b1d0*/  SHF.R.S32.HI R7, RZ, 0x1f, R9 ;  /* 0x0000001fff077819 */ /* 0x000fc80000011409 */
[----:B------:R-:W-:Y:S01]  /*b1e0*/  FSETP.NE.FTZ.AND P4, PT, R21, RZ, PT ;  /* 0x000000ff1500720b */ /* 0x000fe20003f95000 */
[----:B---3--:R-:W-:Y:S01]  /*b1f0*/  FADD.FTZ R19, R4, R5 ;  /* 0x0000000504137221 */ /* 0x008fe20000010000 */
[----:B------:R-:W-:Y:S01]  /*b200*/  LEA.HI R5, R7, R9, RZ, 0x2 ;  /* 0x0000000907057211 */ /* 0x000fe200078f10ff */
[----:B-----5:R-:W-:Y:S01]  /*b210*/  FADD.FTZ R23, R3, R6 ;  /* 0x0000000603177221 */ /* 0x020fe20000010000 */
[----:B------:R-:W-:-:S03]  /*b220*/  MOV R3, 0x3f800000 ;  /* 0x3f80000000037802 */ /* 0x000fc60000000f00 */
[----:B------:R-:W1:Y:S01]  /*b230*/  @P5 MUFU.RCP R2, R22 ;  /* 0x0000001600025308 */ /* 0x000e620000001000 */
[----:B------:R-:W-:Y:S02]  /*b240*/  LEA.HI R7, R7, R9, RZ, 0x5 ;  /* 0x0000000907077211 */ /* 0x000fe400078f28ff */
[----:B------:R-:W-:Y:S02]  /*b250*/  LOP3.LUT R6, R5, 0xfffffffc, RZ, 0xc0, !PT ;  /* 0xfffffffc05067812 */ /* 0x000fe400078ec0ff */
[----:B------:R-:W-:Y:S02]  /*b260*/  LOP3.LUT R0, R7, 0xffffffe0, RZ, 0xc0, !PT ;  /* 0xffffffe007007812 */ /* 0x000fe400078ec0ff */
[----:B------:R-:W-:Y:S01]  /*b270*/  FSETP.NE.FTZ.AND P3, PT, R19, RZ, PT ;  /* 0x000000ff1300720b */ /* 0x000fe20003f75000 */
[----:B------:R-:W2:Y:S01]  /*b280*/  @P4 MUFU.RCP R3, R21 ;  /* 0x0000001500034308 */ /* 0x000ea20000001000 */
[----:B------:R-:W-:Y:S01]  /*b290*/  SHF.R.S32.HI R7, RZ, 0x5, R7 ;  /* 0x00000005ff077819 */ /* 0x000fe20000011407 */
[----:B------:R-:W-:Y:S01]  /*b2a0*/  IMAD.IADD R6, R9, 0x1, -R6 ;  /* 0x0000000109067824 */ /* 0x000fe200078e0a06 */
[----:B------:R-:W-:-:S02]  /*b2b0*/  FSETP.NE.FTZ.AND P2, PT, R23, RZ, PT ;  /* 0x000000ff1700720b */ /* 0x000fc40003f55000 */
[----:B------:R-:W-:Y:S01]  /*b2c0*/  IADD3 R4, -R0, R9, RZ ;  /* 0x0000000900047210 */ /* 0x000fe20007ffe1ff */
[----:B------:R-:W-:Y:S01]  /*b2d0*/  IMAD R24, R7, 0x100, R6 ;  /* 0x0000010007187824 */ /* 0x000fe200078e0206 */
[----:B------:R-:W-:Y:S01]  /*b2e0*/  MOV R0, 0x3f800000 ;  /* 0x3f80000000007802 */ /* 0x000fe20000000f00 */
[C---:B-1----:R-:W-:Y:S01]  /*b2f0*/  FMUL.FTZ R140, R2.reuse, R140 ;  /* 0x0000008c028c7220 */ /* 0x042fe20000410000 */
        /* <DEDUP_REMOVED lines=8> */
[C---:B--2---:R-:W-:Y:S01]  /*b380*/  FMUL.FTZ R142, R3.reuse, R142 ;  /* 0x0000008e038e7220 */ /* 0x044fe20000410000 */
[----:B------:R-:W-:Y:S01]  /*b390*/  LOP3.LUT P6, RZ, R4, 0x3, RZ, 0xc0, !PT ;  /* 0x0000000304ff7812 */ /* 0x000fe200078cc0ff */
[C---:B------:R-:W-:Y:S01]  /*b3a0*/  FMUL.FTZ R17, R3.reuse, R143 ;  /* 0x0000008f03117220 */ /* 0x040fe20000410000 */
[C---:B------:R-:W-:Y:S01]  /*b3b0*/  FMUL.FTZ R146, R3.reuse, R146 ;  /* 0x0000009203927220 */ /* 0x040fe20000410000 */
[C---:B------:R-:W-:Y:S01]  /*b3c0*/  FMUL.FTZ R14, R3.reuse, R147 ;  /* 0x00000093030e7220 */ /* 0x040fe20000410000 */
[C---:B------:R-:W-:Y:S01]  /*b3d0*/  FMUL.FTZ R154, R3.reuse, R154 ;  /* 0x0000009a039a7220 */ /* 0x040fe20000410000 */
[C---:B------:R-:W-:Y:S01]  /*b3e0*/  FMUL.FTZ R12, R3.reuse, R155 ;  /* 0x0000009b030c7220 */ /* 0x040fe20000410000 */
[C---:B------:R-:W-:Y:S01]  /*b3f0*/  FMUL.FTZ R162, R3.reuse, R162 ;  /* 0x000000a203a27220 */ /* 0x040fe20000410000 */
[----:B------:R-:W-:Y:S01]  /*b400*/  FMUL.FTZ R6, R3, R163 ;  /* 0x000000a303067220 */ /* 0x000fe20000410000 */
[----:B------:R-:W-:Y:S01]  /*b410*/  IMAD.MOV.U32 R4, RZ, RZ, 0x3f800000 ;  /* 0x3f800000ff047424 */ /* 0x000fe200078e00ff */
[----:B------:R-:W-:Y:S01]  /*b420*/  SHF.R.S32.HI R3, RZ, 0x1f, R2 ;  /* 0x0000001fff037819 */ /* 0x000fe20000011402 */
[----:B------:R-:W1:Y:S01]  /*b430*/  @P3 MUFU.RCP R0, R19 ;  /* 0x0000001300003308 */ /* 0x000e620000001000 */
[----:B------:R-:W-:-:S02]  /*b440*/  F2FP.BF16.F32.PACK_AB R18, R18, R140 ;  /* 0x0000008c1212723e */ /* 0x000fc400000010ff */
[----:B------:R-:W-:Y:S02]  /*b450*/  LEA.HI R3, R3, R2, RZ, 0x3 ;  /* 0x0000000203037211 */ /* 0x000fe400078f18ff */
[----:B------:R-:W-:Y:S02]  /*b460*/  F2FP.BF16.F32.PACK_AB R17, R17, R142 ;  /* 0x0000008e1111723e */ /* 0x000fe400000010ff */
[----:B------:R-:W-:Y:S01]  /*b470*/  LOP3.LUT R3, R3, 0xfffffff8, RZ, 0xc0, !PT ;  /* 0xfffffff803037812 */ /* 0x000fe200078ec0ff */
[----:B------:R-:W2:Y:S01]  /*b480*/  @P2 MUFU.RCP R4, R23 ;  /* 0x0000001700042308 */ /* 0x000ea20000001000 */
[----:B------:R-:W-:Y:S02]  /*b490*/  F2FP.BF16.F32.PACK_AB R15, R15, R144 ;  /* 0x000000900f0f723e */ /* 0x000fe400000010ff */
[----:B------:R-:W-:Y:S02]  /*b4a0*/  IADD3 R3, R2, -R3, RZ ;  /* 0x8000000302037210 */ /* 0x000fe40007ffe0ff */
[----:B------:R-:W-:-:S02]  /*b4b0*/  F2FP.BF16.F32.PACK_AB R14, R14, R146 ;  /* 0x000000920e0e723e */ /* 0x000fc400000010ff */
[C---:B------:R-:W-:Y:S01]  /*b4c0*/  LEA.HI R2, R3.reuse, R3, RZ, 0x1 ;  /* 0x0000000303027211 */ /* 0x040fe200078f08ff */
        /* <DEDUP_REMOVED lines=9> */
[----:B--2---:R-:W-:Y:S01]  /*b560*/  FMUL.FTZ R139, R4, R139 ;  /* 0x0000008b048b7220 */ /* 0x004fe20000410000 */
        /* <DEDUP_REMOVED lines=36> */
[----:B------:R-:W2:Y:S01]  /*b7b0*/  S2UR UR8, SR_CTAID.Z ;  /* 0x00000000000879c3 */ /* 0x000ea20000002700 */
        /* <DEDUP_REMOVED lines=21> */
[----:B-1----:R-:W-:Y:S01]  /*b910*/  MOV R15, 0x7f800000 ;  /* 0x7f800000000f7802 */ /* 0x002fe20000000f00 */
[----:B------:R-:W-:Y:S01]  /*b920*/  @!UP2 ULDC UR4, c[0x0][0x2c4] ;  /* 0x0000b1000004aab9 */ /* 0x000fe20000000800 */
[----:B------:R1:W-:Y:S01]  /*b930*/  STS [R2+0x200], R12 ;  /* 0x0002000c02007388 */ /* 0x0003e20000000800 */
[----:B------:R-:W-:Y:S01]  /*b940*/  @!UP0 UMOV UR12, 0x1 ;  /* 0x00000001000c8882 */ /* 0x000fe20000000000 */
[----:B------:R-:W-:Y:S01]  /*b950*/  @!UP2 UIMAD UR4, UR11, UR4, URZ ;  /* 0x000000040b04a2a4 */ /* 0x000fe2000f8e023f */
[----:B---3--:R-:W-:Y:S01]  /*b960*/  IMAD.MOV.U32 R14, RZ, RZ, 0x7f800000 ;  /* 0x7f800000ff0e7424 */ /* 0x008fe200078e00ff */
[----:B------:R-:W-:Y:S02]  /*b970*/  UIMAD UR6, UR10, UR12, URZ ;  /* 0x0000000c0a0672a4 */ /* 0x000fe4000f8e023f */
[----:B------:R-:W-:-:S02]  /*b980*/  USEL UR7, UR7, URZ, UP2 ;  /* 0x0000003f07077287 */ /* 0x000fc40009000000 */
[----:B------:R-:W-:Y:S01]  /*b990*/  USHF.L.U32 UR6, UR6, 0x7, URZ ;  /* 0x0000000706067899 */ /* 0x000fe2000800063f */
[----:B-----5:R-:W-:Y:S01]  /*b9a0*/  IADD3 R0, R4, R2, RZ ;  /* 0x0000000204007210 */ /* 0x020fe20007ffe0ff */
[----:B--2---:R-:W-:Y:S01]  /*b9b0*/  UIMAD UR7, UR8, UR13, UR7 ;  /* 0x0000000d080772a4 */ /* 0x004fe2000f8e0207 */
[----:B------:R-:W-:Y:S01]  /*b9c0*/  @P2 MUFU.LG2 R4, R23 ;  /* 0x0000001700042308 */ /* 0x000fe20000000c00 */
[----:B------:R-:W-:Y:S01]  /*b9d0*/  @!UP2 UMOV UR16, UR4 ;  /* 0x000000040010ac82 */ /* 0x000fe20008000000 */
[----:B------:R-:W-:Y:S01]  /*b9e0*/  @!UP2 USHF.R.S32.HI UR17, URZ, 0x1f, UR4 ;  /* 0x0000001f3f11a899 */ /* 0x000fe20008011404 */
[----:B------:R2:W-:Y:S01]  /*b9f0*/  STS [R0], R7 ;  /* 0x0000000700007388 */ /* 0x0005e20000000800 */
[----:B------:R-:W-:Y:S01]  /*ba00*/  USHF.R.S32.HI UR13, URZ, 0x1f, UR6 ;  /* 0x0000001f3f0d7899 */ /* 0x000fe20008011406 */
[----:B----4-:R-:W-:Y:S01]  /*ba10*/  MOV R13, 0x7f800000 ;  /* 0x7f800000000d7802 */ /* 0x010fe20000000f00 */
[----:B------:R-:W3:Y:S01]  /*ba20*/  @P5 LDC R3, c[0x0][0x2e8] ;  /* 0x0000ba00ff035b82 */ /* 0x000ee20000000800 */
[----:B------:R4:W-:Y:S01]  /*ba30*/  STS [R0+0x200], R6 ;  /* 0x0002000600007388 */ /* 0x0009e20000000800 */
[----:B------:R-:W-:-:S02]  /*ba40*/  USHF.R.S32.HI UR5, URZ, 0x1f, UR7 ;  /* 0x0000001f3f057899 */ /* 0x000fc40008011407 */
[----:B------:R-:W-:Y:S01]  /*ba50*/  UIADD3 UR16, UP1, UP0, UR6, UR16, UR7 ;  /* 0x0000001006107290 */ /* 0x000fe2000f83e007 */
[----:B------:R-:W-:Y:S03]  /*ba60*/  STS [R2+0x1000], R10 ;  /* 0x0010000a02007388 */ /* 0x000fe60000000800 */
[----:B------:R-:W-:Y:S01]  /*ba70*/  UIADD3.X UR13, UR13, UR17, UR5, UP1, UP0 ;  /* 0x000000110d0d7290 */ /* 0x000fe20008fe0405 */
[----:B------:R5:W-:Y:S01]  /*ba80*/  STS [R2+0x1200], R9 ;  /* 0x0012000902007388 */ /* 0x000be20000000800 */
[----:B-1----:R-:W-:-:S03]  /*ba90*/  MOV R12, 0x7f800000 ;  /* 0x7f800000000c7802 */ /* 0x002fc60000000f00 */
[----:B------:R1:W-:Y:S04]  /*baa0*/  STS [R0+0x1200], R8 ;  /* 0x0012000800007388 */ /* 0x0003e80000000800 */
[----:B------:R3:W-:Y:S01]  /*bab0*/  STS [R0+0x1000], R5 ;  /* 0x0010000500007388 */ /* 0x0007e20000000800 */
[----:B--2---:R-:W2:Y:S08]  /*bac0*/  @P3 LDC R7, c[0x0][0x2e8] ;  /* 0x0000ba00ff073b82 */ /* 0x004eb00000000800 */
[----:B----4-:R-:W4:Y:S01]  /*bad0*/  @P2 LDC R6, c[0x0][0x2e8] ;  /* 0x0000ba00ff062b82 */ /* 0x010f220000000800 */
[----:B-----5:R5:W5:Y:S07]  /*bae0*/  @P5 MUFU.LG2 R2, R22 ;  /* 0x0000001600025308 */ /* 0x020b6e0000000c00 */
[----:B-1----:R-:W1:Y:S01]  /*baf0*/  @P4 LDC R8, c[0x0][0x2e8] ;  /* 0x0000ba00ff084b82 */ /* 0x002e620000000800 */
[----:B------:R-:W5:Y:S08]  /*bb00*/  @P4 MUFU.LG2 R9, R21 ;  /* 0x0000001500094308 */ /* 0x000f700000000c00 */
[----:B---3--:R-:W3:Y:S01]  /*bb10*/  @P3 MUFU.LG2 R5, R19 ;  /* 0x0000001300053308 */ /* 0x008ee20000000c00 */
[----:B-----5:R-:W2:Y:S01]  /*bb20*/  LDC.64 R22, c[0x0][0x290] ;  /* 0x0000a400ff167b82 */ /* 0x020ea20000000a00 */
[----:B------:R-:W-:-:S04]  /*bb30*/  @P5 FMUL.FTZ R0, R2, 0.69314718246459960938 ;  /* 0x3f31721802005820 */ /* 0x000fc80000410000 */
[----:B------:R-:W-:Y:S01]  /*bb40*/  @P5 FFMA.FTZ R15, R40, R3, R0 ;  /* 0x00000003280f5223 */ /* 0x000fe20000010000 */
[----:B------:R-:W-:Y:S01]  /*bb50*/  @P2 FMUL.FTZ R0, R4, 0.69314718246459960938 ;  /* 0x3f31721804002820 */ /* 0x000fe20000410000 */
[----:B------:R-:W-:-:S03]  /*bb60*/  @P4 FMUL.FTZ R3, R9, 0.69314718246459960938 ;  /* 0x3f31721809034820 */ /* 0x000fc60000410000 */
[----:B----4-:R-:W-:Y:S01]  /*bb70*/  @P2 FFMA.FTZ R13, R20, R6, R0 ;  /* 0x00000006140d2223 */ /* 0x010fe20000010000 */
[----:B-1----:R-:W-:Y:S01]  /*bb80*/  @P4 FFMA.FTZ R14, R39, R8, R3 ;  /* 0x00000008270e4223 */ /* 0x002fe20000010003 */
[----:B---3--:R-:W-:-:S04]  /*bb90*/  @P3 FMUL.FTZ R2, R5, 0.69314718246459960938 ;  /* 0x3f31721805023820 */ /* 0x008fc80000410000 */
[----:B--2---:R-:W-:Y:S01]  /*bba0*/  @P3 FFMA.FTZ R12, R38, R7, R2 ;  /* 0x00000007260c3223 */ /* 0x004fe20000010002 */
        /* <DEDUP_REMOVED lines=41> */
.L_x_274:
[----:B------:R-:W-:Y:S05]  /*be40*/  BSYNC B0 ;  /* 0x0000000000007941 */ /* 0x000fea0003800000 */
.L_x_273:
        /* <DEDUP_REMOVED lines=37> */
.L_x_267:
        /* <DEDUP_REMOVED lines=87> */
.L_x_276:
[----:B------:R-:W-:Y:S05]  /*c610*/  BSYNC B0 ;  /* 0x0000000000007941 */ /* 0x000fea0003800000 */
.L_x_275:
        /* <DEDUP_REMOVED lines=10> */
.L_x_278:
[----:B------:R-:W-:Y:S05]  /*c6c0*/  BSYNC B0 ;  /* 0x0000000000007941 */ /* 0x000fea0003800000 */
.L_x_277:
        /* <DEDUP_REMOVED lines=10> */
.L_x_280:
[----:B------:R-:W-:Y:S05]  /*c770*/  BSYNC B0 ;  /* 0x0000000000007941 */ /* 0x000fea0003800000 */
.L_x_279:
        /* <DEDUP_REMOVED lines=10> */
.L_x_281:
        /* <DEDUP_REMOVED lines=14> */
.L_x_722:


//--------------------- .text._ZN5flash16flash_fwd_kernelI23Flash_fwd_kernel_traitsILi32ELi128ELi128ELi4ELb0ELb0EN7cutlass10bfloat16_tE19Flash_kernel_traitsILi32ELi128ELi128ELi4ES3_EELb1ELb1ELb0ELb0ELb0ELb1ELb0ELb0EEEvNS_16Flash_fwd_paramsE --------------------------
	.section	.text._ZN5flash16flash_fwd_kernelI23Flash_fwd_kernel_traitsILi32ELi128ELi128ELi4ELb0ELb0EN7cutlass10bfloat16_tE19Flash_kernel_traitsILi32ELi128ELi128ELi4ES3_EELb1ELb1ELb0ELb0ELb0ELb1ELb0ELb0EEEvNS_16Flash_fwd_paramsE,"ax",@progbits
	.align	128
        .global         _ZN5flash16flash_fwd_kernelI23Flash_fwd_kernel_traitsILi32ELi128ELi128ELi4ELb0ELb0EN7cutlass10bfloat16_tE19Flash_kernel_traitsILi32ELi128ELi128ELi4ES3_EELb1ELb1ELb0ELb0ELb0ELb1ELb0ELb0EEEvNS_16Flash_fwd_paramsE
        .type           _ZN5flash16flash_fwd_kernelI23Flash_fwd_kernel_traitsILi32ELi128ELi128ELi4ELb0ELb0EN7cutlass10bfloat16_tE19Flash_kernel_traitsILi32ELi128ELi128ELi4ES3_EELb1ELb1ELb0ELb0ELb0ELb1ELb0ELb0EEEvNS_16Flash_fwd_paramsE,@function
        .size           _ZN5flash16flash_fwd_kernelI23Flash_fwd_kernel_traitsILi32ELi128ELi128ELi4ELb0ELb0EN7cutlass10bfloat16_tE19Flash_kernel_traitsILi32ELi128ELi128ELi4ES3_EELb1ELb1ELb0ELb0ELb0ELb1ELb0ELb0EEEvNS_16Flash_fwd_paramsE,(.L_x_723 - _ZN5flash16flash_fwd_kernelI23Flash_fwd_kernel_traitsILi32ELi128ELi128ELi4ELb0ELb0EN7cutlass10bfloat16_tE19Flash_kernel_traitsILi32ELi128ELi128ELi4ES3_EELb1ELb1ELb0ELb0ELb0ELb1ELb0ELb0EEEvNS_16Flash_fwd_paramsE)
        .other          _ZN5flash16flash_fwd_kernelI23Flash_fwd_kernel_traitsILi32ELi128ELi128ELi4ELb0ELb0EN7cutlass10bfloat16_tE19Flash_kernel_traitsILi32ELi128ELi128ELi4ES3_EELb1ELb1ELb0ELb0ELb0ELb1ELb0ELb0EEEvNS_16Flash_fwd_paramsE,@"STO_CUDA_ENTRY STV_DEFAULT"
_ZN5flash16flash_fwd_kernelI23Flash_fwd_kernel_traitsILi32ELi128ELi128ELi4ELb0ELb0EN7cutlass10bfloat16_tE19Flash_kernel_traitsILi32ELi128ELi128ELi4ES3_EELb1ELb1ELb0ELb0ELb0ELb1ELb0ELb0EEEvNS_16Flash_fwd_paramsE:
.text._ZN5flash16flash_fwd_kernelI23Flash_fwd_kernel_traitsILi32ELi128ELi128ELi4ELb0ELb0EN7cutlass10bfloat16_tE19Flash_kernel_traitsILi32ELi128ELi128ELi4ES3_EELb1ELb1ELb0ELb0ELb0ELb1ELb0ELb0EEEvNS_16Flash_fwd_paramsE:
        /* <DEDUP_REMOVED lines=9> */
[----:B------:R-:W4:Y:S01]  /*0090*/  S2R R57, SR_TID.X ;  /* 0x0000000000397919 */ /* 0x000f220000002100 */
[----:B------:R-:W-:Y:S01]  /*00a0*/  ULDC.64 UR6, c[0x0][0x2f0] ;  /* 0x0000bc0000067ab9 */ /* 0x000fe20000000a00 */
[----:B------:R-:W-:Y:S01]  /*00b0*/  ULDC.64 UR8, c[0x0][0x2f0] ;  /* 0x0000bc0000087ab9 */ /* 0x000fe20000000a00 */
[----:B-1----:R-:W-:-:S04]  /*00c0*/  VIADD R1, R1, 0xffffff58 ;  /* 0xffffff5801017836 */ /* 0x002fc80000000000 */
[----:B------:R2:W5:Y:S01]  /*00d0*/  @P2 LDG.E.64 R4, desc[UR28][R2.64] ;  /* 0x0000001c02042981 */ /* 0x000562000c1e1b00 */
[----:B------:R-:W-:Y:S08]  /*00e0*/  S2UR UR27, SR_CTAID.X ;  /* 0x00000000001b79c3 */ /* 0x000ff00000002500 */
[----:B------:R-:W1:Y:S08]  /*00f0*/  S2UR UR17, SR_CTAID.Y ;  /* 0x00000000001179c3 */ /* 0x000e700000002600 */
[----:B------:R-:W4:Y:S01]  /*0100*/  S2UR UR16, SR_CTAID.Z ;  /* 0x00000000001079c3 */ /* 0x000f220000002700 */
[----:B--2---:R-:W-:-:S07]  /*0110*/  @P2 IMAD.MOV.U32 R2, RZ, RZ, R6 ;  /* 0x000000ffff022224 */ /* 0x004fce00078e0006 */
[----:B------:R-:W2:Y:S01]  /*0120*/  @P2 LDC R0, c[0x0][0x3b0] ;  /* 0x0000ec00ff002b82 */ /* 0x000ea20000000800 */
[----:B---3--:R-:W-:-:S06]  /*0130*/  @P2 IMAD.MOV.U32 R3, RZ, RZ, R7 ;  /* 0x000000ffff032224 */ /* 0x008fcc00078e0007 */
[----:B------:R-:W2:Y:S01]  /*0140*/  @P2 LDG.E.64 R2, desc[UR28][R2.64] ;  /* 0x0000001c02022981 */ /* 0x000ea2000c1e1b00 */
[----:B------:R-:W-:Y:S02]  /*0150*/  UISETP.NE.U32.AND UP2, UPT, UR6, URZ, UPT ;  /* 0x0000003f0600728c */ /* 0x000fe4000bf45070 */
[----:B-1----:R-:W-:Y:S02]  /*0160*/  UIMAD.WIDE UR8, UR17, 0x4, UR8 ;  /* 0x00000004110878a5 */ /* 0x002fe4000f8e0208 */
[----:B------:R-:W-:Y:S01]  /*0170*/  UISETP.NE.AND.EX UP2, UPT, UR7, URZ, UPT, UP2 ;  /* 0x0000003f0700728c */ /* 0x000fe2000bf45320 */
[----:B------:R-:W-:Y:S01]  /*0180*/  ULDC.U8 UR6, c[0x0][0x3c2] ;  /* 0x0000f08000067ab9 */ /* 0x000fe20000000000 */
[----:B----4-:R-:W-:Y:S02]  /*0190*/  ULOP3.LUT UR4, UR16, UR27, UR17, 0xfe, !UPT ;  /* 0x0000001b10047292 */ /* 0x010fe4000f8efe11 */
[----:B------:R-:W-:Y:S02]  /*01a0*/  UISETP.NE.AND UP3, UPT, UR6, URZ, UPT ;  /* 0x0000003f0600728c */ /* 0x000fe4000bf65270 */
[----:B------:R-:W-:Y:S01]  /*01b0*/  PLOP3.LUT P0, PT, PT, PT, UP2, 0x80, 0x0 ;  /* 0x000000000000781c */ /* 0x000fe20003f0f028 */
[----:B------:R-:W-:Y:S01]  /*01c0*/  ULDC.64 UR6, c[0x0][0x2f8] ;  /* 0x0000be0000067ab9 */ /* 0x000fe20000000a00 */
[----:B------:R-:W-:Y:S01]  /*01d0*/  LOP3.LUT P3, RZ, R57, UR4, RZ, 0xfc, !PT ;  /* 0x0000000439ff7c12 */ /* 0x000fe2000f86fcff */
[----:B------:R-:W-:-:S02]  /*01e0*/  ULDC.64 UR4, c[0x0][0x300] ;  /* 0x0000c00000047ab9 */ /* 0x000fc40000000a00 */
[----:B------:R-:W-:-:S04]  /*01f0*/  UISETP.NE.U32.AND UP1, UPT, UR4, URZ, UPT ;  /* 0x0000003f0400728c */ /* 0x000fc8000bf25070 */
[----:B------:R-:W-:-:S03]  /*0200*/  UISETP.NE.AND.EX UP1, UPT, UR5, URZ, UPT, UP1 ;  /* 0x0000003f0500728c */ /* 0x000fc6000bf25310 */
[----:B------:R-:W-:Y:S02]  /*0210*/  ULDC.64 UR4, c[0x0][0x2f8] ;  /* 0x0000be0000047ab9 */ /* 0x000fe40000000a00 */
[----:B------:R-:W-:Y:S01]  /*0220*/  UISETP.EQ.U32.AND UP0, UPT, UR4, URZ, UPT ;  /* 0x0000003f0400728c */ /* 0x000fe2000bf02070 */
[----:B------:R-:W1:Y:S03]  /*0230*/  @!P3 LDC.64 R8, c[0x0][0x3b8] ;  /* 0x0000ee00ff08bb82 */ /* 0x000e660000000a00 */
[----:B------:R-:W-:Y:S02]  /*0240*/  UISETP.EQ.OR.EX UP0, UPT, UR5, URZ, !UP3, UP0 ;  /* 0x0000003f0500728c */ /* 0x000fe4000df02700 */
[----:B------:R-:W-:Y:S01]  /*0250*/  UIMAD.WIDE UR6, UR17, 0x4, UR6 ;  /* 0x00000004110678a5 */ /* 0x000fe2000f8e0206 */
[----:B-----5:R-:W-:Y:S02]  /*0260*/  @P2 R2UR UR30, R4 ;  /* 0x00000000041e22ca */ /* 0x020fe400000e0000 */
[----:B------:R-:W-:-:S11]  /*0270*/  @P2 R2UR UR31, R5 ;  /* 0x00000000051f22ca */ /* 0x000fd600000e0000 */
[----:B------:R-:W-:Y:S02]  /*0280*/  IMAD.U32 R4, RZ, RZ, UR30 ;  /* 0x0000001eff047e24 */ /* 0x000fe4000f8e00ff */
[----:B------:R-:W-:-:S05]  /*0290*/  IMAD.U32 R5, RZ, RZ, UR31 ;  /* 0x0000001fff057e24 */ /* 0x000fca000f8e00ff */
[----:B-1----:R1:W-:Y:S01]  /*02a0*/  @!P3 STG.E.64 desc[UR28][R8.64], R4 ;  /* 0x000000040800b986 */ /* 0x0023e2000c101b1c */
[----:B--2---:R-:W-:Y:S01]  /*02b0*/  @P2 IADD3 R6, P1, R2, R0, RZ ;  /* 0x0000000002062210 */ /* 0x004fe20007f3e0ff */
[----:B------:R-:W-:-:S04]  /*02c0*/  IMAD.U32 R2, RZ, RZ, UR8 ;  /* 0x00000008ff027e24 */ /* 0x000fc8000f8e00ff */
[----:B------:R-:W-:Y:S01]  /*02d0*/  @P2 IMAD.X R7, RZ, RZ, R3, P1 ;  /* 0x000000ffff072224 */ /* 0x000fe200008e0603 */
[----:B------:R-:W-:Y:S01]  /*02e0*/  PLOP3.LUT P1, PT, PT, PT, UP1, 0x80, 0x0 ;  /* 0x000000000000781c */ /* 0x000fe20003f2f018 */
[----:B------:R-:W-:Y:S01]  /*02f0*/  IMAD.U32 R3, RZ, RZ, UR9 ;  /* 0x00000009ff037e24 */ /* 0x000fe2000f8e00ff */
[----:B------:R-:W-:Y:S02]  /*0300*/  @UP1 ULDC.64 UR8, c[0x0][0x300] ;  /* 0x0000c00000081ab9 */ /* 0x000fe40000000a00 */
[----:B------:R-:W-:Y:S01]  /*0310*/  @UP1 UIMAD.WIDE UR8, UR17, 0x4, UR8 ;  /* 0x00000004110818a5 */ /* 0x000fe2000f8e0208 */
[----:B-1----:R-:W-:Y:S02]  /*0320*/  @!P3 IMAD.MOV.U32 R4, RZ, RZ, R6 ;  /* 0x000000ffff04b224 */ /* 0x002fe400078e0006 */
[----:B------:R-:W-:Y:S01]  /*0330*/  @!P3 IMAD.MOV.U32 R5, RZ, RZ, R7 ;  /* 0x000000ffff05b224 */ /* 0x000fe200078e0007 */
[----:B------:R-:W-:-:S04]  /*0340*/  PLOP3.LUT P2, PT, PT, PT, UP0, 0x80, 0x0 ;  /* 0x000000000000781c */ /* 0x000fc80003f4f008 */
[----:B------:R1:W-:Y:S04]  /*0350*/  @!P3 STG.E.64 desc[UR28][R8.64+0x8], R4 ;  /* 0x000008040800b986 */ /* 0x0003e8000c101b1c */
[----:B-1----:R-:W2:Y:S04]  /*0360*/  @P0 LDG.E R8, desc[UR28][R2.64] ;  /* 0x0000001c02080981 */ /* 0x002ea8000c1e1900 */
[----:B------:R1:W3:Y:S02]  /*0370*/  @P0 LDG.E R5, desc[UR28][R2.64+0x4] ;  /* 0x0000041c02050981 */ /* 0x0002e4000c1e1900 */
[----:B-1----:R-:W-:-:S02]  /*0380*/  IMAD.U32 R2, RZ, RZ, UR8 ;  /* 0x00000008ff027e24 */ /* 0x002fc4000f8e00ff */
[----:B------:R-:W-:-:S05]  /*0390*/  IMAD.U32 R3, RZ, RZ, UR9 ;  /* 0x00000009ff037e24 */ /* 0x000fca000f8e00ff */
[----:B------:R1:W4:Y:S02]  /*03a0*/  @P1 LDG.E R0, desc[UR28][R2.64] ;  /* 0x0000001c02001981 */ /* 0x000324000c1e1900 */
[----:B-1----:R-:W-:Y:S01]  /*03b0*/  IMAD.U32 R2, RZ, RZ, UR6 ;  /* 0x00000006ff027e24 */ /* 0x002fe2000f8e00ff */
[----:B------:R-:W-:Y:S01]  /*03c0*/  SHF.R.S32.HI R46, RZ, 0x1f, R57 ;  /* 0x0000001fff2e7819 */ /* 0x000fe20000011439 */
[----:B------:R-:W-:Y:S01]  /*03d0*/  IMAD.U32 R3, RZ, RZ, UR7 ;  /* 0x00000007ff037e24 */ /* 0x000fe2000f8e00ff */
[----:B------:R-:W-:-:S04]  /*03e0*/  ULDC UR6, c[0x0][0x270] ;  /* 0x00009c0000067ab9 */ /* 0x000fc80000000800 */
[----:B------:R-:W5:Y:S01]  /*03f0*/  @!P2 LDG.E R4, desc[UR28][R2.64] ;  /* 0x0000001c0204a981 */ /* 0x000f62000c1e1900 */
[----:B------:R-:W-:Y:S01]  /*0400*/  LEA.HI R13, R46, R57, RZ, 0x5 ;  /* 0x000000392e0d7211 */ /* 0x000fe200078f28ff */
[----:B------:R-:W-:Y:S01]  /*0410*/  UMOV UR18, URZ ;  /* 0x0000003f00127c82 */ /* 0x000fe20008000000 */
[----:B------:R-:W-:Y:S01]  /*0420*/  UIMAD UR7, UR17, UR6, UR16 ;  /* 0x00000006110772a4 */ /* 0x000fe2000f8e0210 */
[----:B------:R-:W-:Y:S01]  /*0430*/  UMOV UR26, 0xffffffff ;  /* 0xffffffff001a7882 */ /* 0x000fe20000000000 */
[----:B------:R-:W-:Y:S01]  /*0440*/  UMOV UR11, 0xffffffff ;  /* 0xffffffff000b7882 */ /* 0x000fe20000000000 */
[----:B--2---:R-:W-:Y:S02]  /*0450*/  @P0 R2UR UR26, R8 ;  /* 0x00000000081a02ca */ /* 0x004fe400000e0000 */
[----:B---3--:R-:W-:Y:S02]  /*0460*/  @P0 R2UR UR15, R5 ;  /* 0x00000000050f02ca */ /* 0x008fe400000e0000 */
[----:B------:R-:W-:Y:S01]  /*0470*/  ISETP.NE.U32.AND P0, PT, RZ, UR4, PT ;  /* 0x00000004ff007c0c */ /* 0x000fe2000bf05070 */
[----:B------:R-:W-:-:S10]  /*0480*/  USHF.L.U32 UR4, UR7, 0x5, URZ ;  /* 0x0000000507047899 */ /* 0x000fd4000800063f */
[----:B------:R-:W-:-:S07]  /*0490*/  @UP2 UIADD3 UR15, UR15, -UR26, URZ ;  /* 0x8000001a0f0f2290 */ /* 0x000fce000fffe03f */
[----:B------:R-:W-:Y:S01]  /*04a0*/  @!UP2 ULDC UR15, c[0x0][0x2c4] ;  /* 0x0000b100000faab9 */ /* 0x000fe20000000800 */
[----:B----4-:R-:W-:Y:S02]  /*04b0*/  @P1 R2UR UR18, R0 ;  /* 0x00000000001212ca */ /* 0x010fe400000e0000 */
[----:B------:R-:W-:-:S05]  /*04c0*/  LOP3.LUT R0, R13, 0xffffffe0, RZ, 0xc0, !PT ;  /* 0xffffffe00d007812 */ /* 0x000fca00078ec0ff */
[----:B------:R-:W-:-:S05]  /*04d0*/  IMAD.IADD R56, R57, 0x1, -R0 ;  /* 0x0000000139387824 */ /* 0x000fca00078e0a00 */
[--C-:B------:R-:W-:Y:S02]  /*04e0*/  SHF.R.S32.HI R0, RZ, 0x1f, R56.reuse ;  /* 0x0000001fff007819 */ /* 0x100fe40000011438 */
[----:B-----5:R-:W-:Y:S02]  /*04f0*/  @!P2 R2UR UR11, R4 ;  /* 0x00000000040ba2ca */ /* 0x020fe400000e0000 */
[----:B------:R-:W-:Y:S01]  /*0500*/  ISETP.NE.AND.EX P2, PT, RZ, UR5, PT, P0 ;  /* 0x00000005ff007c0c */ /* 0x000fe2000bf45300 */
[----:B------:R-:W-:Y:S01]  /*0510*/  USHF.R.S32.HI UR5, URZ, 0x1f, UR4 ;  /* 0x0000001f3f057899 */ /* 0x000fe20008011404 */
[----:B------:R-:W-:-:S05]  /*0520*/  IADD3 R148, P1, P0, R6, UR4, R56 ;  /* 0x0000000406947c10 */ /* 0x000fca000f83e038 */
[----:B------:R1:W-:Y:S01]  /*0530*/  STL [R1+0x50], R148 ;  /* 0x0000509401007387 */ /* 0x0003e20000100800 */
[----:B------:R-:W-:-:S05]  /*0540*/  IADD3.X R71, R7, UR5, R0, P1, P0 ;  /* 0x0000000507477c10 */ /* 0x000fca0008fe0400 */
[----:B------:R-:W-:Y:S05]  /*0550*/  @!P2 BRA `(.L_x_282) ;  /* 0x00000000001ca947 */ /* 0x000fea0003800000 */
[----:B------:R-:W-:-:S13]  /*0560*/  PLOP3.LUT P0, PT, PT, PT, UP3, 0x80, 0x0 ;  /* 0x000000000000781c */ /* 0x000fda0003f0f038 */
[----:B------:R-:W2:Y:S04]  /*0570*/  @P0 LDG.E R0, desc[UR28][R2.64+0x4] ;  /* 0x0000041c02000981 */ /* 0x000ea8000c1e1900 */
[----:B------:R-:W3:Y:S01]  /*0580*/  @!P0 LDG.E R2, desc[UR28][R2.64] ;  /* 0x0000001c02028981 */ /* 0x000ee2000c1e1900 */
[----:B--2---:R-:W-:-:S13]  /*0590*/  @P0 R2UR UR7, R0 ;  /* 0x00000000000702ca */ /* 0x004fda00000e0000 */
[----:B------:R-:W-:-:S07]  /*05a0*/  @UP3 UIADD3 UR7, UR7, -UR11, URZ ;  /* 0x8000000b07073290 */ /* 0x000fce000fffe03f */
[----:B---3--:R-:W-:Y:S01]  /*05b0*/  @!P0 R2UR UR7, R2 ;  /* 0x00000000020782ca */ /* 0x008fe200000e0000 */
[----:B------:R-:W-:-:S14]  /*05c0*/  BRA `(.L_x_283) ;  /* 0x0000000000047947 */ /* 0x000fdc0003800000 */
.L_x_282:
[----:B------:R-:W-:-:S05]  /*05d0*/  ULDC UR7, c[0x0][0x2c8] ;  /* 0x0000b20000077ab9 */ /* 0x000fca0000000800 */
.L_x_283:
        /* <DEDUP_REMOVED lines=37> */
[CC--:B------:R-:W-:Y:S01]  /*0830*/  LEA.HI R12, R46.reuse, R57.reuse, RZ, 0x2 ;  /* 0x000000392e0c7211 */ /* 0x0c0fe200078f10ff */
[----:B------:R-:W-:Y:S01]  /*0840*/  UIADD3 UR23, -UR14, UR15, URZ ;  /* 0x0000000f0e177290 */ /* 0x000fe2000fffe13f */
[----:B------:R-:W3:Y:S01]  /*0850*/  S2R R15, SR_CTAID.Z ;  /* 0x00000000000f7919 */ /* 0x000ee20000002700 */
[----:B------:R-:W-:Y:S01]  /*0860*/  LEA.HI R47, R46, R57, RZ, 0x3 ;  /* 0x000000392e2f7211 */ /* 0x000fe200078f18ff */
[----:B------:R-:W-:Y:S01]  /*0870*/  UISETP.NE.AND UP1, UPT, UR26, -0x1, UPT ;  /* 0xffffffff1a00788c */ /* 0x000fe2000bf25270 */
[----:B------:R-:W-:Y:S01]  /*0880*/  SHF.R.S32.HI R2, RZ, 0x2, R12 ;  /* 0x00000002ff027819 */ /* 0x000fe2000001140c */
[----:B------:R-:W-:Y:S01]  /*0890*/  UISETP.NE.AND UP0, UPT, UR11, -0x1, UPT ;  /* 0xffffffff0b00788c */ /* 0x000fe2000bf05270 */
[----:B------:R-:W-:Y:S01]  /*08a0*/  LOP3.LUT R4, R12, 0xfffffffc, RZ, 0xc0, !PT ;  /* 0xfffffffc0c047812 */ /* 0x000fe200078ec0ff */
[----:B------:R-:W-:Y:S01]  /*08b0*/  IMAD.U32 R5, RZ, RZ, UR27 ;  /* 0x0000001bff057e24 */ /* 0x000fe2000f8e00ff */
[----:B------:R-:W-:Y:S01]  /*08c0*/  SHF.R.S32.HI R45, RZ, 0x3, R47 ;  /* 0x00000003ff2d7819 */ /* 0x000fe2000001142f */
[C---:B------:R-:W-:Y:S01]  /*08d0*/  VIADD R40, R2.reuse, 0x40 ;  /* 0x0000004002287836 */ /* 0x040fe20000000000 */
[----:B------:R-:W-:Y:S01]  /*08e0*/  SHF.R.S32.HI R69, RZ, 0x5, R13 ;  /* 0x00000005ff457819 */ /* 0x000fe2000001140d */
[C---:B------:R-:W-:Y:S01]  /*08f0*/  VIADD R41, R2.reuse, 0x60 ;  /* 0x0000006002297836 */ /* 0x040fe20000000000 */
[----:B------:R-:W-:Y:S01]  /*0900*/  PLOP3.LUT P4, PT, PT, PT, UP0, 0x80, 0x0 ;  /* 0x000000000000781c */ /* 0x000fe20003f8f008 */
[----:B------:R-:W-:Y:S01]  /*0910*/  VIADD R39, R2, 0x20 ;  /* 0x0000002002277836 */ /* 0x000fe20000000000 */
[----:B------:R-:W-:Y:S01]  /*0920*/  ISETP.GE.AND P1, PT, R40, UR23, PT ;  /* 0x0000001728007c0c */ /* 0x000fe2000bf26270 */
[----:B------:R-:W-:Y:S01]  /*0930*/  IMAD.IADD R4, R57, 0x1, -R4 ;  /* 0x0000000139047824 */ /* 0x000fe200078e0a04 */
[----:B------:R-:W-:Y:S01]  /*0940*/  ISETP.GE.AND P0, PT, R41, UR23, PT ;  /* 0x0000001729007c0c */ /* 0x000fe2000bf06270 */
[----:B------:R-:W-:Y:S01]  /*0950*/  @UP1 ULDC.64 UR4, c[0x0][0x240] ;  /* 0x0000900000041ab9 */ /* 0x000fe20000000a00 */
[----:B------:R-:W-:Y:S01]  /*0960*/  ISETP.GE.AND P2, PT, R39, UR23, PT ;  /* 0x0000001727007c0c */ /* 0x000fe2000bf46270 */
[----:B------:R-:W-:Y:S01]  /*0970*/  IMAD.SHL.U32 R20, R4, 0x8, RZ ;  /* 0x0000000804147824 */ /* 0x000fe200078e00ff */
[----:B------:R-:W-:Y:S01]  /*0980*/  @UP1 UIMAD.WIDE.U32 UR24, UR26, UR4, URZ ;  /* 0x000000041a1812a5 */ /* 0x000fe2000f8e003f */
[----:B------:R-:W-:Y:S01]  /*0990*/  SHF.R.S32.HI R3, RZ, 0x1f, R2 ;  /* 0x0000001fff037819 */ /* 0x000fe20000011402 */
[----:B------:R-:W-:Y:S01]  /*09a0*/  @!UP1 USHF.R.S32.HI UR6, URZ, 0x1f, UR17 ;  /* 0x0000001f3f069899 */ /* 0x000fe20008011411 */
[----:B--2---:R-:W-:Y:S01]  /*09b0*/  IABS R0, R48 ;  /* 0x0000003000007213 */ /* 0x004fe20000000000 */
[----:B------:R-:W-:Y:S01]  /*09c0*/  @UP1 UIMAD UR10, UR26, UR5, UR25 ;  /* 0x000000051a0a12a4 */ /* 0x000fe2000f8e0219 */
[----:B------:R-:W-:Y:S01]  /*09d0*/  SHF.R.S32.HI R21, RZ, 0x1f, R20 ;  /* 0x0000001fff157819 */ /* 0x000fe20000011414 */
[----:B------:R-:W-:Y:S01]  /*09e0*/  @UP0 UIADD3 UR20, UR18, UR11, URZ ;  /* 0x0000000b12140290 */ /* 0x000fe2000fffe03f */
[----:B------:R-:W2:Y:S01]  /*09f0*/  @!P1 S2R R10, SR_CgaCtaId ;  /* 0x00000000000a9919 */ /* 0x000ea20000008800 */
[----:B------:R-:W-:Y:S01]  /*0a00*/  IMAD.MOV.U32 R14, RZ, RZ, R0 ;  /* 0x000000ffff0e7224 */ /* 0x000fe200078e0000 */
[----:B------:R-:W-:Y:S01]  /*0a10*/  @!UP1 ULDC.64 UR4, c[0x0][0x228] ;  /* 0x00008a0000049ab9 */ /* 0x000fe20000000a00 */
[----:B------:R-:W-:Y:S01]  /*0a20*/  IMAD.SHL.U32 R0, R45, 0x40, RZ ;  /* 0x000000402d007824 */ /* 0x000fe200078e00ff */
[----:B------:R-:W4:Y:S01]  /*0a30*/  @!P0 S2R R9, SR_CgaCtaId ;  /* 0x0000000000098919 */ /* 0x000f220000008800 */
[----:B------:R-:W5:Y:S01]  /*0a40*/  I2F.RP R6, R14 ;  /* 0x0000000e00067306 */ /* 0x000f620000209400 */
[----:B---3--:R-:W-:Y:S01]  /*0a50*/  IABS R15, R15 ;  /* 0x0000000f000f7213 */ /* 0x008fe20000000000 */
[----:B------:R-:W-:Y:S01]  /*0a60*/  @!UP1 UIMAD UR6, UR6, UR4, URZ ;  /* 0x00000004060692a4 */ /* 0x000fe2000f8e023f */
[----:B------:R-:W-:Y:S01]  /*0a70*/  LOP3.LUT R0, R0, 0xc0, RZ, 0xc0, !PT ;  /* 0x000000c000007812 */ /* 0x000fe200078ec0ff */
[----:B------:R-:W3:Y:S01]  /*0a80*/  @!P2 S2R R11, SR_CgaCtaId ;  /* 0x00000000000ba919 */ /* 0x000ee20000008800 */
[----:B------:R-:W-:Y:S01]  /*0a90*/  @!UP1 UIMAD.WIDE.U32 UR34, UR17, UR4, URZ ;  /* 0x00000004112292a5 */ /* 0x000fe2000f8e003f */
[----:B------:R-:W-:Y:S01]  /*0aa0*/  IMAD.WIDE R4, R5, 0x80, R2 ;  /* 0x0000008005047825 */ /* 0x000fe200078e0202 */
[----:B------:R-:W-:Y:S01]  /*0ab0*/  LOP3.LUT R8, R0, 0x18, R20, 0xf8, !PT ;  /* 0x0000001800087812 */ /* 0x000fe200078ef814 */
[----:B------:R-:W-:-:S02]  /*0ac0*/  @!UP1 UIMAD UR21, UR17, UR5, UR6 ;  /* 0x00000005111592a4 */ /* 0x000fc4000f8e0206 */
[----:B------:R-:W-:Y:S02]  /*0ad0*/  @UP0 UIADD3 UR11, UR18, UR11, URZ ;  /* 0x0000000b120b0290 */ /* 0x000fe4000fffe03f */
[----:B------:R-:W-:Y:S01]  /*0ae0*/  @!UP1 UIADD3 UR10, UR35, UR21, URZ ;  /* 0x00000015230a9290 */ /* 0x000fe2000fffe03f */
[----:B------:R-:W-:Y:S01]  /*0af0*/  @!UP1 UMOV UR24, UR34 ;  /* 0x0000002200189c82 */ /* 0x000fe20008000000 */
[----:B-----5:R-:W5:Y:S01]  /*0b00*/  MUFU.RCP R6, R6 ;  /* 0x0000000600067308 */ /* 0x020f620000001000 */
[----:B------:R-:W-:Y:S01]  /*0b10*/  @UP0 ULDC.64 UR8, c[0x0][0x248] ;  /* 0x0000920000080ab9 */ /* 0x000fe20000000a00 */
[----:B------:R-:W-:Y:S01]  /*0b20*/  @UP0 ULDC.64 UR6, c[0x0][0x250] ;  /* 0x0000940000060ab9 */ /* 0x000fe20000000a00 */
[----:B------:R-:W-:Y:S01]  /*0b30*/  ULDC.64 UR4, c[0x0][0x258] ;  /* 0x0000960000047ab9 */ /* 0x000fe20000000a00 */
[----:B------:R-:W-:Y:S02]  /*0b40*/  @UP0 UIMAD.WIDE.U32 UR36, UR20, UR8, URZ ;  /* 0x00000008142402a5 */ /* 0x000fe4000f8e003f */
[----:B------:R-:W-:-:S02]  /*0b50*/  @UP0 UIMAD.WIDE.U32 UR38, UR11, UR6, URZ ;  /* 0x000000060b2602a5 */ /* 0x000fc4000f8e003f */
[----:B------:R-:W-:Y:S02]  /*0b60*/  @UP0 UIMAD UR20, UR20, UR9, URZ ;  /* 0x00000009141402a4 */ /* 0x000fe4000f8e023f */
[----:B------:R-:W-:Y:S02]  /*0b70*/  @UP0 UIMAD UR11, UR11, UR7, URZ ;  /* 0x000000070b0b02a4 */ /* 0x000fe4000f8e023f */
[----:B------:R-:W-:Y:S02]  /*0b80*/  USHF.R.S32.HI UR19, URZ, 0x1f, UR16 ;  /* 0x0000001f3f137899 */ /* 0x000fe40008011410 */
[----:B------:R-:W-:Y:S02]  /*0b90*/  @UP0 UIADD3 UR21, UR39, UR11, URZ ;  /* 0x0000000b27150290 */ /* 0x000fe4000fffe03f */
[----:B------:R-:W-:Y:S01]  /*0ba0*/  @UP0 UIADD3 UR20, UR37, UR20, URZ ;  /* 0x0000001425140290 */ /* 0x000fe2000fffe03f */
[----:B-----5:R-:W-:-:S04]  /*0bb0*/  VIADD R6, R6, 0xffffffe ;  /* 0x0ffffffe06067836 */ /* 0x020fc80000000000 */
[----:B------:R5:W1:Y:S02]  /*0bc0*/  F2I.FTZ.U32.TRUNC.NTZ R7, R6 ;  /* 0x0000000600077305 */ /* 0x000a64000021f000 */
[----:B-----5:R-:W-:Y:S01]  /*0bd0*/  SHF.R.U32.HI R6, RZ, 0x3, R0 ;  /* 0x00000003ff067819 */ /* 0x020fe20000011600 */
[----:B-1----:R-:W-:-:S03]  /*0be0*/  IMAD.MOV R0, RZ, RZ, -R7 ;  /* 0x000000ffff007224 */ /* 0x002fc600078e0a07 */
[----:B------:R-:W-:Y:S01]  /*0bf0*/  LOP3.LUT R17, R8, R6, RZ, 0x3c, !PT ;  /* 0x0000000608117212 */ /* 0x000fe200078e3cff */
[----:B------:R-:W-:Y:S01]  /*0c00*/  IMAD R0, R0, R14, RZ ;  /* 0x0000000e00007224 */ /* 0x000fe200078e02ff */
[----:B------:R-:W-:Y:S01]  /*0c10*/  @!P2 MOV R8, 0x400 ;  /* 0x000004000008a802 */ /* 0x000fe20000000f00 */
[----:B------:R-:W-:-:S03]  /*0c20*/  IMAD.MOV.U32 R6, RZ, RZ, RZ ;  /* 0x000000ffff067224 */ /* 0x000fc600078e00ff */
[----:B---3--:R-:W-:Y:S01]  /*0c30*/  @!P2 LEA R43, R11, R8, 0x18 ;  /* 0x000000080b2ba211 */ /* 0x008fe200078ec0ff */
[----:B------:R-:W-:Y:S01]  /*0c40*/  IMAD.HI.U32 R0, R7, R0, R6 ;  /* 0x0000000007007227 */ /* 0x000fe200078e0006 */
[----:B------:R-:W-:-:S03]  /*0c50*/  @!P1 MOV R6, 0x400 ;  /* 0x0000040000069802 */ /* 0x000fc60000000f00 */
[----:B------:R-:W-:Y:S01]  /*0c60*/  IMAD.MOV.U32 R7, RZ, RZ, R15 ;  /* 0x000000ffff077224 */ /* 0x000fe200078e000f */
[----:B--2---:R-:W-:Y:S01]  /*0c70*/  @!P1 LEA R42, R10, R6, 0x18 ;  /* 0x000000060a2a9211 */ /* 0x004fe200078ec0ff */
[----:B------:R-:W-:Y:S01]  /*0c80*/  IMAD.U32 R8, RZ, RZ, UR4 ;  /* 0x00000004ff087e24 */ /* 0x000fe2000f8e00ff */
[----:B------:R-:W-:Y:S01]  /*0c90*/  @!P0 MOV R6, 0x400 ;  /* 0x0000040000068802 */ /* 0x000fe20000000f00 */
[----:B------:R-:W-:-:S03]  /*0ca0*/  IMAD.HI.U32 R0, R0, R7, RZ ;  /* 0x0000000700007227 */ /* 0x000fc600078e00ff */
[----:B----4-:R-:W-:Y:S01]  /*0cb0*/  @!P0 LEA R44, R9, R6, 0x18 ;  /* 0x00000006092c8211 */ /* 0x010fe200078ec0ff */
[----:B------:R-:W-:Y:S01]  /*0cc0*/  IMAD.MOV R10, RZ, RZ, -R0 ;  /* 0x000000ffff0a7224 */ /* 0x000fe200078e0a00 */
[----:B------:R-:W-:-:S03]  /*0cd0*/  LEA.HI R6, R12, R2, RZ, 0x1 ;  /* 0x000000020c067211 */ /* 0x000fc600078f08ff */
[----:B------:R-:W-:Y:S01]  /*0ce0*/  IMAD R10, R14, R10, R7 ;  /* 0x0000000a0e0a7224 */ /* 0x000fe200078e0207 */
[----:B------:R-:W-:-:S04]  /*0cf0*/  LOP3.LUT R6, R6, 0x7fffffe, RZ, 0xc0, !PT ;  /* 0x07fffffe06067812 */ /* 0x000fc800078ec0ff */
[----:B------:R-:W-:Y:S01]  /*0d00*/  ISETP.GT.U32.AND P5, PT, R14, R10, PT ;  /* 0x0000000a0e00720c */ /* 0x000fe20003fa4070 */
[----:B------:R-:W-:Y:S01]  /*0d10*/  IMAD.IADD R7, R2, 0x1, -R6 ;  /* 0x0000000102077824 */ /* 0x000fe200078e0a06 */
[----:B------:R-:W-:-:S03]  /*0d20*/  IADD3 R6, P3, R20, UR24, RZ ;  /* 0x0000001814067c10 */ /* 0x000fc6000ff7e0ff */
[----:B------:R-:W-:Y:S01]  /*0d30*/  IMAD R9, R69, 0x8, R7 ;  /* 0x0000000845097824 */ /* 0x000fe200078e0207 */
[----:B------:R-:W-:Y:S02]  /*0d40*/  IADD3.X R7, R21, UR10, RZ, P3, !PT ;  /* 0x0000000a15077c10 */ /* 0x000fe40009ffe4ff */
[----:B------:R-:W-:Y:S01]  /*0d50*/  ISETP.GE.AND P3, PT, R2, UR23, PT ;  /* 0x0000001702007c0c */ /* 0x000fe2000bf66270 */
[----:B------:R-:W-:Y:S02]  /*0d60*/  IMAD.U32 R17, R9, 0x20, R17 ;  /* 0x0000002009117824 */ /* 0x000fe400078e0011 */
[----:B------:R-:W-:Y:S01]  /*0d70*/  IMAD.WIDE.U32 R6, R8, UR16, R6 ;  /* 0x0000001008067c25 */ /* 0x000fe2000f8e0006 */
[----:B------:R-:W-:Y:S09]  /*0d80*/  @P4 BRA `(.L_x_285) ;  /* 0x0000000000304947 */ /* 0x000ff20003800000 */
        /* <DEDUP_REMOVED lines=11> */
[----:B------:R-:W-:-:S12]  /*0e40*/  UIADD3 UR20, UR37, UR20, URZ ;  /* 0x0000001425147290 */ /* 0x000fd8000fffe03f */
.L_x_285:
[----:B------:R-:W-:Y:S01]  /*0e50*/  @!P5 IADD3 R10, R10, -R14, RZ ;  /* 0x8000000e0a0ad210 */ /* 0x000fe20007ffe0ff */
[----:B------:R-:W-:Y:S06]  /*0e60*/  @P4 BRA `(.L_x_286) ;  /* 0x0000000000304947 */ /* 0x000fec0003800000 */
[----:B------:R-:W-:Y:S01]  /*0e70*/  USHF.R.S32.HI UR21, URZ, 0x1f, UR18 ;  /* 0x0000001f3f157899 */ /* 0x000fe20008011412 */
[----:B------:R-:W-:Y:S01]  /*0e80*/  ULDC.64 UR6, c[0x0][0x250] ;  /* 0x0000940000067ab9 */ /* 0x000fe20000000a00 */
[----:B------:R-:W-:Y:S02]  /*0e90*/  ULDC.64 UR10, c[0x0][0x238] ;  /* 0x00008e00000a7ab9 */ /* 0x000fe40000000a00 */
[----:B------:R-:W-:Y:S02]  /*0ea0*/  UIMAD UR21, UR21, UR6, URZ ;  /* 0x00000006151572a4 */ /* 0x000fe4000f8e023f */
[----:B------:R-:W-:Y:S02]  /*0eb0*/  UIMAD.WIDE.U32 UR24, UR18, UR6, URZ ;  /* 0x00000006121872a5 */ /* 0x000fe4000f8e003f */
[----:B------:R-:W-:Y:S02]  /*0ec0*/  UIMAD UR21, UR18, UR7, UR21 ;  /* 0x00000007121572a4 */ /* 0x000fe4000f8e0215 */
[----:B------:R-:W-:-:S02]  /*0ed0*/  USHF.R.S32.HI UR18, URZ, 0x1f, UR17 ;  /* 0x0000001f3f127899 */ /* 0x000fc40008011411 */
[----:B------:R-:W-:Y:S02]  /*0ee0*/  UIADD3 UR25, UR25, UR21, URZ ;  /* 0x0000001519197290 */ /* 0x000fe4000fffe03f */
[----:B------:R-:W-:Y:S02]  /*0ef0*/  UIMAD UR18, UR18, UR10, URZ ;  /* 0x0000000a121272a4 */ /* 0x000fe4000f8e023f */
[----:B------:R-:W-:Y:S02]  /*0f00*/  UIMAD.WIDE.U32 UR38, UR17, UR10, UR24 ;  /* 0x0000000a112672a5 */ /* 0x000fe4000f8e0018 */
[----:B------:R-:W-:-:S04]  /*0f10*/  UIMAD UR11, UR17, UR11, UR18 ;  /* 0x0000000b110b72a4 */ /* 0x000fc8000f8e0212 */
[----:B------:R-:W-:-:S12]  /*0f20*/  UIADD3 UR21, UR39, UR11, URZ ;  /* 0x0000000b27157290 */ /* 0x000fd8000fffe03f */
.L_x_286:
[----:B------:R-:W-:Y:S01]  /*0f30*/  IMAD R11, R3, UR8, RZ ;  /* 0x00000008030b7c24 */ /* 0x000fe2000f8e02ff */
[----:B------:R-:W-:Y:S01]  /*0f40*/  ISETP.GE.U32.AND P6, PT, R10, R14, PT ;  /* 0x0000000e0a00720c */ /* 0x000fe20003fc6070 */
[C---:B------:R-:W-:Y:S01]  /*0f50*/  IMAD.WIDE.U32 R8, R2.reuse, UR8, R20 ;  /* 0x0000000802087c25 */ /* 0x040fe2000f8e0014 */
[----:B------:R-:W1:Y:S01]  /*0f60*/  @!P3 LDC.64 R14, c[0x0][0x240] ;  /* 0x00009000ff0ebb82 */ /* 0x000e620000000a00 */
[----:B------:R-:W-:Y:S02]  /*0f70*/  UIMAD UR19, UR19, UR4, URZ ;  /* 0x00000004131372a4 */ /* 0x000fe4000f8e023f */
[----:B------:R-:W-:Y:S01]  /*0f80*/  IMAD R10, R2, UR9, R11 ;  /* 0x00000009020a7c24 */ /* 0x000fe2000f8e020b */
[----:B------:R-:W-:Y:S01]  /*0f90*/  IADD3 R24, P4, R8, UR36, RZ ;  /* 0x0000002408187c10 */ /* 0x000fe2000ff9e0ff */
[----:B------:R-:W-:Y:S01]  /*0fa0*/  @!P5 VIADD R0, R0, 0x1 ;  /* 0x000000010000d836 */ /* 0x000fe20000000000 */
[----:B------:R-:W-:Y:S01]  /*0fb0*/  LOP3.LUT R8, R48, UR16, RZ, 0x3c, !PT ;  /* 0x0000001030087c12 */ /* 0x000fe2000f8e3cff */
[----:B------:R-:W-:Y:S01]  /*0fc0*/  UIMAD UR5, UR16, UR5, UR19 ;  /* 0x00000005100572a4 */ /* 0x000fe2000f8e0213 */
[----:B------:R-:W2:Y:S01]  /*0fd0*/  @!P2 LDC.64 R18, c[0x0][0x240] ;  /* 0x00009000ff12ab82 */ /* 0x000ea20000000a00 */
[----:B------:R-:W-:Y:S01]  /*0fe0*/  IADD3.X R25, R9, UR20, R10, P4, !PT ;  /* 0x0000001409197c10 */ /* 0x000fe2000a7fe40a */
[----:B------:R-:W-:Y:S01]  /*0ff0*/  @!P1 IMAD.MOV.U32 R10, RZ, RZ, R6 ;  /* 0x000000ffff0a9224 */ /* 0x000fe200078e0006 */
[----:B------:R-:W-:Y:S01]  /*1000*/  ISETP.GE.AND P4, PT, R8, RZ, PT ;  /* 0x000000ff0800720c */ /* 0x000fe20003f86270 */
[----:B------:R-:W-:Y:S01]  /*1010*/  @P6 VIADD R0, R0, 0x1 ;  /* 0x0000000100006836 */ /* 0x000fe20000000000 */
[C---:B------:R-:W-:Y:S01]  /*1020*/  @!P2 IADD3 R12, P5, R4.reuse, 0x20, RZ ;  /* 0x00000020040ca810 */ /* 0x040fe20007fbe0ff */
[----:B------:R-:W-:Y:S01]  /*1030*/  VIADD R7, R7, UR5 ;  /* 0x0000000507077c36 */ /* 0x000fe20008000000 */
[----:B------:R-:W-:Y:S01]  /*1040*/  UMOV UR5, 0x400 ;  /* 0x0000040000057882 */ /* 0x000fe20000000000 */
[----:B------:R-:W3:Y:S01]  /*1050*/  S2UR UR4, SR_CgaCtaId ;  /* 0x00000000000479c3 */ /* 0x000ee20000008800 */
[----:B------:R-:W-:Y:S01]  /*1060*/  IMAD.MOV.U32 R22, RZ, RZ, R0 ;  /* 0x000000ffff167224 */ /* 0x000fe200078e0000 */
[----:B------:R-:W-:Y:S01]  /*1070*/  UIADD3 UR34, UR32, -0x1, URZ ;  /* 0xffffffff20227890 */ /* 0x000fe2000fffe03f */
[----:B------:R-:W-:Y:S01]  /*1080*/  @!P2 IMAD.X R13, RZ, RZ, R5, P5 ;  /* 0x000000ffff0da224 */ /* 0x000fe200028e0605 */
[C---:B------:R-:W-:Y:S01]  /*1090*/  @!P1 IADD3 R16, P5, R4.reuse, 0x40, RZ ;  /* 0x0000004004109810 */ /* 0x040fe20007fbe0ff */
[----:B------:R-:W-:Y:S01]  /*10a0*/  @!P3 IMAD.MOV.U32 R8, RZ, RZ, R6 ;  /* 0x000000ffff08b224 */ /* 0x000fe200078e0006 */
[----:B------:R-:W-:Y:S01]  /*10b0*/  UIMAD UR18, UR34, -0x80, UR13 ;  /* 0xffffff80221278a4 */ /* 0x000fe2000f8e020d */
[----:B------:R-:W-:Y:S01]  /*10c0*/  @!P3 IMAD.MOV.U32 R9, RZ, RZ, R7 ;  /* 0x000000ffff09b224 */ /* 0x000fe200078e0007 */
[----:B------:R-:W4:Y:S01]  /*10d0*/  @!P3 LDC.64 R32, c[0x0][0x210] ;  /* 0x00008400ff20bb82 */ /* 0x000f220000000a00 */
[----:B------:R-:W-:Y:S01]  /*10e0*/  @!P4 IMAD.MOV R22, RZ, RZ, -R22 ;  /* 0x000000ffff16c224 */ /* 0x000fe200078e0a16 */
[----:B------:R-:W-:Y:S01]  /*10f0*/  @!P0 IADD3 R28, P4, R4, 0x60, RZ ;  /* 0x00000060041c8810 */ /* 0x000fe20007f9e0ff */
[----:B-1----:R-:W-:Y:S01]  /*1100*/  @!P3 IMAD R0, R5, R14, RZ ;  /* 0x0000000e0500b224 */ /* 0x002fe200078e02ff */
[----:B------:R-:W-:Y:S01]  /*1110*/  ISETP.GE.AND P6, PT, R2, UR18, PT ;  /* 0x0000001202007c0c */ /* 0x000fe2000bfc6270 */
[--C-:B------:R-:W-:Y:S01]  /*1120*/  @!P1 IMAD.X R29, RZ, RZ, R5.reuse, P5 ;  /* 0x000000ffff1d9224 */ /* 0x100fe200028e0605 */
[----:B------:R-:W-:Y:S01]  /*1130*/  ISETP.NE.AND P5, PT, R48, RZ, PT ;  /* 0x000000ff3000720c */ /* 0x000fe20003fa5270 */
[C---:B------:R-:W-:Y:S01]  /*1140*/  @!P3 IMAD R23, R4.reuse, R15, R0 ;  /* 0x0000000f0417b224 */ /* 0x040fe200078e0200 */
[----:B------:R-:W1:Y:S01]  /*1150*/  @!P1 LDC.64 R26, c[0x0][0x240] ;  /* 0x00009000ff1a9b82 */ /* 0x000e620000000a00 */
[----:B------:R-:W-:Y:S01]  /*1160*/  @!P0 IMAD.X R38, RZ, RZ, R5, P4 ;  /* 0x000000ffff268224 */ /* 0x000fe200020e0605 */
[----:B------:R-:W-:Y:S01]  /*1170*/  ULDC.64 UR10, c[0x0][0x260] ;  /* 0x00009800000a7ab9 */ /* 0x000fe20000000a00 */
[----:B--2---:R-:W-:Y:S01]  /*1180*/  @!P2 IMAD R0, R13, R18, RZ ;  /* 0x000000120d00a224 */ /* 0x004fe200078e02ff */
[----:B------:R-:W-:Y:S01]  /*1190*/  USHF.R.S32.HI UR17, URZ, 0x1f, UR34 ;  /* 0x0000001f3f117899 */ /* 0x000fe20008011422 */
[----:B------:R-:W-:Y:S01]  /*11a0*/  @!P3 IMAD.WIDE.U32 R4, R4, R14, R8 ;  /* 0x0000000e0404b225 */ /* 0x000fe200078e0008 */
[----:B------:R-:W-:-:S02]  /*11b0*/  USHF.L.U32 UR16, UR8, 0x7, URZ ;  /* 0x0000000708107899 */ /* 0x000fc4000800063f */
[----:B------:R-:W2:Y:S01]  /*11c0*/  @!P1 LDC.64 R36, c[0x0][0x210] ;  /* 0x00008400ff249b82 */ /* 0x000ea20000000a00 */
[--C-:B------:R-:W-:Y:S01]  /*11d0*/  @!P1 IMAD.MOV.U32 R11, RZ, RZ, R7.reuse ;  /* 0x000000ffff0b9224 */ /* 0x100fe200078e0007 */
[----:B---3--:R-:W-:Y:S01]  /*11e0*/  ULEA UR4, UR4, UR5, 0x18 ;  /* 0x0000000504047291 */ /* 0x008fe2000f8ec03f */
[----:B------:R-:W-:Y:S01]  /*11f0*/  @!P0 IMAD.MOV.U32 R30, RZ, RZ, R6 ;  /* 0x000000ffff1e8224 */ /* 0x000fe200078e0006 */
[----:B------:R-:W-:Y:S01]  /*1200*/  @!P5 LOP3.LUT R22, RZ, R48, RZ, 0x33, !PT ;  /* 0x00000030ff16d212 */ /* 0x000fe200078e33ff */
[--C-:B------:R-:W-:Y:S01]  /*1210*/  @!P0 IMAD.MOV.U32 R31, RZ, RZ, R7.reuse ;  /* 0x000000ffff1f8224 */ /* 0x100fe200078e0007 */
[----:B------:R-:W-:Y:S01]  /*1220*/  USHF.L.U64.HI UR5, UR8, 0x7, UR9 ;  /* 0x0000000708057899 */ /* 0x000fe20008010209 */
[C---:B------:R-:W-:Y:S01]  /*1230*/  @!P2 IMAD R8, R12.reuse, R19, R0 ;  /* 0x000000130c08a224 */ /* 0x040fe200078e0200 */
[----:B------:R-:W3:Y:S01]  /*1240*/  @!P2 LDC.64 R34, c[0x0][0x210] ;  /* 0x00008400ff22ab82 */ /* 0x000ee20000000a00 */
[----:B------:R-:W-:Y:S01]  /*1250*/  @!P2 IMAD.WIDE.U32 R6, R12, R18, R6 ;  /* 0x000000120c06a225 */ /* 0x000fe200078e0006 */
[C---:B----4-:R-:W-:Y:S01]  /*1260*/  @!P3 LEA R12, P4, R4.reuse, R32, 0x1 ;  /* 0x00000020040cb211 */ /* 0x050fe200078808ff */
[----:B------:R-:W-:Y:S01]  /*1270*/  USHF.L.U32 UR25, UR6, 0x7, URZ ;  /* 0x0000000706197899 */ /* 0x000fe2000800063f */
[----:B------:R-:W-:Y:S01]  /*1280*/  LEA R236, R17, UR4, 0x1 ;  /* 0x0000000411ec7c11 */ /* 0x000fe2000f8e08ff */
[----:B------:R-:W-:Y:S01]  /*1290*/  @!P3 IMAD.IADD R5, R5, 0x1, R23 ;  /* 0x000000010505b824 */ /* 0x000fe200078e0217 */
[----:B------:R-:W-:Y:S01]  /*12a0*/  USHF.L.U64.HI UR24, UR6, 0x7, UR7 ;  /* 0x0000000706187899 */ /* 0x000fe20008010207 */
[----:B------:R-:W-:Y:S01]  /*12b0*/  @!P2 IMAD.IADD R7, R7, 0x1, R8 ;  /* 0x000000010707a824 */ /* 0x000fe200078e0208 */
[----:B------:R-:W4:Y:S01]  /*12c0*/  @!P0 LDC.64 R14, c[0x0][0x240] ;  /* 0x00009000ff0e8b82 */ /* 0x000f220000000a00 */
[-C--:B-1----:R-:W-:Y:S01]  /*12d0*/  @!P1 IMAD R0, R29, R26.reuse, RZ ;  /* 0x0000001a1d009224 */ /* 0x082fe200078e02ff */
[----:B------:R-:W-:Y:S01]  /*12e0*/  @!P3 LEA.HI.X R13, R4, R33, R5, 0x1, P4 ;  /* 0x00000021040db211 */ /* 0x000fe200020f0c05 */
[----:B------:R-:W-:Y:S01]  /*12f0*/  @!P1 IMAD.WIDE.U32 R4, R16, R26, R10 ;  /* 0x0000001a10049225 */ /* 0x000fe200078e000a */
[----:B------:R-:W-:-:S03]  /*1300*/  SHF.R.S32.HI R26, RZ, 0x1f, R22 ;  /* 0x0000001fff1a7819 */ /* 0x000fc60000011416 */
[----:B------:R-:W-:Y:S01]  /*1310*/  @!PT LDS RZ, [RZ] ;  /* 0x00000000fffff984 */ /* 0x000fe20000000800 */
[----:B------:R-:W-:Y:S01]  /*1320*/  @!PT LDS RZ, [RZ] ;  /* 0x00000000fffff984 */ /* 0x000fe20000000800 */
[----:B------:R-:W-:Y:S01]  /*1330*/  @!PT LDS RZ, [RZ] ;  /* 0x00000000fffff984 */ /* 0x000fe20000000800 */
[----:B------:R1:W-:Y:S01]  /*1340*/  @!P3 LDGSTS.E.BYPASS.LTC128B.128 [R236], desc[UR28][R12.64] ;  /* 0x000000000cecbfae */ /* 0x0003e2000b901d5c */
[----:B------:R-:W-:Y:S01]  /*1350*/  @!P1 IMAD R0, R16, R27, R0 ;  /* 0x0000001b10009224 */ /* 0x000fe200078e0200 */
[----:B--2---:R-:W-:Y:S01]  /*1360*/  @!P1 LEA R8, P4, R4, R36, 0x1 ;  /* 0x0000002404089211 */ /* 0x004fe200078808ff */
[----:B------:R-:W-:Y:S01]  /*1370*/  IMAD.WIDE.U32 R50, R22, UR10, R24 ;  /* 0x0000000a16327c25 */ /* 0x000fe2000f8e0018 */
[----:B------:R-:W-:-:S03]  /*1380*/  ISETP.GE.AND P3, PT, R41, UR18, PT ;  /* 0x0000001229007c0c */ /* 0x000fc6000bf66270 */
[----:B------:R-:W-:Y:S01]  /*1390*/  @!P1 IMAD.IADD R0, R5, 0x1, R0 ;  /* 0x0000000105009824 */ /* 0x000fe200078e0200 */
[----:B------:R-:W-:Y:S01]  /*13a0*/  STL.64 [R1+0x38], R50 ;  /* 0x0000383201007387 */ /* 0x000fe20000100a00 */
[----:B---3--:R-:W-:Y:S01]  /*13b0*/  @!P2 LEA R10, P5, R6, R34, 0x1 ;  /* 0x00000022060aa211 */ /* 0x008fe200078a08ff */
[----:B------:R-:W-:Y:S02]  /*13c0*/  IMAD.MOV.U32 R248, RZ, RZ, R50 ;  /* 0x000000fffff87224 */ /* 0x000fe400078e0032 */
[----:B------:R-:W-:Y:S01]  /*13d0*/  @!P1 LEA.HI.X R9, R4, R37, R0, 0x1, P4 ;  /* 0x0000002504099211 */ /* 0x000fe200020f0c00 */
[C---:B------:R-:W-:Y:S01]  /*13e0*/  @!P2 IMAD R4, R17.reuse, 0x2, R43 ;  /* 0x000000021104a824 */ /* 0x040fe200078e022b */
[----:B------:R-:W-:Y:S01]  /*13f0*/  @!P2 LEA.HI.X R11, R6, R35, R7, 0x1, P5 ;  /* 0x00000023060ba211 */ /* 0x000fe200028f0c07 */
[----:B------:R-:W-:Y:S01]  /*1400*/  @!P1 IMAD R0, R17, 0x2, R42 ;  /* 0x0000000211009824 */ /* 0x000fe200078e022a */
[----:B------:R-:W-:Y:S01]  /*1410*/  ISETP.GE.AND P4, PT, R40, UR18, PT ;  /* 0x0000001228007c0c */ /* 0x000fe2000bf86270 */
[-C--:B----4-:R-:W-:Y:S01]  /*1420*/  @!P0 IMAD R6, R38, R14.reuse, RZ ;  /* 0x0000000e26068224 */ /* 0x090fe200078e02ff */
[C---:B------:R-:W-:Y:S01]  /*1430*/  ISETP.GE.AND P5, PT, R39.reuse, UR18, PT ;  /* 0x0000001227007c0c */ /* 0x040fe2000bfa6270 */
[----:B------:R2:W-:Y:S01]  /*1440*/  @!P2 LDGSTS.E.BYPASS.LTC128B.128 [R4+0x800], desc[UR28][R10.64] ;  /* 0x008000000a04afae */ /* 0x0005e2000b901d5c */
[----:B------:R-:W-:Y:S01]  /*1450*/  ISETP.GE.AND P2, PT, R39, UR18, PT ;  /* 0x0000001227007c0c */ /* 0x000fe2000bf46270 */
[C---:B------:R-:W-:Y:S01]  /*1460*/  @!P0 IMAD R6, R28.reuse, R15, R6 ;  /* 0x0000000f1c068224 */ /* 0x040fe200078e0206 */
[----:B------:R-:W-:Y:S01]  /*1470*/  VOTEU.ALL UP0, P3 ;  /* 0x00000000003f7886 */ /* 0x000fe20001800000 */
[----:B------:R3:W-:Y:S01]  /*1480*/  @!P1 LDGSTS.E.BYPASS.LTC128B.128 [R0+0x1000], desc[UR28][R8.64] ;  /* 0x0100000008009fae */ /* 0x0007e2000b901d5c */
[----:B-1----:R-:W1:Y:S01]  /*1490*/  @!P0 LDC.64 R12, c[0x0][0x210] ;  /* 0x00008400ff0c8b82 */ /* 0x002e620000000a00 */
[----:B------:R-:W4:Y:S04]  /*14a0*/  @!P3 S2R R23, SR_CgaCtaId ;  /* 0x000000000017b919 */ /* 0x000f280000008800 */
[----:B------:R-:W5:Y:S03]  /*14b0*/  @!P4 S2R R16, SR_CgaCtaId ;  /* 0x000000000010c919 */ /* 0x000f660000008800 */
[----:B------:R-:W4:Y:S01]  /*14c0*/  @!P4 LDC.64 R24, c[0x0][0x218] ;  /* 0x00008600ff18cb82 */ /* 0x000f220000000a00 */
[----:B------:R-:W5:Y:S01]  /*14d0*/  @!P5 S2R R18, SR_CgaCtaId ;  /* 0x000000000012d919 */ /* 0x000f620000008800 */
[----:B--2---:R-:W2:Y:S01]  /*14e0*/  @!P6 S2R R11, SR_CgaCtaId ;  /* 0x00000000000be919 */ /* 0x004ea20000008800 */
[----:B------:R-:W-:Y:S01]  /*14f0*/  @!P0 IMAD.WIDE.U32 R4, R28, R14, R30 ;  /* 0x0000000e1c048225 */ /* 0x000fe200078e001e */
[----:B------:R-:W-:-:S04]  /*1500*/  LEA.HI R10, R46, R57, RZ, 0x4 ;  /* 0x000000392e0a7211 */ /* 0x000fc800078f20ff */
[----:B------:R-:W5:Y:S01]  /*1510*/  @!P6 LDC.64 R14, c[0x0][0x218] ;  /* 0x00008600ff0eeb82 */ /* 0x000f620000000a00 */
[----:B---3--:R-:W-:Y:S01]  /*1520*/  IMAD R0, R26, UR10, RZ ;  /* 0x0000000a1a007c24 */ /* 0x008fe2000f8e02ff */
[----:B-1----:R-:W-:Y:S01]  /*1530*/  @!P0 LEA R8, P1, R4, R12, 0x1 ;  /* 0x0000000c04088211 */ /* 0x002fe200078208ff */
[----:B------:R-:W-:Y:S01]  /*1540*/  @!P0 IMAD.IADD R6, R5, 0x1, R6 ;  /* 0x0000000105068824 */ /* 0x000fe200078e0206 */
[----:B------:R-:W-:Y:S01]  /*1550*/  SHF.R.S32.HI R12, RZ, 0x4, R10 ;  /* 0x00000004ff0c7819 */ /* 0x000fe2000001140a */
[----:B------:R-:W-:Y:S01]  /*1560*/  IMAD R0, R22, UR11, R0 ;  /* 0x0000000b16007c24 */ /* 0x000fe2000f8e0200 */
[----:B------:R-:W-:Y:S01]  /*1570*/  UIMAD UR10, UR5, UR34, URZ ;  /* 0x00000022050a72a4 */ /* 0x000fe2000f8e023f */
[----:B------:R-:W-:Y:S01]  /*1580*/  IMAD.U32 R5, RZ, RZ, UR34 ;  /* 0x00000022ff057e24 */ /* 0x000fe2000f8e00ff */
[----:B------:R-:W-:Y:S01]  /*1590*/  @!P0 LEA.HI.X R9, R4, R13, R6, 0x1, P1 ;  /* 0x0000000d04098211 */ /* 0x000fe200008f0c06 */
[----:B------:R-:W-:Y:S01]  /*15a0*/  IMAD.IADD R249, R51, 0x1, R0 ;  /* 0x0000000133f97824 */ /* 0x000fe200078e0200 */
[----:B------:R-:W-:Y:S01]  /*15b0*/  UIMAD UR10, UR17, UR16, UR10 ;  /* 0x00000010110a72a4 */ /* 0x000fe2000f8e020a */
[----:B------:R-:W-:-:S02]  /*15c0*/  @!P0 IMAD R0, R17, 0x2, R44 ;  /* 0x0000000211008824 */ /* 0x000fc400078e022c */
[----:B------:R-:W-:Y:S01]  /*15d0*/  IMAD.WIDE.U32 R4, R5, UR16, R248 ;  /* 0x0000001005047c25 */ /* 0x000fe2000f8e00f8 */
[----:B------:R-:W-:Y:S03]  /*15e0*/  STL.64 [R1+0x30], R248 ;  /* 0x000030f801007387 */ /* 0x000fe60000100a00 */
[----:B------:R-:W-:Y:S01]  /*15f0*/  VIADD R5, R5, UR10 ;  /* 0x0000000a05057c36 */ /* 0x000fe20008000000 */
[----:B------:R1:W-:Y:S01]  /*1600*/  @!P0 LDGSTS.E.BYPASS.LTC128B.128 [R0+0x1800], desc[UR28][R8.64] ;  /* 0x0180000008008fae */ /* 0x0003e2000b901d5c */
[----:B------:R-:W-:Y:S01]  /*1610*/  ISETP.GE.AND P0, PT, R40, UR18, PT ;  /* 0x0000001228007c0c */ /* 0x000fe2000bf06270 */
[----:B------:R-:W-:Y:S01]  /*1620*/  USHF.L.U32 UR10, UR9, 0x6, URZ ;  /* 0x00000006090a7899 */ /* 0x000fe2000800063f */
[----:B-----5:R-:W-:-:S04]  /*1630*/  @!P6 LEA R6, P1, R4, R14, 0x1 ;  /* 0x0000000e0406e211 */ /* 0x020fc800078208ff */
[----:B------:R-:W-:Y:S02]  /*1640*/  @!P6 LEA.HI.X R7, R4, R15, R5, 0x1, P1 ;  /* 0x0000000f0407e211 */ /* 0x000fe400008f0c05 */
[----:B------:R-:W-:Y:S02]  /*1650*/  ISETP.GE.AND P1, PT, R41, UR18, PT ;  /* 0x0000001229007c0c */ /* 0x000fe4000bf26270 */
[----:B-1----:R-:W-:Y:S02]  /*1660*/  LEA.HI R0, R10, R12, RZ, 0x1 ;  /* 0x0000000c0a007211 */ /* 0x002fe400078f08ff */
[----:B------:R-:W-:Y:S02]  /*1670*/  @!P6 MOV R8, 0x400 ;  /* 0x000004000008e802 */ /* 0x000fe40000000f00 */
[----:B------:R-:W-:Y:S02]  /*1680*/  LOP3.LUT R0, R0, 0xfffffffe, RZ, 0xc0, !PT ;  /* 0xfffffffe00007812 */ /* 0x000fe400078ec0ff */
[----:B--2---:R-:W-:-:S02]  /*1690*/  @!P6 LEA R11, R11, R8, 0x18 ;  /* 0x000000080b0be211 */ /* 0x004fc400078ec0ff */
[----:B------:R-:W-:Y:S01]  /*16a0*/  @!P4 MOV R8, 0x400 ;  /* 0x000004000008c802 */ /* 0x000fe20000000f00 */
[----:B------:R-:W-:Y:S01]  /*16b0*/  IMAD.IADD R19, R12, 0x1, -R0 ;  /* 0x000000010c137824 */ /* 0x000fe200078e0a00 */
[----:B------:R-:W-:Y:S01]  /*16c0*/  LOP3.LUT R0, R10, 0xfffffff0, RZ, 0xc0, !PT ;  /* 0xfffffff00a007812 */ /* 0x000fe200078ec0ff */
[----:B------:R-:W-:Y:S01]  /*16d0*/  @!P6 IMAD R11, R17, 0x2, R11 ;  /* 0x00000002110be824 */ /* 0x000fe200078e020b */
[----:B------:R-:W-:Y:S02]  /*16e0*/  @!P5 MOV R9, 0x400 ;  /* 0x000004000009d802 */ /* 0x000fe40000000f00 */
[----:B------:R-:W-:Y:S01]  /*16f0*/  LOP3.LUT R10, R47, 0xfffffff8, RZ, 0xc0, !PT ;  /* 0xfffffff82f0a7812 */ /* 0x000fe200078ec0ff */
[C---:B------:R-:W-:Y:S01]  /*1700*/  IMAD.IADD R0, R57.reuse, 0x1, -R0 ;  /* 0x0000000139007824 */ /* 0x040fe200078e0a00 */
[----:B------:R-:W-:Y:S01]  /*1710*/  @!P4 LEA R13, R16, R8, 0x18 ;  /* 0x00000008100dc211 */ /* 0x000fe200078ec0ff */
[----:B------:R1:W-:Y:S01]  /*1720*/  @!P6 LDGSTS.E.BYPASS.LTC128B.128 [R11+0x2000], desc[UR28][R6.64] ;  /* 0x02000000060befae */ /* 0x0003e2000b901d5c */
[----:B------:R-:W-:Y:S01]  /*1730*/  @!P5 LEA R18, R18, R9, 0x18 ;  /* 0x000000091212d211 */ /* 0x000fe200078ec0ff */
[----:B------:R-:W-:Y:S01]  /*1740*/  IMAD.IADD R10, R57, 0x1, -R10 ;  /* 0x00000001390a7824 */ /* 0x000fe200078e0a0a */
[----:B------:R-:W-:-:S02]  /*1750*/  SHF.R.S32.HI R14, RZ, 0x1f, R0 ;  /* 0x0000001fff0e7819 */ /* 0x000fc40000011400 */
[-C--:B------:R-:W-:Y:S02]  /*1760*/  LEA.HI R8, R0, R0.reuse, RZ, 0x1 ;  /* 0x0000000000087211 */ /* 0x080fe400078f08ff */
[----:B------:R-:W-:Y:S02]  /*1770*/  @!P3 MOV R9, 0x400 ;  /* 0x000004000009b802 */ /* 0x000fe40000000f00 */
[----:B------:R-:W-:Y:S02]  /*1780*/  LEA.HI R27, R14, R0, RZ, 0x3 ;  /* 0x000000000e1b7211 */ /* 0x000fe400078f18ff */
[----:B------:R-:W-:Y:S01]  /*1790*/  LOP3.LUT R12, R8, 0x7fffffe, RZ, 0xc0, !PT ;  /* 0x07fffffe080c7812 */ /* 0x000fe200078ec0ff */
[----:B------:R-:W2:Y:S01]  /*17a0*/  @!P5 LDC.64 R14, c[0x0][0x218] ;  /* 0x00008600ff0edb82 */ /* 0x000ea20000000a00 */
[----:B----4-:R-:W-:Y:S02]  /*17b0*/  @!P3 LEA R23, R23, R9, 0x18 ;  /* 0x000000091717b211 */ /* 0x010fe400078ec0ff */
[----:B------:R-:W-:Y:S01]  /*17c0*/  LEA.HI R9, R10, R10, RZ, 0x1 ;  /* 0x0000000a0a097211 */ /* 0x000fe200078f08ff */
[----:B------:R-:W-:-:S02]  /*17d0*/  IMAD.IADD R70, R0, 0x1, -R12 ;  /* 0x0000000100467824 */ /* 0x000fc400078e0a0c */
[----:B------:R-:W-:Y:S01]  /*17e0*/  IMAD.U32 R0, RZ, RZ, UR9 ;  /* 0x00000009ff007e24 */ /* 0x000fe2000f8e00ff */
[----:B------:R-:W-:Y:S01]  /*17f0*/  LOP3.LUT R12, R9, 0x7fffffe, RZ, 0xc0, !PT ;  /* 0x07fffffe090c7812 */ /* 0x000fe200078ec0ff */
[----:B------:R-:W-:Y:S01]  /*1800*/  @!P3 IMAD R23, R17, 0x2, R23 ;  /* 0x000000021117b824 */ /* 0x000fe200078e0217 */
[----:B------:R-:W-:-:S03]  /*1810*/  SHF.R.S32.HI R49, RZ, 0x1, R9 ;  /* 0x00000001ff317819 */ /* 0x000fc60000011409 */
[----:B------:R-:W-:Y:S02]  /*1820*/  IMAD.IADD R16, R10, 0x1, -R12 ;  /* 0x000000010a107824 */ /* 0x000fe400078e0a0c */
[C---:B------:R-:W-:Y:S01]  /*1830*/  @!P5 IMAD R10, R17.reuse, 0x2, R18 ;  /* 0x00000002110ad824 */ /* 0x040fe200078e0212 */
[--C-:B-1----:R-:W-:Y:S01]  /*1840*/  SHF.R.S32.HI R11, RZ, 0x1, R8.reuse ;  /* 0x00000001ff0b7819 */ /* 0x102fe20000011408 */
[----:B------:R-:W-:Y:S01]  /*1850*/  IMAD.U32 R7, RZ, RZ, UR8 ;  /* 0x00000008ff077e24 */ /* 0x000fe2000f8e00ff */
[----:B------:R-:W-:Y:S01]  /*1860*/  SHF.R.S32.HI R8, RZ, 0x1f, R8 ;  /* 0x0000001fff087819 */ /* 0x000fe20000011408 */
[----:B------:R-:W-:Y:S02]  /*1870*/  IMAD.U32 R6, RZ, RZ, UR8 ;  /* 0x00000008ff067e24 */ /* 0x000fe4000f8e00ff */
[----:B------:R-:W-:Y:S01]  /*1880*/  @!P4 IMAD R18, R17, 0x2, R13 ;  /* 0x000000021112c824 */ /* 0x000fe200078e020d */
[----:B------:R-:W-:Y:S01]  /*1890*/  @!P5 LEA R9, P6, R7, R4, 0x5 ;  /* 0x000000040709d211 */ /* 0x000fe200078c28ff */
[----:B------:R-:W-:-:S03]  /*18a0*/  IMAD.SHL.U32 R7, R45, 0x8, RZ ;  /* 0x000000082d077824 */ /* 0x000fc600078e00ff */
[----:B------:R-:W-:Y:S01]  /*18b0*/  @!P5 LEA.HI.X R12, R6, R5, R0, 0x5, P6 ;  /* 0x00000005060cd211 */ /* 0x000fe200030f2c00 */
[----:B------:R-:W-:Y:S01]  /*18c0*/  IMAD.SHL.U32 R0, R49, 0x40, RZ ;  /* 0x0000004031007824 */ /* 0x000fe200078e00ff */
[----:B------:R-:W-:-:S04]  /*18d0*/  LEA.HI R6, R8, R11, RZ, 0x2 ;  /* 0x0000000b08067211 */ /* 0x000fc800078f10ff */
[----:B------:R-:W-:Y:S02]  /*18e0*/  LOP3.LUT R0, R0, 0xc0, RZ, 0xc0, !PT ;  /* 0x000000c000007812 */ /* 0x000fe400078ec0ff */
[----:B------:R-:W-:Y:S02]  /*18f0*/  LOP3.LUT R8, R6, 0xfffffffc, RZ, 0xc0, !PT ;  /* 0xfffffffc06087812 */ /* 0x000fe400078ec0ff */
[----:B------:R-:W-:Y:S02]  /*1900*/  LOP3.LUT R7, R0, 0x8, R7, 0xf8, !PT ;  /* 0x0000000800077812 */ /* 0x000fe400078ef807 */
[----:B------:R-:W-:Y:S01]  /*1910*/  SHF.R.U32.HI R0, RZ, 0x3, R0 ;  /* 0x00000003ff007819 */ /* 0x000fe20000011600 */
[----:B------:R-:W-:Y:S01]  /*1920*/  IMAD.IADD R48, R11, 0x1, -R8 ;  /* 0x000000010b307824 */ /* 0x000fe200078e0a08 */
[----:B--2---:R-:W-:Y:S01]  /*1930*/  @!P5 LEA R6, P6, R9, R14, 0x1 ;  /* 0x0000000e0906d211 */ /* 0x004fe200078c08ff */
[----:B------:R-:W-:Y:S01]  /*1940*/  IMAD.SHL.U32 R11, R19, 0x8, RZ ;  /* 0x00000008130b7824 */ /* 0x000fe200078e00ff */
[----:B------:R-:W-:Y:S01]  /*1950*/  LOP3.LUT R13, R7, R0, RZ, 0x3c, !PT ;  /* 0x00000000070d7212 */ /* 0x000fe200078e3cff */
[----:B------:R-:W-:Y:S01]  /*1960*/  IMAD R0, R3, UR6, RZ ;  /* 0x0000000603007c24 */ /* 0x000fe2000f8e02ff */
[----:B------:R-:W-:Y:S01]  /*1970*/  @!P5 LEA.HI.X R7, R9, R15, R12, 0x1, P6 ;  /* 0x0000000f0907d211 */ /* 0x000fe200030f0c0c */
[C---:B------:R-:W-:Y:S01]  /*1980*/  IMAD.WIDE.U32 R8, R2.reuse, UR6, R20 ;  /* 0x0000000602087c25 */ /* 0x040fe2000f8e0014 */
[C---:B------:R-:W-:Y:S01]  /*1990*/  ISETP.GE.AND P6, PT, R2.reuse, UR18, PT ;  /* 0x0000001202007c0c */ /* 0x040fe2000bfc6270 */
[----:B------:R-:W-:Y:S01]  /*19a0*/  UIMAD.WIDE.U32 UR18, UR8, 0x40, URZ ;  /* 0x00000040081278a5 */ /* 0x000fe2000f8e003f */
[----:B------:R-:W1:Y:S01]  /*19b0*/  @!P3 LDC.64 R14, c[0x0][0x218] ;  /* 0x00008600ff0ebb82 */ /* 0x000e620000000a00 */
[----:B------:R-:W-:Y:S01]  /*19c0*/  IMAD R12, R2, UR7, R0 ;  /* 0x00000007020c7c24 */ /* 0x000fe2000f8e0200 */
[----:B------:R2:W-:Y:S01]  /*19d0*/  @!P5 LDGSTS.E.BYPASS.LTC128B.128 [R10+0x2800], desc[UR28][R6.64] ;  /* 0x02800000060adfae */ /* 0x0005e2000b901d5c */
[----:B------:R-:W-:Y:S01]  /*19e0*/  IMAD.U32 R0, RZ, RZ, UR10 ;  /* 0x0000000aff007e24 */ /* 0x000fe2000f8e00ff */
[----:B------:R-:W-:Y:S01]  /*19f0*/  ULDC.64 UR10, c[0x0][0x268] ;  /* 0x00009a00000a7ab9 */ /* 0x000fe20000000a00 */
[----:B------:R-:W-:Y:S01]  /*1a00*/  @!P4 IADD3 R2, P5, R4, UR18, RZ ;  /* 0x000000120402cc10 */ /* 0x000fe2000ffbe0ff */
[----:B------:R-:W-:Y:S01]  /*1a10*/  IMAD.SHL.U32 R3, R48, 0x40, RZ ;  /* 0x0000004030037824 */ /* 0x000fe200078e00ff */
[----:B------:R-:W-:Y:S01]  /*1a20*/  @!UP0 UIMAD UR18, UR9, 0x60, URZ ;  /* 0x00000060091288a4 */ /* 0x000fe2000f8e023f */
[----:B------:R-:W-:-:S03]  /*1a30*/  VOTEU.ALL UP0, P1 ;  /* 0x00000000003f7886 */ /* 0x000fc60000800000 */
[----:B------:R-:W-:-:S04]  /*1a40*/  LOP3.LUT R3, R3, 0xc0, RZ, 0xc0, !PT ;  /* 0x000000c003037812 */ /* 0x000fc800078ec0ff */
[----:B------:R-:W-:Y:S02]  /*1a50*/  LOP3.LUT R11, R3, 0x8, R11, 0xf8, !PT ;  /* 0x00000008030b7812 */ /* 0x000fe400078ef80b */
[----:B--2---:R-:W-:Y:S01]  /*1a60*/  @!P4 IADD3.X R7, R5, UR19, R0, P5, !PT ;  /* 0x000000130507cc10 */ /* 0x004fe2000affe400 */
[----:B------:R-:W-:Y:S01]  /*1a70*/  IMAD R10, R19, 0x8, R16 ;  /* 0x00000008130a7824 */ /* 0x000fe200078e0210 */
[----:B------:R-:W-:Y:S01]  /*1a80*/  @!P4 LEA R6, P5, R2, R24, 0x1 ;  /* 0x000000180206c211 */ /* 0x000fe200078a08ff */
[----:B------:R-:W2:Y:S02]  /*1a90*/  @!P2 LDC.64 R16, c[0x0][0x220] ;  /* 0x00008800ff10ab82 */ /* 0x000ea40000000a00 */
[----:B------:R-:W-:Y:S01]  /*1aa0*/  IMAD.U32 R0, R10, 0x20, R13 ;  /* 0x000000200a007824 */ /* 0x000fe200078e000d */
[----:B------:R-:W-:Y:S02]  /*1ab0*/  @!P4 LEA.HI.X R7, R2, R25, R7, 0x1, P5 ;  /* 0x000000190207c211 */ /* 0x000fe400028f0c07 */
[----:B------:R-:W-:Y:S01]  /*1ac0*/  IADD3 R2, P5, R8, UR38, RZ ;  /* 0x0000002608027c10 */ /* 0x000fe2000ffbe0ff */
[----:B------:R-:W-:Y:S01]  /*1ad0*/  IMAD.U32 R8, RZ, RZ, UR8 ;  /* 0x00000008ff087e24 */ /* 0x000fe2000f8e00ff */
[----:B------:R-:W-:Y:S01]  /*1ae0*/  SHF.R.U32.HI R10, RZ, 0x3, R3 ;  /* 0x00000003ff0a7819 */ /* 0x000fe20000011603 */
[----:B------:R3:W-:Y:S01]  /*1af0*/  @!P4 LDGSTS.E.BYPASS.LTC128B.128 [R18+0x3000], desc[UR28][R6.64] ;  /* 0x030000000612cfae */ /* 0x0007e2000b901d5c */
[----:B------:R-:W-:Y:S01]  /*1b00*/  IADD3.X R3, R9, UR21, R12, P5, !PT ;  /* 0x0000001509037c10 */ /* 0x000fe2000affe40c */
[----:B------:R-:W-:Y:S01]  /*1b10*/  @!P3 IMAD.WIDE.U32 R4, R8, 0x60, R4 ;  /* 0x000000600804b825 */ /* 0x000fe200078e0004 */
[----:B------:R-:W-:-:S02]  /*1b20*/  LOP3.LUT R194, R11, R10, RZ, 0x3c, !PT ;  /* 0x0000000a0bc27212 */ /* 0x000fc400078e3cff */
[----:B------:R-:W-:Y:S01]  /*1b30*/  LEA R212, R0, UR4, 0x1 ;  /* 0x0000000400d47c11 */ /* 0x000fe2000f8e08ff */
[----:B------:R-:W-:Y:S01]  /*1b40*/  IMAD.WIDE.U32 R30, R22, UR10, R2 ;  /* 0x0000000a161e7c25 */ /* 0x000fe2000f8e0002 */
[----:B-1----:R-:W-:-:S03]  /*1b50*/  @!P3 LEA R2, P5, R4, R14, 0x1 ;  /* 0x0000000e0402b211 */ /* 0x002fc600078a08ff */
[----:B------:R-:W-:Y:S01]  /*1b60*/  @!P3 VIADD R3, R5, UR18 ;  /* 0x000000120503bc36 */ /* 0x000fe20008000000 */
[----:B------:R-:W-:Y:S01]  /*1b70*/  UIMAD.WIDE.U32 UR18, UR6, 0x40, URZ ;  /* 0x00000040061278a5 */ /* 0x000fe2000f8e003f */
[----:B------:R-:W-:Y:S01]  /*1b80*/  IMAD R8, R26, UR10, RZ ;  /* 0x0000000a1a087c24 */ /* 0x000fe2000f8e02ff */
[----:B------:R-:W-:Y:S01]  /*1b90*/  UIMAD UR10, UR24, UR34, URZ ;  /* 0x00000022180a72a4 */ /* 0x000fe2000f8e023f */
[----:B------:R-:W-:Y:S01]  /*1ba0*/  IMAD.MOV.U32 R28, RZ, RZ, R30 ;  /* 0x000000ffff1c7224 */ /* 0x000fe200078e001e */
[----:B------:R-:W-:Y:S01]  /*1bb0*/  @!P3 LEA.HI.X R3, R4, R15, R3, 0x1, P5 ;  /* 0x0000000f0403b211 */ /* 0x000fe200028f0c03 */
[----:B------:R-:W-:Y:S01]  /*1bc0*/  IMAD R5, R22, UR11, R8 ;  /* 0x0000000b16057c24 */ /* 0x000fe2000f8e0208 */
[----:B------:R-:W1:Y:S01]  /*1bd0*/  @!P0 LDC.64 R14, c[0x0][0x220] ;  /* 0x00008800ff0e8b82 */ /* 0x000e620000000a00 */
[----:B------:R-:W-:Y:S01]  /*1be0*/  IMAD.U32 R4, RZ, RZ, UR34 ;  /* 0x00000022ff047e24 */ /* 0x000fe2000f8e00ff */
[----:B------:R-:W-:Y:S01]  /*1bf0*/  UIMAD UR10, UR17, UR25, UR10 ;  /* 0x00000019110a72a4 */ /* 0x000fe2000f8e020a */
[----:B------:R4:W-:Y:S01]  /*1c00*/  @!P3 LDGSTS.E.BYPASS.LTC128B.128 [R23+0x3800], desc[UR28][R2.64] ;  /* 0x038000000217bfae */ /* 0x0009e2000b901d5c */
[----:B------:R-:W-:-:S02]  /*1c10*/  IMAD.IADD R29, R31, 0x1, R5 ;  /* 0x000000011f1d7824 */ /* 0x000fc400078e0205 */
[----:B------:R-:W-:Y:S01]  /*1c20*/  IMAD.U32 R5, RZ, RZ, UR7 ;  /* 0x00000007ff057e24 */ /* 0x000fe2000f8e00ff */
[----:B------:R-:W0:Y:S01]  /*1c30*/  LDGDEPBAR ;  /* 0x00000000000079af */ /* 0x000e220000000000 */
[----:B------:R-:W5:Y:S01]  /*1c40*/  @!P6 LDC.64 R8, c[0x0][0x220] ;  /* 0x00008800ff08eb82 */ /* 0x000f620000000a00 */
[----:B------:R-:W-:Y:S02]  /*1c50*/  IMAD.MOV.U32 R0, RZ, RZ, 0x10 ;  /* 0x00000010ff007424 */ /* 0x000fe400078e00ff */
[----:B---3--:R-:W-:Y:S01]  /*1c60*/  IMAD.U32 R6, RZ, RZ, UR6 ;  /* 0x00000006ff067e24 */ /* 0x008fe2000f8e00ff */
[----:B------:R-:W-:Y:S01]  /*1c70*/  STL.64 [R1+0x48], R30 ;  /* 0x0000481e01007387 */ /* 0x000fe20000100a00 */
[----:B------:R-:W-:-:S03]  /*1c80*/  VIADD R217, R212, 0x2020 ;  /* 0x00002020d4d97836 */ /* 0x000fc60000000000 */
[----:B------:R-:W3:Y:S01]  /*1c90*/  @!P1 LDC.64 R18, c[0x0][0x220] ;  /* 0x00008800ff129b82 */ /* 0x000ee20000000a00 */
[----:B------:R-:W-:Y:S01]  /*1ca0*/  STL.64 [R1+0x10], R28 ;  /* 0x0000101c01007387 */ /* 0x000fe20000100a00 */
[----:B----4-:R-:W-:Y:S01]  /*1cb0*/  IMAD.WIDE.U32 R2, R4, UR25, R28 ;  /* 0x0000001904027c25 */ /* 0x010fe2000f8e001c */
[----:B------:R-:W-:-:S05]  /*1cc0*/  DEPBAR.LE SB0, 0x0 ;  /* 0x000080000000791a */ /* 0x000fca0000000000 */
[----:B------:R-:W-:Y:S01]  /*1cd0*/  BAR.SYNC.DEFER_BLOCKING 0x0 ;  /* 0x0000000000007b1d */ /* 0x000fe20000010000 */
[----:B------:R-:W-:Y:S01]  /*1ce0*/  IMAD.U32 R4, RZ, RZ, UR6 ;  /* 0x00000006ff047e24 */ /* 0x000fe2000f8e00ff */
[----:B-----5:R-:W-:Y:S01]  /*1cf0*/  @!P6 LEA R8, P4, R2, R8, 0x1 ;  /* 0x000000080208e211 */ /* 0x020fe200078808ff */
[----:B------:R-:W-:Y:S01]  /*1d00*/  VIADD R3, R3, UR10 ;  /* 0x0000000a03037c36 */ /* 0x000fe20008000000 */
[----:B------:R-:W-:Y:S02]  /*1d10*/  USHF.L.U32 UR10, UR7, 0x6, URZ ;  /* 0x00000006070a7899 */ /* 0x000fe4000800063f */
[----:B------:R-:W-:Y:S01]  /*1d20*/  @!P2 LEA R11, P3, R4, R2, 0x5 ;  /* 0x00000002040ba211 */ /* 0x000fe200078628ff */
[----:B------:R-:W-:Y:S01]  /*1d30*/  IMAD.SHL.U32 R4, R27, 0x20, RZ ;  /* 0x000000201b047824 */ /* 0x000fe200078e00ff */
[----:B------:R-:W-:Y:S02]  /*1d40*/  @!P6 LEA.HI.X R9, R2, R9, R3, 0x1, P4 ;  /* 0x000000090209e211 */ /* 0x000fe400020f0c03 */
[----:B------:R-:W-:Y:S01]  /*1d50*/  @!P2 LEA.HI.X R13, R6, R3, R5, 0x5, P3 ;  /* 0x00000003060da211 */ /* 0x000fe200018f2c05 */
[----:B------:R-:W-:Y:S01]  /*1d60*/  IMAD.U32 R6, RZ, RZ, UR10 ;  /* 0x0000000aff067e24 */ /* 0x000fe2000f8e00ff */
[----:B------:R-:W-:Y:S01]  /*1d70*/  LOP3.LUT R68, R4, 0xffffff00, RZ, 0xc0, !PT ;  /* 0xffffff0004447812 */ /* 0x000fe200078ec0ff */
[----:B------:R-:W-:Y:S01]  /*1d80*/  IMAD.U32 R4, RZ, RZ, UR6 ;  /* 0x00000006ff047e24 */ /* 0x000fe2000f8e00ff */
[----:B------:R-:W-:Y:S01]  /*1d90*/  @!P0 IADD3 R7, P3, R2, UR18, RZ ;  /* 0x0000001202078c10 */ /* 0x000fe2000ff7e0ff */
[----:B------:R-:W-:-:S02]  /*1da0*/  @!UP0 UIMAD UR10, UR7, 0x60, URZ ;  /* 0x00000060070a88a4 */ /* 0x000fc4000f8e023f */
[----:B------:R-:W-:Y:S01]  /*1db0*/  @!P1 IMAD.WIDE.U32 R4, R4, 0x60, R2 ;  /* 0x0000006004049825 */ /* 0x000fe200078e0002 */
[----:B--2---:R-:W-:Y:S01]  /*1dc0*/  @!P2 LEA R2, P4, R11, R16, 0x1 ;  /* 0x000000100b02a211 */ /* 0x004fe200078808ff */
[----:B------:R-:W-:Y:S01]  /*1dd0*/  UISETP.GE.AND UP0, UPT, UR32, 0x2, UPT ;  /* 0x000000022000788c */ /* 0x000fe2000bf06270 */
[----:B------:R-:W-:Y:S01]  /*1de0*/  @!P0 IADD3.X R12, R3, UR19, R6, P3, !PT ;  /* 0x00000013030c8c10 */ /* 0x000fe20009ffe406 */
[----:B------:R-:W-:Y:S01]  /*1df0*/  IMAD R10, R69, 0x200, R68 ;  /* 0x00000200450a7824 */ /* 0x000fe200078e0244 */
[----:B------:R-:W-:Y:S01]  /*1e00*/  @!P2 LEA.HI.X R3, R11, R17, R13, 0x1, P4 ;  /* 0x000000110b03a211 */ /* 0x000fe200020f0c0d */
[----:B------:R-:W-:Y:S01]  /*1e10*/  @!P1 VIADD R5, R5, UR10 ;  /* 0x0000000a05059c36 */ /* 0x000fe20008000000 */
[C---:B-1----:R-:W-:Y:S01]  /*1e20*/  @!P0 LEA R6, P3, R7.reuse, R14, 0x1 ;  /* 0x0000000e07068211 */ /* 0x042fe200078608ff */
[----:B------:R-:W-:Y:S01]  /*1e30*/  @P6 STS [R236+0x4000], RZ ;  /* 0x004000ffec006388 */ /* 0x000fe20000000800 */
[C---:B------:R-:W-:Y:S01]  /*1e40*/  IMAD R10, R70.reuse, 0x20, R10 ;  /* 0x00000020460a7824 */ /* 0x040fe200078e020a */
[----:B------:R-:W-:Y:S01]  /*1e50*/  USHF.L.U32 UR10, UR34, 0x2, URZ ;  /* 0x00000002220a7899 */ /* 0x000fe2000800063f */
[----:B------:R-:W-:Y:S01]  /*1e60*/  @!P0 LEA.HI.X R7, R7, R15, R12, 0x1, P3 ;  /* 0x0000000f07078211 */ /* 0x000fe200018f0c0c */
[----:B------:R-:W-:Y:S01]  /*1e70*/  @P6 STS [R236+0x4004], RZ ;  /* 0x004004ffec006388 */ /* 0x000fe20000000800 */
[----:B------:R-:W-:Y:S01]  /*1e80*/  UIADD3 UR19, UR31, -0x4498517b, URZ ;  /* 0xbb67ae851f137890 */ /* 0x000fe2000fffe03f */
[----:B------:R-:W-:Y:S01]  /*1e90*/  IMAD R204, R70, 0x20, R68 ;  /* 0x0000002046cc7824 */ /* 0x000fe200078e0244 */
[----:B------:R-:W-:Y:S01]  /*1ea0*/  UIADD3 UR11, UR10, 0x2, URZ ;  /* 0x000000020a0b7890 */ /* 0x000fe2000fffe03f */
[----:B------:R-:W-:Y:S04]  /*1eb0*/  @P6 STS.64 [R236+0x4008], RZ ;  /* 0x004008ffec006388 */ /* 0x000fe80000000a00 */
        /* <DEDUP_REMOVED lines=13> */
[----:B------:R2:W-:Y:S01]  /*1f90*/  @!P0 LDGSTS.E.BYPASS.LTC128B.128 [R236+0x5000], desc[UR28][R6.64] ;  /* 0x0500000006ec8fae */ /* 0x0005e2000b901d5c */
[----:B------:R-:W-:-:S03]  /*1fa0*/  LOP3.LUT P0, RZ, R49, 0x2, RZ, 0xc0, !PT ;  /* 0x0000000231ff7812 */ /* 0x000fc6000780c0ff */
[----:B------:R-:W-:Y:S01]  /*1fb0*/  @P1 STS.128 [R236+0x5800], RZ ;  /* 0x005800ffec001388 */ /* 0x000fe20000000c00 */
[----:B---3--:R-:W-:-:S04]  /*1fc0*/  @!P1 LEA R8, P3, R4, R18, 0x1 ;  /* 0x0000001204089211 */ /* 0x008fc800078608ff */
[----:B------:R-:W-:Y:S01]  /*1fd0*/  @!P1 LEA.HI.X R9, R4, R19, R5, 0x1, P3 ;  /* 0x0000001304099211 */ /* 0x000fe200018f0c05 */
[----:B-1----:R-:W-:-:S04]  /*1fe0*/  IMAD.IADD R2, R194, 0x1, R10 ;  /* 0x00000001c2027824 */ /* 0x002fc800078e020a */
[----:B------:R-:W-:Y:S01]  /*1ff0*/  @!PT LDS RZ, [RZ] ;  /* 0x00000000fffff984 */ /* 0x000fe20000000800 */
[----:B------:R-:W-:Y:S01]  /*2000*/  @!PT LDS RZ, [RZ] ;  /* 0x00000000fffff984 */ /* 0x000fe20000000800 */
[----:B------:R-:W-:Y:S01]  /*2010*/  @!PT LDS RZ, [RZ] ;  /* 0x00000000fffff984 */ /* 0x000fe20000000800 */
[----:B------:R1:W-:Y:S01]  /*2020*/  @!P1 LDGSTS.E.BYPASS.LTC128B.128 [R236+0x5800], desc[UR28][R8.64] ;  /* 0x0580000008ec9fae */ /* 0x0003e2000b901d5c */
[----:B------:R-:W-:Y:S01]  /*2030*/  LOP3.LUT P1, RZ, R48, 0x2, RZ, 0xc0, !PT ;  /* 0x0000000230ff7812 */ /* 0x000fe2000782c0ff */
[----:B------:R-:W-:Y:S01]  /*2040*/  IMAD.U32 R3, RZ, RZ, UR15 ;  /* 0x0000000fff037e24 */ /* 0x000fe2000f8e00ff */
[----:B------:R-:W-:Y:S01]  /*2050*/  LEA R215, R2, UR4, 0x1 ;  /* 0x0000000402d77c11 */ /* 0x000fe2000f8e08ff */
[----:B------:R-:W-:Y:S01]  /*2060*/  LDSM.16.M88.4 R12, [R212+0x2000] ;  /* 0x00200000d40c783b */ /* 0x000fe20000000200 */
[----:B------:R-:W-:Y:S01]  /*2070*/  SEL R0, R0, 0xfffffff0, !P1 ;  /* 0xfffffff000007807 */ /* 0x000fe20004800000 */
[----:B------:R-:W-:Y:S02]  /*2080*/  VIADD R2, R212, 0x2000 ;  /* 0x00002000d4027836 */ /* 0x000fe40000000000 */
[----:B--2---:R-:W2:Y:S02]  /*2090*/  LDSM.16.M88.4 R4, [R215+0x1000] ;  /* 0x00100000d704783b */ /* 0x004ea40000000200 */
[----:B------:R-:W-:Y:S01]  /*20a0*/  @P0 VIADD R217, R2, 0xffffffe0 ;  /* 0xffffffe002d90836 */ /* 0x000fe20000000000 */
[----:B------:R-:W-:Y:S01]  /*20b0*/  SHF.R.S32.HI R2, RZ, 0x1f, R56 ;  /* 0x0000001fff027819 */ /* 0x000fe20000011438 */
[----:B------:R-:W3:Y:S01]  /*20c0*/  LDSM.16.M88.4 R40, [R212+0x2400] ;  /* 0x00240000d428783b */ /* 0x000ee20000000200 */
[----:B------:R-:W-:-:S02]  /*20d0*/  IMAD R216, R0, 0x2, R215 ;  /* 0x0000000200d87824 */ /* 0x000fc400078e02d7 */
[----:B------:R-:W-:Y:S01]  /*20e0*/  LEA.HI R2, R2, R56, RZ, 0x2 ;  /* 0x0000003802027211 */ /* 0x000fe200078f10ff */
[----:B------:R-:W4:Y:S03]  /*20f0*/  LDSM.16.M88.4 R36, [R212+0x2800] ;  /* 0x00280000d424783b */ /* 0x000f260000000200 */
[----:B------:R-:W-:Y:S01]  /*2100*/  SHF.R.S32.HI R149, RZ, 0x2, R2 ;  /* 0x00000002ff957819 */ /* 0x000fe20000011402 */
[----:B------:R-:W5:Y:S01]  /*2110*/  LDSM.16.M88.4 R32, [R212+0x2c00] ;  /* 0x002c0000d420783b */ /* 0x000f620000000200 */
[----:B------:R-:W-:-:S03]  /*2120*/  IMAD.U32 R2, RZ, RZ, UR34 ;  /* 0x00000022ff027e24 */ /* 0x000fc6000f8e00ff */
[----:B------:R-:W5:Y:S04]  /*2130*/  LDSM.16.M88.4 R28, [R212+0x3000] ;  /* 0x00300000d41c783b */ /* 0x000f680000000200 */
[----:B------:R-:W5:Y:S04]  /*2140*/  LDSM.16.M88.4 R24, [R212+0x3400] ;  /* 0x00340000d418783b */ /* 0x000f680000000200 */
[----:B------:R-:W5:Y:S04]  /*2150*/  LDSM.16.M88.4 R20, [R212+0x3800] ;  /* 0x00380000d414783b */ /* 0x000f680000000200 */
[----:B------:R-:W5:Y:S04]  /*2160*/  LDSM.16.M88.4 R44, [R212+0x3c00] ;  /* 0x003c0000d42c783b */ /* 0x000f680000000200 */
[----:B-1----:R-:W1:Y:S04]  /*2170*/  LDSM.16.M88.4 R8, [R215] ;  /* 0x00000000d708783b */ /* 0x002e680000000200 */
[----:B------:R-:W-:Y:S01]  /*2180*/  LDSM.16.M88.4 R16, [R216] ;  /* 0x00000000d810783b */ /* 0x000fe20000000200 */
[C---:B--2---:R-:W-:Y:S03]  /*2190*/  HMMA.16816.F32.BF16 R168, R4.reuse, R12, RZ ;  /* 0x0000000c04a8723c */ /* 0x044fe600000418ff */
[----:B------:R-:W-:Y:S04]  /*21a0*/  LDSM.16.M88.4 R48, [R217+0x400] ;  /* 0x00040000d930783b */ /* 0x000fe80000000200 */
[----:B------:R-:W-:Y:S01]  /*21b0*/  STL [R1+0x5c], R149 ;  /* 0x00005c9501007387 */ /* 0x000fe20000100800 */
[C---:B------:R-:W-:Y:S03]  /*21c0*/  HMMA.16816.F32.BF16 R72, R4.reuse, R14, RZ ;  /* 0x0000000e0448723c */ /* 0x040fe600000418ff */
[----:B------:R-:W0:Y:S03]  /*21d0*/  LDGDEPBAR ;  /* 0x00000000000079af */ /* 0x000e260000000000 */
[C---:B---3--:R-:W-:Y:S06]  /*21e0*/  HMMA.16816.F32.BF16 R60, R4.reuse, R40, RZ ;  /* 0x00000028043c723c */ /* 0x048fec00000418ff */
[C---:B----4-:R-:W-:Y:S06]  /*21f0*/  HMMA.16816.F32.BF16 R80, R4.reuse, R36, RZ ;  /* 0x000000240450723c */ /* 0x050fec00000418ff */
[C---:B-----5:R-:W-:Y:S06]  /*2200*/  HMMA.16816.F32.BF16 R100, R4.reuse, R32, RZ ;  /* 0x000000200464723c */ /* 0x060fec00000418ff */
        /* <DEDUP_REMOVED lines=10> */
[----:B------:R-:W-:Y:S06]  /*22b0*/  HMMA.16816.F32.BF16 R200, R4, R46, RZ ;  /* 0x0000002e04c8723c */ /* 0x000fec00000418ff */
[C---:B-1----:R-:W-:Y:S01]  /*22c0*/  HMMA.16816.F32.BF16 R164, R8.reuse, R12, RZ ;  /* 0x0000000c08a4723c */ /* 0x042fe200000418ff */
[----:B------:R-:W-:Y:S01]  /*22d0*/  IMAD.SHL.U32 R6, R57, 0x2, RZ ;  /* 0x0000000239067824 */ /* 0x000fe200078e00ff */
[----:B------:R-:W-:Y:S01]  /*22e0*/  LEA R4, R69, UR14, 0x4 ;  /* 0x0000000e45047c11 */ /* 0x000fe2000f8e20ff */
[----:B------:R-:W-:Y:S01]  /*22f0*/  LDSM.16.M88.4 R56, [R217] ;  /* 0x00000000d938783b */ /* 0x000fe20000000200 */
[----:B------:R-:W-:Y:S01]  /*2300*/  IMAD.U32 R5, RZ, RZ, UR27 ;  /* 0x0000001bff057e24 */ /* 0x000fe2000f8e00ff */
[----:B------:R-:W-:Y:S01]  /*2310*/  UIADD3 UR14, UR10, 0x1, URZ ;  /* 0x000000010a0e7890 */ /* 0x000fe2000fffe03f */
[----:B------:R-:W-:Y:S01]  /*2320*/  HMMA.16816.F32.BF16 R84, R8, R14, RZ ;  /* 0x0000000e0854723c */ /* 0x000fe200000418ff */
[----:B------:R-:W1:Y:S01]  /*2330*/  LDSM.16.M88.4 R12, [R216+0x1000] ;  /* 0x00100000d80c783b */ /* 0x000e620000000200 */
[----:B------:R-:W-:Y:S01]  /*2340*/  IMAD R242, R5, 0x8, R69 ;  /* 0x0000000805f27824 */ /* 0x000fe200078e0245 */
[----:B------:R-:W-:-:S02]  /*2350*/  IADD3 R4, R4, 0x1, R149 ;  /* 0x0000000104047810 */ /* 0x000fc40007ffe095 */
[----:B------:R-:W-:Y:S01]  /*2360*/  LOP3.LUT R6, R6, 0x6, RZ, 0xc0, !PT ;  /* 0x0000000606067812 */ /* 0x000fe200078ec0ff */
[----:B------:R-:W-:Y:S01]  /*2370*/  HMMA.16816.F32.BF16 R52, R8, R40, RZ ;  /* 0x000000280834723c */ /* 0x000fe200000418ff */
[----:B------:R-:W-:Y:S01]  /*2380*/  IADD3 R7, R4, UR13, -R3 ;  /* 0x0000000d04077c10 */ /* 0x000fe2000fffe803 */
[----:B------:R-:W-:-:S04]  /*2390*/  IMAD.WIDE.U32 R4, R148, -0x2daee0ad, RZ ;  /* 0xd2511f5394047825 */ /* 0x000fc800078e00ff */
[----:B------:R-:W-:Y:S01]  /*23a0*/  HMMA.16816.F32.BF16 R92, R8, R42, RZ ;  /* 0x0000002a085c723c */ /* 0x000fe200000418ff */
[----:B------:R-:W-:Y:S01]  /*23b0*/  IMAD.U32 R3, RZ, RZ, UR10 ;  /* 0x0000000aff037e24 */ /* 0x000fe2000f8e00ff */
[----:B------:R-:W-:Y:S01]  /*23c0*/  UIADD3 UR10, UR10, 0x3, URZ ;  /* 0x000000030a0a7890 */ /* 0x000fe2000fffe03f */
[----:B------:R-:W-:-:S03]  /*23d0*/  IMAD.WIDE.U32 R238, R242, -0x326172a9, RZ ;  /* 0xcd9e8d57f2ee7825 */ /* 0x000fc600078e00ff */
[----:B------:R-:W-:Y:S01]  /*23e0*/  HMMA.16816.F32.BF16 R64, R8, R36, RZ ;  /* 0x000000240840723c */ /* 0x000fe200000418ff */
[----:B------:R-:W-:Y:S01]  /*23f0*/  IMAD R2, R2, 0x80, R6 ;  /* 0x0000008002027824 */ /* 0x000fe200078e0206 */
[----:B------:R-:W-:-:S04]  /*2400*/  LOP3.LUT R193, R5, UR31, R3, 0x96, !PT ;  /* 0x0000001f05c17c12 */ /* 0x000fc8000f8e9603 */
[C---:B------:R-:W-:Y:S06]  /*2410*/  HMMA.16816.F32.BF16 R108, R8.reuse, R38, RZ ;  /* 0x00000026086c723c */ /* 0x040fec00000418ff */
[C---:B------:R-:W-:Y:S06]  /*2420*/  HMMA.16816.F32.BF16 R76, R8.reuse, R32, RZ ;  /* 0x00000020084c723c */ /* 0x040fec00000418ff */
[C---:B------:R-:W-:Y:S01]  /*2430*/  HMMA.16816.F32.BF16 R120, R8.reuse, R34, RZ ;  /* 0x000000220878723c */ /* 0x040fe200000418ff */
[----:B------:R-:W2:Y:S05]  /*2440*/  LDSM.16.M88.4 R32, [R217+0xc00] ;  /* 0x000c0000d920783b */ /* 0x000eaa0000000200 */
[C---:B------:R-:W-:Y:S06]  /*2450*/  HMMA.16816.F32.BF16 R88, R8.reuse, R28, RZ ;  /* 0x0000001c0858723c */ /* 0x040fec00000418ff */
[C---:B------:R-:W-:Y:S06]  /*2460*/  HMMA.16816.F32.BF16 R136, R8.reuse, R30, RZ ;  /* 0x0000001e0888723c */ /* 0x040fec00000418ff */
[C---:B------:R-:W-:Y:S06]  /*2470*/  HMMA.16816.F32.BF16 R104, R8.reuse, R24, RZ ;  /* 0x000000180868723c */ /* 0x040fec00000418ff */
[C---:B------:R-:W-:Y:S01]  /*2480*/  HMMA.16816.F32.BF16 R152, R8.reuse, R26, RZ ;  /* 0x0000001a0898723c */ /* 0x040fe200000418ff */
[----:B------:R-:W-:Y:S05]  /*2490*/  LDSM.16.M88.4 R24, [R217+0x1000] ;  /* 0x00100000d918783b */ /* 0x000fea0000000200 */
[C---:B------:R-:W-:Y:S06]  /*24a0*/  HMMA.16816.F32.BF16 R132, R8.reuse, R20, RZ ;  /* 0x000000140884723c */ /* 0x040fec00000418ff */
[C---:B------:R-:W-:Y:S01]  /*24b0*/  HMMA.16816.F32.BF16 R156, R8.reuse, R22, RZ ;  /* 0x00000016089c723c */ /* 0x040fe200000418ff */
[----:B------:R-:W3:Y:S05]  /*24c0*/  LDSM.16.M88.4 R20, [R217+0x800] ;  /* 0x00080000d914783b */ /* 0x000eea0000000200 */
[C---:B------:R-:W-:Y:S06]  /*24d0*/  HMMA.16816.F32.BF16 R140, R8.reuse, R44, RZ ;  /* 0x0000002c088c723c */ /* 0x040fec00000418ff */
[----:B------:R-:W-:Y:S06]  /*24e0*/  HMMA.16816.F32.BF16 R144, R8, R46, RZ ;  /* 0x0000002e0890723c */ /* 0x000fec00000418ff */
[----:B-1----:R-:W-:Y:S01]  /*24f0*/  HMMA.16816.F32.BF16 R28, R12, R58, R72 ;  /* 0x0000003a0c1c723c */ /* 0x002fe20000041848 */
[----:B------:R-:W-:Y:S01]  /*2500*/  VIADD R9, R242, 0x4 ;  /* 0x00000004f2097836 */ /* 0x000fe20000000000 */
[----:B------:R-:W-:Y:S01]  /*2510*/  LOP3.LUT R8, R71, UR30, RZ, 0x3c, !PT ;  /* 0x0000001e47087c12 */ /* 0x000fe2000f8e3cff */
[----:B------:R-:W-:-:S02]  /*2520*/  VIADD R10, R2, 0x9 ;  /* 0x00000009020a7836 */ /* 0x000fc40000000000 */
[----:B------:R-:W-:Y:S01]  /*2530*/  IMAD.WIDE.U32 R240, R9, -0x326172a9, RZ ;  /* 0xcd9e8d5709f07825 */ /* 0x000fe200078e00ff */
[-C--:B------:R-:W-:Y:S01]  /*2540*/  LOP3.LUT R6, R239, R8.reuse, RZ, 0x3c, !PT ;  /* 0x00000008ef067212 */ /* 0x080fe200078e3cff */
[----:B------:R1:W-:Y:S01]  /*2550*/  STL [R1+0xc], R8 ;  /* 0x00000c0801007387 */ /* 0x0003e20000100800 */
[----:B------:R-:W-:Y:S01]  /*2560*/  HMMA.16816.F32.BF16 R44, R16, R48, R52 ;  /* 0x00000030102c723c */ /* 0x000fe20000041834 */
[----:B------:R-:W-:Y:S01]  /*2570*/  IMAD.U32 R9, RZ, RZ, UR14 ;  /* 0x0000000eff097e24 */ /* 0x000fe2000f8e00ff */
[----:B------:R-:W-:Y:S01]  /*2580*/  LOP3.LUT R3, R241, R8, RZ, 0x3c, !PT ;  /* 0x00000008f1037212 */ /* 0x000fe200078e3cff */
[----:B------:R-:W-:-:S03]  /*2590*/  IMAD.WIDE.U32 R148, R6, -0x2daee0ad, RZ ;  /* 0xd2511f5306947825 */ /* 0x000fc600078e00ff */
[----:B------:R-:W-:Y:S01]  /*25a0*/  LOP3.LUT R195, R5, UR31, R9, 0x96, !PT ;  /* 0x0000001f05c37c12 */ /* 0x000fe2000f8e9609 */
[----:B------:R-:W-:Y:S01]  /*25b0*/  IMAD.U32 R6, RZ, RZ, UR10 ;  /* 0x0000000aff067e24 */ /* 0x000fe2000f8e00ff */
[----:B------:R-:W-:Y:S01]  /*25c0*/  HMMA.16816.F32.BF16 R36, R12, R48, R60 ;  /* 0x000000300c24723c */ /* 0x000fe2000004183c */
[----:B------:R-:W-:Y:S01]  /*25d0*/  IMAD.WIDE.U32 R150, R3, -0x2daee0ad, RZ ;  /* 0xd2511f5303967825 */ /* 0x000fe200078e00ff */
[----:B------:R-:W-:Y:S02]  /*25e0*/  LOP3.LUT R192, R149, UR19, R4, 0x96, !PT ;  /* 0x0000001395c07c12 */ /* 0x000fe4000f8e9604 */
[----:B------:R-:W-:Y:S01]  /*25f0*/  LOP3.LUT R246, R5, UR31, R6, 0x96, !PT ;  /* 0x0000001f05f67c12 */ /* 0x000fe2000f8e9606 */
[----:B------:R-:W-:Y:S01]  /*2600*/  VIADD R3, R7, UR12 ;  /* 0x0000000c07037c36 */ /* 0x000fe20008000000 */
[----:B------:R-:W-:Y:S01]  /*2610*/  LOP3.LUT R196, R151, UR19, R4, 0x96, !PT ;  /* 0x0000001397c47c12 */ /* 0x000fe2000f8e9604 */
[----:B------:R-:W-:Y:S01]  /*2620*/  VIADD R9, R2, 0x8 ;  /* 0x0000000802097836 */ /* 0x000fe20000000000 */
[----:B------:R-:W-:Y:S01]  /*2630*/  HMMA.16816.F32.BF16 R40, R16, R58, R84 ;  /* 0x0000003a1028723c */ /* 0x000fe20000041854 */
[----:B------:R-:W-:-:S02]  /*2640*/  IMAD.MOV.U32 R4, RZ, RZ, 0x48 ;  /* 0x00000048ff047424 */ /* 0x000fc400078e00ff */
[----:B------:R-:W-:Y:S02]  /*2650*/  IMAD.MOV.U32 R6, RZ, RZ, 0x8 ;  /* 0x00000008ff067424 */ /* 0x000fe400078e00ff */
[C---:B------:R-:W-:Y:S01]  /*2660*/  VIADD R7, R2.reuse, 0x1 ;  /* 0x0000000102077836 */ /* 0x040fe20000000000 */
[C---:B------:R-:W-:Y:S01]  /*2670*/  VIADDMNMX R4, R3.reuse, R4, UR13, PT ;  /* 0x0000000d03047e46 */ /* 0x040fe2000b800104 */
[----:B--2---:R-:W-:Y:S01]  /*2680*/  HMMA.16816.F32.BF16 R60, R12, R32, R100 ;  /* 0x000000200c3c723c */ /* 0x004fe20000041864 */
[----:B-1----:R-:W-:Y:S01]  /*2690*/  IMAD.U32 R8, RZ, RZ, UR11 ;  /* 0x0000000bff087e24 */ /* 0x002fe2000f8e00ff */
[----:B------:R-:W-:Y:S01]  /*26a0*/  VIADDMNMX R6, R3, R6, UR13, PT ;  /* 0x0000000d03067e46 */ /* 0x000fe2000b800106 */
[----:B------:R-:W-:Y:S01]  /*26b0*/  VIADD R11, R2, 0x29 ;  /* 0x00000029020b7836 */ /* 0x000fe20000000000 */
[----:B------:R-:W-:Y:S02]  /*26c0*/  ISETP.GE.AND P2, PT, R9, R4, PT ;  /* 0x000000040900720c */ /* 0x000fe40003f46270 */
[----:B------:R-:W-:Y:S01]  /*26d0*/  LOP3.LUT R245, R5, UR31, R8, 0x96, !PT ;  /* 0x0000001f05f57c12 */ /* 0x000fe2000f8e9608 */
[----:B------:R-:W-:Y:S01]  /*26e0*/  IMAD.MOV.U32 R8, RZ, RZ, 0x40 ;  /* 0x00000040ff087424 */ /* 0x000fe200078e00ff */
[----:B------:R-:W-:Y:S01]  /*26f0*/  FSEL R178, R30, -INF , !P2 ;  /* 0xff8000001eb27808 */ /* 0x000fe20005000000 */
[----:B---3--:R-:W-:Y:S01]  /*2700*/  HMMA.16816.F32.BF16 R64, R16, R20, R64 ;  /* 0x000000141040723c */ /* 0x008fe20000041840 */
[----:B------:R-:W-:-:S02]  /*2710*/  ISETP.GE.AND P0, PT, R7, R6, PT ;  /* 0x000000060700720c */ /* 0x000fc40003f06270 */
[C---:B------:R-:W-:Y:S01]  /*2720*/  VIADDMNMX R5, R3.reuse, R8, UR13, PT ;  /* 0x0000000d03057e46 */ /* 0x040fe2000b800108 */
[----:B------:R-:W-:Y:S01]  /*2730*/  VIADD R8, R2, 0x10 ;  /* 0x0000001002087836 */ /* 0x000fe20000000000 */
[----:B------:R-:W-:Y:S01]  /*2740*/  VIMNMX R3, R3, UR13, PT ;  /* 0x0000000d03037c48 */ /* 0x000fe2000bfe0100 */
[----:B------:R-:W-:Y:S01]  /*2750*/  HMMA.16816.F32.BF16 R52, R12, R20, R80 ;  /* 0x000000140c34723c */ /* 0x000fe20000041850 */
[-C--:B------:R-:W-:Y:S02]  /*2760*/  ISETP.GE.AND P1, PT, R9, R5.reuse, PT ;  /* 0x000000050900720c */ /* 0x080fe40003f26270 */
[----:B------:R-:W-:Y:S02]  /*2770*/  ISETP.GE.AND P3, PT, R10, R5, PT ;  /* 0x000000050a00720c */ /* 0x000fe40003f66270 */
[----:B------:R-:W-:Y:S01]  /*2780*/  FSEL R176, R28, -INF , !P1 ;  /* 0xff8000001cb07808 */ /* 0x000fe20004800000 */
[----:B------:R-:W-:Y:S01]  /*2790*/  HMMA.16816.F32.BF16 R72, R16, R24, R88 ;  /* 0x000000181048723c */ /* 0x000fe20000041858 */
[----:B------:R-:W-:Y:S01]  /*27a0*/  ISETP.GE.AND P1, PT, R10, R4, PT ;  /* 0x000000040a00720c */ /* 0x000fe20003f26270 */
[----:B------:R-:W-:Y:S01]  /*27b0*/  VIADD R20, R2, 0x19 ;  /* 0x0000001902147836 */ /* 0x000fe20000000000 */
[----:B------:R-:W-:-:S02]  /*27c0*/  FSEL R177, R29, -INF , !P3 ;  /* 0xff8000001db17808 */ /* 0x000fc40005800000 */
[----:B------:R-:W-:Y:S01]  /*27d0*/  FSEL R179, R31, -INF , !P1 ;  /* 0xff8000001fb37808 */ /* 0x000fe20004800000 */
[----:B------:R-:W-:Y:S01]  /*27e0*/  HMMA.16816.F32.BF16 R76, R16, R32, R76 ;  /* 0x00000020104c723c */ /* 0x000fe2000004184c */
[-C--:B------:R-:W-:Y:S02]  /*27f0*/  ISETP.GE.AND P1, PT, R8, R3.reuse, PT ;  /* 0x000000030800720c */ /* 0x080fe40003f26270 */
[C---:B------:R-:W-:Y:S02]  /*2800*/  ISETP.GE.AND P5, PT, R7.reuse, R3, PT ;  /* 0x000000030700720c */ /* 0x040fe40003fa6270 */
[C---:B------:R-:W-:Y:S01]  /*2810*/  ISETP.GE.AND P6, PT, R7.reuse, R5, PT ;  /* 0x000000050700720c */ /* 0x040fe20003fc6270 */
[----:B------:R-:W-:Y:S01]  /*2820*/  HMMA.16816.F32.BF16 R28, R12, R50, R96 ;  /* 0x000000320c1c723c */ /* 0x000fe20000041860 */
[----:B------:R-:W-:Y:S01]  /*2830*/  ISETP.GE.AND P4, PT, R7, R4, PT ;  /* 0x000000040700720c */ /* 0x000fe20003f86270 */
[----:B------:R-:W-:Y:S01]  /*2840*/  VIADD R7, R2, 0x11 ;  /* 0x0000001102077836 */ /* 0x000fe20000000000 */
[----:B------:R-:W-:-:S02]  /*2850*/  ISETP.GE.AND P2, PT, R8, R6, PT ;  /* 0x000000060800720c */ /* 0x000fc40003f46270 */
[----:B------:R-:W-:Y:S01]  /*2860*/  ISETP.GE.AND P3, PT, R8, R5, PT ;  /* 0x000000050800720c */ /* 0x000fe20003f66270 */
[----:B------:R-:W-:Y:S01]  /*2870*/  HMMA.16816.F32.BF16 R68, R12, R24, R116 ;  /* 0x000000180c44723c */ /* 0x000fe20000041874 */
[----:B------:R-:W-:Y:S02]  /*2880*/  FSEL R97, R44, -INF , !P1 ;  /* 0xff8000002c617808 */ /* 0x000fe40004800000 */
[----:B------:R-:W-:Y:S01]  /*2890*/  ISETP.GE.AND P1, PT, R8, R4, PT ;  /* 0x000000040800720c */ /* 0x000fe20003f26270 */
[----:B------:R-:W-:Y:S01]  /*28a0*/  VIADD R8, R2, 0x20 ;  /* 0x0000002002087836 */ /* 0x000fe20000000000 */
[----:B------:R-:W-:Y:S02]  /*28b0*/  FSEL R198, R46, -INF , !P2 ;  /* 0xff8000002ec67808 */ /* 0x000fe40005000000 */
[----:B------:R-:W-:Y:S02]  /*28c0*/  FSEL R103, R38, -INF , !P1 ;  /* 0xff80000026677808 */ /* 0x000fe40004800000 */
[----:B------:R-:W-:-:S02]  /*28d0*/  ISETP.GE.AND P2, PT, R7, R3, PT ;  /* 0x000000030700720c */ /* 0x000fc40003f46270 */
[C---:B------:R-:W-:Y:S02]  /*28e0*/  ISETP.GE.AND P1, PT, R7.reuse, R5, PT ;  /* 0x000000050700720c */ /* 0x040fe40003f26270 */
[----:B------:R-:W-:Y:S02]  /*28f0*/  FSEL R98, R36, -INF , !P3 ;  /* 0xff80000024627808 */ /* 0x000fe40005800000 */
[----:B------:R-:W-:Y:S02]  /*2900*/  ISETP.GE.AND P3, PT, R7, R6, PT ;  /* 0x000000060700720c */ /* 0x000fe40003f66270 */
[----:B------:R-:W-:Y:S02]  /*2910*/  FSEL R96, R45, -INF , !P2 ;  /* 0xff8000002d607808 */ /* 0x000fe40005000000 */
[----:B------:R-:W-:Y:S02]  /*2920*/  FSEL R99, R37, -INF , !P1 ;  /* 0xff80000025637808 */ /* 0x000fe40004800000 */
[----:B------:R-:W-:Y:S01]  /*2930*/  ISETP.GE.AND P2, PT, R7, R4, PT ;  /* 0x000000040700720c */ /* 0x000fe20003f46270 */
[----:B------:R-:W-:Y:S01]  /*2940*/  VIADD R7, R2, 0x21 ;  /* 0x0000002102077836 */ /* 0x000fe20000000000 */
[----:B------:R-:W-:-:S02]  /*2950*/  ISETP.GE.AND P1, PT, R9, R6, PT ;  /* 0x000000060900720c */ /* 0x000fc40003f26270 */
[----:B------:R-:W-:Y:S02]  /*2960*/  FSEL R199, R47, -INF , !P3 ;  /* 0xff8000002fc77808 */ /* 0x000fe40005800000 */
[C---:B------:R-:W-:Y:S01]  /*2970*/  HMMA.16816.F32.BF16 R44, R16.reuse, R50, R92 ;  /* 0x00000032102c723c */ /* 0x040fe2000004185c */
[----:B------:R-:W-:Y:S01]  /*2980*/  ISETP.GE.AND P3, PT, R9, R3, PT ;  /* 0x000000030900720c */ /* 0x000fe20003f66270 */
[----:B------:R-:W-:Y:S01]  /*2990*/  VIADD R9, R2, 0x18 ;  /* 0x0000001802097836 */ /* 0x000fe20000000000 */
[----:B------:R-:W-:Y:S02]  /*29a0*/  FSEL R197, R39, -INF , !P2 ;  /* 0xff80000027c57808 */ /* 0x000fe40005000000 */
[----:B------:R-:W1:Y:S01]  /*29b0*/  LDSM.16.M88.4 R36, [R217+0x1400] ;  /* 0x00140000d924783b */ /* 0x000e620000000200 */
[----:B------:R-:W-:Y:S01]  /*29c0*/  FSEL R87, R40, -INF , !P3 ;  /* 0xff80000028577808 */ /* 0x000fe20005800000 */
[----:B------:R-:W-:Y:S01]  /*29d0*/  HMMA.16816.F32.BF16 R48, R16, R22, R108 ;  /* 0x000000161030723c */ /* 0x000fe2000004186c */
[----:B------:R-:W-:-:S02]  /*29e0*/  FSEL R92, R42, -INF , !P1 ;  /* 0xff8000002a5c7808 */ /* 0x000fc40004800000 */
[CC--:B------:R-:W-:Y:S02]  /*29f0*/  ISETP.GE.AND P1, PT, R20.reuse, R5.reuse, PT ;  /* 0x000000051400720c */ /* 0x0c0fe40003f26270 */
[----:B------:R-:W-:Y:S02]  /*2a00*/  ISETP.GE.AND P3, PT, R9, R5, PT ;  /* 0x000000050900720c */ /* 0x000fe40003f66270 */
[----:B------:R-:W-:Y:S02]  /*2a10*/  FSEL R95, R29, -INF , !P1 ;  /* 0xff8000001d5f7808 */ /* 0x000fe40004800000 */
[-C--:B------:R-:W-:Y:S02]  /*2a20*/  ISETP.GE.AND P1, PT, R20, R4.reuse, PT ;  /* 0x000000041400720c */ /* 0x080fe40003f26270 */
[----:B------:R-:W-:Y:S02]  /*2a30*/  ISETP.GE.AND P2, PT, R9, R4, PT ;  /* 0x000000040900720c */ /* 0x000fe40003f46270 */
[----:B------:R-:W-:-:S02]  /*2a40*/  FSEL R93, R28, -INF , !P3 ;  /* 0xff8000001c5d7808 */ /* 0x000fc40005800000 */
[----:B------:R-:W-:Y:S02]  /*2a50*/  FSEL R102, R31, -INF , !P1 ;  /* 0xff8000001f667808 */ /* 0x000fe40004800000 */
[-C--:B------:R-:W-:Y:S02]  /*2a60*/  ISETP.GE.AND P3, PT, R10, R3.reuse, PT ;  /* 0x000000030a00720c */ /* 0x080fe40003f66270 */
[----:B------:R-:W-:Y:S02]  /*2a70*/  FSEL R100, R30, -INF , !P2 ;  /* 0xff8000001e647808 */ /* 0x000fe40005000000 */
[----:B------:R-:W-:Y:S01]  /*2a80*/  ISETP.GE.AND P1, PT, R8, R3, PT ;  /* 0x000000030800720c */ /* 0x000fe20003f26270 */
[----:B------:R-:W-:Y:S01]  /*2a90*/  HMMA.16816.F32.BF16 R28, R12, R22, R112 ;  /* 0x000000160c1c723c */ /* 0x000fe20000041870 */
[----:B------:R-:W-:Y:S01]  /*2aa0*/  ISETP.GE.AND P2, PT, R10, R6, PT ;  /* 0x000000060a00720c */ /* 0x000fe20003f46270 */
[----:B------:R-:W-:Y:S01]  /*2ab0*/  VIADD R10, R2, 0x38 ;  /* 0x00000038020a7836 */ /* 0x000fe20000000000 */
[----:B------:R-:W-:-:S02]  /*2ac0*/  FSEL R86, R41, -INF , !P3 ;  /* 0xff80000029567808 */ /* 0x000fc40005800000 */
[----:B------:R-:W-:Y:S02]  /*2ad0*/  FSEL R205, R64, -INF , !P1 ;  /* 0xff80000040cd7808 */ /* 0x000fe40004800000 */
[----:B------:R-:W-:Y:S02]  /*2ae0*/  FSEL R88, R43, -INF , !P2 ;  /* 0xff8000002b587808 */ /* 0x000fe40005000000 */
[C---:B------:R-:W-:Y:S01]  /*2af0*/  ISETP.GE.AND P3, PT, R8.reuse, R5, PT ;  /* 0x000000050800720c */ /* 0x040fe20003f66270 */
[----:B------:R-:W2:Y:S01]  /*2b00*/  LDSM.16.M88.4 R40, [R217+0x1c00] ;  /* 0x001c0000d928783b */ /* 0x000ea20000000200 */
[C---:B------:R-:W-:Y:S02]  /*2b10*/  ISETP.GE.AND P1, PT, R8.reuse, R4, PT ;  /* 0x000000040800720c */ /* 0x040fe40003f26270 */
[----:B------:R-:W-:Y:S01]  /*2b20*/  ISETP.GE.AND P2, PT, R8, R6, PT ;  /* 0x000000060800720c */ /* 0x000fe20003f46270 */
[----:B------:R-:W-:Y:S01]  /*2b30*/  VIADD R8, R2, 0x30 ;  /* 0x0000003002087836 */ /* 0x000fe20000000000 */
[----:B------:R-:W-:Y:S01]  /*2b40*/  FSEL R112, R52, -INF , !P3 ;  /* 0xff80000034707808 */ /* 0x000fe20005800000 */
[----:B-1----:R-:W-:Y:S01]  /*2b50*/  HMMA.16816.F32.BF16 R80, R16, R36, R104 ;  /* 0x000000241050723c */ /* 0x002fe20000041868 */
[----:B------:R-:W-:-:S02]  /*2b60*/  FSEL R114, R54, -INF , !P1 ;  /* 0xff80000036727808 */ /* 0x000fc40004800000 */
[----:B------:R-:W-:Y:S02]  /*2b70*/  FSEL R206, R66, -INF , !P2 ;  /* 0xff80000042ce7808 */ /* 0x000fe40005000000 */
[C---:B------:R-:W-:Y:S02]  /*2b80*/  ISETP.GE.AND P3, PT, R7.reuse, R6, PT ;  /* 0x000000060700720c */ /* 0x040fe40003f66270 */
[C---:B------:R-:W-:Y:S02]  /*2b90*/  ISETP.GE.AND P1, PT, R7.reuse, R5, PT ;  /* 0x000000050700720c */ /* 0x040fe40003f26270 */
[----:B------:R-:W-:Y:S02]  /*2ba0*/  ISETP.GE.AND P2, PT, R7, R3, PT ;  /* 0x000000030700720c */ /* 0x000fe40003f46270 */
[----:B------:R-:W-:Y:S02]  /*2bb0*/  FSEL R207, R67, -INF , !P3 ;  /* 0xff80000043cf7808 */ /* 0x000fe40005800000 */
[----:B------:R-:W-:-:S02]  /*2bc0*/  FSEL R113, R53, -INF , !P1 ;  /* 0xff80000035717808 */ /* 0x000fc40004800000 */
[----:B------:R-:W-:Y:S02]  /*2bd0*/  FSEL R119, R65, -INF , !P2 ;  /* 0xff80000041777808 */ /* 0x000fe40005000000 */
[C---:B------:R-:W-:Y:S01]  /*2be0*/  ISETP.GE.AND P3, PT, R9.reuse, R3, PT ;  /* 0x000000030900720c */ /* 0x040fe20003f66270 */
[----:B------:R-:W-:Y:S01]  /*2bf0*/  HMMA.16816.F32.BF16 R64, R12, R36, R128 ;  /* 0x000000240c40723c */ /* 0x000fe20000041880 */
[----:B------:R-:W-:Y:S01]  /*2c00*/  ISETP.GE.AND P1, PT, R9, R6, PT ;  /* 0x000000060900720c */ /* 0x000fe20003f26270 */
[C---:B------:R-:W-:Y:S01]  /*2c10*/  VIADD R9, R2.reuse, 0x28 ;  /* 0x0000002802097836 */ /* 0x040fe20000000000 */
[----:B------:R-:W-:Y:S01]  /*2c20*/  ISETP.GE.AND P2, PT, R7, R4, PT ;  /* 0x000000040700720c */ /* 0x000fe20003f46270 */
[----:B------:R-:W-:Y:S01]  /*2c30*/  VIADD R7, R2, 0x31 ;  /* 0x0000003102077836 */ /* 0x000fe20000000000 */
[----:B------:R-:W-:Y:S02]  /*2c40*/  FSEL R85, R44, -INF , !P3 ;  /* 0xff8000002c557808 */ /* 0x000fe40005800000 */
[----:B------:R-:W-:-:S02]  /*2c50*/  FSEL R115, R55, -INF , !P2 ;  /* 0xff80000037737808 */ /* 0x000fc40005000000 */
[-C--:B------:R-:W-:Y:S01]  /*2c60*/  ISETP.GE.AND P3, PT, R9, R5.reuse, PT ;  /* 0x000000050900720c */ /* 0x080fe20003f66270 */
[-C--:B------:R-:W-:Y:S01]  /*2c70*/  HMMA.16816.F32.BF16 R52, R16, R56.reuse, R164 ;  /* 0x000000381034723c */ /* 0x080fe200000418a4 */
[----:B------:R-:W-:Y:S02]  /*2c80*/  FSEL R101, R46, -INF , !P1 ;  /* 0xff8000002e657808 */ /* 0x000fe40004800000 */
[----:B------:R-:W-:Y:S02]  /*2c90*/  ISETP.GE.AND P2, PT, R11, R5, PT ;  /* 0x000000050b00720c */ /* 0x000fe40003f46270 */
[----:B------:R-:W-:Y:S01]  /*2ca0*/  ISETP.GE.AND P1, PT, R9, R4, PT ;  /* 0x000000040900720c */ /* 0x000fe20003f26270 */
[----:B------:R-:W-:Y:S01]  /*2cb0*/  HMMA.16816.F32.BF16 R56, R12, R56, R168 ;  /* 0x000000380c38723c */ /* 0x000fe200000418a8 */
[----:B------:R-:W-:Y:S02]  /*2cc0*/  FSEL R108, R28, -INF , !P3 ;  /* 0xff8000001c6c7808 */ /* 0x000fe40005800000 */
[----:B------:R-:W-:-:S02]  /*2cd0*/  FSEL R109, R29, -INF , !P2 ;  /* 0xff8000001d6d7808 */ /* 0x000fc40005000000 */
[----:B------:R-:W-:Y:S02]  /*2ce0*/  ISETP.GE.AND P3, PT, R20, R3, PT ;  /* 0x000000031400720c */ /* 0x000fe40003f66270 */
[----:B------:R-:W-:Y:S02]  /*2cf0*/  FSEL R110, R30, -INF , !P1 ;  /* 0xff8000001e6e7808 */ /* 0x000fe40004800000 */
[----:B------:R-:W-:Y:S02]  /*2d00*/  ISETP.GE.AND P2, PT, R20, R6, PT ;  /* 0x000000061400720c */ /* 0x000fe40003f46270 */
[----:B------:R-:W-:Y:S01]  /*2d10*/  ISETP.GE.AND P1, PT, R11, R4, PT ;  /* 0x000000040b00720c */ /* 0x000fe20003f26270 */
[----:B------:R-:W-:Y:S01]  /*2d20*/  HMMA.16816.F32.BF16 R20, R12, R34, R124 ;  /* 0x000000220c14723c */ /* 0x000fe2000004187c */
[----:B------:R-:W-:Y:S02]  /*2d30*/  FSEL R91, R47, -INF , !P2 ;  /* 0xff8000002f5b7808 */ /* 0x000fe40005000000 */
[----:B------:R-:W-:-:S02]  /*2d40*/  FSEL R106, R31, -INF , !P1 ;  /* 0xff8000001f6a7808 */ /* 0x000fc40004800000 */
[C---:B------:R-:W-:Y:S01]  /*2d50*/  ISETP.GE.AND P2, PT, R8.reuse, R3, PT ;  /* 0x000000030800720c */ /* 0x040fe20003f46270 */
[----:B------:R-:W-:Y:S01]  /*2d60*/  HMMA.16816.F32.BF16 R32, R16, R34, R120 ;  /* 0x000000221020723c */ /* 0x000fe20000041878 */
[----:B------:R-:W-:Y:S01]  /*2d70*/  ISETP.GE.AND P1, PT, R8, R6, PT ;  /* 0x000000060800720c */ /* 0x000fe20003f26270 */
[----:B------:R-:W1:Y:S01]  /*2d80*/  LDSM.16.M88.4 R28, [R217+0x1800] ;  /* 0x00180000d91c783b */ /* 0x000e620000000200 */
[----:B------:R-:W-:Y:S01]  /*2d90*/  FSEL R84, R45, -INF , !P3 ;  /* 0xff8000002d547808 */ /* 0x000fe20005800000 */
[----:B------:R-:W-:-:S04]  /*2da0*/  DEPBAR.LE SB0, 0x0 ;  /* 0x000080000000791a */ /* 0x000fc80000000000 */
[----:B------:R-:W-:Y:S01]  /*2db0*/  FSEL R118, R76, -INF , !P2 ;  /* 0xff8000004c767808 */ /* 0x000fe20005000000 */
[-C--:B------:R-:W-:Y:S01]  /*2dc0*/  HMMA.16816.F32.BF16 R44, R16, R38.reuse, R152 ;  /* 0x00000026102c723c */ /* 0x080fe20000041898 */
[----:B------:R-:W-:Y:S01]  /*2dd0*/  BAR.SYNC.DEFER_BLOCKING 0x0 ;  /* 0x0000000000007b1d */ /* 0x000fe20000010000 */
[C---:B------:R-:W-:Y:S02]  /*2de0*/  ISETP.GE.AND P3, PT, R8.reuse, R5, PT ;  /* 0x000000050800720c */ /* 0x040fe40003f66270 */
[----:B------:R-:W-:Y:S01]  /*2df0*/  ISETP.GE.AND P2, PT, R8, R4, PT ;  /* 0x000000040800720c */ /* 0x000fe20003f46270 */
[----:B------:R-:W-:Y:S01]  /*2e00*/  VIADD R8, R2, 0x40 ;  /* 0x0000004002087836 */ /* 0x000fe20000000000 */
[----:B------:R-:W-:Y:S01]  /*2e10*/  FSEL R220, R78, -INF , !P1 ;  /* 0xff8000004edc7808 */ /* 0x000fe20004800000 */
[----:B------:R-:W-:Y:S01]  /*2e20*/  HMMA.16816.F32.BF16 R36, R12, R38, R184 ;  /* 0x000000260c24723c */ /* 0x000fe200000418b8 */
[----:B------:R-:W-:Y:S02]  /*2e30*/  ISETP.GE.AND P1, PT, R7, R3, PT ;  /* 0x000000030700720c */ /* 0x000fe40003f26270 */
[----:B------:R-:W-:-:S02]  /*2e40*/  FSEL R130, R60, -INF , !P3 ;  /* 0xff8000003c827808 */ /* 0x000fc40005800000 */
[----:B------:R-:W-:Y:S02]  /*2e50*/  FSEL R219, R62, -INF , !P2 ;  /* 0xff8000003edb7808 */ /* 0x000fe40005000000 */
[C---:B------:R-:W-:Y:S02]  /*2e60*/  ISETP.GE.AND P3, PT, R7.reuse, R6, PT ;  /* 0x000000060700720c */ /* 0x040fe40003f66270 */
[----:B------:R-:W-:Y:S02]  /*2e70*/  ISETP.GE.AND P2, PT, R7, R5, PT ;  /* 0x000000050700720c */ /* 0x000fe40003f46270 */
[----:B------:R-:W-:Y:S02]  /*2e80*/  FSEL R126, R77, -INF , !P1 ;  /* 0xff8000004d7e7808 */ /* 0x000fe40004800000 */
[----:B------:R-:W-:Y:S01]  /*2e90*/  ISETP.GE.AND P1, PT, R7, R4, PT ;  /* 0x000000040700720c */ /* 0x000fe20003f26270 */
[----:B------:R-:W-:Y:S01]  /*2ea0*/  VIADD R7, R2, 0x41 ;  /* 0x0000004102077836 */ /* 0x000fe20000000000 */
[----:B------:R-:W-:-:S02]  /*2eb0*/  FSEL R221, R79, -INF , !P3 ;  /* 0xff8000004fdd7808 */ /* 0x000fc40005800000 */
[----:B------:R-:W-:Y:S01]  /*2ec0*/  FSEL R208, R61, -INF , !P2 ;  /* 0xff8000003dd07808 */ /* 0x000fe20005000000 */
[----:B--2---:R-:W-:Y:S01]  /*2ed0*/  HMMA.16816.F32.BF16 R76, R12, R40, R180 ;  /* 0x000000280c4c723c */ /* 0x004fe200000418b4 */
[C---:B------:R-:W-:Y:S02]  /*2ee0*/  ISETP.GE.AND P3, PT, R9.reuse, R3, PT ;  /* 0x000000030900720c */ /* 0x040fe40003f66270 */
[----:B------:R-:W-:Y:S01]  /*2ef0*/  ISETP.GE.AND P2, PT, R9, R6, PT ;  /* 0x000000060900720c */ /* 0x000fe20003f46270 */
[----:B------:R-:W-:Y:S01]  /*2f00*/  VIADD R9, R2, 0x39 ;  /* 0x0000003902097836 */ /* 0x000fe20000000000 */
[----:B------:R-:W-:Y:S02]  /*2f10*/  FSEL R218, R63, -INF , !P1 ;  /* 0xff8000003fda7808 */ /* 0x000fe40004800000 */
[----:B------:R-:W-:Y:S01]  /*2f20*/  ISETP.GE.AND P1, PT, R10, R5, PT ;  /* 0x000000050a00720c */ /* 0x000fe20003f26270 */
[----:B-1----:R-:W-:Y:S01]  /*2f30*/  HMMA.16816.F32.BF16 R60, R16, R30, R156 ;  /* 0x0000001e103c723c */ /* 0x002fe2000004189c */
[----:B------:R-:W-:-:S02]  /*2f40*/  FSEL R121, R50, -INF , !P2 ;  /* 0xff80000032797808 */ /* 0x000fc40005000000 */
[----:B------:R-:W-:Y:S02]  /*2f50*/  FSEL R111, R48, -INF , !P3 ;  /* 0xff800000306f7808 */ /* 0x000fe40005800000 */
[-C--:B------:R-:W-:Y:S02]  /*2f60*/  ISETP.GE.AND P2, PT, R10, R4.reuse, PT ;  /* 0x000000040a00720c */ /* 0x080fe40003f46270 */
[----:B------:R-:W-:Y:S02]  /*2f70*/  FSEL R131, R20, -INF , !P1 ;  /* 0xff80000014837808 */ /* 0x000fe40004800000 */
[C---:B------:R-:W-:Y:S02]  /*2f80*/  ISETP.GE.AND P3, PT, R9.reuse, R5, PT ;  /* 0x000000050900720c */ /* 0x040fe40003f66270 */
[----:B------:R-:W-:Y:S02]  /*2f90*/  ISETP.GE.AND P1, PT, R9, R4, PT ;  /* 0x000000040900720c */ /* 0x000fe40003f26270 */
[----:B------:R-:W-:-:S02]  /*2fa0*/  FSEL R210, R22, -INF , !P2 ;  /* 0xff80000016d27808 */ /* 0x000fc40005000000 */
[-C--:B------:R-:W-:Y:S02]  /*2fb0*/  ISETP.GE.AND P2, PT, R11, R3.reuse, PT ;  /* 0x000000030b00720c */ /* 0x080fe40003f46270 */
[----:B------:R-:W-:Y:S02]  /*2fc0*/  FSEL R209, R21, -INF , !P3 ;  /* 0xff80000015d17808 */ /* 0x000fe40005800000 */
[----:B------:R-:W-:Y:S02]  /*2fd0*/  FSEL R211, R23, -INF , !P1 ;  /* 0xff80000017d37808 */ /* 0x000fe40004800000 */
[-C--:B------:R-:W-:Y:S01]  /*2fe0*/  HMMA.16816.F32.BF16 R20, R12, R26.reuse, R160 ;  /* 0x0000001a0c14723c */ /* 0x080fe200000418a0 */
[----:B------:R-:W-:Y:S02]  /*2ff0*/  FSEL R107, R49, -INF , !P2 ;  /* 0xff800000316b7808 */ /* 0x000fe40005000000 */
[-C--:B------:R-:W-:Y:S02]  /*3000*/  ISETP.GE.AND P3, PT, R11, R6.reuse, PT ;  /* 0x000000060b00720c */ /* 0x080fe40003f66270 */
[C---:B------:R-:W-:Y:S01]  /*3010*/  ISETP.GE.AND P1, PT, R8.reuse, R3, PT ;  /* 0x000000030800720c */ /* 0x040fe20003f26270 */
[----:B------:R-:W-:Y:S01]  /*3020*/  HMMA.16816.F32.BF16 R24, R16, R26, R136 ;  /* 0x0000001a1018723c */ /* 0x000fe20000041888 */
[----:B------:R-:W-:-:S02]  /*3030*/  ISETP.GE.AND P2, PT, R8, R6, PT ;  /* 0x000000060800720c */ /* 0x000fc40003f46270 */
[----:B------:R-:W-:Y:S02]  /*3040*/  FSEL R53, R53, -INF , !P5 ;  /* 0xff80000035357808 */ /* 0x000fe40006800000 */
[----:B------:R-:W-:Y:S02]  /*3050*/  ISETP.GE.AND P5, PT, R2, R3, PT ;  /* 0x000000030200720c */ /* 0x000fe40003fa6270 */
[----:B------:R-:W-:Y:S02]  /*3060*/  FSEL R120, R51, -INF , !P3 ;  /* 0xff80000033787808 */ /* 0x000fe40005800000 */
[----:B------:R-:W-:Y:S01]  /*3070*/  FSEL R164, R72, -INF , !P1 ;  /* 0xff80000048a47808 */ /* 0x000fe20004800000 */
[----:B------:R-:W-:Y:S01]  /*3080*/  HMMA.16816.F32.BF16 R48, R16, R42, R144 ;  /* 0x0000002a1030723c */ /* 0x000fe20000041890 */
[----:B------:R-:W-:Y:S02]  /*3090*/  FSEL R231, R74, -INF , !P2 ;  /* 0xff8000004ae77808 */ /* 0x000fe40005000000 */
[----:B------:R-:W-:-:S02]  /*30a0*/  ISETP.GE.AND P3, PT, R8, R5, PT ;  /* 0x000000050800720c */ /* 0x000fc40003f66270 */
[----:B------:R-:W-:Y:S02]  /*30b0*/  ISETP.GE.AND P1, PT, R8, R4, PT ;  /* 0x000000040800720c */ /* 0x000fe40003f26270 */
[----:B------:R-:W-:Y:S02]  /*30c0*/  ISETP.GE.AND P2, PT, R7, R3, PT ;  /* 0x000000030700720c */ /* 0x000fe40003f46270 */
[----:B------:R-:W-:Y:S02]  /*30d0*/  FSEL R52, R52, -INF , !P5 ;  /* 0xff80000034347808 */ /* 0x000fe40006800000 */
[----:B------:R-:W-:Y:S02]  /*30e0*/  FSEL R167, R68, -INF , !P3 ;  /* 0xff80000044a77808 */ /* 0x000fe40005800000 */
[----:B------:R-:W-:Y:S02]  /*30f0*/  FSEL R226, R70, -INF , !P1 ;  /* 0xff80000046e27808 */ /* 0x000fe40004800000 */
[----:B------:R-:W-:-:S02]  /*3100*/  FSEL R160, R73, -INF , !P2 ;  /* 0xff80000049a07808 */ /* 0x000fc40005000000 */
[C---:B------:R-:W-:Y:S02]  /*3110*/  ISETP.GE.AND P3, PT, R7.reuse, R6, PT ;  /* 0x000000060700720c */ /* 0x040fe40003f66270 */
[C---:B------:R-:W-:Y:S02]  /*3120*/  ISETP.GE.AND P1, PT, R7.reuse, R5, PT ;  /* 0x000000050700720c */ /* 0x040fe40003f26270 */
[----:B------:R-:W-:Y:S01]  /*3130*/  ISETP.GE.AND P2, PT, R7, R4, PT ;  /* 0x000000040700720c */ /* 0x000fe20003f46270 */
[----:B------:R-:W-:Y:S01]  /*3140*/  VIADD R7, R2, 0x48 ;  /* 0x0000004802077836 */ /* 0x000fe20000000000 */
[----:B------:R-:W-:Y:S02]  /*3150*/  FMNMX.FTZ R8, R52, R53, !PT ;  /* 0x0000003534087209 */ /* 0x000fe40007810000 */
[----:B------:R-:W-:Y:S02]  /*3160*/  FSEL R230, R75, -INF , !P3 ;  /* 0xff8000004be67808 */ /* 0x000fe40005800000 */
[----:B------:R-:W-:Y:S01]  /*3170*/  FMNMX.FTZ R8, R87, R8, !PT ;  /* 0x0000000857087209 */ /* 0x000fe20007810000 */
[----:B------:R-:W-:Y:S01]  /*3180*/  HMMA.16816.F32.BF16 R72, R16, R40, R140 ;  /* 0x000000281048723c */ /* 0x000fe2000004188c */
[----:B------:R-:W-:-:S02]  /*3190*/  FSEL R166, R69, -INF , !P1 ;  /* 0xff80000045a67808 */ /* 0x000fc40004800000 */
[----:B------:R-:W-:Y:S02]  /*31a0*/  FSEL R224, R71, -INF , !P2 ;  /* 0xff80000047e07808 */ /* 0x000fe40005000000 */
[CC--:B------:R-:W-:Y:S01]  /*31b0*/  ISETP.GE.AND P3, PT, R10.reuse, R3.reuse, PT ;  /* 0x000000030a00720c */ /* 0x0c0fe20003f66270 */
[----:B------:R-:W-:Y:S01]  /*31c0*/  HMMA.16816.F32.BF16 R68, R16, R28, R132 ;  /* 0x0000001c1044723c */ /* 0x000fe20000041884 */
[----:B------:R-:W-:Y:S02]  /*31d0*/  ISETP.GE.AND P1, PT, R10, R6, PT ;  /* 0x000000060a00720c */ /* 0x000fe40003f26270 */
[-C--:B------:R-:W-:Y:S02]  /*31e0*/  ISETP.GE.AND P2, PT, R9, R3.reuse, PT ;  /* 0x000000030900720c */ /* 0x080fe40003f46270 */
[----:B------:R-:W-:Y:S01]  /*31f0*/  ISETP.GE.AND P5, PT, R7, R4, PT ;  /* 0x000000040700720c */ /* 0x000fe20003fa6270 */
[----:B------:R-:W-:Y:S01]  /*3200*/  HMMA.16816.F32.BF16 R40, R12, R42, R200 ;  /* 0x0000002a0c28723c */ /* 0x000fe200000418c8 */
[----:B------:R-:W-:Y:S01]  /*3210*/  FMNMX.FTZ R8, R86, R8, !PT ;  /* 0x0000000856087209 */ /* 0x000fe20007810000 */
[----:B------:R-:W-:Y:S01]  /*3220*/  VIADD R18, R2, 0x60 ;  /* 0x0000006002127836 */ /* 0x000fe20000000000 */
[----:B------:R-:W-:Y:S01]  /*3230*/  FSEL R117, R32, -INF , !P3 ;  /* 0xff80000020757808 */ /* 0x000fe20005800000 */
[----:B------:R-:W-:Y:S01]  /*3240*/  VIADD R17, R2, 0x61 ;  /* 0x0000006102117836 */ /* 0x000fe20000000000 */
[----:B------:R-:W-:Y:S01]  /*3250*/  FSEL R142, R34, -INF , !P1 ;  /* 0xff800000228e7808 */ /* 0x000fe20004800000 */
[C---:B------:R-:W-:Y:S01]  /*3260*/  VIADD R16, R2.reuse, 0x68 ;  /* 0x0000006802107836 */ /* 0x040fe20000000000 */
[----:B------:R-:W-:Y:S01]  /*3270*/  FSEL R116, R33, -INF , !P2 ;  /* 0xff80000021747808 */ /* 0x000fe20005000000 */
[----:B------:R-:W-:Y:S01]  /*3280*/  VIADD R19, R2, 0x70 ;  /* 0x0000007002137836 */ /* 0x000fe20000000000 */
[----:B------:R-:W-:Y:S01]  /*3290*/  FSEL R222, R22, -INF , !P5 ;  /* 0xff80000016de7808 */ /* 0x000fe20006800000 */
[C---:B------:R-:W-:Y:S01]  /*32a0*/  VIADD R22, R2.reuse, 0x79 ;  /* 0x0000007902167836 */ /* 0x040fe20000000000 */
[----:B------:R-:W-:Y:S01]  /*32b0*/  ISETP.GE.AND P3, PT, R9, R6, PT ;  /* 0x000000060900720c */ /* 0x000fe20003f66270 */
[----:B------:R-:W-:Y:S01]  /*32c0*/  VIADD R9, R2, 0x49 ;  /* 0x0000004902097836 */ /* 0x000fe20000000000 */
[----:B------:R-:W-:-:S02]  /*32d0*/  ISETP.GE.AND P1, PT, R7, R3, PT ;  /* 0x000000030700720c */ /* 0x000fc40003f26270 */
[C---:B------:R-:W-:Y:S02]  /*32e0*/  ISETP.GE.AND P2, PT, R7.reuse, R5, PT ;  /* 0x000000050700720c */ /* 0x040fe40003f46270 */
[----:B------:R-:W-:Y:S02]  /*32f0*/  ISETP.GE.AND P5, PT, R7, R6, PT ;  /* 0x000000060700720c */ /* 0x000fe40003fa6270 */
[----:B------:R-:W-:Y:S02]  /*3300*/  FMNMX.FTZ R7, R97, R8, !PT ;  /* 0x0000000861077209 */ /* 0x000fe40007810000 */
[----:B------:R-:W-:Y:S01]  /*3310*/  FSEL R161, R20, -INF , !P2 ;  /* 0xff80000014a17808 */ /* 0x000fe20005000000 */
[----:B------:R-:W-:Y:S01]  /*3320*/  VIADD R20, R2, 0x71 ;  /* 0x0000007102147836 */ /* 0x000fe20000000000 */
[----:B------:R-:W-:Y:S01]  /*3330*/  FMNMX.FTZ R8, R96, R7, !PT ;  /* 0x0000000760087209 */ /* 0x000fe20007810000 */
[----:B------:R-:W-:Y:S01]  /*3340*/  VIADD R7, R2, 0x50 ;  /* 0x0000005002077836 */ /* 0x000fe20000000000 */
[----:B------:R-:W-:-:S02]  /*3350*/  ISETP.GE.AND P2, PT, R9, R5, PT ;  /* 0x000000050900720c */ /* 0x000fc40003f46270 */
[----:B------:R-:W-:Y:S02]  /*3360*/  FMNMX.FTZ R8, R85, R8, !PT ;  /* 0x0000000855087209 */ /* 0x000fe40007810000 */
[----:B------:R-:W-:Y:S01]  /*3370*/  FSEL R162, R21, -INF , !P2 ;  /* 0xff80000015a27808 */ /* 0x000fe20005000000 */
[----:B------:R-:W-:Y:S01]  /*3380*/  VIADD R21, R2, 0x78 ;  /* 0x0000007802157836 */ /* 0x000fe20000000000 */
[----:B------:R-:W-:Y:S02]  /*3390*/  ISETP.GE.AND P2, PT, R9, R4, PT ;  /* 0x000000040900720c */ /* 0x000fe40003f46270 */
[----:B------:R-:W-:Y:S02]  /*33a0*/  FMNMX.FTZ R8, R84, R8, !PT ;  /* 0x0000000854087209 */ /* 0x000fe40007810000 */
[----:B------:R-:W-:Y:S02]  /*33b0*/  FSEL R223, R23, -INF , !P2 ;  /* 0xff80000017df7808 */ /* 0x000fe40005000000 */
[----:B------:R-:W-:-:S02]  /*33c0*/  ISETP.GE.AND P2, PT, R7, R3, PT ;  /* 0x000000030700720c */ /* 0x000fc40003f46270 */
[----:B------:R-:W-:Y:S02]  /*33d0*/  FMNMX.FTZ R8, R205, R8, !PT ;  /* 0x00000008cd087209 */ /* 0x000fe40007810000 */
[----:B------:R-:W-:Y:S02]  /*33e0*/  FSEL R141, R35, -INF , !P3 ;  /* 0xff800000238d7808 */ /* 0x000fe40005800000 */
[----:B------:R-:W-:Y:S01]  /*33f0*/  FSEL R129, R24, -INF , !P1 ;  /* 0xff80000018817808 */ /* 0x000fe20004800000 */
[----:B------:R-:W-:Y:S01]  /*3400*/  HMMA.16816.F32.BF16 R32, R12, R28, R172 ;  /* 0x0000001c0c20723c */ /* 0x000fe200000418ac */
[----:B------:R-:W-:Y:S02]  /*3410*/  FSEL R133, R80, -INF , !P2 ;  /* 0xff80000050857808 */ /* 0x000fe40005000000 */
[C---:B------:R-:W-:Y:S02]  /*3420*/  ISETP.GE.AND P1, PT, R7.reuse, R6, PT ;  /* 0x000000060700720c */ /* 0x040fe40003f26270 */
[----:B------:R-:W-:-:S02]  /*3430*/  ISETP.GE.AND P3, PT, R7, R5, PT ;  /* 0x000000050700720c */ /* 0x000fc40003f66270 */
[----:B------:R-:W-:Y:S01]  /*3440*/  ISETP.GE.AND P2, PT, R7, R4, PT ;  /* 0x000000040700720c */ /* 0x000fe20003f46270 */
[----:B------:R-:W-:Y:S01]  /*3450*/  VIADD R7, R2, 0x51 ;  /* 0x0000005102077836 */ /* 0x000fe20000000000 */
[----:B------:R-:W-:Y:S02]  /*3460*/  FMNMX.FTZ R8, R119, R8, !PT ;  /* 0x0000000877087209 */ /* 0x000fe40007810000 */
[----:B------:R-:W-:Y:S02]  /*3470*/  FSEL R228, R82, -INF , !P1 ;  /* 0xff80000052e47808 */ /* 0x000fe40004800000 */
[----:B------:R-:W-:Y:S02]  /*3480*/  FMNMX.FTZ R8, R111, R8, !PT ;  /* 0x000000086f087209 */ /* 0x000fe40007810000 */
[----:B------:R-:W-:Y:S02]  /*3490*/  ISETP.GE.AND P1, PT, R7, R3, PT ;  /* 0x000000030700720c */ /* 0x000fe40003f26270 */
[----:B------:R-:W-:-:S02]  /*34a0*/  FMNMX.FTZ R8, R107, R8, !PT ;  /* 0x000000086b087209 */ /* 0x000fc40007810000 */
[----:B------:R-:W-:Y:S02]  /*34b0*/  FSEL R232, R64, -INF , !P3 ;  /* 0xff80000040e87808 */ /* 0x000fe40005800000 */
[----:B------:R-:W-:Y:S02]  /*34c0*/  FSEL R234, R66, -INF , !P2 ;  /* 0xff80000042ea7808 */ /* 0x000fe40005000000 */
[----:B------:R-:W-:Y:S02]  /*34d0*/  FSEL R132, R81, -INF , !P1 ;  /* 0xff80000051847808 */ /* 0x000fe40004800000 */
[C---:B------:R-:W-:Y:S02]  /*34e0*/  ISETP.GE.AND P3, PT, R7.reuse, R6, PT ;  /* 0x000000060700720c */ /* 0x040fe40003f66270 */
[C---:B------:R-:W-:Y:S02]  /*34f0*/  ISETP.GE.AND P2, PT, R7.reuse, R5, PT ;  /* 0x000000050700720c */ /* 0x040fe40003f46270 */
[----:B------:R-:W-:-:S02]  /*3500*/  ISETP.GE.AND P1, PT, R7, R4, PT ;  /* 0x000000040700720c */ /* 0x000fc40003f26270 */
[----:B------:R-:W-:Y:S02]  /*3510*/  FMNMX.FTZ R7, R118, R8, !PT ;  /* 0x0000000876077209 */ /* 0x000fe40007810000 */
[----:B------:R-:W-:Y:S02]  /*3520*/  FSEL R227, R83, -INF , !P3 ;  /* 0xff80000053e37808 */ /* 0x000fe40005800000 */
[----:B------:R-:W-:Y:S01]  /*3530*/  FMNMX.FTZ R8, R126, R7, !PT ;  /* 0x000000077e087209 */ /* 0x000fe20007810000 */
[----:B------:R-:W-:Y:S01]  /*3540*/  VIADD R7, R2, 0x58 ;  /* 0x0000005802077836 */ /* 0x000fe20000000000 */
[----:B------:R-:W-:Y:S02]  /*3550*/  FSEL R229, R65, -INF , !P2 ;  /* 0xff80000041e57808 */ /* 0x000fe40005000000 */
[----:B------:R-:W-:Y:S02]  /*3560*/  FMNMX.FTZ R8, R117, R8, !PT ;  /* 0x0000000875087209 */ /* 0x000fe40007810000 */
[----:B------:R-:W-:-:S02]  /*3570*/  ISETP.GE.AND P3, PT, R9, R3, PT ;  /* 0x000000030900720c */ /* 0x000fc40003f66270 */
[----:B------:R-:W-:Y:S02]  /*3580*/  FMNMX.FTZ R8, R116, R8, !PT ;  /* 0x0000000874087209 */ /* 0x000fe40007810000 */
[----:B------:R-:W-:Y:S01]  /*3590*/  ISETP.GE.AND P2, PT, R9, R6, PT ;  /* 0x000000060900720c */ /* 0x000fe20003f46270 */
[----:B------:R-:W-:Y:S01]  /*35a0*/  VIADD R9, R2, 0x59 ;  /* 0x0000005902097836 */ /* 0x000fe20000000000 */
[----:B------:R-:W-:Y:S02]  /*35b0*/  FMNMX.FTZ R8, R164, R8, !PT ;  /* 0x00000008a4087209 */ /* 0x000fe40007810000 */
[----:B------:R-:W-:Y:S02]  /*35c0*/  FSEL R233, R67, -INF , !P1 ;  /* 0xff80000043e97808 */ /* 0x000fe40004800000 */
[----:B------:R-:W-:Y:S01]  /*35d0*/  FSEL R169, R26, -INF , !P5 ;  /* 0xff8000001aa97808 */ /* 0x000fe20006800000 */
[----:B------:R-:W-:Y:S01]  /*35e0*/  HMMA.16816.F32.BF16 R64, R12, R30, R188 ;  /* 0x0000001e0c40723c */ /* 0x000fe200000418bc */
        /* <DEDUP_REMOVED lines=9> */
[----:B------:R-:W-:Y:S02]  /*3680*/  ISETP.GE.AND P5, PT, R9, R3, PT ;  /* 0x000000030900720c */ /* 0x000fe40003fa6270 */
[----:B------:R-:W-:Y:S02]  /*3690*/  FMNMX.FTZ R7, R122, R7, !PT ;  /* 0x000000077a077209 */ /* 0x000fe40007810000 */
[----:B------:R-:W-:Y:S02]  /*36a0*/  FSEL R174, R46, -INF , !P2 ;  /* 0xff8000002eae7808 */ /* 0x000fe40005000000 */
[----:B------:R-:W-:Y:S01]  /*36b0*/  FMNMX.FTZ R8, R133, R7, !PT ;  /* 0x0000000785087209 */ /* 0x000fe20007810000 */
[----:B------:R-:W-:Y:S01]  /*36c0*/  VIADD R7, R2, 0x69 ;  /* 0x0000006902077836 */ /* 0x000fe20000000000 */
[----:B------:R-:W-:-:S02]  /*36d0*/  ISETP.GE.AND P2, PT, R9, R6, PT ;  /* 0x000000060900720c */ /* 0x000fc40003f46270 */
[----:B------:R-:W-:Y:S02]  /*36e0*/  FMNMX.FTZ R8, R132, R8, !PT ;  /* 0x0000000884087209 */ /* 0x000fe40007810000 */
[----:B------:R-:W-:Y:S02]  /*36f0*/  FSEL R123, R45, -INF , !P5 ;  /* 0xff8000002d7b7808 */ /* 0x000fe40006800000 */
[-C--:B------:R-:W-:Y:S02]  /*3700*/  ISETP.GE.AND P5, PT, R18, R3.reuse, PT ;  /* 0x000000031200720c */ /* 0x080fe40003fa6270 */
[----:B------:R-:W-:Y:S02]  /*3710*/  FMNMX.FTZ R8, R127, R8, !PT ;  /* 0x000000087f087209 */ /* 0x000fe40007810000 */
[----:B------:R-:W-:Y:S02]  /*3720*/  FSEL R170, R47, -INF , !P2 ;  /* 0xff8000002faa7808 */ /* 0x000fe40005000000 */
        /* <DEDUP_REMOVED lines=9> */
[----:B------:R-:W-:Y:S02]  /*37c0*/  FSEL R135, R60, -INF , !P5 ;  /* 0xff8000003c877808 */ /* 0x000fe40006800000 */
[----:B------:R-:W-:Y:S02]  /*37d0*/  FMNMX.FTZ R8, R134, R8, !PT ;  /* 0x0000000886087209 */ /* 0x000fe40007810000 */
[----:B------:R-:W-:Y:S02]  /*37e0*/  FSEL R140, R72, -INF , !P0 ;  /* 0xff800000488c7808 */ /* 0x000fe40004000000 */
[----:B------:R-:W-:-:S02]  /*37f0*/  FSEL R139, R61, -INF , !P2 ;  /* 0xff8000003d8b7808 */ /* 0x000fc40005000000 */
[----:B------:R-:W-:Y:S02]  /*3800*/  FMNMX.FTZ R8, R135, R8, !PT ;  /* 0x0000000887087209 */ /* 0x000fe40007810000 */
[-C--:B------:R-:W-:Y:S02]  /*3810*/  ISETP.GE.AND P0, PT, R21, R3.reuse, PT ;  /* 0x000000031500720c */ /* 0x080fe40003f06270 */
[----:B------:R-:W-:Y:S02]  /*3820*/  ISETP.GE.AND P2, PT, R20, R3, PT ;  /* 0x000000031400720c */ /* 0x000fe40003f46270 */
[----:B------:R-:W-:Y:S02]  /*3830*/  FMNMX.FTZ R8, R139, R8, !PT ;  /* 0x000000088b087209 */ /* 0x000fe40007810000 */
[----:B------:R-:W-:Y:S02]  /*3840*/  FSEL R145, R48, -INF , !P0 ;  /* 0xff80000030917808 */ /* 0x000fe40004000000 */
[----:B------:R-:W-:-:S02]  /*3850*/  PLOP3.LUT P0, PT, PT, PT, UP0, 0x80, 0x0 ;  /* 0x000000000000781c */ /* 0x000fc40003f0f008 */
[----:B------:R-:W-:Y:S02]  /*3860*/  FSEL R144, R73, -INF , !P2 ;  /* 0xff80000049907808 */ /* 0x000fe40005000000 */
[----:B------:R-:W-:Y:S02]  /*3870*/  FMNMX.FTZ R8, R140, R8, !PT ;  /* 0x000000088c087209 */ /* 0x000fe40007810000 */
[----:B------:R-:W-:Y:S02]  /*3880*/  FSEL R175, R36, -INF , !P1 ;  /* 0xff80000024af7808 */ /* 0x000fe40004800000 */
[----:B------:R-:W-:Y:S02]  /*3890*/  ISETP.GE.AND P1, PT, R22, R3, PT ;  /* 0x000000031600720c */ /* 0x000fe40003f26270 */
[----:B------:R-:W-:Y:S02]  /*38a0*/  FMNMX.FTZ R8, R144, R8, !PT ;  /* 0x0000000890087209 */ /* 0x000fe40007810000 */
[----:B------:R-:W-:-:S02]  /*38b0*/  FSEL R143, R49, -INF , !P1 ;  /* 0xff800000318f7808 */ /* 0x000fc40004800000 */
[----:B------:R-:W-:Y:S02]  /*38c0*/  FMNMX.FTZ R8, R145, R8, !PT ;  /* 0x0000000891087209 */ /* 0x000fe40007810000 */
[C---:B------:R-:W-:Y:S02]  /*38d0*/  ISETP.GE.AND P5, PT, R9.reuse, R5, PT ;  /* 0x000000050900720c */ /* 0x040fe40003fa6270 */
[----:B------:R-:W-:Y:S02]  /*38e0*/  ISETP.GE.AND P2, PT, R9, R4, PT ;  /* 0x000000040900720c */ /* 0x000fe40003f46270 */
[----:B------:R-:W-:Y:S01]  /*38f0*/  FMNMX.FTZ R23, R143, R8, !PT ;  /* 0x000000088f177209 */ /* 0x000fe20007810000 */
[----:B------:R-:W-:Y:S10]  /*3900*/  @!P0 BRA `(.L_x_287) ;  /* 0x0000000000688947 */ /* 0x000ff40003800000 */
[----:B------:R-:W-:Y:S02]  /*3910*/  UIADD3 UR11, UR32, -0x2, URZ ;  /* 0xfffffffe200b7890 */ /* 0x000fe4000fffe03f */
[----:B------:R-:W-:Y:S02]  /*3920*/  USHF.L.U32 UR12, UR8, 0x6, URZ ;  /* 0x00000006080c7899 */ /* 0x000fe4000800063f */
[----:B------:R-:W-:Y:S02]  /*3930*/  USHF.R.S32.HI UR10, URZ, 0x1f, UR11 ;  /* 0x0000001f3f0a7899 */ /* 0x000fe4000801140b */
[----:B------:R-:W-:Y:S01]  /*3940*/  UIMAD UR5, UR5, UR11, URZ ;  /* 0x0000000b050572a4 */ /* 0x000fe2000f8e023f */
[----:B------:R-:W-:-:S03]  /*3950*/  IMAD.U32 R8, RZ, RZ, UR11 ;  /* 0x0000000bff087e24 */ /* 0x000fc6000f8e00ff */
[----:B------:R-:W-:Y:S01]  /*3960*/  UIMAD UR5, UR10, UR16, UR5 ;  /* 0x000000100a0572a4 */ /* 0x000fe2000f8e0205 */
[----:B------:R-:W-:Y:S02]  /*3970*/  IMAD.WIDE.U32 R8, R8, UR16, R248 ;  /* 0x0000001008087c25 */ /* 0x000fe4000f8e00f8 */
[----:B------:R-:W-:-:S03]  /*3980*/  ULDC.64 UR10, c[0x0][0x218] ;  /* 0x00008600000a7ab9 */ /* 0x000fc60000000a00 */
[----:B------:R-:W-:Y:S01]  /*3990*/  VIADD R9, R9, UR5 ;  /* 0x0000000509097c36 */ /* 0x000fe20008000000 */
[----:B------:R-:W-:Y:S01]  /*39a0*/  LEA R12, P1, R8, UR10, 0x1 ;  /* 0x0000000a080c7c11 */ /* 0x000fe2000f8208ff */
[----:B------:R-:W-:-:S03]  /*39b0*/  USHF.L.U64.HI UR5, UR8, 0x6, UR9 ;  /* 0x0000000608057899 */ /* 0x000fc60008010209 */
[----:B------:R-:W-:Y:S02]  /*39c0*/  LEA.HI.X R13, R8, UR11, R9, 0x1, P1 ;  /* 0x0000000b080d7c11 */ /* 0x000fe400088f0c09 */
[----:B------:R-:W-:-:S03]  /*39d0*/  IADD3 R10, P1, R12, UR12, RZ ;  /* 0x0000000c0c0a7c10 */ /* 0x000fc6000ff3e0ff */
[----:B------:R-:W-:Y:S01]  /*39e0*/  @!PT LDS RZ, [RZ] ;  /* 0x00000000fffff984 */ /* 0x000fe20000000800 */
[----:B------:R-:W-:Y:S01]  /*39f0*/  @!PT LDS RZ, [RZ] ;  /* 0x00000000fffff984 */ /* 0x000fe20000000800 */
[----:B------:R-:W-:Y:S01]  /*3a00*/  @!PT LDS RZ, [RZ] ;  /* 0x00000000fffff984 */ /* 0x000fe20000000800 */
[----:B------:R1:W-:Y:S01]  /*3a10*/  LDGSTS.E.BYPASS.LTC128B.128 [R236+0x2000], desc[UR28][R12.64] ;  /* 0x020000000cec7fae */ /* 0x0003e2000b901d5c */
[----:B------:R-:W-:Y:S02]  /*3a20*/  IADD3.X R11, R13, UR5, RZ, P1, !PT ;  /* 0x000000050d0b7c10 */ /* 0x000fe40008ffe4ff */
[----:B------:R-:W-:-:S03]  /*3a30*/  IADD3 R8, P1, R10, UR12, RZ ;  /* 0x0000000c0a087c10 */ /* 0x000fc6000ff3e0ff */
[----:B------:R1:W-:Y:S01]  /*3a40*/  LDGSTS.E.BYPASS.LTC128B.128 [R236+0x2800], desc[UR28][R10.64] ;  /* 0x028000000aec7fae */ /* 0x0003e2000b901d5c */
[----:B------:R-:W-:Y:S02]  /*3a50*/  IADD3.X R9, R11, UR5, RZ, P1, !PT ;  /* 0x000000050b097c10 */ /* 0x000fe40008ffe4ff */
[----:B------:R-:W-:-:S03]  /*3a60*/  IADD3 R14, P1, R8, UR12, RZ ;  /* 0x0000000c080e7c10 */ /* 0x000fc6000ff3e0ff */
[----:B------:R1:W-:Y:S01]  /*3a70*/  LDGSTS.E.BYPASS.LTC128B.128 [R236+0x3000], desc[UR28][R8.64] ;  /* 0x0300000008ec7fae */ /* 0x0003e2000b901d5c */
[----:B------:R-:W-:-:S05]  /*3a80*/  IADD3.X R15, R9, UR5, RZ, P1, !PT ;  /* 0x00000005090f7c10 */ /* 0x000fca0008ffe4ff */
[----:B------:R1:W-:Y:S04]  /*3a90*/  LDGSTS.E.BYPASS.LTC128B.128 [R236+0x3800], desc[UR28][R14.64] ;  /* 0x038000000eec7fae */ /* 0x0003e8000b901d5c */
[----:B------:R-:W0:Y:S02]  /*3aa0*/  LDGDEPBAR ;  /* 0x00000000000079af */ /* 0x000e240000000000 */
.L_x_287:
[----:B-1----:R-:W1:Y:S01]  /*3ab0*/  SHFL.BFLY PT, R8, R23, 0x2, 0x1f ;  /* 0x0c401f0017087f89 */ /* 0x002e6200000e0000 */
[----:B------:R-:W-:Y:S01]  /*3ac0*/  FSEL R168, R37, -INF , !P5 ;  /* 0xff80000025a87808 */ /* 0x000fe20006800000 */
[----:B------:R-:W-:Y:S01]  /*3ad0*/  ULDC UR33, c[0x0][0x2ec] ;  /* 0x0000bb0000217ab9 */ /* 0x000fe20000000800 */
[CC--:B------:R-:W-:Y:S01]  /*3ae0*/  ISETP.GE.AND P1, PT, R18.reuse, R5.reuse, PT ;  /* 0x000000051200720c */ /* 0x0c0fe20003f26270 */
[----:B------:R-:W-:Y:S01]  /*3af0*/  UIADD3 UR18, UR30, 0x3c6ef372, URZ ;  /* 0x3c6ef3721e127890 */ /* 0x000fe2000fffe03f */
[----:B------:R-:W-:Y:S01]  /*3b00*/  ISETP.GE.AND P5, PT, R18, R4, PT ;  /* 0x000000041200720c */ /* 0x000fe20003fa6270 */
[----:B------:R-:W-:Y:S01]  /*3b10*/  IMAD.WIDE.U32 R68, R192, -0x326172a9, RZ ;  /* 0xcd9e8d57c0447825 */ /* 0x000fe200078e00ff */
[----:B------:R-:W-:Y:S01]  /*3b20*/  FSEL R37, R57, -INF , !P6 ;  /* 0xff80000039257808 */ /* 0x000fe20007000000 */
[----:B------:R-:W-:Y:S01]  /*3b30*/  UIADD3 UR20, UR30, -0x61c88647, URZ ;  /* 0x9e3779b91e147890 */ /* 0x000fe2000fffe03f */
[----:B------:R-:W-:Y:S01]  /*3b40*/  ISETP.GE.AND P6, PT, R7, R6, PT ;  /* 0x000000060700720c */ /* 0x000fe20003fc6270 */
[----:B------:R-:W-:Y:S01]  /*3b50*/  IMAD.WIDE.U32 R10, R193, -0x326172a9, RZ ;  /* 0xcd9e8d57c10a7825 */ /* 0x000fe200078e00ff */
[----:B------:R-:W-:Y:S01]  /*3b60*/  FSEL R189, R32, -INF , !P1 ;  /* 0xff80000020bd7808 */ /* 0x000fe20004800000 */
[----:B------:R-:W-:Y:S01]  /*3b70*/  UIADD3 UR17, UR31, 0x76cf5d0a, URZ ;  /* 0x76cf5d0a1f117890 */ /* 0x000fe2000fffe03f */
[----:B------:R-:W-:Y:S01]  /*3b80*/  FSEL R201, R34, -INF , !P5 ;  /* 0xff80000022c97808 */ /* 0x000fe20006800000 */
[----:B------:R-:W-:Y:S01]  /*3b90*/  UIADD3 UR15, UR31, 0x32370b8f, URZ ;  /* 0x32370b8f1f0f7890 */ /* 0x000fe2000fffe03f */
[----:B------:R-:W-:Y:S01]  /*3ba0*/  ISETP.GE.AND P1, PT, R17, R4, PT ;  /* 0x000000041100720c */ /* 0x000fe20003f26270 */
[----:B------:R-:W-:Y:S01]  /*3bb0*/  UIADD3 UR14, UR30, 0x78dde6e4, URZ ;  /* 0x78dde6e41e0e7890 */ /* 0x000fe2000fffe03f */
[-C--:B------:R-:W-:Y:S01]  /*3bc0*/  ISETP.GE.AND P5, PT, R16, R6.reuse, PT ;  /* 0x000000061000720c */ /* 0x080fe20003fa6270 */
[----:B------:R-:W-:Y:S01]  /*3bd0*/  UIADD3 UR16, UR30, -0x255992d5, URZ ;  /* 0xdaa66d2b1e107890 */ /* 0x000fe2000fffe03f */
[----:B------:R-:W-:Y:S01]  /*3be0*/  FSEL R185, R63, -INF , !P6 ;  /* 0xff8000003fb97808 */ /* 0x000fe20007000000 */
[----:B------:R-:W2:Y:S01]  /*3bf0*/  LDC.U8 R225, c[0x0][0x388] ;  /* 0x0000e200ffe17b82 */ /* 0x000ea20000000000 */
[----:B------:R-:W-:Y:S01]  /*3c00*/  ISETP.GE.AND P6, PT, R2, R6, PT ;  /* 0x000000060200720c */ /* 0x000fe20003fc6270 */
[----:B------:R-:W-:Y:S01]  /*3c10*/  STL [R1+0x70], R236 ;  /* 0x000070ec01007387 */ /* 0x000fe20000100800 */
[----:B------:R-:W-:Y:S01]  /*3c20*/  FSEL R202, R35, -INF , !P1 ;  /* 0xff80000023ca7808 */ /* 0x000fe20004800000 */
[----:B------:R-:W-:Y:S01]  /*3c30*/  UIADD3 UR13, UR31, -0x126145ec, URZ ;  /* 0xed9eba141f0d7890 */ /* 0x000fe2000fffe03f */
[----:B------:R-:W-:Y:S01]  /*3c40*/  FSEL R149, R62, -INF , !P5 ;  /* 0xff8000003e957808 */ /* 0x000fe20006800000 */
[----:B------:R-:W-:Y:S01]  /*3c50*/  STL [R1+0x6c], R216 ;  /* 0x00006cd801007387 */ /* 0x000fe20000100800 */
[C---:B------:R-:W-:Y:S01]  /*3c60*/  ISETP.GE.AND P1, PT, R7.reuse, R5, PT ;  /* 0x000000050700720c */ /* 0x040fe20003f26270 */
[----:B------:R-:W-:Y:S01]  /*3c70*/  UIADD3 UR12, UR30, 0x1715609d, URZ ;  /* 0x1715609d1e0c7890 */ /* 0x000fe2000fffe03f */
[----:B------:R-:W-:Y:S01]  /*3c80*/  ISETP.GE.AND P5, PT, R7, R4, PT ;  /* 0x000000040700720c */ /* 0x000fe20003fa6270 */
[----:B------:R-:W-:Y:S01]  /*3c90*/  STL [R1+0x68], R215 ;  /* 0x000068d701007387 */ /* 0x000fe20000100800 */
[----:B------:R-:W-:Y:S01]  /*3ca0*/  FSEL R26, R54, -INF , !P6 ;  /* 0xff800000361a7808 */ /* 0x000fe20007000000 */
[----:B------:R-:W-:Y:S01]  /*3cb0*/  UIADD3 UR5, UR31, -0x56f99767, URZ ;  /* 0xa90668991f057890 */ /* 0x000fe2000fffe03f */
[----:B-1----:R-:W-:Y:S01]  /*3cc0*/  FMNMX.FTZ R7, R23, R8, !PT ;  /* 0x0000000817077209 */ /* 0x002fe20007810000 */
[----:B------:R-:W-:Y:S01]  /*3cd0*/  STL [R1+0x64], R212 ;  /* 0x000064d401007387 */ /* 0x000fe20000100800 */
[----:B------:R-:W-:Y:S01]  /*3ce0*/  FMNMX.FTZ R8, R26, R27, !PT ;  /* 0x0000001b1a087209 */ /* 0x000fe20007810000 */
[----:B------:R-:W-:Y:S01]  /*3cf0*/  UIADD3 UR21, UR31, 0x646e171e, URZ ;  /* 0x646e171e1f157890 */ /* 0x000fe2000fffe03f */
[----:B------:R-:W-:Y:S01]  /*3d00*/  FSEL R200, R65, -INF , !P1 ;  /* 0xff80000041c87808 */ /* 0x000fe20004800000 */
[----:B------:R-:W1:Y:S01]  /*3d10*/  SHFL.BFLY PT, R9, R7, 0x1, 0x1f ;  /* 0x0c201f0007097f89 */ /* 0x000e6200000e0000 */
[----:B------:R-:W-:Y:S01]  /*3d20*/  FMNMX.FTZ R8, R92, R8, !PT ;  /* 0x000000085c087209 */ /* 0x000fe20007810000 */
[----:B------:R-:W-:Y:S01]  /*3d30*/  UIADD3 UR22, UR30, -0x4ab325aa, URZ ;  /* 0xb54cda561e167890 */ /* 0x000fe2000fffe03f */
[C---:B------:R-:W-:Y:S01]  /*3d40*/  ISETP.GE.AND P6, PT, R20.reuse, R6, PT ;  /* 0x000000061400720c */ /* 0x040fe20003fc6270 */
[----:B------:R-:W-:Y:S01]  /*3d50*/  STL [R1+0x60], R3 ;  /* 0x0000600301007387 */ /* 0x000fe20000100800 */
[----:B------:R-:W-:Y:S01]  /*3d60*/  ISETP.GE.AND P1, PT, R20, R5, PT ;  /* 0x000000051400720c */ /* 0x000fe20003f26270 */
[----:B--2---:R-:W-:Y:S01]  /*3d70*/  IMAD R94, R225, 0x10000, R225 ;  /* 0x00010000e15e7824 */ /* 0x004fe200078e02e1 */
[----:B------:R-:W-:-:S02]  /*3d80*/  FMNMX.FTZ R8, R88, R8, !PT ;  /* 0x0000000858087209 */ /* 0x000fc40007810000 */
[----:B------:R-:W-:Y:S02]  /*3d90*/  FSEL R244, R75, -INF , !P6 ;  /* 0xff8000004bf47808 */ /* 0x000fe40007000000 */
[----:B------:R-:W-:Y:S02]  /*3da0*/  FSEL R239, R77, -INF , !P1 ;  /* 0xff8000004def7808 */ /* 0x000fe40004800000 */
[C---:B------:R-:W-:Y:S02]  /*3db0*/  ISETP.GE.AND P6, PT, R21.reuse, R6, PT ;  /* 0x000000061500720c */ /* 0x040fe40003fc6270 */
[----:B------:R-:W-:Y:S02]  /*3dc0*/  ISETP.GE.AND P1, PT, R21, R5, PT ;  /* 0x000000051500720c */ /* 0x000fe40003f26270 */
[----:B------:R-:W-:Y:S02]  /*3dd0*/  FMNMX.FTZ R8, R198, R8, !PT ;  /* 0x00000008c6087209 */ /* 0x000fe40007810000 */
[----:B------:R-:W-:-:S02]  /*3de0*/  FSEL R243, R50, -INF , !P6 ;  /* 0xff80000032f37808 */ /* 0x000fc40007000000 */
[----:B------:R-:W-:Y:S02]  /*3df0*/  FSEL R237, R40, -INF , !P1 ;  /* 0xff80000028ed7808 */ /* 0x000fe40004800000 */
[C---:B------:R-:W-:Y:S02]  /*3e00*/  ISETP.GE.AND P6, PT, R2.reuse, R5, PT ;  /* 0x000000050200720c */ /* 0x040fe40003fc6270 */
[----:B------:R-:W-:Y:S02]  /*3e10*/  ISETP.GE.AND P1, PT, R2, R4, PT ;  /* 0x000000040200720c */ /* 0x000fe40003f26270 */
[----:B------:R-:W-:Y:S02]  /*3e20*/  FMNMX.FTZ R2, R199, R8, !PT ;  /* 0x00000008c7027209 */ /* 0x000fe40007810000 */
[----:B------:R-:W-:Y:S02]  /*3e30*/  FSEL R184, R39, -INF , !P2 ;  /* 0xff80000027b87808 */ /* 0x000fe40005000000 */
[----:B------:R-:W-:-:S02]  /*3e40*/  ISETP.GE.AND P2, PT, R17, R6, PT ;  /* 0x000000061100720c */ /* 0x000fc40003f46270 */
[----:B------:R-:W-:Y:S02]  /*3e50*/  FMNMX.FTZ R2, R101, R2, !PT ;  /* 0x0000000265027209 */ /* 0x000fe40007810000 */
[----:B------:R-:W-:Y:S02]  /*3e60*/  FSEL R56, R56, -INF , !P6 ;  /* 0xff80000038387808 */ /* 0x000fe40007000000 */
[----:B------:R-:W-:Y:S02]  /*3e70*/  ISETP.GE.AND P6, PT, R22, R6, PT ;  /* 0x000000061600720c */ /* 0x000fe40003fc6270 */
[----:B------:R-:W-:Y:S02]  /*3e80*/  FSEL R163, R71, -INF , !P2 ;  /* 0xff80000047a37808 */ /* 0x000fe40005000000 */
[----:B------:R-:W-:Y:S02]  /*3e90*/  FMNMX.FTZ R2, R91, R2, !PT ;  /* 0x000000025b027209 */ /* 0x000fe40007810000 */
[----:B------:R-:W-:-:S02]  /*3ea0*/  ISETP.GE.AND P2, PT, R16, R5, PT ;  /* 0x000000051000720c */ /* 0x000fc40003f46270 */
[----:B------:R-:W-:Y:S02]  /*3eb0*/  FMNMX.FTZ R8, R56, R37, !PT ;  /* 0x0000002538087209 */ /* 0x000fe40007810000 */
[----:B------:R-:W-:Y:S02]  /*3ec0*/  FSEL R241, R51, -INF , !P6 ;  /* 0xff80000033f17808 */ /* 0x000fe40007000000 */
[----:B-1----:R-:W-:Y:S02]  /*3ed0*/  FMNMX.FTZ R138, R7, R9, !PT ;  /* 0x00000009078a7209 */ /* 0x002fe40007810000 */
[----:B------:R-:W-:Y:S02]  /*3ee0*/  ISETP.GE.AND P6, PT, R22, R5, PT ;  /* 0x000000051600720c */ /* 0x000fe40003fc6270 */
[----:B------:R-:W-:Y:S01]  /*3ef0*/  FMNMX.FTZ R2, R206, R2, !PT ;  /* 0x00000002ce027209 */ /* 0x000fe20007810000 */
[----:B------:R-:W-:Y:S01]  /*3f00*/  FMUL.FTZ R7, R138, UR33 ;  /* 0x000000218a077c20 */ /* 0x000fe20008410000 */
[----:B------:R-:W-:-:S02]  /*3f10*/  FSEL R191, R64, -INF , !P2 ;  /* 0xff80000040bf7808 */ /* 0x000fc40005000000 */
[----:B------:R-:W-:Y:S02]  /*3f20*/  FMNMX.FTZ R8, R176, R8, !PT ;  /* 0x00000008b0087209 */ /* 0x000fe40007810000 */
[----:B------:R-:W-:Y:S02]  /*3f30*/  ISETP.GE.AND P2, PT, R19, R5, PT ;  /* 0x000000051300720c */ /* 0x000fe40003f46270 */
[----:B------:R-:W-:Y:S02]  /*3f40*/  FSEL R203, R41, -INF , !P6 ;  /* 0xff80000029cb7808 */ /* 0x000fe40007000000 */
[----:B------:R-:W-:Y:S02]  /*3f50*/  FSETP.NEU.FTZ.AND P6, PT, R138, -INF , PT ;  /* 0xff8000008a00780b */ /* 0x000fe40003fdd000 */
[----:B------:R-:W-:Y:S02]  /*3f60*/  FMNMX.FTZ R2, R207, R2, !PT ;  /* 0x00000002cf027209 */ /* 0x000fe40007810000 */
[----:B------:R-:W-:-:S02]  /*3f70*/  FMNMX.FTZ R8, R177, R8, !PT ;  /* 0x00000008b1087209 */ /* 0x000fc40007810000 */
[----:B------:R-:W-:Y:S02]  /*3f80*/  FSEL R235, R76, -INF , !P2 ;  /* 0xff8000004ceb7808 */ /* 0x000fe40005000000 */
[----:B------:R-:W-:Y:S02]  /*3f90*/  ISETP.GE.AND P2, PT, R20, R4, PT ;  /* 0x000000041400720c */ /* 0x000fe40003f46270 */
[----:B------:R-:W-:Y:S02]  /*3fa0*/  FSEL R20, R7, RZ, P6 ;  /* 0x000000ff07147208 */ /* 0x000fe40003000000 */
        /* <DEDUP_REMOVED lines=11> */
[----:B------:R-:W-:Y:S02]  /*4060*/  FSEL R182, R38, -INF , !P3 ;  /* 0xff80000026b67808 */ /* 0x000fe40005800000 */
[----:B------:R-:W-:Y:S02]  /*4070*/  ISETP.GE.AND P3, PT, R18, R6, PT ;  /* 0x000000061200720c */ /* 0x000fe40003f66270 */
[----:B------:R-:W-:Y:S02]  /*4080*/  FMNMX.FTZ R7, R141, R7, !PT ;  /* 0x000000078d077209 */ /* 0x000fe40007810000 */
[----:B------:R-:W-:Y:S02]  /*4090*/  FMNMX.FTZ R2, R113, R2, !PT ;  /* 0x0000000271027209 */ /* 0x000fe40007810000 */
[----:B------:R-:W-:Y:S01]  /*40a0*/  FSEL R151, R70, -INF , !P3 ;  /* 0xff80000046977808 */ /* 0x000fe20005800000 */
[----:B------:R-:W-:Y:S01]  /*40b0*/  IMAD.WIDE.U32 R70, R196, -0x326172a9, RZ ;  /* 0xcd9e8d57c4467825 */ /* 0x000fe200078e00ff */
[----:B------:R-:W-:-:S02]  /*40c0*/  FMNMX.FTZ R7, R231, R7, !PT ;  /* 0x00000007e7077209 */ /* 0x000fc40007810000 */
[----:B------:R-:W-:Y:S02]  /*40d0*/  ISETP.GE.AND P3, PT, R17, R5, PT ;  /* 0x000000051100720c */ /* 0x000fe40003f66270 */
[----:B------:R-:W-:Y:S02]  /*40e0*/  FMNMX.FTZ R2, R108, R2, !PT ;  /* 0x000000026c027209 */ /* 0x000fe40007810000 */
[----:B------:R-:W-:Y:S02]  /*40f0*/  FMNMX.FTZ R7, R230, R7, !PT ;  /* 0x00000007e6077209 */ /* 0x000fe40007810000 */
[----:B------:R-:W-:Y:S02]  /*4100*/  FSEL R190, R33, -INF , !P3 ;  /* 0xff80000021be7808 */ /* 0x000fe40005800000 */
[----:B------:R-:W-:Y:S02]  /*4110*/  FMNMX.FTZ R2, R109, R2, !PT ;  /* 0x000000026d027209 */ /* 0x000fe40007810000 */
[----:B------:R-:W-:-:S02]  /*4120*/  ISETP.GE.AND P3, PT, R16, R4, PT ;  /* 0x000000041000720c */ /* 0x000fc40003f66270 */
[--C-:B------:R-:W-:Y:S02]  /*4130*/  LOP3.LUT R105, R69, UR18, R8.reuse, 0x96, !PT ;  /* 0x0000001245697c12 */ /* 0x100fe4000f8e9608 */
[----:B------:R-:W-:Y:S02]  /*4140*/  LOP3.LUT R16, R71, UR18, R8, 0x96, !PT ;  /* 0x0000001247107c12 */ /* 0x000fe4000f8e9608 */
[----:B------:R-:W-:Y:S02]  /*4150*/  FMNMX.FTZ R8, R169, R7, !PT ;  /* 0x00000007a9087209 */ /* 0x000fe40007810000 */
[----:B------:R-:W-:Y:S01]  /*4160*/  FMNMX.FTZ R2, R130, R2, !PT ;  /* 0x0000000282027209 */ /* 0x000fe20007810000 */
[----:B------:R-:W-:Y:S01]  /*4170*/  IMAD.WIDE.U32 R124, R16, -0x2daee0ad, RZ ;  /* 0xd2511f53107c7825 */ /* 0x000fe200078e00ff */
[----:B------:R-:W-:Y:S02]  /*4180*/  FSEL R59, R59, -INF , !P4 ;  /* 0xff8000003b3b7808 */ /* 0x000fe40006000000 */
[----:B------:R-:W-:-:S02]  /*4190*/  FSEL R58, R58, -INF , !P1 ;  /* 0xff8000003a3a7808 */ /* 0x000fc40004800000 */
[----:B------:R-:W-:Y:S02]  /*41a0*/  FMNMX.FTZ R8, R171, R8, !PT ;  /* 0x00000008ab087209 */ /* 0x000fe40007810000 */
[C---:B------:R-:W-:Y:S02]  /*41b0*/  LOP3.LUT R104, R9.reuse, UR20, R238, 0x96, !PT ;  /* 0x0000001409687c12 */ /* 0x040fe4000f8e96ee */
[----:B------:R-:W-:Y:S02]  /*41c0*/  LOP3.LUT R17, R9, UR20, R240, 0x96, !PT ;  /* 0x0000001409117c12 */ /* 0x000fe4000f8e96f0 */
        /* <DEDUP_REMOVED lines=20> */
[----:B------:R-:W-:-:S02]  /*4310*/  ISETP.GE.AND P4, PT, R19, R6, PT ;  /* 0x000000061300720c */ /* 0x000fc40003f86270 */
[----:B------:R-:W-:Y:S02]  /*4320*/  FMNMX.FTZ R8, R149, R8, !PT ;  /* 0x0000000895087209 */ /* 0x000fe40007810000 */
[----:B------:R-:W-:Y:S02]  /*4330*/  FMNMX.FTZ R7, R232, R7, !PT ;  /* 0x00000007e8077209 */ /* 0x000fe40007810000 */
[----:B------:R-:W-:Y:S02]  /*4340*/  FMNMX.FTZ R2, R114, R2, !PT ;  /* 0x0000000272027209 */ /* 0x000fe40007810000 */
[----:B------:R-:W-:Y:S02]  /*4350*/  FSEL R187, R74, -INF , !P4 ;  /* 0xff8000004abb7808 */ /* 0x000fe40006000000 */
[----:B------:R-:W-:Y:S02]  /*4360*/  FMNMX.FTZ R8, R185, R8, !PT ;  /* 0x00000008b9087209 */ /* 0x000fe40007810000 */
[----:B------:R-:W-:-:S02]  /*4370*/  FMNMX.FTZ R7, R229, R7, !PT ;  /* 0x00000007e5077209 */ /* 0x000fc40007810000 */
[----:B------:R-:W-:Y:S02]  /*4380*/  FMNMX.FTZ R2, R115, R2, !PT ;  /* 0x0000000273027209 */ /* 0x000fe40007810000 */
[----:B------:R-:W-:Y:S02]  /*4390*/  FMNMX.FTZ R8, R187, R8, !PT ;  /* 0x00000008bb087209 */ /* 0x000fe40007810000 */
[----:B------:R-:W-:Y:S02]  /*43a0*/  FMNMX.FTZ R7, R175, R7, !PT ;  /* 0x00000007af077209 */ /* 0x000fe40007810000 */
[----:B------:R-:W-:Y:S02]  /*43b0*/  FMNMX.FTZ R2, R110, R2, !PT ;  /* 0x000000026e027209 */ /* 0x000fe40007810000 */
[C---:B------:R-:W-:Y:S02]  /*43c0*/  LOP3.LUT R12, R11.reuse, UR20, R238, 0x96, !PT ;  /* 0x000000140b0c7c12 */ /* 0x040fe4000f8e96ee */
[----:B------:R-:W-:-:S02]  /*43d0*/  LOP3.LUT R14, R11, UR20, R240, 0x96, !PT ;  /* 0x000000140b0e7c12 */ /* 0x000fc4000f8e96f0 */
[--C-:B------:R-:W-:Y:S01]  /*43e0*/  LOP3.LUT R11, R69, UR18, R10.reuse, 0x96, !PT ;  /* 0x00000012450b7c12 */ /* 0x100fe2000f8e960a */
[----:B------:R-:W-:Y:S01]  /*43f0*/  IMAD.WIDE.U32 R12, R12, -0x2daee0ad, RZ ;  /* 0xd2511f530c0c7825 */ /* 0x000fe200078e00ff */
[----:B------:R-:W-:Y:S02]  /*4400*/  FMNMX.FTZ R8, R244, R8, !PT ;  /* 0x00000008f4087209 */ /* 0x000fe40007810000 */
[----:B------:R-:W-:Y:S01]  /*4410*/  LOP3.LUT R15, R71, UR18, R10, 0x96, !PT ;  /* 0x00000012470f7c12 */ /* 0x000fe2000f8e960a */
[----:B------:R-:W-:Y:S01]  /*4420*/  IMAD.WIDE.U32 R30, R11, -0x2daee0ad, RZ ;  /* 0xd2511f530b1e7825 */ /* 0x000fe200078e00ff */
[----:B------:R-:W-:Y:S02]  /*4430*/  FMNMX.FTZ R9, R168, R7, !PT ;  /* 0x00000007a8097209 */ /* 0x000fe40007810000 */
[----:B------:R-:W-:Y:S01]  /*4440*/  FMNMX.FTZ R2, R106, R2, !PT ;  /* 0x000000026a027209 */ /* 0x000fe20007810000 */
[----:B------:R-:W-:Y:S01]  /*4450*/  IMAD.WIDE.U32 R10, R14, -0x2daee0ad, RZ ;  /* 0xd2511f530e0a7825 */ /* 0x000fe200078e00ff */
[----:B------:R-:W-:-:S02]  /*4460*/  FMNMX.FTZ R7, R243, R8, !PT ;  /* 0x00000008f3077209 */ /* 0x000fc40007810000 */
[----:B------:R-:W-:Y:S01]  /*4470*/  FMNMX.FTZ R8, R189, R9, !PT ;  /* 0x00000009bd087209 */ /* 0x000fe20007810000 */
[----:B------:R-:W-:Y:S01]  /*4480*/  IMAD.WIDE.U32 R28, R15, -0x2daee0ad, RZ ;  /* 0xd2511f530f1c7825 */ /* 0x000fe200078e00ff */
[----:B------:R-:W-:-:S03]  /*4490*/  FMNMX.FTZ R2, R219, R2, !PT ;  /* 0x00000002db027209 */ /* 0x000fc60007810000 */
[----:B------:R-:W-:Y:S01]  /*44a0*/  FFMA.FTZ R9, R52, UR33, -R20 ;  /* 0x0000002134097c23 */ /* 0x000fe20008010814 */
[----:B------:R-:W-:Y:S02]  /*44b0*/  FMNMX.FTZ R137, R241, R7, !PT ;  /* 0x00000007f1897209 */ /* 0x000fe40007810000 */
[----:B------:R-:W-:Y:S01]  /*44c0*/  FMNMX.FTZ R8, R190, R8, !PT ;  /* 0x00000008be087209 */ /* 0x000fe20007810000 */
[----:B------:R1:W-:Y:S01]  /*44d0*/  MUFU.EX2 R196, R9 ;  /* 0x0000000900c47308 */ /* 0x0003e20000000800 */
[----:B------:R-:W-:Y:S02]  /*44e0*/  ISETP.GE.AND P6, PT, R22, R4, PT ;  /* 0x000000041600720c */ /* 0x000fe40003fc6270 */
[----:B------:R-:W-:Y:S01]  /*44f0*/  FMNMX.FTZ R7, R218, R2, !PT ;  /* 0x00000002da077209 */ /* 0x000fe20007810000 */
[----:B------:R-:W-:Y:S01]  /*4500*/  IMAD.IADD R2, R194, 0x1, R204 ;  /* 0x00000001c2027824 */ /* 0x000fe200078e02cc */
[----:B------:R-:W-:Y:S02]  /*4510*/  LOP3.LUT R18, R11, UR17, R150, 0x96, !PT ;  /* 0x000000110b127c12 */ /* 0x000fe4000f8e9696 */
[----:B------:R-:W-:Y:S01]  /*4520*/  LOP3.LUT R22, R29, UR15, R10, 0x96, !PT ;  /* 0x0000000f1d167c12 */ /* 0x000fe2000f8e960a */
[----:B------:R-:W-:Y:S01]  /*4530*/  IMAD.WIDE.U32 R10, R17, -0x2daee0ad, RZ ;  /* 0xd2511f53110a7825 */ /* 0x000fe200078e00ff */
[----:B------:R-:W-:-:S02]  /*4540*/  LOP3.LUT R13, R13, UR17, R148, 0x96, !PT ;  /* 0x000000110d0d7c12 */ /* 0x000fc4000f8e9694 */
[----:B------:R-:W-:Y:S01]  /*4550*/  LOP3.LUT R12, R31, UR15, R12, 0x96, !PT ;  /* 0x0000000f1f0c7c12 */ /* 0x000fe2000f8e960c */
[----:B------:R-:W-:Y:S01]  /*4560*/  IMAD.WIDE.U32 R22, R22, -0x326172a9, RZ ;  /* 0xcd9e8d5716167825 */ /* 0x000fe200078e00ff */
[----:B------:R-:W-:Y:S02]  /*4570*/  FMNMX.FTZ R8, R191, R8, !PT ;  /* 0x00000008bf087209 */ /* 0x000fe40007810000 */
[----:B------:R-:W-:Y:S01]  /*4580*/  FMNMX.FTZ R7, R210, R7, !PT ;  /* 0x00000007d2077209 */ /* 0x000fe20007810000 */
[----:B------:R-:W-:Y:S01]  /*4590*/  IMAD.WIDE.U32 R24, R12, -0x326172a9, RZ ;  /* 0xcd9e8d570c187825 */ /* 0x000fe200078e00ff */
[----:B------:R-:W-:Y:S01]  /*45a0*/  LOP3.LUT R90, R11, UR17, R150, 0x96, !PT ;  /* 0x000000110b5a7c12 */ /* 0x000fe2000f8e9696 */
[----:B------:R-:W2:Y:S01]  /*45b0*/  SHFL.BFLY PT, R12, R137, 0x2, 0x1f ;  /* 0x0c401f00890c7f89 */ /* 0x000ea200000e0000 */
[----:B------:R-:W-:Y:S01]  /*45c0*/  LOP3.LUT R89, R125, UR15, R10, 0x96, !PT ;  /* 0x0000000f7d597c12 */ /* 0x000fe2000f8e960a */
[----:B------:R-:W-:Y:S01]  /*45d0*/  IMAD.WIDE.U32 R10, R13, -0x326172a9, RZ ;  /* 0xcd9e8d570d0a7825 */ /* 0x000fe200078e00ff */
[----:B------:R-:W-:-:S02]  /*45e0*/  FMNMX.FTZ R8, R200, R8, !PT ;  /* 0x00000008c8087209 */ /* 0x000fc40007810000 */
[----:B------:R-:W-:Y:S01]  /*45f0*/  ISETP.GE.AND P4, PT, R19, R4, PT ;  /* 0x000000041300720c */ /* 0x000fe20003f86270 */
[----:B------:R-:W-:Y:S01]  /*4600*/  IMAD.WIDE.U32 R18, R18, -0x326172a9, RZ ;  /* 0xcd9e8d5712127825 */ /* 0x000fe200078e00ff */
[----:B------:R-:W-:Y:S02]  /*4610*/  FMNMX.FTZ R7, R211, R7, !PT ;  /* 0x00000007d3077209 */ /* 0x000fe40007810000 */
[----:B------:R-:W-:Y:S02]  /*4620*/  FMNMX.FTZ R8, R235, R8, !PT ;  /* 0x00000008eb087209 */ /* 0x000fe40007810000 */
[----:B------:R-:W-:Y:S02]  /*4630*/  FMNMX.FTZ R7, R226, R7, !PT ;  /* 0x00000007e2077209 */ /* 0x000fe40007810000 */
[----:B------:R-:W-:Y:S02]  /*4640*/  LOP3.LUT R13, R25, UR14, R10, 0x96, !PT ;  /* 0x0000000e190d7c12 */ /* 0x000fe4000f8e960a */
[----:B------:R-:W-:-:S02]  /*4650*/  LOP3.LUT R10, R19, UR16, R70, 0x96, !PT ;  /* 0x00000010130a7c12 */ /* 0x000fc4000f8e9646 */
[----:B-1----:R-:W-:Y:S01]  /*4660*/  FMNMX.FTZ R9, R239, R8, !PT ;  /* 0x00000008ef097209 */ /* 0x002fe20007810000 */
[----:B------:R-:W-:Y:S01]  /*4670*/  IMAD.WIDE.U32 R32, R13, -0x2daee0ad, RZ ;  /* 0xd2511f530d207825 */ /* 0x000fe200078e00ff */
[----:B------:R-:W-:-:S03]  /*4680*/  FMNMX.FTZ R8, R224, R7, !PT ;  /* 0x00000007e0087209 */ /* 0x000fc60007810000 */
[--C-:B------:R-:W-:Y:S01]  /*4690*/  FFMA.FTZ R7, R53, UR33, -R20.reuse ;  /* 0x0000002135077c23 */ /* 0x100fe20008010814 */
[----:B------:R-:W-:Y:S01]  /*46a0*/  FMNMX.FTZ R9, R237, R9, !PT ;  /* 0x00000009ed097209 */ /* 0x000fe20007810000 */
[----:B------:R-:W-:Y:S01]  /*46b0*/  IMAD.WIDE.U32 R16, R10, -0x2daee0ad, RZ ;  /* 0xd2511f530a107825 */ /* 0x000fe200078e00ff */
[----:B------:R-:W-:Y:S01]  /*46c0*/  FMNMX.FTZ R10, R222, R8, !PT ;  /* 0x00000008de0a7209 */ /* 0x000fe20007810000 */
[----:B------:R1:W-:Y:S02]  /*46d0*/  MUFU.EX2 R44, R7 ;  /* 0x00000007002c7308 */ /* 0x0003e40000000800 */
[----:B------:R-:W-:Y:S01]  /*46e0*/  FFMA.FTZ R8, R87, UR33, -R20 ;  /* 0x0000002157087c23 */ /* 0x000fe20008010814 */
[----:B--2---:R-:W-:Y:S02]  /*46f0*/  FMNMX.FTZ R137, R137, R12, !PT ;  /* 0x0000000c89897209 */ /* 0x004fe40007810000 */
[----:B------:R-:W-:Y:S02]  /*4700*/  FSEL R125, R66, -INF , !P3 ;  /* 0xff800000427d7808 */ /* 0x000fe40005800000 */
[----:B------:R-:W-:Y:S01]  /*4710*/  LOP3.LUT R11, R11, UR16, R68, 0x96, !PT ;  /* 0x000000100b0b7c12 */ /* 0x000fe2000f8e9644 */
[----:B------:R2:W-:Y:S01]  /*4720*/  MUFU.EX2 R45, R8 ;  /* 0x00000008002d7308 */ /* 0x0005e20000000800 */
[----:B------:R-:W-:-:S03]  /*4730*/  FSEL R147, R67, -INF , !P5 ;  /* 0xff80000043937808 */ /* 0x000fc60006800000 */
[----:B------:R-:W-:Y:S01]  /*4740*/  IMAD.WIDE.U32 R14, R11, -0x2daee0ad, RZ ;  /* 0xd2511f530b0e7825 */ /* 0x000fe200078e00ff */
[----:B------:R-:W-:Y:S02]  /*4750*/  FSEL R172, R78, -INF , !P4 ;  /* 0xff8000004eac7808 */ /* 0x000fe40006000000 */
[----:B------:R-:W-:Y:S02]  /*4760*/  ISETP.GE.AND P1, PT, R21, R4, PT ;  /* 0x000000041500720c */ /* 0x000fe40003f26270 */
[----:B------:R-:W-:Y:S02]  /*4770*/  FSEL R180, R79, -INF , !P2 ;  /* 0xff8000004fb47808 */ /* 0x000fe40005000000 */
[----:B-1----:R-:W-:Y:S02]  /*4780*/  FMNMX.FTZ R7, R203, R9, !PT ;  /* 0x00000009cb077209 */ /* 0x002fe40007810000 */
[----:B------:R-:W-:Y:S02]  /*4790*/  FMNMX.FTZ R9, R223, R10, !PT ;  /* 0x0000000adf097209 */ /* 0x000fe40007810000 */
[----:B------:R-:W1:Y:S01]  /*47a0*/  SHFL.BFLY PT, R10, R137, 0x1, 0x1f ;  /* 0x0c201f00890a7f89 */ /* 0x000e6200000e0000 */
[----:B------:R-:W-:-:S02]  /*47b0*/  LOP3.LUT R11, R15, UR13, R30, 0x96, !PT ;  /* 0x0000000d0f0b7c12 */ /* 0x000fc4000f8e961e */
[----:B--2---:R-:W-:Y:S01]  /*47c0*/  FMNMX.FTZ R8, R234, R9, !PT ;  /* 0x00000009ea087209 */ /* 0x004fe20007810000 */
[----:B------:R-:W-:Y:S01]  /*47d0*/  FFMA.FTZ R9, R86, UR33, -R20 ;  /* 0x0000002156097c23 */ /* 0x000fe20008010814 */
[----:B------:R-:W2:Y:S01]  /*47e0*/  SHFL.BFLY PT, R136, R7, 0x2, 0x1f ;  /* 0x0c401f0007887f89 */ /* 0x000ea200000e0000 */
[----:B------:R-:W-:Y:S01]  /*47f0*/  FSEL R183, R42, -INF , !P1 ;  /* 0xff8000002ab77808 */ /* 0x000fe20004800000 */
[----:B------:R-:W-:Y:S01]  /*4800*/  IMAD.WIDE.U32 R12, R11, -0x326172a9, RZ ;  /* 0xcd9e8d570b0c7825 */ /* 0x000fe200078e00ff */
[----:B------:R-:W3:Y:S01]  /*4810*/  MUFU.EX2 R3, R9 ;  /* 0x0000000900037308 */ /* 0x000ee20000000800 */
[----:B------:R-:W-:Y:S02]  /*4820*/  FMNMX.FTZ R8, R233, R8, !PT ;  /* 0x00000008e9087209 */ /* 0x000fe40007810000 */
[----:B------:R-:W-:Y:S02]  /*4830*/  FSEL R186, R43, -INF , !P6 ;  /* 0xff8000002bba7808 */ /* 0x000fe40007000000 */
[----:B------:R-:W-:-:S02]  /*4840*/  LOP3.LUT R15, R17, UR13, R28, 0x96, !PT ;  /* 0x0000000d110f7c12 */ /* 0x000fc4000f8e961c */
[----:B------:R-:W-:Y:S02]  /*4850*/  LOP3.LUT R11, R23, UR14, R18, 0x96, !PT ;  /* 0x0000000e170b7c12 */ /* 0x000fe4000f8e9612 */
[----:B------:R-:W-:Y:S01]  /*4860*/  LOP3.LUT R17, R33, UR5, R14, 0x96, !PT ;  /* 0x0000000521117c12 */ /* 0x000fe2000f8e960e */
[----:B------:R-:W-:Y:S01]  /*4870*/  IMAD.WIDE.U32 R14, R15, -0x326172a9, RZ ;  /* 0xcd9e8d570f0e7825 */ /* 0x000fe200078e00ff */
[----:B------:R-:W-:Y:S02]  /*4880*/  LOP3.LUT R21, R13, UR12, R24, 0x96, !PT ;  /* 0x0000000c0d157c12 */ /* 0x000fe4000f8e9618 */
[----:B------:R-:W-:Y:S01]  /*4890*/  LEA R213, R2, UR4, 0x1 ;  /* 0x0000000402d57c11 */ /* 0x000fe2000f8e08ff */
[----:B------:R-:W-:Y:S01]  /*48a0*/  IMAD.WIDE.U32 R24, R11, -0x2daee0ad, RZ ;  /* 0xd2511f530b187825 */ /* 0x000fe200078e00ff */
[----:B------:R-:W-:Y:S01]  /*48b0*/  LOP3.LUT R19, R15, UR12, R22, 0x96, !PT ;  /* 0x0000000c0f137c12 */ /* 0x000fe2000f8e9616 */
[----:B---3--:R-:W-:Y:S01]  /*48c0*/  STL [R1+0x40], R3 ;  /* 0x0000400301007387 */ /* 0x008fe20000100800 */
[----:B------:R-:W-:Y:S01]  /*48d0*/  FMNMX.FTZ R9, R182, R8, !PT ;  /* 0x00000008b6097209 */ /* 0x000fe20007810000 */
[--C-:B------:R-:W-:Y:S01]  /*48e0*/  FFMA.FTZ R8, R97, UR33, -R20.reuse ;  /* 0x0000002161087c23 */ /* 0x100fe20008010814 */
[----:B-1----:R-:W-:Y:S01]  /*48f0*/  FMNMX.FTZ R137, R137, R10, !PT ;  /* 0x0000000a89897209 */ /* 0x002fe20007810000 */
[----:B------:R-:W3:Y:S01]  /*4900*/  LDL.LU R225, [R1+0x40] ;  /* 0x0000400001e17983 */ /* 0x000ee20000300800 */
[----:B------:R-:W-:Y:S01]  /*4910*/  FMNMX.FTZ R9, R184, R9, !PT ;  /* 0x00000009b8097209 */ /* 0x000fe20007810000 */
[----:B------:R1:W-:Y:S01]  /*4920*/  MUFU.EX2 R155, R8 ;  /* 0x00000008009b7308 */ /* 0x0003e20000000800 */
[----:B--2---:R-:W-:Y:S01]  /*4930*/  FMNMX.FTZ R136, R7, R136, !PT ;  /* 0x0000008807887209 */ /* 0x004fe20007810000 */
[----:B------:R-:W-:Y:S01]  /*4940*/  FFMA.FTZ R7, R85, UR33, -R20 ;  /* 0x0000002155077c23 */ /* 0x000fe20008010814 */
[----:B------:R-:W-:Y:S01]  /*4950*/  FMNMX.FTZ R9, R201, R9, !PT ;  /* 0x00000009c9097209 */ /* 0x000fe20007810000 */
[----:B------:R-:W-:Y:S01]  /*4960*/  IMAD.WIDE.U32 R10, R17, -0x326172a9, RZ ;  /* 0xcd9e8d57110a7825 */ /* 0x000fe200078e00ff */
[----:B------:R-:W-:Y:S01]  /*4970*/  FSETP.NEU.FTZ.AND P1, PT, R137, -INF , PT ;  /* 0xff8000008900780b */ /* 0x000fe20003f3d000 */
[----:B------:R-:W2:Y:S01]  /*4980*/  SHFL.BFLY PT, R18, R136, 0x1, 0x1f ;  /* 0x0c201f0088127f89 */ /* 0x000ea200000e0000 */
[----:B------:R-:W-:Y:S01]  /*4990*/  FMNMX.FTZ R9, R202, R9, !PT ;  /* 0x00000009ca097209 */ /* 0x000fe20007810000 */
[----:B------:R-:W-:Y:S01]  /*49a0*/  MUFU.EX2 R215, R7 ;  /* 0x0000000700d77308 */ /* 0x000fe20000000800 */
[----:B------:R-:W-:Y:S01]  /*49b0*/  LOP3.LUT R16, R25, UR5, R16, 0x96, !PT ;  /* 0x0000000519107c12 */ /* 0x000fe2000f8e9610 */
[----:B------:R-:W-:Y:S01]  /*49c0*/  IMAD R214, R0, 0x2, R213 ;  /* 0x0000000200d67824 */ /* 0x000fe200078e02d5 */
[----:B------:R-:W-:-:S02]  /*49d0*/  LOP3.LUT R12, R11, UR22, R12, 0x96, !PT ;  /* 0x000000160b0c7c12 */ /* 0x000fc4000f8e960c */
[C---:B------:R-:W-:Y:S02]  /*49e0*/  LOP3.LUT R30, R10.reuse, 0xffff, RZ, 0xc0, !PT ;  /* 0x0000ffff0a1e7812 */ /* 0x040fe400078ec0ff */
[----:B------:R-:W-:Y:S01]  /*49f0*/  LOP3.LUT R36, R10, 0xff, RZ, 0xc0, !PT ;  /* 0x000000ff0a247812 */ /* 0x000fe200078ec0ff */
[----:B------:R-:W-:Y:S01]  /*4a00*/  LDSM.16.MT88.4 R40, [R214+0x4400] ;  /* 0x00440000d628783b */ /* 0x000fe20000004200 */
[----:B-1----:R-:W-:Y:S01]  /*4a10*/  FFMA.FTZ R8, R96, UR33, -R20 ;  /* 0x0000002160087c23 */ /* 0x002fe20008010814 */
[--C-:B------:R-:W-:Y:S02]  /*4a20*/  SHF.R.U32.HI R31, RZ, 0x10, R10.reuse ;  /* 0x00000010ff1f7819 */ /* 0x100fe4000001160a */
[----:B------:R-:W-:Y:S01]  /*4a30*/  SHF.R.U32.HI R33, RZ, 0x18, R10 ;  /* 0x00000018ff217819 */ /* 0x000fe2000001160a */
[----:B------:R1:W-:Y:S01]  /*4a40*/  MUFU.EX2 R152, R8 ;  /* 0x0000000800987308 */ /* 0x0003e20000000800 */
[----:B------:R-:W-:-:S03]  /*4a50*/  IMAD.WIDE.U32 R10, R16, -0x326172a9, RZ ;  /* 0xcd9e8d57100a7825 */ /* 0x000fc600078e00ff */
[C---:B------:R-:W-:Y:S02]  /*4a60*/  LOP3.LUT R28, R10.reuse, 0xffff, RZ, 0xc0, !PT ;  /* 0x0000ffff0a1c7812 */ /* 0x040fe400078ec0ff */
[----:B------:R-:W-:Y:S02]  /*4a70*/  LOP3.LUT R35, R10, 0xff, RZ, 0xc0, !PT ;  /* 0x000000ff0a237812 */ /* 0x000fe400078ec0ff */
[----:B--2---:R-:W-:Y:S02]  /*4a80*/  FMNMX.FTZ R136, R136, R18, !PT ;  /* 0x0000001288887209 */ /* 0x004fe40007810000 */
[--C-:B------:R-:W-:Y:S02]  /*4a90*/  SHF.R.U32.HI R29, RZ, 0x10, R10.reuse ;  /* 0x00000010ff1d7819 */ /* 0x100fe4000001160a */
[----:B------:R-:W-:Y:S02]  /*4aa0*/  SHF.R.U32.HI R34, RZ, 0x18, R10 ;  /* 0x00000018ff227819 */ /* 0x000fe4000001160a */
[----:B-1----:R-:W-:Y:S01]  /*4ab0*/  FMNMX.FTZ R8, R125, R9, !PT ;  /* 0x000000097d087209 */ /* 0x002fe20007810000 */
[----:B------:R-:W-:-:S03]  /*4ac0*/  FFMA.FTZ R9, R84, UR33, -R20 ;  /* 0x0000002154097c23 */ /* 0x000fc60008010814 */
[----:B------:R-:W-:Y:S01]  /*4ad0*/  FMNMX.FTZ R8, R147, R8, !PT ;  /* 0x0000000893087209 */ /* 0x000fe20007810000 */
[----:B------:R-:W-:Y:S03]  /*4ae0*/  MUFU.EX2 R204, R9 ;  /* 0x0000000900cc7308 */ /* 0x000fe60000000800 */
[----:B------:R-:W-:Y:S01]  /*4af0*/  FMNMX.FTZ R7, R172, R8, !PT ;  /* 0x00000008ac077209 */ /* 0x000fe20007810000 */
[----:B------:R-:W-:-:S03]  /*4b00*/  FMUL.FTZ R8, R137, UR33 ;  /* 0x0000002189087c20 */ /* 0x000fc60008410000 */
[----:B------:R-:W-:Y:S02]  /*4b10*/  FMNMX.FTZ R7, R180, R7, !PT ;  /* 0x00000007b4077209 */ /* 0x000fe40007810000 */
[----:B------:R-:W-:Y:S02]  /*4b20*/  FSEL R23, R8, RZ, P1 ;  /* 0x000000ff08177208 */ /* 0x000fe40000800000 */
[----:B------:R-:W-:Y:S02]  /*4b30*/  FMNMX.FTZ R7, R183, R7, !PT ;  /* 0x00000007b7077209 */ /* 0x000fe40007810000 */
[----:B------:R-:W-:Y:S01]  /*4b40*/  FSETP.NEU.FTZ.AND P1, PT, R136, -INF , PT ;  /* 0xff8000008800780b */ /* 0x000fe20003f3d000 */
[--C-:B------:R-:W-:Y:S01]  /*4b50*/  FFMA.FTZ R15, R88, UR33, -R23.reuse ;  /* 0x00000021580f7c23 */ /* 0x100fe20008010817 */
[----:B------:R-:W-:Y:S01]  /*4b60*/  FMNMX.FTZ R13, R186, R7, !PT ;  /* 0x00000007ba0d7209 */ /* 0x000fe20007810000 */
[--C-:B------:R-:W-:Y:S01]  /*4b70*/  FFMA.FTZ R7, R27, UR33, -R23.reuse ;  /* 0x000000211b077c23 */ /* 0x100fe20008010817 */
[--C-:B------:R-:W-:Y:S01]  /*4b80*/  FFMA.FTZ R8, R26, UR33, -R23.reuse ;  /* 0x000000211a087c23 */ /* 0x100fe20008010817 */
[----:B------:R-:W-:Y:S02]  /*4b90*/  MUFU.EX2 R194, R15 ;  /* 0x0000000f00c27308 */ /* 0x000fe40000000800 */
[----:B------:R-:W1:Y:S06]  /*4ba0*/  SHFL.BFLY PT, R17, R13, 0x2, 0x1f ;  /* 0x0c401f000d117f89 */ /* 0x000e6c00000e0000 */
[----:B------:R2:W-:Y:S08]  /*4bb0*/  MUFU.EX2 R236, R7 ;  /* 0x0000000700ec7308 */ /* 0x0005f00000000800 */
[----:B------:R4:W-:Y:S01]  /*4bc0*/  MUFU.EX2 R188, R8 ;  /* 0x0000000800bc7308 */ /* 0x0009e20000000800 */
[----:B--2---:R-:W-:Y:S01]  /*4bd0*/  FFMA.FTZ R7, R92, UR33, -R23 ;  /* 0x000000215c077c23 */ /* 0x004fe20008010817 */
[----:B-1----:R-:W-:-:S06]  /*4be0*/  FMNMX.FTZ R13, R13, R17, !PT ;  /* 0x000000110d0d7209 */ /* 0x002fcc0007810000 */
[----:B------:R1:W-:Y:S01]  /*4bf0*/  MUFU.EX2 R156, R7 ;  /* 0x00000007009c7308 */ /* 0x0003e20000000800 */
[----:B------:R-:W2:Y:S01]  /*4c00*/  SHFL.BFLY PT, R15, R13, 0x1, 0x1f ;  /* 0x0c201f000d0f7f89 */ /* 0x000ea200000e0000 */
[----:B----4-:R-:W-:-:S05]  /*4c10*/  IMAD.WIDE.U32 R8, R21, -0x2daee0ad, RZ ;  /* 0xd2511f5315087825 */ /* 0x010fca00078e00ff */
[----:B------:R-:W-:Y:S02]  /*4c20*/  LOP3.LUT R32, R9, UR21, R32, 0x96, !PT ;  /* 0x0000001509207c12 */ /* 0x000fe4000f8e9620 */
[C---:B------:R-:W-:Y:S02]  /*4c30*/  LOP3.LUT R26, R8.reuse, 0xffff, RZ, 0xc0, !PT ;  /* 0x0000ffff081a7812 */ /* 0x040fe400078ec0ff */
[----:B------:R-:W-:Y:S02]  /*4c40*/  LOP3.LUT R27, R8, 0xff, RZ, 0xc0, !PT ;  /* 0x000000ff081b7812 */ /* 0x000fe400078ec0ff */
[--C-:B------:R-:W-:Y:S01]  /*4c50*/  SHF.R.U32.HI R25, RZ, 0x10, R8.reuse ;  /* 0x00000010ff197819 */ /* 0x100fe20000011608 */
[----:B-1----:R-:W-:Y:S01]  /*4c60*/  FMUL.FTZ R7, R136, UR33 ;  /* 0x0000002188077c20 */ /* 0x002fe20008410000 */
[----:B------:R-:W-:Y:S01]  /*4c70*/  SHF.R.U32.HI R22, RZ, 0x18, R8 ;  /* 0x00000018ff167819 */ /* 0x000fe20000011608 */
[----:B------:R-:W-:-:S03]  /*4c80*/  IMAD.WIDE.U32 R8, R19, -0x2daee0ad, RZ ;  /* 0xd2511f5313087825 */ /* 0x000fc600078e00ff */
[----:B------:R-:W-:Y:S02]  /*4c90*/  FSEL R21, R7, RZ, P1 ;  /* 0x000000ff07157208 */ /* 0x000fe40000800000 */
[----:B------:R-:W-:Y:S02]  /*4ca0*/  LOP3.LUT R17, R9, UR21, R24, 0x96, !PT ;  /* 0x0000001509117c12 */ /* 0x000fe4000f8e9618 */
[C---:B------:R-:W-:Y:S01]  /*4cb0*/  LOP3.LUT R16, R8.reuse, 0xffff, RZ, 0xc0, !PT ;  /* 0x0000ffff08107812 */ /* 0x040fe200078ec0ff */
[--C-:B------:R-:W-:Y:S01]  /*4cc0*/  FFMA.FTZ R10, R37, UR33, -R21.reuse ;  /* 0x00000021250a7c23 */ /* 0x100fe20008010815 */
[----:B------:R-:W-:Y:S02]  /*4cd0*/  LOP3.LUT R24, R8, 0xff, RZ, 0xc0, !PT ;  /* 0x000000ff08187812 */ /* 0x000fe400078ec0ff */
[--C-:B------:R-:W-:Y:S01]  /*4ce0*/  SHF.R.U32.HI R19, RZ, 0x10, R8.reuse ;  /* 0x00000010ff137819 */ /* 0x100fe20000011608 */
[----:B------:R1:W-:Y:S01]  /*4cf0*/  MUFU.EX2 R173, R10 ;  /* 0x0000000a00ad7308 */ /* 0x0003e20000000800 */
[----:B------:R-:W-:Y:S01]  /*4d00*/  SHF.R.U32.HI R18, RZ, 0x18, R8 ;  /* 0x00000018ff127819 */ /* 0x000fe20000011608 */
[----:B------:R-:W-:Y:S01]  /*4d10*/  FFMA.FTZ R8, R176, UR33, -R21 ;  /* 0x00000021b0087c23 */ /* 0x000fe20008010815 */
[----:B------:R-:W-:-:S02]  /*4d20*/  LOP3.LUT R9, R31, 0xff, RZ, 0xc0, !PT ;  /* 0x000000ff1f097812 */ /* 0x000fc400078ec0ff */
[----:B------:R-:W-:Y:S01]  /*4d30*/  LOP3.LUT R7, R11, UR22, R14, 0x96, !PT ;  /* 0x000000160b077c12 */ /* 0x000fe2000f8e960e */
[----:B------:R-:W-:Y:S01]  /*4d40*/  FFMA.FTZ R14, R56, UR33, -R21 ;  /* 0x00000021380e7c23 */ /* 0x000fe20008010815 */
[----:B------:R-:W-:Y:S01]  /*4d50*/  PRMT R33, R9, 0x5410, R33 ;  /* 0x0000541009217816 */ /* 0x000fe20000000021 */
[----:B------:R4:W-:Y:S01]  /*4d60*/  MUFU.EX2 R195, R8 ;  /* 0x0000000800c37308 */ /* 0x0009e20000000800 */
[----:B------:R-:W-:Y:S01]  /*4d70*/  FFMA.FTZ R9, R177, UR33, -R21 ;  /* 0x00000021b1097c23 */ /* 0x000fe20008010815 */
[----:B------:R-:W-:Y:S02]  /*4d80*/  SHF.R.U32.HI R11, RZ, 0x8, R30 ;  /* 0x00000008ff0b7819 */ /* 0x000fe4000001161e */
[----:B--2---:R-:W-:Y:S02]  /*4d90*/  FMNMX.FTZ R76, R13, R15, !PT ;  /* 0x0000000f0d4c7209 */ /* 0x004fe40007810000 */
[----:B------:R-:W-:Y:S01]  /*4da0*/  PRMT R36, R36, 0x5410, R11 ;  /* 0x0000541024247816 */ /* 0x000fe2000000000b */
[----:B------:R-:W-:Y:S01]  /*4db0*/  FFMA.FTZ R11, R98, UR33, -R21 ;  /* 0x00000021620b7c23 */ /* 0x000fe20008010815 */
[----:B------:R2:W2:Y:S01]  /*4dc0*/  MUFU.EX2 R158, R9 ;  /* 0x00000009009e7308 */ /* 0x0004a20000000800 */
[----:B-1----:R-:W-:-:S02]  /*4dd0*/  SHF.R.U32.HI R10, RZ, 0x8, R26 ;  /* 0x00000008ff0a7819 */ /* 0x002fc4000001161a */
[----:B------:R-:W-:Y:S02]  /*4de0*/  FSETP.NEU.FTZ.AND P1, PT, R76, -INF , PT ;  /* 0xff8000004c00780b */ /* 0x000fe40003f3d000 */
[----:B------:R-:W-:-:S03]  /*4df0*/  PRMT R77, R27, 0x5410, R10 ;  /* 0x000054101b4d7816 */ /* 0x000fc6000000000a */
[----:B------:R1:W-:Y:S01]  /*4e00*/  MUFU.EX2 R181, R14 ;  /* 0x0000000e00b57308 */ /* 0x0003e20000000800 */
[----:B----4-:R-:W-:-:S04]  /*4e10*/  LOP3.LUT R8, R25, 0xff, RZ, 0xc0, !PT ;  /* 0x000000ff19087812 */ /* 0x010fc800078ec0ff */
[----:B------:R-:W-:Y:S02]  /*4e20*/  PRMT R78, R8, 0x5410, R22 ;  /* 0x00005410084e7816 */ /* 0x000fe40000000016 */
[----:B------:R-:W-:Y:S01]  /*4e30*/  LOP3.LUT R8, R12, 0xffff, RZ, 0xc0, !PT ;  /* 0x0000ffff0c087812 */ /* 0x000fe200078ec0ff */
[----:B------:R4:W-:Y:S01]  /*4e40*/  MUFU.EX2 R247, R11 ;  /* 0x0000000b00f77308 */ /* 0x0009e20000000800 */
[----:B--2---:R-:W-:Y:S02]  /*4e50*/  SHF.R.U32.HI R9, RZ, 0x10, R12 ;  /* 0x00000010ff097819 */ /* 0x004fe4000001160c */
[----:B------:R-:W-:Y:S02]  /*4e60*/  SHF.R.U32.HI R10, RZ, 0x8, R8 ;  /* 0x00000008ff0a7819 */ /* 0x000fe40000011608 */
[----:B------:R-:W-:Y:S01]  /*4e70*/  LOP3.LUT R8, R9, 0xff, RZ, 0xc0, !PT ;  /* 0x000000ff09087812 */ /* 0x000fe200078ec0ff */
[----:B------:R-:W-:Y:S01]  /*4e80*/  FMUL.FTZ R9, R76, UR33 ;  /* 0x000000214c097c20 */ /* 0x000fe20008410000 */
[----:B-1----:R-:W-:-:S02]  /*4e90*/  LOP3.LUT R14, R12, 0xff, RZ, 0xc0, !PT ;  /* 0x000000ff0c0e7812 */ /* 0x002fc400078ec0ff */
[----:B------:R-:W-:Y:S02]  /*4ea0*/  SHF.R.U32.HI R12, RZ, 0x18, R12 ;  /* 0x00000018ff0c7819 */ /* 0x000fe4000001160c */
[----:B------:R-:W-:Y:S01]  /*4eb0*/  PRMT R15, R14, 0x5410, R10 ;  /* 0x000054100e0f7816 */ /* 0x000fe2000000000a */
[----:B------:R-:W-:Y:S01]  /*4ec0*/  FFMA.FTZ R10, R99, UR33, -R21 ;  /* 0x00000021630a7c23 */ /* 0x000fe20008010815 */
[----:B------:R-:W-:Y:S02]  /*4ed0*/  PRMT R37, R8, 0x5410, R12 ;  /* 0x0000541008257816 */ /* 0x000fe4000000000c */
[----:B----4-:R-:W-:Y:S01]  /*4ee0*/  LOP3.LUT R11, R29, 0xff, RZ, 0xc0, !PT ;  /* 0x000000ff1d0b7812 */ /* 0x010fe200078ec0ff */
[----:B------:R1:W-:Y:S01]  /*4ef0*/  MUFU.EX2 R193, R10 ;  /* 0x0000000a00c17308 */ /* 0x0003e20000000800 */
[----:B------:R-:W-:Y:S02]  /*4f00*/  FSEL R22, R9, RZ, P1 ;  /* 0x000000ff09167208 */ /* 0x000fe40000800000 */
[----:B------:R-:W-:-:S02]  /*4f10*/  LOP3.LUT R8, R19, 0xff, RZ, 0xc0, !PT ;  /* 0x000000ff13087812 */ /* 0x000fc400078ec0ff */
[----:B------:R-:W-:Y:S02]  /*4f20*/  PRMT R14, R11, 0x5410, R34 ;  /* 0x000054100b0e7816 */ /* 0x000fe40000000022 */
[----:B------:R-:W-:Y:S02]  /*4f30*/  SHF.R.U32.HI R9, RZ, 0x8, R16 ;  /* 0x00000008ff097819 */ /* 0x000fe40000011610 */
[----:B------:R-:W-:Y:S02]  /*4f40*/  PRMT R34, R8, 0x5410, R18 ;  /* 0x0000541008227816 */ /* 0x000fe40000000012 */
[----:B------:R-:W-:Y:S02]  /*4f50*/  LOP3.LUT R8, R32, 0xffff, RZ, 0xc0, !PT ;  /* 0x0000ffff20087812 */ /* 0x000fe400078ec0ff */
[----:B------:R-:W-:Y:S02]  /*4f60*/  SHF.R.U32.HI R12, RZ, 0x8, R28 ;  /* 0x00000008ff0c7819 */ /* 0x000fe4000001161c */
[----:B------:R-:W-:Y:S01]  /*4f70*/  PRMT R19, R24, 0x5410, R9 ;  /* 0x0000541018137816 */ /* 0x000fe20000000009 */
[--C-:B------:R-:W-:Y:S01]  /*4f80*/  FFMA.FTZ R9, R178, UR33, -R22.reuse ;  /* 0x00000021b2097c23 */ /* 0x100fe20008010816 */
[----:B-1----:R-:W-:Y:S01]  /*4f90*/  FFMA.FTZ R10, R58, UR33, -R22 ;  /* 0x000000213a0a7c23 */ /* 0x002fe20008010816 */
[----:B------:R-:W-:Y:S01]  /*4fa0*/  SHF.R.U32.HI R11, RZ, 0x8, R8 ;  /* 0x00000008ff0b7819 */ /* 0x000fe20000011608 */
[----:B------:R-:W-:Y:S01]  /*4fb0*/  FFMA.FTZ R8, R179, UR33, -R22 ;  /* 0x00000021b3087c23 */ /* 0x000fe20008010816 */
[----:B------:R-:W-:Y:S01]  /*4fc0*/  PRMT R13, R35, 0x5410, R12 ;  /* 0x00005410230d7816 */ /* 0x000fe2000000000c */
[----:B------:R1:W-:Y:S01]  /*4fd0*/  MUFU.EX2 R165, R10 ;  /* 0x0000000a00a57308 */ /* 0x0003e20000000800 */
[----:B------:R-:W-:Y:S01]  /*4fe0*/  LOP3.LUT R12, R32, 0xff, RZ, 0xc0, !PT ;  /* 0x000000ff200c7812 */ /* 0x000fe200078ec0ff */
[----:B------:R-:W2:Y:S01]  /*4ff0*/  LDSM.16.MT88.4 R24, [R213+0x4000] ;  /* 0x00400000d518783b */ /* 0x000ea20000004200 */
[----:B------:R-:W-:-:S02]  /*5000*/  LOP3.LUT R0, R17, 0xffff, RZ, 0xc0, !PT ;  /* 0x0000ffff11007812 */ /* 0x000fc400078ec0ff */
[----:B------:R-:W-:Y:S01]  /*5010*/  PRMT R35, R12, 0x5410, R11 ;  /* 0x000054100c237816 */ /* 0x000fe2000000000b */
[----:B------:R-:W4:Y:S02]  /*5020*/  LDSM.16.MT88.4 R28, [R214+0x4000] ;  /* 0x00400000d61c783b */ /* 0x000f240000004200 */
[----:B------:R1:W-:Y:S08]  /*5030*/  MUFU.EX2 R3, R9 ;  /* 0x0000000900037308 */ /* 0x0003f00000000800 */
[----:B------:R2:W2:Y:S01]  /*5040*/  MUFU.EX2 R192, R8 ;  /* 0x0000000800c07308 */ /* 0x0004a20000000800 */
[----:B-1----:R-:W-:-:S04]  /*5050*/  LOP3.LUT R10, R7, 0xffff, RZ, 0xc0, !PT ;  /* 0x0000ffff070a7812 */ /* 0x002fc800078ec0ff */
[----:B------:R-:W-:Y:S02]  /*5060*/  SHF.R.U32.HI R2, RZ, 0x8, R10 ;  /* 0x00000008ff027819 */ /* 0x000fe4000001160a */
[----:B------:R-:W-:-:S04]  /*5070*/  LOP3.LUT R9, R7, 0xff, RZ, 0xc0, !PT ;  /* 0x000000ff07097812 */ /* 0x000fc800078ec0ff */
[----:B------:R-:W-:Y:S02]  /*5080*/  PRMT R12, R9, 0x5410, R2 ;  /* 0x00005410090c7816 */ /* 0x000fe40000000002 */
[--C-:B------:R-:W-:Y:S02]  /*5090*/  SHF.R.U32.HI R2, RZ, 0x10, R7.reuse ;  /* 0x00000010ff027819 */ /* 0x100fe40000011607 */
[----:B------:R-:W-:Y:S02]  /*50a0*/  SHF.R.U32.HI R11, RZ, 0x18, R7 ;  /* 0x00000018ff0b7819 */ /* 0x000fe40000011607 */
[----:B------:R-:W-:Y:S02]  /*50b0*/  SHF.R.U32.HI R7, RZ, 0x8, R0 ;  /* 0x00000008ff077819 */ /* 0x000fe40000011600 */
[----:B------:R-:W-:Y:S02]  /*50c0*/  LOP3.LUT R10, R17, 0xff, RZ, 0xc0, !PT ;  /* 0x000000ff110a7812 */ /* 0x000fe400078ec0ff */
[----:B------:R-:W-:-:S02]  /*50d0*/  LOP3.LUT R9, R2, 0xff, RZ, 0xc0, !PT ;  /* 0x000000ff02097812 */ /* 0x000fc400078ec0ff */
[--C-:B------:R-:W-:Y:S01]  /*50e0*/  HSET2.LE.AND R0, R13, R94.reuse, PT ;  /* 0x0000005e0d007233 */ /* 0x100fe20003803000 */
[--C-:B--2---:R-:W-:Y:S01]  /*50f0*/  FFMA.FTZ R8, R59, UR33, -R22.reuse ;  /* 0x000000213b087c23 */ /* 0x104fe20008010816 */
[----:B------:R-:W-:Y:S02]  /*5100*/  F2FP.BF16.F32.PACK_AB R2, R158, R195 ;  /* 0x000000c39e02723e */ /* 0x000fe400000010ff */
[----:B------:R-:W-:Y:S01]  /*5110*/  PRMT R18, R10, 0x5410, R7 ;  /* 0x000054100a127816 */ /* 0x000fe20000000007 */
[----:B------:R1:W2:Y:S01]  /*5120*/  MUFU.EX2 R146, R8 ;  /* 0x0000000800927308 */ /* 0x0002a20000000800 */
[----:B------:R-:W-:Y:S02]  /*5130*/  LOP3.LUT R10, R0, R2, RZ, 0xc0, !PT ;  /* 0x00000002000a7212 */ /* 0x000fe400078ec0ff */
[----:B------:R-:W-:Y:S01]  /*5140*/  HSET2.LE.AND R0, R14, R94, PT ;  /* 0x0000005e0e007233 */ /* 0x000fe20003803000 */
[----:B------:R-:W-:Y:S01]  /*5150*/  FFMA.FTZ R14, R100, UR33, -R22 ;  /* 0x00000021640e7c23 */ /* 0x000fe20008010816 */
[----:B------:R-:W-:-:S02]  /*5160*/  F2FP.BF16.F32.PACK_AB R2, R192, R3 ;  /* 0x00000003c002723e */ /* 0x000fc400000010ff */
[----:B------:R-:W-:Y:S01]  /*5170*/  PRMT R9, R9, 0x5410, R11 ;  /* 0x0000541009097816 */ /* 0x000fe2000000000b */
[----:B------:R-:W4:Y:S01]  /*5180*/  MUFU.EX2 R16, R14 ;  /* 0x0000000e00107308 */ /* 0x000f220000000800 */
[----:B------:R-:W-:Y:S01]  /*5190*/  LOP3.LUT R11, R0, R2, RZ, 0xc0, !PT ;  /* 0x00000002000b7212 */ /* 0x000fe200078ec0ff */
[----:B------:R-:W-:Y:S01]  /*51a0*/  FFMA.FTZ R2, R103, UR33, -R22 ;  /* 0x0000002167027c23 */ /* 0x000fe20008010816 */
[----:B-1----:R-:W-:-:S05]  /*51b0*/  FFMA.FTZ R8, R93, UR33, -R21 ;  /* 0x000000215d087c23 */ /* 0x002fca0008010815 */
[----:B------:R1:W4:Y:S01]  /*51c0*/  MUFU.EX2 R38, R8 ;  /* 0x0000000800267308 */ /* 0x0003220000000800 */
[--C-:B------:R-:W-:Y:S02]  /*51d0*/  HSET2.LE.AND R0, R36, R94.reuse, PT ;  /* 0x0000005e24007233 */ /* 0x100fe40003803000 */
[----:B------:R-:W-:-:S05]  /*51e0*/  HSET2.LE.AND R7, R12, R94, PT ;  /* 0x0000005e0c077233 */ /* 0x000fca0003803000 */
[----:B------:R3:W-:Y:S01]  /*51f0*/  MUFU.EX2 R88, R2 ;  /* 0x0000000200587308 */ /* 0x0007e20000000800 */
[----:B-1----:R-:W-:Y:S01]  /*5200*/  FFMA.FTZ R8, R95, UR33, -R21 ;  /* 0x000000215f087c23 */ /* 0x002fe20008010815 */
[----:B------:R-:W-:Y:S01]  /*5210*/  IMAD.MOV.U32 R95, RZ, RZ, R45 ;  /* 0x000000ffff5f7224 */ /* 0x000fe200078e002d */
[----:B------:R-:W-:-:S05]  /*5220*/  HSET2.LE.AND R9, R9, R94, PT ;  /* 0x0000005e09097233 */ /* 0x000fca0003803000 */
[----:B------:R1:W4:Y:S01]  /*5230*/  MUFU.EX2 R176, R8 ;  /* 0x0000000800b07308 */ /* 0x0003220000000800 */
[----:B--2---:R-:W-:-:S04]  /*5240*/  F2FP.BF16.F32.PACK_AB R12, R146, R165 ;  /* 0x000000a5920c723e */ /* 0x004fc800000010ff */
[----:B------:R-:W-:Y:S02]  /*5250*/  LOP3.LUT R9, R9, R12, RZ, 0xc0, !PT ;  /* 0x0000000c09097212 */ /* 0x000fe400078ec0ff */
[--C-:B------:R-:W-:Y:S02]  /*5260*/  HSET2.LE.AND R12, R15, R94.reuse, PT ;  /* 0x0000005e0f0c7233 */ /* 0x100fe40003803000 */
[----:B---3--:R-:W-:Y:S02]  /*5270*/  F2FP.BF16.F32.PACK_AB R2, R225, R95 ;  /* 0x0000005fe102723e */ /* 0x008fe400000010ff */
[----:B-1----:R-:W-:Y:S02]  /*5280*/  F2FP.BF16.F32.PACK_AB R8, R173, R181 ;  /* 0x000000b5ad08723e */ /* 0x002fe400000010ff */
[----:B------:R-:W-:Y:S01]  /*5290*/  LOP3.LUT R14, R0, R2, RZ, 0xc0, !PT ;  /* 0x00000002000e7212 */ /* 0x000fe200078ec0ff */
[----:B------:R-:W-:Y:S01]  /*52a0*/  FFMA.FTZ R0, R102, UR33, -R22 ;  /* 0x0000002166007c23 */ /* 0x000fe20008010816 */
[----:B------:R-:W-:Y:S01]  /*52b0*/  LOP3.LUT R8, R7, R8, RZ, 0xc0, !PT ;  /* 0x0000000807087212 */ /* 0x000fe200078ec0ff */
[----:B----4-:R-:W-:Y:S01]  /*52c0*/  IMAD.MOV.U32 R102, RZ, RZ, R16 ;  /* 0x000000ffff667224 */ /* 0x010fe200078e0010 */
[----:B------:R-:W-:Y:S01]  /*52d0*/  HSET2.LE.AND R7, R33, R94, PT ;  /* 0x0000005e21077233 */ /* 0x000fe20003803000 */
[----:B------:R1:W2:Y:S01]  /*52e0*/  MUFU.EX2 R159, R0 ;  /* 0x00000000009f7308 */ /* 0x0002a20000000800 */
[----:B------:R-:W-:Y:S01]  /*52f0*/  F2FP.BF16.F32.PACK_AB R15, R194, R156 ;  /* 0x0000009cc20f723e */ /* 0x000fe200000010ff */
[----:B------:R-:W-:Y:S01]  /*5300*/  FFMA.FTZ R16, R197, UR33, -R22 ;  /* 0x00000021c5107c23 */ /* 0x000fe20008010816 */
[----:B------:R-:W-:-:S02]  /*5310*/  IMAD.MOV.U32 R103, RZ, RZ, R44 ;  /* 0x000000ffff677224 */ /* 0x000fc400078e002c */
[----:B------:R-:W-:Y:S02]  /*5320*/  LOP3.LUT R15, R7, R15, RZ, 0xc0, !PT ;  /* 0x0000000f070f7212 */ /* 0x000fe400078ec0ff */
[--C-:B------:R-:W-:Y:S01]  /*5330*/  SHF.R.U32.HI R7, RZ, 0x10, R17.reuse ;  /* 0x00000010ff077819 */ /* 0x100fe20000011611 */
[----:B------:R-:W3:Y:S01]  /*5340*/  MUFU.EX2 R177, R16 ;  /* 0x0000001000b17308 */ /* 0x000ee20000000800 */
[----:B------:R-:W-:Y:S01]  /*5350*/  F2FP.BF16.F32.PACK_AB R13, R103, R196 ;  /* 0x000000c4670d723e */ /* 0x000fe200000010ff */
[----:B------:R-:W-:Y:S01]  /*5360*/  IMAD.MOV.U32 R197, RZ, RZ, R38 ;  /* 0x000000ffffc57224 */ /* 0x000fe200078e0026 */
[----:B------:R-:W-:Y:S02]  /*5370*/  SHF.R.U32.HI R17, RZ, 0x18, R17 ;  /* 0x00000018ff117819 */ /* 0x000fe40000011611 */
[----:B------:R-:W-:Y:S02]  /*5380*/  F2FP.BF16.F32.PACK_AB R2, R236, R188 ;  /* 0x000000bcec02723e */ /* 0x000fe400000010ff */
[----:B------:R-:W-:-:S02]  /*5390*/  LOP3.LUT R7, R7, 0xff, RZ, 0xc0, !PT ;  /* 0x000000ff07077812 */ /* 0x000fc400078ec0ff */
[--C-:B-1----:R-:W-:Y:S01]  /*53a0*/  HSET2.LE.AND R0, R37, R94.reuse, PT ;  /* 0x0000005e25007233 */ /* 0x102fe20003803000 */
[C---:B------:R-:W-:Y:S01]  /*53b0*/  HMMA.16816.F32.BF16 R64, R8.reuse, R24, RZ ;  /* 0x000000180840723c */ /* 0x040fe200000418ff */
[----:B------:R-:W-:Y:S01]  /*53c0*/  LOP3.LUT R12, R12, R13, RZ, 0xc0, !PT ;  /* 0x0000000d0c0c7212 */ /* 0x000fe200078ec0ff */
[----:B------:R-:W1:Y:S02]  /*53d0*/  LDSM.16.MT88.4 R36, [R213+0x4400] ;  /* 0x00440000d524783b */ /* 0x000e640000004200 */
[----:B------:R-:W-:Y:S02]  /*53e0*/  LOP3.LUT R13, R0, R2, RZ, 0xc0, !PT ;  /* 0x00000002000d7212 */ /* 0x000fe400078ec0ff */
[----:B------:R-:W-:Y:S01]  /*53f0*/  HMMA.16816.F32.BF16 R52, R8, R28, RZ ;  /* 0x0000001c0834723c */ /* 0x000fe200000418ff */
[----:B------:R-:W-:Y:S02]  /*5400*/  HSET2.LE.AND R0, R19, R94, PT ;  /* 0x0000005e13007233 */ /* 0x000fe40003803000 */
[----:B------:R-:W-:-:S03]  /*5410*/  F2FP.BF16.F32.PACK_AB R2, R176, R197 ;  /* 0x000000c5b002723e */ /* 0x000fc600000010ff */
[C---:B------:R-:W-:Y:S06]  /*5420*/  HMMA.16816.F32.BF16 R56, R8.reuse, R26, RZ ;  /* 0x0000001a0838723c */ /* 0x040fec00000418ff */
[----:B------:R-:W-:Y:S07]  /*5430*/  HMMA.16816.F32.BF16 R44, R8, R30, RZ ;  /* 0x0000001e082c723c */ /* 0x000fee00000418ff */
[----:B------:R-:W-:-:S02]  /*5440*/  PRMT R9, R7, 0x5410, R17 ;  /* 0x0000541007097816 */ /* 0x000fc40000000011 */
[--C-:B------:R-:W-:Y:S02]  /*5450*/  HSET2.LE.AND R7, R34, R94.reuse, PT ;  /* 0x0000005e22077233 */ /* 0x100fe40003803000 */
[----:B--2---:R-:W-:Y:S01]  /*5460*/  F2FP.BF16.F32.PACK_AB R11, R159, R102 ;  /* 0x000000669f0b723e */ /* 0x004fe200000010ff */
[--C-:B------:R-:W-:Y:S01]  /*5470*/  FFMA.FTZ R8, R101, UR33, -R23.reuse ;  /* 0x0000002165087c23 */ /* 0x100fe20008010817 */
[----:B------:R-:W-:Y:S01]  /*5480*/  LOP3.LUT R10, R0, R2, RZ, 0xc0, !PT ;  /* 0x00000002000a7212 */ /* 0x000fe200078ec0ff */
[--C-:B------:R-:W-:Y:S01]  /*5490*/  FFMA.FTZ R2, R91, UR33, -R23.reuse ;  /* 0x000000215b027c23 */ /* 0x100fe20008010817 */
[----:B------:R-:W-:Y:S02]  /*54a0*/  LOP3.LUT R11, R7, R11, RZ, 0xc0, !PT ;  /* 0x0000000b070b7212 */ /* 0x000fe400078ec0ff */
[----:B------:R-:W-:Y:S02]  /*54b0*/  HSET2.LE.AND R7, R9, R94, PT ;  /* 0x0000005e09077233 */ /* 0x000fe40003803000 */
[----:B---3--:R-:W-:Y:S01]  /*54c0*/  F2FP.BF16.F32.PACK_AB R9, R177, R88 ;  /* 0x00000058b109723e */ /* 0x008fe200000010ff */
[----:B------:R-:W-:Y:S01]  /*54d0*/  MUFU.EX2 R157, R8 ;  /* 0x00000008009d7308 */ /* 0x000fe20000000800 */
[----:B------:R-:W-:-:S02]  /*54e0*/  FFMA.FTZ R16, R198, UR33, -R23 ;  /* 0x00000021c6107c23 */ /* 0x000fc40008010817 */
[----:B------:R-:W-:Y:S01]  /*54f0*/  LOP3.LUT R9, R7, R9, RZ, 0xc0, !PT ;  /* 0x0000000907097212 */ /* 0x000fe200078ec0ff */
[----:B------:R-:W-:Y:S01]  /*5500*/  FFMA.FTZ R7, R199, UR33, -R23 ;  /* 0x00000021c7077c23 */ /* 0x000fe20008010817 */
[----:B------:R-:W-:-:S03]  /*5510*/  HSET2.LE.AND R0, R18, R94, PT ;  /* 0x0000005e12007233 */ /* 0x000fc60003803000 */
[----:B------:R2:W3:Y:S01]  /*5520*/  MUFU.EX2 R179, R2 ;  /* 0x0000000200b37308 */ /* 0x0004e20000000800 */
[C---:B------:R-:W-:Y:S07]  /*5530*/  HMMA.16816.F32.BF16 R60, R12.reuse, R24, RZ ;  /* 0x000000180c3c723c */ /* 0x040fee00000418ff */
[----:B------:R-:W-:Y:S01]  /*5540*/  MUFU.EX2 R178, R16 ;  /* 0x0000001000b27308 */ /* 0x000fe20000000800 */
[----:B------:R-:W-:Y:S01]  /*5550*/  HMMA.16816.F32.BF16 R80, R12, R26, RZ ;  /* 0x0000001a0c50723c */ /* 0x000fe200000418ff */
[----:B------:R-:W-:Y:S01]  /*5560*/  IMAD.WIDE.U32 R24, R89, -0x326172a9, RZ ;  /* 0xcd9e8d5759187825 */ /* 0x000fe200078e00ff */
[----:B--2---:R-:W-:-:S05]  /*5570*/  F2FP.BF16.F32.PACK_AB R2, R193, R247 ;  /* 0x000000f7c102723e */ /* 0x004fca00000010ff */
[----:B------:R2:W4:Y:S01]  /*5580*/  MUFU.EX2 R216, R7 ;  /* 0x0000000700d87308 */ /* 0x0005220000000800 */
[----:B------:R-:W-:Y:S01]  /*5590*/  HMMA.16816.F32.BF16 R48, R12, R28, RZ ;  /* 0x0000001c0c30723c */ /* 0x000fe200000418ff */
[----:B------:R-:W-:Y:S02]  /*55a0*/  LOP3.LUT R8, R0, R2, RZ, 0xc0, !PT ;  /* 0x0000000200087212 */ /* 0x000fe400078ec0ff */
[----:B------:R-:W-:-:S03]  /*55b0*/  SHF.R.U32.HI R0, RZ, 0x10, R32 ;  /* 0x00000010ff007819 */ /* 0x000fc60000011620 */
[----:B------:R-:W-:Y:S01]  /*55c0*/  HMMA.16816.F32.BF16 R72, R12, R30, RZ ;  /* 0x0000001e0c48723c */ /* 0x000fe200000418ff */
[----:B------:R-:W-:Y:S01]  /*55d0*/  SHF.R.U32.HI R2, RZ, 0x18, R32 ;  /* 0x00000018ff027819 */ /* 0x000fe20000011620 */
[----:B------:R-:W-:Y:S01]  /*55e0*/  IMAD.WIDE.U32 R26, R104, -0x2daee0ad, RZ ;  /* 0xd2511f53681a7825 */ /* 0x000fe200078e00ff */
[----:B------:R-:W-:Y:S01]  /*55f0*/  LOP3.LUT R0, R0, 0xff, RZ, 0xc0, !PT ;  /* 0x000000ff00007812 */ /* 0x000fe200078ec0ff */
[----:B------:R-:W1:Y:S03]  /*5600*/  LDSM.16.MT88.4 R28, [R213+0x4800] ;  /* 0x00480000d51c783b */ /* 0x000e660000004200 */
[----:B------:R-:W-:Y:S01]  /*5610*/  IMAD.WIDE.U32 R12, R90, -0x326172a9, RZ ;  /* 0xcd9e8d575a0c7825 */ /* 0x000fe200078e00ff */
[----:B--2---:R-:W-:-:S04]  /*5620*/  HSET2.LE.AND R7, R78, R94, PT ;  /* 0x0000005e4e077233 */ /* 0x004fc80003803000 */
[----:B------:R-:W-:Y:S02]  /*5630*/  LOP3.LUT R15, R13, UR16, R70, 0x96, !PT ;  /* 0x000000100d0f7c12 */ /* 0x000fe4000f8e9646 */
[----:B------:R-:W-:Y:S02]  /*5640*/  LOP3.LUT R14, R25, UR14, R12, 0x96, !PT ;  /* 0x0000000e190e7c12 */ /* 0x000fe4000f8e960c */
[----:B------:R-:W-:Y:S02]  /*5650*/  PRMT R13, R0, 0x5410, R2 ;  /* 0x00005410000d7816 */ /* 0x000fe40000000002 */
[----:B---3--:R-:W-:Y:S02]  /*5660*/  F2FP.BF16.F32.PACK_AB R12, R179, R157 ;  /* 0x0000009db30c723e */ /* 0x008fe400000010ff */
[----:B------:R-:W-:Y:S02]  /*5670*/  HSET2.LE.AND R0, R77, R94, PT ;  /* 0x0000005e4d007233 */ /* 0x000fe40003803000 */
[----:B------:R-:W-:-:S02]  /*5680*/  LOP3.LUT R19, R7, R12, RZ, 0xc0, !PT ;  /* 0x0000000c07137212 */ /* 0x000fc400078ec0ff */
[----:B------:R-:W-:Y:S02]  /*5690*/  F2FP.BF16.F32.PACK_AB R2, R204, R215 ;  /* 0x000000d7cc02723e */ /* 0x000fe400000010ff */
[--C-:B------:R-:W-:Y:S01]  /*56a0*/  HSET2.LE.AND R7, R13, R94.reuse, PT ;  /* 0x0000005e0d077233 */ /* 0x100fe20003803000 */
[----:B------:R-:W-:Y:S01]  /*56b0*/  FFMA.FTZ R13, R112, UR33, -R21 ;  /* 0x00000021700d7c23 */ /* 0x000fe20008010815 */
[----:B----4-:R-:W-:Y:S02]  /*56c0*/  F2FP.BF16.F32.PACK_AB R12, R216, R178 ;  /* 0x000000b2d80c723e */ /* 0x010fe400000010ff */
[----:B------:R-:W-:Y:S01]  /*56d0*/  LOP3.LUT R18, R0, R2, RZ, 0xc0, !PT ;  /* 0x0000000200127212 */ /* 0x000fe200078ec0ff */
[----:B------:R2:W-:Y:S01]  /*56e0*/  MUFU.EX2 R212, R13 ;  /* 0x0000000d00d47308 */ /* 0x0005e20000000800 */
[----:B------:R-:W-:Y:S01]  /*56f0*/  HSET2.LE.AND R0, R35, R94, PT ;  /* 0x0000005e23007233 */ /* 0x000fe20003803000 */
[----:B------:R-:W-:Y:S01]  /*5700*/  IMAD.WIDE.U32 R92, R14, -0x2daee0ad, RZ ;  /* 0xd2511f530e5c7825 */ /* 0x000fe200078e00ff */
[----:B------:R-:W-:-:S02]  /*5710*/  LOP3.LUT R17, R7, R12, RZ, 0xc0, !PT ;  /* 0x0000000c07117212 */ /* 0x000fc400078ec0ff */
[----:B------:R-:W-:-:S04]  /*5720*/  F2FP.BF16.F32.PACK_AB R2, R152, R155 ;  /* 0x0000009b9802723e */ /* 0x000fc800000010ff */
[----:B------:R-:W-:Y:S01]  /*5730*/  LOP3.LUT R16, R0, R2, RZ, 0xc0, !PT ;  /* 0x0000000200107212 */ /* 0x000fe200078ec0ff */
[----:B--2---:R-:W-:-:S03]  /*5740*/  IMAD.WIDE.U32 R12, R15, -0x2daee0ad, RZ ;  /* 0xd2511f530f0c7825 */ /* 0x004fc600078e00ff */
[----:B------:R-:W-:Y:S01]  /*5750*/  LOP3.LUT R2, R93, UR5, R12, 0x96, !PT ;  /* 0x000000055d027c12 */ /* 0x000fe2000f8e960c */
[----:B-1----:R-:W-:Y:S01]  /*5760*/  HMMA.16816.F32.BF16 R84, R8, R36, R64 ;  /* 0x000000240854723c */ /* 0x002fe20000041840 */
[----:B------:R-:W-:-:S03]  /*5770*/  LOP3.LUT R7, R13, UR13, R124, 0x96, !PT ;  /* 0x0000000d0d077c12 */ /* 0x000fc6000f8e967c */
[----:B------:R-:W-:Y:S02]  /*5780*/  IMAD.WIDE.U32 R12, R2, -0x326172a9, RZ ;  /* 0xcd9e8d57020c7825 */ /* 0x000fe400078e00ff */
[----:B------:R-:W-:Y:S02]  /*5790*/  HMMA.16816.F32.BF16 R64, R8, R40, R52 ;  /* 0x000000280840723c */ /* 0x000fe40000041834 */
[----:B------:R-:W-:Y:S01]  /*57a0*/  IMAD.WIDE.U32 R14, R7, -0x326172a9, RZ ;  /* 0xcd9e8d57070e7825 */ /* 0x000fe200078e00ff */
[----:B------:R-:W-:-:S03]  /*57b0*/  LOP3.LUT R7, R12, 0xffff, RZ, 0xc0, !PT ;  /* 0x0000ffff0c077812 */ /* 0x000fc600078ec0ff */
[C---:B------:R-:W-:Y:S06]  /*57c0*/  HMMA.16816.F32.BF16 R56, R8.reuse, R38, R56 ;  /* 0x000000260838723c */ /* 0x040fec0000041838 */
[----:B------:R-:W-:Y:S01]  /*57d0*/  HMMA.16816.F32.BF16 R52, R8, R42, R44 ;  /* 0x0000002a0834723c */ /* 0x000fe2000004182c */
[----:B------:R-:W-:-:S06]  /*57e0*/  FFMA.FTZ R0, R113, UR33, -R21 ;  /* 0x0000002171007c23 */ /* 0x000fcc0008010815 */
[----:B------:R-:W-:Y:S01]  /*57f0*/  IMAD.WIDE.U32 R8, R246, -0x326172a9, RZ ;  /* 0xcd9e8d57f6087825 */ /* 0x000fe200078e00ff */
[----:B------:R-:W-:-:S04]  /*5800*/  SHF.R.U32.HI R7, RZ, 0x8, R7 ;  /* 0x00000008ff077819 */ /* 0x000fc80000011607 */
[C---:B------:R-:W-:Y:S02]  /*5810*/  LOP3.LUT R45, R9.reuse, UR20, R238, 0x96, !PT ;  /* 0x00000014092d7c12 */ /* 0x040fe4000f8e96ee */
[----:B------:R-:W-:Y:S02]  /*5820*/  LOP3.LUT R78, R9, UR20, R240, 0x96, !PT ;  /* 0x00000014094e7c12 */ /* 0x000fe4000f8e96f0 */
[----:B------:R-:W-:Y:S01]  /*5830*/  LOP3.LUT R9, R12, 0xff, RZ, 0xc0, !PT ;  /* 0x000000ff0c097812 */ /* 0x000fe200078ec0ff */
[----:B------:R1:W2:Y:S01]  /*5840*/  MUFU.EX2 R33, R0 ;  /* 0x0000000000217308 */ /* 0x0002a20000000800 */
[----:B------:R-:W-:Y:S01]  /*5850*/  FFMA.FTZ R2, R109, UR33, -R21 ;  /* 0x000000216d027c23 */ /* 0x000fe20008010815 */
[----:B------:R-:W-:Y:S02]  /*5860*/  LOP3.LUT R79, R15, UR12, R24, 0x96, !PT ;  /* 0x0000000c0f4f7c12 */ /* 0x000fe4000f8e9618 */
[----:B------:R-:W-:Y:S01]  /*5870*/  PRMT R15, R9, 0x5410, R7 ;  /* 0x00005410090f7816 */ /* 0x000fe20000000007 */
[----:B------:R-:W-:-:S03]  /*5880*/  FFMA.FTZ R7, R110, UR33, -R22 ;  /* 0x000000216e077c23 */ /* 0x000fc60008010816 */
[----:B------:R3:W-:Y:S01]  /*5890*/  MUFU.EX2 R113, R2 ;  /* 0x0000000200717308 */ /* 0x0007e20000000800 */
[----:B-1----:R-:W-:-:S07]  /*58a0*/  FFMA.FTZ R0, R108, UR33, -R21 ;  /* 0x000000216c007c23 */ /* 0x002fce0008010815 */
[----:B------:R1:W-:Y:S01]  /*58b0*/  MUFU.EX2 R154, R7 ;  /* 0x00000007009a7308 */ /* 0x0003e20000000800 */
[----:B------:R-:W-:Y:S01]  /*58c0*/  HMMA.16816.F32.BF16 R80, R16, R38, R80 ;  /* 0x000000261050723c */ /* 0x000fe20000041850 */
[----:B---3--:R-:W-:-:S06]  /*58d0*/  FFMA.FTZ R2, R114, UR33, -R22 ;  /* 0x0000002172027c23 */ /* 0x008fcc0008010816 */
[----:B------:R3:W4:Y:S01]  /*58e0*/  MUFU.EX2 R153, R0 ;  /* 0x0000000000997308 */ /* 0x0007220000000800 */
[----:B------:R-:W-:-:S04]  /*58f0*/  IMAD.WIDE.U32 R10, R245, -0x326172a9, RZ ;  /* 0xcd9e8d57f50a7825 */ /* 0x000fc800078e00ff */
[----:B-1----:R-:W-:-:S03]  /*5900*/  FFMA.FTZ R7, R106, UR33, -R22 ;  /* 0x000000216a077c23 */ /* 0x002fc60008010816 */
[----:B------:R1:W-:Y:S01]  /*5910*/  MUFU.EX2 R198, R2 ;  /* 0x0000000200c67308 */ /* 0x0003e20000000800 */
[----:B---3--:R-:W-:-:S07]  /*5920*/  LOP3.LUT R0, R13, UR22, R14, 0x96, !PT ;  /* 0x000000160d007c12 */ /* 0x008fce000f8e960e */
[----:B------:R3:W4:Y:S01]  /*5930*/  MUFU.EX2 R38, R7 ;  /* 0x0000000700267308 */ /* 0x0007220000000800 */
[----:B------:R-:W-:Y:S01]  /*5940*/  HMMA.16816.F32.BF16 R96, R16, R40, R48 ;  /* 0x000000281060723c */ /* 0x000fe20000041830 */
[C---:B------:R-:W-:Y:S02]  /*5950*/  LOP3.LUT R9, R0.reuse, 0xff, RZ, 0xc0, !PT ;  /* 0x000000ff00097812 */ /* 0x040fe400078ec0ff */
[----:B-1----:R-:W-:-:S04]  /*5960*/  LOP3.LUT R2, R0, 0xffff, RZ, 0xc0, !PT ;  /* 0x0000ffff00027812 */ /* 0x002fc800078ec0ff */
[----:B------:R-:W-:Y:S01]  /*5970*/  SHF.R.U32.HI R2, RZ, 0x8, R2 ;  /* 0x00000008ff027819 */ /* 0x000fe20000011602 */
[----:B---3--:R-:W-:Y:S01]  /*5980*/  FFMA.FTZ R7, R115, UR33, -R22 ;  /* 0x0000002173077c23 */ /* 0x008fe20008010816 */
[----:B------:R-:W-:Y:S01]  /*5990*/  SHF.R.U32.HI R13, RZ, 0x10, R12 ;  /* 0x00000010ff0d7819 */ /* 0x000fe2000001160c */
[----:B------:R-:W-:Y:S02]  /*59a0*/  HMMA.16816.F32.BF16 R60, R16, R36, R60 ;  /* 0x00000024103c723c */ /* 0x000fe4000004183c */
[----:B------:R1:W3:Y:S01]  /*59b0*/  MUFU.EX2 R40, R7 ;  /* 0x0000000700287308 */ /* 0x0002e20000000800 */
[----:B------:R-:W-:Y:S01]  /*59c0*/  PRMT R24, R9, 0x5410, R2 ;  /* 0x0000541009187816 */ /* 0x000fe20000000002 */
[----:B--2---:R-:W-:Y:S01]  /*59d0*/  IMAD.MOV.U32 R106, RZ, RZ, R33 ;  /* 0x000000ffff6a7224 */ /* 0x004fe200078e0021 */
[----:B------:R-:W-:Y:S01]  /*59e0*/  SHF.R.U32.HI R2, RZ, 0x10, R0 ;  /* 0x00000010ff027819 */ /* 0x000fe20000011600 */
[----:B------:R-:W2:Y:S01]  /*59f0*/  LDSM.16.MT88.4 R32, [R214+0x4800] ;  /* 0x00480000d620783b */ /* 0x000ea20000004200 */
[----:B------:R-:W-:Y:S01]  /*5a00*/  IMAD.WIDE.U32 R36, R105, -0x2daee0ad, RZ ;  /* 0xd2511f5369247825 */ /* 0x000fe200078e00ff */
[----:B------:R-:W-:-:S02]  /*5a10*/  LOP3.LUT R44, R11, UR20, R238, 0x96, !PT ;  /* 0x000000140b2c7c12 */ /* 0x000fc4000f8e96ee */
[----:B------:R-:W-:Y:S02]  /*5a20*/  LOP3.LUT R77, R11, UR20, R240, 0x96, !PT ;  /* 0x000000140b4d7c12 */ /* 0x000fe4000f8e96f0 */
[----:B------:R-:W-:Y:S02]  /*5a30*/  SHF.R.U32.HI R25, RZ, 0x18, R12 ;  /* 0x00000018ff197819 */ /* 0x000fe4000001160c */
[----:B------:R-:W-:Y:S02]  /*5a40*/  LOP3.LUT R11, R27, UR17, R148, 0x96, !PT ;  /* 0x000000111b0b7c12 */ /* 0x000fe4000f8e9694 */
[----:B------:R-:W-:Y:S02]  /*5a50*/  LOP3.LUT R12, R13, 0xff, RZ, 0xc0, !PT ;  /* 0x000000ff0d0c7812 */ /* 0x000fe400078ec0ff */
[----:B------:R-:W-:Y:S02]  /*5a60*/  SHF.R.U32.HI R9, RZ, 0x18, R0 ;  /* 0x00000018ff097819 */ /* 0x000fe40000011600 */
[----:B-1----:R-:W-:-:S02]  /*5a70*/  LOP3.LUT R7, R2, 0xff, RZ, 0xc0, !PT ;  /* 0x000000ff02077812 */ /* 0x002fc400078ec0ff */
[----:B------:R-:W-:Y:S02]  /*5a80*/  LOP3.LUT R14, R37, UR15, R26, 0x96, !PT ;  /* 0x0000000f250e7c12 */ /* 0x000fe4000f8e961a */
[----:B------:R-:W-:Y:S01]  /*5a90*/  PRMT R25, R12, 0x5410, R25 ;  /* 0x000054100c197816 */ /* 0x000fe20000000019 */
[----:B------:R-:W-:Y:S01]  /*5aa0*/  IMAD.WIDE.U32 R12, R11, -0x326172a9, RZ ;  /* 0xcd9e8d570b0c7825 */ /* 0x000fe200078e00ff */
[----:B------:R-:W-:-:S03]  /*5ab0*/  HSET2.LE.AND R0, R15, R94, PT ;  /* 0x0000005e0f007233 */ /* 0x000fc60003803000 */
[----:B------:R-:W-:Y:S01]  /*5ac0*/  FFMA.FTZ R11, R205, UR33, -R20 ;  /* 0x00000021cd0b7c23 */ /* 0x000fe20008010814 */
[----:B----4-:R-:W-:Y:S02]  /*5ad0*/  F2FP.BF16.F32.PACK_AB R2, R113, R153 ;  /* 0x000000997102723e */ /* 0x010fe400000010ff */
[----:B------:R-:W-:Y:S01]  /*5ae0*/  PRMT R9, R7, 0x5410, R9 ;  /* 0x0000541007097816 */ /* 0x000fe20000000009 */
[----:B------:R-:W-:Y:S01]  /*5af0*/  IMAD.WIDE.U32 R26, R14, -0x326172a9, RZ ;  /* 0xcd9e8d570e1a7825 */ /* 0x000fe200078e00ff */
[----:B------:R-:W-:Y:S01]  /*5b00*/  HMMA.16816.F32.BF16 R72, R16, R42, R72 ;  /* 0x0000002a1048723c */ /* 0x000fe20000041848 */
[----:B------:R-:W-:Y:S01]  /*5b10*/  LOP3.LUT R14, R0, R2, RZ, 0xc0, !PT ;  /* 0x00000002000e7212 */ /* 0x000fe200078ec0ff */
[----:B------:R1:W4:Y:S01]  /*5b20*/  MUFU.EX2 R39, R11 ;  /* 0x0000000b00277308 */ /* 0x0003220000000800 */
[----:B------:R-:W-:Y:S02]  /*5b30*/  HSET2.LE.AND R0, R25, R94, PT ;  /* 0x0000005e19007233 */ /* 0x000fe40003803000 */
[----:B------:R-:W-:-:S02]  /*5b40*/  F2FP.BF16.F32.PACK_AB R2, R38, R154 ;  /* 0x0000009a2602723e */ /* 0x000fc400000010ff */
[----:B------:R-:W-:Y:S02]  /*5b50*/  LOP3.LUT R17, R13, UR16, R68, 0x96, !PT ;  /* 0x000000100d117c12 */ /* 0x000fe4000f8e9644 */
[----:B---3--:R-:W-:Y:S02]  /*5b60*/  F2FP.BF16.F32.PACK_AB R13, R40, R198 ;  /* 0x000000c6280d723e */ /* 0x008fe400000010ff */
[----:B------:R-:W-:Y:S01]  /*5b70*/  LOP3.LUT R16, R27, UR14, R12, 0x96, !PT ;  /* 0x0000000e1b107c12 */ /* 0x000fe2000f8e960c */
[--C-:B------:R-:W-:Y:S01]  /*5b80*/  FFMA.FTZ R12, R119, UR33, -R20.reuse ;  /* 0x00000021770c7c23 */ /* 0x100fe20008010814 */
[----:B------:R-:W-:Y:S02]  /*5b90*/  LOP3.LUT R15, R0, R2, RZ, 0xc0, !PT ;  /* 0x00000002000f7212 */ /* 0x000fe400078ec0ff */
[----:B-1----:R-:W-:Y:S01]  /*5ba0*/  HSET2.LE.AND R11, R9, R94, PT ;  /* 0x0000005e090b7233 */ /* 0x002fe20003803000 */
[----:B------:R-:W-:Y:S01]  /*5bb0*/  FFMA.FTZ R0, R111, UR33, -R20 ;  /* 0x000000216f007c23 */ /* 0x000fe20008010814 */
[----:B------:R-:W-:-:S02]  /*5bc0*/  LOP3.LUT R18, R69, UR18, R10, 0x96, !PT ;  /* 0x0000001245127c12 */ /* 0x000fc4000f8e960a */
[----:B------:R-:W-:Y:S02]  /*5bd0*/  LOP3.LUT R47, R71, UR18, R10, 0x96, !PT ;  /* 0x00000012472f7c12 */ /* 0x000fe4000f8e960a */
[----:B------:R-:W-:Y:S01]  /*5be0*/  LOP3.LUT R13, R11, R13, RZ, 0xc0, !PT ;  /* 0x0000000d0b0d7212 */ /* 0x000fe200078ec0ff */
[----:B------:R-:W-:Y:S01]  /*5bf0*/  IMAD.WIDE.U32 R10, R17, -0x2daee0ad, RZ ;  /* 0xd2511f53110a7825 */ /* 0x000fe200078e00ff */
[----:B------:R-:W-:Y:S02]  /*5c00*/  HSET2.LE.AND R7, R24, R94, PT ;  /* 0x0000005e18077233 */ /* 0x000fe40003803000 */
[----:B------:R-:W-:Y:S01]  /*5c10*/  F2FP.BF16.F32.PACK_AB R9, R106, R212 ;  /* 0x000000d46a09723e */ /* 0x000fe200000010ff */
[----:B------:R-:W-:Y:S01]  /*5c20*/  IMAD.WIDE.U32 R48, R16, -0x2daee0ad, RZ ;  /* 0xd2511f5310307825 */ /* 0x000fe200078e00ff */
[----:B------:R1:W3:Y:S03]  /*5c30*/  MUFU.EX2 R108, R12 ;  /* 0x0000000c006c7308 */ /* 0x0002e60000000800 */
[----:B------:R-:W-:Y:S01]  /*5c40*/  FFMA.FTZ R2, R107, UR33, -R20 ;  /* 0x000000216b027c23 */ /* 0x000fe20008010814 */
[----:B------:R-:W-:-:S04]  /*5c50*/  LOP3.LUT R24, R69, UR18, R8, 0x96, !PT ;  /* 0x0000001245187c12 */ /* 0x000fc8000f8e9608 */
[----:B------:R2:W-:Y:S01]  /*5c60*/  MUFU.EX2 R111, R0 ;  /* 0x00000000006f7308 */ /* 0x0005e20000000800 */
[----:B------:R-:W-:Y:S02]  /*5c70*/  LOP3.LUT R37, R71, UR18, R8, 0x96, !PT ;  /* 0x0000001247257c12 */ /* 0x000fe4000f8e9608 */
[----:B-1----:R-:W-:Y:S02]  /*5c80*/  LOP3.LUT R12, R7, R9, RZ, 0xc0, !PT ;  /* 0x00000009070c7212 */ /* 0x002fe400078ec0ff */
[----:B------:R-:W-:Y:S02]  /*5c90*/  LOP3.LUT R7, R49, UR5, R10, 0x96, !PT ;  /* 0x0000000531077c12 */ /* 0x000fe4000f8e960a */
[----:B--2---:R-:W-:-:S03]  /*5ca0*/  LOP3.LUT R0, R11, UR13, R36, 0x96, !PT ;  /* 0x0000000d0b007c12 */ /* 0x004fc6000f8e9624 */
[----:B------:R-:W-:-:S04]  /*5cb0*/  IMAD.WIDE.U32 R8, R7, -0x326172a9, RZ ;  /* 0xcd9e8d5707087825 */ /* 0x000fc800078e00ff */
[----:B------:R-:W-:-:S04]  /*5cc0*/  IMAD.WIDE.U32 R10, R0, -0x326172a9, RZ ;  /* 0xcd9e8d57000a7825 */ /* 0x000fc800078e00ff */
[----:B------:R-:W-:Y:S01]  /*5cd0*/  FFMA.FTZ R0, R118, UR33, -R20 ;  /* 0x0000002176007c23 */ /* 0x000fe20008010814 */
[----:B------:R1:W2:Y:S01]  /*5ce0*/  MUFU.EX2 R252, R2 ;  /* 0x0000000200fc7308 */ /* 0x0002a20000000800 */
[----:B------:R-:W-:-:S07]  /*5cf0*/  FFMA.FTZ R7, R207, UR33, -R23 ;  /* 0x00000021cf077c23 */ /* 0x000fce0008010817 */
[----:B------:R4:W-:Y:S01]  /*5d00*/  MUFU.EX2 R251, R0 ;  /* 0x0000000000fb7308 */ /* 0x0009e20000000800 */
[----:B------:R-:W-:Y:S01]  /*5d10*/  HMMA.16816.F32.BF16 R84, R12, R28, R84 ;  /* 0x0000001c0c54723c */ /* 0x000fe20000041854 */
[----:B------:R-:W-:Y:S01]  /*5d20*/  LOP3.LUT R46, R11, UR12, R26, 0x96, !PT ;  /* 0x0000000c0b2e7c12 */ /* 0x000fe2000f8e961a */
[----:B-1----:R-:W-:-:S04]  /*5d30*/  FFMA.FTZ R2, R206, UR33, -R23 ;  /* 0x00000021ce027c23 */ /* 0x002fc80008010817 */
[C---:B------:R-:W-:Y:S01]  /*5d40*/  HMMA.16816.F32.BF16 R64, R12.reuse, R32, R64 ;  /* 0x000000200c40723c */ /* 0x040fe20000041840 */
[----:B------:R1:W-:Y:S01]  /*5d50*/  MUFU.EX2 R248, R2 ;  /* 0x0000000200f87308 */ /* 0x0003e20000000800 */
[----:B----4-:R-:W-:Y:S02]  /*5d60*/  LOP3.LUT R0, R9, UR22, R10, 0x96, !PT ;  /* 0x0000001609007c12 */ /* 0x010fe4000f8e960a */
[----:B------:R-:W-:Y:S02]  /*5d70*/  LOP3.LUT R10, R8, 0xffff, RZ, 0xc0, !PT ;  /* 0x0000ffff080a7812 */ /* 0x000fe400078ec0ff */
[----:B------:R-:W-:Y:S01]  /*5d80*/  SHF.R.U32.HI R9, RZ, 0x10, R8 ;  /* 0x00000010ff097819 */ /* 0x000fe20000011608 */
[----:B------:R-:W-:Y:S02]  /*5d90*/  HMMA.16816.F32.BF16 R56, R12, R30, R56 ;  /* 0x0000001e0c38723c */ /* 0x000fe40000041838 */
[----:B------:R4:W2:Y:S01]  /*5da0*/  MUFU.EX2 R250, R7 ;  /* 0x0000000700fa7308 */ /* 0x0008a20000000800 */
[----:B------:R-:W-:-:S02]  /*5db0*/  SHF.R.U32.HI R11, RZ, 0x8, R10 ;  /* 0x00000008ff0b7819 */ /* 0x000fc4000001160a */
[----:B------:R-:W-:Y:S01]  /*5dc0*/  LOP3.LUT R9, R9, 0xff, RZ, 0xc0, !PT ;  /* 0x000000ff09097812 */ /* 0x000fe200078ec0ff */
[----:B------:R-:W-:Y:S01]  /*5dd0*/  HMMA.16816.F32.BF16 R52, R12, R34, R52 ;  /* 0x000000220c34723c */ /* 0x000fe20000041834 */
[----:B-1----:R-:W-:-:S06]  /*5de0*/  LOP3.LUT R2, R0, 0xffff, RZ, 0xc0, !PT ;  /* 0x0000ffff00027812 */ /* 0x002fcc00078ec0ff */
[----:B------:R-:W-:Y:S02]  /*5df0*/  LOP3.LUT R14, R8, 0xff, RZ, 0xc0, !PT ;  /* 0x000000ff080e7812 */ /* 0x000fe400078ec0ff */
[----:B------:R-:W-:Y:S02]  /*5e00*/  SHF.R.U32.HI R13, RZ, 0x18, R8 ;  /* 0x00000018ff0d7819 */ /* 0x000fe40000011608 */
[----:B----4-:R-:W-:Y:S02]  /*5e10*/  SHF.R.U32.HI R7, RZ, 0x8, R2 ;  /* 0x00000008ff077819 */ /* 0x010fe40000011602 */
[----:B------:R-:W-:Y:S01]  /*5e20*/  LOP3.LUT R2, R0, 0xff, RZ, 0xc0, !PT ;  /* 0x000000ff00027812 */ /* 0x000fe200078ec0ff */
[----:B------:R-:W-:Y:S01]  /*5e30*/  FFMA.FTZ R8, R121, UR33, -R23 ;  /* 0x0000002179087c23 */ /* 0x000fe20008010817 */
[----:B------:R-:W-:Y:S02]  /*5e40*/  PRMT R14, R14, 0x5410, R11 ;  /* 0x000054100e0e7816 */ /* 0x000fe4000000000b */
[----:B------:R-:W-:-:S02]  /*5e50*/  PRMT R11, R9, 0x5410, R13 ;  /* 0x00005410090b7816 */ /* 0x000fc4000000000d */
[----:B------:R-:W-:Y:S02]  /*5e60*/  PRMT R9, R2, 0x5410, R7 ;  /* 0x0000541002097816 */ /* 0x000fe40000000007 */
[----:B------:R-:W-:Y:S01]  /*5e70*/  SHF.R.U32.HI R2, RZ, 0x10, R0 ;  /* 0x00000010ff027819 */ /* 0x000fe20000011600 */
[----:B------:R1:W-:Y:S01]  /*5e80*/  MUFU.EX2 R249, R8 ;  /* 0x0000000800f97308 */ /* 0x0003e20000000800 */
[----:B------:R-:W-:-:S04]  /*5e90*/  IMAD.WIDE.U32 R16, R44, -0x2daee0ad, RZ ;  /* 0xd2511f532c107825 */ /* 0x000fc800078e00ff */
[----:B------:R-:W-:Y:S01]  /*5ea0*/  FFMA.FTZ R7, R120, UR33, -R23 ;  /* 0x0000002178077c23 */ /* 0x000fe20008010817 */
[----:B------:R-:W-:-:S04]  /*5eb0*/  IMAD.WIDE.U32 R26, R18, -0x2daee0ad, RZ ;  /* 0xd2511f53121a7825 */ /* 0x000fc800078e00ff */
[----:B------:R-:W-:Y:S01]  /*5ec0*/  IMAD.MOV.U32 R199, RZ, RZ, R247 ;  /* 0x000000ffffc77224 */ /* 0x000fe200078e00f7 */
[----:B------:R-:W-:Y:S01]  /*5ed0*/  LOP3.LUT R10, R27, UR15, R16, 0x96, !PT ;  /* 0x0000000f1b0a7c12 */ /* 0x000fe2000f8e9610 */
[----:B------:R4:W2:Y:S01]  /*5ee0*/  MUFU.EX2 R247, R7 ;  /* 0x0000000700f77308 */ /* 0x0008a20000000800 */
[----:B-1----:R-:W-:Y:S02]  /*5ef0*/  SHF.R.U32.HI R8, RZ, 0x18, R0 ;  /* 0x00000018ff087819 */ /* 0x002fe40000011600 */
[----:B------:R-:W-:Y:S01]  /*5f00*/  LOP3.LUT R0, R2, 0xff, RZ, 0xc0, !PT ;  /* 0x000000ff02007812 */ /* 0x000fe200078ec0ff */
[----:B------:R-:W-:-:S03]  /*5f10*/  IMAD.MOV.U32 R107, RZ, RZ, R39 ;  /* 0x000000ffff6b7224 */ /* 0x000fc600078e0027 */
[----:B------:R-:W-:Y:S02]  /*5f20*/  PRMT R2, R0, 0x5410, R8 ;  /* 0x0000541000027816 */ /* 0x000fe40000000008 */
[----:B------:R-:W-:Y:S01]  /*5f30*/  LOP3.LUT R12, R17, UR17, R148, 0x96, !PT ;  /* 0x00000011110c7c12 */ /* 0x000fe2000f8e9694 */
[--C-:B----4-:R-:W-:Y:S01]  /*5f40*/  FFMA.FTZ R7, R126, UR33, -R20.reuse ;  /* 0x000000217e077c23 */ /* 0x110fe20008010814 */
[----:B------:R-:W-:Y:S01]  /*5f50*/  IMAD.WIDE.U32 R18, R10, -0x326172a9, RZ ;  /* 0xcd9e8d570a127825 */ /* 0x000fe200078e00ff */
[----:B------:R-:W-:Y:S02]  /*5f60*/  HSET2.LE.AND R0, R9, R94, PT ;  /* 0x0000005e09007233 */ /* 0x000fe40003803000 */
[----:B------:R1:W-:Y:S01]  /*5f70*/  MUFU.EX2 R246, R7 ;  /* 0x0000000700f67308 */ /* 0x0003e20000000800 */
[----:B------:R-:W-:Y:S01]  /*5f80*/  FFMA.FTZ R10, R117, UR33, -R20 ;  /* 0x00000021750a7c23 */ /* 0x000fe20008010814 */
[----:B------:R-:W-:-:S06]  /*5f90*/  IMAD.WIDE.U32 R12, R12, -0x326172a9, RZ ;  /* 0xcd9e8d570c0c7825 */ /* 0x000fcc00078e00ff */
[----:B------:R4:W-:Y:S01]  /*5fa0*/  MUFU.EX2 R245, R10 ;  /* 0x0000000a00f57308 */ /* 0x0009e20000000800 */
[----:B------:R-:W-:Y:S02]  /*5fb0*/  LOP3.LUT R13, R13, UR16, R68, 0x96, !PT ;  /* 0x000000100d0d7c12 */ /* 0x000fe4000f8e9644 */
[----:B-1----:R-:W-:Y:S02]  /*5fc0*/  HSET2.LE.AND R7, R2, R94, PT ;  /* 0x0000005e02077233 */ /* 0x002fe40003803000 */
[----:B---3--:R-:W-:-:S04]  /*5fd0*/  F2FP.BF16.F32.PACK_AB R2, R108, R107 ;  /* 0x0000006b6c02723e */ /* 0x008fc800000010ff */
[----:B------:R-:W-:Y:S02]  /*5fe0*/  LOP3.LUT R8, R0, R2, RZ, 0xc0, !PT ;  /* 0x0000000200087212 */ /* 0x000fe400078ec0ff */
[----:B------:R-:W-:Y:S01]  /*5ff0*/  HSET2.LE.AND R0, R14, R94, PT ;  /* 0x0000005e0e007233 */ /* 0x000fe20003803000 */
[----:B----4-:R-:W-:Y:S01]  /*6000*/  FFMA.FTZ R10, R116, UR33, -R20 ;  /* 0x00000021740a7c23 */ /* 0x010fe20008010814 */
[----:B--2---:R-:W-:-:S03]  /*6010*/  F2FP.BF16.F32.PACK_AB R2, R252, R111 ;  /* 0x0000006ffc02723e */ /* 0x004fc600000010ff */
[----:B------:R1:W-:Y:S01]  /*6020*/  MUFU.EX2 R240, R10 ;  /* 0x0000000a00f07308 */ /* 0x0003e20000000800 */
[----:B------:R-:W-:Y:S01]  /*6030*/  LOP3.LUT R15, R19, UR14, R12, 0x96, !PT ;  /* 0x0000000e130f7c12 */ /* 0x000fe2000f8e960c */
[----:B------:R-:W-:Y:S01]  /*6040*/  IMAD.WIDE.U32 R12, R13, -0x2daee0ad, RZ ;  /* 0xd2511f530d0c7825 */ /* 0x000fe200078e00ff */
[----:B------:R-:W-:-:S03]  /*6050*/  F2FP.BF16.F32.PACK_AB R9, R250, R248 ;  /* 0x000000f8fa09723e */ /* 0x000fc600000010ff */
[----:B------:R-:W-:-:S04]  /*6060*/  IMAD.WIDE.U32 R16, R45, -0x2daee0ad, RZ ;  /* 0xd2511f532d107825 */ /* 0x000fc800078e00ff */
[----:B------:R-:W-:Y:S01]  /*6070*/  IMAD.WIDE.U32 R50, R24, -0x2daee0ad, RZ ;  /* 0xd2511f5318327825 */ /* 0x000fe200078e00ff */
[----:B-1----:R-:W-:-:S03]  /*6080*/  LOP3.LUT R10, R0, R2, RZ, 0xc0, !PT ;  /* 0x00000002000a7212 */ /* 0x002fc600078ec0ff */
[--C-:B------:R-:W-:Y:S01]  /*6090*/  FFMA.FTZ R2, R208, UR33, -R21.reuse ;  /* 0x00000021d0027c23 */ /* 0x100fe20008010815 */
[----:B------:R-:W-:-:S03]  /*60a0*/  FFMA.FTZ R0, R130, UR33, -R21 ;  /* 0x0000002182007c23 */ /* 0x000fc60008010815 */
[----:B------:R1:W-:Y:S01]  /*60b0*/  MUFU.EX2 R207, R2 ;  /* 0x0000000200cf7308 */ /* 0x0003e20000000800 */
[----:B------:R-:W-:Y:S01]  /*60c0*/  IMAD.WIDE.U32 R100, R15, -0x2daee0ad, RZ ;  /* 0xd2511f530f647825 */ /* 0x000fe200078e00ff */
[----:B------:R-:W-:-:S06]  /*60d0*/  LOP3.LUT R27, R17, UR17, R148, 0x96, !PT ;  /* 0x00000011111b7c12 */ /* 0x000fcc000f8e9694 */
[----:B------:R2:W-:Y:S01]  /*60e0*/  MUFU.EX2 R238, R0 ;  /* 0x0000000000ee7308 */ /* 0x0005e20000000800 */
[----:B------:R-:W-:Y:S01]  /*60f0*/  LOP3.LUT R19, R51, UR15, R16, 0x96, !PT ;  /* 0x0000000f33137c12 */ /* 0x000fe2000f8e9610 */
[----:B-1----:R-:W-:Y:S01]  /*6100*/  FFMA.FTZ R2, R131, UR33, -R21 ;  /* 0x0000002183027c23 */ /* 0x002fe20008010815 */
[----:B------:R-:W-:-:S05]  /*6110*/  LOP3.LUT R9, R7, R9, RZ, 0xc0, !PT ;  /* 0x0000000907097212 */ /* 0x000fca00078ec0ff */
[----:B------:R1:W-:Y:S01]  /*6120*/  MUFU.EX2 R206, R2 ;  /* 0x0000000200ce7308 */ /* 0x0003e20000000800 */
[----:B--2---:R-:W-:Y:S02]  /*6130*/  LOP3.LUT R0, R13, UR13, R26, 0x96, !PT ;  /* 0x0000000d0d007c12 */ /* 0x004fe4000f8e961a */
[----:B------:R-:W-:-:S03]  /*6140*/  HSET2.LE.AND R7, R11, R94, PT ;  /* 0x0000005e0b077233 */ /* 0x000fc60003803000 */
[----:B------:R-:W-:Y:S01]  /*6150*/  IMAD.WIDE.U32 R16, R0, -0x326172a9, RZ ;  /* 0xcd9e8d5700107825 */ /* 0x000fe200078e00ff */
[----:B------:R-:W-:Y:S02]  /*6160*/  LOP3.LUT R0, R101, UR5, R12, 0x96, !PT ;  /* 0x0000000565007c12 */ /* 0x000fe4000f8e960c */
[----:B------:R-:W-:Y:S01]  /*6170*/  F2FP.BF16.F32.PACK_AB R11, R247, R249 ;  /* 0x000000f9f70b723e */ /* 0x000fe200000010ff */
[----:B-1----:R-:W-:Y:S01]  /*6180*/  FFMA.FTZ R2, R209, UR33, -R21 ;  /* 0x00000021d1027c23 */ /* 0x002fe20008010815 */
[----:B------:R-:W-:-:S03]  /*6190*/  IMAD.WIDE.U32 R12, R79, -0x2daee0ad, RZ ;  /* 0xd2511f534f0c7825 */ /* 0x000fc600078e00ff */
[----:B------:R1:W2:Y:S01]  /*61a0*/  MUFU.EX2 R205, R2 ;  /* 0x0000000200cd7308 */ /* 0x0002a20000000800 */
[----:B------:R-:W-:Y:S01]  /*61b0*/  IMAD.WIDE.U32 R14, R0, -0x326172a9, RZ ;  /* 0xcd9e8d57000e7825 */ /* 0x000fe200078e00ff */
[----:B------:R-:W-:-:S03]  /*61c0*/  LOP3.LUT R11, R7, R11, RZ, 0xc0, !PT ;  /* 0x0000000b070b7212 */ /* 0x000fc600078ec0ff */
[----:B------:R-:W-:Y:S01]  /*61d0*/  IMAD.MOV.U32 R120, RZ, RZ, R204 ;  /* 0x000000ffff787224 */ /* 0x000fe200078e00cc */
[----:B------:R-:W-:Y:S01]  /*61e0*/  LOP3.LUT R0, R13, UR21, R92, 0x96, !PT ;  /* 0x000000150d007c12 */ /* 0x000fe2000f8e965c */
[----:B------:R-:W-:Y:S01]  /*61f0*/  IMAD.WIDE.U32 R24, R77, -0x2daee0ad, RZ ;  /* 0xd2511f534d187825 */ /* 0x000fe200078e00ff */
[----:B------:R-:W-:Y:S02]  /*6200*/  LOP3.LUT R7, R12, 0xffff, RZ, 0xc0, !PT ;  /* 0x0000ffff0c077812 */ /* 0x000fe400078ec0ff */
[----:B------:R-:W-:Y:S01]  /*6210*/  SHF.R.U32.HI R13, RZ, 0x10, R12 ;  /* 0x00000010ff0d7819 */ /* 0x000fe2000001160c */
[----:B-1----:R-:W-:Y:S01]  /*6220*/  FFMA.FTZ R2, R210, UR33, -R22 ;  /* 0x00000021d2027c23 */ /* 0x002fe20008010816 */
[----:B------:R-:W-:-:S03]  /*6230*/  LOP3.LUT R77, R17, UR12, R18, 0x96, !PT ;  /* 0x0000000c114d7c12 */ /* 0x000fc6000f8e9612 */
[----:B------:R1:W-:Y:S01]  /*6240*/  MUFU.EX2 R204, R2 ;  /* 0x0000000200cc7308 */ /* 0x0003e20000000800 */
[----:B------:R-:W-:Y:S01]  /*6250*/  LOP3.LUT R36, R15, UR22, R16, 0x96, !PT ;  /* 0x000000160f247c12 */ /* 0x000fe2000f8e9610 */
[----:B------:R-:W-:Y:S01]  /*6260*/  IMAD.MOV.U32 R115, RZ, RZ, R199 ;  /* 0x000000ffff737224 */ /* 0x000fe200078e00c7 */
[----:B------:R-:W-:Y:S01]  /*6270*/  LOP3.LUT R17, R12, 0xff, RZ, 0xc0, !PT ;  /* 0x000000ff0c117812 */ /* 0x000fe200078ec0ff */
[----:B------:R-:W-:Y:S01]  /*6280*/  IMAD.MOV.U32 R112, RZ, RZ, R88 ;  /* 0x000000ffff707224 */ /* 0x000fe200078e0058 */
[----:B------:R-:W-:Y:S01]  /*6290*/  SHF.R.U32.HI R16, RZ, 0x18, R12 ;  /* 0x00000018ff107819 */ /* 0x000fe2000001160c */
[----:B------:R-:W-:Y:S01]  /*62a0*/  HMMA.16816.F32.BF16 R88, R8, R28, R60 ;  /* 0x0000001c0858723c */ /* 0x000fe2000004183c */
[----:B------:R-:W-:Y:S02]  /*62b0*/  SHF.R.U32.HI R12, RZ, 0x8, R7 ;  /* 0x00000008ff0c7819 */ /* 0x000fe40000011607 */
[----:B------:R-:W-:Y:S01]  /*62c0*/  LOP3.LUT R7, R13, 0xff, RZ, 0xc0, !PT ;  /* 0x000000ff0d077812 */ /* 0x000fe200078ec0ff */
[----:B------:R-:W-:-:S02]  /*62d0*/  IMAD.MOV.U32 R93, RZ, RZ, R40 ;  /* 0x000000ffff5d7224 */ /* 0x000fc400078e0028 */
[----:B-1----:R-:W-:Y:S01]  /*62e0*/  FFMA.FTZ R2, R211, UR33, -R22 ;  /* 0x00000021d3027c23 */ /* 0x002fe20008010816 */
[C---:B------:R-:W-:Y:S01]  /*62f0*/  HMMA.16816.F32.BF16 R60, R8.reuse, R30, R80 ;  /* 0x0000001e083c723c */ /* 0x040fe20000041850 */
[----:B------:R-:W1:Y:S02]  /*6300*/  LDSM.16.MT88.4 R40, [R214+0x4c00] ;  /* 0x004c0000d628783b */ /* 0x000e640000004200 */
[----:B------:R3:W4:Y:S03]  /*6310*/  MUFU.EX2 R199, R2 ;  /* 0x0000000200c77308 */ /* 0x0007260000000800 */
[----:B------:R-:W-:Y:S01]  /*6320*/  HMMA.16816.F32.BF16 R96, R8, R32, R96 ;  /* 0x000000200860723c */ /* 0x000fe20000041860 */
[----:B------:R-:W-:Y:S01]  /*6330*/  PRMT R12, R17, 0x5410, R12 ;  /* 0x00005410110c7816 */ /* 0x000fe2000000000c */
[----:B------:R-:W-:Y:S01]  /*6340*/  IMAD.MOV.U32 R118, RZ, RZ, R198 ;  /* 0x000000ffff767224 */ /* 0x000fe200078e00c6 */
[----:B------:R-:W-:-:S03]  /*6350*/  PRMT R13, R7, 0x5410, R16 ;  /* 0x00005410070d7816 */ /* 0x000fc60000000010 */
[----:B------:R-:W-:Y:S01]  /*6360*/  HMMA.16816.F32.BF16 R72, R8, R34, R72 ;  /* 0x000000220848723c */ /* 0x000fe20000041848 */
[----:B------:R-:W1:Y:S01]  /*6370*/  LDSM.16.MT88.4 R32, [R213+0x4c00] ;  /* 0x004c0000d520783b */ /* 0x000e620000004200 */
[----:B------:R-:W-:-:S05]  /*6380*/  SHF.R.U32.HI R7, RZ, 0x10, R0 ;  /* 0x00000010ff077819 */ /* 0x000fca0000011600 */
[----:B------:R-:W-:Y:S01]  /*6390*/  FFMA.FTZ R8, R219, UR33, -R22 ;  /* 0x00000021db087c23 */ /* 0x000fe20008010816 */
[----:B---3--:R-:W-:-:S03]  /*63a0*/  LOP3.LUT R2, R0, 0xffff, RZ, 0xc0, !PT ;  /* 0x0000ffff00027812 */ /* 0x008fc600078ec0ff */
[----:B------:R3:W-:Y:S01]  /*63b0*/  MUFU.EX2 R198, R8 ;  /* 0x0000000800c67308 */ /* 0x0007e20000000800 */
[----:B------:R-:W-:Y:S02]  /*63c0*/  LOP3.LUT R11, R0, 0xff, RZ, 0xc0, !PT ;  /* 0x000000ff000b7812 */ /* 0x000fe400078ec0ff */
[----:B------:R-:W-:Y:S01]  /*63d0*/  SHF.R.U32.HI R10, RZ, 0x18, R0 ;  /* 0x00000018ff0a7819 */ /* 0x000fe20000011600 */
[----:B------:R-:W-:Y:S01]  /*63e0*/  IMAD.MOV.U32 R109, RZ, RZ, R194 ;  /* 0x000000ffff6d7224 */ /* 0x000fe200078e00c2 */
[----:B------:R-:W-:Y:S02]  /*63f0*/  SHF.R.U32.HI R9, RZ, 0x8, R2 ;  /* 0x00000008ff097819 */ /* 0x000fe40000011602 */
[----:B------:R-:W-:Y:S02]  /*6400*/  LOP3.LUT R7, R7, 0xff, RZ, 0xc0, !PT ;  /* 0x000000ff07077812 */ /* 0x000fe400078ec0ff */
[----:B------:R-:W-:Y:S02]  /*6410*/  HSET2.LE.AND R0, R12, R94, PT ;  /* 0x0000005e0c007233 */ /* 0x000fe40003803000 */
[----:B--2---:R-:W-:Y:S01]  /*6420*/  F2FP.BF16.F32.PACK_AB R2, R205, R206 ;  /* 0x000000cecd02723e */ /* 0x004fe200000010ff */
[----:B---3--:R-:W-:Y:S01]  /*6430*/  FFMA.FTZ R8, R218, UR33, -R22 ;  /* 0x00000021da087c23 */ /* 0x008fe20008010816 */
[----:B------:R-:W-:-:S03]  /*6440*/  PRMT R12, R7, 0x5410, R10 ;  /* 0x00005410070c7816 */ /* 0x000fc6000000000a */
[----:B------:R2:W3:Y:S01]  /*6450*/  MUFU.EX2 R194, R8 ;  /* 0x0000000800c27308 */ /* 0x0004e20000000800 */
[----:B------:R-:W-:Y:S02]  /*6460*/  LOP3.LUT R10, R0, R2, RZ, 0xc0, !PT ;  /* 0x00000002000a7212 */ /* 0x000fe400078ec0ff */
[----:B------:R-:W-:Y:S02]  /*6470*/  HSET2.LE.AND R0, R13, R94, PT ;  /* 0x0000005e0d007233 */ /* 0x000fe40003803000 */
[----:B------:R-:W-:Y:S02]  /*6480*/  PRMT R9, R11, 0x5410, R9 ;  /* 0x000054100b097816 */ /* 0x000fe40000000009 */
[----:B----4-:R-:W-:-:S04]  /*6490*/  F2FP.BF16.F32.PACK_AB R2, R199, R204 ;  /* 0x000000ccc702723e */ /* 0x010fc800000010ff */
[----:B------:R-:W-:Y:S02]  /*64a0*/  LOP3.LUT R11, R0, R2, RZ, 0xc0, !PT ;  /* 0x00000002000b7212 */ /* 0x000fe400078ec0ff */
[----:B------:R-:W-:Y:S02]  /*64b0*/  HSET2.LE.AND R0, R9, R94, PT ;  /* 0x0000005e09007233 */ /* 0x000fe40003803000 */
[----:B------:R-:W-:Y:S01]  /*64c0*/  F2FP.BF16.F32.PACK_AB R2, R207, R238 ;  /* 0x000000eecf02723e */ /* 0x000fe200000010ff */
[----:B------:R-:W-:-:S03]  /*64d0*/  FFMA.FTZ R7, R164, UR33, -R20 ;  /* 0x00000021a4077c23 */ /* 0x000fc60008010814 */
[----:B--2---:R-:W-:Y:S02]  /*64e0*/  LOP3.LUT R8, R0, R2, RZ, 0xc0, !PT ;  /* 0x0000000200087212 */ /* 0x004fe400078ec0ff */
[----:B------:R-:W-:Y:S02]  /*64f0*/  HSET2.LE.AND R0, R12, R94, PT ;  /* 0x0000005e0c007233 */ /* 0x000fe40003803000 */
[----:B---3--:R-:W-:Y:S01]  /*6500*/  F2FP.BF16.F32.PACK_AB R2, R194, R198 ;  /* 0x000000c6c202723e */ /* 0x008fe200000010ff */
[----:B------:R-:W-:Y:S02]  /*6510*/  IMAD.MOV.U32 R209, RZ, RZ, R113 ;  /* 0x000000ffffd17224 */ /* 0x000fe400078e0071 */
[----:B------:R-:W-:Y:S01]  /*6520*/  IMAD.MOV.U32 R113, RZ, RZ, R197 ;  /* 0x000000ffff717224 */ /* 0x000fe200078e00c5 */
[----:B------:R-:W-:Y:S01]  /*6530*/  LOP3.LUT R9, R0, R2, RZ, 0xc0, !PT ;  /* 0x0000000200097212 */ /* 0x000fe200078ec0ff */
[----:B------:R2:W-:Y:S01]  /*6540*/  MUFU.EX2 R197, R7 ;  /* 0x0000000700c57308 */ /* 0x0005e20000000800 */
[----:B------:R-:W-:Y:S01]  /*6550*/  FFMA.FTZ R2, R127, UR33, -R20 ;  /* 0x000000217f027c23 */ /* 0x000fe20008010814 */
[----:B------:R-:W-:-:S02]  /*6560*/  IMAD.MOV.U32 R121, RZ, RZ, R102 ;  /* 0x000000ffff797224 */ /* 0x000fc400078e0066 */
[----:B------:R-:W-:Y:S02]  /*6570*/  IMAD.MOV.U32 R110, RZ, RZ, R178 ;  /* 0x000000ffff6e7224 */ /* 0x000fe400078e00b2 */
[----:B------:R-:W-:Y:S02]  /*6580*/  IMAD.MOV.U32 R102, RZ, RZ, R196 ;  /* 0x000000ffff667224 */ /* 0x000fe400078e00c4 */
[----:B------:R3:W-:Y:S01]  /*6590*/  MUFU.EX2 R178, R2 ;  /* 0x0000000200b27308 */ /* 0x0007e20000000800 */
[----:B------:R-:W-:Y:S02]  /*65a0*/  IMAD.MOV.U32 R208, RZ, RZ, R38 ;  /* 0x000000ffffd07224 */ /* 0x000fe400078e0026 */
[----:B------:R-:W-:Y:S01]  /*65b0*/  FFMA.FTZ R0, R122, UR33, -R20 ;  /* 0x000000217a007c23 */ /* 0x000fe20008010814 */
[----:B------:R-:W-:-:S04]  /*65c0*/  IMAD.WIDE.U32 R38, R78, -0x2daee0ad, RZ ;  /* 0xd2511f534e267825 */ /* 0x000fc800078e00ff */
[----:B--2---:R-:W-:Y:S01]  /*65d0*/  FFMA.FTZ R7, R160, UR33, -R20 ;  /* 0x00000021a0077c23 */ /* 0x004fe20008010814 */
[----:B------:R-:W-:Y:S01]  /*65e0*/  IMAD.WIDE.U32 R28, R47, -0x2daee0ad, RZ ;  /* 0xd2511f532f1c7825 */ /* 0x000fe200078e00ff */
[----:B------:R-:W-:Y:S02]  /*65f0*/  LOP3.LUT R25, R25, UR17, R150, 0x96, !PT ;  /* 0x0000001119197c12 */ /* 0x000fe4000f8e9696 */
[----:B------:R2:W-:Y:S01]  /*6600*/  MUFU.EX2 R196, R7 ;  /* 0x0000000700c47308 */ /* 0x0005e20000000800 */
[----:B------:R-:W-:-:S04]  /*6610*/  IMAD.WIDE.U32 R30, R37, -0x2daee0ad, RZ ;  /* 0xd2511f53251e7825 */ /* 0x000fc800078e00ff */
[----:B---3--:R-:W-:Y:S01]  /*6620*/  FFMA.FTZ R2, R123, UR33, -R20 ;  /* 0x000000217b027c23 */ /* 0x008fe20008010814 */
[----:B------:R-:W-:Y:S02]  /*6630*/  IMAD.MOV.U32 R124, RZ, RZ, R112 ;  /* 0x000000ffff7c7224 */ /* 0x000fe400078e0070 */
[----:B------:R-:W-:Y:S02]  /*6640*/  IMAD.MOV.U32 R112, RZ, RZ, R177 ;  /* 0x000000ffff707224 */ /* 0x000fe400078e00b1 */
[----:B------:R-:W-:Y:S01]  /*6650*/  IMAD.MOV.U32 R92, RZ, RZ, R195 ;  /* 0x000000ffff5c7224 */ /* 0x000fe200078e00c3 */
[----:B------:R3:W-:Y:S01]  /*6660*/  MUFU.EX2 R177, R2 ;  /* 0x0000000200b17308 */ /* 0x0007e20000000800 */
[----:B------:R-:W-:Y:S02]  /*6670*/  IMAD.MOV.U32 R104, RZ, RZ, R193 ;  /* 0x000000ffff687224 */ /* 0x000fe400078e00c1 */
[----:B------:R-:W-:Y:S02]  /*6680*/  IMAD.MOV.U32 R148, RZ, RZ, R159 ;  /* 0x000000ffff947224 */ /* 0x000fe400078e009f */
[----:B--2---:R-:W-:Y:S01]  /*6690*/  FFMA.FTZ R7, R129, UR33, -R20 ;  /* 0x0000002181077c23 */ /* 0x004fe20008010814 */
[----:B------:R-:W-:-:S02]  /*66a0*/  IMAD.MOV.U32 R83, RZ, RZ, R158 ;  /* 0x000000ffff537224 */ /* 0x000fc400078e009e */
[----:B------:R2:W-:Y:S01]  /*66b0*/  MUFU.EX2 R193, R0 ;  /* 0x0000000000c17308 */ /* 0x0005e20000000800 */
[----:B------:R-:W-:Y:S02]  /*66c0*/  IMAD.MOV.U32 R117, RZ, RZ, R157 ;  /* 0x000000ffff757224 */ /* 0x000fe400078e009d */
[----:B------:R-:W-:Y:S01]  /*66d0*/  IMAD.MOV.U32 R119, RZ, RZ, R156 ;  /* 0x000000ffff777224 */ /* 0x000fe200078e009c */
[----:B------:R-:W-:Y:S01]  /*66e0*/  LOP3.LUT R26, R39, UR17, R150, 0x96, !PT ;  /* 0x00000011271a7c12 */ /* 0x000fe2000f8e9696 */
[----:B------:R-:W-:Y:S01]  /*66f0*/  IMAD.MOV.U32 R105, RZ, RZ, R155 ;  /* 0x000000ffff697224 */ /* 0x000fe200078e009b */
[C---:B-1----:R-:W-:Y:S01]  /*6700*/  HMMA.16816.F32.BF16 R156, R8.reuse, R40, R64 ;  /* 0x00000028089c723c */ /* 0x042fe20000041840 */
[----:B------:R-:W-:Y:S01]  /*6710*/  IMAD.MOV.U32 R82, RZ, RZ, R154 ;  /* 0x000000ffff527224 */ /* 0x000fe200078e009a */
[----:B------:R1:W-:Y:S01]  /*6720*/  MUFU.EX2 R195, R7 ;  /* 0x0000000700c37308 */ /* 0x0003e20000000800 */
[----:B------:R-:W-:Y:S02]  /*6730*/  IMAD.MOV.U32 R81, RZ, RZ, R153 ;  /* 0x000000ffff517224 */ /* 0x000fe400078e0099 */
[----:B---3--:R-:W-:Y:S01]  /*6740*/  FFMA.FTZ R2, R128, UR33, -R20 ;  /* 0x0000002180027c23 */ /* 0x008fe20008010814 */
[----:B------:R-:W-:Y:S01]  /*6750*/  IMAD.MOV.U32 R80, RZ, RZ, R152 ;  /* 0x000000ffff507224 */ /* 0x000fe200078e0098 */
[----:B------:R-:W-:Y:S01]  /*6760*/  HMMA.16816.F32.BF16 R84, R8, R32, R84 ;  /* 0x000000200854723c */ /* 0x000fe20000041854 */
[----:B------:R-:W-:Y:S01]  /*6770*/  LOP3.LUT R16, R31, UR15, R38, 0x96, !PT ;  /* 0x0000000f1f107c12 */ /* 0x000fe2000f8e9626 */
[----:B------:R-:W-:-:S02]  /*6780*/  IMAD.MOV.U32 R150, RZ, RZ, R176 ;  /* 0x000000ffff967224 */ /* 0x000fc400078e00b0 */
[----:B--2---:R-:W-:Y:S02]  /*6790*/  FFMA.FTZ R0, R133, UR33, -R20 ;  /* 0x0000002185007c23 */ /* 0x004fe40008010814 */
[C---:B------:R-:W-:Y:S01]  /*67a0*/  HMMA.16816.F32.BF16 R152, R8.reuse, R34, R56 ;  /* 0x000000220898723c */ /* 0x040fe20000041838 */
[----:B------:R-:W-:Y:S01]  /*67b0*/  IMAD.MOV.U32 R114, RZ, RZ, R192 ;  /* 0x000000ffff727224 */ /* 0x000fe200078e00c0 */
[----:B------:R2:W-:Y:S04]  /*67c0*/  MUFU.EX2 R176, R2 ;  /* 0x0000000200b07308 */ /* 0x0005e80000000800 */
[----:B------:R-:W-:Y:S01]  /*67d0*/  HMMA.16816.F32.BF16 R64, R8, R42, R52 ;  /* 0x0000002a0840723c */ /* 0x000fe20000041834 */
[----:B-1----:R-:W-:Y:S01]  /*67e0*/  LOP3.LUT R7, R29, UR15, R24, 0x96, !PT ;  /* 0x0000000f1d077c12 */ /* 0x002fe2000f8e9618 */
[----:B------:R-:W-:Y:S01]  /*67f0*/  IMAD.WIDE.U32 R12, R46, -0x2daee0ad, RZ ;  /* 0xd2511f532e0c7825 */ /* 0x000fe200078e00ff */
[C---:B------:R-:W-:Y:S01]  /*6800*/  LOP3.LUT R69, R14.reuse, 0xffff, RZ, 0xc0, !PT ;  /* 0x0000ffff0e457812 */ /* 0x040fe200078ec0ff */
[----:B------:R1:W-:Y:S03]  /*6810*/  MUFU.EX2 R192, R0 ;  /* 0x0000000000c07308 */ /* 0x0003e60000000800 */
[----:B------:R-:W-:Y:S01]  /*6820*/  IMAD.WIDE.U32 R8, R25, -0x326172a9, RZ ;  /* 0xcd9e8d5719087825 */ /* 0x000fe200078e00ff */
[----:B------:R-:W-:-:S02]  /*6830*/  LOP3.LUT R78, R14, 0xff, RZ, 0xc0, !PT ;  /* 0x000000ff0e4e7812 */ /* 0x000fc400078ec0ff */
[--C-:B------:R-:W-:Y:S01]  /*6840*/  SHF.R.U32.HI R71, RZ, 0x10, R14.reuse ;  /* 0x00000010ff477819 */ /* 0x100fe2000001160e */
[----:B------:R-:W-:Y:S01]  /*6850*/  IMAD.WIDE.U32 R44, R19, -0x326172a9, RZ ;  /* 0xcd9e8d57132c7825 */ /* 0x000fe200078e00ff */
[----:B------:R-:W-:-:S03]  /*6860*/  SHF.R.U32.HI R79, RZ, 0x18, R14 ;  /* 0x00000018ff4f7819 */ /* 0x000fc6000001160e */
[----:B--2---:R-:W-:Y:S01]  /*6870*/  FFMA.FTZ R2, R220, UR33, -R23 ;  /* 0x00000021dc027c23 */ /* 0x004fe20008010817 */
[----:B------:R-:W-:-:S04]  /*6880*/  IMAD.WIDE.U32 R14, R27, -0x326172a9, RZ ;  /* 0xcd9e8d571b0e7825 */ /* 0x000fc800078e00ff */
[----:B------:R-:W-:-:S04]  /*6890*/  IMAD.WIDE.U32 R10, R26, -0x326172a9, RZ ;  /* 0xcd9e8d571a0a7825 */ /* 0x000fc800078e00ff */
[----:B-1----:R-:W-:Y:S01]  /*68a0*/  FFMA.FTZ R0, R132, UR33, -R20 ;  /* 0x0000002184007c23 */ /* 0x002fe20008010814 */
[----:B------:R-:W-:Y:S01]  /*68b0*/  IMAD.WIDE.U32 R38, R7, -0x326172a9, RZ ;  /* 0xcd9e8d5707267825 */ /* 0x000fe200078e00ff */
[----:B------:R-:W-:-:S03]  /*68c0*/  LOP3.LUT R7, R9, UR16, R70, 0x96, !PT ;  /* 0x0000001009077c12 */ /* 0x000fc6000f8e9646 */
[----:B------:R-:W-:Y:S01]  /*68d0*/  IMAD.WIDE.U32 R46, R16, -0x326172a9, RZ ;  /* 0xcd9e8d57102e7825 */ /* 0x000fe200078e00ff */
[----:B------:R1:W-:Y:S01]  /*68e0*/  MUFU.EX2 R129, R2 ;  /* 0x0000000200817308 */ /* 0x0003e20000000800 */
[C---:B------:R-:W-:Y:S02]  /*68f0*/  LOP3.LUT R17, R12.reuse, 0xffff, RZ, 0xc0, !PT ;  /* 0x0000ffff0c117812 */ /* 0x040fe400078ec0ff */
[----:B------:R-:W-:Y:S01]  /*6900*/  IMAD.MOV.U32 R116, RZ, RZ, R179 ;  /* 0x000000ffff747224 */ /* 0x000fe200078e00b3 */
[----:B------:R-:W-:Y:S02]  /*6910*/  LOP3.LUT R19, R12, 0xff, RZ, 0xc0, !PT ;  /* 0x000000ff0c137812 */ /* 0x000fe400078ec0ff */
[--C-:B------:R-:W-:Y:S02]  /*6920*/  SHF.R.U32.HI R18, RZ, 0x10, R12.reuse ;  /* 0x00000010ff127819 */ /* 0x100fe4000001160c */
[----:B------:R2:W-:Y:S01]  /*6930*/  MUFU.EX2 R179, R0 ;  /* 0x0000000000b37308 */ /* 0x0005e20000000800 */
[----:B------:R-:W-:-:S02]  /*6940*/  SHF.R.U32.HI R24, RZ, 0x18, R12 ;  /* 0x00000018ff187819 */ /* 0x000fc4000001160c */
[----:B------:R-:W-:Y:S02]  /*6950*/  LOP3.LUT R15, R15, UR16, R68, 0x96, !PT ;  /* 0x000000100f0f7c12 */ /* 0x000fe4000f8e9644 */
[----:B------:R-:W-:Y:S02]  /*6960*/  LOP3.LUT R14, R45, UR14, R14, 0x96, !PT ;  /* 0x0000000e2d0e7c12 */ /* 0x000fe4000f8e960e */
[----:B------:R-:W-:Y:S01]  /*6970*/  LOP3.LUT R12, R11, UR16, R70, 0x96, !PT ;  /* 0x000000100b0c7c12 */ /* 0x000fe2000f8e9646 */
[----:B-1----:R-:W-:Y:S01]  /*6980*/  FFMA.FTZ R2, R142, UR33, -R23 ;  /* 0x000000218e027c23 */ /* 0x002fe20008010817 */
[----:B------:R-:W-:Y:S01]  /*6990*/  LOP3.LUT R16, R47, UR14, R10, 0x96, !PT ;  /* 0x0000000e2f107c12 */ /* 0x000fe2000f8e960a */
[----:B------:R-:W-:Y:S01]  /*69a0*/  IMAD.WIDE.U32 R10, R7, -0x2daee0ad, RZ ;  /* 0xd2511f53070a7825 */ /* 0x000fe200078e00ff */
[----:B------:R-:W-:Y:S01]  /*69b0*/  SHF.R.U32.HI R7, RZ, 0x8, R17 ;  /* 0x00000008ff077819 */ /* 0x000fe20000011611 */
[----:B------:R1:W-:Y:S01]  /*69c0*/  MUFU.EX2 R130, R2 ;  /* 0x0000000200827308 */ /* 0x0003e20000000800 */
[----:B--2---:R-:W-:Y:S01]  /*69d0*/  LOP3.LUT R0, R13, UR21, R48, 0x96, !PT ;  /* 0x000000150d007c12 */ /* 0x004fe2000f8e9630 */
[----:B------:R-:W-:Y:S01]  /*69e0*/  IMAD.WIDE.U32 R54, R14, -0x2daee0ad, RZ ;  /* 0xd2511f530e367825 */ /* 0x000fe200078e00ff */
[----:B------:R-:W-:-:S02]  /*69f0*/  LOP3.LUT R13, R39, UR14, R8, 0x96, !PT ;  /* 0x0000000e270d7c12 */ /* 0x000fc4000f8e9608 */
[----:B------:R-:W-:Y:S01]  /*6a00*/  LOP3.LUT R28, R11, UR13, R28, 0x96, !PT ;  /* 0x0000000d0b1c7c12 */ /* 0x000fe2000f8e961c */
[----:B------:R-:W-:Y:S01]  /*6a10*/  IMAD.WIDE.U32 R8, R15, -0x2daee0ad, RZ ;  /* 0xd2511f530f087825 */ /* 0x000fe200078e00ff */
[----:B------:R-:W-:Y:S02]  /*6a20*/  PRMT R11, R19, 0x5410, R7 ;  /* 0x00005410130b7816 */ /* 0x000fe40000000007 */
[C---:B-1----:R-:W-:Y:S02]  /*6a30*/  LOP3.LUT R2, R0.reuse, 0xffff, RZ, 0xc0, !PT ;  /* 0x0000ffff00027812 */ /* 0x042fe400078ec0ff */
[----:B------:R-:W-:Y:S02]  /*6a40*/  LOP3.LUT R26, R55, UR5, R8, 0x96, !PT ;  /* 0x00000005371a7c12 */ /* 0x000fe4000f8e9608 */
[----:B------:R-:W-:Y:S02]  /*6a50*/  SHF.R.U32.HI R7, RZ, 0x8, R2 ;  /* 0x00000008ff077819 */ /* 0x000fe40000011602 */
[----:B------:R-:W-:Y:S01]  /*6a60*/  LOP3.LUT R2, R0, 0xff, RZ, 0xc0, !PT ;  /* 0x000000ff00027812 */ /* 0x000fe200078ec0ff */
[----:B------:R-:W-:Y:S01]  /*6a70*/  FFMA.FTZ R8, R141, UR33, -R23 ;  /* 0x000000218d087c23 */ /* 0x000fe20008010817 */
[----:B------:R-:W-:-:S02]  /*6a80*/  IMAD.WIDE.U32 R14, R12, -0x2daee0ad, RZ ;  /* 0xd2511f530c0e7825 */ /* 0x000fc400078e00ff */
[----:B------:R-:W-:Y:S01]  /*6a90*/  PRMT R12, R2, 0x5410, R7 ;  /* 0x00005410020c7816 */ /* 0x000fe20000000007 */
[----:B------:R1:W2:Y:S01]  /*6aa0*/  MUFU.EX2 R128, R8 ;  /* 0x0000000800807308 */ /* 0x0002a20000000800 */
[--C-:B------:R-:W-:Y:S01]  /*6ab0*/  SHF.R.U32.HI R2, RZ, 0x10, R0.reuse ;  /* 0x00000010ff027819 */ /* 0x100fe20000011600 */
[----:B------:R-:W-:Y:S01]  /*6ac0*/  IMAD.WIDE.U32 R52, R13, -0x2daee0ad, RZ ;  /* 0xd2511f530d347825 */ /* 0x000fe200078e00ff */
[----:B------:R-:W-:Y:S02]  /*6ad0*/  SHF.R.U32.HI R7, RZ, 0x18, R0 ;  /* 0x00000018ff077819 */ /* 0x000fe40000011600 */
[----:B------:R-:W-:Y:S01]  /*6ae0*/  LOP3.LUT R0, R2, 0xff, RZ, 0xc0, !PT ;  /* 0x000000ff02007812 */ /* 0x000fe200078ec0ff */
[----:B------:R-:W-:Y:S01]  /*6af0*/  FFMA.FTZ R2, R134, UR33, -R20 ;  /* 0x0000002186027c23 */ /* 0x000fe20008010814 */
[----:B------:R-:W-:Y:S01]  /*6b00*/  LOP3.LUT R27, R9, UR13, R50, 0x96, !PT ;  /* 0x0000000d091b7c12 */ /* 0x000fe2000f8e9632 */
[----:B------:R-:W-:Y:S01]  /*6b10*/  IMAD.WIDE.U32 R50, R16, -0x2daee0ad, RZ ;  /* 0xd2511f5310327825 */ /* 0x000fe200078e00ff */
[----:B------:R-:W-:Y:S01]  /*6b20*/  LOP3.LUT R17, R53, UR5, R10, 0x96, !PT ;  /* 0x0000000535117c12 */ /* 0x000fe2000f8e960a */
[----:B------:R3:W-:Y:S01]  /*6b30*/  MUFU.EX2 R134, R2 ;  /* 0x0000000200867308 */ /* 0x0007e20000000800 */
[----:B------:R-:W-:Y:S01]  /*6b40*/  LOP3.LUT R9, R18, 0xff, RZ, 0xc0, !PT ;  /* 0x000000ff12097812 */ /* 0x000fe200078ec0ff */
[----:B-1----:R-:W-:Y:S01]  /*6b50*/  FFMA.FTZ R8, R221, UR33, -R23 ;  /* 0x00000021dd087c23 */ /* 0x002fe20008010817 */
[----:B------:R-:W-:-:S05]  /*6b60*/  PRMT R10, R0, 0x5410, R7 ;  /* 0x00005410000a7816 */ /* 0x000fca0000000007 */
[----:B------:R2:W1:Y:S01]  /*6b70*/  MUFU.EX2 R127, R8 ;  /* 0x00000008007f7308 */ /* 0x0004620000000800 */
[--C-:B------:R-:W-:Y:S02]  /*6b80*/  HSET2.LE.AND R0, R11, R94.reuse, PT ;  /* 0x0000005e0b007233 */ /* 0x100fe40003803000 */
[----:B------:R-:W-:Y:S02]  /*6b90*/  PRMT R9, R9, 0x5410, R24 ;  /* 0x0000541009097816 */ /* 0x000fe40000000018 */
[----:B---3--:R-:W-:Y:S02]  /*6ba0*/  F2FP.BF16.F32.PACK_AB R2, R240, R245 ;  /* 0x000000f5f002723e */ /* 0x008fe400000010ff */
[----:B------:R-:W-:Y:S02]  /*6bb0*/  LOP3.LUT R25, R51, UR5, R14, 0x96, !PT ;  /* 0x0000000533197c12 */ /* 0x000fe4000f8e960e */
[----:B------:R-:W-:Y:S02]  /*6bc0*/  LOP3.LUT R14, R0, R2, RZ, 0xc0, !PT ;  /* 0x00000002000e7212 */ /* 0x000fe400078ec0ff */
[----:B------:R-:W-:-:S02]  /*6bd0*/  HSET2.LE.AND R0, R12, R94, PT ;  /* 0x0000005e0c007233 */ /* 0x000fc40003803000 */
[----:B------:R-:W-:Y:S02]  /*6be0*/  F2FP.BF16.F32.PACK_AB R2, R246, R251 ;  /* 0x000000fbf602723e */ /* 0x000fe400000010ff */
[----:B------:R-:W-:Y:S01]  /*6bf0*/  HSET2.LE.AND R7, R9, R94, PT ;  /* 0x0000005e09077233 */ /* 0x000fe20003803000 */
[----:B------:R-:W-:Y:S01]  /*6c00*/  FFMA.FTZ R9, R135, UR33, -R20 ;  /* 0x0000002187097c23 */ /* 0x000fe20008010814 */
[----:B--2---:R-:W-:Y:S02]  /*6c10*/  F2FP.BF16.F32.PACK_AB R8, R128, R130 ;  /* 0x000000828008723e */ /* 0x004fe400000010ff */
[----:B------:R-:W-:Y:S01]  /*6c20*/  LOP3.LUT R12, R0, R2, RZ, 0xc0, !PT ;  /* 0x00000002000c7212 */ /* 0x000fe200078ec0ff */
[----:B------:R-:W-:Y:S01]  /*6c30*/  FFMA.FTZ R2, R161, UR33, -R21 ;  /* 0x00000021a1027c23 */ /* 0x000fe20008010815 */
[----:B------:R-:W-:Y:S01]  /*6c40*/  LOP3.LUT R29, R15, UR13, R30, 0x96, !PT ;  /* 0x0000000d0f1d7c12 */ /* 0x000fe2000f8e961e */
[----:B------:R2:W-:Y:S01]  /*6c50*/  MUFU.EX2 R133, R9 ;  /* 0x0000000900857308 */ /* 0x0005e20000000800 */
[----:B------:R-:W-:-:S02]  /*6c60*/  LOP3.LUT R15, R7, R8, RZ, 0xc0, !PT ;  /* 0x00000008070f7212 */ /* 0x000fc400078ec0ff */
[----:B------:R-:W-:Y:S01]  /*6c70*/  HSET2.LE.AND R7, R10, R94, PT ;  /* 0x0000005e0a077233 */ /* 0x000fe20003803000 */
[----:B------:R-:W-:Y:S01]  /*6c80*/  FFMA.FTZ R0, R140, UR33, -R20 ;  /* 0x000000218c007c23 */ /* 0x000fe20008010814 */
[----:B-1----:R-:W-:-:S03]  /*6c90*/  F2FP.BF16.F32.PACK_AB R8, R127, R129 ;  /* 0x000000817f08723e */ /* 0x002fc600000010ff */
[----:B------:R1:W-:Y:S01]  /*6ca0*/  MUFU.EX2 R123, R2 ;  /* 0x00000002007b7308 */ /* 0x0003e20000000800 */
[----:B------:R-:W-:Y:S01]  /*6cb0*/  LOP3.LUT R13, R7, R8, RZ, 0xc0, !PT ;  /* 0x00000008070d7212 */ /* 0x000fe200078ec0ff */
[----:B------:R-:W-:-:S04]  /*6cc0*/  IMAD.WIDE.U32 R10, R27, -0x326172a9, RZ ;  /* 0xcd9e8d571b0a7825 */ /* 0x000fc800078e00ff */
[----:B--2---:R-:W-:Y:S02]  /*6cd0*/  FFMA.FTZ R9, R139, UR33, -R20 ;  /* 0x000000218b097c23 */ /* 0x004fe40008010814 */
[----:B------:R2:W-:Y:S01]  /*6ce0*/  MUFU.EX2 R131, R0 ;  /* 0x0000000000837308 */ /* 0x0005e20000000800 */
[----:B------:R-:W-:Y:S02]  /*6cf0*/  IMAD.MOV.U32 R210, RZ, RZ, R82 ;  /* 0x000000ffffd27224 */ /* 0x000fe400078e0052 */
[----:B-1----:R-:W-:-:S05]  /*6d00*/  FFMA.FTZ R2, R162, UR33, -R21 ;  /* 0x00000021a2027c23 */ /* 0x002fca0008010815 */
[----:B------:R1:W-:Y:S01]  /*6d10*/  MUFU.EX2 R132, R9 ;  /* 0x0000000900847308 */ /* 0x0003e20000000800 */
[----:B------:R-:W-:Y:S01]  /*6d20*/  LOP3.LUT R37, R11, UR12, R44, 0x96, !PT ;  /* 0x0000000c0b257c12 */ /* 0x000fe2000f8e962c */
[----:B------:R-:W-:Y:S02]  /*6d30*/  IMAD.MOV.U32 R82, RZ, RZ, R83 ;  /* 0x000000ffff527224 */ /* 0x000fe400078e0053 */
[----:B------:R-:W-:-:S04]  /*6d40*/  IMAD.MOV.U32 R83, RZ, RZ, R120 ;  /* 0x000000ffff537224 */ /* 0x000fc800078e0078 */
[----:B------:R3:W4:Y:S01]  /*6d50*/  MUFU.EX2 R122, R2 ;  /* 0x00000002007a7308 */ /* 0x0007220000000800 */
[----:B--2---:R-:W-:Y:S01]  /*6d60*/  FFMA.FTZ R0, R167, UR33, -R21 ;  /* 0x00000021a7007c23 */ /* 0x004fe20008010815 */
[----:B------:R-:W-:Y:S02]  /*6d70*/  IMAD.MOV.U32 R211, RZ, RZ, R81 ;  /* 0x000000ffffd37224 */ /* 0x000fe400078e0051 */
[----:B-1----:R-:W-:-:S04]  /*6d80*/  IMAD.WIDE.U32 R8, R26, -0x326172a9, RZ ;  /* 0xcd9e8d571a087825 */ /* 0x002fc800078e00ff */
[----:B------:R1:W-:Y:S01]  /*6d90*/  MUFU.EX2 R126, R0 ;  /* 0x00000000007e7308 */ /* 0x0003e20000000800 */
[----:B------:R-:W-:Y:S01]  /*6da0*/  LOP3.LUT R18, R9, UR22, R10, 0x96, !PT ;  /* 0x0000001609127c12 */ /* 0x000fe2000f8e960a */
[----:B---3--:R-:W-:Y:S01]  /*6db0*/  FFMA.FTZ R2, R226, UR33, -R22 ;  /* 0x00000021e2027c23 */ /* 0x008fe20008010816 */
[----:B------:R-:W-:Y:S01]  /*6dc0*/  LOP3.LUT R44, R8, 0xffff, RZ, 0xc0, !PT ;  /* 0x0000ffff082c7812 */ /* 0x000fe200078ec0ff */
[----:B------:R-:W-:Y:S01]  /*6dd0*/  IMAD.WIDE.U32 R10, R28, -0x326172a9, RZ ;  /* 0xcd9e8d571c0a7825 */ /* 0x000fe200078e00ff */
[----:B------:R-:W-:-:S03]  /*6de0*/  LOP3.LUT R48, R8, 0xff, RZ, 0xc0, !PT ;  /* 0x000000ff08307812 */ /* 0x000fc600078ec0ff */
[----:B------:R2:W-:Y:S01]  /*6df0*/  MUFU.EX2 R120, R2 ;  /* 0x0000000200787308 */ /* 0x0005e20000000800 */
[--C-:B------:R-:W-:Y:S02]  /*6e00*/  SHF.R.U32.HI R45, RZ, 0x10, R8.reuse ;  /* 0x00000010ff2d7819 */ /* 0x100fe40000011608 */
[----:B------:R-:W-:Y:S01]  /*6e10*/  SHF.R.U32.HI R47, RZ, 0x18, R8 ;  /* 0x00000018ff2f7819 */ /* 0x000fe20000011608 */
[----:B------:R-:W-:-:S04]  /*6e20*/  IMAD.WIDE.U32 R8, R17, -0x326172a9, RZ ;  /* 0xcd9e8d5711087825 */ /* 0x000fc800078e00ff */
[----:B-1----:R-:W-:Y:S01]  /*6e30*/  FFMA.FTZ R0, R166, UR33, -R21 ;  /* 0x00000021a6007c23 */ /* 0x002fe20008010815 */
[----:B------:R-:W-:Y:S01]  /*6e40*/  IMAD.MOV.U32 R81, RZ, RZ, R121 ;  /* 0x000000ffff517224 */ /* 0x000fe200078e0079 */
[----:B------:R-:W-:Y:S01]  /*6e50*/  HMMA.16816.F32.BF16 R56, R12, R32, R88 ;  /* 0x000000200c38723c */ /* 0x000fe20000041858 */
[----:B------:R-:W-:Y:S02]  /*6e60*/  IMAD.MOV.U32 R121, RZ, RZ, R124 ;  /* 0x000000ffff797224 */ /* 0x000fe400078e007c */
[----:B------:R-:W-:Y:S01]  /*6e70*/  IMAD.MOV.U32 R219, RZ, RZ, R118 ;  /* 0x000000ffffdb7224 */ /* 0x000fe200078e0076 */
[----:B------:R1:W3:Y:S01]  /*6e80*/  MUFU.EX2 R124, R0 ;  /* 0x00000000007c7308 */ /* 0x0002e20000000800 */
[----:B--2---:R-:W-:Y:S02]  /*6e90*/  FFMA.FTZ R2, R224, UR33, -R22 ;  /* 0x00000021e0027c23 */ /* 0x004fe40008010816 */
[----:B------:R-:W-:Y:S01]  /*6ea0*/  LOP3.LUT R32, R11, UR12, R38, 0x96, !PT ;  /* 0x0000000c0b207c12 */ /* 0x000fe2000f8e9626 */
[----:B------:R-:W-:Y:S01]  /*6eb0*/  IMAD.MOV.U32 R166, RZ, RZ, R80 ;  /* 0x000000ffffa67224 */ /* 0x000fe200078e0050 */
[----:B------:R-:W-:-:S03]  /*6ec0*/  LOP3.LUT R16, R8, 0xffff, RZ, 0xc0, !PT ;  /* 0x0000ffff08107812 */ /* 0x000fc600078ec0ff */
[----:B------:R2:W3:Y:S01]  /*6ed0*/  MUFU.EX2 R118, R2 ;  /* 0x0000000200767308 */ /* 0x0004e20000000800 */
[----:B------:R-:W-:Y:S02]  /*6ee0*/  LOP3.LUT R19, R8, 0xff, RZ, 0xc0, !PT ;  /* 0x000000ff08137812 */ /* 0x000fe400078ec0ff */
[--C-:B------:R-:W-:Y:S02]  /*6ef0*/  SHF.R.U32.HI R17, RZ, 0x10, R8.reuse ;  /* 0x00000010ff117819 */ /* 0x100fe40000011608 */
[----:B------:R-:W-:Y:S01]  /*6f00*/  SHF.R.U32.HI R24, RZ, 0x18, R8 ;  /* 0x00000018ff187819 */ /* 0x000fe20000011608 */
[----:B------:R-:W-:Y:S01]  /*6f10*/  IMAD.MOV.U32 R80, RZ, RZ, R92 ;  /* 0x000000ffff507224 */ /* 0x000fe200078e005c */
[----:B-1----:R-:W-:Y:S01]  /*6f20*/  LOP3.LUT R0, R9, UR22, R10, 0x96, !PT ;  /* 0x0000001609007c12 */ /* 0x002fe2000f8e960a */
[----:B------:R-:W-:Y:S01]  /*6f30*/  IMAD.WIDE.U32 R10, R29, -0x326172a9, RZ ;  /* 0xcd9e8d571d0a7825 */ /* 0x000fe200078e00ff */
[----:B------:R-:W-:Y:S01]  /*6f40*/  SHF.R.U32.HI R7, RZ, 0x8, R69 ;  /* 0x00000008ff077819 */ /* 0x000fe20000011645 */
[----:B------:R-:W1:Y:S02]  /*6f50*/  LDSM.16.MT88.4 R28, [R213+0x5000] ;  /* 0x00500000d51c783b */ /* 0x000e640000004200 */
[----:B------:R-:W-:-:S04]  /*6f60*/  IMAD.WIDE.U32 R8, R25, -0x326172a9, RZ ;  /* 0xcd9e8d5719087825 */ /* 0x000fc800078e00ff */
[----:B--2---:R-:W-:Y:S01]  /*6f70*/  FFMA.FTZ R2, R222, UR33, -R22 ;  /* 0x00000021de027c23 */ /* 0x004fe20008010816 */
[----:B------:R-:W-:Y:S01]  /*6f80*/  IMAD.MOV.U32 R92, RZ, RZ, R116 ;  /* 0x000000ffff5c7224 */ /* 0x000fe200078e0074 */
[----:B------:R-:W-:Y:S02]  /*6f90*/  LOP3.LUT R26, R11, UR12, R46, 0x96, !PT ;  /* 0x0000000c0b1a7c12 */ /* 0x000fe4000f8e962e */
[----:B------:R2:W-:Y:S01]  /*6fa0*/  MUFU.EX2 R116, R2 ;  /* 0x0000000200747308 */ /* 0x0005e20000000800 */
[----:B------:R-:W-:Y:S02]  /*6fb0*/  LOP3.LUT R27, R9, UR22, R10, 0x96, !PT ;  /* 0x00000016091b7c12 */ /* 0x000fe4000f8e960a */
[----:B------:R-:W-:Y:S02]  /*6fc0*/  LOP3.LUT R46, R8, 0xffff, RZ, 0xc0, !PT ;  /* 0x0000ffff082e7812 */ /* 0x000fe400078ec0ff */
[----:B------:R-:W-:Y:S02]  /*6fd0*/  PRMT R39, R78, 0x5410, R7 ;  /* 0x000054104e277816 */ /* 0x000fe40000000007 */
[----:B------:R-:W-:Y:S01]  /*6fe0*/  SHF.R.U32.HI R11, RZ, 0x10, R0 ;  /* 0x00000010ff0b7819 */ /* 0x000fe20000011600 */
[----:B------:R-:W-:Y:S01]  /*6ff0*/  HMMA.16816.F32.BF16 R60, R12, R34, R60 ;  /* 0x000000220c3c723c */ /* 0x000fe2000004183c */
[----:B------:R-:W-:-:S02]  /*7000*/  LOP3.LUT R9, R71, 0xff, RZ, 0xc0, !PT ;  /* 0x000000ff47097812 */ /* 0x000fc400078ec0ff */
[----:B------:R-:W-:Y:S02]  /*7010*/  LOP3.LUT R7, R17, 0xff, RZ, 0xc0, !PT ;  /* 0x000000ff11077812 */ /* 0x000fe400078ec0ff */
[----:B------:R-:W-:Y:S01]  /*7020*/  LOP3.LUT R53, R8, 0xff, RZ, 0xc0, !PT ;  /* 0x000000ff08357812 */ /* 0x000fe200078ec0ff */
[----:B------:R-:W-:Y:S01]  /*7030*/  HMMA.16816.F32.BF16 R68, R12, R40, R96 ;  /* 0x000000280c44723c */ /* 0x000fe20000041860 */
[----:B--2---:R-:W-:Y:S02]  /*7040*/  LOP3.LUT R2, R0, 0xffff, RZ, 0xc0, !PT ;  /* 0x0000ffff00027812 */ /* 0x004fe400078ec0ff */
[----:B------:R-:W-:-:S03]  /*7050*/  SHF.R.U32.HI R51, RZ, 0x10, R8 ;  /* 0x00000010ff337819 */ /* 0x000fc60000011608 */
[----:B------:R-:W-:Y:S01]  /*7060*/  HMMA.16816.F32.BF16 R72, R12, R42, R72 ;  /* 0x0000002a0c48723c */ /* 0x000fe20000041848 */
[----:B------:R-:W-:Y:S02]  /*7070*/  SHF.R.U32.HI R49, RZ, 0x18, R8 ;  /* 0x00000018ff317819 */ /* 0x000fe40000011608 */
[----:B------:R-:W-:Y:S01]  /*7080*/  SHF.R.U32.HI R10, RZ, 0x18, R0 ;  /* 0x00000018ff0a7819 */ /* 0x000fe20000011600 */
[----:B------:R-:W-:Y:S01]  /*7090*/  IMAD.MOV.U32 R218, RZ, RZ, R115 ;  /* 0x000000ffffda7224 */ /* 0x000fe200078e0073 */
[----:B------:R-:W-:Y:S01]  /*70a0*/  SHF.R.U32.HI R2, RZ, 0x8, R2 ;  /* 0x00000008ff027819 */ /* 0x000fe20000011602 */
[----:B------:R-:W-:Y:S01]  /*70b0*/  IMAD.MOV.U32 R135, RZ, RZ, R219 ;  /* 0x000000ffff877224 */ /* 0x000fe200078e00db */
[----:B------:R-:W-:Y:S01]  /*70c0*/  LOP3.LUT R12, R0, 0xff, RZ, 0xc0, !PT ;  /* 0x000000ff000c7812 */ /* 0x000fe200078ec0ff */
[----:B------:R-:W-:Y:S01]  /*70d0*/  IMAD.MOV.U32 R164, RZ, RZ, R105 ;  /* 0x000000ffffa47224 */ /* 0x000fe200078e0069 */
[----:B------:R-:W-:Y:S02]  /*70e0*/  SHF.R.U32.HI R8, RZ, 0x8, R16 ;  /* 0x00000008ff087819 */ /* 0x000fe40000011610 */
[----:B------:R-:W-:Y:S01]  /*70f0*/  PRMT R38, R9, 0x5410, R79 ;  /* 0x0000541009267816 */ /* 0x000fe2000000004f */
[----:B------:R-:W-:Y:S01]  /*7100*/  FFMA.FTZ R17, R143, UR33, -R20 ;  /* 0x000000218f117c23 */ /* 0x000fe20008010814 */
[----:B------:R-:W-:Y:S01]  /*7110*/  LOP3.LUT R0, R11, 0xff, RZ, 0xc0, !PT ;  /* 0x000000ff0b007812 */ /* 0x000fe200078ec0ff */
[----:B------:R-:W2:Y:S01]  /*7120*/  LDSM.16.MT88.4 R40, [R214+0x5000] ;  /* 0x00500000d628783b */ /* 0x000ea20000004200 */
[----:B------:R-:W-:Y:S01]  /*7130*/  PRMT R16, R7, 0x5410, R24 ;  /* 0x0000541007107816 */ /* 0x000fe20000000018 */
[----:B------:R-:W-:Y:S01]  /*7140*/  FFMA.FTZ R7, R223, UR33, -R22 ;  /* 0x00000021df077c23 */ /* 0x000fe20008010816 */
[----:B------:R-:W-:-:S02]  /*7150*/  PRMT R11, R12, 0x5410, R2 ;  /* 0x000054100c0b7816 */ /* 0x000fc40000000002 */
[----:B------:R-:W-:Y:S02]  /*7160*/  PRMT R19, R19, 0x5410, R8 ;  /* 0x0000541013137816 */ /* 0x000fe40000000008 */
[----:B------:R-:W-:Y:S01]  /*7170*/  PRMT R2, R0, 0x5410, R10 ;  /* 0x0000541000027816 */ /* 0x000fe2000000000a */
[----:B------:R3:W1:Y:S02]  /*7180*/  MUFU.EX2 R115, R7 ;  /* 0x0000000700737308 */ /* 0x0006640000000800 */
[--C-:B------:R-:W-:Y:S02]  /*7190*/  HSET2.LE.AND R0, R19, R94.reuse, PT ;  /* 0x0000005e13007233 */ /* 0x100fe40003803000 */
[----:B------:R-:W-:Y:S02]  /*71a0*/  HSET2.LE.AND R13, R2, R94, PT ;  /* 0x0000005e020d7233 */ /* 0x000fe40003803000 */
[----:B----4-:R-:W-:-:S04]  /*71b0*/  F2FP.BF16.F32.PACK_AB R2, R122, R123 ;  /* 0x0000007b7a02723e */ /* 0x010fc800000010ff */
[----:B------:R-:W-:Y:S01]  /*71c0*/  LOP3.LUT R14, R0, R2, RZ, 0xc0, !PT ;  /* 0x00000002000e7212 */ /* 0x000fe200078ec0ff */
[----:B------:R-:W-:Y:S01]  /*71d0*/  FFMA.FTZ R0, R231, UR33, -R23 ;  /* 0x00000021e7007c23 */ /* 0x000fe20008010817 */
[----:B------:R-:W-:Y:S01]  /*71e0*/  FFMA.FTZ R10, R145, UR33, -R20 ;  /* 0x00000021910a7c23 */ /* 0x000fe20008010814 */
[----:B------:R-:W-:Y:S02]  /*71f0*/  IMAD.MOV.U32 R219, RZ, RZ, R80 ;  /* 0x000000ffffdb7224 */ /* 0x000fe400078e0050 */
[----:B------:R-:W-:Y:S02]  /*7200*/  IMAD.MOV.U32 R105, RZ, RZ, R114 ;  /* 0x000000ffff697224 */ /* 0x000fe400078e0072 */
[----:B---3--:R-:W-:Y:S01]  /*7210*/  FFMA.FTZ R7, R144, UR33, -R20 ;  /* 0x0000002190077c23 */ /* 0x008fe20008010814 */
[----:B------:R-:W-:Y:S01]  /*7220*/  IMAD.MOV.U32 R145, RZ, RZ, R218 ;  /* 0x000000ffff917224 */ /* 0x000fe200078e00da */
[----:B------:R3:W-:Y:S01]  /*7230*/  MUFU.EX2 R114, R0 ;  /* 0x0000000000727308 */ /* 0x0007e20000000800 */
[----:B------:R-:W-:-:S02]  /*7240*/  IMAD.MOV.U32 R144, RZ, RZ, R121 ;  /* 0x000000ffff907224 */ /* 0x000fc400078e0079 */
[----:B------:R-:W-:Y:S01]  /*7250*/  IMAD.MOV.U32 R218, RZ, RZ, R82 ;  /* 0x000000ffffda7224 */ /* 0x000fe200078e0052 */
[----:B------:R-:W-:Y:S01]  /*7260*/  HSET2.LE.AND R11, R11, R94, PT ;  /* 0x0000005e0b0b7233 */ /* 0x000fe20003803000 */
[----:B------:R-:W-:Y:S01]  /*7270*/  IMAD.MOV.U32 R82, RZ, RZ, R119 ;  /* 0x000000ffff527224 */ /* 0x000fe200078e0077 */
[----:B------:R-:W-:Y:S02]  /*7280*/  F2FP.BF16.F32.PACK_AB R12, R124, R126 ;  /* 0x0000007e7c0c723e */ /* 0x000fe400000010ff */
[----:B------:R4:W-:Y:S01]  /*7290*/  MUFU.EX2 R121, R7 ;  /* 0x0000000700797308 */ /* 0x0009e20000000800 */
[----:B------:R-:W-:Y:S01]  /*72a0*/  IMAD.WIDE.U32 R8, R77, -0x2daee0ad, RZ ;  /* 0xd2511f534d087825 */ /* 0x000fe200078e00ff */
[----:B------:R-:W-:-:S03]  /*72b0*/  LOP3.LUT R2, R45, 0xff, RZ, 0xc0, !PT ;  /* 0x000000ff2d027812 */ /* 0x000fc600078ec0ff */
[----:B---3--:R-:W-:Y:S01]  /*72c0*/  FFMA.FTZ R0, R230, UR33, -R23 ;  /* 0x00000021e6007c23 */ /* 0x008fe20008010817 */
[----:B------:R-:W-:Y:S02]  /*72d0*/  IMAD.MOV.U32 R230, RZ, RZ, R164 ;  /* 0x000000ffffe67224 */ /* 0x000fe400078e00a4 */
[----:B------:R1:W-:Y:S01]  /*72e0*/  MUFU.EX2 R119, R10 ;  /* 0x0000000a00777308 */ /* 0x0003e20000000800 */
[----:B------:R-:W-:Y:S02]  /*72f0*/  IMAD.MOV.U32 R164, RZ, RZ, R219 ;  /* 0x000000ffffa47224 */ /* 0x000fe400078e00db */
[----:B------:R-:W-:Y:S01]  /*7300*/  IMAD.MOV.U32 R219, RZ, RZ, R113 ;  /* 0x000000ffffdb7224 */ /* 0x000fe200078e0071 */
[----:B----4-:R-:W-:Y:S02]  /*7310*/  HSET2.LE.AND R7, R16, R94, PT ;  /* 0x0000005e10077233 */ /* 0x010fe40003803000 */
[----:B------:R-:W-:Y:S02]  /*7320*/  F2FP.BF16.F32.PACK_AB R16, R118, R120 ;  /* 0x000000787610723e */ /* 0x000fe400000010ff */
[----:B------:R3:W4:Y:S01]  /*7330*/  MUFU.EX2 R113, R0 ;  /* 0x0000000000717308 */ /* 0x0007220000000800 */
[----:B------:R-:W-:Y:S01]  /*7340*/  LOP3.LUT R12, R11, R12, RZ, 0xc0, !PT ;  /* 0x0000000c0b0c7212 */ /* 0x000fe200078ec0ff */
[----:B------:R-:W-:Y:S01]  /*7350*/  IMAD.MOV.U32 R231, RZ, RZ, R110 ;  /* 0x000000ffffe77224 */ /* 0x000fe200078e006e */
[----:B------:R-:W-:-:S02]  /*7360*/  LOP3.LUT R13, R13, R16, RZ, 0xc0, !PT ;  /* 0x000000100d0d7212 */ /* 0x000fc400078ec0ff */
[----:B-1----:R-:W-:Y:S01]  /*7370*/  F2FP.BF16.F32.PACK_AB R10, R115, R116 ;  /* 0x00000074730a723e */ /* 0x002fe200000010ff */
[----:B------:R-:W-:Y:S01]  /*7380*/  IMAD.MOV.U32 R110, RZ, RZ, R95 ;  /* 0x000000ffff6e7224 */ /* 0x000fe200078e005f */
[----:B------:R-:W-:Y:S02]  /*7390*/  LOP3.LUT R24, R9, UR21, R100, 0x96, !PT ;  /* 0x0000001509187c12 */ /* 0x000fe4000f8e9664 */
[----:B------:R-:W-:Y:S01]  /*73a0*/  LOP3.LUT R15, R7, R10, RZ, 0xc0, !PT ;  /* 0x0000000a070f7212 */ /* 0x000fe200078ec0ff */
[----:B---3--:R-:W-:Y:S01]  /*73b0*/  FFMA.FTZ R0, R169, UR33, -R23 ;  /* 0x00000021a9007c23 */ /* 0x008fe20008010817 */
[----:B------:R-:W-:Y:S02]  /*73c0*/  IMAD.MOV.U32 R169, RZ, RZ, R105 ;  /* 0x000000ffffa97224 */ /* 0x000fe400078e0069 */
[----:B------:R-:W-:Y:S01]  /*73d0*/  IMAD.MOV.U32 R105, RZ, RZ, R109 ;  /* 0x000000ffff697224 */ /* 0x000fe200078e006d */
[C---:B------:R-:W-:Y:S01]  /*73e0*/  LOP3.LUT R20, R8.reuse, 0xffff, RZ, 0xc0, !PT ;  /* 0x0000ffff08147812 */ /* 0x040fe200078ec0ff */
[----:B------:R-:W-:Y:S01]  /*73f0*/  IMAD.MOV.U32 R109, RZ, RZ, R112 ;  /* 0x000000ffff6d7224 */ /* 0x000fe200078e0070 */
[----:B------:R-:W-:Y:S01]  /*7400*/  LOP3.LUT R35, R8, 0xff, RZ, 0xc0, !PT ;  /* 0x000000ff08237812 */ /* 0x000fe200078ec0ff */
[----:B------:R1:W-:Y:S01]  /*7410*/  MUFU.EX2 R112, R0 ;  /* 0x0000000000707308 */ /* 0x0003e20000000800 */
[----:B------:R-:W-:-:S02]  /*7420*/  SHF.R.U32.HI R33, RZ, 0x10, R8 ;  /* 0x00000010ff217819 */ /* 0x000fc40000011608 */
[----:B------:R-:W-:Y:S01]  /*7430*/  SHF.R.U32.HI R34, RZ, 0x18, R8 ;  /* 0x00000018ff227819 */ /* 0x000fe20000011608 */
[----:B------:R-:W-:Y:S01]  /*7440*/  IMAD.WIDE.U32 R8, R37, -0x2daee0ad, RZ ;  /* 0xd2511f5325087825 */ /* 0x000fe200078e00ff */
[----:B------:R-:W-:-:S03]  /*7450*/  PRMT R101, R2, 0x5410, R47 ;  /* 0x0000541002657816 */ /* 0x000fc6000000002f */
[----:B------:R-:W-:Y:S01]  /*7460*/  FFMA.FTZ R2, R228, UR33, -R23 ;  /* 0x00000021e4027c23 */ /* 0x000fe20008010817 */
[----:B------:R-:W-:Y:S02]  /*7470*/  IMAD.MOV.U32 R221, RZ, RZ, R164 ;  /* 0x000000ffffdd7224 */ /* 0x000fe400078e00a4 */
[----:B------:R-:W-:Y:S01]  /*7480*/  IMAD.MOV.U32 R164, RZ, RZ, R219 ;  /* 0x000000ffffa47224 */ /* 0x000fe200078e00db */
[----:B------:R-:W-:Y:S01]  /*7490*/  SHF.R.U32.HI R7, RZ, 0x8, R44 ;  /* 0x00000008ff077819 */ /* 0x000fe2000001162c */
[----:B------:R-:W-:Y:S01]  /*74a0*/  IMAD.MOV.U32 R160, RZ, RZ, R218 ;  /* 0x000000ffffa07224 */ /* 0x000fe200078e00da */
[----:B------:R-:W-:Y:S01]  /*74b0*/  HMMA.16816.F32.BF16 R140, R12, R28, R84 ;  /* 0x0000001c0c8c723c */ /* 0x000fe20000041854 */
[----:B------:R-:W-:Y:S02]  /*74c0*/  IMAD.MOV.U32 R219, RZ, RZ, R111 ;  /* 0x000000ffffdb7224 */ /* 0x000fe400078e006f */
[----:B-1----:R-:W-:Y:S01]  /*74d0*/  FFMA.FTZ R0, R171, UR33, -R23 ;  /* 0x00000021ab007c23 */ /* 0x002fe20008010817 */
[----:B------:R-:W-:Y:S01]  /*74e0*/  IMAD.MOV.U32 R228, RZ, RZ, R105 ;  /* 0x000000ffffe47224 */ /* 0x000fe200078e0069 */
[----:B------:R-:W-:Y:S01]  /*74f0*/  LOP3.LUT R25, R9, UR21, R54, 0x96, !PT ;  /* 0x0000001509197c12 */ /* 0x000fe2000f8e9636 */
[----:B------:R-:W-:Y:S01]  /*7500*/  IMAD.MOV.U32 R218, RZ, RZ, R81 ;  /* 0x000000ffffda7224 */ /* 0x000fe200078e0051 */
[----:B------:R1:W3:Y:S01]  /*7510*/  MUFU.EX2 R111, R0 ;  /* 0x00000000006f7308 */ /* 0x0002e20000000800 */
[----:B------:R-:W-:Y:S01]  /*7520*/  IMAD.MOV.U32 R105, RZ, RZ, R110 ;  /* 0x000000ffff697224 */ /* 0x000fe200078e006e */
[C---:B------:R-:W-:Y:S01]  /*7530*/  LOP3.LUT R84, R8.reuse, 0xffff, RZ, 0xc0, !PT ;  /* 0x0000ffff08547812 */ /* 0x040fe200078ec0ff */
[----:B------:R-:W-:Y:S01]  /*7540*/  IMAD.MOV.U32 R80, RZ, RZ, R117 ;  /* 0x000000ffff507224 */ /* 0x000fe200078e0075 */
[----:B------:R-:W-:-:S02]  /*7550*/  LOP3.LUT R86, R8, 0xff, RZ, 0xc0, !PT ;  /* 0x000000ff08567812 */ /* 0x000fc400078ec0ff */
[--C-:B------:R-:W-:Y:S02]  /*7560*/  SHF.R.U32.HI R81, RZ, 0x10, R8.reuse ;  /* 0x00000010ff517819 */ /* 0x100fe40000011608 */
[----:B------:R-:W-:Y:S01]  /*7570*/  SHF.R.U32.HI R85, RZ, 0x18, R8 ;  /* 0x00000018ff557819 */ /* 0x000fe20000011608 */
[----:B------:R2:W-:Y:S01]  /*7580*/  MUFU.EX2 R110, R2 ;  /* 0x00000002006e7308 */ /* 0x0005e20000000800 */
[----:B------:R-:W-:Y:S01]  /*7590*/  IMAD.WIDE.U32 R8, R26, -0x2daee0ad, RZ ;  /* 0xd2511f531a087825 */ /* 0x000fe200078e00ff */
[----:B------:R-:W-:Y:S02]  /*75a0*/  PRMT R95, R48, 0x5410, R7 ;  /* 0x00005410305f7816 */ /* 0x000fe40000000007 */
[----:B-1----:R-:W-:Y:S01]  /*75b0*/  LOP3.LUT R0, R36, 0xffff, RZ, 0xc0, !PT ;  /* 0x0000ffff24007812 */ /* 0x002fe200078ec0ff */
[----:B------:R-:W-:Y:S01]  /*75c0*/  IMAD.MOV.U32 R171, RZ, RZ, R160 ;  /* 0x000000ffffab7224 */ /* 0x000fe200078e00a0 */
[----:B------:R-:W-:Y:S01]  /*75d0*/  LOP3.LUT R89, R8, 0xff, RZ, 0xc0, !PT ;  /* 0x000000ff08597812 */ /* 0x000fe200078ec0ff */
[----:B------:R-:W-:Y:S01]  /*75e0*/  IMAD.MOV.U32 R160, RZ, RZ, R80 ;  /* 0x000000ffffa07224 */ /* 0x000fe200078e0050 */
[----:B------:R-:W-:Y:S01]  /*75f0*/  SHF.R.U32.HI R7, RZ, 0x8, R0 ;  /* 0x00000008ff077819 */ /* 0x000fe20000011600 */
[----:B------:R-:W-:Y:S01]  /*7600*/  IMAD.MOV.U32 R220, RZ, RZ, R82 ;  /* 0x000000ffffdc7224 */ /* 0x000fe200078e0052 */
[----:B--2---:R-:W-:-:S02]  /*7610*/  SHF.R.U32.HI R2, RZ, 0x10, R36 ;  /* 0x00000010ff027819 */ /* 0x004fc40000011624 */
[----:B------:R-:W-:Y:S02]  /*7620*/  LOP3.LUT R80, R8, 0xffff, RZ, 0xc0, !PT ;  /* 0x0000ffff08507812 */ /* 0x000fe400078ec0ff */
[----:B------:R-:W-:Y:S01]  /*7630*/  LOP3.LUT R0, R2, 0xff, RZ, 0xc0, !PT ;  /* 0x000000ff02007812 */ /* 0x000fe200078ec0ff */
[----:B------:R-:W-:Y:S01]  /*7640*/  FFMA.FTZ R2, R227, UR33, -R23 ;  /* 0x00000021e3027c23 */ /* 0x000fe20008010817 */
[--C-:B------:R-:W-:Y:S02]  /*7650*/  SHF.R.U32.HI R82, RZ, 0x10, R8.reuse ;  /* 0x00000010ff527819 */ /* 0x100fe40000011608 */
[----:B------:R-:W-:Y:S01]  /*7660*/  SHF.R.U32.HI R88, RZ, 0x18, R8 ;  /* 0x00000018ff587819 */ /* 0x000fe20000011608 */
[----:B------:R-:W-:Y:S01]  /*7670*/  IMAD.MOV.U32 R227, RZ, RZ, R221 ;  /* 0x000000ffffe37224 */ /* 0x000fe200078e00dd */
[----:B------:R-:W-:Y:S01]  /*7680*/  SHF.R.U32.HI R8, RZ, 0x18, R36 ;  /* 0x00000018ff087819 */ /* 0x000fe20000011624 */
[----:B------:R-:W-:Y:S02]  /*7690*/  IMAD.MOV.U32 R221, RZ, RZ, R108 ;  /* 0x000000ffffdd7224 */ /* 0x000fe400078e006c */
[----:B------:R1:W-:Y:S01]  /*76a0*/  MUFU.EX2 R108, R2 ;  /* 0x00000002006c7308 */ /* 0x0003e20000000800 */
[----:B------:R-:W-:-:S02]  /*76b0*/  PRMT R8, R0, 0x5410, R8 ;  /* 0x0000541000087816 */ /* 0x000fc40000000008 */
[----:B------:R-:W-:Y:S01]  /*76c0*/  LOP3.LUT R0, R18, 0xffff, RZ, 0xc0, !PT ;  /* 0x0000ffff12007812 */ /* 0x000fe200078ec0ff */
[----:B------:R-:W-:Y:S01]  /*76d0*/  IMAD.WIDE.U32 R10, R32, -0x2daee0ad, RZ ;  /* 0xd2511f53200a7825 */ /* 0x000fe200078e00ff */
[----:B------:R-:W-:Y:S02]  /*76e0*/  LOP3.LUT R32, R9, UR21, R50, 0x96, !PT ;  /* 0x0000001509207c12 */ /* 0x000fe4000f8e9632 */
[----:B------:R-:W-:Y:S01]  /*76f0*/  LOP3.LUT R9, R36, 0xff, RZ, 0xc0, !PT ;  /* 0x000000ff24097812 */ /* 0x000fe200078ec0ff */
[----:B-1----:R-:W-:Y:S01]  /*7700*/  FFMA.FTZ R2, R174, UR33, -R23 ;  /* 0x00000021ae027c23 */ /* 0x002fe20008010817 */
[----:B------:R-:W-:Y:S02]  /*7710*/  IMAD.MOV.U32 R174, RZ, RZ, R220 ;  /* 0x000000ffffae7224 */ /* 0x000fe400078e00dc */
[----:B------:R-:W-:Y:S02]  /*7720*/  IMAD.MOV.U32 R220, RZ, RZ, R107 ;  /* 0x000000ffffdc7224 */ /* 0x000fe400078e006b */
[----:B------:R1:W-:Y:S01]  /*7730*/  MUFU.EX2 R107, R2 ;  /* 0x00000002006b7308 */ /* 0x0003e20000000800 */
[----:B------:R-:W-:Y:S01]  /*7740*/  PRMT R9, R9, 0x5410, R7 ;  /* 0x0000541009097816 */ /* 0x000fe20000000007 */
[----:B------:R-:W-:Y:S01]  /*7750*/  FFMA.FTZ R7, R170, UR33, -R23 ;  /* 0x00000021aa077c23 */ /* 0x000fe20008010817 */
[----:B------:R-:W-:-:S02]  /*7760*/  IMAD.MOV.U32 R222, RZ, RZ, R164 ;  /* 0x000000ffffde7224 */ /* 0x000fc400078e00a4 */
[----:B------:R-:W-:-:S03]  /*7770*/  IMAD.MOV.U32 R164, RZ, RZ, R109 ;  /* 0x000000ffffa47224 */ /* 0x000fc600078e006d */
[----:B------:R2:W-:Y:S01]  /*7780*/  MUFU.EX2 R109, R7 ;  /* 0x00000007006d7308 */ /* 0x0005e20000000800 */
[----:B-1----:R-:W-:Y:S02]  /*7790*/  SHF.R.U32.HI R2, RZ, 0x8, R0 ;  /* 0x00000008ff027819 */ /* 0x002fe40000011600 */
[----:B------:R-:W-:-:S04]  /*77a0*/  LOP3.LUT R0, R18, 0xff, RZ, 0xc0, !PT ;  /* 0x000000ff12007812 */ /* 0x000fc800078ec0ff */
[----:B------:R-:W-:Y:S01]  /*77b0*/  PRMT R87, R0, 0x5410, R2 ;  /* 0x0000541000577816 */ /* 0x000fe20000000002 */
[----:B------:R-:W-:Y:S01]  /*77c0*/  FFMA.FTZ R2, R151, UR33, -R23 ;  /* 0x0000002197027c23 */ /* 0x000fe20008010817 */
[--C-:B------:R-:W-:Y:S02]  /*77d0*/  SHF.R.U32.HI R0, RZ, 0x10, R18.reuse ;  /* 0x00000010ff007819 */ /* 0x100fe40000011612 */
[----:B--2---:R-:W-:Y:S01]  /*77e0*/  SHF.R.U32.HI R7, RZ, 0x18, R18 ;  /* 0x00000018ff077819 */ /* 0x004fe20000011612 */
[----:B------:R1:W-:Y:S01]  /*77f0*/  MUFU.EX2 R100, R2 ;  /* 0x0000000200647308 */ /* 0x0003e20000000800 */
[----:B------:R-:W-:-:S04]  /*7800*/  LOP3.LUT R0, R0, 0xff, RZ, 0xc0, !PT ;  /* 0x000000ff00007812 */ /* 0x000fc800078ec0ff */
[----:B------:R-:W-:Y:S02]  /*7810*/  PRMT R96, R0, 0x5410, R7 ;  /* 0x0000541000607816 */ /* 0x000fe40000000007 */
[----:B------:R-:W-:Y:S01]  /*7820*/  HSET2.LE.AND R0, R9, R94, PT ;  /* 0x0000005e09007233 */ /* 0x000fe20003803000 */
[----:B------:R-:W-:Y:S01]  /*7830*/  HMMA.16816.F32.BF16 R152, R12, R30, R152 ;  /* 0x0000001e0c98723c */ /* 0x000fe20000041898 */
[----:B-1----:R-:W-:-:S04]  /*7840*/  FFMA.FTZ R2, R163, UR33, -R23 ;  /* 0x00000021a3027c23 */ /* 0x002fc80008010817 */
[----:B------:R1:W-:Y:S01]  /*7850*/  MUFU.EX2 R99, R2 ;  /* 0x0000000200637308 */ /* 0x0003e20000000800 */
[C---:B------:R-:W-:Y:S06]  /*7860*/  HMMA.16816.F32.BF16 R156, R12.reuse, R40, R156 ;  /* 0x000000280c9c723c */ /* 0x040fec000004189c */
[----:B------:R-:W-:Y:S01]  /*7870*/  HMMA.16816.F32.BF16 R64, R12, R42, R64 ;  /* 0x0000002a0c40723c */ /* 0x000fe20000041840 */
[----:B------:R-:W-:Y:S01]  /*7880*/  FFMA.FTZ R7, R149, UR33, -R23 ;  /* 0x0000002195077c23 */ /* 0x000fe20008010817 */
[----:B-1----:R-:W-:-:S05]  /*7890*/  F2FP.BF16.F32.PACK_AB R2, R196, R197 ;  /* 0x000000c5c402723e */ /* 0x002fca00000010ff */
[----:B------:R-:W-:Y:S02]  /*78a0*/  LOP3.LUT R12, R0, R2, RZ, 0xc0, !PT ;  /* 0x00000002000c7212 */ /* 0x000fe400078ec0ff */
[--C-:B------:R-:W-:Y:S02]  /*78b0*/  HSET2.LE.AND R0, R8, R94.reuse, PT ;  /* 0x0000005e08007233 */ /* 0x100fe40003803000 */
[----:B----4-:R-:W-:Y:S01]  /*78c0*/  F2FP.BF16.F32.PACK_AB R2, R113, R114 ;  /* 0x000000727102723e */ /* 0x010fe200000010ff */
[----:B------:R1:W-:Y:S03]  /*78d0*/  MUFU.EX2 R98, R7 ;  /* 0x0000000700627308 */ /* 0x0003e60000000800 */
[----:B------:R-:W-:Y:S02]  /*78e0*/  LOP3.LUT R13, R0, R2, RZ, 0xc0, !PT ;  /* 0x00000002000d7212 */ /* 0x000fe400078ec0ff */
[----:B------:R-:W-:-:S02]  /*78f0*/  HSET2.LE.AND R0, R39, R94, PT ;  /* 0x0000005e27007233 */ /* 0x000fc40003803000 */
[----:B------:R-:W-:Y:S01]  /*7900*/  F2FP.BF16.F32.PACK_AB R2, R193, R195 ;  /* 0x000000c3c102723e */ /* 0x000fe200000010ff */
[----:B------:R-:W-:Y:S02]  /*7910*/  IMAD.MOV.U32 R223, RZ, RZ, R160 ;  /* 0x000000ffffdf7224 */ /* 0x000fe400078e00a0 */
[----:B------:R-:W-:Y:S01]  /*7920*/  IMAD.MOV.U32 R160, RZ, RZ, R106 ;  /* 0x000000ffffa07224 */ /* 0x000fe200078e006a */
[----:B------:R-:W-:Y:S02]  /*7930*/  LOP3.LUT R14, R0, R2, RZ, 0xc0, !PT ;  /* 0x00000002000e7212 */ /* 0x000fe400078ec0ff */
[----:B------:R-:W-:Y:S01]  /*7940*/  HSET2.LE.AND R0, R38, R94, PT ;  /* 0x0000005e26007233 */ /* 0x000fe20003803000 */
[----:B-1----:R-:W-:Y:S01]  /*7950*/  FFMA.FTZ R7, R232, UR33, -R21 ;  /* 0x00000021e8077c23 */ /* 0x002fe20008010815 */
[----:B---3--:R-:W-:Y:S01]  /*7960*/  F2FP.BF16.F32.PACK_AB R2, R111, R112 ;  /* 0x000000706f02723e */ /* 0x008fe200000010ff */
[----:B------:R-:W-:Y:S01]  /*7970*/  IMAD.MOV.U32 R170, RZ, RZ, R105 ;  /* 0x000000ffffaa7224 */ /* 0x000fe200078e0069 */
[----:B------:R-:W-:Y:S01]  /*7980*/  LOP3.LUT R16, R11, UR21, R52, 0x96, !PT ;  /* 0x000000150b107c12 */ /* 0x000fe2000f8e9634 */
[----:B------:R1:W-:Y:S01]  /*7990*/  MUFU.EX2 R106, R7 ;  /* 0x00000007006a7308 */ /* 0x0003e20000000800 */
[----:B------:R-:W-:Y:S01]  /*79a0*/  LOP3.LUT R15, R0, R2, RZ, 0xc0, !PT ;  /* 0x00000002000f7212 */ /* 0x000fe200078ec0ff */
[----:B------:R-:W-:Y:S01]  /*79b0*/  FFMA.FTZ R0, R168, UR33, -R21 ;  /* 0x00000021a8007c23 */ /* 0x000fe20008010815 */
[----:B------:R-:W-:Y:S01]  /*79c0*/  IMAD.MOV.U32 R167, RZ, RZ, R104 ;  /* 0x000000ffffa77224 */ /* 0x000fe200078e0068 */
[----:B------:R-:W-:-:S02]  /*79d0*/  LOP3.LUT R2, R51, 0xff, RZ, 0xc0, !PT ;  /* 0x000000ff33027812 */ /* 0x000fc400078ec0ff */
[----:B------:R-:W-:Y:S02]  /*79e0*/  LOP3.LUT R19, R10, 0xff, RZ, 0xc0, !PT ;  /* 0x000000ff0a137812 */ /* 0x000fe400078ec0ff */
[----:B------:R-:W-:Y:S01]  /*79f0*/  MUFU.EX2 R117, R17 ;  /* 0x0000001100757308 */ /* 0x000fe20000000800 */
[----:B------:R-:W-:Y:S01]  /*7a00*/  SHF.R.U32.HI R8, RZ, 0x8, R20 ;  /* 0x00000008ff087819 */ /* 0x000fe20000011614 */
[----:B------:R-:W-:Y:S01]  /*7a10*/  IMAD.MOV.U32 R163, RZ, RZ, R102 ;  /* 0x000000ffffa37224 */ /* 0x000fe200078e0066 */
[----:B------:R-:W-:Y:S01]  /*7a20*/  LDSM.16.MT88.4 R36, [R214+0x5400] ;  /* 0x00540000d624783b */ /* 0x000fe20000004200 */
[----:B-1----:R-:W-:-:S04]  /*7a30*/  FFMA.FTZ R7, R229, UR33, -R21 ;  /* 0x00000021e5077c23 */ /* 0x002fc80008010815 */
[----:B------:R1:W2:Y:S01]  /*7a40*/  MUFU.EX2 R105, R7 ;  /* 0x0000000700697308 */ /* 0x0002a20000000800 */
[----:B------:R-:W-:Y:S01]  /*7a50*/  LOP3.LUT R11, R10, 0xffff, RZ, 0xc0, !PT ;  /* 0x0000ffff0a0b7812 */ /* 0x000fe200078ec0ff */
[----:B------:R-:W-:Y:S01]  /*7a60*/  IMAD.MOV.U32 R232, RZ, RZ, R103 ;  /* 0x000000ffffe87224 */ /* 0x000fe200078e0067 */
[----:B------:R-:W-:-:S05]  /*7a70*/  PRMT R77, R2, 0x5410, R49 ;  /* 0x00005410024d7816 */ /* 0x000fca0000000031 */
[----:B------:R3:W-:Y:S01]  /*7a80*/  MUFU.EX2 R97, R0 ;  /* 0x0000000000617308 */ /* 0x0007e20000000800 */
[----:B-1----:R-:W-:-:S07]  /*7a90*/  FFMA.FTZ R7, R175, UR33, -R21 ;  /* 0x00000021af077c23 */ /* 0x002fce0008010815 */
[----:B------:R1:W-:Y:S01]  /*7aa0*/  MUFU.EX2 R104, R7 ;  /* 0x0000000700687308 */ /* 0x0003e20000000800 */
[----:B---3--:R-:W-:Y:S01]  /*7ab0*/  FFMA.FTZ R0, R234, UR33, -R22 ;  /* 0x00000021ea007c23 */ /* 0x008fe20008010816 */
[----:B------:R-:W-:Y:S02]  /*7ac0*/  SHF.R.U32.HI R17, RZ, 0x10, R10 ;  /* 0x00000010ff117819 */ /* 0x000fe4000001160a */
[----:B------:R-:W-:-:S04]  /*7ad0*/  SHF.R.U32.HI R2, RZ, 0x8, R11 ;  /* 0x00000008ff027819 */ /* 0x000fc8000001160b */
[----:B------:R3:W-:Y:S01]  /*7ae0*/  MUFU.EX2 R103, R0 ;  /* 0x0000000000677308 */ /* 0x0007e20000000800 */
[----:B------:R-:W-:Y:S02]  /*7af0*/  SHF.R.U32.HI R10, RZ, 0x18, R10 ;  /* 0x00000018ff0a7819 */ /* 0x000fe4000001160a */
[----:B-1----:R-:W-:-:S04]  /*7b00*/  SHF.R.U32.HI R7, RZ, 0x8, R46 ;  /* 0x00000008ff077819 */ /* 0x002fc8000001162e */
[----:B------:R-:W-:Y:S02]  /*7b10*/  PRMT R78, R53, 0x5410, R7 ;  /* 0x00005410354e7816 */ /* 0x000fe40000000007 */
[----:B------:R-:W-:Y:S01]  /*7b20*/  LOP3.LUT R7, R33, 0xff, RZ, 0xc0, !PT ;  /* 0x000000ff21077812 */ /* 0x000fe200078ec0ff */
[----:B---3--:R-:W-:Y:S01]  /*7b30*/  FFMA.FTZ R0, R233, UR33, -R22 ;  /* 0x00000021e9007c23 */ /* 0x008fe20008010816 */
[----:B------:R-:W-:Y:S02]  /*7b40*/  LOP3.LUT R9, R17, 0xff, RZ, 0xc0, !PT ;  /* 0x000000ff11097812 */ /* 0x000fe400078ec0ff */
[----:B------:R-:W-:Y:S01]  /*7b50*/  PRMT R19, R19, 0x5410, R2 ;  /* 0x0000541013137816 */ /* 0x000fe20000000002 */
[----:B------:R1:W3:Y:S01]  /*7b60*/  MUFU.EX2 R102, R0 ;  /* 0x0000000000667308 */ /* 0x0002e20000000800 */
[----:B------:R-:W-:Y:S01]  /*7b70*/  PRMT R26, R35, 0x5410, R8 ;  /* 0x00005410231a7816 */ /* 0x000fe20000000008 */
[----:B------:R-:W-:Y:S01]  /*7b80*/  FFMA.FTZ R2, R182, UR33, -R22 ;  /* 0x00000021b6027c23 */ /* 0x000fe20008010816 */
[----:B------:R-:W-:Y:S01]  /*7b90*/  PRMT R33, R7, 0x5410, R34 ;  /* 0x0000541007217816 */ /* 0x000fe20000000022 */
[----:B------:R-:W-:Y:S01]  /*7ba0*/  IMAD.MOV.U32 R224, RZ, RZ, R218 ;  /* 0x000000ffffe07224 */ /* 0x000fe200078e00da */
[----:B------:R-:W-:-:S02]  /*7bb0*/  LOP3.LUT R7, R16, 0xffff, RZ, 0xc0, !PT ;  /* 0x0000ffff10077812 */ /* 0x000fc400078ec0ff */
[----:B------:R-:W-:Y:S01]  /*7bc0*/  SHF.R.U32.HI R8, RZ, 0x10, R16 ;  /* 0x00000010ff087819 */ /* 0x000fe20000011610 */
[----:B------:R-:W-:Y:S01]  /*7bd0*/  IMAD.MOV.U32 R218, RZ, RZ, R93 ;  /* 0x000000ffffda7224 */ /* 0x000fe200078e005d */
[----:B------:R-:W-:Y:S01]  /*7be0*/  PRMT R18, R9, 0x5410, R10 ;  /* 0x0000541009127816 */ /* 0x000fe2000000000a */
[----:B------:R4:W-:Y:S01]  /*7bf0*/  MUFU.EX2 R93, R2 ;  /* 0x00000002005d7308 */ /* 0x0009e20000000800 */
[----:B------:R-:W-:Y:S02]  /*7c00*/  LOP3.LUT R17, R16, 0xff, RZ, 0xc0, !PT ;  /* 0x000000ff10117812 */ /* 0x000fe400078ec0ff */
[----:B-1----:R-:W-:Y:S02]  /*7c10*/  LOP3.LUT R0, R24, 0xffff, RZ, 0xc0, !PT ;  /* 0x0000ffff18007812 */ /* 0x002fe400078ec0ff */
[----:B------:R-:W-:Y:S02]  /*7c20*/  SHF.R.U32.HI R11, RZ, 0x18, R16 ;  /* 0x00000018ff0b7819 */ /* 0x000fe40000011610 */
[----:B------:R-:W-:-:S02]  /*7c30*/  SHF.R.U32.HI R9, RZ, 0x8, R0 ;  /* 0x00000008ff097819 */ /* 0x000fc40000011600 */
[----:B------:R-:W-:Y:S01]  /*7c40*/  SHF.R.U32.HI R0, RZ, 0x8, R7 ;  /* 0x00000008ff007819 */ /* 0x000fe20000011607 */
[----:B------:R-:W-:Y:S01]  /*7c50*/  FFMA.FTZ R7, R184, UR33, -R22 ;  /* 0x00000021b8077c23 */ /* 0x000fe20008010816 */
[----:B----4-:R-:W-:Y:S02]  /*7c60*/  LOP3.LUT R2, R8, 0xff, RZ, 0xc0, !PT ;  /* 0x000000ff08027812 */ /* 0x010fe400078ec0ff */
[----:B------:R-:W-:Y:S02]  /*7c70*/  PRMT R0, R17, 0x5410, R0 ;  /* 0x0000541011007816 */ /* 0x000fe40000000000 */
[----:B------:R-:W-:Y:S01]  /*7c80*/  PRMT R2, R2, 0x5410, R11 ;  /* 0x0000541002027816 */ /* 0x000fe2000000000b */
[----:B------:R1:W4:Y:S01]  /*7c90*/  MUFU.EX2 R90, R7 ;  /* 0x00000007005a7308 */ /* 0x0003220000000800 */
[----:B------:R-:W-:Y:S01]  /*7ca0*/  FFMA.FTZ R8, R185, UR33, -R23 ;  /* 0x00000021b9087c23 */ /* 0x000fe20008010817 */
[----:B------:R-:W-:Y:S01]  /*7cb0*/  HSET2.LE.AND R0, R0, R94, PT ;  /* 0x0000005e00007233 */ /* 0x000fe20003803000 */
[----:B------:R-:W-:Y:S01]  /*7cc0*/  IMAD.MOV.U32 R162, RZ, RZ, R92 ;  /* 0x000000ffffa27224 */ /* 0x000fe200078e005c */
[----:B------:R-:W-:Y:S01]  /*7cd0*/  HMMA.16816.F32.BF16 R48, R12, R28, R56 ;  /* 0x0000001c0c30723c */ /* 0x000fe20000041838 */
[----:B------:R-:W-:-:S03]  /*7ce0*/  LOP3.LUT R10, R24, 0xff, RZ, 0xc0, !PT ;  /* 0x000000ff180a7812 */ /* 0x000fc600078ec0ff */
[----:B------:R3:W-:Y:S02]  /*7cf0*/  MUFU.EX2 R92, R8 ;  /* 0x00000008005c7308 */ /* 0x0007e40000000800 */
[----:B------:R-:W-:Y:S01]  /*7d00*/  HMMA.16816.F32.BF16 R52, R12, R30, R60 ;  /* 0x0000001e0c34723c */ /* 0x000fe2000004183c */
[----:B------:R-:W4:Y:S01]  /*7d10*/  LDSM.16.MT88.4 R28, [R213+0x5400] ;  /* 0x00540000d51c783b */ /* 0x000f220000004200 */
[----:B-1----:R-:W-:Y:S02]  /*7d20*/  HSET2.LE.AND R7, R2, R94, PT ;  /* 0x0000005e02077233 */ /* 0x002fe40003803000 */
[----:B--2---:R-:W-:Y:S02]  /*7d30*/  F2FP.BF16.F32.PACK_AB R2, R105, R106 ;  /* 0x0000006a6902723e */ /* 0x004fe400000010ff */
[----:B------:R-:W-:Y:S02]  /*7d40*/  PRMT R20, R10, 0x5410, R9 ;  /* 0x000054100a147816 */ /* 0x000fe40000000009 */
[----:B---3--:R-:W-:Y:S01]  /*7d50*/  LOP3.LUT R8, R0, R2, RZ, 0xc0, !PT ;  /* 0x0000000200087212 */ /* 0x008fe200078ec0ff */
[----:B------:R-:W-:Y:S01]  /*7d60*/  FFMA.FTZ R2, R187, UR33, -R23 ;  /* 0x00000021bb027c23 */ /* 0x000fe20008010817 */
[----:B------:R-:W-:-:S02]  /*7d70*/  F2FP.BF16.F32.PACK_AB R9, R102, R103 ;  /* 0x000000676609723e */ /* 0x000fc400000010ff */
[--C-:B------:R-:W-:Y:S01]  /*7d80*/  HSET2.LE.AND R0, R19, R94.reuse, PT ;  /* 0x0000005e13007233 */ /* 0x100fe20003803000 */
[----:B------:R1:W-:Y:S01]  /*7d90*/  MUFU.EX2 R91, R2 ;  /* 0x00000002005b7308 */ /* 0x0003e20000000800 */
[----:B------:R-:W-:Y:S02]  /*7da0*/  LOP3.LUT R9, R7, R9, RZ, 0xc0, !PT ;  /* 0x0000000907097212 */ /* 0x000fe400078ec0ff */
[----:B------:R-:W-:Y:S02]  /*7db0*/  HSET2.LE.AND R7, R18, R94, PT ;  /* 0x0000005e12077233 */ /* 0x000fe40003803000 */
[----:B----4-:R-:W-:-:S04]  /*7dc0*/  F2FP.BF16.F32.PACK_AB R11, R90, R93 ;  /* 0x0000005d5a0b723e */ /* 0x010fc800000010ff */
[----:B------:R-:W-:Y:S02]  /*7dd0*/  LOP3.LUT R11, R7, R11, RZ, 0xc0, !PT ;  /* 0x0000000b070b7212 */ /* 0x000fe400078ec0ff */
[----:B-1----:R-:W-:-:S04]  /*7de0*/  F2FP.BF16.F32.PACK_AB R2, R97, R104 ;  /* 0x000000686102723e */ /* 0x002fc800000010ff */
[----:B------:R-:W-:Y:S02]  /*7df0*/  LOP3.LUT R10, R0, R2, RZ, 0xc0, !PT ;  /* 0x00000002000a7212 */ /* 0x000fe400078ec0ff */
[----:B------:R-:W-:Y:S02]  /*7e00*/  SHF.R.U32.HI R0, RZ, 0x10, R24 ;  /* 0x00000010ff007819 */ /* 0x000fe40000011618 */
[----:B------:R-:W-:Y:S02]  /*7e10*/  F2FP.BF16.F32.PACK_AB R2, R177, R178 ;  /* 0x000000b2b102723e */ /* 0x000fe400000010ff */
[----:B------:R-:W-:Y:S02]  /*7e20*/  LOP3.LUT R7, R0, 0xff, RZ, 0xc0, !PT ;  /* 0x000000ff00077812 */ /* 0x000fe400078ec0ff */
[--C-:B------:R-:W-:Y:S01]  /*7e30*/  HSET2.LE.AND R0, R26, R94.reuse, PT ;  /* 0x0000005e1a007233 */ /* 0x100fe20003803000 */
[C---:B------:R-:W-:Y:S04]  /*7e40*/  HMMA.16816.F32.BF16 R44, R12.reuse, R40, R68 ;  /* 0x000000280c2c723c */ /* 0x040fe80000041844 */
[----:B------:R-:W-:Y:S01]  /*7e50*/  LOP3.LUT R18, R0, R2, RZ, 0xc0, !PT ;  /* 0x0000000200127212 */ /* 0x000fe200078ec0ff */
[----:B------:R-:W-:Y:S01]  /*7e60*/  FFMA.FTZ R2, R191, UR33, -R21 ;  /* 0x00000021bf027c23 */ /* 0x000fe20008010815 */
[----:B------:R-:W-:Y:S01]  /*7e70*/  HMMA.16816.F32.BF16 R56, R12, R42, R72 ;  /* 0x0000002a0c38723c */ /* 0x000fe20000041848 */
[----:B------:R-:W-:-:S02]  /*7e80*/  HSET2.LE.AND R0, R33, R94, PT ;  /* 0x0000005e21007233 */ /* 0x000fc40003803000 */
[----:B------:R1:W-:Y:S04]  /*7e90*/  MUFU.EX2 R75, R2 ;  /* 0x00000002004b7308 */ /* 0x0003e80000000800 */
[----:B------:R-:W-:Y:S01]  /*7ea0*/  SHF.R.U32.HI R12, RZ, 0x18, R24 ;  /* 0x00000018ff0c7819 */ /* 0x000fe20000011618 */
[----:B------:R-:W-:-:S03]  /*7eb0*/  FFMA.FTZ R13, R190, UR33, -R21 ;  /* 0x00000021be0d7c23 */ /* 0x000fc60008010815 */
[----:B------:R-:W-:Y:S01]  /*7ec0*/  PRMT R12, R7, 0x5410, R12 ;  /* 0x00005410070c7816 */ /* 0x000fe2000000000c */
[----:B------:R2:W-:Y:S01]  /*7ed0*/  MUFU.EX2 R79, R13 ;  /* 0x0000000d004f7308 */ /* 0x0005e20000000800 */
[----:B------:R-:W-:Y:S01]  /*7ee0*/  FFMA.FTZ R16, R189, UR33, -R21 ;  /* 0x00000021bd107c23 */ /* 0x000fe20008010815 */
[----:B-1----:R-:W-:-:S04]  /*7ef0*/  F2FP.BF16.F32.PACK_AB R2, R109, R107 ;  /* 0x0000006b6d02723e */ /* 0x002fc800000010ff */
[----:B------:R-:W-:Y:S01]  /*7f00*/  LOP3.LUT R19, R0, R2, RZ, 0xc0, !PT ;  /* 0x0000000200137212 */ /* 0x000fe200078ec0ff */
[----:B------:R-:W-:Y:S01]  /*7f10*/  FFMA.FTZ R2, R200, UR33, -R21 ;  /* 0x00000021c8027c23 */ /* 0x000fe20008010815 */
[--C-:B------:R-:W-:Y:S02]  /*7f20*/  HSET2.LE.AND R7, R20, R94.reuse, PT ;  /* 0x0000005e14077233 */ /* 0x100fe40003803000 */
[----:B--2---:R-:W-:Y:S01]  /*7f30*/  HSET2.LE.AND R13, R12, R94, PT ;  /* 0x0000005e0c0d7233 */ /* 0x004fe20003803000 */
[----:B------:R1:W-:Y:S01]  /*7f40*/  MUFU.EX2 R74, R2 ;  /* 0x00000002004a7308 */ /* 0x0003e20000000800 */
[----:B------:R-:W-:Y:S01]  /*7f50*/  F2FP.BF16.F32.PACK_AB R12, R179, R192 ;  /* 0x000000c0b30c723e */ /* 0x000fe200000010ff */
[----:B------:R-:W-:Y:S01]  /*7f60*/  IMAD.MOV.U32 R226, RZ, RZ, R83 ;  /* 0x000000ffffe27224 */ /* 0x000fe200078e0053 */
[----:B------:R-:W-:Y:S02]  /*7f70*/  F2FP.BF16.F32.PACK_AB R14, R108, R110 ;  /* 0x0000006e6c0e723e */ /* 0x000fe400000010ff */
[----:B------:R-:W-:Y:S01]  /*7f80*/  LOP3.LUT R0, R27, 0xffff, RZ, 0xc0, !PT ;  /* 0x0000ffff1b007812 */ /* 0x000fe200078ec0ff */
[----:B------:R-:W-:Y:S02]  /*7f90*/  HMMA.16816.F32.BF16 R140, R8, R28, R140 ;  /* 0x0000001c088c723c */ /* 0x000fe4000004188c */
[----:B------:R2:W3:Y:S01]  /*7fa0*/  MUFU.EX2 R83, R16 ;  /* 0x0000001000537308 */ /* 0x0004e20000000800 */
[----:B------:R-:W-:-:S03]  /*7fb0*/  LOP3.LUT R17, R13, R14, RZ, 0xc0, !PT ;  /* 0x0000000e0d117212 */ /* 0x000fc600078ec0ff */
[----:B------:R-:W-:Y:S01]  /*7fc0*/  HMMA.16816.F32.BF16 R152, R8, R30, R152 ;  /* 0x0000001e0898723c */ /* 0x000fe20000041898 */
[----:B-1----:R-:W-:-:S05]  /*7fd0*/  SHF.R.U32.HI R2, RZ, 0x10, R27 ;  /* 0x00000010ff027819 */ /* 0x002fca000001161b */
[C---:B------:R-:W-:Y:S06]  /*7fe0*/  HMMA.16816.F32.BF16 R156, R8.reuse, R36, R156 ;  /* 0x00000024089c723c */ /* 0x040fec000004189c */
[----:B------:R-:W-:Y:S01]  /*7ff0*/  HMMA.16816.F32.BF16 R60, R8, R38, R64 ;  /* 0x00000026083c723c */ /* 0x000fe20000041840 */
[----:B--2---:R-:W-:Y:S01]  /*8000*/  LOP3.LUT R16, R7, R12, RZ, 0xc0, !PT ;  /* 0x0000000c07107212 */ /* 0x004fe200078ec0ff */
[----:B------:R-:W-:Y:S01]  /*8010*/  FFMA.FTZ R7, R201, UR33, -R22 ;  /* 0x00000021c9077c23 */ /* 0x000fe20008010816 */
[----:B------:R-:W-:-:S04]  /*8020*/  SHF.R.U32.HI R12, RZ, 0x8, R84 ;  /* 0x00000008ff0c7819 */ /* 0x000fc80000011654 */
[----:B------:R-:W-:Y:S02]  /*8030*/  SHF.R.U32.HI R8, RZ, 0x8, R0 ;  /* 0x00000008ff087819 */ /* 0x000fe40000011600 */
[----:B------:R-:W-:Y:S02]  /*8040*/  SHF.R.U32.HI R9, RZ, 0x18, R27 ;  /* 0x00000018ff097819 */ /* 0x000fe4000001161b */
[----:B------:R-:W-:Y:S01]  /*8050*/  LOP3.LUT R0, R2, 0xff, RZ, 0xc0, !PT ;  /* 0x000000ff02007812 */ /* 0x000fe200078ec0ff */
[----:B------:R-:W-:Y:S01]  /*8060*/  FFMA.FTZ R2, R202, UR33, -R22 ;  /* 0x00000021ca027c23 */ /* 0x000fe20008010816 */
[----:B------:R-:W-:Y:S01]  /*8070*/  LOP3.LUT R10, R27, 0xff, RZ, 0xc0, !PT ;  /* 0x000000ff1b0a7812 */ /* 0x000fe200078ec0ff */
[----:B------:R1:W-:Y:S01]  /*8080*/  MUFU.EX2 R73, R7 ;  /* 0x0000000700497308 */ /* 0x0003e20000000800 */
[----:B------:R-:W-:Y:S02]  /*8090*/  PRMT R42, R86, 0x5410, R12 ;  /* 0x00005410562a7816 */ /* 0x000fe4000000000c */
[----:B------:R-:W-:Y:S01]  /*80a0*/  PRMT R20, R0, 0x5410, R9 ;  /* 0x0000541000147816 */ /* 0x000fe20000000009 */
[----:B------:R-:W-:Y:S01]  /*80b0*/  HMMA.16816.F32.BF16 R48, R16, R28, R48 ;  /* 0x0000001c1030723c */ /* 0x000fe20000041830 */
[----:B------:R-:W-:-:S02]  /*80c0*/  PRMT R12, R10, 0x5410, R8 ;  /* 0x000054100a0c7816 */ /* 0x000fc40000000008 */
[C---:B------:R-:W-:Y:S01]  /*80d0*/  LOP3.LUT R0, R25.reuse, 0xffff, RZ, 0xc0, !PT ;  /* 0x0000ffff19007812 */ /* 0x040fe200078ec0ff */
[----:B------:R2:W4:Y:S01]  /*80e0*/  MUFU.EX2 R71, R2 ;  /* 0x0000000200477308 */ /* 0x0005220000000800 */
[----:B------:R-:W-:Y:S01]  /*80f0*/  LOP3.LUT R9, R25, 0xff, RZ, 0xc0, !PT ;  /* 0x000000ff19097812 */ /* 0x000fe200078ec0ff */
[----:B------:R-:W-:Y:S01]  /*8100*/  HMMA.16816.F32.BF16 R52, R16, R30, R52 ;  /* 0x0000001e1034723c */ /* 0x000fe20000041834 */
[----:B------:R-:W-:Y:S01]  /*8110*/  SHF.R.U32.HI R8, RZ, 0x18, R25 ;  /* 0x00000018ff087819 */ /* 0x000fe20000011619 */
[----:B------:R-:W-:Y:S01]  /*8120*/  LDSM.16.MT88.4 R28, [R214+0x5800] ;  /* 0x00580000d61c783b */ /* 0x000fe20000004200 */
[----:B-1----:R-:W-:-:S04]  /*8130*/  FFMA.FTZ R7, R125, UR33, -R22 ;  /* 0x000000217d077c23 */ /* 0x002fc80008010816 */
[----:B------:R1:W-:Y:S01]  /*8140*/  MUFU.EX2 R72, R7 ;  /* 0x0000000700487308 */ /* 0x0003e20000000800 */
[----:B--2---:R-:W-:Y:S02]  /*8150*/  SHF.R.U32.HI R2, RZ, 0x10, R25 ;  /* 0x00000010ff027819 */ /* 0x004fe40000011619 */
[----:B------:R-:W2:Y:S01]  /*8160*/  LDSM.16.MT88.4 R24, [R213+0x5800] ;  /* 0x00580000d518783b */ /* 0x000ea20000004200 */
[----:B-1----:R-:W-:Y:S02]  /*8170*/  SHF.R.U32.HI R7, RZ, 0x8, R0 ;  /* 0x00000008ff077819 */ /* 0x002fe40000011600 */
[----:B------:R-:W-:Y:S01]  /*8180*/  LOP3.LUT R0, R2, 0xff, RZ, 0xc0, !PT ;  /* 0x000000ff02007812 */ /* 0x000fe200078ec0ff */
[----:B------:R-:W-:-:S04]  /*8190*/  FFMA.FTZ R2, R147, UR33, -R22 ;  /* 0x0000002193027c23 */ /* 0x000fc80008010816 */
[----:B------:R1:W2:Y:S01]  /*81a0*/  MUFU.EX2 R70, R2 ;  /* 0x0000000200467308 */ /* 0x0002a20000000800 */
[----:B------:R-:W-:Y:S02]  /*81b0*/  PRMT R33, R0, 0x5410, R8 ;  /* 0x0000541000217816 */ /* 0x000fe40000000008 */
[----:B------:R-:W-:Y:S02]  /*81c0*/  HSET2.LE.AND R0, R95, R94, PT ;  /* 0x0000005e5f007233 */ /* 0x000fe40003803000 */
[----:B------:R-:W-:Y:S02]  /*81d0*/  LOP3.LUT R11, R81, 0xff, RZ, 0xc0, !PT ;  /* 0x000000ff510b7812 */ /* 0x000fe400078ec0ff */
[----:B------:R-:W-:Y:S01]  /*81e0*/  PRMT R34, R9, 0x5410, R7 ;  /* 0x0000541009227816 */ /* 0x000fe20000000007 */
[----:B-1----:R-:W-:-:S04]  /*81f0*/  FFMA.FTZ R2, R235, UR33, -R21 ;  /* 0x00000021eb027c23 */ /* 0x002fc80008010815 */
[----:B------:R1:W-:Y:S01]  /*8200*/  MUFU.EX2 R69, R2 ;  /* 0x0000000200457308 */ /* 0x0003e20000000800 */
[----:B------:R-:W-:Y:S01]  /*8210*/  FFMA.FTZ R9, R239, UR33, -R21 ;  /* 0x00000021ef097c23 */ /* 0x000fe20008010815 */
[----:B------:R-:W-:Y:S02]  /*8220*/  PRMT R41, R11, 0x5410, R85 ;  /* 0x000054100b297816 */ /* 0x000fe40000000055 */
[----:B------:R-:W-:Y:S02]  /*8230*/  HSET2.LE.AND R7, R12, R94, PT ;  /* 0x0000005e0c077233 */ /* 0x000fe40003803000 */
[----:B------:R-:W-:Y:S02]  /*8240*/  SHF.R.U32.HI R11, RZ, 0x8, R80 ;  /* 0x00000008ff0b7819 */ /* 0x000fe40000011650 */
[----:B---3--:R-:W-:Y:S02]  /*8250*/  F2FP.BF16.F32.PACK_AB R8, R79, R83 ;  /* 0x000000534f08723e */ /* 0x008fe400000010ff */
[----:B-1----:R-:W-:-:S04]  /*8260*/  F2FP.BF16.F32.PACK_AB R2, R132, R133 ;  /* 0x000000858402723e */ /* 0x002fc800000010ff */
[----:B------:R-:W-:Y:S02]  /*8270*/  LOP3.LUT R14, R0, R2, RZ, 0xc0, !PT ;  /* 0x00000002000e7212 */ /* 0x000fe400078ec0ff */
[----:B------:R-:W-:Y:S02]  /*8280*/  HSET2.LE.AND R0, R20, R94, PT ;  /* 0x0000005e14007233 */ /* 0x000fe40003803000 */
[----:B----4-:R-:W-:Y:S01]  /*8290*/  F2FP.BF16.F32.PACK_AB R2, R71, R73 ;  /* 0x000000494702723e */ /* 0x010fe200000010ff */
[----:B------:R1:W-:Y:S01]  /*82a0*/  MUFU.EX2 R68, R9 ;  /* 0x0000000900447308 */ /* 0x0003e20000000800 */
[----:B------:R-:W-:Y:S01]  /*82b0*/  LOP3.LUT R10, R82, 0xff, RZ, 0xc0, !PT ;  /* 0x000000ff520a7812 */ /* 0x000fe200078ec0ff */
[----:B------:R-:W-:Y:S01]  /*82c0*/  FFMA.FTZ R15, R203, UR33, -R21 ;  /* 0x00000021cb0f7c23 */ /* 0x000fe20008010815 */
[----:B------:R-:W-:Y:S02]  /*82d0*/  PRMT R40, R89, 0x5410, R11 ;  /* 0x0000541059287816 */ /* 0x000fe4000000000b */
[----:B------:R-:W-:-:S02]  /*82e0*/  LOP3.LUT R8, R7, R8, RZ, 0xc0, !PT ;  /* 0x0000000807087212 */ /* 0x000fc400078ec0ff */
[----:B------:R-:W-:Y:S01]  /*82f0*/  PRMT R35, R10, 0x5410, R88 ;  /* 0x000054100a237816 */ /* 0x000fe20000000058 */
[----:B------:R3:W-:Y:S01]  /*8300*/  MUFU.EX2 R66, R15 ;  /* 0x0000000f00427308 */ /* 0x0007e20000000800 */
[--C-:B------:R-:W-:Y:S02]  /*8310*/  HSET2.LE.AND R7, R78, R94.reuse, PT ;  /* 0x0000005e4e077233 */ /* 0x100fe40003803000 */
[--C-:B------:R-:W-:Y:S02]  /*8320*/  HSET2.LE.AND R11, R77, R94.reuse, PT ;  /* 0x0000005e4d0b7233 */ /* 0x100fe40003803000 */
[----:B-1----:R-:W-:Y:S02]  /*8330*/  LOP3.LUT R9, R0, R2, RZ, 0xc0, !PT ;  /* 0x0000000200097212 */ /* 0x002fe400078ec0ff */
[----:B------:R-:W-:Y:S02]  /*8340*/  HSET2.LE.AND R0, R101, R94, PT ;  /* 0x0000005e65007233 */ /* 0x000fe40003803000 */
[----:B------:R-:W-:-:S02]  /*8350*/  F2FP.BF16.F32.PACK_AB R2, R92, R98 ;  /* 0x000000625c02723e */ /* 0x000fc400000010ff */
[----:B------:R-:W-:Y:S02]  /*8360*/  F2FP.BF16.F32.PACK_AB R10, R74, R75 ;  /* 0x0000004b4a0a723e */ /* 0x000fe400000010ff */
[----:B--2---:R-:W-:Y:S01]  /*8370*/  F2FP.BF16.F32.PACK_AB R12, R70, R72 ;  /* 0x00000048460c723e */ /* 0x004fe200000010ff */
[----:B------:R-:W-:Y:S01]  /*8380*/  FFMA.FTZ R13, R237, UR33, -R21 ;  /* 0x00000021ed0d7c23 */ /* 0x000fe20008010815 */
[----:B---3--:R-:W-:Y:S01]  /*8390*/  LOP3.LUT R15, R0, R2, RZ, 0xc0, !PT ;  /* 0x00000002000f7212 */ /* 0x008fe200078ec0ff */
[----:B------:R-:W-:Y:S01]  /*83a0*/  FFMA.FTZ R0, R172, UR33, -R22 ;  /* 0x00000021ac007c23 */ /* 0x000fe20008010816 */
[----:B------:R-:W-:Y:S02]  /*83b0*/  LOP3.LUT R10, R7, R10, RZ, 0xc0, !PT ;  /* 0x0000000a070a7212 */ /* 0x000fe400078ec0ff */
[----:B------:R-:W-:Y:S01]  /*83c0*/  LOP3.LUT R11, R11, R12, RZ, 0xc0, !PT ;  /* 0x0000000c0b0b7212 */ /* 0x000fe200078ec0ff */
[----:B------:R1:W-:Y:S01]  /*83d0*/  MUFU.EX2 R67, R13 ;  /* 0x0000000d00437308 */ /* 0x0003e20000000800 */
[----:B------:R-:W-:Y:S01]  /*83e0*/  HMMA.16816.F32.BF16 R44, R16, R36, R44 ;  /* 0x00000024102c723c */ /* 0x000fe2000004182c */
[----:B------:R-:W-:-:S06]  /*83f0*/  F2FP.BF16.F32.PACK_AB R2, R99, R100 ;  /* 0x000000646302723e */ /* 0x000fcc00000010ff */
[----:B------:R2:W-:Y:S01]  /*8400*/  MUFU.EX2 R65, R0 ;  /* 0x0000000000417308 */ /* 0x0005e20000000800 */
[----:B------:R-:W-:Y:S01]  /*8410*/  HMMA.16816.F32.BF16 R36, R16, R38, R56 ;  /* 0x000000261024723c */ /* 0x000fe20000041838 */
[----:B------:R-:W-:Y:S01]  /*8420*/  HSET2.LE.AND R7, R87, R94, PT ;  /* 0x0000005e57077233 */ /* 0x000fe20003803000 */
[----:B-1----:R-:W-:-:S05]  /*8430*/  FFMA.FTZ R13, R180, UR33, -R22 ;  /* 0x00000021b40d7c23 */ /* 0x002fca0008010816 */
[----:B------:R-:W-:Y:S01]  /*8440*/  LOP3.LUT R16, R32, 0xffff, RZ, 0xc0, !PT ;  /* 0x0000ffff20107812 */ /* 0x000fe200078ec0ff */
[----:B------:R-:W-:Y:S01]  /*8450*/  HMMA.16816.F32.BF16 R140, R8, R24, R140 ;  /* 0x00000018088c723c */ /* 0x000fe2000004188c */
[----:B------:R1:W3:Y:S01]  /*8460*/  MUFU.EX2 R64, R13 ;  /* 0x0000000d00407308 */ /* 0x0002e20000000800 */
[----:B--2---:R-:W-:-:S04]  /*8470*/  HSET2.LE.AND R0, R96, R94, PT ;  /* 0x0000005e60007233 */ /* 0x004fc80003803000 */
[----:B------:R-:W-:Y:S01]  /*8480*/  HMMA.16816.F32.BF16 R152, R8, R26, R152 ;  /* 0x0000001a0898723c */ /* 0x000fe20000041898 */
[----:B------:R-:W-:Y:S02]  /*8490*/  LOP3.LUT R18, R32, 0xff, RZ, 0xc0, !PT ;  /* 0x000000ff20127812 */ /* 0x000fe400078ec0ff */
[----:B------:R-:W-:-:S03]  /*84a0*/  SHF.R.U32.HI R16, RZ, 0x8, R16 ;  /* 0x00000008ff107819 */ /* 0x000fc60000011610 */
[----:B------:R-:W-:Y:S01]  /*84b0*/  HMMA.16816.F32.BF16 R156, R8, R28, R156 ;  /* 0x0000001c089c723c */ /* 0x000fe2000004189c */
[----:B------:R-:W-:-:S05]  /*84c0*/  F2FP.BF16.F32.PACK_AB R12, R134, R176 ;  /* 0x000000b0860c723e */ /* 0x000fca00000010ff */
[----:B------:R-:W-:Y:S01]  /*84d0*/  HMMA.16816.F32.BF16 R56, R8, R30, R60 ;  /* 0x0000001e0838723c */ /* 0x000fe2000004183c */
[----:B-1----:R-:W-:Y:S01]  /*84e0*/  LOP3.LUT R13, R0, R2, RZ, 0xc0, !PT ;  /* 0x00000002000d7212 */ /* 0x002fe200078ec0ff */
[----:B------:R-:W-:-:S05]  /*84f0*/  FFMA.FTZ R0, R183, UR33, -R22 ;  /* 0x00000021b7007c23 */ /* 0x000fca0008010816 */
[----:B------:R-:W-:Y:S01]  /*8500*/  FFMA.FTZ R8, R243, UR33, -R23 ;  /* 0x00000021f3087c23 */ /* 0x000fe20008010817 */
[----:B------:R-:W-:Y:S01]  /*8510*/  HSET2.LE.AND R9, R40, R94, PT ;  /* 0x0000005e28097233 */ /* 0x000fe20003803000 */
[----:B------:R1:W-:Y:S01]  /*8520*/  MUFU.EX2 R43, R0 ;  /* 0x00000000002b7308 */ /* 0x0003e20000000800 */
[----:B------:R-:W-:Y:S02]  /*8530*/  PRMT R2, R18, 0x5410, R16 ;  /* 0x0000541012027816 */ /* 0x000fe40000000010 */
[----:B------:R-:W-:-:S05]  /*8540*/  LOP3.LUT R12, R7, R12, RZ, 0xc0, !PT ;  /* 0x0000000c070c7212 */ /* 0x000fca00078ec0ff */
[----:B------:R2:W-:Y:S01]  /*8550*/  MUFU.EX2 R40, R8 ;  /* 0x0000000800287308 */ /* 0x0005e20000000800 */
[--C-:B------:R-:W-:Y:S02]  /*8560*/  SHF.R.U32.HI R7, RZ, 0x10, R32.reuse ;  /* 0x00000010ff077819 */ /* 0x100fe40000011620 */
[----:B------:R-:W-:Y:S01]  /*8570*/  SHF.R.U32.HI R17, RZ, 0x18, R32 ;  /* 0x00000018ff117819 */ /* 0x000fe20000011620 */
[----:B-1----:R-:W-:Y:S01]  /*8580*/  FFMA.FTZ R0, R186, UR33, -R22 ;  /* 0x00000021ba007c23 */ /* 0x002fe20008010816 */
[----:B------:R-:W-:Y:S01]  /*8590*/  HSET2.LE.AND R22, R41, R94, PT ;  /* 0x0000005e29167233 */ /* 0x000fe20003803000 */
[----:B--2---:R-:W-:Y:S01]  /*85a0*/  FADD.FTZ R8, R163, R232 ;  /* 0x000000e8a3087221 */ /* 0x004fe20000010000 */
[----:B------:R-:W-:Y:S02]  /*85b0*/  IMAD.MOV.U32 R163, RZ, RZ, R170 ;  /* 0x000000ffffa37224 */ /* 0x000fe400078e00aa */
[----:B------:R-:W-:Y:S02]  /*85c0*/  IMAD.MOV.U32 R170, RZ, RZ, R174 ;  /* 0x000000ffffaa7224 */ /* 0x000fe400078e00ae */
[----:B------:R-:W-:Y:S01]  /*85d0*/  IMAD.MOV.U32 R174, RZ, RZ, R227 ;  /* 0x000000ffffae7224 */ /* 0x000fe200078e00e3 */
[----:B------:R1:W2:Y:S01]  /*85e0*/  MUFU.EX2 R41, R0 ;  /* 0x0000000000297308 */ /* 0x0002a20000000800 */
[----:B------:R-:W-:-:S02]  /*85f0*/  IMAD.MOV.U32 R227, RZ, RZ, R228 ;  /* 0x000000ffffe37224 */ /* 0x000fc400078e00e4 */
[----:B------:R-:W-:Y:S01]  /*8600*/  IMAD.MOV.U32 R228, RZ, RZ, R171 ;  /* 0x000000ffffe47224 */ /* 0x000fe200078e00ab */
[----:B------:R-:W-:Y:S01]  /*8610*/  LOP3.LUT R7, R7, 0xff, RZ, 0xc0, !PT ;  /* 0x000000ff07077812 */ /* 0x000fe200078ec0ff */
[----:B------:R-:W-:Y:S02]  /*8620*/  IMAD.MOV.U32 R171, RZ, RZ, R169 ;  /* 0x000000ffffab7224 */ /* 0x000fe400078e00a9 */
[----:B------:R-:W-:Y:S02]  /*8630*/  IMAD.MOV.U32 R169, RZ, RZ, R230 ;  /* 0x000000ffffa97224 */ /* 0x000fe400078e00e6 */
[----:B------:R-:W-:Y:S01]  /*8640*/  IMAD.MOV.U32 R230, RZ, RZ, R231 ;  /* 0x000000ffffe67224 */ /* 0x000fe200078e00e7 */
[----:B------:R-:W-:Y:S01]  /*8650*/  HMMA.16816.F32.BF16 R52, R12, R26, R52 ;  /* 0x0000001a0c34723c */ /* 0x000fe20000041834 */
[----:B------:R-:W-:Y:S01]  /*8660*/  IMAD.MOV.U32 R231, RZ, RZ, R145 ;  /* 0x000000ffffe77224 */ /* 0x000fe200078e0091 */
[----:B------:R-:W-:Y:S01]  /*8670*/  PRMT R7, R7, 0x5410, R17 ;  /* 0x0000541007077816 */ /* 0x000fe20000000011 */
[----:B------:R-:W-:Y:S01]  /*8680*/  IMAD.MOV.U32 R145, RZ, RZ, R144 ;  /* 0x000000ffff917224 */ /* 0x000fe200078e0090 */
[----:B-1----:R-:W-:Y:S01]  /*8690*/  HSET2.LE.AND R0, R2, R94, PT ;  /* 0x0000005e02007233 */ /* 0x002fe20003803000 */
[--C-:B------:R-:W-:Y:S01]  /*86a0*/  FFMA.FTZ R2, R241, UR33, -R23.reuse ;  /* 0x00000021f1027c23 */ /* 0x100fe20008010817 */
[----:B------:R-:W-:Y:S01]  /*86b0*/  FFMA.FTZ R20, R244, UR33, -R23 ;  /* 0x00000021f4147c23 */ /* 0x000fe20008010817 */
[----:B------:R-:W-:-:S02]  /*86c0*/  IMAD.MOV.U32 R175, RZ, RZ, R170 ;  /* 0x000000ffffaf7224 */ /* 0x000fc400078e00aa */
[----:B------:R1:W4:Y:S01]  /*86d0*/  MUFU.EX2 R26, R2 ;  /* 0x00000002001a7308 */ /* 0x0003220000000800 */
[----:B------:R-:W-:Y:S01]  /*86e0*/  FADD.FTZ R17, R188, R236 ;  /* 0x000000ecbc117221 */ /* 0x000fe20000010000 */
[----:B------:R-:W-:Y:S01]  /*86f0*/  IMAD.MOV.U32 R170, RZ, RZ, R171 ;  /* 0x000000ffffaa7224 */ /* 0x000fe200078e00ab */
[C---:B------:R-:W-:Y:S01]  /*8700*/  HMMA.16816.F32.BF16 R48, R12.reuse, R24, R48 ;  /* 0x000000180c30723c */ /* 0x040fe20000041830 */
[----:B------:R-:W-:Y:S01]  /*8710*/  IMAD.MOV.U32 R229, RZ, RZ, R174 ;  /* 0x000000ffffe57224 */ /* 0x000fe200078e00ae */
[----:B------:R-:W-:Y:S01]  /*8720*/  HSET2.LE.AND R7, R7, R94, PT ;  /* 0x0000005e07077233 */ /* 0x000fe20003803000 */
[----:B------:R-:W-:Y:S02]  /*8730*/  IMAD.MOV.U32 R171, RZ, RZ, R145 ;  /* 0x000000ffffab7224 */ /* 0x000fe400078e0091 */
[----:B------:R-:W-:Y:S01]  /*8740*/  FADD.FTZ R23, R163, R8 ;  /* 0x00000008a3177221 */ /* 0x000fe20000010000 */
[----:B------:R-:W-:Y:S01]  /*8750*/  IMAD.MOV.U32 R145, RZ, RZ, R164 ;  /* 0x000000ffff917224 */ /* 0x000fe200078e00a4 */
[----:B------:R-:W-:Y:S01]  /*8760*/  HMMA.16816.F32.BF16 R44, R12, R28, R44 ;  /* 0x0000001c0c2c723c */ /* 0x000fe2000004182c */
[----:B------:R-:W-:Y:S01]  /*8770*/  IMAD.MOV.U32 R232, RZ, RZ, R227 ;  /* 0x000000ffffe87224 */ /* 0x000fe200078e00e3 */
[----:B---3--:R-:W-:Y:S01]  /*8780*/  F2FP.BF16.F32.PACK_AB R8, R64, R65 ;  /* 0x000000414008723e */ /* 0x008fe200000010ff */
[----:B------:R-:W-:-:S03]  /*8790*/  IMAD.MOV.U32 R163, RZ, RZ, R228 ;  /* 0x000000ffffa37224 */ /* 0x000fc600078e00e4 */
[----:B------:R-:W-:Y:S01]  /*87a0*/  HMMA.16816.F32.BF16 R36, R12, R30, R36 ;  /* 0x0000001e0c24723c */ /* 0x000fe20000041824 */
[----:B-1----:R-:W-:Y:S01]  /*87b0*/  F2FP.BF16.F32.PACK_AB R2, R68, R69 ;  /* 0x000000454402723e */ /* 0x002fe200000010ff */
[----:B------:R-:W1:Y:S01]  /*87c0*/  MUFU.EX2 R13, R20 ;  /* 0x00000014000d7308 */ /* 0x000e620000000800 */
[----:B------:R-:W-:Y:S01]  /*87d0*/  FADD.FTZ R18, R181, R173 ;  /* 0x000000adb5127221 */ /* 0x000fe20000010000 */
[----:B------:R-:W-:Y:S01]  /*87e0*/  FADD.FTZ R19, R165, R146 ;  /* 0x00000092a5137221 */ /* 0x000fe20000010000 */
[----:B------:R-:W-:Y:S01]  /*87f0*/  LOP3.LUT R164, R0, R2, RZ, 0xc0, !PT ;  /* 0x0000000200a47212 */ /* 0x000fe200078ec0ff */
[----:B------:R-:W-:Y:S01]  /*8800*/  FADD.FTZ R0, R175, R17 ;  /* 0x00000011af007221 */ /* 0x000fe20000010000 */
[----:B------:R-:W-:Y:S01]  /*8810*/  IMAD.MOV.U32 R175, RZ, RZ, R229 ;  /* 0x000000ffffaf7224 */ /* 0x000fe200078e00e5 */
[--C-:B------:R-:W-:Y:S01]  /*8820*/  HSET2.LE.AND R11, R35, R94.reuse, PT ;  /* 0x0000005e230b7233 */ /* 0x100fe20003803000 */
[----:B------:R-:W-:Y:S01]  /*8830*/  IMAD.MOV.U32 R144, RZ, RZ, R166 ;  /* 0x000000ffff907224 */ /* 0x000fe200078e00a6 */
[----:B--2---:R-:W-:Y:S01]  /*8840*/  F2FP.BF16.F32.PACK_AB R16, R41, R43 ;  /* 0x0000002b2910723e */ /* 0x004fe200000010ff */
[----:B------:R-:W-:Y:S01]  /*8850*/  IMAD.MOV.U32 R174, RZ, RZ, R169 ;  /* 0x000000ffffae7224 */ /* 0x000fe200078e00a9 */
[----:B------:R-:W-:Y:S01]  /*8860*/  LOP3.LUT R165, R7, R8, RZ, 0xc0, !PT ;  /* 0x0000000807a57212 */ /* 0x000fe200078ec0ff */
[----:B------:R-:W-:Y:S01]  /*8870*/  IMAD.MOV.U32 R166, RZ, RZ, R216 ;  /* 0x000000ffffa67224 */ /* 0x000fe200078e00d8 */
[----:B------:R-:W-:Y:S01]  /*8880*/  F2FP.BF16.F32.PACK_AB R10, R66, R67 ;  /* 0x00000043420a723e */ /* 0x000fe200000010ff */
[----:B------:R-:W-:Y:S01]  /*8890*/  IMAD.MOV.U32 R227, RZ, RZ, R230 ;  /* 0x000000ffffe37224 */ /* 0x000fe200078e00e6 */
[----:B------:R-:W-:Y:S01]  /*88a0*/  HSET2.LE.AND R21, R42, R94, PT ;  /* 0x0000005e2a157233 */ /* 0x000fe20003803000 */
[----:B------:R-:W-:-:S02]  /*88b0*/  IMAD.MOV.U32 R229, RZ, RZ, R232 ;  /* 0x000000ffffe57224 */ /* 0x000fc400078e00e8 */
[----:B------:R-:W-:Y:S01]  /*88c0*/  FADD.FTZ R7, R175, R18 ;  /* 0x00000012af077221 */ /* 0x000fe20000010000 */
[----:B------:R-:W-:Y:S02]  /*88d0*/  IMAD.MOV.U32 R228, RZ, RZ, R231 ;  /* 0x000000ffffe47224 */ /* 0x000fe400078e00e7 */
[----:B------:R-:W-:Y:S01]  /*88e0*/  FADD.FTZ R2, R3, R19 ;  /* 0x0000001303027221 */ /* 0x000fe20000010000 */
[----:B------:R-:W-:Y:S01]  /*88f0*/  IMAD.MOV.U32 R232, RZ, RZ, R163 ;  /* 0x000000ffffe87224 */ /* 0x000fe200078e00a3 */
[----:B------:R2:W5:Y:S01]  /*8900*/  LDL.LU R236, [R1+0x70] ;  /* 0x0000700001ec7983 */ /* 0x0005620000300800 */
[----:B------:R-:W-:Y:S02]  /*8910*/  IMAD.MOV.U32 R163, RZ, RZ, R170 ;  /* 0x000000ffffa37224 */ /* 0x000fe400078e00aa */
[----:B------:R-:W-:Y:S02]  /*8920*/  IMAD.MOV.U32 R169, RZ, RZ, R144 ;  /* 0x000000ffffa97224 */ /* 0x000fe400078e0090 */
[----:B------:R-:W-:Y:S01]  /*8930*/  FADD.FTZ R0, R229, R0 ;  /* 0x00000000e5007221 */ /* 0x000fe20000010000 */
[----:B------:R-:W-:-:S02]  /*8940*/  IMAD.MOV.U32 R170, RZ, RZ, R174 ;  /* 0x000000ffffaa7224 */ /* 0x000fc400078e00ae */
[----:B------:R-:W-:Y:S02]  /*8950*/  IMAD.MOV.U32 R230, RZ, RZ, R166 ;  /* 0x000000ffffe67224 */ /* 0x000fe400078e00a6 */
[----:B------:R-:W-:Y:S01]  /*8960*/  FADD.FTZ R7, R232, R7 ;  /* 0x00000007e8077221 */ /* 0x000fe20000010000 */
[----:B------:R-:W-:Y:S02]  /*8970*/  IMAD.MOV.U32 R174, RZ, RZ, R227 ;  /* 0x000000ffffae7224 */ /* 0x000fe400078e00e3 */
[----:B------:R-:W-:Y:S01]  /*8980*/  FADD.FTZ R2, R163, R2 ;  /* 0x00000002a3027221 */ /* 0x000fe20000010000 */
[----:B------:R-:W-:Y:S02]  /*8990*/  IMAD.MOV.U32 R227, RZ, RZ, R228 ;  /* 0x000000ffffe37224 */ /* 0x000fe400078e00e4 */
[----:B------:R-:W-:Y:S01]  /*89a0*/  FADD.FTZ R8, R225, R23 ;  /* 0x00000017e1087221 */ /* 0x000fe20000010000 */
[----:B------:R-:W-:Y:S02]  /*89b0*/  IMAD.MOV.U32 R228, RZ, RZ, R171 ;  /* 0x000000ffffe47224 */ /* 0x000fe400078e00ab */
[----:B------:R-:W-:Y:S01]  /*89c0*/  IMAD.MOV.U32 R231, RZ, RZ, R167 ;  /* 0x000000ffffe77224 */ /* 0x000fe200078e00a7 */
[----:B------:R-:W-:Y:S01]  /*89d0*/  LOP3.LUT R167, R11, R16, RZ, 0xc0, !PT ;  /* 0x000000100ba77212 */ /* 0x000fe200078ec0ff */
[----:B------:R-:W-:Y:S01]  /*89e0*/  IMAD.MOV.U32 R171, RZ, RZ, R169 ;  /* 0x000000ffffab7224 */ /* 0x000fe200078e00a9 */
[----:B------:R-:W-:Y:S01]  /*89f0*/  LOP3.LUT R166, R9, R10, RZ, 0xc0, !PT ;  /* 0x0000000a09a67212 */ /* 0x000fe200078ec0ff */
[----:B------:R-:W-:-:S02]  /*8a00*/  IMAD.MOV.U32 R169, RZ, RZ, R230 ;  /* 0x000000ffffa97224 */ /* 0x000fc400078e00e6 */
[----:B------:R-:W-:Y:S01]  /*8a10*/  FADD.FTZ R11, R174, R0 ;  /* 0x00000000ae0b7221 */ /* 0x000fe20000010000 */
[----:B------:R-:W-:Y:S01]  /*8a20*/  FADD.FTZ R9, R227, R7 ;  /* 0x00000007e3097221 */ /* 0x000fe20000010000 */
[----:B------:R-:W-:Y:S01]  /*8a30*/  FADD.FTZ R10, R228, R2 ;  /* 0x00000002e40a7221 */ /* 0x000fe20000010000 */
[----:B------:R-:W-:Y:S01]  /*8a40*/  F2FP.BF16.F32.PACK_AB R0, R117, R119 ;  /* 0x000000777500723e */ /* 0x000fe200000010ff */
[----:B------:R-:W-:Y:S01]  /*8a50*/  FADD.FTZ R12, R170, R8 ;  /* 0x00000008aa0c7221 */ /* 0x000fe20000010000 */
[----:B------:R-:W-:Y:S01]  /*8a60*/  IMAD.MOV.U32 R227, RZ, RZ, R171 ;  /* 0x000000ffffe37224 */ /* 0x000fe200078e00ab */
[----:B----4-:R-:W-:Y:S01]  /*8a70*/  F2FP.BF16.F32.PACK_AB R2, R26, R40 ;  /* 0x000000281a02723e */ /* 0x010fe200000010ff */
[----:B------:R-:W-:Y:S01]  /*8a80*/  IMAD.MOV.U32 R228, RZ, RZ, R169 ;  /* 0x000000ffffe47224 */ /* 0x000fe200078e00a9 */
[--C-:B------:R-:W-:Y:S01]  /*8a90*/  HSET2.LE.AND R24, R33, R94.reuse, PT ;  /* 0x0000005e21187233 */ /* 0x100fe20003803000 */
[----:B------:R-:W-:Y:S01]  /*8aa0*/  IMAD.MOV.U32 R230, RZ, RZ, R231 ;  /* 0x000000ffffe67224 */ /* 0x000fe200078e00e7 */
[----:B------:R-:W-:Y:S01]  /*8ab0*/  HSET2.LE.AND R25, R34, R94, PT ;  /* 0x0000005e22197233 */ /* 0x000fe20003803000 */
[----:B------:R-:W-:Y:S01]  /*8ac0*/  IMAD.MOV.U32 R144, RZ, RZ, R215 ;  /* 0x000000ffff907224 */ /* 0x000fe200078e00d7 */
[----:B-1----:R-:W-:Y:S01]  /*8ad0*/  F2FP.BF16.F32.PACK_AB R8, R13, R91 ;  /* 0x0000005b0d08723e */ /* 0x002fe200000010ff */
[----:B------:R-:W-:Y:S01]  /*8ae0*/  IMAD.MOV.U32 R161, RZ, RZ, R150 ;  /* 0x000000ffffa17224 */ /* 0x000fe200078e0096 */
[----:B------:R-:W-:Y:S01]  /*8af0*/  F2FP.BF16.F32.PACK_AB R7, R121, R131 ;  /* 0x000000837907723e */ /* 0x000fe200000010ff */
[----:B------:R-:W-:Y:S01]  /*8b00*/  IMAD.MOV.U32 R139, RZ, RZ, R148 ;  /* 0x000000ffff8b7224 */ /* 0x000fe200078e0094 */
[----:B------:R-:W-:Y:S01]  /*8b10*/  LOP3.LUT R170, R21, R0, RZ, 0xc0, !PT ;  /* 0x0000000015aa7212 */ /* 0x000fe200078ec0ff */
[----:B------:R-:W-:Y:S01]  /*8b20*/  FADD.FTZ R0, R227, R12 ;  /* 0x0000000ce3007221 */ /* 0x000fe20000010000 */
[----:B------:R-:W-:Y:S01]  /*8b30*/  LOP3.LUT R171, R22, R2, RZ, 0xc0, !PT ;  /* 0x0000000216ab7212 */ /* 0x000fe200078ec0ff */
[----:B------:R-:W-:-:S02]  /*8b40*/  IMAD.MOV.U32 R231, RZ, RZ, R223 ;  /* 0x000000ffffe77224 */ /* 0x000fc400078e00df */
[----:B------:R-:W-:Y:S01]  /*8b50*/  FADD.FTZ R2, R228, R11 ;  /* 0x0000000be4027221 */ /* 0x000fe20000010000 */
[----:B------:R-:W-:Y:S01]  /*8b60*/  IMAD.MOV.U32 R223, RZ, RZ, R222 ;  /* 0x000000ffffdf7224 */ /* 0x000fe200078e00de */
[----:B------:R-:W-:Y:S01]  /*8b70*/  LOP3.LUT R169, R24, R8, RZ, 0xc0, !PT ;  /* 0x0000000818a97212 */ /* 0x000fe200078ec0ff */
[----:B------:R-:W-:Y:S01]  /*8b80*/  FADD.FTZ R9, R230, R9 ;  /* 0x00000009e6097221 */ /* 0x000fe20000010000 */
[----:B------:R-:W-:Y:S01]  /*8b90*/  IMAD.MOV.U32 R222, RZ, RZ, R224 ;  /* 0x000000ffffde7224 */ /* 0x000fe200078e00e0 */
[----:B------:R-:W-:Y:S01]  /*8ba0*/  LOP3.LUT R168, R25, R7, RZ, 0xc0, !PT ;  /* 0x0000000719a87212 */ /* 0x000fe200078ec0ff */
        /* <DEDUP_REMOVED lines=94> */
[----:B------:R-:W3:Y:S01]  /*9190*/  LDSM.16.MT88.4 R32, [R214+0x5c00] ;  /* 0x005c0000d620783b */ /* 0x000ee20000004200 */
        /* <DEDUP_REMOVED lines=21> */
[----:B------:R-:W4:Y:S03]  /*92f0*/  LDC.U8 R225, c[0x0][0x388] ;  /* 0x0000e200ffe17b82 */ /* 0x000f260000000000 */
[----:B------:R2:W5:Y:S04]  /*9300*/  LDL.LU R212, [R1+0x64] ;  /* 0x0000640001d47983 */ /* 0x0005680000300800 */
[----:B------:R2:W5:Y:S04]  /*9310*/  LDL.LU R3, [R1+0x60] ;  /* 0x0000600001037983 */ /* 0x0005680000300800 */
[----:B------:R2:W-:Y:S04]  /*9320*/  STL [R1+0x1c], R7 ;  /* 0x00001c0701007387 */ /* 0x0005e80000100800 */
[----:B------:R2:W-:Y:S04]  /*9330*/  STL [R1+0x18], R229 ;  /* 0x000018e501007387 */ /* 0x0005e80000100800 */
[----:B------:R2:W-:Y:S04]  /*9340*/  STL [R1+0x24], R0 ;  /* 0x0000240001007387 */ /* 0x0005e80000100800 */
[----:B------:R2:W-:Y:S01]  /*9350*/  STL [R1+0x20], R127 ;  /* 0x0000207f01007387 */ /* 0x0005e20000100800 */
[----:B-1----:R-:W-:Y:S01]  /*9360*/  HMMA.16816.F32.BF16 R140, R164, R148, R140 ;  /* 0x00000094a48c723c */ /* 0x002fe2000004188c */
[----:B------:R-:W-:-:S05]  /*9370*/  VIADD R224, R217, 0x400 ;  /* 0x00000400d9e07836 */ /* 0x000fca0000000000 */
[----:B------:R-:W-:Y:S01]  /*9380*/  HMMA.16816.F32.BF16 R152, R164, R150, R152 ;  /* 0x00000096a498723c */ /* 0x000fe20000041898 */
[----:B------:R-:W-:-:S05]  /*9390*/  VIADD R223, R217, 0x800 ;  /* 0x00000800d9df7836 */ /* 0x000fca0000000000 */
[----:B------:R-:W-:Y:S01]  /*93a0*/  HMMA.16816.F32.BF16 R144, R168, R148, R48 ;  /* 0x00000094a890723c */ /* 0x000fe20000041830 */
[----:B------:R-:W-:-:S05]  /*93b0*/  VIADD R222, R217, 0xc00 ;  /* 0x00000c00d9de7836 */ /* 0x000fca0000000000 */
[----:B---3--:R-:W-:Y:S01]  /*93c0*/  HMMA.16816.F32.BF16 R156, R164, R32, R156 ;  /* 0x00000020a49c723c */ /* 0x008fe2000004189c */
[----:B------:R-:W-:-:S05]  /*93d0*/  VIADD R221, R217, 0x1000 ;  /* 0x00001000d9dd7836 */ /* 0x000fca0000000000 */
[----:B------:R-:W-:Y:S01]  /*93e0*/  HMMA.16816.F32.BF16 R148, R168, R150, R52 ;  /* 0x00000096a894723c */ /* 0x000fe20000041834 */
[----:B------:R-:W-:-:S05]  /*93f0*/  VIADD R220, R217, 0x1400 ;  /* 0x00001400d9dc7836 */ /* 0x000fca0000000000 */
[----:B------:R-:W-:Y:S01]  /*9400*/  HMMA.16816.F32.BF16 R160, R168, R32, R44 ;  /* 0x00000020a8a0723c */ /* 0x000fe2000004182c */
[C---:B------:R-:W-:Y:S02]  /*9410*/  VIADD R219, R217.reuse, 0x1800 ;  /* 0x00001800d9db7836 */ /* 0x040fe40000000000 */
[----:B------:R-:W-:-:S03]  /*9420*/  VIADD R218, R217, 0x1c00 ;  /* 0x00001c00d9da7836 */ /* 0x000fc60000000000 */
[-C--:B------:R-:W-:Y:S06]  /*9430*/  HMMA.16816.F32.BF16 R164, R164, R34.reuse, R56 ;  /* 0x00000022a4a4723c */ /* 0x080fec0000041838 */
[----:B------:R-:W-:Y:S01]  /*9440*/  HMMA.16816.F32.BF16 R168, R168, R34, R36 ;  /* 0x00000022a8a8723c */ /* 0x000fe20000041824 */
[----:B------:R-:W-:-:S08]  /*9450*/  NOP ;  /* 0x0000000000007918 */ /* 0x000fd00000000000 */
[----:B--2-4-:R-:W-:-:S15]  /*9460*/  @!P0 BRA `(.L_x_288) ;  /* 0x0000007c00cc8947 */ /* 0x014fde0003800000 */
[----:B------:R-:W2:Y:S04]  /*9470*/  LDL.64 R210, [R1+0x10] ;  /* 0x0000100001d27983 */ /* 0x000ea80000100a00 */
[----:B------:R-:W3:Y:S01]  /*9480*/  LDL R208, [R1+0x50] ;  /* 0x0000500001d07983 */ /* 0x000ee20000100800 */
[----:B------:R-:W-:Y:S01]  /*9490*/  UIADD3 UR10, UR32, -0x2, URZ ;  /* 0xfffffffe200a7890 */ /* 0x000fe2000fffe03f */
[----:B------:R-:W-:-:S04]  /*94a0*/  DEPBAR.LE SB0, 0x0 ;  /* 0x000080000000791a */ /* 0x000fc80000000000 */
[----:B------:R-:W-:Y:S01]  /*94b0*/  USHF.R.S32.HI UR4, URZ, 0x1f, UR10 ;  /* 0x0000001f3f047899 */ /* 0x000fe2000801140a */
[----:B------:R-:W4:Y:S01]  /*94c0*/  LDL R209, [R1+0xc] ;  /* 0x00000c0001d17983 */ /* 0x000f220000100800 */
[----:B------:R-:W-:Y:S01]  /*94d0*/  UIMAD UR11, UR24, UR10, URZ ;  /* 0x0000000a180b72a4 */ /* 0x000fe2000f8e023f */
[----:B------:R-:W-:Y:S01]  /*94e0*/  IMAD.U32 R8, RZ, RZ, UR10 ;  /* 0x0000000aff087e24 */ /* 0x000fe2000f8e00ff */
[----:B------:R-:W-:Y:S01]  /*94f0*/  USHF.L.U32 UR34, UR6, 0x6, URZ ;  /* 0x0000000606227899 */ /* 0x000fe2000800063f */
[----:B------:R-:W1:Y:S01]  /*9500*/  S2R R2, SR_TID.X ;  /* 0x0000000000027919 */ /* 0x000e620000002100 */
[----:B------:R-:W-:Y:S01]  /*9510*/  UIMAD UR4, UR4, UR25, UR11 ;  /* 0x00000019040472a4 */ /* 0x000fe2000f8e020b */
[----:B------:R-:W-:Y:S01]  /*9520*/  VIADD R200, R242, 0x4 ;  /* 0x00000004f2c87836 */ /* 0x000fe20000000000 */
[----:B------:R-:W-:Y:S01]  /*9530*/  UISETP.NE.AND UP0, UPT, UR32, 0x2, UPT ;  /* 0x000000022000788c */ /* 0x000fe2000bf05270 */
[----:B------:R-:W-:Y:S01]  /*9540*/  ULDC.64 UR10, c[0x0][0x220] ;  /* 0x00008800000a7ab9 */ /* 0x000fe20000000a00 */
[----:B-1----:R-:W-:-:S05]  /*9550*/  IMAD.SHL.U32 R2, R2, 0x2, RZ ;  /* 0x0000000202027824 */ /* 0x002fca00078e00ff */
[----:B------:R-:W-:Y:S01]  /*9560*/  LOP3.LUT R2, R2, 0x6, RZ, 0xc0, !PT ;  /* 0x0000000602027812 */ /* 0x000fe200078ec0ff */
[----:B------:R-:W-:Y:S01]  /*9570*/  BAR.SYNC.DEFER_BLOCKING 0x0 ;  /* 0x0000000000007b1d */ /* 0x000fe20000010000 */
[----:B--2---:R-:W-:-:S04]  /*9580*/  IMAD.WIDE.U32 R8, R8, UR25, R210 ;  /* 0x0000001908087c25 */ /* 0x004fc8000f8e00d2 */
[----:B------:R-:W-:Y:S01]  /*9590*/  VIADD R0, R9, UR4 ;  /* 0x0000000409007c36 */ /* 0x000fe20008000000 */
[C---:B------:R-:W-:Y:S01]  /*95a0*/  LEA R12, P0, R8.reuse, UR10, 0x1 ;  /* 0x0000000a080c7c11 */ /* 0x040fe2000f8008ff */
[----:B------:R-:W-:Y:S01]  /*95b0*/  USHF.L.U64.HI UR4, UR6, 0x6, UR7 ;  /* 0x0000000606047899 */ /* 0x000fe20008010207 */
[----:B---3--:R-:W-:Y:S02]  /*95c0*/  IMAD.MOV.U32 R230, RZ, RZ, R208 ;  /* 0x000000ffffe67224 */ /* 0x008fe400078e00d0 */
[----:B------:R-:W-:Y:S02]  /*95d0*/  LEA.HI.X R13, R8, UR11, R0, 0x1, P0 ;  /* 0x0000000b080d7c11 */ /* 0x000fe400080f0c00 */
[----:B------:R-:W-:-:S03]  /*95e0*/  IADD3 R10, P0, R12, UR34, RZ ;  /* 0x000000220c0a7c10 */ /* 0x000fc6000ff1e0ff */
[----:B------:R-:W-:Y:S01]  /*95f0*/  @!PT LDS RZ, [RZ] ;  /* 0x00000000fffff984 */ /* 0x000fe20000000800 */
[----:B------:R-:W-:Y:S01]  /*9600*/  @!PT LDS RZ, [RZ] ;  /* 0x00000000fffff984 */ /* 0x000fe20000000800 */
[----:B------:R-:W-:Y:S01]  /*9610*/  @!PT LDS RZ, [RZ] ;  /* 0x00000000fffff984 */ /* 0x000fe20000000800 */
[----:B-----5:R-:W-:Y:S01]  /*9620*/  LDGSTS.E.BYPASS.LTC128B.128 [R236+0x4000], desc[UR28][R12.64] ;  /* 0x040000000cec7fae */ /* 0x020fe2000b901d5c */
[----:B------:R-:W-:Y:S02]  /*9630*/  IADD3.X R11, R13, UR4, RZ, P0, !PT ;  /* 0x000000040d0b7c10 */ /* 0x000fe400087fe4ff */
[----:B------:R-:W-:-:S03]  /*9640*/  IADD3 R8, P0, R10, UR34, RZ ;  /* 0x000000220a087c10 */ /* 0x000fc6000ff1e0ff */
[----:B------:R-:W-:Y:S01]  /*9650*/  LDGSTS.E.BYPASS.LTC128B.128 [R236+0x4800], desc[UR28][R10.64] ;  /* 0x048000000aec7fae */ /* 0x000fe2000b901d5c */
[----:B------:R-:W-:Y:S02]  /*9660*/  IADD3.X R9, R11, UR4, RZ, P0, !PT ;  /* 0x000000040b097c10 */ /* 0x000fe400087fe4ff */
[----:B------:R-:W-:-:S03]  /*9670*/  IADD3 R14, P0, R8, UR34, RZ ;  /* 0x00000022080e7c10 */ /* 0x000fc6000ff1e0ff */
[----:B------:R1:W-:Y:S01]  /*9680*/  LDGSTS.E.BYPASS.LTC128B.128 [R236+0x5000], desc[UR28][R8.64] ;  /* 0x0500000008ec7fae */ /* 0x0003e2000b901d5c */
[----:B------:R-:W-:Y:S01]  /*9690*/  IADD3.X R15, R9, UR4, RZ, P0, !PT ;  /* 0x00000004090f7c10 */ /* 0x000fe200087fe4ff */
[----:B------:R-:W-:-:S04]  /*96a0*/  UIADD3 UR4, UR32, -0x2, URZ ;  /* 0xfffffffe20047890 */ /* 0x000fc8000fffe03f */
[----:B------:R2:W-:Y:S01]  /*96b0*/  LDGSTS.E.BYPASS.LTC128B.128 [R236+0x5800], desc[UR28][R14.64] ;  /* 0x058000000eec7fae */ /* 0x0005e2000b901d5c */
[----:B------:R-:W-:Y:S01]  /*96c0*/  USHF.L.U32 UR35, UR4, 0x2, URZ ;  /* 0x0000000204237899 */ /* 0x000fe2000800063f */
[----:B------:R-:W-:Y:S02]  /*96d0*/  IMAD.U32 R0, RZ, RZ, UR4 ;  /* 0x00000004ff007e24 */ /* 0x000fe4000f8e00ff */
[----:B------:R-:W-:Y:S02]  /*96e0*/  LDSM.16.M88.4 R20, [R215] ;  /* 0x00000000d714783b */ /* 0x000fe40000000200 */
[----:B------:R-:W-:Y:S02]  /*96f0*/  IMAD R0, R0, 0x80, R2 ;  /* 0x0000008000007824 */ /* 0x000fe400078e0202 */
[----:B------:R-:W3:Y:S02]  /*9700*/  LDSM.16.M88.4 R28, [R212+0x2000] ;  /* 0x00200000d41c783b */ /* 0x000ee40000000200 */
[C---:B------:R-:W-:Y:S01]  /*9710*/  VIADD R2, R0.reuse, 0x1 ;  /* 0x0000000100027836 */ /* 0x040fe20000000000 */
[C---:B------:R-:W-:Y:S01]  /*9720*/  ISETP.GE.AND P5, PT, R0.reuse, R5, PT ;  /* 0x000000050000720c */ /* 0x040fe20003fa6270 */
[----:B------:R-:W4:Y:S01]  /*9730*/  LDSM.16.M88.4 R16, [R215+0x1000] ;  /* 0x00100000d710783b */ /* 0x000f220000000200 */
[CC--:B------:R-:W-:Y:S01]  /*9740*/  ISETP.GE.AND P3, PT, R0.reuse, R3.reuse, PT ;  /* 0x000000030000720c */ /* 0x0c0fe20003f66270 */
[----:B------:R-:W-:Y:S01]  /*9750*/  VIADD R7, R0, 0x9 ;  /* 0x0000000900077836 */ /* 0x000fe20000000000 */
[C---:B------:R-:W-:Y:S01]  /*9760*/  ISETP.GE.AND P2, PT, R2.reuse, R3, PT ;  /* 0x000000030200720c */ /* 0x040fe20003f46270 */
[----:B------:R-:W4:Y:S01]  /*9770*/  LDSM.16.M88.4 R32, [R212+0x2400] ;  /* 0x00240000d420783b */ /* 0x000f220000000200 */
[----:B------:R-:W-:-:S02]  /*9780*/  ISETP.GE.AND P0, PT, R2, R6, PT ;  /* 0x000000060200720c */ /* 0x000fc40003f06270 */
[C---:B------:R-:W-:Y:S01]  /*9790*/  ISETP.GE.AND P6, PT, R2.reuse, R5, PT ;  /* 0x000000050200720c */ /* 0x040fe20003fc6270 */
[----:B------:R-:W-:Y:S01]  /*97a0*/  LDSM.16.M88.4 R24, [R217] ;  /* 0x00000000d918783b */ /* 0x000fe20000000200 */
[----:B------:R-:W-:Y:S01]  /*97b0*/  ISETP.GE.AND P4, PT, R2, R4, PT ;  /* 0x000000040200720c */ /* 0x000fe20003f86270 */
[C---:B------:R-:W-:Y:S01]  /*97c0*/  VIADD R2, R0.reuse, 0x8 ;  /* 0x0000000800027836 */ /* 0x040fe20000000000 */
[----:B------:R-:W-:Y:S01]  /*97d0*/  ISETP.GE.AND P1, PT, R0, R6, PT ;  /* 0x000000060000720c */ /* 0x000fe20003f26270 */
[----:B-1----:R-:W-:Y:S04]  /*97e0*/  LDSM.16.M88.4 R8, [R216+0x1000] ;  /* 0x00100000d808783b */ /* 0x002fe80000000200 */
[----:B--2---:R-:W1:Y:S04]  /*97f0*/  LDSM.16.M88.4 R12, [R216] ;  /* 0x00000000d80c783b */ /* 0x004e680000000200 */
[----:B------:R-:W2:Y:S04]  /*9800*/  LDSM.16.M88.4 R36, [R224] ;  /* 0x00000000e024783b */ /* 0x000ea80000000200 */
[----:B------:R-:W0:Y:S01]  /*9810*/  LDGDEPBAR ;  /* 0x00000000000079af */ /* 0x000e220000000000 */
[-C--:B---3--:R-:W-:Y:S06]  /*9820*/  HMMA.16816.F32.BF16 R60, R20, R28.reuse, RZ ;  /* 0x0000001c143c723c */ /* 0x088fec00000418ff */
[C---:B----4-:R-:W-:Y:S06]  /*9830*/  HMMA.16816.F32.BF16 R56, R16.reuse, R28, RZ ;  /* 0x0000001c1038723c */ /* 0x050fec00000418ff */
[-C--:B------:R-:W-:Y:S06]  /*9840*/  HMMA.16816.F32.BF16 R52, R16, R30.reuse, RZ ;  /* 0x0000001e1034723c */ /* 0x080fec00000418ff */
[C---:B------:R-:W-:Y:S01]  /*9850*/  HMMA.16816.F32.BF16 R48, R20.reuse, R30, RZ ;  /* 0x0000001e1430723c */ /* 0x040fe200000418ff */
[----:B------:R-:W3:Y:S05]  /*9860*/  LDSM.16.M88.4 R28, [R212+0x2800] ;  /* 0x00280000d41c783b */ /* 0x000eea0000000200 */
[-C--:B------:R-:W-:Y:S06]  /*9870*/  HMMA.16816.F32.BF16 R44, R20, R32.reuse, RZ ;  /* 0x00000020142c723c */ /* 0x080fec00000418ff */
[----:B------:R-:W-:Y:S06]  /*9880*/  HMMA.16816.F32.BF16 R40, R16, R32, RZ ;  /* 0x000000201028723c */ /* 0x000fec00000418ff */
[-C--:B-1----:R-:W-:Y:S06]  /*9890*/  HMMA.16816.F32.BF16 R64, R12, R24.reuse, R60 ;  /* 0x000000180c40723c */ /* 0x082fec000004183c */
[C---:B------:R-:W-:Y:S06]  /*98a0*/  HMMA.16816.F32.BF16 R60, R8.reuse, R24, R56 ;  /* 0x00000018083c723c */ /* 0x040fec0000041838 */
[-C--:B------:R-:W-:Y:S06]  /*98b0*/  HMMA.16816.F32.BF16 R80, R8, R26.reuse, R52 ;  /* 0x0000001a0850723c */ /* 0x080fec0000041834 */
[C---:B------:R-:W-:Y:S01]  /*98c0*/  HMMA.16816.F32.BF16 R72, R12.reuse, R26, R48 ;  /* 0x0000001a0c48723c */ /* 0x040fe20000041830 */
[----:B------:R-:W1:Y:S05]  /*98d0*/  LDSM.16.M88.4 R24, [R223] ;  /* 0x00000000df18783b */ /* 0x000e6a0000000200 */
[----:B--2---:R-:W-:Y:S01]  /*98e0*/  HMMA.16816.F32.BF16 R84, R12, R36, R44 ;  /* 0x000000240c54723c */ /* 0x004fe2000004182c */
[----:B------:R-:W-:-:S02]  /*98f0*/  FSEL R125, R64, -INF , !P3 ;  /* 0xff800000407d7808 */ /* 0x000fc40005800000 */
[----:B------:R-:W-:Y:S02]  /*9900*/  FSEL R132, R65, -INF , !P2 ;  /* 0xff80000041847808 */ /* 0x000fe40005000000 */
[----:B------:R-:W-:Y:S01]  /*9910*/  FSEL R129, R66, -INF , !P1 ;  /* 0xff80000042817808 */ /* 0x000fe20004800000 */
[----:B------:R-:W-:Y:S01]  /*9920*/  HMMA.16816.F32.BF16 R100, R8, R36, R40 ;  /* 0x000000240864723c */ /* 0x000fe20000041828 */
[----:B------:R-:W-:Y:S02]  /*9930*/  FSEL R121, R60, -INF , !P5 ;  /* 0xff8000003c797808 */ /* 0x000fe40006800000 */
[----:B------:R-:W-:Y:S02]  /*9940*/  ISETP.GE.AND P5, PT, R0, R4, PT ;  /* 0x000000040000720c */ /* 0x000fe40003fa6270 */
[----:B------:R-:W-:Y:S01]  /*9950*/  FSEL R135, R67, -INF , !P0 ;  /* 0xff80000043877808 */ /* 0x000fe20004000000 */
[----:B---3--:R-:W-:Y:S01]  /*9960*/  HMMA.16816.F32.BF16 R56, R20, R28, RZ ;  /* 0x0000001c1438723c */ /* 0x008fe200000418ff */
[----:B------:R-:W-:-:S02]  /*9970*/  ISETP.GE.AND P0, PT, R2, R5, PT ;  /* 0x000000050200720c */ /* 0x000fc40003f06270 */
[C---:B------:R-:W-:Y:S02]  /*9980*/  ISETP.GE.AND P1, PT, R2.reuse, R3, PT ;  /* 0x000000030200720c */ /* 0x040fe40003f26270 */
[C---:B------:R-:W-:Y:S01]  /*9990*/  ISETP.GE.AND P2, PT, R2.reuse, R6, PT ;  /* 0x000000060200720c */ /* 0x040fe20003f46270 */
[C---:B------:R-:W-:Y:S01]  /*99a0*/  HMMA.16816.F32.BF16 R44, R16.reuse, R28, RZ ;  /* 0x0000001c102c723c */ /* 0x040fe200000418ff */
[----:B------:R-:W-:Y:S01]  /*99b0*/  ISETP.GE.AND P3, PT, R2, R4, PT ;  /* 0x000000040200720c */ /* 0x000fe20003f66270 */
[----:B------:R-:W-:Y:S01]  /*99c0*/  VIADD R2, R0, 0x10 ;  /* 0x0000001000027836 */ /* 0x000fe20000000000 */
[----:B------:R-:W-:Y:S02]  /*99d0*/  FSEL R122, R62, -INF , !P5 ;  /* 0xff8000003e7a7808 */ /* 0x000fe40006800000 */
[----:B------:R-:W-:Y:S01]  /*99e0*/  ISETP.GE.AND P5, PT, R7, R5, PT ;  /* 0x000000050700720c */ /* 0x000fe20003fa6270 */
[----:B------:R-:W-:Y:S01]  /*99f0*/  HMMA.16816.F32.BF16 R52, R16, R30, RZ ;  /* 0x0000001e1034723c */ /* 0x000fe200000418ff */
[----:B------:R-:W-:-:S02]  /*9a00*/  FSEL R120, R82, -INF , !P3 ;  /* 0xff80000052787808 */ /* 0x000fc40005800000 */
[----:B------:R-:W-:Y:S02]  /*9a10*/  FSEL R128, R72, -INF , !P1 ;  /* 0xff80000048807808 */ /* 0x000fe40004800000 */
[----:B------:R-:W-:Y:S01]  /*9a20*/  FSEL R131, R74, -INF , !P2 ;  /* 0xff8000004a837808 */ /* 0x000fe20005000000 */
[-C--:B------:R-:W-:Y:S01]  /*9a30*/  HMMA.16816.F32.BF16 R40, R16, R34.reuse, RZ ;  /* 0x000000221028723c */ /* 0x080fe200000418ff */
[----:B------:R-:W-:Y:S02]  /*9a40*/  FSEL R77, R81, -INF , !P5 ;  /* 0xff800000514d7808 */ /* 0x000fe40006800000 */
[----:B------:R-:W-:Y:S02]  /*9a50*/  FSEL R123, R61, -INF , !P6 ;  /* 0xff8000003d7b7808 */ /* 0x000fe40007000000 */
[----:B------:R-:W-:Y:S01]  /*9a60*/  FSEL R124, R63, -INF , !P4 ;  /* 0xff8000003f7c7808 */ /* 0x000fe20006000000 */
[----:B------:R-:W-:Y:S01]  /*9a70*/  HMMA.16816.F32.BF16 R48, R20, R34, RZ ;  /* 0x000000221430723c */ /* 0x000fe200000418ff */
[----:B------:R-:W2:Y:S01]  /*9a80*/  LDSM.16.M88.4 R32, [R212+0x2c00] ;  /* 0x002c0000d420783b */ /* 0x000ea20000000200 */
[----:B------:R-:W-:-:S02]  /*9a90*/  FSEL R78, R80, -INF , !P0 ;  /* 0xff800000504e7808 */ /* 0x000fc40004000000 */
[C---:B------:R-:W-:Y:S02]  /*9aa0*/  ISETP.GE.AND P3, PT, R2.reuse, R3, PT ;  /* 0x000000030200720c */ /* 0x040fe40003f66270 */
[----:B------:R-:W-:Y:S01]  /*9ab0*/  HMMA.16816.F32.BF16 R28, R20, R30, RZ ;  /* 0x0000001e141c723c */ /* 0x000fe200000418ff */
[C---:B------:R-:W-:Y:S02]  /*9ac0*/  ISETP.GE.AND P1, PT, R2.reuse, R6, PT ;  /* 0x000000060200720c */ /* 0x040fe40003f26270 */
[C---:B------:R-:W-:Y:S02]  /*9ad0*/  ISETP.GE.AND P2, PT, R2.reuse, R5, PT ;  /* 0x000000050200720c */ /* 0x040fe40003f46270 */
[----:B------:R-:W-:Y:S01]  /*9ae0*/  ISETP.GE.AND P5, PT, R2, R4, PT ;  /* 0x000000040200720c */ /* 0x000fe20003fa6270 */
[----:B-1----:R-:W-:Y:S01]  /*9af0*/  HMMA.16816.F32.BF16 R104, R12, R24, R56 ;  /* 0x000000180c68723c */ /* 0x002fe20000041838 */
[C---:B------:R-:W-:Y:S01]  /*9b00*/  ISETP.GE.AND P6, PT, R7.reuse, R3, PT ;  /* 0x000000030700720c */ /* 0x040fe20003fc6270 */
[----:B------:R-:W-:Y:S01]  /*9b10*/  VIADD R2, R0, 0x11 ;  /* 0x0000001100027836 */ /* 0x000fe20000000000 */
[----:B------:R-:W-:-:S02]  /*9b20*/  ISETP.GE.AND P4, PT, R7, R6, PT ;  /* 0x000000060700720c */ /* 0x000fc40003f86270 */
[----:B------:R-:W-:Y:S01]  /*9b30*/  ISETP.GE.AND P0, PT, R7, R4, PT ;  /* 0x000000040700720c */ /* 0x000fe20003f06270 */
[C---:B------:R-:W-:Y:S01]  /*9b40*/  HMMA.16816.F32.BF16 R112, R8.reuse, R24, R44 ;  /* 0x000000180870723c */ /* 0x040fe2000004182c */
[----:B------:R-:W-:Y:S01]  /*9b50*/  FSEL R126, R73, -INF , !P6 ;  /* 0xff800000497e7808 */ /* 0x000fe20007000000 */
[----:B------:R-:W-:Y:S01]  /*9b60*/  VIADD R7, R0, 0x19 ;  /* 0x0000001900077836 */ /* 0x000fe20000000000 */
[----:B------:R-:W-:Y:S02]  /*9b70*/  FSEL R79, R83, -INF , !P0 ;  /* 0xff800000534f7808 */ /* 0x000fe40004000000 */
[----:B------:R-:W-:Y:S01]  /*9b80*/  FSEL R130, R75, -INF , !P4 ;  /* 0xff8000004b827808 */ /* 0x000fe20006000000 */
[----:B------:R-:W-:Y:S01]  /*9b90*/  HMMA.16816.F32.BF16 R116, R8, R26, R52 ;  /* 0x0000001a0874723c */ /* 0x000fe20000041834 */
[----:B------:R-:W-:Y:S02]  /*9ba0*/  FSEL R139, R84, -INF , !P3 ;  /* 0xff800000548b7808 */ /* 0x000fe40005800000 */
[----:B------:R-:W-:-:S02]  /*9bb0*/  ISETP.GE.AND P4, PT, R2, R3, PT ;  /* 0x000000030200720c */ /* 0x000fc40003f86270 */
[C---:B------:R-:W-:Y:S01]  /*9bc0*/  ISETP.GE.AND P0, PT, R2.reuse, R6, PT ;  /* 0x000000060200720c */ /* 0x040fe20003f06270 */
[----:B------:R-:W-:Y:S01]  /*9bd0*/  HMMA.16816.F32.BF16 R108, R12, R26, R28 ;  /* 0x0000001a0c6c723c */ /* 0x000fe2000004181c */
[----:B------:R-:W1:Y:S01]  /*9be0*/  LDSM.16.M88.4 R24, [R222] ;  /* 0x00000000de18783b */ /* 0x000e620000000200 */
[C---:B------:R-:W-:Y:S02]  /*9bf0*/  ISETP.GE.AND P6, PT, R2.reuse, R5, PT ;  /* 0x000000050200720c */ /* 0x040fe40003fc6270 */
[----:B------:R-:W-:Y:S01]  /*9c00*/  ISETP.GE.AND P3, PT, R2, R4, PT ;  /* 0x000000040200720c */ /* 0x000fe20003f66270 */
[----:B------:R-:W3:Y:S01]  /*9c10*/  LDSM.16.M88.4 R28, [R212+0x3000] ;  /* 0x00300000d41c783b */ /* 0x000ee20000000200 */
[----:B------:R-:W-:Y:S01]  /*9c20*/  HMMA.16816.F32.BF16 R96, R8, R38, R40 ;  /* 0x000000260860723c */ /* 0x000fe20000041828 */
[----:B------:R-:W-:Y:S01]  /*9c30*/  VIADD R2, R0, 0x18 ;  /* 0x0000001800027836 */ /* 0x000fe20000000000 */
[----:B------:R-:W-:Y:S02]  /*9c40*/  FSEL R175, R85, -INF , !P4 ;  /* 0xff80000055af7808 */ /* 0x000fe40006000000 */
[----:B------:R-:W-:-:S02]  /*9c50*/  FSEL R178, R86, -INF , !P1 ;  /* 0xff80000056b27808 */ /* 0x000fc40004800000 */
[----:B------:R-:W-:Y:S01]  /*9c60*/  HMMA.16816.F32.BF16 R68, R12, R38, R48 ;  /* 0x000000260c44723c */ /* 0x000fe20000041830 */
[----:B------:R-:W-:Y:S02]  /*9c70*/  FSEL R179, R87, -INF , !P0 ;  /* 0xff80000057b37808 */ /* 0x000fe40004000000 */
[----:B------:R-:W-:Y:S02]  /*9c80*/  FSEL R134, R100, -INF , !P2 ;  /* 0xff80000064867808 */ /* 0x000fe40005000000 */
[C---:B------:R-:W-:Y:S01]  /*9c90*/  ISETP.GE.AND P0, PT, R2.reuse, R5, PT ;  /* 0x000000050200720c */ /* 0x040fe20003f06270 */
[----:B--2---:R-:W-:Y:S01]  /*9ca0*/  HMMA.16816.F32.BF16 R36, R16, R34, RZ ;  /* 0x000000221024723c */ /* 0x004fe200000418ff */
[C---:B------:R-:W-:Y:S02]  /*9cb0*/  ISETP.GE.AND P1, PT, R2.reuse, R3, PT ;  /* 0x000000030200720c */ /* 0x040fe40003f26270 */
[C---:B------:R-:W-:Y:S02]  /*9cc0*/  ISETP.GE.AND P4, PT, R2.reuse, R6, PT ;  /* 0x000000060200720c */ /* 0x040fe40003f86270 */
[----:B------:R-:W-:Y:S01]  /*9cd0*/  ISETP.GE.AND P2, PT, R2, R4, PT ;  /* 0x000000040200720c */ /* 0x000fe20003f46270 */
[----:B------:R-:W-:Y:S01]  /*9ce0*/  HMMA.16816.F32.BF16 R48, R20, R32, RZ ;  /* 0x000000201430723c */ /* 0x000fe200000418ff */
[----:B------:R-:W-:Y:S01]  /*9cf0*/  FSEL R133, R102, -INF , !P5 ;  /* 0xff80000066857808 */ /* 0x000fe20006800000 */
[----:B------:R-:W-:Y:S01]  /*9d00*/  VIADD R2, R0, 0x20 ;  /* 0x0000002000027836 */ /* 0x000fe20000000000 */
[----:B------:R-:W-:-:S02]  /*9d10*/  ISETP.GE.AND P5, PT, R7, R5, PT ;  /* 0x000000050700720c */ /* 0x000fc40003fa6270 */
[----:B------:R-:W-:Y:S01]  /*9d20*/  FSEL R100, R101, -INF , !P6 ;  /* 0xff80000065647808 */ /* 0x000fe20007000000 */
[----:B------:R-:W-:Y:S01]  /*9d30*/  HMMA.16816.F32.BF16 R40, R16, R32, RZ ;  /* 0x000000201028723c */ /* 0x000fe200000418ff */
[----:B------:R-:W-:Y:S01]  /*9d40*/  FSEL R98, R98, -INF , !P2 ;  /* 0xff80000062627808 */ /* 0x000fe20005000000 */
[----:B------:R-:W-:Y:S01]  /*9d50*/  IMAD.MOV.U32 R101, RZ, RZ, R209 ;  /* 0x000000ffff657224 */ /* 0x000fe200078e00d1 */
[----:B------:R-:W-:Y:S02]  /*9d60*/  FSEL R97, R97, -INF , !P5 ;  /* 0xff80000061617808 */ /* 0x000fe40006800000 */
[----:B------:R-:W-:Y:S01]  /*9d70*/  FSEL R172, R103, -INF , !P3 ;  /* 0xff80000067ac7808 */ /* 0x000fe20005800000 */
[----:B------:R-:W-:Y:S01]  /*9d80*/  HMMA.16816.F32.BF16 R44, R20, R34, RZ ;  /* 0x00000022142c723c */ /* 0x000fe200000418ff */
[----:B------:R-:W2:Y:S01]  /*9d90*/  LDSM.16.M88.4 R32, [R221] ;  /* 0x00000000dd20783b */ /* 0x000ea20000000200 */
[----:B------:R-:W-:Y:S02]  /*9da0*/  FSEL R174, R68, -INF , !P1 ;  /* 0xff80000044ae7808 */ /* 0x000fe40004800000 */
[----:B------:R-:W-:-:S02]  /*9db0*/  FSEL R176, R70, -INF , !P4 ;  /* 0xff80000046b07808 */ /* 0x000fc40006000000 */
[----:B-1----:R-:W-:Y:S01]  /*9dc0*/  HMMA.16816.F32.BF16 R92, R8, R26, R36 ;  /* 0x0000001a085c723c */ /* 0x002fe20000041824 */
[----:B------:R-:W-:Y:S02]  /*9dd0*/  FSEL R96, R96, -INF , !P0 ;  /* 0xff80000060607808 */ /* 0x000fe40004000000 */
[C---:B------:R-:W-:Y:S02]  /*9de0*/  ISETP.GE.AND P2, PT, R2.reuse, R3, PT ;  /* 0x000000030200720c */ /* 0x040fe40003f46270 */
[C---:B------:R-:W-:Y:S01]  /*9df0*/  ISETP.GE.AND P1, PT, R2.reuse, R6, PT ;  /* 0x000000060200720c */ /* 0x040fe20003f26270 */
[-C--:B------:R-:W-:Y:S01]  /*9e00*/  HMMA.16816.F32.BF16 R56, R12, R24.reuse, R48 ;  /* 0x000000180c38723c */ /* 0x080fe20000041830 */
[C---:B------:R-:W-:Y:S02]  /*9e10*/  ISETP.GE.AND P4, PT, R2.reuse, R5, PT ;  /* 0x000000050200720c */ /* 0x040fe40003f86270 */
[----:B------:R-:W-:Y:S01]  /*9e20*/  ISETP.GE.AND P5, PT, R2, R4, PT ;  /* 0x000000040200720c */ /* 0x000fe20003fa6270 */
[----:B------:R-:W-:Y:S01]  /*9e30*/  VIADD R2, R0, 0x21 ;  /* 0x0000002100027836 */ /* 0x000fe20000000000 */
[C---:B------:R-:W-:Y:S01]  /*9e40*/  ISETP.GE.AND P6, PT, R7.reuse, R3, PT ;  /* 0x000000030700720c */ /* 0x040fe20003fc6270 */
[----:B------:R-:W-:Y:S01]  /*9e50*/  HMMA.16816.F32.BF16 R52, R8, R24, R40 ;  /* 0x000000180834723c */ /* 0x000fe20000041828 */
[----:B------:R-:W-:-:S02]  /*9e60*/  ISETP.GE.AND P3, PT, R7, R6, PT ;  /* 0x000000060700720c */ /* 0x000fc40003f66270 */
[----:B------:R-:W-:Y:S01]  /*9e70*/  ISETP.GE.AND P0, PT, R7, R4, PT ;  /* 0x000000040700720c */ /* 0x000fe20003f06270 */
[----:B------:R-:W-:Y:S01]  /*9e80*/  VIADD R7, R0, 0x29 ;  /* 0x0000002900077836 */ /* 0x000fe20000000000 */
[----:B------:R-:W-:Y:S01]  /*9e90*/  FSEL R173, R69, -INF , !P6 ;  /* 0xff80000045ad7808 */ /* 0x000fe20007000000 */
[----:B------:R-:W-:Y:S01]  /*9ea0*/  HMMA.16816.F32.BF16 R88, R12, R26, R44 ;  /* 0x0000001a0c58723c */ /* 0x000fe2000004182c */
[----:B------:R-:W1:Y:S01]  /*9eb0*/  LDSM.16.M88.4 R24, [R212+0x3400] ;  /* 0x00340000d418783b */ /* 0x000e620000000200 */
[----:B------:R-:W-:Y:S02]  /*9ec0*/  FSEL R99, R99, -INF , !P0 ;  /* 0xff80000063637808 */ /* 0x000fe40004000000 */
[----:B------:R-:W-:Y:S02]  /*9ed0*/  FSEL R177, R71, -INF , !P3 ;  /* 0xff80000047b17808 */ /* 0x000fe40005800000 */
[----:B---3--:R-:W-:Y:S01]  /*9ee0*/  HMMA.16816.F32.BF16 R36, R16, R28, RZ ;  /* 0x0000001c1024723c */ /* 0x008fe200000418ff */
[----:B------:R-:W-:-:S02]  /*9ef0*/  FSEL R104, R104, -INF , !P2 ;  /* 0xff80000068687808 */ /* 0x000fc40005000000 */
[C---:B------:R-:W-:Y:S02]  /*9f00*/  ISETP.GE.AND P3, PT, R2.reuse, R3, PT ;  /* 0x000000030200720c */ /* 0x040fe40003f66270 */
[C---:B------:R-:W-:Y:S01]  /*9f10*/  ISETP.GE.AND P0, PT, R2.reuse, R6, PT ;  /* 0x000000060200720c */ /* 0x040fe20003f06270 */
[----:B------:R-:W-:Y:S01]  /*9f20*/  HMMA.16816.F32.BF16 R44, R20, R28, RZ ;  /* 0x0000001c142c723c */ /* 0x000fe200000418ff */
[C---:B------:R-:W-:Y:S02]  /*9f30*/  ISETP.GE.AND P6, PT, R2.reuse, R5, PT ;  /* 0x000000050200720c */ /* 0x040fe40003fc6270 */
[----:B------:R-:W-:Y:S01]  /*9f40*/  ISETP.GE.AND P2, PT, R2, R4, PT ;  /* 0x000000040200720c */ /* 0x000fe20003f46270 */
[----:B------:R-:W-:Y:S01]  /*9f50*/  VIADD R2, R0, 0x28 ;  /* 0x0000002800027836 */ /* 0x000fe20000000000 */
[----:B------:R-:W-:Y:S01]  /*9f60*/  FSEL R105, R105, -INF , !P3 ;  /* 0xff80000069697808 */ /* 0x000fe20005800000 */
[----:B------:R-:W-:Y:S01]  /*9f70*/  HMMA.16816.F32.BF16 R40, R16, R30, RZ ;  /* 0x0000001e1028723c */ /* 0x000fe200000418ff */
[----:B------:R-:W-:-:S02]  /*9f80*/  FSEL R182, R106, -INF , !P1 ;  /* 0xff8000006ab67808 */ /* 0x000fc40004800000 */
[----:B------:R-:W-:Y:S02]  /*9f90*/  FSEL R183, R107, -INF , !P0 ;  /* 0xff8000006bb77808 */ /* 0x000fe40004000000 */
[----:B------:R-:W-:Y:S01]  /*9fa0*/  FSEL R112, R112, -INF , !P4 ;  /* 0xff80000070707808 */ /* 0x000fe20006000000 */
[----:B------:R-:W-:Y:S01]  /*9fb0*/  HMMA.16816.F32.BF16 R28, R20, R30, RZ ;  /* 0x0000001e141c723c */ /* 0x000fe200000418ff */
[C---:B------:R-:W-:Y:S02]  /*9fc0*/  ISETP.GE.AND P0, PT, R2.reuse, R5, PT ;  /* 0x000000050200720c */ /* 0x040fe40003f06270 */
[C---:B------:R-:W-:Y:S02]  /*9fd0*/  ISETP.GE.AND P1, PT, R2.reuse, R3, PT ;  /* 0x000000030200720c */ /* 0x040fe40003f26270 */
[C---:B------:R-:W-:Y:S01]  /*9fe0*/  ISETP.GE.AND P3, PT, R2.reuse, R6, PT ;  /* 0x000000060200720c */ /* 0x040fe20003f66270 */
[----:B--2---:R-:W-:Y:S01]  /*9ff0*/  HMMA.16816.F32.BF16 R72, R8, R32, R36 ;  /* 0x000000200848723c */ /* 0x004fe20000041824 */
[----:B------:R-:W2:Y:S01]  /*a000*/  LDSM.16.M88.4 R36, [R220] ;  /* 0x00000000dc24783b */ /* 0x000ea20000000200 */
[----:B------:R-:W-:Y:S01]  /*a010*/  ISETP.GE.AND P4, PT, R2, R4, PT ;  /* 0x000000040200720c */ /* 0x000fe20003f86270 */
[----:B------:R-:W-:Y:S01]  /*a020*/  VIADD R2, R0, 0x30 ;  /* 0x0000003000027836 */ /* 0x000fe20000000000 */
[----:B------:R-:W-:-:S02]  /*a030*/  FSEL R114, R114, -INF , !P5 ;  /* 0xff80000072727808 */ /* 0x000fc40006800000 */
[----:B------:R-:W-:Y:S01]  /*a040*/  HMMA.16816.F32.BF16 R64, R12, R32, R44 ;  /* 0x000000200c40723c */ /* 0x000fe2000004182c */
[----:B------:R-:W-:Y:S02]  /*a050*/  ISETP.GE.AND P5, PT, R7, R5, PT ;  /* 0x000000050700720c */ /* 0x000fe40003fa6270 */
[----:B------:R-:W-:Y:S02]  /*a060*/  FSEL R118, R118, -INF , !P4 ;  /* 0xff80000076767808 */ /* 0x000fe40006000000 */
[----:B------:R-:W-:Y:S01]  /*a070*/  FSEL R108, R108, -INF , !P1 ;  /* 0xff8000006c6c7808 */ /* 0x000fe20004800000 */
[-C--:B------:R-:W-:Y:S01]  /*a080*/  HMMA.16816.F32.BF16 R84, R8, R34.reuse, R40 ;  /* 0x000000220854723c */ /* 0x080fe20000041828 */
[----:B------:R-:W-:Y:S02]  /*a090*/  FSEL R110, R110, -INF , !P3 ;  /* 0xff8000006e6e7808 */ /* 0x000fe40005800000 */
[----:B------:R-:W-:Y:S02]  /*a0a0*/  FSEL R117, R117, -INF , !P5 ;  /* 0xff80000075757808 */ /* 0x000fe40006800000 */
[----:B------:R-:W-:Y:S01]  /*a0b0*/  FSEL R113, R113, -INF , !P6 ;  /* 0xff80000071717808 */ /* 0x000fe20007000000 */
[----:B------:R-:W-:Y:S01]  /*a0c0*/  HMMA.16816.F32.BF16 R80, R12, R34, R28 ;  /* 0x000000220c50723c */ /* 0x000fe2000004181c */
[----:B------:R-:W3:Y:S01]  /*a0d0*/  LDSM.16.M88.4 R28, [R212+0x3800] ;  /* 0x00380000d41c783b */ /* 0x000ee20000000200 */
[----:B------:R-:W-:-:S02]  /*a0e0*/  FSEL R115, R115, -INF , !P2 ;  /* 0xff80000073737808 */ /* 0x000fc40005000000 */
[----:B------:R-:W-:Y:S02]  /*a0f0*/  FSEL R116, R116, -INF , !P0 ;  /* 0xff80000074747808 */ /* 0x000fe40004000000 */
[C---:B-1----:R-:W-:Y:S01]  /*a100*/  HMMA.16816.F32.BF16 R32, R20.reuse, R26, RZ ;  /* 0x0000001a1420723c */ /* 0x042fe200000418ff */
[C---:B------:R-:W-:Y:S02]  /*a110*/  ISETP.GE.AND P4, PT, R2.reuse, R3, PT ;  /* 0x000000030200720c */ /* 0x040fe40003f86270 */
[C---:B------:R-:W-:Y:S02]  /*a120*/  ISETP.GE.AND P1, PT, R2.reuse, R6, PT ;  /* 0x000000060200720c */ /* 0x040fe40003f26270 */
[C---:B------:R-:W-:Y:S01]  /*a130*/  ISETP.GE.AND P3, PT, R2.reuse, R5, PT ;  /* 0x000000050200720c */ /* 0x040fe20003f66270 */
[----:B------:R-:W-:Y:S01]  /*a140*/  HMMA.16816.F32.BF16 R48, R20, R24, RZ ;  /* 0x000000181430723c */ /* 0x000fe200000418ff */
[----:B------:R-:W-:Y:S01]  /*a150*/  ISETP.GE.AND P5, PT, R2, R4, PT ;  /* 0x000000040200720c */ /* 0x000fe20003fa6270 */
[----:B------:R-:W-:Y:S01]  /*a160*/  VIADD R2, R0, 0x31 ;  /* 0x0000003100027836 */ /* 0x000fe20000000000 */
[----:B------:R-:W-:-:S02]  /*a170*/  ISETP.GE.AND P6, PT, R7, R3, PT ;  /* 0x000000030700720c */ /* 0x000fc40003fc6270 */
[C---:B------:R-:W-:Y:S01]  /*a180*/  ISETP.GE.AND P2, PT, R7.reuse, R6, PT ;  /* 0x000000060700720c */ /* 0x040fe20003f46270 */
[C---:B------:R-:W-:Y:S01]  /*a190*/  HMMA.16816.F32.BF16 R40, R16.reuse, R24, RZ ;  /* 0x000000181028723c */ /* 0x040fe200000418ff */
[----:B------:R-:W-:Y:S01]  /*a1a0*/  ISETP.GE.AND P0, PT, R7, R4, PT ;  /* 0x000000040700720c */ /* 0x000fe20003f06270 */
[----:B------:R-:W-:Y:S01]  /*a1b0*/  VIADD R7, R0, 0x39 ;  /* 0x0000003900077836 */ /* 0x000fe20000000000 */
[----:B------:R-:W-:Y:S02]  /*a1c0*/  FSEL R109, R109, -INF , !P6 ;  /* 0xff8000006d6d7808 */ /* 0x000fe40007000000 */
[----:B------:R-:W-:Y:S01]  /*a1d0*/  FSEL R119, R119, -INF , !P0 ;  /* 0xff80000077777808 */ /* 0x000fe20004000000 */
[----:B------:R-:W-:Y:S01]  /*a1e0*/  HMMA.16816.F32.BF16 R44, R16, R26, RZ ;  /* 0x0000001a102c723c */ /* 0x000fe200000418ff */
[----:B------:R-:W-:Y:S01]  /*a1f0*/  FSEL R111, R111, -INF , !P2 ;  /* 0xff8000006f6f7808 */ /* 0x000fe20005000000 */
[----:B------:R-:W1:Y:S01]  /*a200*/  LDSM.16.M88.4 R24, [R212+0x3c00] ;  /* 0x003c0000d418783b */ /* 0x000e620000000200 */
[----:B------:R-:W-:-:S02]  /*a210*/  FSEL R181, R56, -INF , !P4 ;  /* 0xff80000038b57808 */ /* 0x000fc40006000000 */
[C---:B------:R-:W-:Y:S02]  /*a220*/  ISETP.GE.AND P2, PT, R2.reuse, R3, PT ;  /* 0x000000030200720c */ /* 0x040fe40003f46270 */
[C---:B------:R-:W-:Y:S02]  /*a230*/  ISETP.GE.AND P0, PT, R2.reuse, R6, PT ;  /* 0x000000060200720c */ /* 0x040fe40003f06270 */
[C---:B------:R-:W-:Y:S02]  /*a240*/  ISETP.GE.AND P6, PT, R2.reuse, R5, PT ;  /* 0x000000050200720c */ /* 0x040fe40003fc6270 */
[----:B------:R-:W-:Y:S01]  /*a250*/  ISETP.GE.AND P4, PT, R2, R4, PT ;  /* 0x000000040200720c */ /* 0x000fe20003f86270 */
[----:B------:R-:W-:Y:S01]  /*a260*/  VIADD R2, R0, 0x38 ;  /* 0x0000003800027836 */ /* 0x000fe20000000000 */
[----:B------:R-:W-:Y:S01]  /*a270*/  FSEL R185, R57, -INF , !P2 ;  /* 0xff80000039b97808 */ /* 0x000fe20005000000 */
[----:B--2---:R-:W-:Y:S01]  /*a280*/  HMMA.16816.F32.BF16 R68, R12, R36, R48 ;  /* 0x000000240c44723c */ /* 0x004fe20000041830 */
[----:B------:R-:W-:-:S02]  /*a290*/  FSEL R186, R58, -INF , !P1 ;  /* 0xff8000003aba7808 */ /* 0x000fc40004800000 */
[----:B------:R-:W-:Y:S02]  /*a2a0*/  FSEL R187, R59, -INF , !P0 ;  /* 0xff8000003bbb7808 */ /* 0x000fe40004000000 */
[----:B------:R-:W-:Y:S01]  /*a2b0*/  FSEL R107, R52, -INF , !P3 ;  /* 0xff800000346b7808 */ /* 0x000fe20005800000 */
[----:B------:R-:W-:Y:S01]  /*a2c0*/  HMMA.16816.F32.BF16 R60, R8, R36, R40 ;  /* 0x00000024083c723c */ /* 0x000fe20000041828 */
[C---:B------:R-:W-:Y:S01]  /*a2d0*/  ISETP.GE.AND P0, PT, R2.reuse, R5, PT ;  /* 0x000000050200720c */ /* 0x040fe20003f06270 */
[----:B------:R-:W-:Y:S01]  /*a2e0*/  LDSM.16.M88.4 R40, [R218] ;  /* 0x00000000da28783b */ /* 0x000fe20000000200 */
[C---:B------:R-:W-:Y:S02]  /*a2f0*/  ISETP.GE.AND P2, PT, R2.reuse, R3, PT ;  /* 0x000000030200720c */ /* 0x040fe40003f46270 */
[C---:B------:R-:W-:Y:S01]  /*a300*/  ISETP.GE.AND P1, PT, R2.reuse, R6, PT ;  /* 0x000000060200720c */ /* 0x040fe20003f26270 */
[----:B---3--:R-:W-:Y:S01]  /*a310*/  HMMA.16816.F32.BF16 R56, R16, R30, RZ ;  /* 0x0000001e1038723c */ /* 0x008fe200000418ff */
[----:B------:R-:W-:Y:S01]  /*a320*/  ISETP.GE.AND P3, PT, R2, R4, PT ;  /* 0x000000040200720c */ /* 0x000fe20003f66270 */
[----:B------:R-:W-:Y:S01]  /*a330*/  VIADD R2, R0, 0x40 ;  /* 0x0000004000027836 */ /* 0x000fe20000000000 */
[----:B------:R-:W-:-:S02]  /*a340*/  FSEL R106, R53, -INF , !P6 ;  /* 0xff800000356a7808 */ /* 0x000fc40007000000 */
[----:B------:R-:W-:Y:S02]  /*a350*/  FSEL R180, R54, -INF , !P5 ;  /* 0xff80000036b47808 */ /* 0x000fe40006800000 */
[----:B------:R-:W-:Y:S02]  /*a360*/  FSEL R184, R55, -INF , !P4 ;  /* 0xff80000037b87808 */ /* 0x000fe40006000000 */
[----:B------:R-:W-:Y:S01]  /*a370*/  ISETP.GE.AND P5, PT, R7, R5, PT ;  /* 0x000000050700720c */ /* 0x000fe20003fa6270 */
[----:B------:R-:W-:Y:S01]  /*a380*/  HMMA.16816.F32.BF16 R52, R12, R38, R32 ;  /* 0x000000260c34723c */ /* 0x000fe20000041820 */
[----:B------:R-:W2:Y:S01]  /*a390*/  LDSM.16.M88.4 R32, [R219] ;  /* 0x00000000db20783b */ /* 0x000ea20000000200 */
[----:B------:R-:W-:Y:S01]  /*a3a0*/  FSEL R94, R94, -INF , !P3 ;  /* 0xff8000005e5e7808 */ /* 0x000fe20005800000 */
[----:B------:R-:W-:-:S04]  /*a3b0*/  DEPBAR.LE SB0, 0x0 ;  /* 0x000080000000791a */ /* 0x000fc80000000000 */
[----:B------:R-:W-:Y:S01]  /*a3c0*/  FSEL R88, R88, -INF , !P2 ;  /* 0xff80000058587808 */ /* 0x000fe20005000000 */
[----:B-1----:R-:W-:Y:S01]  /*a3d0*/  HMMA.16816.F32.BF16 R48, R16, R24, RZ ;  /* 0x000000181030723c */ /* 0x002fe200000418ff */
[----:B------:R-:W-:Y:S02]  /*a3e0*/  FSEL R90, R90, -INF , !P1 ;  /* 0xff8000005a5a7808 */ /* 0x000fe40004800000 */
[----:B------:R-:W-:Y:S02]  /*a3f0*/  FSEL R93, R93, -INF , !P5 ;  /* 0xff8000005d5d7808 */ /* 0x000fe40006800000 */
[----:B------:R-:W-:Y:S02]  /*a400*/  FSEL R92, R92, -INF , !P0 ;  /* 0xff8000005c5c7808 */ /* 0x000fe40004000000 */
[C---:B------:R-:W-:Y:S02]  /*a410*/  ISETP.GE.AND P3, PT, R2.reuse, R3, PT ;  /* 0x000000030200720c */ /* 0x040fe40003f66270 */
[----:B------:R-:W-:-:S02]  /*a420*/  ISETP.GE.AND P2, PT, R2, R6, PT ;  /* 0x000000060200720c */ /* 0x000fc40003f46270 */
[C---:B------:R-:W-:Y:S02]  /*a430*/  ISETP.GE.AND P1, PT, R2.reuse, R5, PT ;  /* 0x000000050200720c */ /* 0x040fe40003f26270 */
[----:B------:R-:W-:Y:S01]  /*a440*/  ISETP.GE.AND P5, PT, R2, R4, PT ;  /* 0x000000040200720c */ /* 0x000fe20003fa6270 */
[----:B------:R-:W-:Y:S01]  /*a450*/  VIADD R2, R0, 0x41 ;  /* 0x0000004100027836 */ /* 0x000fe20000000000 */
[C---:B------:R-:W-:Y:S02]  /*a460*/  ISETP.GE.AND P4, PT, R7.reuse, R6, PT ;  /* 0x000000060700720c */ /* 0x040fe40003f86270 */
[----:B------:R-:W-:Y:S02]  /*a470*/  ISETP.GE.AND P0, PT, R7, R4, PT ;  /* 0x000000040700720c */ /* 0x000fe40003f06270 */
[----:B------:R-:W-:Y:S02]  /*a480*/  FSEL R91, R91, -INF , !P4 ;  /* 0xff8000005b5b7808 */ /* 0x000fe40006000000 */
[----:B------:R-:W-:-:S02]  /*a490*/  FSEL R95, R95, -INF , !P0 ;  /* 0xff8000005f5f7808 */ /* 0x000fc40004000000 */
[CC--:B------:R-:W-:Y:S02]  /*a4a0*/  ISETP.GE.AND P4, PT, R2.reuse, R3.reuse, PT ;  /* 0x000000030200720c */ /* 0x0c0fe40003f86270 */
[----:B------:R-:W-:Y:S02]  /*a4b0*/  ISETP.GE.AND P0, PT, R2, R6, PT ;  /* 0x000000060200720c */ /* 0x000fe40003f06270 */
[----:B------:R-:W-:Y:S02]  /*a4c0*/  FSEL R203, R64, -INF , !P3 ;  /* 0xff80000040cb7808 */ /* 0x000fe40005800000 */
[----:B------:R-:W-:Y:S02]  /*a4d0*/  FSEL R204, R65, -INF , !P4 ;  /* 0xff80000041cc7808 */ /* 0x000fe40006000000 */
[----:B------:R-:W-:Y:S02]  /*a4e0*/  FSEL R206, R66, -INF , !P2 ;  /* 0xff80000042ce7808 */ /* 0x000fe40005000000 */
[----:B------:R-:W-:Y:S01]  /*a4f0*/  FSEL R208, R67, -INF , !P0 ;  /* 0xff80000043d07808 */ /* 0x000fe20004000000 */
[----:B--2---:R-:W-:Y:S01]  /*a500*/  HMMA.16816.F32.BF16 R56, R8, R34, R56 ;  /* 0x000000220838723c */ /* 0x004fe20000041838 */
[----:B------:R-:W-:Y:S01]  /*a510*/  BAR.SYNC.DEFER_BLOCKING 0x0 ;  /* 0x0000000000007b1d */ /* 0x000fe20000010000 */
[----:B------:R-:W-:Y:S01]  /*a520*/  ISETP.GE.AND P6, PT, R7, R3, PT ;  /* 0x000000030700720c */ /* 0x000fe20003fc6270 */
[----:B------:R-:W-:Y:S01]  /*a530*/  VIADD R7, R0, 0x49 ;  /* 0x0000004900077836 */ /* 0x000fe20000000000 */
[----:B------:R-:W-:-:S02]  /*a540*/  ISETP.GE.AND P3, PT, R2, R4, PT ;  /* 0x000000040200720c */ /* 0x000fc40003f66270 */
[----:B------:R-:W-:Y:S01]  /*a550*/  HMMA.16816.F32.BF16 R64, R8, R38, R44 ;  /* 0x000000260840723c */ /* 0x000fe2000004182c */
[----:B------:R-:W-:Y:S02]  /*a560*/  FSEL R89, R89, -INF , !P6 ;  /* 0xff80000059597808 */ /* 0x000fe40007000000 */
[-C--:B------:R-:W-:Y:S01]  /*a570*/  ISETP.GE.AND P6, PT, R2, R5.reuse, PT ;  /* 0x000000050200720c */ /* 0x080fe20003fc6270 */
[----:B------:R-:W-:Y:S01]  /*a580*/  VIADD R2, R0, 0x48 ;  /* 0x0000004800027836 */ /* 0x000fe20000000000 */
[----:B------:R-:W-:Y:S01]  /*a590*/  FSEL R190, R72, -INF , !P1 ;  /* 0xff80000048be7808 */ /* 0x000fe20004800000 */
[C---:B------:R-:W-:Y:S01]  /*a5a0*/  HMMA.16816.F32.BF16 R36, R16.reuse, R28, RZ ;  /* 0x0000001c1024723c */ /* 0x040fe200000418ff */
[----:B------:R-:W-:Y:S02]  /*a5b0*/  FSEL R193, R74, -INF , !P5 ;  /* 0xff8000004ac17808 */ /* 0x000fe40006800000 */
[C---:B------:R-:W-:Y:S02]  /*a5c0*/  ISETP.GE.AND P0, PT, R2.reuse, R5, PT ;  /* 0x000000050200720c */ /* 0x040fe40003f06270 */
[C---:B------:R-:W-:Y:S01]  /*a5d0*/  ISETP.GE.AND P2, PT, R2.reuse, R3, PT ;  /* 0x000000030200720c */ /* 0x040fe20003f46270 */
[----:B------:R-:W-:Y:S01]  /*a5e0*/  HMMA.16816.F32.BF16 R44, R16, R26, RZ ;  /* 0x0000001a102c723c */ /* 0x000fe200000418ff */
[----:B------:R-:W-:-:S02]  /*a5f0*/  ISETP.GE.AND P4, PT, R2, R6, PT ;  /* 0x000000060200720c */ /* 0x000fc40003f86270 */
[----:B------:R-:W-:Y:S01]  /*a600*/  ISETP.GE.AND P1, PT, R2, R4, PT ;  /* 0x000000040200720c */ /* 0x000fe20003f26270 */
[----:B------:R-:W-:Y:S01]  /*a610*/  VIADD R2, R0, 0x50 ;  /* 0x0000005000027836 */ /* 0x000fe20000000000 */
[----:B------:R-:W-:Y:S02]  /*a620*/  ISETP.GE.AND P5, PT, R7, R5, PT ;  /* 0x000000050700720c */ /* 0x000fe40003fa6270 */
[----:B------:R-:W-:Y:S02]  /*a630*/  FSEL R202, R80, -INF , !P2 ;  /* 0xff80000050ca7808 */ /* 0x000fe40005000000 */
[----:B------:R-:W-:Y:S02]  /*a640*/  FSEL R191, R86, -INF , !P1 ;  /* 0xff80000056bf7808 */ /* 0x000fe40004800000 */
[----:B------:R-:W-:Y:S02]  /*a650*/  FSEL R82, R82, -INF , !P4 ;  /* 0xff80000052527808 */ /* 0x000fe40006000000 */
[----:B------:R-:W-:-:S02]  /*a660*/  FSEL R80, R85, -INF , !P5 ;  /* 0xff80000055507808 */ /* 0x000fc40006800000 */
[----:B------:R-:W-:Y:S02]  /*a670*/  FSEL R188, R73, -INF , !P6 ;  /* 0xff80000049bc7808 */ /* 0x000fe40007000000 */
[----:B------:R-:W-:Y:S01]  /*a680*/  FSEL R196, R75, -INF , !P3 ;  /* 0xff8000004bc47808 */ /* 0x000fe20005800000 */
[----:B------:R-:W-:Y:S01]  /*a690*/  HMMA.16816.F32.BF16 R16, R8, R32, R36 ;  /* 0x000000200810723c */ /* 0x000fe20000041824 */
[----:B------:R-:W-:Y:S02]  /*a6a0*/  FSEL R189, R84, -INF , !P0 ;  /* 0xff80000054bd7808 */ /* 0x000fe40004000000 */
[C---:B------:R-:W-:Y:S02]  /*a6b0*/  ISETP.GE.AND P1, PT, R2.reuse, R3, PT ;  /* 0x000000030200720c */ /* 0x040fe40003f26270 */
[C---:B------:R-:W-:Y:S01]  /*a6c0*/  ISETP.GE.AND P2, PT, R2.reuse, R6, PT ;  /* 0x000000060200720c */ /* 0x040fe20003f46270 */
[----:B------:R-:W-:Y:S01]  /*a6d0*/  HMMA.16816.F32.BF16 R72, R20, R28, RZ ;  /* 0x0000001c1448723c */ /* 0x000fe200000418ff */
[----:B------:R-:W-:-:S02]  /*a6e0*/  ISETP.GE.AND P4, PT, R2, R5, PT ;  /* 0x000000050200720c */ /* 0x000fc40003f86270 */
[----:B------:R-:W-:Y:S01]  /*a6f0*/  ISETP.GE.AND P5, PT, R2, R4, PT ;  /* 0x000000040200720c */ /* 0x000fe20003fa6270 */
[C---:B------:R-:W-:Y:S01]  /*a700*/  VIADD R2, R0.reuse, 0x51 ;  /* 0x0000005100027836 */ /* 0x040fe20000000000 */
[C---:B------:R-:W-:Y:S01]  /*a710*/  ISETP.GE.AND P6, PT, R7.reuse, R3, PT ;  /* 0x000000030700720c */ /* 0x040fe20003fc6270 */
[----:B------:R-:W-:Y:S01]  /*a720*/  HMMA.16816.F32.BF16 R44, R8, R42, R44 ;  /* 0x0000002a082c723c */ /* 0x000fe2000004182c */
[C---:B------:R-:W-:Y:S02]  /*a730*/  ISETP.GE.AND P3, PT, R7.reuse, R6, PT ;  /* 0x000000060700720c */ /* 0x040fe40003f66270 */
[----:B------:R-:W-:Y:S01]  /*a740*/  ISETP.GE.AND P0, PT, R7, R4, PT ;  /* 0x000000040700720c */ /* 0x000fe20003f06270 */
[----:B------:R-:W-:Y:S01]  /*a750*/  VIADD R7, R0, 0x59 ;  /* 0x0000005900077836 */ /* 0x000fe20000000000 */
[----:B------:R-:W-:Y:S02]  /*a760*/  FSEL R81, R81, -INF , !P6 ;  /* 0xff80000051517808 */ /* 0x000fe40007000000 */
[----:B------:R-:W-:-:S02]  /*a770*/  FSEL R87, R87, -INF , !P0 ;  /* 0xff80000057577808 */ /* 0x000fc40004000000 */
[----:B------:R-:W-:Y:S02]  /*a780*/  FSEL R83, R83, -INF , !P3 ;  /* 0xff80000053537808 */ /* 0x000fe40005800000 */
[----:B------:R-:W-:Y:S02]  /*a790*/  FSEL R211, R68, -INF , !P1 ;  /* 0xff80000044d37808 */ /* 0x000fe40004800000 */
[C---:B------:R-:W-:Y:S02]  /*a7a0*/  ISETP.GE.AND P3, PT, R2.reuse, R3, PT ;  /* 0x000000030200720c */ /* 0x040fe40003f66270 */
[C---:B------:R-:W-:Y:S02]  /*a7b0*/  ISETP.GE.AND P0, PT, R2.reuse, R6, PT ;  /* 0x000000060200720c */ /* 0x040fe40003f06270 */
[C---:B------:R-:W-:Y:S01]  /*a7c0*/  ISETP.GE.AND P6, PT, R2.reuse, R5, PT ;  /* 0x000000050200720c */ /* 0x040fe20003fc6270 */
[----:B------:R-:W-:Y:S01]  /*a7d0*/  HMMA.16816.F32.BF16 R36, R12, R32, R72 ;  /* 0x000000200c24723c */ /* 0x000fe20000041848 */
[----:B------:R-:W-:Y:S01]  /*a7e0*/  ISETP.GE.AND P1, PT, R2, R4, PT ;  /* 0x000000040200720c */ /* 0x000fe20003f26270 */
[----:B------:R-:W-:Y:S01]  /*a7f0*/  VIADD R2, R0, 0x58 ;  /* 0x0000005800027836 */ /* 0x000fe20000000000 */
[----:B------:R-:W-:-:S02]  /*a800*/  FSEL R226, R69, -INF , !P3 ;  /* 0xff80000045e27808 */ /* 0x000fc40005800000 */
[----:B------:R-:W-:Y:S02]  /*a810*/  FSEL R231, R70, -INF , !P2 ;  /* 0xff80000046e77808 */ /* 0x000fe40005000000 */
[----:B------:R-:W-:Y:S01]  /*a820*/  FSEL R232, R71, -INF , !P0 ;  /* 0xff80000047e87808 */ /* 0x000fe20004000000 */
[----:B------:R-:W-:Y:S01]  /*a830*/  IMAD.WIDE.U32 R72, R230, -0x2daee0ad, RZ ;  /* 0xd2511f53e6487825 */ /* 0x000fe200078e00ff */
[----:B------:R-:W-:Y:S01]  /*a840*/  FSEL R243, R60, -INF , !P4 ;  /* 0xff8000003cf37808 */ /* 0x000fe20006000000 */
[C---:B------:R-:W-:Y:S01]  /*a850*/  HMMA.16816.F32.BF16 R68, R20.reuse, R30, RZ ;  /* 0x0000001e1444723c */ /* 0x040fe200000418ff */
[C---:B------:R-:W-:Y:S02]  /*a860*/  ISETP.GE.AND P2, PT, R2.reuse, R5, PT ;  /* 0x000000050200720c */ /* 0x040fe40003f46270 */
[C---:B------:R-:W-:Y:S02]  /*a870*/  ISETP.GE.AND P3, PT, R2.reuse, R3, PT ;  /* 0x000000030200720c */ /* 0x040fe40003f66270 */
[C---:B------:R-:W-:Y:S01]  /*a880*/  ISETP.GE.AND P0, PT, R2.reuse, R6, PT ;  /* 0x000000060200720c */ /* 0x040fe20003f06270 */
[----:B------:R-:W-:Y:S01]  /*a890*/  HMMA.16816.F32.BF16 R28, R20, R24, RZ ;  /* 0x00000018141c723c */ /* 0x000fe200000418ff */
[----:B------:R-:W-:Y:S01]  /*a8a0*/  ISETP.GE.AND P4, PT, R2, R4, PT ;  /* 0x000000040200720c */ /* 0x000fe20003f86270 */
[----:B------:R-:W-:Y:S01]  /*a8b0*/  VIADD R2, R0, 0x60 ;  /* 0x0000006000027836 */ /* 0x000fe20000000000 */
[----:B------:R-:W-:-:S02]  /*a8c0*/  FSEL R198, R63, -INF , !P1 ;  /* 0xff8000003fc67808 */ /* 0x000fc40004800000 */
[----:B------:R-:W-:Y:S01]  /*a8d0*/  ISETP.GE.AND P1, PT, R7, R5, PT ;  /* 0x000000050700720c */ /* 0x000fe20003f26270 */
[----:B------:R-:W-:Y:S01]  /*a8e0*/  HMMA.16816.F32.BF16 R24, R20, R26, RZ ;  /* 0x0000001a1418723c */ /* 0x000fe200000418ff */
[----:B------:R-:W-:Y:S02]  /*a8f0*/  FSEL R252, R66, -INF , !P4 ;  /* 0xff80000042fc7808 */ /* 0x000fe40006000000 */
[----:B------:R-:W-:Y:S02]  /*a900*/  FSEL R210, R52, -INF , !P3 ;  /* 0xff80000034d27808 */ /* 0x000fe40005800000 */
[----:B------:R-:W-:Y:S01]  /*a910*/  FSEL R228, R54, -INF , !P0 ;  /* 0xff80000036e47808 */ /* 0x000fe20004000000 */
[----:B------:R-:W-:Y:S01]  /*a920*/  HMMA.16816.F32.BF16 R20, R8, R40, R48 ;  /* 0x000000280814723c */ /* 0x000fe20000041830 */
[----:B------:R-:W-:Y:S02]  /*a930*/  FSEL R240, R65, -INF , !P1 ;  /* 0xff80000041f07808 */ /* 0x000fe40004800000 */
[----:B------:R-:W-:-:S02]  /*a940*/  FSEL R245, R61, -INF , !P6 ;  /* 0xff8000003df57808 */ /* 0x000fc40007000000 */
[----:B------:R-:W-:Y:S01]  /*a950*/  FSEL R250, R62, -INF , !P5 ;  /* 0xff8000003efa7808 */ /* 0x000fe20006800000 */
[C---:B------:R-:W-:Y:S01]  /*a960*/  HMMA.16816.F32.BF16 R32, R12.reuse, R34, R68 ;  /* 0x000000220c20723c */ /* 0x040fe20000041844 */
[----:B------:R-:W-:Y:S02]  /*a970*/  FSEL R246, R64, -INF , !P2 ;  /* 0xff80000040f67808 */ /* 0x000fe40005000000 */
[C---:B------:R-:W-:Y:S02]  /*a980*/  ISETP.GE.AND P4, PT, R2.reuse, R3, PT ;  /* 0x000000030200720c */ /* 0x040fe40003f86270 */
[C---:B------:R-:W-:Y:S01]  /*a990*/  ISETP.GE.AND P3, PT, R2.reuse, R6, PT ;  /* 0x000000060200720c */ /* 0x040fe20003f66270 */
[----:B------:R-:W-:Y:S01]  /*a9a0*/  HMMA.16816.F32.BF16 R28, R12, R40, R28 ;  /* 0x000000280c1c723c */ /* 0x000fe2000004181c */
[C---:B------:R-:W-:Y:S02]  /*a9b0*/  ISETP.GE.AND P0, PT, R2.reuse, R5, PT ;  /* 0x000000050200720c */ /* 0x040fe40003f06270 */
[----:B------:R-:W-:Y:S01]  /*a9c0*/  ISETP.GE.AND P1, PT, R2, R4, PT ;  /* 0x000000040200720c */ /* 0x000fe20003f26270 */
[----:B------:R-:W-:Y:S01]  /*a9d0*/  VIADD R2, R0, 0x61 ;  /* 0x0000006100027836 */ /* 0x000fe20000000000 */
[----:B------:R-:W-:-:S02]  /*a9e0*/  ISETP.GE.AND P6, PT, R7, R3, PT ;  /* 0x000000030700720c */ /* 0x000fc40003fc6270 */
[C---:B------:R-:W-:Y:S02]  /*a9f0*/  ISETP.GE.AND P5, PT, R7.reuse, R6, PT ;  /* 0x000000060700720c */ /* 0x040fe40003fa6270 */
[----:B------:R-:W-:Y:S02]  /*aa00*/  ISETP.GE.AND P2, PT, R7, R4, PT ;  /* 0x000000040700720c */ /* 0x000fe40003f46270 */
[----:B------:R-:W-:Y:S02]  /*aa10*/  FSEL R209, R53, -INF , !P6 ;  /* 0xff80000035d17808 */ /* 0x000fe40007000000 */
[----:B------:R-:W-:Y:S01]  /*aa20*/  FSEL R251, R67, -INF , !P2 ;  /* 0xff80000043fb7808 */ /* 0x000fe20005000000 */
[----:B------:R-:W-:Y:S01]  /*aa30*/  IMAD.WIDE.U32 R66, R200, -0x326172a9, RZ ;  /* 0xcd9e8d57c8427825 */ /* 0x000fe200078e00ff */
[----:B------:R-:W-:Y:S02]  /*aa40*/  FSEL R227, R55, -INF , !P5 ;  /* 0xff80000037e37808 */ /* 0x000fe40006800000 */
[----:B------:R-:W-:Y:S01]  /*aa50*/  FSEL R239, R16, -INF , !P0 ;  /* 0xff80000010ef7808 */ /* 0x000fe20004000000 */
[----:B------:R-:W-:Y:S01]  /*aa60*/  VIADD R16, R0, 0x68 ;  /* 0x0000006800107836 */ /* 0x000fe20000000000 */
[C---:B------:R-:W-:Y:S01]  /*aa70*/  ISETP.GE.AND P6, PT, R2.reuse, R3, PT ;  /* 0x000000030200720c */ /* 0x040fe20003fc6270 */
[----:B------:R-:W-:Y:S01]  /*aa80*/  HMMA.16816.F32.BF16 R52, R12, R42, R24 ;  /* 0x0000002a0c34723c */ /* 0x000fe20000041818 */
[----:B------:R-:W-:-:S02]  /*aa90*/  ISETP.GE.AND P2, PT, R2, R6, PT ;  /* 0x000000060200720c */ /* 0x000fc40003f46270 */
[C---:B------:R-:W-:Y:S02]  /*aaa0*/  ISETP.GE.AND P5, PT, R2.reuse, R5, PT ;  /* 0x000000050200720c */ /* 0x040fe40003fa6270 */
[----:B------:R-:W-:Y:S02]  /*aab0*/  ISETP.GE.AND P0, PT, R2, R4, PT ;  /* 0x000000040200720c */ /* 0x000fe40003f06270 */
[----:B------:R-:W-:Y:S02]  /*aac0*/  FMNMX.FTZ R2, R136, R121, !PT ;  /* 0x0000007988027209 */ /* 0x000fe40007810000 */
[----:B------:R-:W-:Y:S02]  /*aad0*/  FMNMX.FTZ R7, R76, R122, !PT ;  /* 0x0000007a4c077209 */ /* 0x000fe40007810000 */
[----:B------:R-:W-:Y:S01]  /*aae0*/  FMNMX.FTZ R9, R123, R2, !PT ;  /* 0x000000027b097209 */ /* 0x000fe20007810000 */
[----:B------:R-:W-:Y:S01]  /*aaf0*/  VIADD R2, R0, 0x70 ;  /* 0x0000007000027836 */ /* 0x000fe20000000000 */
[----:B------:R-:W-:Y:S01]  /*ab00*/  FMNMX.FTZ R8, R124, R7, !PT ;  /* 0x000000077c087209 */ /* 0x000fe20007810000 */
[----:B------:R-:W-:Y:S01]  /*ab10*/  VIADD R7, R0, 0x71 ;  /* 0x0000007100077836 */ /* 0x000fe20000000000 */
        /* <DEDUP_REMOVED lines=11> */
[----:B------:R-:W-:Y:S01]  /*abd0*/  FSEL R195, R18, -INF , !P1 ;  /* 0xff80000012c37808 */ /* 0x000fe20004800000 */
[----:B------:R-:W-:Y:S01]  /*abe0*/  VIADD R18, R0, 0x69 ;  /* 0x0000006900127836 */ /* 0x000fe20000000000 */
[----:B------:R-:W-:-:S02]  /*abf0*/  FSEL R194, R19, -INF , !P0 ;  /* 0xff80000013c27808 */ /* 0x000fc40004000000 */
[----:B------:R-:W-:Y:S01]  /*ac00*/  FMNMX.FTZ R8, R99, R10, !PT ;  /* 0x0000000a63087209 */ /* 0x000fe20007810000 */
[----:B------:R1:W-:Y:S01]  /*ac10*/  STL [R1+0x8], R195 ;  /* 0x000008c301007387 */ /* 0x0003e20000100800 */
[C---:B------:R-:W-:Y:S02]  /*ac20*/  ISETP.GE.AND P0, PT, R2.reuse, R5, PT ;  /* 0x000000050200720c */ /* 0x040fe40003f06270 */
[----:B------:R-:W-:Y:S01]  /*ac30*/  ISETP.GE.AND P1, PT, R2, R4, PT ;  /* 0x000000040200720c */ /* 0x000fe20003f26270 */
[----:B------:R1:W-:Y:S01]  /*ac40*/  STL [R1+0x4], R194 ;  /* 0x000004c201007387 */ /* 0x0003e20000100800 */
[----:B------:R-:W-:Y:S02]  /*ac50*/  FMNMX.FTZ R9, R112, R9, !PT ;  /* 0x0000000970097209 */ /* 0x000fe40007810000 */
[----:B------:R-:W-:Y:S01]  /*ac60*/  FSEL R233, R17, -INF , !P5 ;  /* 0xff80000011e97808 */ /* 0x000fe20006800000 */
[----:B------:R-:W-:Y:S01]  /*ac70*/  VIADD R17, R0, 0x78 ;  /* 0x0000007800117836 */ /* 0x000fe20000000000 */
[----:B------:R-:W-:Y:S01]  /*ac80*/  FMNMX.FTZ R8, R114, R8, !PT ;  /* 0x0000000872087209 */ /* 0x000fe20007810000 */
[----:B------:R-:W-:Y:S01]  /*ac90*/  VIADD R0, R0, 0x79 ;  /* 0x0000007900007836 */ /* 0x000fe20000000000 */
[----:B------:R-:W-:-:S02]  /*aca0*/  FSEL R249, R20, -INF , !P0 ;  /* 0xff80000014f97808 */ /* 0x000fc40004000000 */
[----:B------:R-:W-:Y:S02]  /*acb0*/  FSEL R197, R22, -INF , !P1 ;  /* 0xff80000016c57808 */ /* 0x000fe40004800000 */
[----:B------:R-:W-:Y:S02]  /*acc0*/  FMNMX.FTZ R9, R113, R9, !PT ;  /* 0x0000000971097209 */ /* 0x000fe40007810000 */
[CC--:B------:R-:W-:Y:S02]  /*acd0*/  ISETP.GE.AND P5, PT, R7.reuse, R5.reuse, PT ;  /* 0x000000050700720c */ /* 0x0c0fe40003fa6270 */
[----:B------:R-:W-:Y:S02]  /*ace0*/  ISETP.GE.AND P0, PT, R7, R4, PT ;  /* 0x000000040700720c */ /* 0x000fe40003f06270 */
[----:B------:R-:W-:Y:S02]  /*acf0*/  ISETP.GE.AND P1, PT, R16, R5, PT ;  /* 0x000000051000720c */ /* 0x000fe40003f26270 */
[----:B------:R-:W-:-:S02]  /*ad00*/  FMNMX.FTZ R8, R115, R8, !PT ;  /* 0x0000000873087209 */ /* 0x000fc40007810000 */
[----:B------:R-:W-:Y:S02]  /*ad10*/  FMNMX.FTZ R9, R116, R9, !PT ;  /* 0x0000000974097209 */ /* 0x000fe40007810000 */
[----:B------:R-:W-:Y:S02]  /*ad20*/  FSEL R248, R21, -INF , !P5 ;  /* 0xff80000015f87808 */ /* 0x000fe40006800000 */
[----:B------:R-:W-:Y:S02]  /*ad30*/  FSEL R192, R23, -INF , !P0 ;  /* 0xff80000017c07808 */ /* 0x000fe40004000000 */
[----:B------:R-:W-:Y:S02]  /*ad40*/  FSEL R244, R56, -INF , !P1 ;  /* 0xff80000038f47808 */ /* 0x000fe40004800000 */
[-C--:B------:R-:W-:Y:S01]  /*ad50*/  ISETP.GE.AND P5, PT, R18, R5.reuse, PT ;  /* 0x000000051200720c */ /* 0x080fe20003fa6270 */
[----:B------:R1:W-:Y:S01]  /*ad60*/  STL [R1], R192 ;  /* 0x000000c001007387 */ /* 0x0003e20000100800 */
[----:B------:R-:W-:-:S02]  /*ad70*/  ISETP.GE.AND P0, PT, R17, R5, PT ;  /* 0x000000051100720c */ /* 0x000fc40003f06270 */
[----:B------:R-:W-:Y:S02]  /*ad80*/  ISETP.GE.AND P1, PT, R0, R5, PT ;  /* 0x000000050000720c */ /* 0x000fe40003f26270 */
        /* <DEDUP_REMOVED lines=8> */
[----:B------:R-:W-:Y:S01]  /*ae10*/  FSEL R237, R57, -INF , !P5 ;  /* 0xff80000039ed7808 */ /* 0x000fe20006800000 */
[----:B------:R-:W-:Y:S01]  /*ae20*/  IMAD.MOV.U32 R57, RZ, RZ, R197 ;  /* 0x000000ffff397224 */ /* 0x000fe200078e00c5 */
[----:B------:R-:W-:Y:S02]  /*ae30*/  FSEL R234, R45, -INF , !P1 ;  /* 0xff8000002dea7808 */ /* 0x000fe40004800000 */
[----:B------:R-:W-:-:S02]  /*ae40*/  ISETP.GE.AND P5, PT, R2, R3, PT ;  /* 0x000000030200720c */ /* 0x000fc40003fa6270 */
[----:B------:R-:W-:Y:S02]  /*ae50*/  ISETP.GE.AND P1, PT, R2, R6, PT ;  /* 0x000000060200720c */ /* 0x000fe40003f26270 */
[----:B------:R-:W-:Y:S02]  /*ae60*/  FSEL R235, R44, -INF , !P0 ;  /* 0xff8000002ceb7808 */ /* 0x000fe40004000000 */
[----:B------:R-:W-:Y:S02]  /*ae70*/  FMNMX.FTZ R2, R94, R5, !PT ;  /* 0x000000055e027209 */ /* 0x000fe40007810000 */
[----:B------:R-:W-:Y:S02]  /*ae80*/  ISETP.GE.AND P0, PT, R16, R4, PT ;  /* 0x000000041000720c */ /* 0x000fe40003f06270 */
[----:B------:R-:W-:Y:S02]  /*ae90*/  FMNMX.FTZ R5, R93, R8, !PT ;  /* 0x000000085d057209 */ /* 0x000fe40007810000 */
[----:B------:R-:W-:-:S02]  /*aea0*/  FSEL R247, R58, -INF , !P0 ;  /* 0xff8000003af77808 */ /* 0x000fc40004000000 */
[----:B------:R-:W-:Y:S02]  /*aeb0*/  FMNMX.FTZ R2, R95, R2, !PT ;  /* 0x000000025f027209 */ /* 0x000fe40007810000 */
[----:B------:R-:W-:Y:S02]  /*aec0*/  FMNMX.FTZ R5, R190, R5, !PT ;  /* 0x00000005be057209 */ /* 0x000fe40007810000 */
[----:B------:R-:W-:Y:S02]  /*aed0*/  ISETP.GE.AND P0, PT, R18, R4, PT ;  /* 0x000000041200720c */ /* 0x000fe40003f06270 */
[----:B------:R-:W-:Y:S02]  /*aee0*/  FMNMX.FTZ R2, R193, R2, !PT ;  /* 0x00000002c1027209 */ /* 0x000fe40007810000 */
[----:B------:R-:W-:Y:S02]  /*aef0*/  FMNMX.FTZ R5, R188, R5, !PT ;  /* 0x00000005bc057209 */ /* 0x000fe40007810000 */
[----:B------:R-:W-:Y:S01]  /*af00*/  FSEL R241, R59, -INF , !P0 ;  /* 0xff8000003bf17808 */ /* 0x000fe20004000000 */
[----:B------:R-:W-:Y:S01]  /*af10*/  IMAD.MOV.U32 R59, RZ, RZ, R198 ;  /* 0x000000ffff3b7224 */ /* 0x000fe200078e00c6 */
[----:B------:R-:W-:-:S02]  /*af20*/  ISETP.GE.AND P0, PT, R17, R4, PT ;  /* 0x000000041100720c */ /* 0x000fc40003f06270 */
[----:B------:R-:W-:Y:S02]  /*af30*/  FMNMX.FTZ R2, R196, R2, !PT ;  /* 0x00000002c4027209 */ /* 0x000fe40007810000 */
[----:B------:R-:W-:Y:S02]  /*af40*/  FMNMX.FTZ R5, R189, R5, !PT ;  /* 0x00000005bd057209 */ /* 0x000fe40007810000 */
[----:B------:R-:W-:Y:S02]  /*af50*/  FSEL R238, R46, -INF , !P0 ;  /* 0xff8000002eee7808 */ /* 0x000fe40004000000 */
[----:B------:R-:W-:Y:S02]  /*af60*/  ISETP.GE.AND P0, PT, R0, R4, PT ;  /* 0x000000040000720c */ /* 0x000fe40003f06270 */
[----:B------:R-:W-:Y:S02]  /*af70*/  FMNMX.FTZ R2, R191, R2, !PT ;  /* 0x00000002bf027209 */ /* 0x000fe40007810000 */
[----:B------:R-:W-:Y:S01]  /*af80*/  FMNMX.FTZ R4, R80, R5, !PT ;  /* 0x0000000550047209 */ /* 0x000fe20007810000 */
[----:B------:R-:W-:Y:S01]  /*af90*/  IMAD.U32 R5, RZ, RZ, UR35 ;  /* 0x00000023ff057e24 */ /* 0x000fe2000f8e00ff */
        /* <DEDUP_REMOVED lines=8> */
[----:B------:R-:W-:Y:S02]  /*b020*/  LOP3.LUT R8, R67, R101, RZ, 0x3c, !PT ;  /* 0x0000006543087212 */ /* 0x000fe400078e3cff */
[----:B------:R-:W-:Y:S02]  /*b030*/  FMNMX.FTZ R2, R251, R2, !PT ;  /* 0x00000002fb027209 */ /* 0x000fe40007810000 */
[----:B------:R-:W-:Y:S01]  /*b040*/  FMNMX.FTZ R4, R239, R4, !PT ;  /* 0x00000004ef047209 */ /* 0x000fe20007810000 */
[----:B------:R-:W-:Y:S01]  /*b050*/  IMAD.WIDE.U32 R74, R8, -0x2daee0ad, RZ ;  /* 0xd2511f53084a7825 */ /* 0x000fe200078e00ff */
[----:B------:R-:W-:Y:S02]  /*b060*/  FMNMX.FTZ R2, R195, R2, !PT ;  /* 0x00000002c3027209 */ /* 0x000fe40007810000 */
[----:B------:R-:W-:-:S02]  /*b070*/  FMNMX.FTZ R4, R233, R4, !PT ;  /* 0x00000004e9047209 */ /* 0x000fc40007810000 */
[----:B------:R-:W-:Y:S02]  /*b080*/  FSEL R230, R47, -INF , !P0 ;  /* 0xff8000002fe67808 */ /* 0x000fe40004000000 */
[----:B------:R-:W-:Y:S02]  /*b090*/  LOP3.LUT R8, R73, UR31, R5, 0x96, !PT ;  /* 0x0000001f49087c12 */ /* 0x000fe4000f8e9605 */
[----:B------:R-:W-:Y:S02]  /*b0a0*/  FMNMX.FTZ R2, R194, R2, !PT ;  /* 0x00000002c2027209 */ /* 0x000fe40007810000 */
[----:B------:R-:W-:Y:S01]  /*b0b0*/  FMNMX.FTZ R4, R244, R4, !PT ;  /* 0x00000004f4047209 */ /* 0x000fe20007810000 */
[----:B------:R-:W-:Y:S01]  /*b0c0*/  IMAD.WIDE.U32 R24, R8, -0x326172a9, RZ ;  /* 0xcd9e8d5708187825 */ /* 0x000fe200078e00ff */
[----:B------:R-:W-:Y:S02]  /*b0d0*/  LOP3.LUT R5, R75, UR19, R72, 0x96, !PT ;  /* 0x000000134b057c12 */ /* 0x000fe4000f8e9648 */
[----:B------:R-:W-:-:S02]  /*b0e0*/  PLOP3.LUT P0, PT, PT, PT, UP0, 0x80, 0x0 ;  /* 0x000000000000781c */ /* 0x000fc40003f0f008 */
[----:B------:R-:W-:Y:S01]  /*b0f0*/  FMNMX.FTZ R2, R247, R2, !PT ;  /* 0x00000002f7027209 */ /* 0x000fe20007810000 */
[----:B------:R-:W-:Y:S01]  /*b100*/  IMAD.WIDE.U32 R60, R5, -0x326172a9, RZ ;  /* 0xcd9e8d57053c7825 */ /* 0x000fe200078e00ff */
[----:B------:R-:W-:Y:S02]  /*b110*/  FMNMX.FTZ R4, R237, R4, !PT ;  /* 0x00000004ed047209 */ /* 0x000fe40007810000 */
[----:B------:R-:W-:Y:S02]  /*b120*/  FMNMX.FTZ R2, R241, R2, !PT ;  /* 0x00000002f1027209 */ /* 0x000fe40007810000 */
[----:B------:R-:W-:Y:S02]  /*b130*/  FMNMX.FTZ R4, R249, R4, !PT ;  /* 0x00000004f9047209 */ /* 0x000fe40007810000 */
[----:B------:R-:W-:Y:S02]  /*b140*/  LOP3.LUT R8, R25, UR20, R66, 0x96, !PT ;  /* 0x0000001419087c12 */ /* 0x000fe4000f8e9642 */
[----:B------:R-:W-:-:S02]  /*b150*/  LOP3.LUT R5, R61, UR18, R24, 0x96, !PT ;  /* 0x000000123d057c12 */ /* 0x000fc4000f8e9618 */
[----:B------:R-:W-:Y:S01]  /*b160*/  FMNMX.FTZ R2, R57, R2, !PT ;  /* 0x0000000239027209 */ /* 0x000fe20007810000 */
[----:B------:R-:W-:Y:S01]  /*b170*/  IMAD.WIDE.U32 R14, R8, -0x2daee0ad, RZ ;  /* 0xd2511f53080e7825 */ /* 0x000fe200078e00ff */
[----:B------:R-:W-:Y:S02]  /*b180*/  FMNMX.FTZ R4, R248, R4, !PT ;  /* 0x00000004f8047209 */ /* 0x000fe40007810000 */
[----:B------:R-:W-:Y:S01]  /*b190*/  FSEL R199, R36, -INF , !P4 ;  /* 0xff80000024c77808 */ /* 0x000fe20006000000 */
[----:B------:R-:W-:Y:S01]  /*b1a0*/  IMAD.WIDE.U32 R20, R5, -0x2daee0ad, RZ ;  /* 0xd2511f5305147825 */ /* 0x000fe200078e00ff */
[----:B------:R-:W-:Y:S02]  /*b1b0*/  ISETP.GE.AND P4, PT, R7, R3, PT ;  /* 0x000000030700720c */ /* 0x000fe40003f86270 */
[----:B------:R-:W-:Y:S02]  /*b1c0*/  FMNMX.FTZ R19, R192, R2, !PT ;  /* 0x00000002c0137209 */ /* 0x000fe40007810000 */
[----:B------:R-:W-:Y:S01]  /*b1d0*/  FMNMX.FTZ R22, R235, R4, !PT ;  /* 0x00000004eb167209 */ /* 0x000fe20007810000 */
[----:B-1----:R-:W-:Y:S08]  /*b1e0*/  @!P0 BRA `(.L_x_289) ;  /* 0x0000000000808947 */ /* 0x002ff00003800000 */
[----:B------:R-:W2:Y:S04]  /*b1f0*/  LDL.64 R194, [R1+0x38] ;  /* 0x0000380001c27983 */ /* 0x000ea80000100a00 */
[----:B------:R-:W3:Y:S01]  /*b200*/  LDL.64 R200, [R1+0x30] ;  /* 0x0000300001c87983 */ /* 0x000ee20000100a00 */
[----:B------:R-:W-:Y:S02]  /*b210*/  UIADD3 UR11, UR32, -0x3, URZ ;  /* 0xfffffffd200b7890 */ /* 0x000fe4000fffe03f */
[----:B------:R-:W-:Y:S02]  /*b220*/  USHF.L.U32 UR34, UR8, 0x6, URZ ;  /* 0x0000000608227899 */ /* 0x000fe4000800063f */
[----:B------:R-:W-:Y:S02]  /*b230*/  USHF.R.S32.HI UR10, URZ, 0x1f, UR11 ;  /* 0x0000001f3f0a7899 */ /* 0x000fe4000801140b */
[----:B------:R-:W-:-:S02]  /*b240*/  UIMAD.WIDE.U32 UR36, UR11, UR8, URZ ;  /* 0x000000080b2472a5 */ /* 0x000fc4000f8e003f */
[----:B------:R-:W-:-:S04]  /*b250*/  UIMAD UR10, UR10, UR8, URZ ;  /* 0x000000080a0a72a4 */ /* 0x000fc8000f8e023f */
[----:B------:R-:W-:Y:S01]  /*b260*/  UIMAD UR10, UR11, UR9, UR10 ;  /* 0x000000090b0a72a4 */ /* 0x000fe2000f8e020a */
[----:B------:R-:W-:Y:S02]  /*b270*/  IMAD.U32 R2, RZ, RZ, UR36 ;  /* 0x00000024ff027e24 */ /* 0x000fe4000f8e00ff */
[----:B------:R-:W-:Y:S01]  /*b280*/  IMAD.U32 R5, RZ, RZ, UR36 ;  /* 0x00000024ff057e24 */ /* 0x000fe2000f8e00ff */
[----:B------:R-:W-:-:S06]  /*b290*/  UIADD3 UR10, UR37, UR10, URZ ;  /* 0x0000000a250a7290 */ /* 0x000fcc000fffe03f */
[----:B------:R-:W-:Y:S01]  /*b2a0*/  IMAD.U32 R4, RZ, RZ, UR10 ;  /* 0x0000000aff047e24 */ /* 0x000fe2000f8e00ff */
[----:B------:R-:W-:Y:S01]  /*b2b0*/  ULDC.64 UR10, c[0x0][0x218] ;  /* 0x00008600000a7ab9 */ /* 0x000fe20000000a00 */
[----:B--2---:R-:W-:-:S04]  /*b2c0*/  LEA R2, P0, R2, R194, 0x7 ;  /* 0x000000c202027211 */ /* 0x004fc800078038ff */
[----:B---3--:R-:W-:Y:S02]  /*b2d0*/  LEA.HI.X R4, R5, R201, R4, 0x7, P0 ;  /* 0x000000c905047211 */ /* 0x008fe400000f3c04 */
        /* <DEDUP_REMOVED lines=17> */
.L_x_289:
[----:B-1----:R-:W-:Y:S01]  /*b3f0*/  FMNMX.FTZ R8, R238, R19, !PT ;  /* 0x00000013ee087209 */ /* 0x002fe20007810000 */
[----:B------:R-:W-:Y:S01]  /*b400*/  IMAD.MOV.U32 R23, RZ, RZ, R127 ;  /* 0x000000ffff177224 */ /* 0x000fe200078e007f */
[----:B------:R-:W-:Y:S01]  /*b410*/  FMNMX.FTZ R2, R234, R22, !PT ;  /* 0x00000016ea027209 */ /* 0x000fe20007810000 */
[----:B------:R-:W-:Y:S01]  /*b420*/  STL [R1+0x8c], R236 ;  /* 0x00008cec01007387 */ /* 0x000fe20000100800 */
[----:B------:R-:W-:Y:S02]  /*b430*/  ISETP.GE.AND P0, PT, R7, R6, PT ;  /* 0x000000060700720c */ /* 0x000fe40003f06270 */
[----:B------:R-:W-:Y:S01]  /*b440*/  FMNMX.FTZ R7, R230, R8, !PT ;  /* 0x00000008e6077209 */ /* 0x000fe20007810000 */
[----:B------:R-:W-:Y:S01]  /*b450*/  STL [R1+0x88], R224 ;  /* 0x000088e001007387 */ /* 0x000fe20000100800 */
[----:B------:R-:W-:Y:S02]  /*b460*/  LOP3.LUT R5, R15, UR17, R74, 0x96, !PT ;  /* 0x000000110f057c12 */ /* 0x000fe4000f8e964a */
[----:B------:R-:W-:Y:S01]  /*b470*/  LOP3.LUT R4, R21, UR15, R14, 0x96, !PT ;  /* 0x0000000f15047c12 */ /* 0x000fe2000f8e960e */
[----:B------:R-:W1:Y:S01]  /*b480*/  SHFL.BFLY PT, R8, R2, 0x2, 0x1f ;  /* 0x0c401f0002087f89 */ /* 0x000e6200000e0000 */
[----:B------:R-:W-:Y:S01]  /*b490*/  FSEL R192, R37, -INF , !P6 ;  /* 0xff80000025c07808 */ /* 0x000fe20007000000 */
[----:B------:R-:W-:Y:S01]  /*b4a0*/  IMAD.WIDE.U32 R10, R5, -0x326172a9, RZ ;  /* 0xcd9e8d57050a7825 */ /* 0x000fe200078e00ff */
[----:B------:R-:W-:Y:S01]  /*b4b0*/  FSEL R200, R39, -INF , !P2 ;  /* 0xff80000027c87808 */ /* 0x000fe20005000000 */
[----:B------:R-:W2:Y:S01]  /*b4c0*/  SHFL.BFLY PT, R9, R7, 0x2, 0x1f ;  /* 0x0c401f0007097f89 */ /* 0x000ea200000e0000 */
[----:B------:R-:W-:Y:S01]  /*b4d0*/  FSEL R195, R29, -INF , !P4 ;  /* 0xff8000001dc37808 */ /* 0x000fe20006000000 */
[----:B------:R-:W-:Y:S01]  /*b4e0*/  IMAD.WIDE.U32 R14, R4, -0x326172a9, RZ ;  /* 0xcd9e8d57040e7825 */ /* 0x000fe200078e00ff */
[----:B------:R-:W-:Y:S01]  /*b4f0*/  LOP3.LUT R5, R11, UR16, R60, 0x96, !PT ;  /* 0x000000100b057c12 */ /* 0x000fe2000f8e963c */
[----:B------:R-:W-:Y:S01]  /*b500*/  STL [R1+0x84], R223 ;  /* 0x000084df01007387 */ /* 0x000fe20000100800 */
[----:B------:R-:W-:-:S02]  /*b510*/  FSEL R207, R30, -INF , !P1 ;  /* 0xff8000001ecf7808 */ /* 0x000fc40004800000 */
[----:B------:R-:W-:Y:S01]  /*b520*/  LOP3.LUT R4, R15, UR14, R10, 0x96, !PT ;  /* 0x0000000e0f047c12 */ /* 0x000fe2000f8e960a */
[----:B------:R-:W-:Y:S01]  /*b530*/  IMAD.WIDE.U32 R10, R5, -0x2daee0ad, RZ ;  /* 0xd2511f53050a7825 */ /* 0x000fe200078e00ff */
[-C--:B------:R-:W-:Y:S01]  /*b540*/  ISETP.GE.AND P6, PT, R16, R3.reuse, PT ;  /* 0x000000031000720c */ /* 0x080fe20003fc6270 */
[----:B------:R-:W-:Y:S01]  /*b550*/  STL [R1+0x80], R222 ;  /* 0x000080de01007387 */ /* 0x000fe20000100800 */
[-C--:B------:R-:W-:Y:S01]  /*b560*/  ISETP.GE.AND P2, PT, R18, R3.reuse, PT ;  /* 0x000000031200720c */ /* 0x080fe20003f46270 */
[----:B------:R-:W-:Y:S01]  /*b570*/  IMAD.WIDE.U32 R26, R4, -0x2daee0ad, RZ ;  /* 0xd2511f53041a7825 */ /* 0x000fe200078e00ff */
[-C--:B------:R-:W-:Y:S01]  /*b580*/  ISETP.GE.AND P4, PT, R17, R3.reuse, PT ;  /* 0x000000031100720c */ /* 0x080fe20003f86270 */
[----:B------:R-:W-:Y:S01]  /*b590*/  STL [R1+0x7c], R221 ;  /* 0x00007cdd01007387 */ /* 0x000fe20000100800 */
[----:B------:R-:W-:Y:S02]  /*b5a0*/  ISETP.GE.AND P1, PT, R0, R3, PT ;  /* 0x000000030000720c */ /* 0x000fe40003f26270 */
[----:B------:R-:W-:Y:S01]  /*b5b0*/  LOP3.LUT R5, R11, UR13, R20, 0x96, !PT ;  /* 0x0000000d0b057c12 */ /* 0x000fe2000f8e9614 */
[----:B------:R-:W-:Y:S01]  /*b5c0*/  STL [R1+0x78], R220 ;  /* 0x000078dc01007387 */ /* 0x000fe20000100800 */
[----:B------:R-:W-:-:S02]  /*b5d0*/  LOP3.LUT R4, R27, UR5, R10, 0x96, !PT ;  /* 0x000000051b047c12 */ /* 0x000fc4000f8e960a */
[----:B-1----:R-:W-:Y:S01]  /*b5e0*/  FMNMX.FTZ R3, R2, R8, !PT ;  /* 0x0000000802037209 */ /* 0x002fe20007810000 */
[----:B------:R-:W-:Y:S01]  /*b5f0*/  IMAD.WIDE.U32 R20, R5, -0x326172a9, RZ ;  /* 0xcd9e8d5705147825 */ /* 0x000fe200078e00ff */
[----:B------:R-:W-:Y:S01]  /*b600*/  FSEL R201, R38, -INF , !P3 ;  /* 0xff80000026c97808 */ /* 0x000fe20005800000 */
[----:B------:R-:W-:Y:S01]  /*b610*/  STL [R1+0x74], R219 ;  /* 0x000074db01007387 */ /* 0x000fe20000100800 */
[----:B--2---:R-:W-:Y:S01]  /*b620*/  FMNMX.FTZ R2, R7, R9, !PT ;  /* 0x0000000907027209 */ /* 0x004fe20007810000 */
[----:B------:R-:W-:Y:S01]  /*b630*/  IMAD.WIDE.U32 R4, R4, -0x326172a9, RZ ;  /* 0xcd9e8d5704047825 */ /* 0x000fe200078e00ff */
[----:B------:R-:W-:Y:S01]  /*b640*/  FSEL R194, R28, -INF , !P5 ;  /* 0xff8000001cc27808 */ /* 0x000fe20006800000 */
[----:B------:R-:W1:Y:S01]  /*b650*/  SHFL.BFLY PT, R9, R3, 0x1, 0x1f ;  /* 0x0c201f0003097f89 */ /* 0x000e6200000e0000 */
[----:B------:R-:W-:Y:S02]  /*b660*/  FSEL R205, R31, -INF , !P0 ;  /* 0xff8000001fcd7808 */ /* 0x000fe40004000000 */
[----:B------:R-:W-:Y:S01]  /*b670*/  FSEL R75, R32, -INF , !P6 ;  /* 0xff800000204b7808 */ /* 0x000fe20007000000 */
[----:B------:R-:W2:Y:S01]  /*b680*/  SHFL.BFLY PT, R10, R2, 0x1, 0x1f ;  /* 0x0c201f00020a7f89 */ /* 0x000ea200000e0000 */
[----:B------:R-:W-:-:S02]  /*b690*/  ISETP.GE.AND P3, PT, R16, R6, PT ;  /* 0x000000061000720c */ /* 0x000fc40003f66270 */
[-C--:B------:R-:W-:Y:S01]  /*b6a0*/  ISETP.GE.AND P5, PT, R18, R6.reuse, PT ;  /* 0x000000061200720c */ /* 0x080fe20003fa6270 */
[----:B------:R-:W-:Y:S01]  /*b6b0*/  STL [R1+0x70], R218 ;  /* 0x000070da01007387 */ /* 0x000fe20000100800 */
[-C--:B------:R-:W-:Y:S02]  /*b6c0*/  ISETP.GE.AND P0, PT, R17, R6.reuse, PT ;  /* 0x000000061100720c */ /* 0x080fe40003f06270 */
[----:B------:R-:W-:Y:S01]  /*b6d0*/  ISETP.GE.AND P6, PT, R0, R6, PT ;  /* 0x000000060000720c */ /* 0x000fe20003fc6270 */
[----:B------:R-:W-:Y:S01]  /*b6e0*/  STL [R1+0x6c], R217 ;  /* 0x00006cd901007387 */ /* 0x000fe20000100800 */
[----:B------:R-:W-:Y:S02]  /*b6f0*/  FMNMX.FTZ R6, R138, R125, !PT ;  /* 0x0000007d8a067209 */ /* 0x000fe40007810000 */
[----:B------:R-:W-:Y:S01]  /*b700*/  LOP3.LUT R0, R5, UR22, R20, 0x96, !PT ;  /* 0x0000001605007c12 */ /* 0x000fe2000f8e9614 */
[----:B------:R-:W-:Y:S01]  /*b710*/  STL [R1+0x68], R216 ;  /* 0x000068d801007387 */ /* 0x000fe20000100800 */
[----:B------:R-:W-:-:S02]  /*b720*/  LOP3.LUT R7, R4, 0xffff, RZ, 0xc0, !PT ;  /* 0x0000ffff04077812 */ /* 0x000fc400078ec0ff */
[----:B------:R-:W-:Y:S01]  /*b730*/  FMNMX.FTZ R5, R132, R6, !PT ;  /* 0x0000000684057209 */ /* 0x000fe20007810000 */
[----:B------:R-:W-:Y:S01]  /*b740*/  STL [R1+0x64], R215 ;  /* 0x000064d701007387 */ /* 0x000fe20000100800 */
[----:B------:R-:W-:Y:S02]  /*b750*/  LOP3.LUT R8, R4, 0xff, RZ, 0xc0, !PT ;  /* 0x000000ff04087812 */ /* 0x000fe400078ec0ff */
[--C-:B------:R-:W-:Y:S01]  /*b760*/  SHF.R.U32.HI R11, RZ, 0x10, R4.reuse ;  /* 0x00000010ff0b7819 */ /* 0x100fe20000011604 */
[----:B------:R-:W-:Y:S01]  /*b770*/  STL [R1+0x60], R212 ;  /* 0x000060d401007387 */ /* 0x000fe20000100800 */
[----:B------:R-:W-:Y:S02]  /*b780*/  SHF.R.U32.HI R12, RZ, 0x18, R4 ;  /* 0x00000018ff0c7819 */ /* 0x000fe40000011604 */
[----:B------:R-:W-:Y:S01]  /*b790*/  FMNMX.FTZ R4, R128, R5, !PT ;  /* 0x0000000580047209 */ /* 0x000fe20007810000 */
[----:B------:R-:W-:Y:S01]  /*b7a0*/  STL [R1+0xa4], R238 ;  /* 0x0000a4ee01007387 */ /* 0x000fe20000100800 */
[----:B------:R-:W-:-:S02]  /*b7b0*/  SHF.R.U32.HI R6, RZ, 0x8, R7 ;  /* 0x00000008ff067819 */ /* 0x000fc40000011607 */
[----:B------:R-:W-:Y:S01]  /*b7c0*/  FMNMX.FTZ R4, R126, R4, !PT ;  /* 0x000000047e047209 */ /* 0x000fe20007810000 */
[----:B------:R-:W-:Y:S01]  /*b7d0*/  IMAD.MOV.U32 R36, RZ, RZ, R23 ;  /* 0x000000ffff247224 */ /* 0x000fe200078e0017 */
[----:B------:R-:W-:Y:S01]  /*b7e0*/  PRMT R13, R8, 0x5410, R6 ;  /* 0x00005410080d7816 */ /* 0x000fe20000000006 */
[----:B------:R-:W3:Y:S01]  /*b7f0*/  LDSM.16.MT88.4 R16, [R213+0x4000] ;  /* 0x00400000d510783b */ /* 0x000ee20000004200 */
[----:B------:R-:W-:Y:S02]  /*b800*/  FMNMX.FTZ R5, R137, R129, !PT ;  /* 0x0000008189057209 */ /* 0x000fe40007810000 */
[----:B------:R-:W-:Y:S01]  /*b810*/  FMNMX.FTZ R6, R139, R4, !PT ;  /* 0x000000048b067209 */ /* 0x000fe20007810000 */
[----:B------:R-:W4:Y:S01]  /*b820*/  LDSM.16.MT88.4 R28, [R214+0x4000] ;  /* 0x00400000d61c783b */ /* 0x000f220000004200 */
[----:B------:R-:W-:Y:S02]  /*b830*/  LOP3.LUT R4, R0, 0xffff, RZ, 0xc0, !PT ;  /* 0x0000ffff00047812 */ /* 0x000fe400078ec0ff */
[----:B------:R-:W-:-:S02]  /*b840*/  FMNMX.FTZ R5, R135, R5, !PT ;  /* 0x0000000587057209 */ /* 0x000fc40007810000 */
[----:B------:R-:W-:Y:S02]  /*b850*/  FMNMX.FTZ R7, R175, R6, !PT ;  /* 0x00000006af077209 */ /* 0x000fe40007810000 */
[----:B-1----:R-:W-:Y:S02]  /*b860*/  FMNMX.FTZ R127, R3, R9, !PT ;  /* 0x00000009037f7209 */ /* 0x002fe40007810000 */
[----:B------:R-:W-:Y:S02]  /*b870*/  SHF.R.U32.HI R6, RZ, 0x8, R4 ;  /* 0x00000008ff067819 */ /* 0x000fe40000011604 */
[----:B------:R-:W-:Y:S01]  /*b880*/  FMNMX.FTZ R3, R131, R5, !PT ;  /* 0x0000000583037209 */ /* 0x000fe20007810000 */
[----:B------:R1:W-:Y:S01]  /*b890*/  STL [R1+0x90], R127 ;  /* 0x0000907f01007387 */ /* 0x0003e20000100800 */
[----:B------:R-:W-:Y:S02]  /*b8a0*/  FMNMX.FTZ R4, R174, R7, !PT ;  /* 0x00000007ae047209 */ /* 0x000fe40007810000 */
[----:B------:R-:W-:-:S02]  /*b8b0*/  FMNMX.FTZ R5, R130, R3, !PT ;  /* 0x0000000382057209 */ /* 0x000fc40007810000 */
[----:B------:R-:W-:Y:S01]  /*b8c0*/  FMNMX.FTZ R3, R173, R4, !PT ;  /* 0x00000004ad037209 */ /* 0x000fe20007810000 */
[C---:B------:R-:W-:Y:S01]  /*b8d0*/  FMUL.FTZ R4, R127.reuse, UR33 ;  /* 0x000000217f047c20 */ /* 0x040fe20008410000 */
[----:B------:R-:W-:Y:S02]  /*b8e0*/  FSEL R197, R34, -INF , !P3 ;  /* 0xff80000022c57808 */ /* 0x000fe40005800000 */
[----:B------:R-:W-:Y:S02]  /*b8f0*/  FMNMX.FTZ R3, R104, R3, !PT ;  /* 0x0000000368037209 */ /* 0x000fe40007810000 */
[----:B------:R-:W-:Y:S02]  /*b900*/  FSETP.NEU.FTZ.AND P3, PT, R127, -INF , PT ;  /* 0xff8000007f00780b */ /* 0x000fe40003f7d000 */
[----:B--2---:R-:W-:Y:S02]  /*b910*/  FMNMX.FTZ R103, R2, R10, !PT ;  /* 0x0000000a02677209 */ /* 0x004fe40007810000 */
[----:B------:R-:W-:-:S02]  /*b920*/  FMNMX.FTZ R2, R178, R5, !PT ;  /* 0x00000005b2027209 */ /* 0x000fc40007810000 */
[----:B------:R-:W-:Y:S02]  /*b930*/  LOP3.LUT R11, R11, 0xff, RZ, 0xc0, !PT ;  /* 0x000000ff0b0b7812 */ /* 0x000fe400078ec0ff */
[----:B------:R-:W-:Y:S02]  /*b940*/  FMNMX.FTZ R3, R105, R3, !PT ;  /* 0x0000000369037209 */ /* 0x000fe40007810000 */
[----:B------:R-:W-:Y:S02]  /*b950*/  LOP3.LUT R8, R0, 0xff, RZ, 0xc0, !PT ;  /* 0x000000ff00087812 */ /* 0x000fe400078ec0ff */
[----:B------:R-:W-:Y:S02]  /*b960*/  FSEL R15, R4, RZ, P3 ;  /* 0x000000ff040f7208 */ /* 0x000fe40001800000 */
[----:B------:R-:W-:Y:S02]  /*b970*/  SHF.R.U32.HI R4, RZ, 0x10, R0 ;  /* 0x00000010ff047819 */ /* 0x000fe40000011600 */
[----:B------:R-:W-:-:S02]  /*b980*/  FMNMX.FTZ R2, R179, R2, !PT ;  /* 0x00000002b3027209 */ /* 0x000fc40007810000 */
[----:B------:R-:W-:Y:S02]  /*b990*/  PRMT R11, R11, 0x5410, R12 ;  /* 0x000054100b0b7816 */ /* 0x000fe4000000000c */
[----:B------:R-:W-:Y:S02]  /*b9a0*/  FMNMX.FTZ R3, R108, R3, !PT ;  /* 0x000000036c037209 */ /* 0x000fe40007810000 */
[----:B------:R-:W-:Y:S02]  /*b9b0*/  PRMT R12, R8, 0x5410, R6 ;  /* 0x00005410080c7816 */ /* 0x000fe40000000006 */
[----:B------:R-:W-:Y:S02]  /*b9c0*/  LOP3.LUT R6, R4, 0xff, RZ, 0xc0, !PT ;  /* 0x000000ff04067812 */ /* 0x000fe400078ec0ff */
[----:B------:R-:W-:Y:S02]  /*b9d0*/  FMNMX.FTZ R4, R176, R2, !PT ;  /* 0x00000002b0047209 */ /* 0x000fe40007810000 */
[----:B------:R-:W-:Y:S01]  /*b9e0*/  FMNMX.FTZ R2, R109, R3, !PT ;  /* 0x000000036d027209 */ /* 0x000fe20007810000 */
[--C-:B------:R-:W-:Y:S01]  /*b9f0*/  FFMA.FTZ R3, R77, UR33, -R15.reuse ;  /* 0x000000214d037c23 */ /* 0x100fe2000801080f */
[----:B------:R-:W-:Y:S01]  /*ba00*/  SHF.R.U32.HI R7, RZ, 0x18, R0 ;  /* 0x00000018ff077819 */ /* 0x000fe20000011600 */
[----:B------:R-:W-:Y:S01]  /*ba10*/  FFMA.FTZ R0, R78, UR33, -R15 ;  /* 0x000000214e007c23 */ /* 0x000fe2000801080f */
[----:B------:R-:W-:-:S02]  /*ba20*/  FMNMX.FTZ R5, R181, R2, !PT ;  /* 0x00000002b5057209 */ /* 0x000fc40007810000 */
[----:B------:R-:W2:Y:S01]  /*ba30*/  MUFU.EX2 R2, R3 ;  /* 0x0000000300027308 */ /* 0x000ea20000000800 */
[----:B------:R-:W-:Y:S02]  /*ba40*/  FSEL R86, R33, -INF , !P2 ;  /* 0xff80000021567808 */ /* 0x000fe40005000000 */
[----:B------:R-:W-:Y:S02]  /*ba50*/  FSETP.NEU.FTZ.AND P2, PT, R103, -INF , PT ;  /* 0xff8000006700780b */ /* 0x000fe40003f5d000 */
[----:B------:R-:W-:Y:S02]  /*ba60*/  FMNMX.FTZ R4, R177, R4, !PT ;  /* 0x00000004b1047209 */ /* 0x000fe40007810000 */
[----:B------:R-:W-:Y:S01]  /*ba70*/  FSEL R85, R52, -INF , !P4 ;  /* 0xff80000034557808 */ /* 0x000fe20006000000 */
[----:B------:R3:W-:Y:S01]  /*ba80*/  MUFU.EX2 R56, R0 ;  /* 0x0000000000387308 */ /* 0x0007e20000000800 */
[----:B------:R-:W-:Y:S02]  /*ba90*/  FSEL R84, R53, -INF , !P1 ;  /* 0xff80000035547808 */ /* 0x000fe40004800000 */
[----:B------:R-:W-:Y:S01]  /*baa0*/  FSEL R198, R35, -INF , !P5 ;  /* 0xff80000023c67808 */ /* 0x000fe20006800000 */
[----:B--2---:R2:W-:Y:S01]  /*bab0*/  STL [R1+0x58], R2 ;  /* 0x0000580201007387 */ /* 0x0045e20000100800 */
[----:B---3--:R-:W-:-:S05]  /*bac0*/  FMUL.FTZ R0, R103, UR33 ;  /* 0x0000002167007c20 */ /* 0x008fca0008410000 */
[----:B------:R-:W-:Y:S02]  /*bad0*/  FSEL R20, R0, RZ, P2 ;  /* 0x000000ff00147208 */ /* 0x000fe40001000000 */
[----:B------:R-:W-:Y:S02]  /*bae0*/  FSEL R0, R127, RZ, P3 ;  /* 0x000000ff7f007208 */ /* 0x000fe40001800000 */
[----:B-1----:R-:W3:Y:S01]  /*baf0*/  LDL.LU R127, [R1+0x58] ;  /* 0x00005800017f7983 */ /* 0x002ee20000300800 */
[----:B------:R-:W-:Y:S01]  /*bb00*/  FFMA.FTZ R3, R120, UR33, -R20 ;  /* 0x0000002178037c23 */ /* 0x000fe20008010814 */
[----:B------:R-:W-:Y:S02]  /*bb10*/  IMAD.MOV.U32 R23, RZ, RZ, R229 ;  /* 0x000000ffff177224 */ /* 0x000fe400078e00e5 */
[----:B------:R-:W-:Y:S01]  /*bb20*/  FADD.FTZ R9, R136, -R0 ;  /* 0x8000000088097221 */ /* 0x000fe20000010000 */
[----:B------:R-:W-:Y:S02]  /*bb30*/  PRMT R229, R225, 0x7054, R225 ;  /* 0x00007054e1e57816 */ /* 0x000fe400000000e1 */
[----:B------:R-:W-:-:S02]  /*bb40*/  PRMT R10, R6, 0x5410, R7 ;  /* 0x00005410060a7816 */ /* 0x000fc40000000007 */
[----:B--2---:R-:W-:Y:S02]  /*bb50*/  FMNMX.FTZ R2, R182, R4, !PT ;  /* 0x00000004b6027209 */ /* 0x004fe40007810000 */
[----:B------:R-:W-:Y:S01]  /*bb60*/  FMNMX.FTZ R4, R185, R5, !PT ;  /* 0x00000005b9047209 */ /* 0x000fe20007810000 */
[----:B------:R-:W-:Y:S01]  /*bb70*/  FFMA.FTZ R5, R121, UR33, -R15 ;  /* 0x0000002179057c23 */ /* 0x000fe2000801080f */
[----:B------:R-:W-:Y:S02]  /*bb80*/  FMNMX.FTZ R0, R183, R2, !PT ;  /* 0x00000002b7007209 */ /* 0x000fe40007810000 */
[----:B------:R-:W1:Y:S02]  /*bb90*/  MUFU.EX2 R2, R3 ;  /* 0x0000000300027308 */ /* 0x000e640000000800 */
[----:B------:R-:W-:Y:S01]  /*bba0*/  FMNMX.FTZ R0, R110, R0, !PT ;  /* 0x000000006e007209 */ /* 0x000fe20007810000 */
[----:B-1----:R1:W-:Y:S01]  /*bbb0*/  STL [R1+0x54], R2 ;  /* 0x0000540201007387 */ /* 0x0023e20000100800 */
[----:B------:R-:W-:-:S03]  /*bbc0*/  FFMA.FTZ R3, R79, UR33, -R20 ;  /* 0x000000214f037c23 */ /* 0x000fc60008010814 */
[----:B------:R-:W-:Y:S01]  /*bbd0*/  STL [R1+0x94], R103 ;  /* 0x0000946701007387 */ /* 0x000fe20000100800 */
[----:B------:R2:W-:Y:S02]  /*bbe0*/  MUFU.EX2 R221, R3 ;  /* 0x0000000300dd7308 */ /* 0x0005e40000000800 */
[----:B--2---:R-:W-:-:S06]  /*bbf0*/  FMNMX.FTZ R3, R111, R0, !PT ;  /* 0x000000006f037209 */ /* 0x004fcc0007810000 */
[----:B------:R2:W-:Y:S01]  /*bc00*/  MUFU.EX2 R215, R5 ;  /* 0x0000000500d77308 */ /* 0x0005e20000000800 */
[----:B------:R-:W-:Y:S02]  /*bc10*/  HSET2.LE.AND R0, R13, R229, PT ;  /* 0x000000e50d007233 */ /* 0x000fe40003803000 */
[----:B-1----:R-:W-:Y:S02]  /*bc20*/  FMNMX.FTZ R2, R88, R4, !PT ;  /* 0x0000000458027209 */ /* 0x002fe40007810000 */
[----:B------:R-:W-:Y:S02]  /*bc30*/  FSEL R4, R103, RZ, P2 ;  /* 0x000000ff67047208 */ /* 0x000fe40001000000 */
[----:B------:R-:W-:-:S03]  /*bc40*/  FMNMX.FTZ R2, R89, R2, !PT ;  /* 0x0000000259027209 */ /* 0x000fc60007810000 */
[----:B------:R-:W-:Y:S01]  /*bc50*/  FADD.FTZ R8, R76, -R4 ;  /* 0x800000044c087221 */ /* 0x000fe20000010000 */
[----:B------:R-:W-:Y:S02]  /*bc60*/  FMNMX.FTZ R2, R203, R2, !PT ;  /* 0x00000002cb027209 */ /* 0x000fe40007810000 */
[----:B------:R-:W-:Y:S02]  /*bc70*/  FMNMX.FTZ R4, R186, R3, !PT ;  /* 0x00000003ba047209 */ /* 0x000fe40007810000 */
[----:B------:R-:W-:Y:S02]  /*bc80*/  FMNMX.FTZ R3, R204, R2, !PT ;  /* 0x00000002cc037209 */ /* 0x000fe40007810000 */
[----:B---3--:R-:W-:Y:S01]  /*bc90*/  F2FP.BF16.F32.PACK_AB R2, R127, R56 ;  /* 0x000000387f02723e */ /* 0x008fe200000010ff */
[----:B------:R1:W-:Y:S04]  /*bca0*/  STL [R1+0x98], R127 ;  /* 0x0000987f01007387 */ /* 0x0003e80000100800 */
[----:B-1----:R-:W3:Y:S01]  /*bcb0*/  LDL.LU R127, [R1+0x54] ;  /* 0x00005400017f7983 */ /* 0x002ee20000300800 */
[----:B------:R-:W-:Y:S01]  /*bcc0*/  FMNMX.FTZ R4, R187, R4, !PT ;  /* 0x00000004bb047209 */ /* 0x000fe20007810000 */
[----:B------:R-:W-:Y:S01]  /*bcd0*/  FMUL.FTZ R9, R9, UR33 ;  /* 0x0000002109097c20 */ /* 0x000fe20008410000 */
[----:B--2---:R-:W-:Y:S01]  /*bce0*/  FMNMX.FTZ R5, R202, R3, !PT ;  /* 0x00000003ca057209 */ /* 0x004fe20007810000 */
[----:B------:R-:W-:Y:S01]  /*bcf0*/  IMAD.WIDE.U32 R32, R242, -0x326172a9, RZ ;  /* 0xcd9e8d57f2207825 */ /* 0x000fe200078e00ff */
[----:B------:R-:W-:Y:S01]  /*bd00*/  FMNMX.FTZ R3, R90, R4, !PT ;  /* 0x000000045a037209 */ /* 0x000fe20007810000 */
[----:B------:R-:W-:Y:S01]  /*bd10*/  UIADD3 UR10, UR35, 0x1, URZ ;  /* 0x00000001230a7890 */ /* 0x000fe2000fffe03f */
[----:B------:R-:W-:Y:S01]  /*bd20*/  LOP3.LUT R6, R0, R2, RZ, 0xc0, !PT ;  /* 0x0000000200067212 */ /* 0x000fe200078ec0ff */
[----:B------:R-:W-:Y:S01]  /*bd30*/  FFMA.FTZ R2, R123, UR33, -R15 ;  /* 0x000000217b027c23 */ /* 0x000fe2000801080f */
[----:B------:R-:W-:Y:S01]  /*bd40*/  FMNMX.FTZ R4, R81, R5, !PT ;  /* 0x0000000551047209 */ /* 0x000fe20007810000 */
[----:B------:R-:W-:Y:S01]  /*bd50*/  FFMA.FTZ R5, R122, UR33, -R20 ;  /* 0x000000217a057c23 */ /* 0x000fe20008010814 */
[----:B------:R-:W-:Y:S01]  /*bd60*/  FMNMX.FTZ R3, R91, R3, !PT ;  /* 0x000000035b037209 */ /* 0x000fe20007810000 */
[----:B------:R-:W-:Y:S01]  /*bd70*/  MUFU.EX2 R58, R2 ;  /* 0x00000002003a7308 */ /* 0x000fe20000000800 */
[----:B------:R-:W-:Y:S01]  /*bd80*/  FMNMX.FTZ R4, R211, R4, !PT ;  /* 0x00000004d3047209 */ /* 0x000fe20007810000 */
[----:B------:R-:W-:Y:S01]  /*bd90*/  IMAD.MOV.U32 R64, RZ, RZ, R36 ;  /* 0x000000ffff407224 */ /* 0x000fe200078e0024 */
[----:B------:R-:W-:-:S02]  /*bda0*/  HSET2.LE.AND R0, R11, R229, PT ;  /* 0x000000e50b007233 */ /* 0x000fc40003803000 */
[----:B------:R-:W-:Y:S01]  /*bdb0*/  FMNMX.FTZ R3, R206, R3, !PT ;  /* 0x00000003ce037209 */ /* 0x000fe20007810000 */
[----:B------:R-:W-:Y:S01]  /*bdc0*/  IMAD.MOV.U32 R65, RZ, RZ, R64 ;  /* 0x000000ffff417224 */ /* 0x000fe200078e0040 */
[----:B------:R-:W-:Y:S01]  /*bdd0*/  FMNMX.FTZ R4, R226, R4, !PT ;  /* 0x00000004e2047209 */ /* 0x000fe20007810000 */
[----:B------:R1:W-:Y:S01]  /*bde0*/  MUFU.EX2 R103, R5 ;  /* 0x0000000500677308 */ /* 0x0003e20000000800 */
[----:B------:R-:W-:Y:S01]  /*bdf0*/  FSEL R136, R54, -INF , !P0 ;  /* 0xff80000036887808 */ /* 0x000fe20004000000 */
[----:B------:R-:W-:Y:S02]  /*be00*/  IMAD.MOV.U32 R64, RZ, RZ, R23 ;  /* 0x000000ffff407224 */ /* 0x000fe400078e0017 */
[----:B------:R-:W-:Y:S02]  /*be10*/  IMAD.MOV.U32 R224, RZ, RZ, R65 ;  /* 0x000000ffffe07224 */ /* 0x000fe400078e0041 */
[----:B------:R-:W-:Y:S02]  /*be20*/  IMAD.MOV.U32 R223, RZ, RZ, R64 ;  /* 0x000000ffffdf7224 */ /* 0x000fe400078e0040 */
[----:B------:R-:W2:Y:S01]  /*be30*/  MUFU.EX2 R123, R9 ;  /* 0x00000009007b7308 */ /* 0x000ea20000000800 */
[----:B-1----:R-:W-:Y:S01]  /*be40*/  FFMA.FTZ R5, R124, UR33, -R20 ;  /* 0x000000217c057c23 */ /* 0x002fe20008010814 */
[----:B------:R-:W-:-:S06]  /*be50*/  FSEL R124, R55, -INF , !P6 ;  /* 0xff800000377c7808 */ /* 0x000fcc0007000000 */
[----:B------:R1:W-:Y:S01]  /*be60*/  MUFU.EX2 R236, R5 ;  /* 0x0000000500ec7308 */ /* 0x0003e20000000800 */
        /* <DEDUP_REMOVED lines=8> */
[----:B---3--:R-:W-:Y:S01]  /*bef0*/  F2FP.BF16.F32.PACK_AB R2, R221, R127 ;  /* 0x0000007fdd02723e */ /* 0x008fe200000010ff */
[----:B------:R-:W-:Y:S03]  /*bf00*/  STL [R1+0xa0], R127 ;  /* 0x0000a07f01007387 */ /* 0x000fe60000100800 */
[----:B------:R-:W-:Y:S01]  /*bf10*/  LOP3.LUT R7, R0, R2, RZ, 0xc0, !PT ;  /* 0x0000000200077212 */ /* 0x000fe200078ec0ff */
[----:B------:R-:W-:Y:S01]  /*bf20*/  STL [R1+0x9c], R221 ;  /* 0x00009cdd01007387 */ /* 0x000fe20000100800 */
[----:B------:R-:W-:-:S02]  /*bf30*/  FMNMX.FTZ R0, R208, R3, !PT ;  /* 0x00000003d0007209 */ /* 0x000fc40007810000 */
[----:B------:R-:W-:Y:S02]  /*bf40*/  FMNMX.FTZ R3, R210, R4, !PT ;  /* 0x00000004d2037209 */ /* 0x000fe40007810000 */
[----:B------:R-:W-:Y:S02]  /*bf50*/  FMNMX.FTZ R2, R82, R0, !PT ;  /* 0x0000000052027209 */ /* 0x000fe40007810000 */
[----:B------:R-:W-:Y:S02]  /*bf60*/  FMNMX.FTZ R4, R209, R3, !PT ;  /* 0x00000003d1047209 */ /* 0x000fe40007810000 */
[----:B------:R-:W-:Y:S02]  /*bf70*/  FMNMX.FTZ R3, R83, R2, !PT ;  /* 0x0000000253037209 */ /* 0x000fe40007810000 */
[----:B------:R-:W-:Y:S02]  /*bf80*/  FMNMX.FTZ R4, R199, R4, !PT ;  /* 0x00000004c7047209 */ /* 0x000fe40007810000 */
[----:B------:R-:W-:-:S02]  /*bf90*/  HSET2.LE.AND R0, R12, R229, PT ;  /* 0x000000e50c007233 */ /* 0x000fc40003803000 */
[----:B------:R-:W-:Y:S02]  /*bfa0*/  F2FP.BF16.F32.PACK_AB R2, R58, R215 ;  /* 0x000000d73a02723e */ /* 0x000fe400000010ff */
[----:B------:R-:W-:Y:S02]  /*bfb0*/  FMNMX.FTZ R3, R231, R3, !PT ;  /* 0x00000003e7037209 */ /* 0x000fe40007810000 */
[----:B-1----:R-:W-:Y:S02]  /*bfc0*/  FMNMX.FTZ R5, R192, R4, !PT ;  /* 0x00000004c0057209 */ /* 0x002fe40007810000 */
[----:B------:R-:W-:Y:S01]  /*bfd0*/  LOP3.LUT R4, R0, R2, RZ, 0xc0, !PT ;  /* 0x0000000200047212 */ /* 0x000fe200078ec0ff */
[----:B------:R-:W-:Y:S01]  /*bfe0*/  FMUL.FTZ R2, R8, UR33 ;  /* 0x0000002108027c20 */ /* 0x000fe20008410000 */
[----:B------:R-:W-:Y:S02]  /*bff0*/  FMNMX.FTZ R0, R232, R3, !PT ;  /* 0x00000003e8007209 */ /* 0x000fe40007810000 */
[----:B------:R-:W-:Y:S01]  /*c000*/  FMNMX.FTZ R3, R75, R5, !PT ;  /* 0x000000054b037209 */ /* 0x000fe20007810000 */
[----:B------:R1:W2:Y:S01]  /*c010*/  MUFU.EX2 R122, R2 ;  /* 0x00000002007a7308 */ /* 0x0002a20000000800 */
[----:B------:R-:W-:-:S02]  /*c020*/  FMNMX.FTZ R0, R228, R0, !PT ;  /* 0x00000000e4007209 */ /* 0x000fc40007810000 */
[----:B------:R-:W-:Y:S02]  /*c030*/  FMNMX.FTZ R3, R86, R3, !PT ;  /* 0x0000000356037209 */ /* 0x000fe40007810000 */
[----:B------:R-:W-:Y:S02]  /*c040*/  LOP3.LUT R12, R21, UR12, R14, 0x96, !PT ;  /* 0x0000000c150c7c12 */ /* 0x000fe4000f8e960e */
[----:B------:R-:W-:-:S04]  /*c050*/  FMNMX.FTZ R3, R194, R3, !PT ;  /* 0x00000003c2037209 */ /* 0x000fc80007810000 */
[----:B------:R-:W-:-:S04]  /*c060*/  FMNMX.FTZ R3, R195, R3, !PT ;  /* 0x00000003c3037209 */ /* 0x000fc80007810000 */
[----:B------:R-:W-:Y:S02]  /*c070*/  FMNMX.FTZ R3, R85, R3, !PT ;  /* 0x0000000355037209 */ /* 0x000fe40007810000 */
[----:B-1----:R-:W-:Y:S01]  /*c080*/  FMNMX.FTZ R2, R227, R0, !PT ;  /* 0x00000000e3027209 */ /* 0x002fe20007810000 */
[-C--:B--2---:R-:W-:Y:S01]  /*c090*/  FMUL.FTZ R142, R142, R122.reuse ;  /* 0x0000007a8e8e7220 */ /* 0x084fe20000410000 */
[----:B------:R-:W-:Y:S01]  /*c0a0*/  HSET2.LE.AND R0, R10, R229, PT ;  /* 0x000000e50a007233 */ /* 0x000fe20003803000 */
[----:B------:R-:W-:Y:S01]  /*c0b0*/  FMUL.FTZ R143, R143, R122 ;  /* 0x0000007a8f8f7220 */ /* 0x000fe20000410000 */
[----:B------:R-:W-:Y:S01]  /*c0c0*/  FMNMX.FTZ R5, R201, R2, !PT ;  /* 0x00000002c9057209 */ /* 0x000fe20007810000 */
[-C--:B------:R-:W-:Y:S01]  /*c0d0*/  FMUL.FTZ R154, R154, R122.reuse ;  /* 0x0000007a9a9a7220 */ /* 0x080fe20000410000 */
[----:B------:R-:W-:Y:S01]  /*c0e0*/  F2FP.BF16.F32.PACK_AB R2, R236, R103 ;  /* 0x00000067ec02723e */ /* 0x000fe200000010ff */
[-C--:B------:R-:W-:Y:S01]  /*c0f0*/  FMUL.FTZ R155, R155, R122.reuse ;  /* 0x0000007a9b9b7220 */ /* 0x080fe20000410000 */
[----:B------:R-:W-:Y:S01]  /*c100*/  FMNMX.FTZ R8, R200, R5, !PT ;  /* 0x00000005c8087209 */ /* 0x000fe20007810000 */
[-C--:B------:R-:W-:Y:S01]  /*c110*/  FMUL.FTZ R158, R158, R122.reuse ;  /* 0x0000007a9e9e7220 */ /* 0x080fe20000410000 */
[----:B------:R-:W-:Y:S01]  /*c120*/  FMNMX.FTZ R3, R84, R3, !PT ;  /* 0x0000000354037209 */ /* 0x000fe20007810000 */
[----:B------:R-:W-:Y:S01]  /*c130*/  FMUL.FTZ R159, R159, R122 ;  /* 0x0000007a9f9f7220 */ /* 0x000fe20000410000 */
[----:B------:R-:W-:Y:S01]  /*c140*/  LOP3.LUT R5, R0, R2, RZ, 0xc0, !PT ;  /* 0x0000000200057212 */ /* 0x000fe200078ec0ff */
[----:B------:R-:W-:Y:S01]  /*c150*/  FMUL.FTZ R166, R166, R122 ;  /* 0x0000007aa6a67220 */ /* 0x000fe20000410000 */
[----:B------:R-:W-:Y:S01]  /*c160*/  FMNMX.FTZ R0, R197, R8, !PT ;  /* 0x00000008c5007209 */ /* 0x000fe20007810000 */
[----:B------:R-:W-:Y:S01]  /*c170*/  FMUL.FTZ R167, R167, R122 ;  /* 0x0000007aa7a77220 */ /* 0x000fe20000410000 */
[----:B------:R-:W1:Y:S01]  /*c180*/  SHFL.BFLY PT, R8, R3, 0x2, 0x1f ;  /* 0x0c401f0003087f89 */ /* 0x000e6200000e0000 */
[----:B------:R-:W-:-:S02]  /*c190*/  LOP3.LUT R2, R33, R101, RZ, 0x3c, !PT ;  /* 0x0000006521027212 */ /* 0x000fc400078e3cff */
[----:B------:R-:W-:Y:S01]  /*c1a0*/  FMNMX.FTZ R0, R198, R0, !PT ;  /* 0x00000000c6007209 */ /* 0x000fe20007810000 */
[----:B------:R-:W-:Y:S02]  /*c1b0*/  HMMA.16816.F32.BF16 R48, R4, R16, R140 ;  /* 0x000000100430723c */ /* 0x000fe4000004188c */
[----:B------:R-:W-:Y:S01]  /*c1c0*/  IMAD.WIDE.U32 R62, R2, -0x2daee0ad, RZ ;  /* 0xd2511f53023e7825 */ /* 0x000fe200078e00ff */
[----:B------:R-:W-:-:S03]  /*c1d0*/  FMNMX.FTZ R0, R207, R0, !PT ;  /* 0x00000000cf007209 */ /* 0x000fc60007810000 */
[C---:B------:R-:W-:Y:S01]  /*c1e0*/  HMMA.16816.F32.BF16 R44, R4.reuse, R18, R152 ;  /* 0x00000012042c723c */ /* 0x040fe20000041898 */
[----:B------:R-:W-:Y:S02]  /*c1f0*/  FMNMX.FTZ R0, R205, R0, !PT ;  /* 0x00000000cd007209 */ /* 0x000fe40007810000 */
[----:B------:R-:W-:Y:S02]  /*c200*/  LOP3.LUT R2, R63, UR19, R72, 0x96, !PT ;  /* 0x000000133f027c12 */ /* 0x000fe4000f8e9648 */
[----:B------:R-:W-:Y:S01]  /*c210*/  FMNMX.FTZ R0, R136, R0, !PT ;  /* 0x0000000088007209 */ /* 0x000fe20007810000 */
[----:B----4-:R-:W-:Y:S02]  /*c220*/  HMMA.16816.F32.BF16 R40, R4, R28, R156 ;  /* 0x0000001c0428723c */ /* 0x010fe4000004189c */
[----:B------:R-:W-:-:S04]  /*c230*/  IMAD.WIDE.U32 R34, R2, -0x326172a9, RZ ;  /* 0xcd9e8d5702227825 */ /* 0x000fc800078e00ff */
[----:B------:R-:W-:Y:S01]  /*c240*/  HMMA.16816.F32.BF16 R36, R4, R30, R164 ;  /* 0x0000001e0424723c */ /* 0x000fe200000418a4 */
[----:B------:R-:W-:-:S06]  /*c250*/  LOP3.LUT R2, R35, UR18, R24, 0x96, !PT ;  /* 0x0000001223027c12 */ /* 0x000fcc000f8e9618 */
[----:B------:R-:W-:Y:S02]  /*c260*/  FMNMX.FTZ R6, R124, R0, !PT ;  /* 0x000000007c067209 */ /* 0x000fe40007810000 */
[----:B-1----:R-:W-:Y:S02]  /*c270*/  FMNMX.FTZ R0, R3, R8, !PT ;  /* 0x0000000803007209 */ /* 0x002fe40007810000 */
[----:B------:R-:W-:Y:S01]  /*c280*/  LOP3.LUT R3, R25, UR20, R32, 0x96, !PT ;  /* 0x0000001419037c12 */ /* 0x000fe2000f8e9620 */
[----:B------:R-:W1:Y:S04]  /*c290*/  SHFL.BFLY PT, R7, R6, 0x2, 0x1f ;  /* 0x0c401f0006077f89 */ /* 0x000e6800000e0000 */
[----:B------:R-:W2:Y:S01]  /*c2a0*/  SHFL.BFLY PT, R8, R0, 0x1, 0x1f ;  /* 0x0c201f0000087f89 */ /* 0x000ea200000e0000 */
[----:B------:R-:W-:-:S04]  /*c2b0*/  IMAD.WIDE.U32 R10, R3, -0x2daee0ad, RZ ;  /* 0xd2511f53030a7825 */ /* 0x000fc800078e00ff */
[----:B------:R-:W-:Y:S01]  /*c2c0*/  IMAD.WIDE.U32 R2, R2, -0x2daee0ad, RZ ;  /* 0xd2511f5302027825 */ /* 0x000fe200078e00ff */
[----:B------:R-:W-:-:S04]  /*c2d0*/  LOP3.LUT R4, R11, UR17, R62, 0x96, !PT ;  /* 0x000000110b047c12 */ /* 0x000fc8000f8e963e */
[----:B------:R-:W-:Y:S01]  /*c2e0*/  LOP3.LUT R3, R3, UR15, R10, 0x96, !PT ;  /* 0x0000000f03037c12 */ /* 0x000fe2000f8e960a */
[----:B------:R-:W-:-:S04]  /*c2f0*/  IMAD.WIDE.U32 R10, R4, -0x326172a9, RZ ;  /* 0xcd9e8d57040a7825 */ /* 0x000fc800078e00ff */
[----:B------:R-:W-:Y:S01]  /*c300*/  IMAD.WIDE.U32 R4, R3, -0x326172a9, RZ ;  /* 0xcd9e8d5703047825 */ /* 0x000fe200078e00ff */
[----:B------:R-:W-:Y:S02]  /*c310*/  LOP3.LUT R3, R11, UR16, R34, 0x96, !PT ;  /* 0x000000100b037c12 */ /* 0x000fe4000f8e9622 */
[----:B-1----:R-:W-:Y:S02]  /*c320*/  FMNMX.FTZ R6, R6, R7, !PT ;  /* 0x0000000706067209 */ /* 0x002fe40007810000 */
[----:B------:R-:W-:Y:S02]  /*c330*/  LOP3.LUT R5, R5, UR14, R10, 0x96, !PT ;  /* 0x0000000e05057c12 */ /* 0x000fe4000f8e960a */
[----:B--2---:R-:W-:Y:S01]  /*c340*/  FMNMX.FTZ R102, R0, R8, !PT ;  /* 0x0000000800667209 */ /* 0x004fe20007810000 */
[----:B------:R-:W1:Y:S01]  /*c350*/  SHFL.BFLY PT, R10, R6, 0x1, 0x1f ;  /* 0x0c201f00060a7f89 */ /* 0x000e6200000e0000 */
[----:B------:R-:W-:Y:S02]  /*c360*/  IMAD.WIDE.U32 R8, R3, -0x2daee0ad, RZ ;  /* 0xd2511f5303087825 */ /* 0x000fe400078e00ff */
[----:B------:R-:W-:-:S02]  /*c370*/  FSETP.NEU.FTZ.AND P1, PT, R102, -INF , PT ;  /* 0xff8000006600780b */ /* 0x000fc40003f3d000 */
[----:B------:R-:W-:Y:S01]  /*c380*/  FMUL.FTZ R0, R102, UR33 ;  /* 0x0000002166007c20 */ /* 0x000fe20008410000 */
[----:B------:R-:W-:Y:S01]  /*c390*/  IMAD.WIDE.U32 R22, R5, -0x2daee0ad, RZ ;  /* 0xd2511f5305167825 */ /* 0x000fe200078e00ff */
[----:B------:R-:W-:-:S03]  /*c3a0*/  LOP3.LUT R2, R9, UR13, R2, 0x96, !PT ;  /* 0x0000000d09027c12 */ /* 0x000fc6000f8e9602 */
[----:B------:R-:W-:Y:S02]  /*c3b0*/  FSEL R11, R0, RZ, P1 ;  /* 0x000000ff000b7208 */ /* 0x000fe40000800000 */
[----:B------:R-:W-:Y:S01]  /*c3c0*/  LOP3.LUT R3, R23, UR5, R8, 0x96, !PT ;  /* 0x0000000517037c12 */ /* 0x000fe2000f8e9608 */
[----:B------:R-:W-:-:S04]  /*c3d0*/  IMAD.WIDE.U32 R8, R2, -0x326172a9, RZ ;  /* 0xcd9e8d5702087825 */ /* 0x000fc800078e00ff */
[----:B------:R-:W-:Y:S01]  /*c3e0*/  IMAD.WIDE.U32 R2, R3, -0x326172a9, RZ ;  /* 0xcd9e8d5703027825 */ /* 0x000fe200078e00ff */
[----:B------:R-:W-:-:S03]  /*c3f0*/  LOP3.LUT R13, R9, UR12, R4, 0x96, !PT ;  /* 0x0000000c090d7c12 */ /* 0x000fc6000f8e9604 */
[----:B------:R-:W-:Y:S01]  /*c400*/  FFMA.FTZ R4, R125, UR33, -R11 ;  /* 0x000000217d047c23 */ /* 0x000fe2000801080b */
[----:B------:R-:W-:-:S03]  /*c410*/  LOP3.LUT R0, R3, UR22, R8, 0x96, !PT ;  /* 0x0000001603007c12 */ /* 0x000fc6000f8e9608 */
[----:B------:R2:W-:Y:S01]  /*c420*/  MUFU.EX2 R143, R4 ;  /* 0x00000004008f7308 */ /* 0x0005e20000000800 */
[C---:B------:R-:W-:Y:S02]  /*c430*/  LOP3.LUT R3, R2.reuse, 0xffff, RZ, 0xc0, !PT ;  /* 0x0000ffff02037812 */ /* 0x040fe400078ec0ff */
[--C-:B------:R-:W-:Y:S02]  /*c440*/  SHF.R.U32.HI R7, RZ, 0x10, R2.reuse ;  /* 0x00000010ff077819 */ /* 0x100fe40000011602 */
[----:B------:R-:W-:Y:S02]  /*c450*/  LOP3.LUT R8, R2, 0xff, RZ, 0xc0, !PT ;  /* 0x000000ff02087812 */ /* 0x000fe400078ec0ff */
[----:B------:R-:W-:Y:S02]  /*c460*/  SHF.R.U32.HI R5, RZ, 0x18, R2 ;  /* 0x00000018ff057819 */ /* 0x000fe40000011602 */
[----:B------:R-:W-:Y:S02]  /*c470*/  SHF.R.U32.HI R3, RZ, 0x8, R3 ;  /* 0x00000008ff037819 */ /* 0x000fe40000011603 */
[----:B------:R-:W-:-:S02]  /*c480*/  LOP3.LUT R2, R7, 0xff, RZ, 0xc0, !PT ;  /* 0x000000ff07027812 */ /* 0x000fc400078ec0ff */
[----:B-1----:R-:W-:Y:S02]  /*c490*/  FMNMX.FTZ R101, R6, R10, !PT ;  /* 0x0000000a06657209 */ /* 0x002fe40007810000 */
[----:B------:R-:W-:Y:S01]  /*c4a0*/  PRMT R6, R8, 0x5410, R3 ;  /* 0x0000541008067816 */ /* 0x000fe20000000003 */
[----:B------:R-:W-:Y:S01]  /*c4b0*/  FFMA.FTZ R3, R128, UR33, -R11 ;  /* 0x0000002180037c23 */ /* 0x000fe2000801080b */
[----:B------:R-:W-:Y:S01]  /*c4c0*/  PRMT R7, R2, 0x5410, R5 ;  /* 0x0000541002077816 */ /* 0x000fe20000000005 */
[C---:B------:R-:W-:Y:S01]  /*c4d0*/  FMUL.FTZ R2, R101.reuse, UR33 ;  /* 0x0000002165027c20 */ /* 0x040fe20008410000 */
[----:B------:R-:W-:Y:S01]  /*c4e0*/  FSETP.NEU.FTZ.AND P0, PT, R101, -INF , PT ;  /* 0xff8000006500780b */ /* 0x000fe20003f1d000 */
[----:B------:R1:W-:Y:S01]  /*c4f0*/  MUFU.EX2 R158, R3 ;  /* 0x00000003009e7308 */ /* 0x0003e20000000800 */
[----:B--2---:R-:W-:Y:S01]  /*c500*/  FFMA.FTZ R4, R132, UR33, -R11 ;  /* 0x0000002184047c23 */ /* 0x004fe2000801080b */
[----:B------:R-:W-:Y:S01]  /*c510*/  IMAD.MOV.U32 R132, RZ, RZ, R59 ;  /* 0x000000ffff847224 */ /* 0x000fe200078e003b */
[----:B------:R-:W-:-:S02]  /*c520*/  FSEL R14, R2, RZ, P0 ;  /* 0x000000ff020e7208 */ /* 0x000fc40000000000 */
[----:B------:R-:W-:-:S03]  /*c530*/  LOP3.LUT R2, R0, 0xffff, RZ, 0xc0, !PT ;  /* 0x0000ffff00027812 */ /* 0x000fc600078ec0ff */
[----:B------:R2:W-:Y:S01]  /*c540*/  MUFU.EX2 R159, R4 ;  /* 0x00000004009f7308 */ /* 0x0005e20000000800 */
[----:B-1----:R-:W-:-:S07]  /*c550*/  FFMA.FTZ R3, R126, UR33, -R11 ;  /* 0x000000217e037c23 */ /* 0x002fce000801080b */
[----:B------:R1:W3:Y:S01]  /*c560*/  MUFU.EX2 R167, R3 ;  /* 0x0000000300a77308 */ /* 0x0002e20000000800 */
[----:B--2---:R-:W-:Y:S01]  /*c570*/  FFMA.FTZ R4, R129, UR33, -R14 ;  /* 0x0000002181047c23 */ /* 0x004fe2000801080e */
[----:B------:R-:W-:-:S06]  /*c580*/  IMAD.WIDE.U32 R128, R242, -0x326172a9, RZ ;  /* 0xcd9e8d57f2807825 */ /* 0x000fcc00078e00ff */
[----:B------:R2:W-:Y:S01]  /*c590*/  MUFU.EX2 R141, R4 ;  /* 0x00000004008d7308 */ /* 0x0005e20000000800 */
[----:B-1----:R-:W-:Y:S02]  /*c5a0*/  SHF.R.U32.HI R3, RZ, 0x8, R2 ;  /* 0x00000008ff037819 */ /* 0x002fe40000011602 */
[----:B------:R-:W-:-:S04]  /*c5b0*/  LOP3.LUT R2, R0, 0xff, RZ, 0xc0, !PT ;  /* 0x000000ff00027812 */ /* 0x000fc800078ec0ff */
[----:B--2---:R-:W-:Y:S01]  /*c5c0*/  PRMT R4, R2, 0x5410, R3 ;  /* 0x0000541002047816 */ /* 0x004fe20000000003 */
[----:B------:R-:W-:Y:S01]  /*c5d0*/  FFMA.FTZ R2, R131, UR33, -R14 ;  /* 0x0000002183027c23 */ /* 0x000fe2000801080e */
[----:B------:R-:W-:-:S03]  /*c5e0*/  SHF.R.U32.HI R3, RZ, 0x10, R0 ;  /* 0x00000010ff037819 */ /* 0x000fc60000011600 */
[----:B------:R1:W-:Y:S02]  /*c5f0*/  MUFU.EX2 R157, R2 ;  /* 0x00000002009d7308 */ /* 0x0003e40000000800 */
[----:B-1----:R-:W-:Y:S02]  /*c600*/  SHF.R.U32.HI R2, RZ, 0x18, R0 ;  /* 0x00000018ff027819 */ /* 0x002fe40000011600 */
[----:B------:R-:W-:Y:S01]  /*c610*/  LOP3.LUT R0, R3, 0xff, RZ, 0xc0, !PT ;  /* 0x000000ff03007812 */ /* 0x000fe200078ec0ff */
[----:B------:R-:W-:-:S03]  /*c620*/  FFMA.FTZ R3, R130, UR33, -R14 ;  /* 0x0000002182037c23 */ /* 0x000fc6000801080e */
[----:B------:R-:W-:Y:S01]  /*c630*/  PRMT R5, R0, 0x5410, R2 ;  /* 0x0000541000057816 */ /* 0x000fe20000000002 */
[----:B------:R-:W-:Y:S01]  /*c640*/  FFMA.FTZ R0, R135, UR33, -R14 ;  /* 0x0000002187007c23 */ /* 0x000fe2000801080e */
[----:B------:R-:W-:Y:S01]  /*c650*/  FSEL R2, R102, RZ, P1 ;  /* 0x000000ff66027208 */ /* 0x000fe20000800000 */
[----:B------:R-:W-:Y:S04]  /*c660*/  MUFU.EX2 R164, R3 ;  /* 0x0000000300a47308 */ /* 0x000fe80000000800 */
[----:B------:R-:W-:-:S04]  /*c670*/  FADD.FTZ R2, R138, -R2 ;  /* 0x800000028a027221 */ /* 0x000fc80000010000 */
[----:B------:R1:W-:Y:S01]  /*c680*/  MUFU.EX2 R154, R0 ;  /* 0x00000000009a7308 */ /* 0x0003e20000000800 */
[----:B------:R-:W-:-:S07]  /*c690*/  FMUL.FTZ R2, R2, UR33 ;  /* 0x0000002102027c20 */ /* 0x000fce0008410000 */
[----:B------:R3:W2:Y:S01]  /*c6a0*/  MUFU.EX2 R121, R2 ;  /* 0x0000000200797308 */ /* 0x0006a20000000800 */
[----:B-1----:R-:W-:-:S05]  /*c6b0*/  FSEL R0, R101, RZ, P0 ;  /* 0x000000ff65007208 */ /* 0x002fca0000000000 */
[----:B------:R-:W-:Y:S01]  /*c6c0*/  FADD.FTZ R3, R137, -R0 ;  /* 0x8000000089037221 */ /* 0x000fe20000010000 */
[--C-:B------:R-:W-:Y:S02]  /*c6d0*/  HSET2.LE.AND R0, R6, R229.reuse, PT ;  /* 0x000000e506007233 */ /* 0x100fe40003803000 */
[----:B---3--:R-:W-:Y:S01]  /*c6e0*/  F2FP.BF16.F32.PACK_AB R2, R167, R158 ;  /* 0x0000009ea702723e */ /* 0x008fe200000010ff */
[----:B------:R-:W-:Y:S01]  /*c6f0*/  FMUL.FTZ R3, R3, UR33 ;  /* 0x0000002103037c20 */ /* 0x000fe20008410000 */
[-C--:B--2---:R-:W-:Y:S01]  /*c700*/  FMUL.FTZ R144, R144, R121.reuse ;  /* 0x0000007990907220 */ /* 0x084fe20000410000 */
[-C--:B------:R-:W-:Y:S01]  /*c710*/  FMUL.FTZ R145, R145, R121.reuse ;  /* 0x0000007991917220 */ /* 0x080fe20000410000 */
[----:B------:R-:W-:Y:S01]  /*c720*/  LOP3.LUT R6, R0, R2, RZ, 0xc0, !PT ;  /* 0x0000000200067212 */ /* 0x000fe200078ec0ff */
[----:B------:R-:W1:Y:S01]  /*c730*/  MUFU.EX2 R120, R3 ;  /* 0x0000000300787308 */ /* 0x000e620000000800 */
[--C-:B------:R-:W-:Y:S01]  /*c740*/  HSET2.LE.AND R0, R7, R229.reuse, PT ;  /* 0x000000e507007233 */ /* 0x100fe20003803000 */
[----:B------:R-:W-:Y:S01]  /*c750*/  FMUL.FTZ R148, R148, R121 ;  /* 0x0000007994947220 */ /* 0x000fe20000410000 */
[----:B------:R-:W-:Y:S01]  /*c760*/  F2FP.BF16.F32.PACK_AB R2, R164, R157 ;  /* 0x0000009da402723e */ /* 0x000fe200000010ff */
[-C--:B------:R-:W-:Y:S01]  /*c770*/  FMUL.FTZ R149, R149, R121.reuse ;  /* 0x0000007995957220 */ /* 0x080fe20000410000 */
[-C--:B------:R-:W-:Y:S01]  /*c780*/  FMUL.FTZ R160, R160, R121.reuse ;  /* 0x00000079a0a07220 */ /* 0x080fe20000410000 */
[-C--:B------:R-:W-:Y:S01]  /*c790*/  FMUL.FTZ R161, R161, R121.reuse ;  /* 0x00000079a1a17220 */ /* 0x080fe20000410000 */
[----:B------:R-:W-:Y:S01]  /*c7a0*/  LOP3.LUT R7, R0, R2, RZ, 0xc0, !PT ;  /* 0x0000000200077212 */ /* 0x000fe200078ec0ff */
[-C--:B------:R-:W-:Y:S01]  /*c7b0*/  FMUL.FTZ R168, R168, R121.reuse ;  /* 0x00000079a8a87220 */ /* 0x080fe20000410000 */
[----:B------:R-:W-:Y:S01]  /*c7c0*/  HSET2.LE.AND R0, R4, R229, PT ;  /* 0x000000e504007233 */ /* 0x000fe20003803000 */
[----:B------:R-:W-:Y:S01]  /*c7d0*/  FMUL.FTZ R169, R169, R121 ;  /* 0x00000079a9a97220 */ /* 0x000fe20000410000 */
[----:B------:R-:W-:-:S04]  /*c7e0*/  F2FP.BF16.F32.PACK_AB R2, R159, R143 ;  /* 0x0000008f9f02723e */ /* 0x000fc800000010ff */
[----:B------:R-:W-:Y:S02]  /*c7f0*/  LOP3.LUT R4, R0, R2, RZ, 0xc0, !PT ;  /* 0x0000000200047212 */ /* 0x000fe400078ec0ff */
[----:B------:R-:W-:Y:S01]  /*c800*/  HSET2.LE.AND R0, R5, R229, PT ;  /* 0x000000e505007233 */ /* 0x000fe20003803000 */
[-C--:B-1----:R-:W-:Y:S01]  /*c810*/  FMUL.FTZ R146, R146, R120.reuse ;  /* 0x0000007892927220 */ /* 0x082fe20000410000 */
[----:B------:R-:W-:Y:S01]  /*c820*/  F2FP.BF16.F32.PACK_AB R2, R154, R141 ;  /* 0x0000008d9a02723e */ /* 0x000fe200000010ff */
[-C--:B------:R-:W-:Y:S01]  /*c830*/  FMUL.FTZ R147, R147, R120.reuse ;  /* 0x0000007893937220 */ /* 0x080fe20000410000 */
[-C--:B------:R-:W-:Y:S01]  /*c840*/  FMUL.FTZ R150, R150, R120.reuse ;  /* 0x0000007896967220 */ /* 0x080fe20000410000 */
[----:B------:R-:W-:Y:S01]  /*c850*/  FMUL.FTZ R151, R151, R120 ;  /* 0x0000007897977220 */ /* 0x000fe20000410000 */
[----:B------:R-:W-:Y:S01]  /*c860*/  LOP3.LUT R5, R0, R2, RZ, 0xc0, !PT ;  /* 0x0000000200057212 */ /* 0x000fe200078ec0ff */
[----:B------:R-:W-:Y:S01]  /*c870*/  FFMA.FTZ R0, R139, UR33, -R11 ;  /* 0x000000218b007c23 */ /* 0x000fe2000801080b */
[----:B------:R-:W-:-:S04]  /*c880*/  IMAD.WIDE.U32 R2, R12, -0x2daee0ad, RZ ;  /* 0xd2511f530c027825 */ /* 0x000fc800078e00ff */
[-C--:B------:R-:W-:Y:S01]  /*c890*/  FMUL.FTZ R162, R162, R120.reuse ;  /* 0x00000078a2a27220 */ /* 0x080fe20000410000 */
[-C--:B------:R-:W-:Y:S01]  /*c8a0*/  FMUL.FTZ R163, R163, R120.reuse ;  /* 0x00000078a3a37220 */ /* 0x080fe20000410000 */
[----:B------:R1:W-:Y:S01]  /*c8b0*/  MUFU.EX2 R165, R0 ;  /* 0x0000000000a57308 */ /* 0x0003e20000000800 */
[-C--:B------:R-:W-:Y:S01]  /*c8c0*/  FMUL.FTZ R170, R170, R120.reuse ;  /* 0x00000078aaaa7220 */ /* 0x080fe20000410000 */
[C---:B------:R-:W-:Y:S01]  /*c8d0*/  LOP3.LUT R8, R2.reuse, 0xffff, RZ, 0xc0, !PT ;  /* 0x0000ffff02087812 */ /* 0x040fe200078ec0ff */
[C---:B------:R-:W-:Y:S01]  /*c8e0*/  HMMA.16816.F32.BF16 R144, R4.reuse, R16, R144 ;  /* 0x000000100490723c */ /* 0x040fe20000041890 */
[----:B------:R-:W-:Y:S01]  /*c8f0*/  FMUL.FTZ R171, R171, R120 ;  /* 0x00000078abab7220 */ /* 0x000fe20000410000 */
[----:B------:R-:W-:Y:S02]  /*c900*/  LOP3.LUT R10, R2, 0xff, RZ, 0xc0, !PT ;  /* 0x000000ff020a7812 */ /* 0x000fe400078ec0ff */
[--C-:B------:R-:W-:Y:S02]  /*c910*/  SHF.R.U32.HI R9, RZ, 0x10, R2.reuse ;  /* 0x00000010ff097819 */ /* 0x100fe40000011602 */
[----:B------:R-:W-:Y:S01]  /*c920*/  HMMA.16816.F32.BF16 R148, R4, R18, R148 ;  /* 0x000000120494723c */ /* 0x000fe20000041894 */
[----:B------:R-:W2:Y:S01]  /*c930*/  LDSM.16.MT88.4 R16, [R213+0x4400] ;  /* 0x00440000d510783b */ /* 0x000ea20000004200 */
[----:B------:R-:W-:-:S02]  /*c940*/  SHF.R.U32.HI R12, RZ, 0x18, R2 ;  /* 0x00000018ff0c7819 */ /* 0x000fc40000011602 */
[----:B------:R-:W-:Y:S02]  /*c950*/  SHF.R.U32.HI R8, RZ, 0x8, R8 ;  /* 0x00000008ff087819 */ /* 0x000fe40000011608 */
[----:B------:R-:W-:Y:S01]  /*c960*/  HMMA.16816.F32.BF16 R160, R4, R28, R160 ;  /* 0x0000001c04a0723c */ /* 0x000fe200000418a0 */
[----:B-1----:R-:W-:Y:S01]  /*c970*/  FFMA.FTZ R0, R134, UR33, -R15 ;  /* 0x0000002186007c23 */ /* 0x002fe2000801080f */
[----:B------:R-:W-:-:S03]  /*c980*/  PRMT R10, R10, 0x5410, R8 ;  /* 0x000054100a0a7816 */ /* 0x000fc60000000008 */
[----:B------:R1:W-:Y:S01]  /*c990*/  MUFU.EX2 R220, R0 ;  /* 0x0000000000dc7308 */ /* 0x0003e20000000800 */
[----:B------:R-:W-:Y:S07]  /*c9a0*/  HMMA.16816.F32.BF16 R168, R4, R30, R168 ;  /* 0x0000001e04a8723c */ /* 0x000fee00000418a8 */
[----:B------:R-:W-:Y:S01]  /*c9b0*/  LOP3.LUT R7, R9, 0xff, RZ, 0xc0, !PT ;  /* 0x000000ff09077812 */ /* 0x000fe200078ec0ff */
[----:B-1----:R-:W-:-:S04]  /*c9c0*/  FFMA.FTZ R0, R100, UR33, -R15 ;  /* 0x0000002164007c23 */ /* 0x002fc8000801080f */
[----:B------:R1:W-:Y:S02]  /*c9d0*/  MUFU.EX2 R222, R0 ;  /* 0x0000000000de7308 */ /* 0x0003e40000000800 */
[----:B-1----:R-:W-:-:S06]  /*c9e0*/  FFMA.FTZ R0, R96, UR33, -R15 ;  /* 0x0000002160007c23 */ /* 0x002fcc000801080f */
[----:B------:R1:W-:Y:S02]  /*c9f0*/  MUFU.EX2 R216, R0 ;  /* 0x0000000000d87308 */ /* 0x0003e40000000800 */
[----:B-1----:R-:W-:-:S06]  /*ca00*/  FFMA.FTZ R0, R97, UR33, -R15 ;  /* 0x0000002161007c23 */ /* 0x002fcc000801080f */
[----:B------:R1:W3:Y:S02]  /*ca10*/  MUFU.EX2 R218, R0 ;  /* 0x0000000000da7308 */ /* 0x0002e40000000800 */
[----:B-1----:R-:W-:-:S06]  /*ca20*/  FFMA.FTZ R0, R133, UR33, -R20 ;  /* 0x0000002185007c23 */ /* 0x002fcc0008010814 */
[----:B------:R1:W-:Y:S02]  /*ca30*/  MUFU.EX2 R166, R0 ;  /* 0x0000000000a67308 */ /* 0x0003e40000000800 */
[----:B-1----:R-:W-:-:S06]  /*ca40*/  FFMA.FTZ R0, R98, UR33, -R20 ;  /* 0x0000002162007c23 */ /* 0x002fcc0008010814 */
[----:B------:R1:W-:Y:S02]  /*ca50*/  MUFU.EX2 R217, R0 ;  /* 0x0000000000d97308 */ /* 0x0003e40000000800 */
[----:B-1----:R-:W-:Y:S01]  /*ca60*/  LOP3.LUT R0, R3, UR21, R26, 0x96, !PT ;  /* 0x0000001503007c12 */ /* 0x002fe2000f8e961a */
[----:B------:R-:W-:Y:S01]  /*ca70*/  FFMA.FTZ R3, R99, UR33, -R20 ;  /* 0x0000002163037c23 */ /* 0x000fe20008010814 */
[----:B------:R-:W1:Y:S02]  /*ca80*/  LDSM.16.MT88.4 R24, [R214+0x4400] ;  /* 0x00440000d618783b */ /* 0x000e640000004200 */
[----:B------:R-:W-:Y:S02]  /*ca90*/  LOP3.LUT R2, R0, 0xffff, RZ, 0xc0, !PT ;  /* 0x0000ffff00027812 */ /* 0x000fe400078ec0ff */
[----:B------:R4:W2:Y:S01]  /*caa0*/  MUFU.EX2 R219, R3 ;  /* 0x0000000300db7308 */ /* 0x0008a20000000800 */
[----:B------:R-:W-:Y:S02]  /*cab0*/  SHF.R.U32.HI R4, RZ, 0x10, R0 ;  /* 0x00000010ff047819 */ /* 0x000fe40000011600 */
[----:B------:R-:W-:-:S02]  /*cac0*/  SHF.R.U32.HI R5, RZ, 0x8, R2 ;  /* 0x00000008ff057819 */ /* 0x000fc40000011602 */
[----:B------:R-:W-:Y:S02]  /*cad0*/  LOP3.LUT R6, R0, 0xff, RZ, 0xc0, !PT ;  /* 0x000000ff00067812 */ /* 0x000fe400078ec0ff */
[----:B------:R-:W-:Y:S02]  /*cae0*/  SHF.R.U32.HI R2, RZ, 0x18, R0 ;  /* 0x00000018ff027819 */ /* 0x000fe40000011600 */
[----:B------:R-:W-:Y:S02]  /*caf0*/  LOP3.LUT R0, R4, 0xff, RZ, 0xc0, !PT ;  /* 0x000000ff04007812 */ /* 0x000fe400078ec0ff */
[----:B------:R-:W-:Y:S02]  /*cb00*/  PRMT R4, R7, 0x5410, R12 ;  /* 0x0000541007047816 */ /* 0x000fe4000000000c */
[----:B------:R-:W-:Y:S02]  /*cb10*/  PRMT R8, R6, 0x5410, R5 ;  /* 0x0000541006087816 */ /* 0x000fe40000000005 */
[----:B------:R-:W-:Y:S01]  /*cb20*/  PRMT R5, R0, 0x5410, R2 ;  /* 0x0000541000057816 */ /* 0x000fe20000000002 */
[----:B----4-:R-:W-:Y:S01]  /*cb30*/  FFMA.FTZ R3, R172, UR33, -R20 ;  /* 0x00000021ac037c23 */ /* 0x010fe20008010814 */
[----:B------:R-:W-:-:S02]  /*cb40*/  HSET2.LE.AND R0, R10, R229, PT ;  /* 0x000000e50a007233 */ /* 0x000fc40003803000 */
[----:B---3--:R-:W-:Y:S01]  /*cb50*/  F2FP.BF16.F32.PACK_AB R2, R218, R216 ;  /* 0x000000d8da02723e */ /* 0x008fe200000010ff */
[----:B------:R3:W4:Y:S01]  /*cb60*/  MUFU.EX2 R156, R3 ;  /* 0x00000003009c7308 */ /* 0x0007220000000800 */
[----:B--2---:R-:W-:Y:S02]  /*cb70*/  F2FP.BF16.F32.PACK_AB R7, R219, R217 ;  /* 0x000000d9db07723e */ /* 0x004fe400000010ff */
[----:B------:R-:W-:Y:S02]  /*cb80*/  LOP3.LUT R6, R0, R2, RZ, 0xc0, !PT ;  /* 0x0000000200067212 */ /* 0x000fe400078ec0ff */
[----:B------:R-:W-:Y:S02]  /*cb90*/  HSET2.LE.AND R0, R8, R229, PT ;  /* 0x000000e508007233 */ /* 0x000fe40003803000 */
[----:B------:R-:W-:Y:S01]  /*cba0*/  F2FP.BF16.F32.PACK_AB R2, R222, R220 ;  /* 0x000000dcde02723e */ /* 0x000fe200000010ff */
[----:B---3--:R-:W-:-:S04]  /*cbb0*/  FFMA.FTZ R3, R175, UR33, -R11 ;  /* 0x00000021af037c23 */ /* 0x008fc8000801080b */
[----:B------:R2:W-:Y:S02]  /*cbc0*/  MUFU.EX2 R152, R3 ;  /* 0x0000000300987308 */ /* 0x0005e40000000800 */
[----:B--2---:R-:W-:Y:S01]  /*cbd0*/  HSET2.LE.AND R3, R4, R229, PT ;  /* 0x000000e504037233 */ /* 0x004fe20003803000 */
[----:B------:R-:W-:-:S05]  /*cbe0*/  FFMA.FTZ R4, R174, UR33, -R11 ;  /* 0x00000021ae047c23 */ /* 0x000fca000801080b */
[----:B------:R2:W-:Y:S01]  /*cbf0*/  MUFU.EX2 R155, R4 ;  /* 0x00000004009b7308 */ /* 0x0005e20000000800 */
[----:B------:R-:W-:Y:S02]  /*cc00*/  LOP3.LUT R7, R3, R7, RZ, 0xc0, !PT ;  /* 0x0000000703077212 */ /* 0x000fe400078ec0ff */
[----:B------:R-:W-:Y:S02]  /*cc10*/  HSET2.LE.AND R3, R5, R229, PT ;  /* 0x000000e505037233 */ /* 0x000fe40003803000 */
[----:B----4-:R-:W-:-:S04]  /*cc20*/  F2FP.BF16.F32.PACK_AB R5, R156, R166 ;  /* 0x000000a69c05723e */ /* 0x010fc800000010ff */
[----:B------:R-:W-:Y:S01]  /*cc30*/  LOP3.LUT R5, R3, R5, RZ, 0xc0, !PT ;  /* 0x0000000503057212 */ /* 0x000fe200078ec0ff */
[----:B--2---:R-:W-:Y:S01]  /*cc40*/  FFMA.FTZ R4, R173, UR33, -R11 ;  /* 0x00000021ad047c23 */ /* 0x004fe2000801080b */
[----:B------:R-:W-:-:S03]  /*cc50*/  IMAD.MOV.U32 R173, RZ, RZ, R215 ;  /* 0x000000ffffad7224 */ /* 0x000fc600078e00d7 */
[----:B------:R2:W3:Y:S01]  /*cc60*/  MUFU.EX2 R32, R4 ;  /* 0x0000000400207308 */ /* 0x0004e20000000800 */
[----:B------:R-:W-:Y:S01]  /*cc70*/  IMAD.MOV.U32 R72, RZ, RZ, R173 ;  /* 0x000000ffff487224 */ /* 0x000fe200078e00ad */
[----:B--2---:R-:W-:Y:S01]  /*cc80*/  LOP3.LUT R4, R0, R2, RZ, 0xc0, !PT ;  /* 0x0000000200047212 */ /* 0x004fe200078ec0ff */
[----:B------:R-:W-:-:S04]  /*cc90*/  IMAD.WIDE.U32 R2, R13, -0x2daee0ad, RZ ;  /* 0xd2511f530d027825 */ /* 0x000fc800078e00ff */
[----:B------:R-:W-:Y:S01]  /*cca0*/  FFMA.FTZ R0, R178, UR33, -R14 ;  /* 0x00000021b2007c23 */ /* 0x000fe2000801080e */
[----:B------:R-:W-:-:S03]  /*ccb0*/  IMAD.MOV.U32 R178, RZ, RZ, R224 ;  /* 0x000000ffffb27224 */ /* 0x000fc600078e00e0 */
[----:B------:R2:W-:Y:S01]  /*ccc0*/  MUFU.EX2 R140, R0 ;  /* 0x00000000008c7308 */ /* 0x0005e20000000800 */
[C---:B------:R-:W-:Y:S01]  /*ccd0*/  LOP3.LUT R8, R2.reuse, 0xffff, RZ, 0xc0, !PT ;  /* 0x0000ffff02087812 */ /* 0x040fe200078ec0ff */
[C---:B------:R-:W-:Y:S01]  /*cce0*/  HMMA.16816.F32.BF16 R48, R4.reuse, R16, R48 ;  /* 0x000000100430723c */ /* 0x040fe20000041830 */
[----:B------:R-:W-:Y:S02]  /*ccf0*/  LOP3.LUT R12, R2, 0xff, RZ, 0xc0, !PT ;  /* 0x000000ff020c7812 */ /* 0x000fe400078ec0ff */
[--C-:B------:R-:W-:Y:S02]  /*cd00*/  SHF.R.U32.HI R9, RZ, 0x10, R2.reuse ;  /* 0x00000010ff097819 */ /* 0x100fe40000011602 */
[----:B------:R-:W-:Y:S01]  /*cd10*/  SHF.R.U32.HI R10, RZ, 0x18, R2 ;  /* 0x00000018ff0a7819 */ /* 0x000fe20000011602 */
[----:B------:R-:W-:Y:S01]  /*cd20*/  FFMA.FTZ R2, R177, UR33, -R14 ;  /* 0x00000021b1027c23 */ /* 0x000fe2000801080e */
[----:B------:R-:W-:Y:S01]  /*cd30*/  HMMA.16816.F32.BF16 R44, R4, R18, R44 ;  /* 0x00000012042c723c */ /* 0x000fe2000004182c */
[----:B------:R-:W-:-:S02]  /*cd40*/  SHF.R.U32.HI R8, RZ, 0x8, R8 ;  /* 0x00000008ff087819 */ /* 0x000fc40000011608 */
[----:B------:R4:W-:Y:S02]  /*cd50*/  MUFU.EX2 R153, R2 ;  /* 0x0000000200997308 */ /* 0x0009e40000000800 */
[----:B------:R-:W-:Y:S01]  /*cd60*/  PRMT R8, R12, 0x5410, R8 ;  /* 0x000054100c087816 */ /* 0x000fe20000000008 */
[----:B-1----:R-:W-:Y:S01]  /*cd70*/  HMMA.16816.F32.BF16 R40, R4, R24, R40 ;  /* 0x000000180428723c */ /* 0x002fe20000041828 */
[----:B--2---:R-:W-:Y:S01]  /*cd80*/  LOP3.LUT R0, R3, UR21, R22, 0x96, !PT ;  /* 0x0000001503007c12 */ /* 0x004fe2000f8e9616 */
[----:B------:R-:W-:Y:S01]  /*cd90*/  FFMA.FTZ R3, R176, UR33, -R14 ;  /* 0x00000021b0037c23 */ /* 0x000fe2000801080e */
[----:B---3--:R-:W-:-:S03]  /*cda0*/  IMAD.MOV.U32 R176, RZ, RZ, R32 ;  /* 0x000000ffffb07224 */ /* 0x008fc600078e0020 */
[----:B------:R-:W-:Y:S01]  /*cdb0*/  HMMA.16816.F32.BF16 R36, R4, R26, R36 ;  /* 0x0000001a0424723c */ /* 0x000fe20000041824 */
[----:B------:R1:W2:Y:S06]  /*cdc0*/  MUFU.EX2 R142, R3 ;  /* 0x00000003008e7308 */ /* 0x0002ac0000000800 */
[----:B------:R-:W-:Y:S01]  /*cdd0*/  FFMA.FTZ R4, R179, UR33, -R14 ;  /* 0x00000021b3047c23 */ /* 0x000fe2000801080e */
[C---:B----4-:R-:W-:Y:S01]  /*cde0*/  LOP3.LUT R2, R0.reuse, 0xffff, RZ, 0xc0, !PT ;  /* 0x0000ffff00027812 */ /* 0x050fe200078ec0ff */
[----:B------:R-:W-:Y:S01]  /*cdf0*/  IMAD.MOV.U32 R179, RZ, RZ, R216 ;  /* 0x000000ffffb37224 */ /* 0x000fe200078e00d8 */
[----:B------:R-:W-:Y:S01]  /*ce00*/  LOP3.LUT R6, R0, 0xff, RZ, 0xc0, !PT ;  /* 0x000000ff00067812 */ /* 0x000fe200078ec0ff */
[----:B------:R3:W4:Y:S01]  /*ce10*/  MUFU.EX2 R138, R4 ;  /* 0x00000004008a7308 */ /* 0x0007220000000800 */
[----:B------:R-:W-:-:S02]  /*ce20*/  SHF.R.U32.HI R7, RZ, 0x18, R0 ;  /* 0x00000018ff077819 */ /* 0x000fc40000011600 */
[----:B------:R-:W-:Y:S02]  /*ce30*/  SHF.R.U32.HI R5, RZ, 0x8, R2 ;  /* 0x00000008ff057819 */ /* 0x000fe40000011602 */
[----:B------:R-:W-:Y:S02]  /*ce40*/  F2FP.BF16.F32.PACK_AB R2, R176, R155 ;  /* 0x0000009bb002723e */ /* 0x000fe400000010ff */
[----:B-1----:R-:W-:Y:S02]  /*ce50*/  LOP3.LUT R3, R9, 0xff, RZ, 0xc0, !PT ;  /* 0x000000ff09037812 */ /* 0x002fe400078ec0ff */
[----:B------:R-:W-:Y:S02]  /*ce60*/  PRMT R5, R6, 0x5410, R5 ;  /* 0x0000541006057816 */ /* 0x000fe40000000005 */
[----:B------:R-:W-:Y:S02]  /*ce70*/  PRMT R10, R3, 0x5410, R10 ;  /* 0x00005410030a7816 */ /* 0x000fe4000000000a */
[----:B------:R-:W-:-:S02]  /*ce80*/  SHF.R.U32.HI R3, RZ, 0x10, R0 ;  /* 0x00000010ff037819 */ /* 0x000fc40000011600 */
[--C-:B------:R-:W-:Y:S01]  /*ce90*/  HSET2.LE.AND R0, R8, R229.reuse, PT ;  /* 0x000000e508007233 */ /* 0x100fe20003803000 */
[----:B---3--:R-:W-:Y:S01]  /*cea0*/  IMAD.U32 R4, RZ, RZ, UR10 ;  /* 0x0000000aff047e24 */ /* 0x008fe2000f8e00ff */
[----:B------:R-:W-:Y:S01]  /*ceb0*/  LOP3.LUT R3, R3, 0xff, RZ, 0xc0, !PT ;  /* 0x000000ff03037812 */ /* 0x000fe200078ec0ff */
[----:B------:R-:W-:Y:S02]  /*cec0*/  UIADD3 UR10, UR35, 0x2, URZ ;  /* 0x00000002230a7890 */ /* 0x000fe4000fffe03f */
[----:B------:R-:W-:Y:S01]  /*ced0*/  LOP3.LUT R6, R0, R2, RZ, 0xc0, !PT ;  /* 0x0000000200067212 */ /* 0x000fe200078ec0ff */
[----:B------:R-:W-:Y:S01]  /*cee0*/  UIADD3 UR35, UR35, 0x3, URZ ;  /* 0x0000000323237890 */ /* 0x000fe2000fffe03f */
[----:B------:R-:W-:Y:S02]  /*cef0*/  LOP3.LUT R9, R73, UR31, R4, 0x96, !PT ;  /* 0x0000001f49097c12 */ /* 0x000fe4000f8e9604 */
[----:B------:R-:W-:Y:S02]  /*cf00*/  PRMT R7, R3, 0x5410, R7 ;  /* 0x0000541003077816 */ /* 0x000fe40000000007 */
[----:B------:R-:W-:Y:S01]  /*cf10*/  HSET2.LE.AND R0, R10, R229, PT ;  /* 0x000000e50a007233 */ /* 0x000fe20003803000 */
[----:B------:R-:W-:Y:S01]  /*cf20*/  IMAD.WIDE.U32 R28, R9, -0x326172a9, RZ ;  /* 0xcd9e8d57091c7825 */ /* 0x000fe200078e00ff */
[----:B--2---:R-:W-:-:S02]  /*cf30*/  F2FP.BF16.F32.PACK_AB R2, R153, R142 ;  /* 0x0000008e9902723e */ /* 0x004fc400000010ff */
[--C-:B------:R-:W-:Y:S02]  /*cf40*/  HSET2.LE.AND R3, R5, R229.reuse, PT ;  /* 0x000000e505037233 */ /* 0x100fe40003803000 */
[----:B------:R-:W-:Y:S02]  /*cf50*/  HSET2.LE.AND R5, R7, R229, PT ;  /* 0x000000e507057233 */ /* 0x000fe40003803000 */
[----:B------:R-:W-:Y:S02]  /*cf60*/  LOP3.LUT R7, R0, R2, RZ, 0xc0, !PT ;  /* 0x0000000200077212 */ /* 0x000fe400078ec0ff */
[----:B------:R-:W-:Y:S02]  /*cf70*/  F2FP.BF16.F32.PACK_AB R4, R152, R165 ;  /* 0x000000a59804723e */ /* 0x000fe400000010ff */
[----:B------:R-:W-:Y:S02]  /*cf80*/  LOP3.LUT R2, R29, UR20, R66, 0x96, !PT ;  /* 0x000000141d027c12 */ /* 0x000fe4000f8e9642 */
[----:B----4-:R-:W-:-:S02]  /*cf90*/  F2FP.BF16.F32.PACK_AB R8, R138, R140 ;  /* 0x0000008c8a08723e */ /* 0x010fc400000010ff */
[----:B------:R-:W-:Y:S02]  /*cfa0*/  LOP3.LUT R0, R61, UR18, R28, 0x96, !PT ;  /* 0x000000123d007c12 */ /* 0x000fe4000f8e961c */
[----:B------:R-:W-:Y:S01]  /*cfb0*/  LOP3.LUT R4, R3, R4, RZ, 0xc0, !PT ;  /* 0x0000000403047212 */ /* 0x000fe200078ec0ff */
[----:B------:R-:W-:Y:S01]  /*cfc0*/  IMAD.WIDE.U32 R2, R2, -0x2daee0ad, RZ ;  /* 0xd2511f5302027825 */ /* 0x000fe200078e00ff */
[----:B------:R-:W-:-:S03]  /*cfd0*/  LOP3.LUT R5, R5, R8, RZ, 0xc0, !PT ;  /* 0x0000000805057212 */ /* 0x000fc600078ec0ff */
[----:B------:R-:W-:Y:S01]  /*cfe0*/  IMAD.WIDE.U32 R8, R0, -0x2daee0ad, RZ ;  /* 0xd2511f5300087825 */ /* 0x000fe200078e00ff */
[----:B------:R-:W-:-:S03]  /*cff0*/  LOP3.LUT R3, R3, UR17, R74, 0x96, !PT ;  /* 0x0000001103037c12 */ /* 0x000fc6000f8e964a */
[--C-:B------:R-:W-:Y:S01]  /*d000*/  FFMA.FTZ R0, R112, UR33, -R15.reuse ;  /* 0x0000002170007c23 */ /* 0x100fe2000801080f */
[C---:B------:R-:W-:Y:S01]  /*d010*/  HMMA.16816.F32.BF16 R144, R4.reuse, R16, R144 ;  /* 0x000000100490723c */ /* 0x040fe20000041890 */
[----:B------:R-:W-:Y:S01]  /*d020*/  LOP3.LUT R9, R9, UR15, R2, 0x96, !PT ;  /* 0x0000000f09097c12 */ /* 0x000fe2000f8e9602 */
[----:B------:R-:W-:Y:S01]  /*d030*/  IMAD.WIDE.U32 R2, R3, -0x326172a9, RZ ;  /* 0xcd9e8d5703027825 */ /* 0x000fe200078e00ff */
[----:B------:R1:W-:Y:S03]  /*d040*/  MUFU.EX2 R225, R0 ;  /* 0x0000000000e17308 */ /* 0x0003e60000000800 */
[----:B------:R-:W-:Y:S01]  /*d050*/  IMAD.WIDE.U32 R30, R9, -0x326172a9, RZ ;  /* 0xcd9e8d57091e7825 */ /* 0x000fe200078e00ff */
[----:B------:R-:W-:Y:S01]  /*d060*/  LOP3.LUT R3, R3, UR16, R60, 0x96, !PT ;  /* 0x0000001003037c12 */ /* 0x000fe2000f8e963c */
[----:B------:R-:W-:Y:S02]  /*d070*/  HMMA.16816.F32.BF16 R148, R4, R18, R148 ;  /* 0x000000120494723c */ /* 0x000fe40000041894 */
[----:B------:R-:W-:Y:S01]  /*d080*/  FFMA.FTZ R9, R113, UR33, -R15 ;  /* 0x0000002171097c23 */ /* 0x000fe2000801080f */
[----:B------:R-:W2:Y:S01]  /*d090*/  LDSM.16.MT88.4 R16, [R213+0x4800] ;  /* 0x00480000d510783b */ /* 0x000ea20000004200 */
[----:B------:R-:W-:-:S02]  /*d0a0*/  IMAD.MOV.U32 R112, RZ, RZ, R58 ;  /* 0x000000ffff707224 */ /* 0x000fc400078e003a */
[----:B------:R-:W-:Y:S01]  /*d0b0*/  MUFU.EX2 R212, R9 ;  /* 0x0000000900d47308 */ /* 0x000fe20000000800 */
[----:B------:R-:W-:Y:S01]  /*d0c0*/  HMMA.16816.F32.BF16 R64, R4, R24, R160 ;  /* 0x000000180440723c */ /* 0x000fe200000418a0 */
[----:B------:R-:W-:Y:S01]  /*d0d0*/  IMAD.MOV.U32 R113, RZ, RZ, R57 ;  /* 0x000000ffff717224 */ /* 0x000fe200078e0039 */
[----:B-1----:R-:W-:Y:S01]  /*d0e0*/  LOP3.LUT R0, R31, UR14, R2, 0x96, !PT ;  /* 0x0000000e1f007c12 */ /* 0x002fe2000f8e9602 */
[----:B------:R-:W-:-:S03]  /*d0f0*/  IMAD.WIDE.U32 R2, R3, -0x2daee0ad, RZ ;  /* 0xd2511f5303027825 */ /* 0x000fc600078e00ff */
[----:B------:R-:W-:Y:S01]  /*d100*/  HMMA.16816.F32.BF16 R168, R4, R26, R168 ;  /* 0x0000001a04a8723c */ /* 0x000fe200000418a8 */
[----:B------:R-:W1:Y:S01]  /*d110*/  LDSM.16.MT88.4 R24, [R214+0x4800] ;  /* 0x00480000d618783b */ /* 0x000e620000004200 */
[----:B------:R-:W-:Y:S01]  /*d120*/  IMAD.WIDE.U32 R32, R0, -0x2daee0ad, RZ ;  /* 0xd2511f5300207825 */ /* 0x000fe200078e00ff */
[----:B------:R-:W-:-:S03]  /*d130*/  LOP3.LUT R0, R3, UR13, R8, 0x96, !PT ;  /* 0x0000000d03007c12 */ /* 0x000fc6000f8e9608 */
[--C-:B------:R-:W-:Y:S01]  /*d140*/  FFMA.FTZ R3, R116, UR33, -R15.reuse ;  /* 0x0000002174037c23 */ /* 0x100fe2000801080f */
[----:B------:R-:W-:Y:S01]  /*d150*/  FFMA.FTZ R8, R117, UR33, -R15 ;  /* 0x0000002175087c23 */ /* 0x000fe2000801080f */
[----:B------:R-:W-:Y:S01]  /*d160*/  FFMA.FTZ R5, R118, UR33, -R20 ;  /* 0x0000002176057c23 */ /* 0x000fe20008010814 */
[----:B------:R-:W-:Y:S01]  /*d170*/  LOP3.LUT R2, R33, UR5, R2, 0x96, !PT ;  /* 0x0000000521027c12 */ /* 0x000fe2000f8e9602 */
[----:B------:R3:W-:Y:S01]  /*d180*/  MUFU.EX2 R125, R3 ;  /* 0x00000003007d7308 */ /* 0x0007e20000000800 */
[----:B------:R-:W-:-:S04]  /*d190*/  IMAD.WIDE.U32 R22, R0, -0x326172a9, RZ ;  /* 0xcd9e8d5700167825 */ /* 0x000fc800078e00ff */
[----:B------:R-:W-:Y:S02]  /*d1a0*/  IMAD.MOV.U32 R118, RZ, RZ, R218 ;  /* 0x000000ffff767224 */ /* 0x000fe400078e00da */
[----:B------:R-:W-:Y:S01]  /*d1b0*/  IMAD.MOV.U32 R117, RZ, RZ, R223 ;  /* 0x000000ffff757224 */ /* 0x000fe200078e00df */
[----:B------:R4:W2:Y:S01]  /*d1c0*/  MUFU.EX2 R174, R8 ;  /* 0x0000000800ae7308 */ /* 0x0008a20000000800 */
[----:B------:R-:W-:-:S07]  /*d1d0*/  IMAD.MOV.U32 R116, RZ, RZ, R56 ;  /* 0x000000ffff747224 */ /* 0x000fce00078e0038 */
[----:B------:R-:W-:Y:S01]  /*d1e0*/  MUFU.EX2 R127, R5 ;  /* 0x00000005007f7308 */ /* 0x000fe20000000800 */
[----:B---3--:R-:W-:-:S03]  /*d1f0*/  IMAD.WIDE.U32 R2, R2, -0x326172a9, RZ ;  /* 0xcd9e8d5702027825 */ /* 0x008fc600078e00ff */
[----:B------:R-:W-:Y:S02]  /*d200*/  SHF.R.U32.HI R4, RZ, 0x10, R2 ;  /* 0x00000010ff047819 */ /* 0x000fe40000011602 */
[----:B------:R-:W-:Y:S02]  /*d210*/  LOP3.LUT R0, R3, UR22, R22, 0x96, !PT ;  /* 0x0000001603007c12 */ /* 0x000fe4000f8e9616 */
[----:B------:R-:W-:Y:S01]  /*d220*/  LOP3.LUT R6, R4, 0xff, RZ, 0xc0, !PT ;  /* 0x000000ff04067812 */ /* 0x000fe200078ec0ff */
[----:B------:R-:W-:Y:S01]  /*d230*/  FFMA.FTZ R4, R119, UR33, -R20 ;  /* 0x0000002177047c23 */ /* 0x000fe20008010814 */
[C---:B------:R-:W-:Y:S02]  /*d240*/  LOP3.LUT R3, R2.reuse, 0xffff, RZ, 0xc0, !PT ;  /* 0x0000ffff02037812 */ /* 0x040fe400078ec0ff */
[----:B------:R-:W-:Y:S01]  /*d250*/  LOP3.LUT R12, R2, 0xff, RZ, 0xc0, !PT ;  /* 0x000000ff020c7812 */ /* 0x000fe200078ec0ff */
[----:B------:R3:W1:Y:S01]  /*d260*/  MUFU.EX2 R175, R4 ;  /* 0x0000000400af7308 */ /* 0x0006620000000800 */
[----:B------:R-:W-:-:S02]  /*d270*/  SHF.R.U32.HI R10, RZ, 0x18, R2 ;  /* 0x00000018ff0a7819 */ /* 0x000fc40000011602 */
[C---:B------:R-:W-:Y:S02]  /*d280*/  LOP3.LUT R2, R0.reuse, 0xffff, RZ, 0xc0, !PT ;  /* 0x0000ffff00027812 */ /* 0x040fe400078ec0ff */
[----:B------:R-:W-:Y:S02]  /*d290*/  SHF.R.U32.HI R7, RZ, 0x8, R3 ;  /* 0x00000008ff077819 */ /* 0x000fe40000011603 */
[----:B----4-:R-:W-:Y:S02]  /*d2a0*/  LOP3.LUT R8, R0, 0xff, RZ, 0xc0, !PT ;  /* 0x000000ff00087812 */ /* 0x010fe400078ec0ff */
[----:B------:R-:W-:Y:S02]  /*d2b0*/  SHF.R.U32.HI R3, RZ, 0x10, R0 ;  /* 0x00000010ff037819 */ /* 0x000fe40000011600 */
[----:B------:R-:W-:Y:S02]  /*d2c0*/  SHF.R.U32.HI R2, RZ, 0x8, R2 ;  /* 0x00000008ff027819 */ /* 0x000fe40000011602 */
[----:B------:R-:W-:-:S02]  /*d2d0*/  SHF.R.U32.HI R9, RZ, 0x18, R0 ;  /* 0x00000018ff097819 */ /* 0x000fc40000011600 */
[----:B------:R-:W-:Y:S01]  /*d2e0*/  LOP3.LUT R0, R3, 0xff, RZ, 0xc0, !PT ;  /* 0x000000ff03007812 */ /* 0x000fe200078ec0ff */
[----:B------:R-:W-:Y:S01]  /*d2f0*/  FFMA.FTZ R3, R114, UR33, -R20 ;  /* 0x0000002172037c23 */ /* 0x000fe20008010814 */
[----:B---3--:R-:W-:Y:S02]  /*d300*/  PRMT R4, R12, 0x5410, R7 ;  /* 0x000054100c047816 */ /* 0x008fe40000000007 */
[----:B------:R-:W-:Y:S01]  /*d310*/  PRMT R8, R8, 0x5410, R2 ;  /* 0x0000541008087816 */ /* 0x000fe20000000002 */
[----:B------:R-:W-:Y:S01]  /*d320*/  FFMA.FTZ R2, R115, UR33, -R20 ;  /* 0x0000002173027c23 */ /* 0x000fe20008010814 */
[----:B------:R-:W-:Y:S01]  /*d330*/  PRMT R9, R0, 0x5410, R9 ;  /* 0x0000541000097816 */ /* 0x000fe20000000009 */
[----:B------:R-:W-:Y:S01]  /*d340*/  MUFU.EX2 R177, R3 ;  /* 0x0000000300b17308 */ /* 0x000fe20000000800 */
[----:B------:R-:W-:Y:S02]  /*d350*/  HSET2.LE.AND R0, R4, R229, PT ;  /* 0x000000e504007233 */ /* 0x000fe40003803000 */
[----:B------:R-:W-:-:S05]  /*d360*/  PRMT R5, R6, 0x5410, R10 ;  /* 0x0000541006057816 */ /* 0x000fca000000000a */
[----:B------:R2:W3:Y:S02]  /*d370*/  MUFU.EX2 R221, R2 ;  /* 0x0000000200dd7308 */ /* 0x0004e40000000800 */
[----:B--2---:R-:W-:-:S04]  /*d380*/  F2FP.BF16.F32.PACK_AB R2, R174, R125 ;  /* 0x0000007dae02723e */ /* 0x004fc800000010ff */
[----:B------:R-:W-:Y:S02]  /*d390*/  LOP3.LUT R6, R0, R2, RZ, 0xc0, !PT ;  /* 0x0000000200067212 */ /* 0x000fe400078ec0ff */
[----:B------:R-:W-:Y:S02]  /*d3a0*/  HSET2.LE.AND R0, R5, R229, PT ;  /* 0x000000e505007233 */ /* 0x000fe40003803000 */
[----:B-1----:R-:W-:-:S04]  /*d3b0*/  F2FP.BF16.F32.PACK_AB R2, R175, R127 ;  /* 0x0000007faf02723e */ /* 0x002fc800000010ff */
[----:B------:R-:W-:Y:S02]  /*d3c0*/  LOP3.LUT R7, R0, R2, RZ, 0xc0, !PT ;  /* 0x0000000200077212 */ /* 0x000fe400078ec0ff */
[----:B------:R-:W-:Y:S02]  /*d3d0*/  HSET2.LE.AND R0, R8, R229, PT ;  /* 0x000000e508007233 */ /* 0x000fe40003803000 */
[----:B------:R-:W-:-:S04]  /*d3e0*/  F2FP.BF16.F32.PACK_AB R2, R212, R225 ;  /* 0x000000e1d402723e */ /* 0x000fc800000010ff */
[----:B------:R-:W-:Y:S02]  /*d3f0*/  LOP3.LUT R4, R0, R2, RZ, 0xc0, !PT ;  /* 0x0000000200047212 */ /* 0x000fe400078ec0ff */
[----:B------:R-:W-:Y:S02]  /*d400*/  HSET2.LE.AND R0, R9, R229, PT ;  /* 0x000000e509007233 */ /* 0x000fe40003803000 */
[----:B---3--:R-:W-:-:S04]  /*d410*/  F2FP.BF16.F32.PACK_AB R2, R221, R177 ;  /* 0x000000b1dd02723e */ /* 0x008fc800000010ff */
[----:B------:R-:W-:Y:S02]  /*d420*/  LOP3.LUT R5, R0, R2, RZ, 0xc0, !PT ;  /* 0x0000000200057212 */ /* 0x000fe400078ec0ff */
[----:B------:R-:W-:Y:S02]  /*d430*/  LOP3.LUT R0, R29, UR20, R128, 0x96, !PT ;  /* 0x000000141d007c12 */ /* 0x000fe4000f8e9680 */
[----:B------:R-:W-:-:S03]  /*d440*/  LOP3.LUT R2, R35, UR18, R28, 0x96, !PT ;  /* 0x0000001223027c12 */ /* 0x000fc6000f8e961c */
[----:B------:R-:W-:Y:S02]  /*d450*/  HMMA.16816.F32.BF16 R48, R4, R16, R48 ;  /* 0x000000100430723c */ /* 0x000fe40000041830 */
[----:B------:R-:W-:-:S04]  /*d460*/  IMAD.WIDE.U32 R2, R2, -0x2daee0ad, RZ ;  /* 0xd2511f5302027825 */ /* 0x000fc800078e00ff */
[C---:B------:R-:W-:Y:S06]  /*d470*/  HMMA.16816.F32.BF16 R52, R4.reuse, R18, R44 ;  /* 0x000000120434723c */ /* 0x040fec000004182c */
[C---:B------:R-:W-:Y:S06]  /*d480*/  HMMA.16816.F32.BF16 R76, R4.reuse, R24, R40 ;  /* 0x00000018044c723c */ /* 0x040fec0000041828 */
[----:B------:R-:W-:Y:S07]  /*d490*/  HMMA.16816.F32.BF16 R68, R4, R26, R36 ;  /* 0x0000001a0444723c */ /* 0x000fee0000041824 */
[----:B------:R-:W-:-:S04]  /*d4a0*/  IMAD.WIDE.U32 R4, R0, -0x2daee0ad, RZ ;  /* 0xd2511f5300047825 */ /* 0x000fc800078e00ff */
[----:B------:R-:W-:Y:S01]  /*d4b0*/  FFMA.FTZ R6, R104, UR33, -R11 ;  /* 0x0000002168067c23 */ /* 0x000fe2000801080b */
[----:B------:R-:W-:-:S03]  /*d4c0*/  LOP3.LUT R0, R5, UR17, R62, 0x96, !PT ;  /* 0x0000001105007c12 */ /* 0x000fc6000f8e963e */
[----:B------:R1:W-:Y:S01]  /*d4d0*/  MUFU.EX2 R137, R6 ;  /* 0x0000000600897308 */ /* 0x0003e20000000800 */
[----:B------:R-:W-:Y:S01]  /*d4e0*/  LOP3.LUT R3, R3, UR15, R4, 0x96, !PT ;  /* 0x0000000f03037c12 */ /* 0x000fe2000f8e9604 */
[----:B------:R-:W-:-:S04]  /*d4f0*/  IMAD.WIDE.U32 R4, R0, -0x326172a9, RZ ;  /* 0xcd9e8d5700047825 */ /* 0x000fc800078e00ff */
[----:B------:R-:W-:Y:S01]  /*d500*/  IMAD.WIDE.U32 R12, R3, -0x326172a9, RZ ;  /* 0xcd9e8d57030c7825 */ /* 0x000fe200078e00ff */
[----:B------:R-:W-:-:S04]  /*d510*/  LOP3.LUT R3, R5, UR16, R34, 0x96, !PT ;  /* 0x0000001005037c12 */ /* 0x000fc8000f8e9622 */
[----:B------:R-:W-:Y:S01]  /*d520*/  LOP3.LUT R0, R13, UR14, R4, 0x96, !PT ;  /* 0x0000000e0d007c12 */ /* 0x000fe2000f8e9604 */
[----:B------:R-:W-:-:S04]  /*d530*/  IMAD.WIDE.U32 R4, R3, -0x2daee0ad, RZ ;  /* 0xd2511f5303047825 */ /* 0x000fc800078e00ff */
[----:B------:R-:W-:Y:S01]  /*d540*/  IMAD.WIDE.U32 R28, R0, -0x2daee0ad, RZ ;  /* 0xd2511f53001c7825 */ /* 0x000fe200078e00ff */
[----:B-1----:R-:W-:-:S03]  /*d550*/  LOP3.LUT R6, R5, UR13, R2, 0x96, !PT ;  /* 0x0000000d05067c12 */ /* 0x002fc6000f8e9602 */
[--C-:B------:R-:W-:Y:S01]  /*d560*/  FFMA.FTZ R0, R105, UR33, -R11.reuse ;  /* 0x0000002169007c23 */ /* 0x100fe2000801080b */
[--C-:B------:R-:W-:Y:S01]  /*d570*/  FFMA.FTZ R5, R109, UR33, -R11.reuse ;  /* 0x000000216d057c23 */ /* 0x100fe2000801080b */
[----:B------:R-:W-:Y:S02]  /*d580*/  LOP3.LUT R2, R29, UR5, R4, 0x96, !PT ;  /* 0x000000051d027c12 */ /* 0x000fe4000f8e9604 */
[----:B------:R1:W2:Y:S01]  /*d590*/  MUFU.EX2 R218, R0 ;  /* 0x0000000000da7308 */ /* 0x0002a20000000800 */
[----:B------:R-:W-:Y:S01]  /*d5a0*/  FFMA.FTZ R4, R108, UR33, -R11 ;  /* 0x000000216c047c23 */ /* 0x000fe2000801080b */
[----:B------:R-:W-:-:S04]  /*d5b0*/  IMAD.WIDE.U32 R8, R6, -0x326172a9, RZ ;  /* 0xcd9e8d5706087825 */ /* 0x000fc800078e00ff */
[----:B------:R-:W-:Y:S01]  /*d5c0*/  IMAD.WIDE.U32 R2, R2, -0x326172a9, RZ ;  /* 0xcd9e8d5702027825 */ /* 0x000fe200078e00ff */
[----:B------:R-:W-:Y:S01]  /*d5d0*/  LOP3.LUT R13, R9, UR12, R12, 0x96, !PT ;  /* 0x0000000c090d7c12 */ /* 0x000fe2000f8e960c */
[----:B------:R3:W-:Y:S02]  /*d5e0*/  MUFU.EX2 R223, R4 ;  /* 0x0000000400df7308 */ /* 0x0007e40000000800 */
[----:B------:R-:W-:-:S06]  /*d5f0*/  FFMA.FTZ R9, R95, UR33, -R20 ;  /* 0x000000215f097c23 */ /* 0x000fcc0008010814 */
[----:B------:R4:W-:Y:S01]  /*d600*/  MUFU.EX2 R114, R5 ;  /* 0x0000000500727308 */ /* 0x0009e20000000800 */
[----:B-1----:R-:W-:-:S07]  /*d610*/  LOP3.LUT R0, R2, 0xffff, RZ, 0xc0, !PT ;  /* 0x0000ffff02007812 */ /* 0x002fce00078ec0ff */
[----:B------:R-:W-:Y:S01]  /*d620*/  MUFU.EX2 R238, R9 ;  /* 0x0000000900ee7308 */ /* 0x000fe20000000800 */
[----:B---3--:R-:W-:Y:S02]  /*d630*/  SHF.R.U32.HI R4, RZ, 0x8, R0 ;  /* 0x00000008ff047819 */ /* 0x008fe40000011600 */
[----:B------:R-:W-:-:S04]  /*d640*/  LOP3.LUT R0, R2, 0xff, RZ, 0xc0, !PT ;  /* 0x000000ff02007812 */ /* 0x000fc800078ec0ff */
[----:B------:R-:W-:Y:S01]  /*d650*/  PRMT R10, R0, 0x5410, R4 ;  /* 0x00005410000a7816 */ /* 0x000fe20000000004 */
[----:B------:R-:W-:Y:S01]  /*d660*/  FFMA.FTZ R4, R182, UR33, -R14 ;  /* 0x00000021b6047c23 */ /* 0x000fe2000801080e */
[--C-:B------:R-:W-:Y:S02]  /*d670*/  SHF.R.U32.HI R0, RZ, 0x10, R2.reuse ;  /* 0x00000010ff007819 */ /* 0x100fe40000011602 */
[----:B----4-:R-:W-:Y:S01]  /*d680*/  SHF.R.U32.HI R5, RZ, 0x18, R2 ;  /* 0x00000018ff057819 */ /* 0x010fe20000011602 */
[----:B------:R1:W-:Y:S01]  /*d690*/  MUFU.EX2 R216, R4 ;  /* 0x0000000400d87308 */ /* 0x0003e20000000800 */
[----:B------:R-:W-:Y:S01]  /*d6a0*/  LOP3.LUT R2, R3, UR22, R8, 0x96, !PT ;  /* 0x0000001603027c12 */ /* 0x000fe2000f8e9608 */
[----:B------:R-:W-:Y:S01]  /*d6b0*/  FFMA.FTZ R3, R183, UR33, -R14 ;  /* 0x00000021b7037c23 */ /* 0x000fe2000801080e */
[----:B------:R-:W-:Y:S01]  /*d6c0*/  LOP3.LUT R0, R0, 0xff, RZ, 0xc0, !PT ;  /* 0x000000ff00007812 */ /* 0x000fe200078ec0ff */
[----:B------:R-:W-:Y:S01]  /*d6d0*/  FFMA.FTZ R8, R94, UR33, -R20 ;  /* 0x000000215e087c23 */ /* 0x000fe20008010814 */
[----:B------:R-:W-:-:S02]  /*d6e0*/  IMAD.MOV.U32 R183, RZ, RZ, R117 ;  /* 0x000000ffffb77224 */ /* 0x000fc400078e0075 */
[----:B------:R-:W-:Y:S01]  /*d6f0*/  PRMT R7, R0, 0x5410, R5 ;  /* 0x0000541000077816 */ /* 0x000fe20000000005 */
[----:B------:R3:W4:Y:S01]  /*d700*/  MUFU.EX2 R215, R3 ;  /* 0x0000000300d77308 */ /* 0x0007220000000800 */
[C---:B------:R-:W-:Y:S02]  /*d710*/  LOP3.LUT R0, R2.reuse, 0xffff, RZ, 0xc0, !PT ;  /* 0x0000ffff02007812 */ /* 0x040fe400078ec0ff */
[----:B------:R-:W-:Y:S02]  /*d720*/  LOP3.LUT R5, R2, 0xff, RZ, 0xc0, !PT ;  /* 0x000000ff02057812 */ /* 0x000fe400078ec0ff */
[----:B------:R-:W-:-:S03]  /*d730*/  SHF.R.U32.HI R0, RZ, 0x8, R0 ;  /* 0x00000008ff007819 */ /* 0x000fc60000011600 */
[----:B------:R-:W-:Y:S01]  /*d740*/  MUFU.EX2 R130, R8 ;  /* 0x0000000800827308 */ /* 0x000fe20000000800 */
[----:B-1----:R-:W-:Y:S02]  /*d750*/  SHF.R.U32.HI R4, RZ, 0x18, R2 ;  /* 0x00000018ff047819 */ /* 0x002fe40000011602 */
[----:B------:R-:W-:-:S05]  /*d760*/  PRMT R0, R5, 0x5410, R0 ;  /* 0x0000541005007816 */ /* 0x000fca0000000000 */
[----:B------:R-:W-:Y:S02]  /*d770*/  HSET2.LE.AND R0, R0, R229, PT ;  /* 0x000000e500007233 */ /* 0x000fe40003803000 */
[----:B---3--:R-:W-:-:S04]  /*d780*/  SHF.R.U32.HI R3, RZ, 0x10, R2 ;  /* 0x00000010ff037819 */ /* 0x008fc80000011602 */
[----:B------:R-:W-:Y:S01]  /*d790*/  LOP3.LUT R2, R3, 0xff, RZ, 0xc0, !PT ;  /* 0x000000ff03027812 */ /* 0x000fe200078ec0ff */
[----:B------:R-:W-:-:S04]  /*d7a0*/  FFMA.FTZ R3, R110, UR33, -R14 ;  /* 0x000000216e037c23 */ /* 0x000fc8000801080e */
[----:B------:R1:W-:Y:S02]  /*d7b0*/  MUFU.EX2 R126, R3 ;  /* 0x00000003007e7308 */ /* 0x0003e40000000800 */
[----:B-1----:R-:W-:Y:S01]  /*d7c0*/  PRMT R3, R2, 0x5410, R4 ;  /* 0x0000541002037816 */ /* 0x002fe20000000004 */
[----:B------:R-:W-:-:S05]  /*d7d0*/  FFMA.FTZ R2, R111, UR33, -R14 ;  /* 0x000000216f027c23 */ /* 0x000fca000801080e */
[----:B------:R2:W1:Y:S02]  /*d7e0*/  MUFU.EX2 R224, R2 ;  /* 0x0000000200e07308 */ /* 0x0004640000000800 */
[----:B--2---:R-:W-:-:S04]  /*d7f0*/  F2FP.BF16.F32.PACK_AB R2, R218, R137 ;  /* 0x00000089da02723e */ /* 0x004fc800000010ff */
        /* <DEDUP_REMOVED lines=8> */
[----:B-1----:R-:W-:-:S04]  /*d880*/  F2FP.BF16.F32.PACK_AB R2, R224, R126 ;  /* 0x0000007ee002723e */ /* 0x002fc800000010ff */
[----:B------:R-:W-:Y:S01]  /*d890*/  LOP3.LUT R7, R0, R2, RZ, 0xc0, !PT ;  /* 0x0000000200077212 */ /* 0x000fe200078ec0ff */
[----:B------:R-:W-:Y:S01]  /*d8a0*/  FFMA.FTZ R0, R181, UR33, -R11 ;  /* 0x00000021b5007c23 */ /* 0x000fe2000801080b */
[----:B------:R-:W-:Y:S01]  /*d8b0*/  LOP3.LUT R2, R23, UR12, R30, 0x96, !PT ;  /* 0x0000000c17027c12 */ /* 0x000fe2000f8e961e */
[----:B------:R-:W-:Y:S02]  /*d8c0*/  IMAD.MOV.U32 R181, RZ, RZ, R112 ;  /* 0x000000ffffb57224 */ /* 0x000fe400078e0070 */
[----:B------:R1:W-:Y:S02]  /*d8d0*/  MUFU.EX2 R21, R0 ;  /* 0x0000000000157308 */ /* 0x0003e40000000800 */
[----:B------:R-:W-:Y:S01]  /*d8e0*/  IMAD.WIDE.U32 R2, R2, -0x2daee0ad, RZ ;  /* 0xd2511f5302027825 */ /* 0x000fe200078e00ff */
[----:B------:R-:W-:Y:S02]  /*d8f0*/  HMMA.16816.F32.BF16 R40, R4, R16, R144 ;  /* 0x000000100428723c */ /* 0x000fe40000041890 */
[----:B------:R-:W-:-:S04]  /*d900*/  LOP3.LUT R10, R2, 0xff, RZ, 0xc0, !PT ;  /* 0x000000ff020a7812 */ /* 0x000fc800078ec0ff */
[C---:B------:R-:W-:Y:S01]  /*d910*/  HMMA.16816.F32.BF16 R36, R4.reuse, R18, R148 ;  /* 0x000000120424723c */ /* 0x040fe20000041894 */
[----:B------:R-:W2:Y:S01]  /*d920*/  LDSM.16.MT88.4 R16, [R213+0x4c00] ;  /* 0x004c0000d510783b */ /* 0x000ea20000004200 */
[----:B------:R-:W-:Y:S01]  /*d930*/  SHF.R.U32.HI R12, RZ, 0x18, R2 ;  /* 0x00000018ff0c7819 */ /* 0x000fe20000011602 */
[----:B------:R-:W-:Y:S02]  /*d940*/  IMAD.MOV.U32 R147, RZ, RZ, R114 ;  /* 0x000000ffff937224 */ /* 0x000fe400078e0072 */
[----:B------:R-:W-:Y:S01]  /*d950*/  IMAD.MOV.U32 R146, RZ, RZ, R116 ;  /* 0x000000ffff927224 */ /* 0x000fe200078e0074 */
[----:B------:R-:W-:Y:S01]  /*d960*/  HMMA.16816.F32.BF16 R64, R4, R24, R64 ;  /* 0x000000180440723c */ /* 0x000fe20000041840 */
[----:B------:R-:W-:-:S04]  /*d970*/  IMAD.WIDE.U32 R150, R242, -0x326172a9, RZ ;  /* 0xcd9e8d57f2967825 */ /* 0x000fc800078e00ff */
[----:B-1----:R-:W-:Y:S01]  /*d980*/  FFMA.FTZ R0, R107, UR33, -R15 ;  /* 0x000000216b007c23 */ /* 0x002fe2000801080f */
[----:B------:R-:W-:-:S03]  /*d990*/  IMAD.MOV.U32 R144, RZ, RZ, R113 ;  /* 0x000000ffff907224 */ /* 0x000fc600078e0071 */
[----:B------:R1:W-:Y:S01]  /*d9a0*/  MUFU.EX2 R99, R0 ;  /* 0x0000000000637308 */ /* 0x0003e20000000800 */
[----:B------:R-:W-:Y:S01]  /*d9b0*/  HMMA.16816.F32.BF16 R44, R4, R26, R168 ;  /* 0x0000001a042c723c */ /* 0x000fe200000418a8 */
        /* <DEDUP_REMOVED lines=8> */
[----:B-1----:R-:W-:Y:S01]  /*da40*/  FFMA.FTZ R0, R106, UR33, -R15 ;  /* 0x000000216a007c23 */ /* 0x002fe2000801080f */
[----:B------:R-:W-:Y:S02]  /*da50*/  IMAD.MOV.U32 R147, RZ, RZ, R177 ;  /* 0x000000ffff937224 */ /* 0x000fe400078e00b1 */
[----:B------:R-:W-:Y:S01]  /*da60*/  IMAD.MOV.U32 R169, RZ, RZ, R174 ;  /* 0x000000ffffa97224 */ /* 0x000fe200078e00ae */
[----:B------:R1:W-:Y:S01]  /*da70*/  MUFU.EX2 R96, R0 ;  /* 0x0000000000607308 */ /* 0x0003e20000000800 */
[----:B------:R-:W-:Y:S02]  /*da80*/  IMAD.MOV.U32 R168, RZ, RZ, R175 ;  /* 0x000000ffffa87224 */ /* 0x000fe400078e00af */
[----:B-1----:R-:W-:Y:S01]  /*da90*/  FFMA.FTZ R0, R92, UR33, -R15 ;  /* 0x000000215c007c23 */ /* 0x002fe2000801080f */
[----:B------:R-:W-:-:S04]  /*daa0*/  VIADD R92, R242, 0x4 ;  /* 0x00000004f25c7836 */ /* 0x000fc80000000000 */
[----:B------:R1:W-:Y:S02]  /*dab0*/  MUFU.EX2 R135, R0 ;  /* 0x0000000000877308 */ /* 0x0003e40000000800 */
[----:B-1----:R-:W-:Y:S01]  /*dac0*/  FFMA.FTZ R0, R93, UR33, -R15 ;  /* 0x000000215d007c23 */ /* 0x002fe2000801080f */
[----:B------:R-:W-:-:S05]  /*dad0*/  IMAD.WIDE.U32 R92, R92, -0x326172a9, RZ ;  /* 0xcd9e8d575c5c7825 */ /* 0x000fca00078e00ff */
[----:B------:R1:W4:Y:S02]  /*dae0*/  MUFU.EX2 R128, R0 ;  /* 0x0000000000807308 */ /* 0x0003240000000800 */
[----:B-1----:R-:W-:-:S06]  /*daf0*/  FFMA.FTZ R0, R180, UR33, -R20 ;  /* 0x00000021b4007c23 */ /* 0x002fcc0008010814 */
[----:B------:R1:W-:Y:S02]  /*db00*/  MUFU.EX2 R98, R0 ;  /* 0x0000000000627308 */ /* 0x0003e40000000800 */
[----:B-1----:R-:W-:-:S04]  /*db10*/  LOP3.LUT R0, R2, 0xffff, RZ, 0xc0, !PT ;  /* 0x0000ffff02007812 */ /* 0x002fc800078ec0ff */
[----:B------:R-:W-:Y:S02]  /*db20*/  SHF.R.U32.HI R8, RZ, 0x8, R0 ;  /* 0x00000008ff087819 */ /* 0x000fe40000011600 */
[----:B------:R-:W-:Y:S02]  /*db30*/  LOP3.LUT R0, R3, UR21, R32, 0x96, !PT ;  /* 0x0000001503007c12 */ /* 0x000fe4000f8e9620 */
[----:B------:R-:W-:Y:S02]  /*db40*/  SHF.R.U32.HI R3, RZ, 0x10, R2 ;  /* 0x00000010ff037819 */ /* 0x000fe40000011602 */
[----:B------:R-:W-:Y:S02]  /*db50*/  LOP3.LUT R2, R0, 0xffff, RZ, 0xc0, !PT ;  /* 0x0000ffff00027812 */ /* 0x000fe400078ec0ff */
[----:B------:R-:W-:Y:S01]  /*db60*/  LOP3.LUT R5, R3, 0xff, RZ, 0xc0, !PT ;  /* 0x000000ff03057812 */ /* 0x000fe200078ec0ff */
[----:B------:R-:W-:Y:S01]  /*db70*/  FFMA.FTZ R3, R184, UR33, -R20 ;  /* 0x00000021b8037c23 */ /* 0x000fe20008010814 */
[----:B------:R-:W-:-:S02]  /*db80*/  SHF.R.U32.HI R4, RZ, 0x10, R0 ;  /* 0x00000010ff047819 */ /* 0x000fc40000011600 */
[----:B------:R-:W-:Y:S01]  /*db90*/  SHF.R.U32.HI R6, RZ, 0x8, R2 ;  /* 0x00000008ff067819 */ /* 0x000fe20000011602 */
[----:B------:R1:W2:Y:S01]  /*dba0*/  MUFU.EX2 R100, R3 ;  /* 0x0000000300647308 */ /* 0x0002a20000000800 */
[----:B------:R-:W-:Y:S02]  /*dbb0*/  LOP3.LUT R7, R0, 0xff, RZ, 0xc0, !PT ;  /* 0x000000ff00077812 */ /* 0x000fe400078ec0ff */
[----:B------:R-:W-:Y:S02]  /*dbc0*/  SHF.R.U32.HI R2, RZ, 0x18, R0 ;  /* 0x00000018ff027819 */ /* 0x000fe40000011600 */
[----:B------:R-:W-:Y:S02]  /*dbd0*/  LOP3.LUT R0, R4, 0xff, RZ, 0xc0, !PT ;  /* 0x000000ff04007812 */ /* 0x000fe400078ec0ff */
[----:B------:R-:W-:Y:S02]  /*dbe0*/  PRMT R10, R10, 0x5410, R8 ;  /* 0x000054100a0a7816 */ /* 0x000fe40000000008 */
[----:B------:R-:W-:-:S02]  /*dbf0*/  PRMT R4, R5, 0x5410, R12 ;  /* 0x0000541005047816 */ /* 0x000fc4000000000c */
[----:B------:R-:W-:Y:S02]  /*dc00*/  PRMT R5, R0, 0x5410, R2 ;  /* 0x0000541000057816 */ /* 0x000fe40000000002 */
[----:B------:R-:W-:Y:S02]  /*dc10*/  PRMT R8, R7, 0x5410, R6 ;  /* 0x0000541007087816 */ /* 0x000fe40000000006 */
[----:B------:R-:W-:Y:S01]  /*dc20*/  HSET2.LE.AND R0, R10, R229, PT ;  /* 0x000000e50a007233 */ /* 0x000fe20003803000 */
[----:B-1----:R-:W-:Y:S01]  /*dc30*/  FFMA.FTZ R3, R185, UR33, -R11 ;  /* 0x00000021b9037c23 */ /* 0x002fe2000801080b */
[----:B----4-:R-:W-:Y:S02]  /*dc40*/  F2FP.BF16.F32.PACK_AB R2, R128, R135 ;  /* 0x000000878002723e */ /* 0x010fe400000010ff */
[----:B------:R-:W-:Y:S01]  /*dc50*/  F2FP.BF16.F32.PACK_AB R7, R238, R130 ;  /* 0x00000082ee07723e */ /* 0x000fe200000010ff */
[----:B------:R1:W-:Y:S01]  /*dc60*/  MUFU.EX2 R133, R3 ;  /* 0x0000000300857308 */ /* 0x0003e20000000800 */
[----:B------:R-:W-:-:S02]  /*dc70*/  LOP3.LUT R6, R0, R2, RZ, 0xc0, !PT ;  /* 0x0000000200067212 */ /* 0x000fc400078ec0ff */
[--C-:B------:R-:W-:Y:S02]  /*dc80*/  HSET2.LE.AND R0, R8, R229.reuse, PT ;  /* 0x000000e508007233 */ /* 0x100fe40003803000 */
[----:B------:R-:W-:Y:S02]  /*dc90*/  F2FP.BF16.F32.PACK_AB R2, R96, R99 ;  /* 0x000000636002723e */ /* 0x000fe400000010ff */
[----:B-1----:R-:W-:Y:S01]  /*dca0*/  HSET2.LE.AND R3, R4, R229, PT ;  /* 0x000000e504037233 */ /* 0x002fe20003803000 */
[----:B------:R-:W-:-:S04]  /*dcb0*/  FFMA.FTZ R4, R88, UR33, -R11 ;  /* 0x0000002158047c23 */ /* 0x000fc8000801080b */
[----:B------:R1:W-:Y:S01]  /*dcc0*/  MUFU.EX2 R134, R4 ;  /* 0x0000000400867308 */ /* 0x0003e20000000800 */
[----:B------:R-:W-:Y:S02]  /*dcd0*/  LOP3.LUT R7, R3, R7, RZ, 0xc0, !PT ;  /* 0x0000000703077212 */ /* 0x000fe400078ec0ff */
[----:B------:R-:W-:Y:S02]  /*dce0*/  HSET2.LE.AND R3, R5, R229, PT ;  /* 0x000000e505037233 */ /* 0x000fe40003803000 */
[----:B--2---:R-:W-:-:S04]  /*dcf0*/  F2FP.BF16.F32.PACK_AB R5, R100, R98 ;  /* 0x000000626405723e */ /* 0x004fc800000010ff */
[----:B------:R-:W-:Y:S01]  /*dd00*/  LOP3.LUT R5, R3, R5, RZ, 0xc0, !PT ;  /* 0x0000000503057212 */ /* 0x000fe200078ec0ff */
[----:B-1----:R-:W-:-:S04]  /*dd10*/  FFMA.FTZ R4, R89, UR33, -R11 ;  /* 0x0000002159047c23 */ /* 0x002fc8000801080b */
[----:B------:R1:W-:Y:S02]  /*dd20*/  MUFU.EX2 R131, R4 ;  /* 0x0000000400837308 */ /* 0x0003e40000000800 */
[----:B-1----:R-:W-:Y:S01]  /*dd30*/  LOP3.LUT R4, R0, R2, RZ, 0xc0, !PT ;  /* 0x0000000200047212 */ /* 0x002fe200078ec0ff */
[----:B------:R-:W-:-:S04]  /*dd40*/  IMAD.WIDE.U32 R2, R13, -0x2daee0ad, RZ ;  /* 0xd2511f530d027825 */ /* 0x000fc800078e00ff */
[----:B------:R-:W-:-:S04]  /*dd50*/  FFMA.FTZ R0, R186, UR33, -R14 ;  /* 0x00000021ba007c23 */ /* 0x000fc8000801080e */
[----:B------:R1:W2:Y:S01]  /*dd60*/  MUFU.EX2 R172, R0 ;  /* 0x0000000000ac7308 */ /* 0x0002a20000000800 */
        /* <DEDUP_REMOVED lines=10> */
[----:B---3--:R-:W-:Y:S01]  /*de10*/  HMMA.16816.F32.BF16 R48, R4, R24, R76 ;  /* 0x000000180430723c */ /* 0x008fe2000004184c */
[----:B-1----:R-:W-:Y:S01]  /*de20*/  LOP3.LUT R0, R3, UR21, R28, 0x96, !PT ;  /* 0x0000001503007c12 */ /* 0x002fe2000f8e961c */
[----:B------:R-:W-:Y:S01]  /*de30*/  FFMA.FTZ R3, R90, UR33, -R14 ;  /* 0x000000215a037c23 */ /* 0x000fe2000801080e */
[----:B--2---:R-:W-:-:S03]  /*de40*/  IMAD.MOV.U32 R63, RZ, RZ, R172 ;  /* 0x000000ffff3f7224 */ /* 0x004fc600078e00ac */
[----:B------:R-:W-:Y:S01]  /*de50*/  HMMA.16816.F32.BF16 R28, R4, R26, R68 ;  /* 0x0000001a041c723c */ /* 0x000fe20000041844 */
[----:B------:R1:W2:Y:S06]  /*de60*/  MUFU.EX2 R139, R3 ;  /* 0x00000003008b7308 */ /* 0x0002ac0000000800 */
[----:B------:R-:W-:Y:S01]  /*de70*/  FFMA.FTZ R4, R187, UR33, -R14 ;  /* 0x00000021bb047c23 */ /* 0x000fe2000801080e */
[C---:B----4-:R-:W-:Y:S02]  /*de80*/  LOP3.LUT R2, R0.reuse, 0xffff, RZ, 0xc0, !PT ;  /* 0x0000ffff00027812 */ /* 0x050fe400078ec0ff */
        /* <DEDUP_REMOVED lines=9> */
[----:B------:R-:W-:Y:S01]  /*df20*/  HSET2.LE.AND R0, R8, R229, PT ;  /* 0x000000e508007233 */ /* 0x000fe20003803000 */
[----:B---3--:R-:W-:Y:S01]  /*df30*/  IMAD.U32 R4, RZ, RZ, UR10 ;  /* 0x0000000aff047e24 */ /* 0x008fe2000f8e00ff */
[----:B------:R-:W-:-:S03]  /*df40*/  LOP3.LUT R3, R3, 0xff, RZ, 0xc0, !PT ;  /* 0x000000ff03037812 */ /* 0x000fc600078ec0ff */
[----:B------:R-:W-:Y:S02]  /*df50*/  LOP3.LUT R6, R0, R2, RZ, 0xc0, !PT ;  /* 0x0000000200067212 */ /* 0x000fe400078ec0ff */
[----:B------:R-:W-:Y:S02]  /*df60*/  LOP3.LUT R9, R73, UR31, R4, 0x96, !PT ;  /* 0x0000001f49097c12 */ /* 0x000fe4000f8e9604 */
[----:B------:R-:W-:Y:S02]  /*df70*/  PRMT R7, R3, 0x5410, R7 ;  /* 0x0000541003077816 */ /* 0x000fe40000000007 */
[--C-:B------:R-:W-:Y:S01]  /*df80*/  HSET2.LE.AND R0, R10, R229.reuse, PT ;  /* 0x000000e50a007233 */ /* 0x100fe20003803000 */
[----:B------:R-:W-:Y:S01]  /*df90*/  IMAD.WIDE.U32 R22, R9, -0x326172a9, RZ ;  /* 0xcd9e8d5709167825 */ /* 0x000fe200078e00ff */
[----:B--2---:R-:W-:Y:S02]  /*dfa0*/  F2FP.BF16.F32.PACK_AB R2, R129, R139 ;  /* 0x0000008b8102723e */ /* 0x004fe400000010ff */
[----:B------:R-:W-:-:S02]  /*dfb0*/  HSET2.LE.AND R3, R5, R229, PT ;  /* 0x000000e505037233 */ /* 0x000fc40003803000 */
[----:B------:R-:W-:Y:S02]  /*dfc0*/  HSET2.LE.AND R5, R7, R229, PT ;  /* 0x000000e507057233 */ /* 0x000fe40003803000 */
[----:B------:R-:W-:Y:S02]  /*dfd0*/  LOP3.LUT R7, R0, R2, RZ, 0xc0, !PT ;  /* 0x0000000200077212 */ /* 0x000fe400078ec0ff */
[----:B------:R-:W-:Y:S02]  /*dfe0*/  F2FP.BF16.F32.PACK_AB R4, R133, R21 ;  /* 0x000000158504723e */ /* 0x000fe400000010ff */
[----:B------:R-:W-:Y:S02]  /*dff0*/  LOP3.LUT R2, R23, UR20, R92, 0x96, !PT ;  /* 0x0000001417027c12 */ /* 0x000fe4000f8e965c */
[----:B----4-:R-:W-:Y:S02]  /*e000*/  F2FP.BF16.F32.PACK_AB R8, R97, R172 ;  /* 0x000000ac6108723e */ /* 0x010fe400000010ff */
[----:B------:R-:W-:-:S02]  /*e010*/  LOP3.LUT R0, R61, UR18, R22, 0x96, !PT ;  /* 0x000000123d007c12 */ /* 0x000fc4000f8e9616 */
[----:B------:R-:W-:Y:S01]  /*e020*/  LOP3.LUT R4, R3, R4, RZ, 0xc0, !PT ;  /* 0x0000000403047212 */ /* 0x000fe200078ec0ff */
[----:B------:R-:W-:Y:S01]  /*e030*/  IMAD.WIDE.U32 R2, R2, -0x2daee0ad, RZ ;  /* 0xd2511f5302027825 */ /* 0x000fe200078e00ff */
[----:B------:R-:W-:-:S03]  /*e040*/  LOP3.LUT R5, R5, R8, RZ, 0xc0, !PT ;  /* 0x0000000805057212 */ /* 0x000fc600078ec0ff */
[----:B------:R-:W-:Y:S01]  /*e050*/  IMAD.WIDE.U32 R8, R0, -0x2daee0ad, RZ ;  /* 0xd2511f5300087825 */ /* 0x000fe200078e00ff */
[----:B------:R-:W-:-:S03]  /*e060*/  LOP3.LUT R3, R3, UR17, R74, 0x96, !PT ;  /* 0x0000001103037c12 */ /* 0x000fc6000f8e964a */
[----:B------:R-:W-:Y:S01]  /*e070*/  FFMA.FTZ R0, R190, UR33, -R15 ;  /* 0x00000021be007c23 */ /* 0x000fe2000801080f */
[C---:B------:R-:W-:Y:S01]  /*e080*/  HMMA.16816.F32.BF16 R68, R4.reuse, R16, R40 ;  /* 0x000000100444723c */ /* 0x040fe20000041828 */
[----:B------:R-:W-:Y:S01]  /*e090*/  LOP3.LUT R9, R9, UR15, R2, 0x96, !PT ;  /* 0x0000000f09097c12 */ /* 0x000fe2000f8e9602 */
[----:B------:R-:W-:Y:S01]  /*e0a0*/  IMAD.WIDE.U32 R2, R3, -0x326172a9, RZ ;  /* 0xcd9e8d5703027825 */ /* 0x000fe200078e00ff */
[----:B------:R1:W-:Y:S03]  /*e0b0*/  MUFU.EX2 R145, R0 ;  /* 0x0000000000917308 */ /* 0x0003e60000000800 */
[----:B------:R-:W-:Y:S01]  /*e0c0*/  HMMA.16816.F32.BF16 R104, R4, R18, R36 ;  /* 0x000000120468723c */ /* 0x000fe20000041824 */
[----:B------:R-:W-:Y:S01]  /*e0d0*/  IMAD.WIDE.U32 R16, R9, -0x326172a9, RZ ;  /* 0xcd9e8d5709107825 */ /* 0x000fe200078e00ff */
[----:B------:R-:W-:-:S03]  /*e0e0*/  LOP3.LUT R3, R3, UR16, R60, 0x96, !PT ;  /* 0x0000001003037c12 */ /* 0x000fc6000f8e963c */
[----:B------:R-:W-:Y:S01]  /*e0f0*/  FFMA.FTZ R9, R188, UR33, -R15 ;  /* 0x00000021bc097c23 */ /* 0x000fe2000801080f */
[C---:B------:R-:W-:Y:S01]  /*e100*/  HMMA.16816.F32.BF16 R160, R4.reuse, R24, R64 ;  /* 0x0000001804a0723c */ /* 0x040fe20000041840 */
[----:B------:R-:W-:Y:S02]  /*e110*/  LDSM.16.MT88.4 R64, [R214+0x5000] ;  /* 0x00500000d640783b */ /* 0x000fe40000004200 */
[----:B------:R-:W-:Y:S03]  /*e120*/  MUFU.EX2 R115, R9 ;  /* 0x0000000900737308 */ /* 0x000fe60000000800 */
[----:B------:R-:W-:Y:S01]  /*e130*/  HMMA.16816.F32.BF16 R108, R4, R26, R44 ;  /* 0x0000001a046c723c */ /* 0x000fe2000004182c */
[----:B------:R-:W2:Y:S01]  /*e140*/  LDSM.16.MT88.4 R44, [R213+0x5000] ;  /* 0x00500000d52c783b */ /* 0x000ea20000004200 */
[----:B-1----:R-:W-:Y:S01]  /*e150*/  LOP3.LUT R0, R17, UR14, R2, 0x96, !PT ;  /* 0x0000000e11007c12 */ /* 0x002fe2000f8e9602 */
[----:B------:R-:W-:-:S04]  /*e160*/  IMAD.WIDE.U32 R2, R3, -0x2daee0ad, RZ ;  /* 0xd2511f5303027825 */ /* 0x000fc800078e00ff */
[----:B------:R-:W-:Y:S01]  /*e170*/  IMAD.WIDE.U32 R40, R0, -0x2daee0ad, RZ ;  /* 0xd2511f5300287825 */ /* 0x000fe200078e00ff */
[----:B------:R-:W-:-:S03]  /*e180*/  LOP3.LUT R0, R3, UR13, R8, 0x96, !PT ;  /* 0x0000000d03007c12 */ /* 0x000fc6000f8e9608 */
[--C-:B------:R-:W-:Y:S01]  /*e190*/  FFMA.FTZ R3, R189, UR33, -R15.reuse ;  /* 0x00000021bd037c23 */ /* 0x100fe2000801080f */
[----:B------:R-:W-:Y:S01]  /*e1a0*/  FFMA.FTZ R8, R80, UR33, -R15 ;  /* 0x0000002150087c23 */ /* 0x000fe2000801080f */
[----:B------:R-:W-:Y:S01]  /*e1b0*/  FFMA.FTZ R5, R191, UR33, -R20 ;  /* 0x00000021bf057c23 */ /* 0x000fe20008010814 */
[----:B------:R-:W-:Y:S01]  /*e1c0*/  LOP3.LUT R2, R41, UR5, R2, 0x96, !PT ;  /* 0x0000000529027c12 */ /* 0x000fe2000f8e9602 */
[----:B------:R1:W-:Y:S01]  /*e1d0*/  MUFU.EX2 R119, R3 ;  /* 0x0000000300777308 */ /* 0x0003e20000000800 */
[----:B------:R-:W-:-:S05]  /*e1e0*/  IMAD.WIDE.U32 R12, R0, -0x326172a9, RZ ;  /* 0xcd9e8d57000c7825 */ /* 0x000fca00078e00ff */
[----:B------:R-:W-:Y:S02]  /*e1f0*/  LOP3.LUT R39, R13, UR12, R16, 0x96, !PT ;  /* 0x0000000c0d277c12 */ /* 0x000fe4000f8e9610 */
[----:B------:R-:W3:Y:S08]  /*e200*/  MUFU.EX2 R182, R8 ;  /* 0x0000000800b67308 */ /* 0x000ef00000000800 */
[----:B------:R-:W-:Y:S01]  /*e210*/  MUFU.EX2 R190, R5 ;  /* 0x0000000500be7308 */ /* 0x000fe20000000800 */
[----:B-1----:R-:W-:-:S03]  /*e220*/  IMAD.WIDE.U32 R2, R2, -0x326172a9, RZ ;  /* 0xcd9e8d5702027825 */ /* 0x002fc600078e00ff */
[----:B------:R-:W-:Y:S02]  /*e230*/  SHF.R.U32.HI R4, RZ, 0x10, R2 ;  /* 0x00000010ff047819 */ /* 0x000fe40000011602 */
[----:B------:R-:W-:Y:S01]  /*e240*/  LOP3.LUT R0, R3, UR22, R12, 0x96, !PT ;  /* 0x0000001603007c12 */ /* 0x000fe2000f8e960c */
[----:B---3--:R-:W-:Y:S01]  /*e250*/  IMAD.MOV.U32 R191, RZ, RZ, R182 ;  /* 0x000000ffffbf7224 */ /* 0x008fe200078e00b6 */
[----:B------:R-:W-:Y:S01]  /*e260*/  LOP3.LUT R3, R2, 0xffff, RZ, 0xc0, !PT ;  /* 0x0000ffff02037812 */ /* 0x000fe200078ec0ff */
[----:B------:R-:W-:Y:S01]  /*e270*/  IMAD.MOV.U32 R182, RZ, RZ, R118 ;  /* 0x000000ffffb67224 */ /* 0x000fe200078e0076 */
[----:B------:R-:W-:Y:S01]  /*e280*/  LOP3.LUT R6, R4, 0xff, RZ, 0xc0, !PT ;  /* 0x000000ff04067812 */ /* 0x000fe200078ec0ff */
[----:B------:R-:W-:Y:S01]  /*e290*/  FFMA.FTZ R4, R87, UR33, -R20 ;  /* 0x0000002157047c23 */ /* 0x000fe20008010814 */
[----:B------:R-:W-:Y:S02]  /*e2a0*/  LOP3.LUT R12, R2, 0xff, RZ, 0xc0, !PT ;  /* 0x000000ff020c7812 */ /* 0x000fe400078ec0ff */
[----:B------:R-:W-:Y:S01]  /*e2b0*/  SHF.R.U32.HI R10, RZ, 0x18, R2 ;  /* 0x00000018ff0a7819 */ /* 0x000fe20000011602 */
[----:B------:R1:W3:Y:S01]  /*e2c0*/  MUFU.EX2 R189, R4 ;  /* 0x0000000400bd7308 */ /* 0x0002e20000000800 */
[----:B------:R-:W-:-:S02]  /*e2d0*/  LOP3.LUT R2, R0, 0xffff, RZ, 0xc0, !PT ;  /* 0x0000ffff00027812 */ /* 0x000fc400078ec0ff */
[----:B------:R-:W-:Y:S02]  /*e2e0*/  SHF.R.U32.HI R7, RZ, 0x8, R3 ;  /* 0x00000008ff077819 */ /* 0x000fe40000011603 */
[----:B------:R-:W-:Y:S02]  /*e2f0*/  SHF.R.U32.HI R3, RZ, 0x10, R0 ;  /* 0x00000010ff037819 */ /* 0x000fe40000011600 */
[----:B------:R-:W-:Y:S02]  /*e300*/  LOP3.LUT R8, R0, 0xff, RZ, 0xc0, !PT ;  /* 0x000000ff00087812 */ /* 0x000fe400078ec0ff */
[----:B------:R-:W-:Y:S02]  /*e310*/  SHF.R.U32.HI R2, RZ, 0x8, R2 ;  /* 0x00000008ff027819 */ /* 0x000fe40000011602 */
[----:B------:R-:W-:Y:S02]  /*e320*/  SHF.R.U32.HI R9, RZ, 0x18, R0 ;  /* 0x00000018ff097819 */ /* 0x000fe40000011600 */
[----:B------:R-:W-:Y:S01]  /*e330*/  LOP3.LUT R0, R3, 0xff, RZ, 0xc0, !PT ;  /* 0x000000ff03007812 */ /* 0x000fe200078ec0ff */
[----:B------:R-:W-:Y:S01]  /*e340*/  FFMA.FTZ R3, R193, UR33, -R20 ;  /* 0x00000021c1037c23 */ /* 0x000fe20008010814 */
[----:B------:R-:W-:Y:S01]  /*e350*/  PRMT R8, R8, 0x5410, R2 ;  /* 0x0000541008087816 */ /* 0x000fe20000000002 */
[----:B------:R-:W-:Y:S01]  /*e360*/  IMAD.MOV.U32 R193, RZ, RZ, R119 ;  /* 0x000000ffffc17224 */ /* 0x000fe200078e0077 */
[----:B-1----:R-:W-:Y:S01]  /*e370*/  PRMT R4, R12, 0x5410, R7 ;  /* 0x000054100c047816 */ /* 0x002fe20000000007 */
[----:B------:R-:W-:Y:S01]  /*e380*/  FFMA.FTZ R2, R196, UR33, -R20 ;  /* 0x00000021c4027c23 */ /* 0x000fe20008010814 */
[----:B------:R-:W-:Y:S01]  /*e390*/  PRMT R9, R0, 0x5410, R9 ;  /* 0x0000541000097816 */ /* 0x000fe20000000009 */
[----:B------:R-:W-:Y:S01]  /*e3a0*/  MUFU.EX2 R187, R3 ;  /* 0x0000000300bb7308 */ /* 0x000fe20000000800 */
[----:B------:R-:W-:Y:S01]  /*e3b0*/  PRMT R5, R6, 0x5410, R10 ;  /* 0x0000541006057816 */ /* 0x000fe2000000000a */
[----:B------:R-:W-:Y:S01]  /*e3c0*/  IMAD.MOV.U32 R196, RZ, RZ, R115 ;  /* 0x000000ffffc47224 */ /* 0x000fe200078e0073 */
[----:B------:R-:W-:-:S05]  /*e3d0*/  HSET2.LE.AND R0, R4, R229, PT ;  /* 0x000000e504007233 */ /* 0x000fca0003803000 */
[----:B------:R1:W4:Y:S02]  /*e3e0*/  MUFU.EX2 R188, R2 ;  /* 0x0000000200bc7308 */ /* 0x0003240000000800 */
[----:B-1----:R-:W-:-:S04]  /*e3f0*/  F2FP.BF16.F32.PACK_AB R2, R191, R193 ;  /* 0x000000c1bf02723e */ /* 0x002fc800000010ff */
        /* <DEDUP_REMOVED lines=8> */
[----:B----4-:R-:W-:-:S04]  /*e480*/  F2FP.BF16.F32.PACK_AB R2, R188, R187 ;  /* 0x000000bbbc02723e */ /* 0x010fc800000010ff */
[----:B------:R-:W-:Y:S02]  /*e490*/  LOP3.LUT R5, R0, R2, RZ, 0xc0, !PT ;  /* 0x0000000200057212 */ /* 0x000fe400078ec0ff */
[----:B------:R-:W-:Y:S02]  /*e4a0*/  LOP3.LUT R0, R23, UR20, R150, 0x96, !PT ;  /* 0x0000001417007c12 */ /* 0x000fe4000f8e9696 */
[----:B------:R-:W-:-:S03]  /*e4b0*/  LOP3.LUT R2, R35, UR18, R22, 0x96, !PT ;  /* 0x0000001223027c12 */ /* 0x000fc6000f8e9616 */
[----:B--2---:R-:W-:Y:S02]  /*e4c0*/  HMMA.16816.F32.BF16 R56, R4, R44, R56 ;  /* 0x0000002c0438723c */ /* 0x004fe40000041838 */
[----:B------:R-:W-:-:S04]  /*e4d0*/  IMAD.WIDE.U32 R2, R2, -0x2daee0ad, RZ ;  /* 0xd2511f5302027825 */ /* 0x000fc800078e00ff */
[C---:B------:R-:W-:Y:S06]  /*e4e0*/  HMMA.16816.F32.BF16 R52, R4.reuse, R46, R52 ;  /* 0x0000002e0434723c */ /* 0x040fec0000041834 */
[C---:B------:R-:W-:Y:S06]  /*e4f0*/  HMMA.16816.F32.BF16 R112, R4.reuse, R64, R48 ;  /* 0x000000400470723c */ /* 0x040fec0000041830 */
[----:B------:R-:W-:Y:S01]  /*e500*/  HMMA.16816.F32.BF16 R116, R4, R66, R28 ;  /* 0x000000420474723c */ /* 0x000fe2000004181c */
[----:B------:R-:W-:-:S02]  /*e510*/  IMAD.MOV.U32 R49, RZ, RZ, R131 ;  /* 0x000000ffff317224 */ /* 0x000fc400078e0083 */
[----:B------:R-:W-:Y:S02]  /*e520*/  IMAD.MOV.U32 R48, RZ, RZ, R130 ;  /* 0x000000ffff307224 */ /* 0x000fe400078e0082 */
[----:B------:R-:W-:Y:S02]  /*e530*/  IMAD.MOV.U32 R50, RZ, RZ, R129 ;  /* 0x000000ffff327224 */ /* 0x000fe400078e0081 */
[----:B------:R-:W-:-:S04]  /*e540*/  IMAD.WIDE.U32 R4, R0, -0x2daee0ad, RZ ;  /* 0xd2511f5300047825 */ /* 0x000fc800078e00ff */
[----:B------:R-:W-:Y:S01]  /*e550*/  IMAD.U32 R6, RZ, RZ, UR35 ;  /* 0x00000023ff067e24 */ /* 0x000fe2000f8e00ff */
[----:B------:R-:W-:Y:S01]  /*e560*/  LOP3.LUT R0, R5, UR17, R62, 0x96, !PT ;  /* 0x0000001105007c12 */ /* 0x000fe2000f8e963e */
[----:B------:R-:W-:Y:S01]  /*e570*/  IMAD.MOV.U32 R51, RZ, RZ, R128 ;  /* 0x000000ffff337224 */ /* 0x000fe200078e0080 */
[----:B------:R-:W-:Y:S02]  /*e580*/  LOP3.LUT R3, R3, UR15, R4, 0x96, !PT ;  /* 0x0000000f03037c12 */ /* 0x000fe4000f8e9604 */
[----:B------:R-:W-:Y:S01]  /*e590*/  LOP3.LUT R8, R73, UR31, R6, 0x96, !PT ;  /* 0x0000001f49087c12 */ /* 0x000fe2000f8e9606 */
[----:B------:R-:W-:-:S04]  /*e5a0*/  IMAD.WIDE.U32 R6, R0, -0x326172a9, RZ ;  /* 0xcd9e8d5700067825 */ /* 0x000fc800078e00ff */
[----:B------:R-:W-:Y:S01]  /*e5b0*/  IMAD.WIDE.U32 R4, R3, -0x326172a9, RZ ;  /* 0xcd9e8d5703047825 */ /* 0x000fe200078e00ff */
[----:B------:R-:W-:-:S03]  /*e5c0*/  LOP3.LUT R3, R7, UR16, R34, 0x96, !PT ;  /* 0x0000001007037c12 */ /* 0x000fc6000f8e9622 */
[----:B------:R-:W-:Y:S01]  /*e5d0*/  IMAD.WIDE.U32 R8, R8, -0x326172a9, RZ ;  /* 0xcd9e8d5708087825 */ /* 0x000fe200078e00ff */
[----:B------:R-:W-:-:S03]  /*e5e0*/  LOP3.LUT R0, R5, UR14, R6, 0x96, !PT ;  /* 0x0000000e05007c12 */ /* 0x000fc6000f8e9606 */
[----:B------:R-:W-:Y:S01]  /*e5f0*/  IMAD.WIDE.U32 R6, R3, -0x2daee0ad, RZ ;  /* 0xd2511f5303067825 */ /* 0x000fe200078e00ff */
[C---:B------:R-:W-:Y:S02]  /*e600*/  LOP3.LUT R10, R9.reuse, UR20, R150, 0x96, !PT ;  /* 0x00000014090a7c12 */ /* 0x040fe4000f8e9696 */
[----:B------:R-:W-:Y:S01]  /*e610*/  LOP3.LUT R12, R9, UR20, R92, 0x96, !PT ;  /* 0x00000014090c7c12 */ /* 0x000fe2000f8e965c */
[----:B------:R-:W-:Y:S01]  /*e620*/  IMAD.WIDE.U32 R18, R0, -0x2daee0ad, RZ ;  /* 0xd2511f5300127825 */ /* 0x000fe200078e00ff */
[----:B------:R-:W-:Y:S02]  /*e630*/  LOP3.LUT R3, R7, UR13, R2, 0x96, !PT ;  /* 0x0000000d07037c12 */ /* 0x000fe4000f8e9602 */
[----:B------:R-:W-:Y:S01]  /*e640*/  LOP3.LUT R9, R35, UR18, R8, 0x96, !PT ;  /* 0x0000001223097c12 */ /* 0x000fe2000f8e9608 */
[----:B------:R-:W-:Y:S01]  /*e650*/  IMAD.MOV.U32 R150, RZ, RZ, R182 ;  /* 0x000000ffff967224 */ /* 0x000fe200078e00b6 */
[----:B------:R-:W-:Y:S01]  /*e660*/  LOP3.LUT R2, R19, UR5, R6, 0x96, !PT ;  /* 0x0000000513027c12 */ /* 0x000fe2000f8e9606 */
[----:B------:R-:W-:Y:S01]  /*e670*/  IMAD.WIDE.U32 R6, R3, -0x326172a9, RZ ;  /* 0xcd9e8d5703067825 */ /* 0x000fe200078e00ff */
[----:B------:R-:W-:-:S03]  /*e680*/  LOP3.LUT R8, R61, UR18, R8, 0x96, !PT ;  /* 0x000000123d087c12 */ /* 0x000fc6000f8e9608 */
[----:B------:R-:W-:Y:S01]  /*e690*/  IMAD.WIDE.U32 R2, R2, -0x326172a9, RZ ;  /* 0xcd9e8d5702027825 */ /* 0x000fe200078e00ff */
[----:B------:R-:W-:-:S03]  /*e6a0*/  LOP3.LUT R30, R7, UR12, R4, 0x96, !PT ;  /* 0x0000000c071e7c12 */ /* 0x000fc6000f8e9604 */
[----:B------:R-:W-:Y:S01]  /*e6b0*/  IMAD.WIDE.U32 R22, R8, -0x2daee0ad, RZ ;  /* 0xd2511f5308167825 */ /* 0x000fe200078e00ff */
[C---:B------:R-:W-:Y:S02]  /*e6c0*/  LOP3.LUT R4, R2.reuse, 0xffff, RZ, 0xc0, !PT ;  /* 0x0000ffff02047812 */ /* 0x040fe400078ec0ff */
[----:B------:R-:W-:Y:S01]  /*e6d0*/  LOP3.LUT R0, R3, UR22, R6, 0x96, !PT ;  /* 0x0000001603007c12 */ /* 0x000fe2000f8e9606 */
[----:B------:R-:W-:Y:S01]  /*e6e0*/  IMAD.MOV.U32 R73, RZ, RZ, R178 ;  /* 0x000000ffff497224 */ /* 0x000fe200078e00b2 */
[----:B------:R-:W-:Y:S01]  /*e6f0*/  SHF.R.U32.HI R5, RZ, 0x8, R4 ;  /* 0x00000008ff057819 */ /* 0x000fe20000011604 */
[----:B------:R-:W-:Y:S01]  /*e700*/  IMAD.MOV.U32 R61, RZ, RZ, R97 ;  /* 0x000000ffff3d7224 */ /* 0x000fe200078e0061 */
[--C-:B------:R-:W-:Y:S02]  /*e710*/  SHF.R.U32.HI R3, RZ, 0x10, R2.reuse ;  /* 0x00000010ff037819 */ /* 0x100fe40000011602 */
[----:B------:R-:W-:Y:S02]  /*e720*/  LOP3.LUT R4, R2, 0xff, RZ, 0xc0, !PT ;  /* 0x000000ff02047812 */ /* 0x000fe400078ec0ff */
[----:B------:R-:W-:-:S02]  /*e730*/  SHF.R.U32.HI R6, RZ, 0x18, R2 ;  /* 0x00000018ff067819 */ /* 0x000fc40000011602 */
[----:B------:R-:W-:Y:S02]  /*e740*/  LOP3.LUT R3, R3, 0xff, RZ, 0xc0, !PT ;  /* 0x000000ff03037812 */ /* 0x000fe400078ec0ff */
[----:B------:R-:W-:Y:S01]  /*e750*/  PRMT R26, R4, 0x5410, R5 ;  /* 0x00005410041a7816 */ /* 0x000fe20000000005 */
[----:B------:R-:W-:Y:S01]  /*e760*/  FFMA.FTZ R4, R203, UR33, -R11 ;  /* 0x00000021cb047c23 */ /* 0x000fe2000801080b */
[----:B------:R-:W-:Y:S01]  /*e770*/  LOP3.LUT R2, R0, 0xffff, RZ, 0xc0, !PT ;  /* 0x0000ffff00027812 */ /* 0x000fe200078ec0ff */
[----:B------:R-:W-:Y:S01]  /*e780*/  IMAD.MOV.U32 R203, RZ, RZ, R21 ;  /* 0x000000ffffcb7224 */ /* 0x000fe200078e0015 */
[----:B------:R-:W-:Y:S01]  /*e790*/  PRMT R21, R3, 0x5410, R6 ;  /* 0x0000541003157816 */ /* 0x000fe20000000006 */
[----:B------:R1:W-:Y:S01]  /*e7a0*/  MUFU.EX2 R186, R4 ;  /* 0x0000000400ba7308 */ /* 0x0003e20000000800 */
[----:B------:R-:W-:Y:S01]  /*e7b0*/  SHF.R.U32.HI R3, RZ, 0x8, R2 ;  /* 0x00000008ff037819 */ /* 0x000fe20000011602 */
[----:B------:R-:W-:Y:S01]  /*e7c0*/  IMAD.WIDE.U32 R6, R10, -0x2daee0ad, RZ ;  /* 0xd2511f530a067825 */ /* 0x000fe200078e00ff */
[----:B------:R-:W-:-:S04]  /*e7d0*/  LOP3.LUT R2, R0, 0xff, RZ, 0xc0, !PT ;  /* 0x000000ff00027812 */ /* 0x000fc800078ec0ff */
[----:B------:R-:W-:Y:S02]  /*e7e0*/  PRMT R19, R2, 0x5410, R3 ;  /* 0x0000541002137816 */ /* 0x000fe40000000003 */
[--C-:B------:R-:W-:Y:S02]  /*e7f0*/  SHF.R.U32.HI R2, RZ, 0x10, R0.reuse ;  /* 0x00000010ff027819 */ /* 0x100fe40000011600 */
[----:B------:R-:W-:Y:S02]  /*e800*/  SHF.R.U32.HI R3, RZ, 0x18, R0 ;  /* 0x00000018ff037819 */ /* 0x000fe40000011600 */
[----:B------:R-:W-:Y:S01]  /*e810*/  LOP3.LUT R0, R2, 0xff, RZ, 0xc0, !PT ;  /* 0x000000ff02007812 */ /* 0x000fe200078ec0ff */
[----:B------:R-:W-:Y:S01]  /*e820*/  FFMA.FTZ R2, R202, UR33, -R11 ;  /* 0x00000021ca027c23 */ /* 0x000fe2000801080b */
[----:B------:R-:W-:Y:S02]  /*e830*/  IMAD.MOV.U32 R202, RZ, RZ, R139 ;  /* 0x000000ffffca7224 */ /* 0x000fe400078e008b */
[----:B------:R-:W-:Y:S01]  /*e840*/  PRMT R16, R0, 0x5410, R3 ;  /* 0x0000541000107816 */ /* 0x000fe20000000003 */
[----:B------:R2:W-:Y:S01]  /*e850*/  MUFU.EX2 R184, R2 ;  /* 0x0000000200b87308 */ /* 0x0005e20000000800 */
[--C-:B-1----:R-:W-:Y:S01]  /*e860*/  FFMA.FTZ R4, R204, UR33, -R11.reuse ;  /* 0x00000021cc047c23 */ /* 0x102fe2000801080b */
[----:B------:R-:W-:Y:S01]  /*e870*/  FFMA.FTZ R0, R81, UR33, -R11 ;  /* 0x0000002151007c23 */ /* 0x000fe2000801080b */
[----:B------:R-:W-:-:S05]  /*e880*/  IMAD.MOV.U32 R204, RZ, RZ, R135 ;  /* 0x000000ffffcc7224 */ /* 0x000fca00078e0087 */
[----:B------:R1:W3:Y:S08]  /*e890*/  MUFU.EX2 R185, R4 ;  /* 0x0000000400b97308 */ /* 0x0002f00000000800 */
[----:B------:R4:W-:Y:S01]  /*e8a0*/  MUFU.EX2 R183, R0 ;  /* 0x0000000000b77308 */ /* 0x0009e20000000800 */
[----:B--2---:R-:W-:-:S05]  /*e8b0*/  IMAD.WIDE.U32 R2, R9, -0x2daee0ad, RZ ;  /* 0xd2511f5309027825 */ /* 0x004fca00078e00ff */
[----:B------:R-:W-:Y:S02]  /*e8c0*/  LOP3.LUT R3, R3, UR15, R6, 0x96, !PT ;  /* 0x0000000f03037c12 */ /* 0x000fe4000f8e9606 */
[----:B-1----:R-:W-:Y:S01]  /*e8d0*/  LOP3.LUT R4, R7, UR17, R62, 0x96, !PT ;  /* 0x0000001107047c12 */ /* 0x002fe2000f8e963e */
[----:B------:R-:W-:-:S04]  /*e8e0*/  IMAD.WIDE.U32 R6, R12, -0x2daee0ad, RZ ;  /* 0xd2511f530c067825 */ /* 0x000fc800078e00ff */
[----:B------:R-:W-:Y:S01]  /*e8f0*/  IMAD.WIDE.U32 R4, R4, -0x326172a9, RZ ;  /* 0xcd9e8d5704047825 */ /* 0x000fe200078e00ff */
[----:B------:R-:W-:-:S03]  /*e900*/  LOP3.LUT R9, R7, UR17, R74, 0x96, !PT ;  /* 0x0000001107097c12 */ /* 0x000fc6000f8e964a */
[----:B----4-:R-:W-:Y:S01]  /*e910*/  FFMA.FTZ R0, R206, UR33, -R14 ;  /* 0x00000021ce007c23 */ /* 0x010fe2000801080e */
[----:B------:R-:W-:Y:S01]  /*e920*/  LOP3.LUT R8, R23, UR15, R6, 0x96, !PT ;  /* 0x0000000f17087c12 */ /* 0x000fe2000f8e9606 */
[----:B------:R-:W-:Y:S01]  /*e930*/  IMAD.WIDE.U32 R6, R3, -0x326172a9, RZ ;  /* 0xcd9e8d5703067825 */ /* 0x000fe200078e00ff */
[----:B------:R-:W-:Y:S01]  /*e940*/  LOP3.LUT R12, R5, UR16, R34, 0x96, !PT ;  /* 0x00000010050c7c12 */ /* 0x000fe2000f8e9622 */
[----:B------:R1:W-:Y:S02]  /*e950*/  MUFU.EX2 R182, R0 ;  /* 0x0000000000b67308 */ /* 0x0003e40000000800 */
[----:B------:R-:W-:Y:S01]  /*e960*/  IMAD.WIDE.U32 R28, R8, -0x326172a9, RZ ;  /* 0xcd9e8d57081c7825 */ /* 0x000fe200078e00ff */
[----:B------:R-:W-:-:S03]  /*e970*/  LOP3.LUT R10, R7, UR14, R4, 0x96, !PT ;  /* 0x0000000e070a7c12 */ /* 0x000fc6000f8e9604 */
[----:B------:R-:W-:-:S04]  /*e980*/  IMAD.WIDE.U32 R4, R9, -0x326172a9, RZ ;  /* 0xcd9e8d5709047825 */ /* 0x000fc800078e00ff */
[----:B------:R-:W-:Y:S01]  /*e990*/  IMAD.MOV.U32 R206, RZ, RZ, R100 ;  /* 0x000000ffffce7224 */ /* 0x000fe200078e0064 */
[----:B------:R-:W-:Y:S01]  /*e9a0*/  LOP3.LUT R3, R5, UR16, R60, 0x96, !PT ;  /* 0x0000001005037c12 */ /* 0x000fe2000f8e963c */
[----:B------:R-:W-:Y:S01]  /*e9b0*/  IMAD.MOV.U32 R62, RZ, RZ, R134 ;  /* 0x000000ffff3e7224 */ /* 0x000fe200078e0086 */
[----:B------:R-:W-:Y:S01]  /*e9c0*/  LOP3.LUT R7, R29, UR14, R4, 0x96, !PT ;  /* 0x0000000e1d077c12 */ /* 0x000fe2000f8e9604 */
[----:B------:R-:W-:-:S04]  /*e9d0*/  IMAD.WIDE.U32 R4, R12, -0x2daee0ad, RZ ;  /* 0xd2511f530c047825 */ /* 0x000fc800078e00ff */
[----:B-1----:R-:W-:Y:S01]  /*e9e0*/  FFMA.FTZ R0, R208, UR33, -R14 ;  /* 0x00000021d0007c23 */ /* 0x002fe2000801080e */
[----:B------:R-:W-:Y:S01]  /*e9f0*/  IMAD.WIDE.U32 R32, R7, -0x2daee0ad, RZ ;  /* 0xd2511f5307207825 */ /* 0x000fe200078e00ff */
[----:B------:R-:W-:Y:S02]  /*ea00*/  LOP3.LUT R5, R5, UR13, R2, 0x96, !PT ;  /* 0x0000000d05057c12 */ /* 0x000fe4000f8e9602 */
[----:B------:R1:W2:Y:S01]  /*ea10*/  MUFU.EX2 R181, R0 ;  /* 0x0000000000b57308 */ /* 0x0002a20000000800 */
[----:B------:R-:W-:-:S04]  /*ea20*/  IMAD.WIDE.U32 R2, R3, -0x2daee0ad, RZ ;  /* 0xd2511f5303027825 */ /* 0x000fc800078e00ff */
[----:B------:R-:W-:Y:S01]  /*ea30*/  IMAD.WIDE.U32 R12, R10, -0x2daee0ad, RZ ;  /* 0xd2511f530a0c7825 */ /* 0x000fe200078e00ff */
[----:B------:R-:W-:Y:S02]  /*ea40*/  LOP3.LUT R10, R33, UR5, R2, 0x96, !PT ;  /* 0x00000005210a7c12 */ /* 0x000fe4000f8e9602 */
[----:B------:R-:W-:Y:S01]  /*ea50*/  LOP3.LUT R17, R3, UR13, R22, 0x96, !PT ;  /* 0x0000000d03117c12 */ /* 0x000fe2000f8e9616 */
[----:B------:R-:W-:Y:S01]  /*ea60*/  IMAD.MOV.U32 R208, RZ, RZ, R96 ;  /* 0x000000ffffd07224 */ /* 0x000fe200078e0060 */
[----:B------:R-:W-:Y:S01]  /*ea70*/  LOP3.LUT R8, R13, UR5, R4, 0x96, !PT ;  /* 0x000000050d087c12 */ /* 0x000fe2000f8e9604 */
[----:B------:R-:W-:Y:S01]  /*ea80*/  IMAD.MOV.U32 R60, RZ, RZ, R133 ;  /* 0x000000ffff3c7224 */ /* 0x000fe200078e0085 */
[----:B------:R-:W-:Y:S02]  /*ea90*/  HSET2.LE.AND R2, R19, R229, PT ;  /* 0x000000e513027233 */ /* 0x000fe40003803000 */
[----:B---3--:R-:W-:Y:S01]  /*eaa0*/  F2FP.BF16.F32.PACK_AB R4, R185, R186 ;  /* 0x000000bab904723e */ /* 0x008fe200000010ff */
[----:B-1----:R-:W-:Y:S01]  /*eab0*/  FFMA.FTZ R0, R82, UR33, -R14 ;  /* 0x0000002152007c23 */ /* 0x002fe2000801080e */
[----:B--2---:R-:W-:-:S02]  /*eac0*/  F2FP.BF16.F32.PACK_AB R3, R181, R182 ;  /* 0x000000b6b503723e */ /* 0x004fc400000010ff */
[----:B------:R-:W-:Y:S01]  /*ead0*/  LOP3.LUT R24, R2, R4, RZ, 0xc0, !PT ;  /* 0x0000000402187212 */ /* 0x000fe200078ec0ff */
[----:B------:R1:W-:Y:S01]  /*eae0*/  MUFU.EX2 R180, R0 ;  /* 0x0000000000b47308 */ /* 0x0003e20000000800 */
[----:B------:R-:W-:Y:S02]  /*eaf0*/  HSET2.LE.AND R2, R26, R229, PT ;  /* 0x000000e51a027233 */ /* 0x000fe40003803000 */
[----:B------:R-:W-:-:S04]  /*eb00*/  F2FP.BF16.F32.PACK_AB R4, R183, R184 ;  /* 0x000000b8b704723e */ /* 0x000fc800000010ff */
[----:B------:R-:W-:Y:S01]  /*eb10*/  LOP3.LUT R26, R2, R4, RZ, 0xc0, !PT ;  /* 0x00000004021a7212 */ /* 0x000fe200078ec0ff */
[----:B------:R-:W-:-:S04]  /*eb20*/  IMAD.WIDE.U32 R4, R5, -0x326172a9, RZ ;  /* 0xcd9e8d5705047825 */ /* 0x000fc800078e00ff */
[----:B-1----:R-:W-:-:S04]  /*eb30*/  FFMA.FTZ R0, R83, UR33, -R14 ;  /* 0x0000002153007c23 */ /* 0x002fc8000801080e */
[----:B------:R1:W2:Y:S02]  /*eb40*/  MUFU.EX2 R179, R0 ;  /* 0x0000000000b37308 */ /* 0x0002a40000000800 */
[----:B-1----:R-:W-:Y:S02]  /*eb50*/  HSET2.LE.AND R0, R16, R229, PT ;  /* 0x000000e510007233 */ /* 0x002fe40003803000 */
[----:B------:R-:W-:-:S03]  /*eb60*/  LOP3.LUT R16, R5, UR12, R6, 0x96, !PT ;  /* 0x0000000c05107c12 */ /* 0x000fc6000f8e9606 */
[----:B------:R-:W-:Y:S02]  /*eb70*/  LOP3.LUT R25, R0, R3, RZ, 0xc0, !PT ;  /* 0x0000000300197212 */ /* 0x000fe400078ec0ff */
[----:B------:R-:W-:Y:S02]  /*eb80*/  HSET2.LE.AND R0, R21, R229, PT ;  /* 0x000000e515007233 */ /* 0x000fe40003803000 */
[----:B--2---:R-:W-:-:S04]  /*eb90*/  F2FP.BF16.F32.PACK_AB R3, R179, R180 ;  /* 0x000000b4b303723e */ /* 0x004fc800000010ff */
[----:B------:R-:W-:Y:S01]  /*eba0*/  LOP3.LUT R27, R0, R3, RZ, 0xc0, !PT ;  /* 0x00000003001b7212 */ /* 0x000fe200078ec0ff */
[----:B------:R-:W-:-:S05]  /*ebb0*/  IMAD.WIDE.U32 R2, R8, -0x326172a9, RZ ;  /* 0xcd9e8d5708027825 */ /* 0x000fca00078e00ff */
[----:B------:R-:W-:Y:S01]  /*ebc0*/  LOP3.LUT R0, R3, UR22, R4, 0x96, !PT ;  /* 0x0000001603007c12 */ /* 0x000fe2000f8e9604 */
[----:B------:R-:W-:Y:S01]  /*ebd0*/  IMAD.WIDE.U32 R4, R17, -0x326172a9, RZ ;  /* 0xcd9e8d5711047825 */ /* 0x000fe200078e00ff */
[C---:B------:R-:W-:Y:S01]  /*ebe0*/  LOP3.LUT R7, R2.reuse, 0xffff, RZ, 0xc0, !PT ;  /* 0x0000ffff02077812 */ /* 0x040fe200078ec0ff */
[C---:B------:R-:W-:Y:S01]  /*ebf0*/  HMMA.16816.F32.BF16 R80, R24.reuse, R44, R68 ;  /* 0x0000002c1850723c */ /* 0x040fe20000041844 */
[----:B------:R-:W-:Y:S02]  /*ec00*/  LOP3.LUT R13, R2, 0xff, RZ, 0xc0, !PT ;  /* 0x000000ff020d7812 */ /* 0x000fe400078ec0ff */
[--C-:B------:R-:W-:Y:S02]  /*ec10*/  SHF.R.U32.HI R9, RZ, 0x10, R2.reuse ;  /* 0x00000010ff097819 */ /* 0x100fe40000011602 */
[----:B------:R-:W-:Y:S01]  /*ec20*/  SHF.R.U32.HI R8, RZ, 0x18, R2 ;  /* 0x00000018ff087819 */ /* 0x000fe20000011602 */
[----:B------:R-:W-:Y:S01]  /*ec30*/  IMAD.WIDE.U32 R2, R10, -0x326172a9, RZ ;  /* 0xcd9e8d570a027825 */ /* 0x000fe200078e00ff */
[----:B------:R-:W-:Y:S01]  /*ec40*/  LOP3.LUT R5, R5, UR12, R28, 0x96, !PT ;  /* 0x0000000c05057c12 */ /* 0x000fe2000f8e961c */
[----:B------:R-:W-:Y:S02]  /*ec50*/  HMMA.16816.F32.BF16 R160, R24, R64, R160 ;  /* 0x0000004018a0723c */ /* 0x000fe400000418a0 */
[----:B------:R-:W-:Y:S01]  /*ec60*/  IMAD.MOV.U32 R69, RZ, RZ, R98 ;  /* 0x000000ffff457224 */ /* 0x000fe200078e0062 */
[----:B------:R-:W-:Y:S01]  /*ec70*/  LOP3.LUT R6, R3, UR22, R4, 0x96, !PT ;  /* 0x0000001603067c12 */ /* 0x000fe2000f8e9604 */
[----:B------:R-:W-:Y:S01]  /*ec80*/  FFMA.FTZ R4, R210, UR33, -R11 ;  /* 0x00000021d2047c23 */ /* 0x000fe2000801080b */
[C---:B------:R-:W-:Y:S01]  /*ec90*/  LOP3.LUT R17, R2.reuse, 0xffff, RZ, 0xc0, !PT ;  /* 0x0000ffff02117812 */ /* 0x040fe200078ec0ff */
[----:B------:R-:W-:Y:S01]  /*eca0*/  IMAD.MOV.U32 R70, RZ, RZ, R99 ;  /* 0x000000ffff467224 */ /* 0x000fe200078e0063 */
[----:B------:R-:W-:Y:S01]  /*ecb0*/  LOP3.LUT R22, R2, 0xff, RZ, 0xc0, !PT ;  /* 0x000000ff02167812 */ /* 0x000fe200078ec0ff */
[----:B------:R1:W-:Y:S01]  /*ecc0*/  MUFU.EX2 R177, R4 ;  /* 0x0000000400b17308 */ /* 0x0003e20000000800 */
[----:B------:R-:W-:Y:S01]  /*ecd0*/  SHF.R.U32.HI R21, RZ, 0x10, R2 ;  /* 0x00000010ff157819 */ /* 0x000fe20000011602 */
[----:B------:R-:W-:Y:S01]  /*ece0*/  IMAD.MOV.U32 R45, RZ, RZ, R132 ;  /* 0x000000ffff2d7224 */ /* 0x000fe200078e0084 */
[----:B------:R-:W-:Y:S01]  /*ecf0*/  SHF.R.U32.HI R19, RZ, 0x18, R2 ;  /* 0x00000018ff137819 */ /* 0x000fe20000011602 */
[----:B------:R-:W-:-:S04]  /*ed00*/  IMAD.WIDE.U32 R2, R30, -0x2daee0ad, RZ ;  /* 0xd2511f531e027825 */ /* 0x000fc800078e00ff */
[----:B------:R-:W-:Y:S01]  /*ed10*/  IMAD.MOV.U32 R44, RZ, RZ, R70 ;  /* 0x000000ffff2c7224 */ /* 0x000fe200078e0046 */
[----:B------:R-:W-:Y:S01]  /*ed20*/  LOP3.LUT R10, R3, UR21, R18, 0x96, !PT ;  /* 0x00000015030a7c12 */ /* 0x000fe2000f8e9612 */
[----:B------:R-:W-:Y:S01]  /*ed30*/  HMMA.16816.F32.BF16 R64, R24, R66, R108 ;  /* 0x000000421840723c */ /* 0x000fe2000004186c */
[C---:B------:R-:W-:Y:S01]  /*ed40*/  LOP3.LUT R35, R2.reuse, 0xffff, RZ, 0xc0, !PT ;  /* 0x0000ffff02237812 */ /* 0x040fe200078ec0ff */
[----:B------:R-:W-:Y:S01]  /*ed50*/  FFMA.FTZ R3, R211, UR33, -R11 ;  /* 0x00000021d3037c23 */ /* 0x000fe2000801080b */
[----:B------:R-:W-:Y:S01]  /*ed60*/  LOP3.LUT R38, R2, 0xff, RZ, 0xc0, !PT ;  /* 0x000000ff02267812 */ /* 0x000fe200078ec0ff */
[----:B------:R-:W-:Y:S01]  /*ed70*/  IMAD.MOV.U32 R210, RZ, RZ, R73 ;  /* 0x000000ffffd27224 */ /* 0x000fe200078e0049 */
[--C-:B------:R-:W-:Y:S01]  /*ed80*/  SHF.R.U32.HI R37, RZ, 0x10, R2.reuse ;  /* 0x00000010ff257819 */ /* 0x100fe20000011602 */
[----:B------:R2:W-:Y:S01]  /*ed90*/  MUFU.EX2 R178, R3 ;  /* 0x0000000300b27308 */ /* 0x0005e20000000800 */
[----:B------:R-:W-:Y:S01]  /*eda0*/  SHF.R.U32.HI R36, RZ, 0x18, R2 ;  /* 0x00000018ff247819 */ /* 0x000fe20000011602 */
[----:B-1----:R-:W-:Y:S01]  /*edb0*/  FFMA.FTZ R4, R209, UR33, -R11 ;  /* 0x00000021d1047c23 */ /* 0x002fe2000801080b */
[----:B------:R-:W-:Y:S01]  /*edc0*/  SHF.R.U32.HI R2, RZ, 0x8, R7 ;  /* 0x00000008ff027819 */ /* 0x000fe20000011607 */
[----:B------:R-:W-:Y:S01]  /*edd0*/  IMAD.MOV.U32 R209, RZ, RZ, R170 ;  /* 0x000000ffffd17224 */ /* 0x000fe200078e00aa */
[----:B------:R-:W-:Y:S01]  /*ede0*/  LOP3.LUT R7, R0, 0xff, RZ, 0xc0, !PT ;  /* 0x000000ff00077812 */ /* 0x000fe200078ec0ff */
[----:B------:R-:W-:Y:S01]  /*edf0*/  IMAD.MOV.U32 R211, RZ, RZ, R63 ;  /* 0x000000ffffd37224 */ /* 0x000fe200078e003f */
[----:B------:R-:W-:Y:S01]  /*ee00*/  PRMT R91, R13, 0x5410, R2 ;  /* 0x000054100d5b7816 */ /* 0x000fe20000000002 */
[----:B------:R1:W-:Y:S01]  /*ee10*/  MUFU.EX2 R174, R4 ;  /* 0x0000000400ae7308 */ /* 0x0003e20000000800 */
[----:B------:R-:W-:Y:S01]  /*ee20*/  LOP3.LUT R2, R9, 0xff, RZ, 0xc0, !PT ;  /* 0x000000ff09027812 */ /* 0x000fe200078ec0ff */
[----:B------:R-:W-:-:S02]  /*ee30*/  IMAD.MOV.U32 R170, RZ, RZ, R171 ;  /* 0x000000ffffaa7224 */ /* 0x000fc400078e00ab */
[----:B------:R-:W-:Y:S01]  /*ee40*/  IMAD.MOV.U32 R171, RZ, RZ, R149 ;  /* 0x000000ffffab7224 */ /* 0x000fe200078e0095 */
[----:B------:R-:W-:Y:S01]  /*ee50*/  PRMT R90, R2, 0x5410, R8 ;  /* 0x00005410025a7816 */ /* 0x000fe20000000008 */
[----:B------:R-:W-:Y:S02]  /*ee60*/  IMAD.MOV.U32 R149, RZ, RZ, R126 ;  /* 0x000000ffff957224 */ /* 0x000fe400078e007e */
[----:B--2---:R-:W-:Y:S01]  /*ee70*/  FFMA.FTZ R3, R226, UR33, -R11 ;  /* 0x00000021e2037c23 */ /* 0x004fe2000801080b */
[----:B------:R-:W-:-:S03]  /*ee80*/  IMAD.MOV.U32 R226, RZ, RZ, R72 ;  /* 0x000000ffffe27224 */ /* 0x000fc600078e0048 */
[----:B------:R2:W-:Y:S01]  /*ee90*/  MUFU.EX2 R176, R3 ;  /* 0x0000000300b07308 */ /* 0x0005e20000000800 */
[----:B-1----:R-:W-:Y:S01]  /*eea0*/  FFMA.FTZ R4, R199, UR33, -R11 ;  /* 0x00000021c7047c23 */ /* 0x002fe2000801080b */
[----:B------:R-:W-:Y:S02]  /*eeb0*/  IMAD.MOV.U32 R199, RZ, RZ, R148 ;  /* 0x000000ffffc77224 */ /* 0x000fe400078e0094 */
[--C-:B------:R-:W-:Y:S01]  /*eec0*/  FFMA.FTZ R63, R207, UR33, -R14.reuse ;  /* 0x00000021cf3f7c23 */ /* 0x100fe2000801080e */
[----:B------:R-:W-:-:S03]  /*eed0*/  FFMA.FTZ R73, R205, UR33, -R14 ;  /* 0x00000021cd497c23 */ /* 0x000fc6000801080e */
[----:B------:R1:W-:Y:S01]  /*eee0*/  MUFU.EX2 R175, R4 ;  /* 0x0000000400af7308 */ /* 0x0003e20000000800 */
[----:B------:R-:W-:Y:S01]  /*eef0*/  FFMA.FTZ R72, R124, UR33, -R14 ;  /* 0x000000217c487c23 */ /* 0x000fe2000801080e */
[----:B------:R-:W-:Y:S02]  /*ef00*/  IMAD.MOV.U32 R148, RZ, RZ, R125 ;  /* 0x000000ffff947224 */ /* 0x000fe400078e007d */
[----:B--2---:R-:W-:-:S05]  /*ef10*/  IMAD.WIDE.U32 R2, R16, -0x2daee0ad, RZ ;  /* 0xd2511f5310027825 */ /* 0x004fca00078e00ff */
[----:B------:R-:W-:Y:S02]  /*ef20*/  LOP3.LUT R8, R3, UR21, R12, 0x96, !PT ;  /* 0x0000001503087c12 */ /* 0x000fe4000f8e960c */
[----:B------:R-:W-:Y:S01]  /*ef30*/  LOP3.LUT R30, R2, 0xffff, RZ, 0xc0, !PT ;  /* 0x0000ffff021e7812 */ /* 0x000fe200078ec0ff */
[----:B-1----:R-:W-:Y:S01]  /*ef40*/  FFMA.FTZ R4, R192, UR33, -R11 ;  /* 0x00000021c0047c23 */ /* 0x002fe2000801080b */
[----:B------:R-:W-:Y:S02]  /*ef50*/  LOP3.LUT R34, R2, 0xff, RZ, 0xc0, !PT ;  /* 0x000000ff02227812 */ /* 0x000fe400078ec0ff */
[--C-:B------:R-:W-:Y:S01]  /*ef60*/  SHF.R.U32.HI R33, RZ, 0x10, R2.reuse ;  /* 0x00000010ff217819 */ /* 0x100fe20000011602 */
[----:B------:R1:W-:Y:S01]  /*ef70*/  MUFU.EX2 R98, R4 ;  /* 0x0000000400627308 */ /* 0x0003e20000000800 */
[----:B------:R-:W-:Y:S01]  /*ef80*/  SHF.R.U32.HI R31, RZ, 0x18, R2 ;  /* 0x00000018ff1f7819 */ /* 0x000fe20000011602 */
[----:B------:R-:W-:Y:S02]  /*ef90*/  IMAD.WIDE.U32 R2, R39, -0x2daee0ad, RZ ;  /* 0xd2511f5327027825 */ /* 0x000fe400078e00ff */
[----:B------:R-:W2:Y:S03]  /*efa0*/  LDL.LU R39, [R1+0x8] ;  /* 0x0000080001277983 */ /* 0x000ea60000300800 */
[----:B------:R-:W-:-:S02]  /*efb0*/  LOP3.LUT R9, R3, UR21, R40, 0x96, !PT ;  /* 0x0000001503097c12 */ /* 0x000fc4000f8e9628 */
[C---:B------:R-:W-:Y:S01]  /*efc0*/  LOP3.LUT R18, R2.reuse, 0xffff, RZ, 0xc0, !PT ;  /* 0x0000ffff02127812 */ /* 0x040fe200078ec0ff */
[----:B------:R-:W-:Y:S01]  /*efd0*/  HMMA.16816.F32.BF16 R40, R24, R46, R104 ;  /* 0x0000002e1828723c */ /* 0x000fe20000041868 */
[----:B------:R-:W-:Y:S01]  /*efe0*/  LOP3.LUT R29, R2, 0xff, RZ, 0xc0, !PT ;  /* 0x000000ff021d7812 */ /* 0x000fe200078ec0ff */
[----:B------:R-:W-:Y:S01]  /*eff0*/  LDSM.16.MT88.4 R24, [R214+0x5400] ;  /* 0x00540000d618783b */ /* 0x000fe20000004200 */
[--C-:B------:R-:W-:Y:S02]  /*f000*/  SHF.R.U32.HI R28, RZ, 0x10, R2.reuse ;  /* 0x00000010ff1c7819 */ /* 0x100fe40000011602 */
[----:B------:R-:W-:Y:S01]  /*f010*/  SHF.R.U32.HI R23, RZ, 0x18, R2 ;  /* 0x00000018ff177819 */ /* 0x000fe20000011602 */
[----:B------:R-:W-:Y:S01]  /*f020*/  FFMA.FTZ R2, R75, UR33, -R11 ;  /* 0x000000214b027c23 */ /* 0x000fe2000801080b */
[----:B------:R-:W-:Y:S01]  /*f030*/  SHF.R.U32.HI R3, RZ, 0x8, R17 ;  /* 0x00000008ff037819 */ /* 0x000fe20000011611 */
[----:B-1----:R-:W-:Y:S02]  /*f040*/  FFMA.FTZ R4, R194, UR33, -R11 ;  /* 0x00000021c2047c23 */ /* 0x002fe4000801080b */
[----:B------:R1:W-:Y:S01]  /*f050*/  MUFU.EX2 R97, R2 ;  /* 0x0000000200617308 */ /* 0x0003e20000000800 */
[----:B------:R-:W-:-:S02]  /*f060*/  PRMT R75, R22, 0x5410, R3 ;  /* 0x00005410164b7816 */ /* 0x000fc40000000003 */
[----:B------:R-:W-:-:S04]  /*f070*/  LOP3.LUT R3, R21, 0xff, RZ, 0xc0, !PT ;  /* 0x000000ff15037812 */ /* 0x000fc800078ec0ff */
[----:B------:R-:W-:Y:S01]  /*f080*/  PRMT R74, R3, 0x5410, R19 ;  /* 0x00005410034a7816 */ /* 0x000fe20000000013 */
[----:B------:R3:W-:Y:S01]  /*f090*/  MUFU.EX2 R100, R4 ;  /* 0x0000000400647308 */ /* 0x0007e20000000800 */
[----:B-1----:R-:W-:-:S07]  /*f0a0*/  FFMA.FTZ R2, R86, UR33, -R11 ;  /* 0x0000002156027c23 */ /* 0x002fce000801080b */
[----:B------:R1:W-:Y:S01]  /*f0b0*/  MUFU.EX2 R96, R2 ;  /* 0x0000000200607308 */ /* 0x0003e20000000800 */
[----:B---3--:R-:W-:-:S07]  /*f0c0*/  FFMA.FTZ R4, R195, UR33, -R11 ;  /* 0x00000021c3047c23 */ /* 0x008fce000801080b */
[----:B------:R3:W-:Y:S01]  /*f0d0*/  MUFU.EX2 R99, R4 ;  /* 0x0000000400637308 */ /* 0x0007e20000000800 */
[----:B-1----:R-:W-:Y:S01]  /*f0e0*/  IMAD.WIDE.U32 R2, R5, -0x2daee0ad, RZ ;  /* 0xd2511f5305027825 */ /* 0x002fe200078e00ff */
[----:B------:R-:W-:Y:S02]  /*f0f0*/  SHF.R.U32.HI R5, RZ, 0x18, R0 ;  /* 0x00000018ff057819 */ /* 0x000fe40000011600 */
[C---:B------:R-:W-:Y:S02]  /*f100*/  LOP3.LUT R12, R2.reuse, 0xffff, RZ, 0xc0, !PT ;  /* 0x0000ffff020c7812 */ /* 0x040fe400078ec0ff */
[----:B------:R-:W-:Y:S02]  /*f110*/  LOP3.LUT R17, R2, 0xff, RZ, 0xc0, !PT ;  /* 0x000000ff02117812 */ /* 0x000fe400078ec0ff */
[--C-:B------:R-:W-:Y:S02]  /*f120*/  SHF.R.U32.HI R16, RZ, 0x10, R2.reuse ;  /* 0x00000010ff107819 */ /* 0x100fe40000011602 */
[----:B------:R-:W-:-:S02]  /*f130*/  SHF.R.U32.HI R13, RZ, 0x18, R2 ;  /* 0x00000018ff0d7819 */ /* 0x000fc40000011602 */
[----:B------:R-:W-:Y:S02]  /*f140*/  LOP3.LUT R2, R0, 0xffff, RZ, 0xc0, !PT ;  /* 0x0000ffff00027812 */ /* 0x000fe400078ec0ff */
[----:B------:R-:W-:Y:S02]  /*f150*/  LOP3.LUT R32, R3, UR21, R32, 0x96, !PT ;  /* 0x0000001503207c12 */ /* 0x000fe4000f8e9620 */
[----:B------:R-:W-:Y:S02]  /*f160*/  SHF.R.U32.HI R3, RZ, 0x10, R0 ;  /* 0x00000010ff037819 */ /* 0x000fe40000011600 */
[----:B---3--:R-:W-:Y:S01]  /*f170*/  SHF.R.U32.HI R4, RZ, 0x8, R2 ;  /* 0x00000008ff047819 */ /* 0x008fe20000011602 */
[----:B------:R-:W-:Y:S01]  /*f180*/  FFMA.FTZ R2, R85, UR33, -R11 ;  /* 0x0000002155027c23 */ /* 0x000fe2000801080b */
[----:B------:R-:W-:Y:S01]  /*f190*/  LOP3.LUT R0, R3, 0xff, RZ, 0xc0, !PT ;  /* 0x000000ff03007812 */ /* 0x000fe200078ec0ff */
[----:B------:R-:W-:Y:S01]  /*f1a0*/  FFMA.FTZ R3, R231, UR33, -R14 ;  /* 0x00000021e7037c23 */ /* 0x000fe2000801080e */
[----:B------:R-:W-:Y:S01]  /*f1b0*/  PRMT R77, R7, 0x5410, R4 ;  /* 0x00005410074d7816 */ /* 0x000fe20000000004 */
[----:B------:R1:W-:Y:S01]  /*f1c0*/  MUFU.EX2 R95, R2 ;  /* 0x00000002005f7308 */ /* 0x0003e20000000800 */
[----:B------:R-:W-:-:S02]  /*f1d0*/  PRMT R76, R0, 0x5410, R5 ;  /* 0x00005410004c7816 */ /* 0x000fc40000000005 */
[----:B------:R-:W-:Y:S02]  /*f1e0*/  LOP3.LUT R0, R6, 0xffff, RZ, 0xc0, !PT ;  /* 0x0000ffff06007812 */ /* 0x000fe400078ec0ff */
[----:B------:R-:W-:Y:S02]  /*f1f0*/  LOP3.LUT R5, R10, 0xff, RZ, 0xc0, !PT ;  /* 0x000000ff0a057812 */ /* 0x000fe400078ec0ff */
[----:B------:R-:W-:Y:S01]  /*f200*/  SHF.R.U32.HI R4, RZ, 0x18, R10 ;  /* 0x00000018ff047819 */ /* 0x000fe2000001160a */
[----:B------:R3:W-:Y:S01]  /*f210*/  MUFU.EX2 R172, R3 ;  /* 0x0000000300ac7308 */ /* 0x0007e20000000800 */
[----:B-1----:R-:W-:-:S07]  /*f220*/  FFMA.FTZ R2, R84, UR33, -R11 ;  /* 0x0000002154027c23 */ /* 0x002fce000801080b */
[----:B------:R1:W-:Y:S01]  /*f230*/  MUFU.EX2 R94, R2 ;  /* 0x00000002005e7308 */ /* 0x0003e20000000800 */
[----:B---3--:R-:W-:Y:S02]  /*f240*/  SHF.R.U32.HI R3, RZ, 0x18, R6 ;  /* 0x00000018ff037819 */ /* 0x008fe40000011606 */
[----:B-1----:R-:W-:Y:S02]  /*f250*/  SHF.R.U32.HI R2, RZ, 0x8, R0 ;  /* 0x00000008ff027819 */ /* 0x002fe40000011600 */
[----:B------:R-:W-:-:S04]  /*f260*/  LOP3.LUT R0, R6, 0xff, RZ, 0xc0, !PT ;  /* 0x000000ff06007812 */ /* 0x000fc800078ec0ff */
[----:B------:R-:W-:Y:S01]  /*f270*/  PRMT R71, R0, 0x5410, R2 ;  /* 0x0000541000477816 */ /* 0x000fe20000000002 */
[----:B------:R-:W-:Y:S01]  /*f280*/  FFMA.FTZ R2, R232, UR33, -R14 ;  /* 0x00000021e8027c23 */ /* 0x000fe2000801080e */
[----:B------:R-:W-:-:S03]  /*f290*/  SHF.R.U32.HI R0, RZ, 0x10, R6 ;  /* 0x00000010ff007819 */ /* 0x000fc60000011606 */
[----:B------:R1:W-:Y:S01]  /*f2a0*/  MUFU.EX2 R173, R2 ;  /* 0x0000000200ad7308 */ /* 0x0003e20000000800 */
[----:B------:R-:W-:-:S04]  /*f2b0*/  LOP3.LUT R0, R0, 0xff, RZ, 0xc0, !PT ;  /* 0x000000ff00007812 */ /* 0x000fc800078ec0ff */
[----:B------:R-:W-:Y:S01]  /*f2c0*/  PRMT R68, R0, 0x5410, R3 ;  /* 0x0000541000447816 */ /* 0x000fe20000000003 */
[----:B------:R-:W-:Y:S01]  /*f2d0*/  FFMA.FTZ R0, R227, UR33, -R14 ;  /* 0x00000021e3007c23 */ /* 0x000fe2000801080e */
[----:B------:R-:W-:-:S03]  /*f2e0*/  SHF.R.U32.HI R3, RZ, 0x8, R12 ;  /* 0x00000008ff037819 */ /* 0x000fc6000001160c */
[----:B------:R3:W-:Y:S01]  /*f2f0*/  MUFU.EX2 R135, R0 ;  /* 0x0000000000877308 */ /* 0x0007e20000000800 */
[----:B------:R-:W-:Y:S01]  /*f300*/  PRMT R85, R17, 0x5410, R3 ;  /* 0x0000541011557816 */ /* 0x000fe20000000003 */
[----:B------:R-:W-:Y:S01]  /*f310*/  FFMA.FTZ R3, R246, UR33, -R15 ;  /* 0x00000021f6037c23 */ /* 0x000fe2000801080f */
[----:B-1----:R-:W-:-:S05]  /*f320*/  FFMA.FTZ R2, R228, UR33, -R14 ;  /* 0x00000021e4027c23 */ /* 0x002fca000801080e */
[----:B------:R1:W-:Y:S08]  /*f330*/  MUFU.EX2 R132, R3 ;  /* 0x0000000300847308 */ /* 0x0003f00000000800 */
[----:B------:R4:W-:Y:S01]  /*f340*/  MUFU.EX2 R139, R2 ;  /* 0x00000002008b7308 */ /* 0x0009e20000000800 */
[----:B---3--:R-:W-:-:S07]  /*f350*/  FFMA.FTZ R0, R201, UR33, -R14 ;  /* 0x00000021c9007c23 */ /* 0x008fce000801080e */
[----:B------:R3:W-:Y:S01]  /*f360*/  MUFU.EX2 R89, R0 ;  /* 0x0000000000597308 */ /* 0x0007e20000000800 */
[----:B-1----:R-:W-:-:S07]  /*f370*/  FFMA.FTZ R3, R240, UR33, -R15 ;  /* 0x00000021f0037c23 */ /* 0x002fce000801080f */
[----:B------:R1:W-:Y:S01]  /*f380*/  MUFU.EX2 R131, R3 ;  /* 0x0000000300837308 */ /* 0x0003e20000000800 */
[----:B----4-:R-:W-:-:S04]  /*f390*/  SHF.R.U32.HI R2, RZ, 0x8, R35 ;  /* 0x00000008ff027819 */ /* 0x010fc80000011623 */
[----:B------:R-:W-:Y:S02]  /*f3a0*/  PRMT R38, R38, 0x5410, R2 ;  /* 0x0000541026267816 */ /* 0x000fe40000000002 */
[----:B------:R-:W-:Y:S01]  /*f3b0*/  LOP3.LUT R2, R37, 0xff, RZ, 0xc0, !PT ;  /* 0x000000ff25027812 */ /* 0x000fe200078ec0ff */
[----:B---3--:R-:W-:-:S03]  /*f3c0*/  FFMA.FTZ R0, R200, UR33, -R14 ;  /* 0x00000021c8007c23 */ /* 0x008fc6000801080e */
[----:B------:R-:W-:Y:S02]  /*f3d0*/  PRMT R36, R2, 0x5410, R36 ;  /* 0x0000541002247816 */ /* 0x000fe40000000024 */
[----:B------:R-:W-:Y:S01]  /*f3e0*/  SHF.R.U32.HI R2, RZ, 0x8, R30 ;  /* 0x00000008ff027819 */ /* 0x000fe2000001161e */
[----:B------:R3:W-:Y:S03]  /*f3f0*/  MUFU.EX2 R88, R0 ;  /* 0x0000000000587308 */ /* 0x0007e60000000800 */
[----:B------:R-:W-:Y:S01]  /*f400*/  PRMT R93, R34, 0x5410, R2 ;  /* 0x00005410225d7816 */ /* 0x000fe20000000002 */
[----:B-1----:R-:W-:Y:S01]  /*f410*/  FFMA.FTZ R3, R239, UR33, -R15 ;  /* 0x00000021ef037c23 */ /* 0x002fe2000801080f */
[----:B------:R-:W-:-:S03]  /*f420*/  LOP3.LUT R2, R33, 0xff, RZ, 0xc0, !PT ;  /* 0x000000ff21027812 */ /* 0x000fc600078ec0ff */
[----:B------:R1:W-:Y:S01]  /*f430*/  MUFU.EX2 R130, R3 ;  /* 0x0000000300827308 */ /* 0x0003e20000000800 */
[----:B------:R-:W-:Y:S01]  /*f440*/  PRMT R92, R2, 0x5410, R31 ;  /* 0x00005410025c7816 */ /* 0x000fe2000000001f */
[----:B------:R-:W-:-:S06]  /*f450*/  FFMA.FTZ R2, R198, UR33, -R14 ;  /* 0x00000021c6027c23 */ /* 0x000fcc000801080e */
[----:B------:R4:W-:Y:S01]  /*f460*/  MUFU.EX2 R86, R2 ;  /* 0x0000000200567308 */ /* 0x0009e20000000800 */
[----:B---3--:R-:W-:-:S07]  /*f470*/  FFMA.FTZ R0, R197, UR33, -R14 ;  /* 0x00000021c5007c23 */ /* 0x008fce000801080e */
[----:B------:R3:W-:Y:S01]  /*f480*/  MUFU.EX2 R87, R0 ;  /* 0x0000000000577308 */ /* 0x0007e20000000800 */
[----:B-1----:R-:W-:-:S07]  /*f490*/  FFMA.FTZ R3, R233, UR33, -R15 ;  /* 0x00000021e9037c23 */ /* 0x002fce000801080f */
[----:B------:R1:W-:Y:S01]  /*f4a0*/  MUFU.EX2 R129, R3 ;  /* 0x0000000300817308 */ /* 0x0003e20000000800 */
[----:B----4-:R-:W-:-:S07]  /*f4b0*/  FFMA.FTZ R2, R243, UR33, -R15 ;  /* 0x00000021f3027c23 */ /* 0x010fce000801080f */
[----:B------:R4:W-:Y:S01]  /*f4c0*/  MUFU.EX2 R134, R2 ;  /* 0x0000000200867308 */ /* 0x0009e20000000800 */
[----:B---3--:R-:W-:-:S04]  /*f4d0*/  SHF.R.U32.HI R0, RZ, 0x8, R18 ;  /* 0x00000008ff007819 */ /* 0x008fc80000011612 */
[----:B------:R-:W-:Y:S02]  /*f4e0*/  PRMT R21, R29, 0x5410, R0 ;  /* 0x000054101d157816 */ /* 0x000fe40000000000 */
[----:B------:R-:W-:Y:S01]  /*f4f0*/  LOP3.LUT R0, R28, 0xff, RZ, 0xc0, !PT ;  /* 0x000000ff1c007812 */ /* 0x000fe200078ec0ff */
[--C-:B-1----:R-:W-:Y:S01]  /*f500*/  FFMA.FTZ R3, R250, UR33, -R20.reuse ;  /* 0x00000021fa037c23 */ /* 0x102fe20008010814 */
[----:B------:R-:W-:Y:S02]  /*f510*/  FFMA.FTZ R22, R241, UR33, -R20 ;  /* 0x00000021f1167c23 */ /* 0x000fe40008010814 */
[----:B------:R-:W-:Y:S01]  /*f520*/  PRMT R7, R0, 0x5410, R23 ;  /* 0x0000541000077816 */ /* 0x000fe20000000017 */
[----:B------:R-:W-:Y:S01]  /*f530*/  FFMA.FTZ R0, R245, UR33, -R15 ;  /* 0x00000021f5007c23 */ /* 0x000fe2000801080f */
[----:B------:R1:W-:Y:S01]  /*f540*/  MUFU.EX2 R128, R3 ;  /* 0x0000000300807308 */ /* 0x0003e20000000800 */
[----:B------:R-:W-:Y:S01]  /*f550*/  LDSM.16.MT88.4 R28, [R213+0x5800] ;  /* 0x00580000d51c783b */ /* 0x000fe20000004200 */
[----:B----4-:R-:W-:-:S03]  /*f560*/  LOP3.LUT R2, R16, 0xff, RZ, 0xc0, !PT ;  /* 0x000000ff10027812 */ /* 0x010fc600078ec0ff */
[----:B------:R-:W3:Y:S03]  /*f570*/  LDSM.16.MT88.4 R16, [R213+0x5400] ;  /* 0x00540000d510783b */ /* 0x000ee60000004200 */
[----:B------:R4:W3:Y:S01]  /*f580*/  MUFU.EX2 R133, R0 ;  /* 0x0000000000857308 */ /* 0x0008e20000000800 */
[----:B------:R-:W-:Y:S02]  /*f590*/  PRMT R79, R2, 0x5410, R13 ;  /* 0x00005410024f7816 */ /* 0x000fe4000000000d */
[----:B------:R-:W-:-:S04]  /*f5a0*/  SHF.R.U32.HI R2, RZ, 0x10, R10 ;  /* 0x00000010ff027819 */ /* 0x000fc8000001160a */
[----:B------:R-:W-:Y:S01]  /*f5b0*/  LOP3.LUT R2, R2, 0xff, RZ, 0xc0, !PT ;  /* 0x000000ff02027812 */ /* 0x000fe200078ec0ff */
[----:B-1----:R-:W-:Y:S01]  /*f5c0*/  FFMA.FTZ R3, R45, UR33, -R20 ;  /* 0x000000212d037c23 */ /* 0x002fe20008010814 */
[----:B------:R-:W-:Y:S02]  /*f5d0*/  IMAD.MOV.U32 R45, RZ, RZ, R69 ;  /* 0x000000ffff2d7224 */ /* 0x000fe400078e0045 */
[----:B------:R-:W-:Y:S02]  /*f5e0*/  PRMT R11, R2, 0x5410, R4 ;  /* 0x00005410020b7816 */ /* 0x000fe40000000004 */
[----:B------:R-:W-:Y:S02]  /*f5f0*/  LOP3.LUT R4, R8, 0xff, RZ, 0xc0, !PT ;  /* 0x000000ff08047812 */ /* 0x000fe400078ec0ff */
[----:B----4-:R-:W-:-:S04]  /*f600*/  LOP3.LUT R0, R10, 0xffff, RZ, 0xc0, !PT ;  /* 0x0000ffff0a007812 */ /* 0x010fc800078ec0ff */
[----:B------:R-:W-:-:S04]  /*f610*/  SHF.R.U32.HI R0, RZ, 0x8, R0 ;  /* 0x00000008ff007819 */ /* 0x000fc80000011600 */
[----:B------:R-:W-:Y:S02]  /*f620*/  PRMT R12, R5, 0x5410, R0 ;  /* 0x00005410050c7816 */ /* 0x000fe40000000000 */
[----:B------:R-:W-:-:S04]  /*f630*/  LOP3.LUT R0, R8, 0xffff, RZ, 0xc0, !PT ;  /* 0x0000ffff08007812 */ /* 0x000fc800078ec0ff */
[----:B------:R-:W-:Y:S02]  /*f640*/  SHF.R.U32.HI R2, RZ, 0x8, R0 ;  /* 0x00000008ff027819 */ /* 0x000fe40000011600 */
[----:B------:R-:W-:Y:S02]  /*f650*/  SHF.R.U32.HI R0, RZ, 0x10, R8 ;  /* 0x00000010ff007819 */ /* 0x000fe40000011608 */
[----:B------:R-:W-:Y:S02]  /*f660*/  PRMT R84, R4, 0x5410, R2 ;  /* 0x0000541004547816 */ /* 0x000fe40000000002 */
[----:B------:R-:W-:Y:S02]  /*f670*/  SHF.R.U32.HI R4, RZ, 0x18, R8 ;  /* 0x00000018ff047819 */ /* 0x000fe40000011608 */
[----:B------:R-:W-:Y:S02]  /*f680*/  LOP3.LUT R2, R0, 0xff, RZ, 0xc0, !PT ;  /* 0x000000ff00027812 */ /* 0x000fe400078ec0ff */
[----:B------:R-:W-:-:S02]  /*f690*/  LOP3.LUT R0, R9, 0xffff, RZ, 0xc0, !PT ;  /* 0x0000ffff09007812 */ /* 0x000fc400078ec0ff */
[----:B------:R-:W-:Y:S02]  /*f6a0*/  PRMT R78, R2, 0x5410, R4 ;  /* 0x00005410024e7816 */ /* 0x000fe40000000004 */
[----:B------:R-:W-:Y:S02]  /*f6b0*/  SHF.R.U32.HI R2, RZ, 0x8, R0 ;  /* 0x00000008ff027819 */ /* 0x000fe40000011600 */
[----:B------:R-:W-:-:S04]  /*f6c0*/  LOP3.LUT R0, R9, 0xff, RZ, 0xc0, !PT ;  /* 0x000000ff09007812 */ /* 0x000fc800078ec0ff */
[----:B------:R-:W-:Y:S02]  /*f6d0*/  PRMT R6, R0, 0x5410, R2 ;  /* 0x0000541000067816 */ /* 0x000fe40000000002 */
[----:B------:R-:W-:Y:S02]  /*f6e0*/  SHF.R.U32.HI R2, RZ, 0x10, R9 ;  /* 0x00000010ff027819 */ /* 0x000fe40000011609 */
[----:B------:R-:W-:Y:S02]  /*f6f0*/  LOP3.LUT R0, R32, 0xffff, RZ, 0xc0, !PT ;  /* 0x0000ffff20007812 */ /* 0x000fe400078ec0ff */
[----:B------:R-:W-:Y:S02]  /*f700*/  LOP3.LUT R4, R2, 0xff, RZ, 0xc0, !PT ;  /* 0x000000ff02047812 */ /* 0x000fe400078ec0ff */
[----:B------:R-:W-:Y:S02]  /*f710*/  SHF.R.U32.HI R2, RZ, 0x8, R0 ;  /* 0x00000008ff027819 */ /* 0x000fe40000011600 */
[----:B------:R-:W-:-:S04]  /*f720*/  LOP3.LUT R0, R32, 0xff, RZ, 0xc0, !PT ;  /* 0x000000ff20007812 */ /* 0x000fc800078ec0ff */
[----:B------:R-:W-:Y:S01]  /*f730*/  PRMT R70, R0, 0x5410, R2 ;  /* 0x0000541000467816 */ /* 0x000fe20000000002 */
[----:B------:R-:W-:Y:S01]  /*f740*/  FFMA.FTZ R0, R251, UR33, -R20 ;  /* 0x00000021fb007c23 */ /* 0x000fe20008010814 */
[----:B------:R-:W-:-:S03]  /*f750*/  SHF.R.U32.HI R5, RZ, 0x18, R9 ;  /* 0x00000018ff057819 */ /* 0x000fc60000011609 */
[----:B------:R1:W-:Y:S01]  /*f760*/  MUFU.EX2 R107, R0 ;  /* 0x00000000006b7308 */ /* 0x0003e20000000800 */
[----:B------:R-:W-:Y:S01]  /*f770*/  PRMT R5, R4, 0x5410, R5 ;  /* 0x0000541004057816 */ /* 0x000fe20000000005 */
[----:B------:R-:W-:Y:S01]  /*f780*/  FFMA.FTZ R4, R237, UR33, -R15 ;  /* 0x00000021ed047c23 */ /* 0x000fe2000801080f */
[----:B---3--:R-:W-:-:S05]  /*f790*/  F2FP.BF16.F32.PACK_AB R2, R133, R134 ;  /* 0x000000868502723e */ /* 0x008fca00000010ff */
[----:B------:R-:W-:Y:S01]  /*f7a0*/  MUFU.EX2 R110, R4 ;  /* 0x00000004006e7308 */ /* 0x000fe20000000800 */
[----:B-1----:R-:W-:-:S07]  /*f7b0*/  FFMA.FTZ R0, R244, UR33, -R15 ;  /* 0x00000021f4007c23 */ /* 0x002fce000801080f */
[----:B------:R1:W-:Y:S02]  /*f7c0*/  MUFU.EX2 R111, R0 ;  /* 0x00000000006f7308 */ /* 0x0003e40000000800 */
[----:B-1----:R-:W-:-:S05]  /*f7d0*/  HSET2.LE.AND R0, R6, R229, PT ;  /* 0x000000e506007233 */ /* 0x002fca0003803000 */
[----:B------:R-:W-:Y:S02]  /*f7e0*/  LOP3.LUT R4, R0, R2, RZ, 0xc0, !PT ;  /* 0x0000000200047212 */ /* 0x000fe400078ec0ff */
[----:B------:R-:W-:Y:S02]  /*f7f0*/  HSET2.LE.AND R0, R21, R229, PT ;  /* 0x000000e515007233 */ /* 0x000fe40003803000 */
[----:B------:R-:W-:-:S04]  /*f800*/  F2FP.BF16.F32.PACK_AB R2, R131, R132 ;  /* 0x000000848302723e */ /* 0x000fc800000010ff */
[----:B------:R-:W-:Y:S01]  /*f810*/  LOP3.LUT R6, R0, R2, RZ, 0xc0, !PT ;  /* 0x0000000200067212 */ /* 0x000fe200078ec0ff */
[----:B--2---:R-:W-:Y:S02]  /*f820*/  FFMA.FTZ R2, R39, UR33, -R20 ;  /* 0x0000002127027c23 */ /* 0x004fe40008010814 */
[----:B------:R-:W2:Y:S01]  /*f830*/  LDL.LU R39, [R1+0x4] ;  /* 0x0000040001277983 */ /* 0x000ea20000300800 */
[----:B------:R-:W-:-:S04]  /*f840*/  FFMA.FTZ R8, R249, UR33, -R15 ;  /* 0x00000021f9087c23 */ /* 0x000fc8000801080f */
[----:B------:R2:W-:Y:S02]  /*f850*/  MUFU.EX2 R109, R8 ;  /* 0x00000008006d7308 */ /* 0x0005e40000000800 */
[----:B--2---:R-:W-:Y:S01]  /*f860*/  FFMA.FTZ R8, R39, UR33, -R20 ;  /* 0x0000002127087c23 */ /* 0x004fe20008010814 */
[----:B------:R-:W-:Y:S02]  /*f870*/  IMAD.MOV.U32 R39, RZ, RZ, R199 ;  /* 0x000000ffff277224 */ /* 0x000fe400078e00c7 */
[----:B------:R-:W-:Y:S02]  /*f880*/  IMAD.MOV.U32 R199, RZ, RZ, R209 ;  /* 0x000000ffffc77224 */ /* 0x000fe400078e00d1 */
[----:B------:R-:W-:Y:S02]  /*f890*/  IMAD.MOV.U32 R209, RZ, RZ, R210 ;  /* 0x000000ffffd17224 */ /* 0x000fe400078e00d2 */
[----:B------:R-:W-:Y:S01]  /*f8a0*/  FFMA.FTZ R34, R39, UR33, -R20 ;  /* 0x0000002127227c23 */ /* 0x000fe20008010814 */
        /* <DEDUP_REMOVED lines=29> */
[----:B------:R-:W-:Y:S01]  /*fa80*/  IMAD.MOV.U32 R202, RZ, RZ, R204 ;  /* 0x000000ffffca7224 */ /* 0x000fe200078e00cc */
[----:B------:R-:W2:Y:S01]  /*fa90*/  LDL.LU R238, [R1+0xa4] ;  /* 0x0000a40001ee7983 */ /* 0x000ea20000300800 */
[----:B------:R-:W-:-:S02]  /*faa0*/  IMAD.MOV.U32 R204, RZ, RZ, R48 ;  /* 0x000000ffffcc7224 */ /* 0x000fc400078e0030 */
[----:B------:R-:W-:Y:S01]  /*fab0*/  IMAD.MOV.U32 R48, RZ, RZ, R49 ;  /* 0x000000ffff307224 */ /* 0x000fe200078e0031 */
[----:B------:R-:W3:Y:S01]  /*fac0*/  LDL.LU R60, [R1] ;  /* 0x00000000013c7983 */ /* 0x000ee20000300800 */
[----:B------:R-:W-:Y:S02]  /*fad0*/  IMAD.MOV.U32 R49, RZ, RZ, R50 ;  /* 0x000000ffff317224 */ /* 0x000fe400078e0032 */
[----:B------:R-:W-:Y:S02]  /*fae0*/  IMAD.MOV.U32 R50, RZ, RZ, R51 ;  /* 0x000000ffff327224 */ /* 0x000fe400078e0033 */
[----:B------:R-:W-:Y:S02]  /*faf0*/  IMAD.MOV.U32 R51, RZ, RZ, R171 ;  /* 0x000000ffff337224 */ /* 0x000fe400078e00ab */
[----:B------:R-:W-:Y:S02]  /*fb00*/  IMAD.MOV.U32 R171, RZ, RZ, R127 ;  /* 0x000000ffffab7224 */ /* 0x000fe400078e007f */
[----:B------:R-:W4:Y:S01]  /*fb10*/  LDL.LU R127, [R1+0xa0] ;  /* 0x0000a000017f7983 */ /* 0x000f220000300800 */
[----:B------:R-:W-:-:S02]  /*fb20*/  IMAD.MOV.U32 R195, RZ, RZ, R39 ;  /* 0x000000ffffc37224 */ /* 0x000fc400078e0027 */
[----:B------:R-:W-:Y:S02]  /*fb30*/  IMAD.MOV.U32 R39, RZ, RZ, R210 ;  /* 0x000000ffff277224 */ /* 0x000fe400078e00d2 */
[----:B------:R-:W-:Y:S02]  /*fb40*/  IMAD.MOV.U32 R210, RZ, RZ, R44 ;  /* 0x000000ffffd27224 */ /* 0x000fe400078e002c */
[----:B------:R-:W-:Y:S02]  /*fb50*/  IMAD.MOV.U32 R192, RZ, RZ, R209 ;  /* 0x000000ffffc07224 */ /* 0x000fe400078e00d1 */
[----:B------:R-:W-:Y:S02]  /*fb60*/  IMAD.MOV.U32 R44, RZ, RZ, R208 ;  /* 0x000000ffff2c7224 */ /* 0x000fe400078e00d0 */
[----:B------:R-:W-:Y:S01]  /*fb70*/  IMAD.MOV.U32 R209, RZ, RZ, R211 ;  /* 0x000000ffffd17224 */ /* 0x000fe200078e00d3 */
[----:B------:R1:W4:Y:S01]  /*fb80*/  MUFU.EX2 R126, R3 ;  /* 0x00000003007e7308 */ /* 0x0003220000000800 */
[----:B------:R-:W-:-:S02]  /*fb90*/  IMAD.MOV.U32 R211, RZ, RZ, R61 ;  /* 0x000000ffffd37224 */ /* 0x000fc400078e003d */
[----:B------:R-:W-:Y:S01]  /*fba0*/  FFMA.FTZ R21, R247, UR33, -R20 ;  /* 0x00000021f7157c23 */ /* 0x000fe20008010814 */
[----:B------:R-:W-:Y:S02]  /*fbb0*/  IMAD.MOV.U32 R208, RZ, RZ, R62 ;  /* 0x000000ffffd07224 */ /* 0x000fe400078e003e */
[----:B------:R-:W-:Y:S01]  /*fbc0*/  FFMA.FTZ R62, R230, UR33, -R20 ;  /* 0x00000021e63e7c23 */ /* 0x000fe20008010814 */
        /* <DEDUP_REMOVED lines=8> */
[----:B------:R-:W-:Y:S01]  /*fc50*/  FFMA.FTZ R69, R136, UR33, -R14 ;  /* 0x0000002188457c23 */ /* 0x000fe2000801080e */
[----:B------:R-:W-:Y:S02]  /*fc60*/  IMAD.MOV.U32 R144, RZ, RZ, R221 ;  /* 0x000000ffff907224 */ /* 0x000fe400078e00dd */
[----:B------:R-:W-:Y:S01]  /*fc70*/  FFMA.FTZ R14, R227, R123, R37 ;  /* 0x0000007be30e7223 */ /* 0x000fe20000010025 */
[--C-:B--2---:R-:W-:Y:S01]  /*fc80*/  FFMA.FTZ R61, R238, UR33, -R20.reuse ;  /* 0x00000021ee3d7c23 */ /* 0x104fe20008010814 */
[----:B---3--:R-:W-:Y:S01]  /*fc90*/  FFMA.FTZ R60, R60, UR33, -R20 ;  /* 0x000000213c3c7c23 */ /* 0x008fe20008010814 */
[----:B------:R-:W-:-:S02]  /*fca0*/  FFMA.FTZ R20, R195, R121, R143 ;  /* 0x00000079c3147223 */ /* 0x000fc4000001008f */
[----:B------:R-:W2:Y:S04]  /*fcb0*/  LDL.LU R195, [R1+0x1c] ;  /* 0x00001c0001c37983 */ /* 0x000ea80000300800 */
[----:B------:R-:W3:Y:S01]  /*fcc0*/  LDL.LU R221, [R1+0x9c] ;  /* 0x00009c0001dd7983 */ /* 0x000ee20000300800 */
[----:B----4-:R-:W-:-:S03]  /*fcd0*/  IMAD.MOV.U32 R45, RZ, RZ, R127 ;  /* 0x000000ffff2d7224 */ /* 0x010fc600078e007f */
[----:B------:R-:W4:Y:S04]  /*fce0*/  LDL.LU R127, [R1+0x98] ;  /* 0x00009800017f7983 */ /* 0x000f280000300800 */
[----:B------:R-:W2:Y:S01]  /*fcf0*/  LDL.LU R227, [R1+0x24] ;  /* 0x0000240001e37983 */ /* 0x000ea20000300800 */
[----:B------:R-:W-:-:S04]  /*fd00*/  IMAD.MOV.U32 R228, RZ, RZ, R51 ;  /* 0x000000ffffe47224 */ /* 0x000fc800078e0033 */
[----:B------:R-:W-:Y:S01]  /*fd10*/  IMAD.MOV.U32 R201, RZ, RZ, R228 ;  /* 0x000000ffffc97224 */ /* 0x000fe200078e00e4 */
[----:B------:R1:W1:Y:S01]  /*fd20*/  MUFU.EX2 R125, R3 ;  /* 0x00000003007d7308 */ /* 0x0002620000000800 */
[----:B------:R-:W-:Y:S01]  /*fd30*/  HSET2.LE.AND R0, R38, R229, PT ;  /* 0x000000e526007233 */ /* 0x000fe20003803000 */
[----:B------:R-:W-:-:S06]  /*fd40*/  FFMA.FTZ R9, R248, UR33, -R15 ;  /* 0x00000021f8097c23 */ /* 0x000fcc000801080f */
[----:B------:R1:W-:Y:S02]  /*fd50*/  MUFU.EX2 R106, R2 ;  /* 0x00000002006a7308 */ /* 0x0003e40000000800 */
[----:B-1----:R-:W-:Y:S02]  /*fd60*/  HSET2.LE.AND R3, R5, R229, PT ;  /* 0x000000e505037233 */ /* 0x002fe40003803000 */
[----:B------:R-:W-:-:S04]  /*fd70*/  F2FP.BF16.F32.PACK_AB R5, R126, R128 ;  /* 0x000000807e05723e */ /* 0x000fc800000010ff */
[----:B------:R-:W-:Y:S02]  /*fd80*/  LOP3.LUT R5, R3, R5, RZ, 0xc0, !PT ;  /* 0x0000000503057212 */ /* 0x000fe400078ec0ff */
[----:B------:R-:W-:Y:S02]  /*fd90*/  HSET2.LE.AND R3, R7, R229, PT ;  /* 0x000000e507037233 */ /* 0x000fe40003803000 */
[----:B------:R-:W-:Y:S02]  /*fda0*/  F2FP.BF16.F32.PACK_AB R7, R107, R125 ;  /* 0x0000007d6b07723e */ /* 0x000fe400000010ff */
[----:B------:R-:W-:Y:S01]  /*fdb0*/  F2FP.BF16.F32.PACK_AB R2, R174, R177 ;  /* 0x000000b1ae02723e */ /* 0x000fe200000010ff */
[----:B------:R1:W-:Y:S01]  /*fdc0*/  MUFU.EX2 R108, R9 ;  /* 0x00000009006c7308 */ /* 0x0003e20000000800 */
[----:B------:R-:W-:Y:S02]  /*fdd0*/  LOP3.LUT R7, R3, R7, RZ, 0xc0, !PT ;  /* 0x0000000703077212 */ /* 0x000fe400078ec0ff */
[----:B------:R-:W-:-:S02]  /*fde0*/  LOP3.LUT R10, R0, R2, RZ, 0xc0, !PT ;  /* 0x00000002000a7212 */ /* 0x000fc400078ec0ff */
[--C-:B------:R-:W-:Y:S02]  /*fdf0*/  HSET2.LE.AND R0, R36, R229.reuse, PT ;  /* 0x000000e524007233 */ /* 0x100fe40003803000 */
[--C-:B------:R-:W-:Y:S01]  /*fe00*/  HSET2.LE.AND R3, R12, R229.reuse, PT ;  /* 0x000000e50c037233 */ /* 0x100fe20003803000 */
[----:B------:R1:W3:Y:S01]  /*fe10*/  MUFU.EX2 R105, R8 ;  /* 0x0000000800697308 */ /* 0x0002e20000000800 */
[----:B------:R-:W-:Y:S02]  /*fe20*/  F2FP.BF16.F32.PACK_AB R2, R135, R139 ;  /* 0x0000008b8702723e */ /* 0x000fe400000010ff */
[----:B------:R-:W-:Y:S02]  /*fe30*/  F2FP.BF16.F32.PACK_AB R12, R173, R172 ;  /* 0x000000acad0c723e */ /* 0x000fe400000010ff */
[----:B-1----:R-:W-:Y:S02]  /*fe40*/  HSET2.LE.AND R9, R11, R229, PT ;  /* 0x000000e50b097233 */ /* 0x002fe40003803000 */
[----:B------:R-:W-:-:S02]  /*fe50*/  LOP3.LUT R11, R0, R2, RZ, 0xc0, !PT ;  /* 0x00000002000b7212 */ /* 0x000fc400078ec0ff */
[----:B------:R-:W-:Y:S02]  /*fe60*/  F2FP.BF16.F32.PACK_AB R8, R176, R178 ;  /* 0x000000b2b008723e */ /* 0x000fe400000010ff */
[----:B------:R-:W-:Y:S02]  /*fe70*/  LOP3.LUT R9, R9, R12, RZ, 0xc0, !PT ;  /* 0x0000000c09097212 */ /* 0x000fe400078ec0ff */
[----:B------:R-:W-:Y:S01]  /*fe80*/  LOP3.LUT R8, R3, R8, RZ, 0xc0, !PT ;  /* 0x0000000803087212 */ /* 0x000fe200078ec0ff */
[----:B------:R-:W-:Y:S02]  /*fe90*/  IMAD.MOV.U32 R37, RZ, RZ, R44 ;  /* 0x000000ffff257224 */ /* 0x000fe400078e002c */
[----:B------:R-:W-:Y:S01]  /*fea0*/  FADD.FTZ R2, R201, R14 ;  /* 0x0000000ec9027221 */ /* 0x000fe20000010000 */
[----:B------:R-:W-:Y:S01]  /*feb0*/  MUFU.EX2 R104, R21 ;  /* 0x0000001500687308 */ /* 0x000fe20000000800 */
[----:B------:R-:W-:Y:S02]  /*fec0*/  IMAD.MOV.U32 R197, RZ, RZ, R37 ;  /* 0x000000ffffc57224 */ /* 0x000fe400078e0025 */
[----:B------:R-:W-:Y:S01]  /*fed0*/  FADD.FTZ R0, R159, R20 ;  /* 0x000000149f007221 */ /* 0x000fe20000010000 */
[--C-:B------:R-:W-:Y:S01]  /*fee0*/  FFMA.FTZ R33, R235, UR33, -R15.reuse ;  /* 0x00000021eb217c23 */ /* 0x100fe2000801080f */
[----:B------:R-:W-:Y:S01]  /*fef0*/  FFMA.FTZ R35, R234, UR33, -R15 ;  /* 0x00000021ea237c23 */ /* 0x000fe2000801080f */
[----:B------:R-:W-:-:S02]  /*ff00*/  IMAD.MOV.U32 R194, RZ, RZ, R226 ;  /* 0x000000ffffc27224 */ /* 0x000fc400078e00e2 */
[----:B------:R-:W-:Y:S02]  /*ff10*/  IMAD.MOV.U32 R192, RZ, RZ, R211 ;  /* 0x000000ffffc07224 */ /* 0x000fe400078e00d3 */
[----:B------:R-:W-:Y:S02]  /*ff20*/  IMAD.MOV.U32 R226, RZ, RZ, R206 ;  /* 0x000000ffffe27224 */ /* 0x000fe400078e00ce */
[----:B------:R-:W-:Y:S02]  /*ff30*/  IMAD.MOV.U32 R211, RZ, RZ, R202 ;  /* 0x000000ffffd37224 */ /* 0x000fe400078e00ca */
[----:B------:R-:W-:Y:S02]  /*ff40*/  IMAD.MOV.U32 R206, RZ, RZ, R48 ;  /* 0x000000ffffce7224 */ /* 0x000fe400078e0030 */
[----:B------:R-:W-:Y:S01]  /*ff50*/  IMAD.MOV.U32 R202, RZ, RZ, R49 ;  /* 0x000000ffffca7224 */ /* 0x000fe200078e0031 */
[----:B------:R-:W-:Y:S01]  /*ff60*/  HMMA.16816.F32.BF16 R52, R4, R18, R52 ;  /* 0x000000120434723c */ /* 0x000fe20000041834 */
[----:B------:R-:W-:Y:S01]  /*ff70*/  FADD.FTZ R2, R197, R2 ;  /* 0x00000002c5027221 */ /* 0x000fe20000010000 */
[----:B------:R-:W-:-:S04]  /*ff80*/  HSET2.LE.AND R12, R74, R229, PT ;  /* 0x000000e54a0c7233 */ /* 0x000fc80003803000 */
[----:B------:R-:W-:Y:S01]  /*ff90*/  HMMA.16816.F32.BF16 R160, R8, R24, R160 ;  /* 0x0000001808a0723c */ /* 0x000fe200000418a0 */
[----:B------:R-:W-:Y:S01]  /*ffa0*/  MUFU.EX2 R34, R34 ;  /* 0x0000002200227308 */ /* 0x000fe20000000800 */
[----:B------:R-:W-:-:S04]  /*ffb0*/  IMAD.MOV.U32 R246, RZ, RZ, R220 ;  /* 0x000000fffff67224 */ /* 0x000fc800078e00dc */
[----:B------:R-:W-:Y:S03]  /*ffc0*/  HMMA.16816.F32.BF16 R40, R8, R18, R40 ;  /* 0x000000120828723c */ /* 0x000fe60000041828 */
[----:B------:R-:W-:Y:S08]  /*ffd0*/  MUFU.EX2 R60, R60 ;  /* 0x0000003c003c7308 */ /* 0x000ff00000000800 */
[----:B------:R-:W-:Y:S08]  /*ffe0*/  MUFU.EX2 R33, R33 ;  /* 0x0000002100217308 */ /* 0x000ff00000000800 */
[----:B------:R-:W-:Y:S01]  /*fff0*/  MUFU.EX2 R35, R35 ;  /* 0x0000002300237308 */ /* 0x000fe20000000800 */
[----:B------:R-:W-:-:S02]  /*10000*/  IMAD.MOV.U32 R245, RZ, RZ, R151 ;  /* 0x000000fffff57224 */ /* 0x000fc400078e0097 */
[----:B------:R-:W-:-:S05]  /*10010*/  IMAD.MOV.U32 R243, RZ, RZ, R150 ;  /* 0x000000fffff37224 */ /* 0x000fca00078e0096 */
[----:B------:R-:W-:Y:S08]  /*10020*/  MUFU.EX2 R61, R61 ;  /* 0x0000003d003d7308 */ /* 0x000ff00000000800 */
[----:B------:R-:W-:Y:S01]  /*10030*/  MUFU.EX2 R62, R62 ;  /* 0x0000003e003e7308 */ /* 0x000fe20000000800 */
[----:B----4-:R-:W-:Y:S02]  /*10040*/  IMAD.MOV.U32 R228, RZ, RZ, R127 ;  /* 0x000000ffffe47224 */ /* 0x010fe400078e007f */
[----:B--2---:R-:W-:-:S02]  /*10050*/  FFMA.FTZ R13, R227, R122, R103 ;  /* 0x0000007ae30d7223 */ /* 0x004fc40000010067 */
[----:B------:R-:W2:Y:S04]  /*10060*/  LDL.LU R103, [R1+0x94] ;  /* 0x0000940001677983 */ /* 0x000ea80000300800 */
[----:B------:R-:W4:Y:S01]  /*10070*/  LDL.LU R127, [R1+0x90] ;  /* 0x00009000017f7983 */ /* 0x000f220000300800 */
[----:B------:R-:W-:Y:S02]  /*10080*/  IMAD.MOV.U32 R201, RZ, RZ, R228 ;  /* 0x000000ffffc97224 */ /* 0x000fe400078e00e4 */
[----:B------:R-:W-:Y:S02]  /*10090*/  IMAD.MOV.U32 R228, RZ, RZ, R39 ;  /* 0x000000ffffe47224 */ /* 0x000fe400078e0027 */
[----:B------:R-:W-:Y:S01]  /*100a0*/  HMMA.16816.F32.BF16 R36, R8, R16, R80 ;  /* 0x000000100824723c */ /* 0x000fe20000041850 */
[----:B------:R1:W3:Y:S01]  /*100b0*/  MUFU.EX2 R80, R22 ;  /* 0x0000001600507308 */ /* 0x0002e20000000800 */
[----:B------:R-:W-:-:S02]  /*100c0*/  IMAD.MOV.U32 R227, RZ, RZ, R45 ;  /* 0x000000ffffe37224 */ /* 0x000fc400078e002d */
[----:B------:R-:W-:Y:S01]  /*100d0*/  FFMA.FTZ R15, R195, R120, R141 ;  /* 0x00000078c30f7223 */ /* 0x000fe2000001008d */
[----:B------:R-:W-:Y:S02]  /*100e0*/  IMAD.MOV.U32 R195, RZ, RZ, R210 ;  /* 0x000000ffffc37224 */ /* 0x000fe400078e00d2 */
[----:B------:R-:W-:Y:S02]  /*100f0*/  IMAD.MOV.U32 R210, RZ, RZ, R208 ;  /* 0x000000ffffd27224 */ /* 0x000fe400078e00d0 */
[----:B------:R-:W-:Y:S02]  /*10100*/  IMAD.MOV.U32 R208, RZ, RZ, R204 ;  /* 0x000000ffffd07224 */ /* 0x000fe400078e00cc */
[----:B------:R-:W-:Y:S01]  /*10110*/  IMAD.MOV.U32 R200, RZ, RZ, R227 ;  /* 0x000000ffffc87224 */ /* 0x000fe200078e00e3 */
[----:B-1----:R-:W1:Y:S01]  /*10120*/  LDSM.16.MT88.4 R20, [R214+0x5800] ;  /* 0x00580000d614783b */ /* 0x002e620000004200 */
[----:B------:R-:W-:Y:S01]  /*10130*/  IMAD.MOV.U32 R204, RZ, RZ, R50 ;  /* 0x000000ffffcc7224 */ /* 0x000fe200078e0032 */
[----:B------:R-:W-:Y:S01]  /*10140*/  HMMA.16816.F32.BF16 R44, R4, R26, R116 ;  /* 0x0000001a042c723c */ /* 0x000fe20000041874 */
[----:B------:R-:W-:-:S02]  /*10150*/  IMAD.MOV.U32 R197, RZ, RZ, R200 ;  /* 0x000000ffffc57224 */ /* 0x000fc400078e00c8 */
[----:B------:R-:W-:-:S03]  /*10160*/  IMAD.MOV.U32 R200, RZ, RZ, R201 ;  /* 0x000000ffffc87224 */ /* 0x000fc600078e00c9 */
[----:B------:R-:W-:Y:S01]  /*10170*/  HMMA.16816.F32.BF16 R48, R4, R16, R56 ;  /* 0x000000100430723c */ /* 0x000fe20000041838 */
[----:B------:R-:W-:-:S05]  /*10180*/  IMAD.MOV.U32 R227, RZ, RZ, R203 ;  /* 0x000000ffffe37224 */ /* 0x000fca00078e00cb */
[----:B------:R-:W-:Y:S01]  /*10190*/  HMMA.16816.F32.BF16 R56, R4, R24, R112 ;  /* 0x000000180438723c */ /* 0x000fe20000041870 */
[----:B------:R-:W-:Y:S01]  /*101a0*/  FADD.FTZ R3, R154, R15 ;  /* 0x0000000f9a037221 */ /* 0x000fe20000010000 */
[----:B------:R-:W-:-:S05]  /*101b0*/  IMAD.MOV.U32 R203, RZ, RZ, R168 ;  /* 0x000000ffffcb7224 */ /* 0x000fca00078e00a8 */
[----:B------:R-:W-:Y:S01]  /*101c0*/  FADD.FTZ R5, R236, R13 ;  /* 0x0000000dec057221 */ /* 0x000fe20000010000 */
[----:B------:R-:W-:Y:S01]  /*101d0*/  FADD.FTZ R4, R158, R0 ;  /* 0x000000009e047221 */ /* 0x000fe20000010000 */
[----:B------:R-:W-:Y:S02]  /*101e0*/  IMAD.MOV.U32 R168, RZ, RZ, R169 ;  /* 0x000000ffffa87224 */ /* 0x000fe400078e00a9 */
[----:B------:R-:W-:Y:S01]  /*101f0*/  FADD.FTZ R3, R157, R3 ;  /* 0x000000039d037221 */ /* 0x000fe20000010000 */
[----:B------:R-:W-:Y:S01]  /*10200*/  FADD.FTZ R0, R197, R5 ;  /* 0x00000005c5007221 */ /* 0x000fe20000010000 */
[----:B------:R-:W-:Y:S01]  /*10210*/  IMAD.MOV.U32 R197, RZ, RZ, R200 ;  /* 0x000000ffffc57224 */ /* 0x000fe200078e00c8 */
[----:B------:R-:W-:Y:S01]  /*10220*/  HSET2.LE.AND R6, R75, R229, PT ;  /* 0x000000e54b067233 */ /* 0x000fe20003803000 */
[----:B------:R-:W-:Y:S02]  /*10230*/  IMAD.MOV.U32 R169, RZ, RZ, R224 ;  /* 0x000000ffffa97224 */ /* 0x000fe400078e00e0 */
[----:B---3--:R-:W-:Y:S01]  /*10240*/  FADD.FTZ R15, R221, R0 ;  /* 0x00000000dd0f7221 */ /* 0x008fe20000010000 */
[----:B------:R-:W-:-:S02]  /*10250*/  IMAD.MOV.U32 R201, RZ, RZ, R203 ;  /* 0x000000ffffc97224 */ /* 0x000fc400078e00cb */
[----:B------:R-:W-:Y:S01]  /*10260*/  FADD.FTZ R16, R197, R2 ;  /* 0x00000002c5107221 */ /* 0x000fe20000010000 */
[----:B------:R-:W-:Y:S01]  /*10270*/  IMAD.MOV.U32 R203, RZ, RZ, R168 ;  /* 0x000000ffffcb7224 */ /* 0x000fe200078e00a8 */
[--C-:B------:R-:W-:Y:S01]  /*10280*/  HSET2.LE.AND R0, R71, R229.reuse, PT ;  /* 0x000000e547007233 */ /* 0x100fe20003803000 */
[----:B------:R-:W-:Y:S01]  /*10290*/  IMAD.MOV.U32 R168, RZ, RZ, R169 ;  /* 0x000000ffffa87224 */ /* 0x000fe200078e00a9 */
[----:B------:R-:W-:Y:S01]  /*102a0*/  F2FP.BF16.F32.PACK_AB R2, R129, R130 ;  /* 0x000000828102723e */ /* 0x000fe200000010ff */
[----:B------:R-:W-:Y:S02]  /*102b0*/  IMAD.MOV.U32 R169, RZ, RZ, R170 ;  /* 0x000000ffffa97224 */ /* 0x000fe400078e00aa */
[----:B------:R-:W-:Y:S01]  /*102c0*/  FADD.FTZ R17, R164, R3 ;  /* 0x00000003a4117221 */ /* 0x000fe20000010000 */
[----:B------:R-:W-:Y:S02]  /*102d0*/  IMAD.MOV.U32 R170, RZ, RZ, R171 ;  /* 0x000000ffffaa7224 */ /* 0x000fe400078e00ab */
[----:B------:R-:W-:Y:S01]  /*102e0*/  FADD.FTZ R14, R167, R4 ;  /* 0x00000004a70e7221 */ /* 0x000fe20000010000 */
[----:B------:R-:W-:Y:S01]  /*102f0*/  IMAD.MOV.U32 R171, RZ, RZ, R148 ;  /* 0x000000ffffab7224 */ /* 0x000fe200078e0094 */
[--C-:B------:R-:W-:Y:S01]  /*10300*/  HSET2.LE.AND R3, R68, R229.reuse, PT ;  /* 0x000000e544037233 */ /* 0x100fe20003803000 */
[----:B------:R-:W-:Y:S01]  /*10310*/  IMAD.MOV.U32 R200, RZ, RZ, R203 ;  /* 0x000000ffffc87224 */ /* 0x000fe200078e00cb */
[----:B------:R-:W-:Y:S01]  /*10320*/  F2FP.BF16.F32.PACK_AB R5, R105, R106 ;  /* 0x0000006a6905723e */ /* 0x000fe200000010ff */
[----:B------:R-:W-:Y:S01]  /*10330*/  IMAD.MOV.U32 R148, RZ, RZ, R149 ;  /* 0x000000ffff947224 */ /* 0x000fe200078e0095 */
[----:B------:R-:W-:Y:S01]  /*10340*/  LOP3.LUT R4, R0, R2, RZ, 0xc0, !PT ;  /* 0x0000000200047212 */ /* 0x000fe200078ec0ff */
[----:B------:R-:W-:Y:S01]  /*10350*/  IMAD.MOV.U32 R203, RZ, RZ, R168 ;  /* 0x000000ffffcb7224 */ /* 0x000fe200078e00a8 */
[--C-:B------:R-:W-:Y:S01]  /*10360*/  HSET2.LE.AND R0, R91, R229.reuse, PT ;  /* 0x000000e55b007233 */ /* 0x100fe20003803000 */
[----:B------:R-:W-:Y:S01]  /*10370*/  IMAD.MOV.U32 R149, RZ, RZ, R223 ;  /* 0x000000ffff957224 */ /* 0x000fe200078e00df */
[----:B------:R-:W-:Y:S01]  /*10380*/  F2FP.BF16.F32.PACK_AB R2, R96, R97 ;  /* 0x000000616002723e */ /* 0x000fe200000010ff */
[----:B------:R-:W-:Y:S01]  /*10390*/  IMAD.MOV.U32 R168, RZ, RZ, R169 ;  /* 0x000000ffffa87224 */ /* 0x000fe200078e00a9 */
[----:B------:R-:W-:Y:S01]  /*103a0*/  F2FP.BF16.F32.PACK_AB R7, R110, R111 ;  /* 0x0000006f6e07723e */ /* 0x000fe200000010ff */
[----:B------:R-:W-:Y:S01]  /*103b0*/  IMAD.MOV.U32 R169, RZ, RZ, R170 ;  /* 0x000000ffffa97224 */ /* 0x000fe200078e00aa */
[----:B------:R-:W-:Y:S01]  /*103c0*/  LOP3.LUT R5, R3, R5, RZ, 0xc0, !PT ;  /* 0x0000000503057212 */ /* 0x000fe200078ec0ff */
[----:B------:R-:W-:Y:S01]  /*103d0*/  IMAD.MOV.U32 R170, RZ, RZ, R171 ;  /* 0x000000ffffaa7224 */ /* 0x000fe200078e00ab */
[----:B------:R-:W-:Y:S01]  /*103e0*/  F2FP.BF16.F32.PACK_AB R13, R80, R104 ;  /* 0x00000068500d723e */ /* 0x000fe200000010ff */
[----:B------:R-:W-:Y:S01]  /*103f0*/  IMAD.MOV.U32 R171, RZ, RZ, R148 ;  /* 0x000000ffffab7224 */ /* 0x000fe200078e0094 */
[----:B------:R-:W-:Y:S01]  /*10400*/  HMMA.16816.F32.BF16 R24, R8, R26, R64 ;  /* 0x0000001a0818723c */ /* 0x000fe20000041840 */
[----:B------:R-:W-:Y:S01]  /*10410*/  IMAD.MOV.U32 R148, RZ, RZ, R149 ;  /* 0x000000ffff947224 */ /* 0x000fe200078e0095 */
[----:B------:R-:W-:Y:S01]  /*10420*/  HSET2.LE.AND R3, R90, R229, PT ;  /* 0x000000e55a037233 */ /* 0x000fe20003803000 */
[----:B------:R-:W-:Y:S01]  /*10430*/  IMAD.MOV.U32 R149, RZ, RZ, R222 ;  /* 0x000000ffff957224 */ /* 0x000fe200078e00de */
[----:B------:R-:W-:Y:S01]  /*10440*/  LOP3.LUT R6, R6, R7, RZ, 0xc0, !PT ;  /* 0x0000000706067212 */ /* 0x000fe200078ec0ff */
[----:B------:R-:W-:Y:S01]  /*10450*/  IMAD.MOV.U32 R233, RZ, RZ, R212 ;  /* 0x000000ffffe97224 */ /* 0x000fe200078e00d4 */
[----:B------:R3:W5:Y:S01]  /*10460*/  LDL.LU R236, [R1+0x8c] ;  /* 0x00008c0001ec7983 */ /* 0x0007620000300800 */
[----:B------:R-:W-:-:S02]  /*10470*/  F2FP.BF16.F32.PACK_AB R11, R86, R87 ;  /* 0x00000057560b723e */ /* 0x000fc400000010ff */
[----:B------:R-:W-:Y:S02]  /*10480*/  LOP3.LUT R10, R0, R2, RZ, 0xc0, !PT ;  /* 0x00000002000a7212 */ /* 0x000fe400078ec0ff */
[----:B------:R-:W-:Y:S01]  /*10490*/  SHF.R.U32.HI R8, RZ, 0x10, R32 ;  /* 0x00000010ff087819 */ /* 0x000fe20000011620 */
[----:B------:R-:W-:Y:S01]  /*104a0*/  IMAD.MOV.U32 R198, RZ, RZ, R149 ;  /* 0x000000ffffc67224 */ /* 0x000fe200078e0095 */
[----:B------:R-:W-:Y:S01]  /*104b0*/  HSET2.LE.AND R0, R77, R229, PT ;  /* 0x000000e54d007233 */ /* 0x000fe20003803000 */
[----:B------:R-:W-:Y:S01]  /*104c0*/  FADD.FTZ R14, R165, R14 ;  /* 0x0000000ea50e7221 */ /* 0x000fe20000010000 */
[----:B------:R-:W-:Y:S01]  /*104d0*/  F2FP.BF16.F32.PACK_AB R2, R98, R175 ;  /* 0x000000af6202723e */ /* 0x000fe200000010ff */
[----:B------:R-:W-:Y:S01]  /*104e0*/  IMAD.MOV.U32 R197, RZ, RZ, R203 ;  /* 0x000000ffffc57224 */ /* 0x000fe200078e00cb */
[----:B------:R-:W-:Y:S01]  /*104f0*/  LOP3.LUT R7, R12, R13, RZ, 0xc0, !PT ;  /* 0x0000000d0c077212 */ /* 0x000fe200078ec0ff */
[----:B------:R3:W5:Y:S01]  /*10500*/  LDL.LU R224, [R1+0x88] ;  /* 0x0000880001e07983 */ /* 0x0007620000300800 */
[----:B------:R-:W-:-:S02]  /*10510*/  LOP3.LUT R11, R3, R11, RZ, 0xc0, !PT ;  /* 0x0000000b030b7212 */ /* 0x000fc400078ec0ff */
[--C-:B------:R-:W-:Y:S02]  /*10520*/  HSET2.LE.AND R3, R76, R229.reuse, PT ;  /* 0x000000e54c037233 */ /* 0x100fe40003803000 */
[----:B------:R-:W-:Y:S02]  /*10530*/  F2FP.BF16.F32.PACK_AB R9, R88, R89 ;  /* 0x000000595809723e */ /* 0x000fe400000010ff */
[----:B------:R-:W-:Y:S02]  /*10540*/  LOP3.LUT R12, R8, 0xff, RZ, 0xc0, !PT ;  /* 0x000000ff080c7812 */ /* 0x000fe400078ec0ff */
[----:B------:R-:W-:Y:S01]  /*10550*/  SHF.R.U32.HI R13, RZ, 0x18, R32 ;  /* 0x00000018ff0d7819 */ /* 0x000fe20000011620 */
[C---:B------:R-:W-:Y:S01]  /*10560*/  HMMA.16816.F32.BF16 R48, R4.reuse, R28, R48 ;  /* 0x0000001c0430723c */ /* 0x040fe20000041830 */
[----:B------:R-:W-:Y:S01]  /*10570*/  LOP3.LUT R8, R0, R2, RZ, 0xc0, !PT ;  /* 0x0000000200087212 */ /* 0x000fe200078ec0ff */
[----:B------:R-:W-:Y:S01]  /*10580*/  FADD.FTZ R0, R140, R17 ;  /* 0x000000118c007221 */ /* 0x000fe20000010000 */
[----:B------:R-:W-:Y:S01]  /*10590*/  FADD.FTZ R2, R246, R16 ;  /* 0x00000010f6027221 */ /* 0x000fe20000010000 */
[----:B------:R-:W-:Y:S01]  /*105a0*/  IMAD.MOV.U32 R246, RZ, RZ, R198 ;  /* 0x000000fffff67224 */ /* 0x000fe200078e00c6 */
[----:B------:R-:W-:Y:S01]  /*105b0*/  LOP3.LUT R9, R3, R9, RZ, 0xc0, !PT ;  /* 0x0000000903097212 */ /* 0x000fe200078ec0ff */
[----:B------:R-:W-:Y:S01]  /*105c0*/  HMMA.16816.F32.BF16 R52, R4, R30, R52 ;  /* 0x0000001e0434723c */ /* 0x000fe20000041834 */
[----:B------:R-:W-:Y:S01]  /*105d0*/  FADD.FTZ R3, R138, R0 ;  /* 0x000000008a037221 */ /* 0x000fe20000010000 */
[----:B------:R-:W-:-:S04]  /*105e0*/  HSET2.LE.AND R0, R70, R229, PT ;  /* 0x000000e546007233 */ /* 0x000fc80003803000 */
[C---:B-1----:R-:W-:Y:S06]  /*105f0*/  HMMA.16816.F32.BF16 R56, R4.reuse, R20, R56 ;  /* 0x000000140438723c */ /* 0x042fec0000041838 */
[----:B------:R-:W-:Y:S01]  /*10600*/  HMMA.16816.F32.BF16 R44, R4, R22, R44 ;  /* 0x00000016042c723c */ /* 0x000fe2000004182c */
[----:B------:R-:W-:Y:S01]  /*10610*/  IMAD.MOV.U32 R203, RZ, RZ, R168 ;  /* 0x000000ffffcb7224 */ /* 0x000fe200078e00a8 */
[----:B------:R-:W-:Y:S04]  /*10620*/  LDSM.16.MT88.4 R16, [R214+0x5c00] ;  /* 0x005c0000d610783b */ /* 0x000fe80000004200 */
[----:B------:R3:W5:Y:S01]  /*10630*/  LDL.LU R223, [R1+0x84] ;  /* 0x0000840001df7983 */ /* 0x0007620000300800 */
[----:B------:R-:W-:Y:S01]  /*10640*/  PRMT R6, R12, 0x5410, R13 ;  /* 0x000054100c067816 */ /* 0x000fe2000000000d */
[----:B------:R-:W-:Y:S01]  /*10650*/  FADD.FTZ R12, R246, R2 ;  /* 0x00000002f60c7221 */ /* 0x000fe20000010000 */
[----:B------:R-:W-:Y:S01]  /*10660*/  F2FP.BF16.F32.PACK_AB R2, R108, R109 ;  /* 0x0000006d6c02723e */ /* 0x000fe200000010ff */
[----:B------:R-:W-:Y:S01]  /*10670*/  FADD.FTZ R4, R152, R14 ;  /* 0x0000000e98047221 */ /* 0x000fe20000010000 */
[----:B------:R-:W-:Y:S01]  /*10680*/  FADD.FTZ R5, R166, R15 ;  /* 0x0000000fa6057221 */ /* 0x000fe20000010000 */
[----:B------:R-:W-:Y:S01]  /*10690*/  IMAD.MOV.U32 R198, RZ, RZ, R219 ;  /* 0x000000ffffc67224 */ /* 0x000fe200078e00db */
[----:B------:R-:W-:Y:S01]  /*106a0*/  LOP3.LUT R164, R0, R2, RZ, 0xc0, !PT ;  /* 0x0000000200a47212 */ /* 0x000fe200078ec0ff */
[----:B------:R-:W-:Y:S01]  /*106b0*/  HMMA.16816.F32.BF16 R36, R8, R28, R36 ;  /* 0x0000001c0824723c */ /* 0x000fe20000041824 */
[----:B------:R-:W-:Y:S01]  /*106c0*/  HSET2.LE.AND R0, R6, R229, PT ;  /* 0x000000e506007233 */ /* 0x000fe20003803000 */
[----:B------:R-:W-:Y:S01]  /*106d0*/  IMAD.MOV.U32 R246, RZ, RZ, R245 ;  /* 0x000000fffff67224 */ /* 0x000fe200078e00f5 */
[----:B------:R-:W-:Y:S01]  /*106e0*/  F2FP.BF16.F32.PACK_AB R2, R60, R34 ;  /* 0x000000223c02723e */ /* 0x000fe200000010ff */
[----:B------:R-:W-:-:S02]  /*106f0*/  IMAD.MOV.U32 R245, RZ, RZ, R146 ;  /* 0x000000fffff57224 */ /* 0x000fc400078e0092 */
[----:B------:R-:W-:Y:S01]  /*10700*/  FADD.FTZ R13, R142, R3 ;  /* 0x000000038e0d7221 */ /* 0x000fe20000010000 */
[----:B------:R-:W-:Y:S01]  /*10710*/  FADD.FTZ R14, R155, R4 ;  /* 0x000000049b0e7221 */ /* 0x000fe20000010000 */
[----:B------:R-:W-:Y:S01]  /*10720*/  HSET2.LE.AND R3, R85, R229, PT ;  /* 0x000000e555037233 */ /* 0x000fe20003803000 */
[C---:B------:R-:W-:Y:S01]  /*10730*/  HMMA.16816.F32.BF16 R40, R8.reuse, R30, R40 ;  /* 0x0000001e0828723c */ /* 0x040fe20000041828 */
[----:B------:R-:W-:Y:S01]  /*10740*/  LOP3.LUT R165, R0, R2, RZ, 0xc0, !PT ;  /* 0x0000000200a57212 */ /* 0x000fe200078ec0ff */
[----:B------:R-:W-:Y:S01]  /*10750*/  FADD.FTZ R2, R246, R12 ;  /* 0x0000000cf6027221 */ /* 0x000fe20000010000 */
[----:B------:R-:W-:Y:S01]  /*10760*/  F2FP.BF16.F32.PACK_AB R4, R35, R33 ;  /* 0x000000212304723e */ /* 0x000fe200000010ff */
[----:B------:R-:W-:Y:S01]  /*10770*/  IMAD.MOV.U32 R168, RZ, RZ, R169 ;  /* 0x000000ffffa87224 */ /* 0x000fe200078e00a9 */
[----:B------:R-:W-:Y:S01]  /*10780*/  MUFU.EX2 R29, R63 ;  /* 0x0000003f001d7308 */ /* 0x000fe20000000800 */
[----:B------:R-:W-:Y:S01]  /*10790*/  HMMA.16816.F32.BF16 R160, R8, R20, R160 ;  /* 0x0000001408a0723c */ /* 0x000fe200000418a0 */
[----:B------:R-:W-:Y:S01]  /*107a0*/  FADD.FTZ R7, R156, R5 ;  /* 0x000000059c077221 */ /* 0x000fe20000010000 */
[----:B------:R-:W-:Y:S01]  /*107b0*/  IMAD.MOV.U32 R246, RZ, RZ, R245 ;  /* 0x000000fffff67224 */ /* 0x000fe200078e00f5 */
[----:B------:R3:W5:Y:S01]  /*107c0*/  LDL.LU R222, [R1+0x80] ;  /* 0x0000800001de7983 */ /* 0x0007620000300800 */
[----:B------:R-:W-:-:S02]  /*107d0*/  IMAD.MOV.U32 R169, RZ, RZ, R170 ;  /* 0x000000ffffa97224 */ /* 0x000fc400078e00aa */
[----:B------:R-:W-:Y:S01]  /*107e0*/  HMMA.16816.F32.BF16 R24, R8, R22, R24 ;  /* 0x000000160818723c */ /* 0x000fe20000041818 */
[----:B------:R-:W1:Y:S01]  /*107f0*/  MUFU.EX2 R11, R73 ;  /* 0x00000049000b7308 */ /* 0x000e620000000800 */
[----:B------:R-:W-:Y:S01]  /*10800*/  IMAD.MOV.U32 R245, RZ, RZ, R243 ;  /* 0x000000fffff57224 */ /* 0x000fe200078e00f3 */
[----:B------:R-:W-:Y:S01]  /*10810*/  LOP3.LUT R166, R3, R4, RZ, 0xc0, !PT ;  /* 0x0000000403a67212 */ /* 0x000fe200078ec0ff */
[----:B------:R-:W-:-:S05]  /*10820*/  IMAD.MOV.U32 R170, RZ, RZ, R171 ;  /* 0x000000ffffaa7224 */ /* 0x000fca00078e00ab */
[----:B------:R-:W-:Y:S01]  /*10830*/  MUFU.EX2 R28, R69 ;  /* 0x00000045001c7308 */ /* 0x000fe20000000800 */
[----:B------:R-:W-:Y:S02]  /*10840*/  IMAD.MOV.U32 R243, RZ, RZ, R198 ;  /* 0x000000fffff37224 */ /* 0x000fe400078e00c6 */
[----:B------:R-:W-:Y:S01]  /*10850*/  FADD.FTZ R3, R217, R7 ;  /* 0x00000007d9037221 */ /* 0x000fe20000010000 */
[----:B------:R-:W-:-:S04]  /*10860*/  IMAD.MOV.U32 R171, RZ, RZ, R148 ;  /* 0x000000ffffab7224 */ /* 0x000fc800078e0094 */
[----:B------:R-:W3:Y:S01]  /*10870*/  MUFU.EX2 R15, R72 ;  /* 0x00000048000f7308 */ /* 0x000ee20000000800 */
[----:B------:R-:W-:Y:S02]  /*10880*/  IMAD.MOV.U32 R198, RZ, RZ, R203 ;  /* 0x000000ffffc67224 */ /* 0x000fe400078e00cb */
[----:B------:R-:W-:Y:S01]  /*10890*/  FADD.FTZ R7, R246, R14 ;  /* 0x0000000ef6077221 */ /* 0x000fe20000010000 */
[----:B------:R-:W-:Y:S01]  /*108a0*/  IMAD.MOV.U32 R203, RZ, RZ, R168 ;  /* 0x000000ffffcb7224 */ /* 0x000fe200078e00a8 */
[--C-:B------:R-:W-:Y:S01]  /*108b0*/  HSET2.LE.AND R5, R79, R229.reuse, PT ;  /* 0x000000e54f057233 */ /* 0x100fe20003803000 */
[----:B------:R-:W-:Y:S01]  /*108c0*/  IMAD.MOV.U32 R168, RZ, RZ, R169 ;  /* 0x000000ffffa87224 */ /* 0x000fe200078e00a9 */
[----:B------:R-:W-:Y:S01]  /*108d0*/  F2FP.BF16.F32.PACK_AB R6, R62, R61 ;  /* 0x0000003d3e06723e */ /* 0x000fe200000010ff */
[----:B------:R-:W-:Y:S01]  /*108e0*/  IMAD.MOV.U32 R169, RZ, RZ, R170 ;  /* 0x000000ffffa97224 */ /* 0x000fe200078e00aa */
[--C-:B------:R-:W-:Y:S01]  /*108f0*/  HSET2.LE.AND R0, R93, R229.reuse, PT ;  /* 0x000000e55d007233 */ /* 0x100fe20003803000 */
[----:B------:R-:W-:Y:S01]  /*10900*/  IMAD.MOV.U32 R246, RZ, RZ, R245 ;  /* 0x000000fffff67224 */ /* 0x000fe200078e00f5 */
[----:B------:R-:W-:Y:S01]  /*10910*/  HSET2.LE.AND R4, R92, R229, PT ;  /* 0x000000e55c047233 */ /* 0x000fe20003803000 */
[----:B------:R-:W-:-:S02]  /*10920*/  IMAD.MOV.U32 R170, RZ, RZ, R171 ;  /* 0x000000ffffaa7224 */ /* 0x000fc400078e00ab */
[----:B------:R-:W-:Y:S01]  /*10930*/  FADD.FTZ R10, R153, R13 ;  /* 0x0000000d990a7221 */ /* 0x000fe20000010000 */
[----:B------:R-:W-:Y:S01]  /*10940*/  IMAD.MOV.U32 R245, RZ, RZ, R243 ;  /* 0x000000fffff57224 */ /* 0x000fe200078e00f3 */
[----:B------:R-:W2:Y:S01]  /*10950*/  LDSM.16.MT88.4 R148, [R213+0x5c00] ;  /* 0x005c0000d594783b */ /* 0x000ea20000004200 */
[----:B------:R-:W-:Y:S02]  /*10960*/  IMAD.MOV.U32 R171, RZ, RZ, R144 ;  /* 0x000000ffffab7224 */ /* 0x000fe400078e0090 */
[----:B------:R-:W-:Y:S01]  /*10970*/  IMAD.MOV.U32 R243, RZ, RZ, R203 ;  /* 0x000000fffff37224 */ /* 0x000fe200078e00cb */
[----:B------:R2:W5:Y:S01]  /*10980*/  LDL.LU R221, [R1+0x7c] ;  /* 0x00007c0001dd7983 */ /* 0x0005620000300800 */
[----:B------:R-:W-:Y:S02]  /*10990*/  IMAD.MOV.U32 R203, RZ, RZ, R168 ;  /* 0x000000ffffcb7224 */ /* 0x000fe400078e00a8 */
[----:B------:R-:W-:Y:S02]  /*109a0*/  IMAD.MOV.U32 R144, RZ, RZ, R216 ;  /* 0x000000ffff907224 */ /* 0x000fe400078e00d8 */
[----:B------:R-:W-:Y:S01]  /*109b0*/  FADD.FTZ R9, R246, R2 ;  /* 0x00000002f6097221 */ /* 0x000fe20000010000 */
[----:B------:R-:W-:Y:S01]  /*109c0*/  IMAD.MOV.U32 R168, RZ, RZ, R169 ;  /* 0x000000ffffa87224 */ /* 0x000fe200078e00a9 */
[----:B------:R-:W-:Y:S01]  /*109d0*/  LOP3.LUT R167, R5, R6, RZ, 0xc0, !PT ;  /* 0x0000000605a77212 */ /* 0x000fe200078ec0ff */
[----:B------:R-:W-:Y:S01]  /*109e0*/  IMAD.MOV.U32 R169, RZ, RZ, R170 ;  /* 0x000000ffffa97224 */ /* 0x000fe200078e00aa */
[----:B------:R-:W-:Y:S01]  /*109f0*/  F2FP.BF16.F32.PACK_AB R2, R94, R95 ;  /* 0x0000005f5e02723e */ /* 0x000fe200000010ff */
[----:B------:R-:W-:-:S02]  /*10a00*/  IMAD.MOV.U32 R170, RZ, RZ, R171 ;  /* 0x000000ffffaa7224 */ /* 0x000fc400078e00ab */
[----:B------:R-:W-:Y:S01]  /*10a10*/  FADD.FTZ R8, R245, R3 ;  /* 0x00000003f5087221 */ /* 0x000fe20000010000 */
[----:B------:R-:W-:Y:S01]  /*10a20*/  IMAD.MOV.U32 R171, RZ, RZ, R144 ;  /* 0x000000ffffab7224 */ /* 0x000fe200078e0090 */
[--C-:B------:R-:W-:Y:S01]  /*10a30*/  HSET2.LE.AND R6, R78, R229.reuse, PT ;  /* 0x000000e54e067233 */ /* 0x100fe20003803000 */
[----:B------:R-:W-:Y:S01]  /*10a40*/  IMAD.MOV.U32 R144, RZ, RZ, R147 ;  /* 0x000000ffff907224 */ /* 0x000fe200078e0093 */
[----:B------:R-:W-:Y:S01]  /*10a50*/  HSET2.LE.AND R5, R84, R229, PT ;  /* 0x000000e554057233 */ /* 0x000fe20003803000 */
[----:B------:R-:W-:Y:S01]  /*10a60*/  IMAD.MOV.U32 R239, RZ, RZ, R170 ;  /* 0x000000ffffef7224 */ /* 0x000fe200078e00aa */
[----:B------:R-:W-:Y:S01]  /*10a70*/  LOP3.LUT R170, R0, R2, RZ, 0xc0, !PT ;  /* 0x0000000200aa7212 */ /* 0x000fe200078ec0ff */
[----:B------:R-:W-:Y:S01]  /*10a80*/  IMAD.MOV.U32 R146, RZ, RZ, R218 ;  /* 0x000000ffff927224 */ /* 0x000fe200078e00da */
[----:B-1----:R-:W-:Y:S01]  /*10a90*/  F2FP.BF16.F32.PACK_AB R3, R11, R29 ;  /* 0x0000001d0b03723e */ /* 0x002fe200000010ff */
[----:B------:R-:W-:Y:S01]  /*10aa0*/  IMAD.MOV.U32 R147, RZ, RZ, R215 ;  /* 0x000000ffff937224 */ /* 0x000fe200078e00d7 */
[----:B------:R-:W-:Y:S01]  /*10ab0*/  F2FP.BF16.F32.PACK_AB R2, R99, R100 ;  /* 0x000000646302723e */ /* 0x000fe200000010ff */
[----:B------:R-:W-:Y:S01]  /*10ac0*/  IMAD.MOV.U32 R207, RZ, RZ, R171 ;  /* 0x000000ffffcf7224 */ /* 0x000fe200078e00ab */
[----:B---3--:R-:W-:Y:S01]  /*10ad0*/  F2FP.BF16.F32.PACK_AB R0, R15, R28 ;  /* 0x0000001c0f00723e */ /* 0x008fe200000010ff */
[----:B------:R-:W-:-:S02]  /*10ae0*/  IMAD.MOV.U32 R240, RZ, RZ, R169 ;  /* 0x000000fffff07224 */ /* 0x000fc400078e00a9 */
[----:B------:R-:W-:Y:S01]  /*10af0*/  FADD.FTZ R7, R137, R7 ;  /* 0x0000000789077221 */ /* 0x000fe20000010000 */
[----:B------:R-:W-:Y:S01]  /*10b00*/  IMAD.MOV.U32 R251, RZ, RZ, R144 ;  /* 0x000000fffffb7224 */ /* 0x000fe200078e0090 */
[----:B------:R-:W-:Y:S01]  /*10b10*/  LOP3.LUT R169, R6, R3, RZ, 0xc0, !PT ;  /* 0x0000000306a97212 */ /* 0x000fe200078ec0ff */
[----:B------:R-:W-:Y:S01]  /*10b20*/  IMAD.MOV.U32 R246, RZ, RZ, R168 ;  /* 0x000000fffff67224 */ /* 0x000fe200078e00a8 */
[----:B------:R-:W-:Y:S01]  /*10b30*/  LOP3.LUT R168, R5, R2, RZ, 0xc0, !PT ;  /* 0x0000000205a87212 */ /* 0x000fe200078ec0ff */
[----:B------:R-:W-:Y:S02]  /*10b40*/  IMAD.MOV.U32 R252, RZ, RZ, R146 ;  /* 0x000000fffffc7224 */ /* 0x000fe400078e0092 */
[----:B------:R-:W-:Y:S01]  /*10b50*/  FADD.FTZ R3, R207, R10 ;  /* 0x0000000acf037221 */ /* 0x000fe20000010000 */
[----:B------:R-:W-:Y:S01]  /*10b60*/  IMAD.MOV.U32 R250, RZ, RZ, R147 ;  /* 0x000000fffffa7224 */ /* 0x000fe200078e0093 */
[----:B------:R-:W-:Y:S01]  /*10b70*/  LOP3.LUT R171, R4, R0, RZ, 0xc0, !PT ;  /* 0x0000000004ab7212 */ /* 0x000fe200078ec0ff */
        /* <DEDUP_REMOVED lines=97> */
[----:B------:R-:W-:Y:S01]  /*11190*/  UISETP.GE.AND UP0, UPT, UR32, 0x3, UPT ;  /* 0x000000032000788c */ /* 0x000fe2000bf06270 */
[----:B------:R1:W5:Y:S01]  /*111a0*/  LDL.LU R218, [R1+0x70] ;  /* 0x0000700001da7983 */ /* 0x0003620000300800 */
[----:B------:R-:W-:Y:S01]  /*111b0*/  FADD.FTZ R0, R62, R0 ;  /* 0x000000003e007221 */ /* 0x000fe20000010000 */
[----:B------:R-:W3:Y:S02]  /*111c0*/  LDC.U8 R225, c[0x0][0x388] ;  /* 0x0000e200ffe17b82 */ /* 0x000ee40000000000 */
        /* <DEDUP_REMOVED lines=8> */
[----:B------:R-:W-:Y:S01]  /*11250*/  PLOP3.LUT P0, PT, PT, PT, UP0, 0x80, 0x0 ;  /* 0x000000000000781c */ /* 0x000fe20003f0f008 */
[----:B--2---:R-:W-:Y:S01]  /*11260*/  HMMA.16816.F32.BF16 R140, R164, R148, R48 ;  /* 0x00000094a48c723c */ /* 0x004fe20000041830 */
[----:B------:R-:W-:Y:S01]  /*11270*/  @UP0 UIADD3 UR32, UR32, -0x3, URZ ;  /* 0xfffffffd20200890 */ /* 0x000fe2000fffe03f */
[----:B------:R-:W-:-:S04]  /*11280*/  UMOV UR34, UR4 ;  /* 0x0000000400227c82 */ /* 0x000fc80008000000 */
[----:B------:R-:W-:Y:S01]  /*11290*/  HMMA.16816.F32.BF16 R152, R164, R150, R52 ;  /* 0x00000096a498723c */ /* 0x000fe20000041834 */
[----:B------:R-:W-:-:S05]  /*112a0*/  IMAD.MOV.U32 R137, RZ, RZ, R101 ;  /* 0x000000ffff897224 */ /* 0x000fca00078e0065 */
[----:B------:R-:W-:Y:S01]  /*112b0*/  HMMA.16816.F32.BF16 R144, R168, R148, R36 ;  /* 0x00000094a890723c */ /* 0x000fe20000041824 */
[----:B------:R-:W-:Y:S02]  /*112c0*/  IMAD.MOV.U32 R138, RZ, RZ, R102 ;  /* 0x000000ffff8a7224 */ /* 0x000fe400078e0066 */
[----:B------:R-:W-:-:S03]  /*112d0*/  IMAD.MOV.U32 R76, RZ, RZ, R103 ;  /* 0x000000ffff4c7224 */ /* 0x000fc600078e0067 */
[----:B------:R-:W-:Y:S01]  /*112e0*/  HMMA.16816.F32.BF16 R156, R164, R16, R56 ;  /* 0x00000010a49c723c */ /* 0x000fe20000041838 */
[----:B----4-:R-:W-:-:S05]  /*112f0*/  IMAD.MOV.U32 R136, RZ, RZ, R127 ;  /* 0x000000ffff887224 */ /* 0x010fca00078e007f */
[----:B------:R-:W-:Y:S01]  /*11300*/  HMMA.16816.F32.BF16 R148, R168, R150, R40 ;  /* 0x00000096a894723c */ /* 0x000fe20000041828 */
[----:B------:R-:W-:-:S05]  /*11310*/  @P0 IMAD.MOV.U32 R137, RZ, RZ, R101 ;  /* 0x000000ffff890224 */ /* 0x000fca00078e0065 */
[----:B------:R-:W-:Y:S01]  /*11320*/  HMMA.16816.F32.BF16 R160, R168, R16, R160 ;  /* 0x00000010a8a0723c */ /* 0x000fe200000418a0 */
[----:B------:R-:W-:Y:S02]  /*11330*/  @P0 IMAD.MOV.U32 R138, RZ, RZ, R102 ;  /* 0x000000ffff8a0224 */ /* 0x000fe400078e0066 */
[----:B------:R-:W-:-:S03]  /*11340*/  @P0 IMAD.MOV.U32 R76, RZ, RZ, R103 ;  /* 0x000000ffff4c0224 */ /* 0x000fc600078e0067 */
[----:B------:R-:W-:Y:S01]  /*11350*/  HMMA.16816.F32.BF16 R164, R164, R18, R44 ;  /* 0x00000012a4a4723c */ /* 0x000fe2000004182c */
[----:B------:R-:W-:-:S05]  /*11360*/  @P0 IMAD.MOV.U32 R136, RZ, RZ, R127 ;  /* 0x000000ffff880224 */ /* 0x000fca00078e007f */
[----:B------:R-:W-:Y:S01]  /*11370*/  HMMA.16816.F32.BF16 R168, R168, R18, R24 ;  /* 0x00000012a8a8723c */ /* 0x000fe20000041818 */
[----:B------:R-:W-:-:S08]  /*11380*/  NOP ;  /* 0x0000000000007918 */ /* 0x000fd00000000000 */
[----:B-1-3--:R-:W-:-:S15]  /*11390*/  @P0 BRA `(.L_x_290) ;  /* 0x0000000000040947 */ /* 0x00afde0003800000 */
.L_x_288:
[----:B------:R-:W-:-:S12]  /*113a0*/  UIADD3 UR32, UR34, -0x1, URZ ;  /* 0xffffffff22207890 */ /* 0x000fd8000fffe03f */
.L_x_290:
[----:B------:R-:W-:-:S13]  /*113b0*/  ISETP.LE.AND P0, PT, RZ, UR32, PT ;  /* 0x00000020ff007c0c */ /* 0x000fda000bf03270 */
[----:B------:R-:W-:Y:S05]  /*113c0*/  @!P0 BRA `(.L_x_291) ;  /* 0x0000006400908947 */ /* 0x000fea0003800000 */
[----:B------:R-:W2:Y:S01]  /*113d0*/  LDL.LU R2, [R1+0xc] ;  /* 0x00000c0001027983 */ /* 0x000ea20000300800 */
[C---:B-----5:R-:W-:Y:S01]  /*113e0*/  IADD3 R3, R242.reuse, 0x4, RZ ;  /* 0x00000004f2037810 */ /* 0x060fe20007ffe0ff */
[----:B------:R-:W-:Y:S01]  /*113f0*/  IMAD.WIDE.U32 R234, R242, -0x326172a9, RZ ;  /* 0xcd9e8d57f2ea7825 */ /* 0x000fe200078e00ff */
[----:B------:R-:W-:Y:S01]  /*11400*/  PRMT R225, R225, 0x7054, R225 ;  /* 0x00007054e1e17816 */ /* 0x000fe200000000e1 */
[----:B------:R-:W3:Y:S01]  /*11410*/  LDL.LU R0, [R1+0x50] ;  /* 0x0000500001007983 */ /* 0x000ee20000300800 */
[----:B------:R-:W-:Y:S01]  /*11420*/  MOV R133, R137 ;  /* 0x0000008900857202 */ /* 0x000fe20000000f00 */
[----:B------:R-:W-:Y:S01]  /*11430*/  IMAD.WIDE.U32 R232, R3, -0x326172a9, RZ ;  /* 0xcd9e8d5703e87825 */ /* 0x000fe200078e00ff */
[----:B------:R-:W-:Y:S01]  /*11440*/  MOV R132, R138 ;  /* 0x0000008a00847202 */ /* 0x000fe20000000f00 */
[----:B------:R-:W4:Y:S01]  /*11450*/  LDL.LU.64 R4, [R1+0x10] ;  /* 0x0000100001047983 */ /* 0x000f220000300a00 */
[----:B------:R-:W-:Y:S01]  /*11460*/  MOV R134, R136 ;  /* 0x0000008800867202 */ /* 0x000fe20000000f00 */
[----:B------:R-:W-:Y:S01]  /*11470*/  IMAD.MOV.U32 R135, RZ, RZ, R76 ;  /* 0x000000ffff877224 */ /* 0x000fe200078e004c */
[----:B------:R-:W-:-:S02]  /*11480*/  USHF.L.U64.HI UR33, UR6, 0x6, UR7 ;  /* 0x0000000606217899 */ /* 0x000fc40008010207 */
[----:B------:R-:W-:Y:S02]  /*11490*/  USHF.L.U32 UR34, UR6, 0x6, URZ ;  /* 0x0000000606227899 */ /* 0x000fe4000800063f */
[----:B------:R-:W-:Y:S02]  /*114a0*/  USHF.L.U64.HI UR35, UR8, 0x6, UR9 ;  /* 0x0000000608237899 */ /* 0x000fe40008010209 */
[----:B------:R-:W-:Y:S01]  /*114b0*/  USHF.L.U32 UR36, UR8, 0x6, URZ ;  /* 0x0000000608247899 */ /* 0x000fe2000800063f */
[----:B------:R-:W-:Y:S01]  /*114c0*/  ULDC UR4, c[0x0][0x2ec] ;  /* 0x0000bb0000047ab9 */ /* 0x000fe20000000800 */
[----:B------:R-:W-:Y:S01]  /*114d0*/  ULDC.64 UR6, c[0x0][0x218] ;  /* 0x0000860000067ab9 */ /* 0x000fe20000000a00 */
[----:B------:R-:W-:Y:S01]  /*114e0*/  ULDC.64 UR10, c[0x0][0x220] ;  /* 0x00008800000a7ab9 */ /* 0x000fe20000000a00 */
[----:B------:R-:W-:Y:S01]  /*114f0*/  ULDC.64 UR8, c[0x0][0x248] ;  /* 0x0000920000087ab9 */ /* 0x000fe20000000a00 */
[-C--:B--2---:R-:W-:Y:S02]  /*11500*/  LOP3.LUT R230, R235, R2.reuse, RZ, 0x3c, !PT ;  /* 0x00000002ebe67212 */ /* 0x084fe400078e3cff */
[----:B------:R-:W-:-:S02]  /*11510*/  LOP3.LUT R228, R233, R2, RZ, 0x3c, !PT ;  /* 0x00000002e9e47212 */ /* 0x000fc400078e3cff */
[----:B------:R-:W4:Y:S01]  /*11520*/  LDL.LU.64 R2, [R1+0x48] ;  /* 0x0000480001027983 */ /* 0x000f220000300a00 */
[----:B---3--:R-:W-:-:S04]  /*11530*/  IMAD.WIDE.U32 R226, R0, -0x2daee0ad, RZ ;  /* 0xd2511f5300e27825 */ /* 0x008fc800078e00ff */
[----:B------:R-:W-:-:S04]  /*11540*/  IMAD.WIDE.U32 R230, R230, -0x2daee0ad, RZ ;  /* 0xd2511f53e6e67825 */ /* 0x000fc800078e00ff */
[----:B------:R-:W-:-:S04]  /*11550*/  IMAD.WIDE.U32 R228, R228, -0x2daee0ad, RZ ;  /* 0xd2511f53e4e47825 */ /* 0x000fc800078e00ff */
[----:B----4-:R-:W-:-:S05]  /*11560*/  IMAD.MOV.U32 R3, RZ, RZ, R5 ;  /* 0x000000ffff037224 */ /* 0x010fca00078e0005 */
[----:B------:R1:W-:Y:S01]  /*11570*/  STL.64 [R1+0x28], R2 ;  /* 0x0000280201007387 */ /* 0x0003e20000100a00 */
[----:B------:R-:W-:Y:S05]  /*11580*/  BRA `(.L_x_292) ;  /* 0x0000000000787947 */ /* 0x000fea0003800000 */
.L_x_294:
[----:B------:R-:W2:Y:S01]  /*11590*/  LDL.64 R240, [R1+0x38] ;  /* 0x0000380001f07983 */ /* 0x000ea20000100a00 */
[----:B------:R-:W-:Y:S03]  /*115a0*/  UIADD3 UR38, UR32, -0x1, URZ ;  /* 0xffffffff20267890 */ /* 0x000fe6000fffe03f */
[----:B------:R-:W3:Y:S01]  /*115b0*/  LDL.64 R238, [R1+0x30] ;  /* 0x0000300001ee7983 */ /* 0x000ee20000100a00 */
[----:B------:R-:W-:Y:S02]  /*115c0*/  USHF.R.S32.HI UR37, URZ, 0x1f, UR38 ;  /* 0x0000001f3f257899 */ /* 0x000fe40008011426 */
[----:B------:R-:W-:Y:S02]  /*115d0*/  UIMAD.WIDE.U32 UR40, UR38, UR8, URZ ;  /* 0x00000008262872a5 */ /* 0x000fe4000f8e003f */
[----:B------:R-:W-:Y:S04]  /*115e0*/  UIMAD UR37, UR37, UR8, URZ ;  /* 0x00000008252572a4 */ /* 0x000fe8000f8e023f */
[----:B------:R-:W-:Y:S01]  /*115f0*/  UIMAD UR37, UR38, UR9, UR37 ;  /* 0x00000009262572a4 */ /* 0x000fe2000f8e0225 */
[----:B------:R-:W-:Y:S02]  /*11600*/  IMAD.U32 R0, RZ, RZ, UR40 ;  /* 0x00000028ff007e24 */ /* 0x000fe4000f8e00ff */
[----:B------:R-:W-:Y:S01]  /*11610*/  IMAD.U32 R3, RZ, RZ, UR40 ;  /* 0x00000028ff037e24 */ /* 0x000fe2000f8e00ff */
[----:B------:R-:W-:Y:S06]  /*11620*/  UIADD3 UR37, UR41, UR37, URZ ;  /* 0x0000002529257290 */ /* 0x000fec000fffe03f */
[----:B------:R-:W-:Y:S01]  /*11630*/  IMAD.U32 R2, RZ, RZ, UR37 ;  /* 0x00000025ff027e24 */ /* 0x000fe2000f8e00ff */
        /* <DEDUP_REMOVED lines=19> */
.L_x_292:
[----:B--2---:R-:W2:Y:S01]  /*11770*/  LDL.64 R4, [R1+0x28] ;  /* 0x0000280001047983 */ /* 0x004ea20000100a00 */
[----:B------:R-:W-:Y:S04]  /*11780*/  DEPBAR.LE SB0, 0x0 ;  /* 0x000080000000791a */ /* 0x000fe80000000000 */
[----:B------:R-:W-:Y:S01]  /*11790*/  USHF.R.S32.HI UR38, URZ, 0x1f, UR32 ;  /* 0x0000001f3f267899 */ /* 0x000fe20008011420 */
[----:B------:R-:W-:Y:S01]  /*117a0*/  BAR.SYNC.DEFER_BLOCKING 0x0 ;  /* 0x0000000000007b1d */ /* 0x000fe20000010000 */
[----:B------:R-:W-:Y:S01]  /*117b0*/  UIMAD UR37, UR24, UR32, URZ ;  /* 0x00000020182572a4 */ /* 0x000fe2000f8e023f */
[----:B-1----:R-:W-:Y:S03]  /*117c0*/  IMAD.U32 R2, RZ, RZ, UR32 ;  /* 0x00000020ff027e24 */ /* 0x002fe6000f8e00ff */
[----:B------:R-:W-:Y:S01]  /*117d0*/  UIMAD UR37, UR38, UR25, UR37 ;  /* 0x00000019262572a4 */ /* 0x000fe2000f8e0225 */
[----:B--2---:R-:W-:Y:S05]  /*117e0*/  IMAD.WIDE.U32 R2, R2, UR25, R4 ;  /* 0x0000001902027c25 */ /* 0x004fea000f8e0004 */
[----:B------:R-:W-:Y:S01]  /*117f0*/  VIADD R0, R3, UR37 ;  /* 0x0000002503007c36 */ /* 0x000fe20008000000 */
[C---:B------:R-:W-:Y:S04]  /*11800*/  LEA R6, P0, R2.reuse, UR10, 0x1 ;  /* 0x0000000a02067c11 */ /* 0x040fe8000f8008ff */
[----:B------:R-:W-:Y:S02]  /*11810*/  LEA.HI.X R7, R2, UR11, R0, 0x1, P0 ;  /* 0x0000000b02077c11 */ /* 0x000fe400080f0c00 */
[----:B------:R-:W-:Y:S03]  /*11820*/  IADD3 R4, P0, R6, UR34, RZ ;  /* 0x0000002206047c10 */ /* 0x000fe6000ff1e0ff */
[----:B------:R-:W-:Y:S01]  /*11830*/  @!PT LDS RZ, [RZ] ;  /* 0x00000000fffff984 */ /* 0x000fe20000000800 */
[----:B------:R-:W-:Y:S01]  /*11840*/  @!PT LDS RZ, [RZ] ;  /* 0x00000000fffff984 */ /* 0x000fe20000000800 */
[----:B------:R-:W-:Y:S01]  /*11850*/  @!PT LDS RZ, [RZ] ;  /* 0x00000000fffff984 */ /* 0x000fe20000000800 */
[----:B------:R-:W-:Y:S01]  /*11860*/  LDGSTS.E.BYPASS.LTC128B.128 [R236+0x4000], desc[UR28][R6.64] ;  /* 0x0400000006ec7fae */ /* 0x000fe2000b901d5c */
[----:B------:R-:W-:Y:S02]  /*11870*/  IADD3.X R5, R7, UR33, RZ, P0, !PT ;  /* 0x0000002107057c10 */ /* 0x000fe400087fe4ff */
[----:B------:R-:W-:Y:S04]  /*11880*/  IADD3 R2, P0, R4, UR34, RZ ;  /* 0x0000002204027c10 */ /* 0x000fe8000ff1e0ff */
[----:B------:R-:W-:Y:S01]  /*11890*/  IADD3.X R3, R5, UR33, RZ, P0, !PT ;  /* 0x0000002105037c10 */ /* 0x000fe200087fe4ff */
[----:B------:R1:W-:Y:S01]  /*118a0*/  LDGSTS.E.BYPASS.LTC128B.128 [R236+0x4800], desc[UR28][R4.64] ;  /* 0x0480000004ec7fae */ /* 0x0003e2000b901d5c */
[----:B------:R-:W-:Y:S04]  /*118b0*/  IADD3 R8, P0, R2, UR34, RZ ;  /* 0x0000002202087c10 */ /* 0x000fe8000ff1e0ff */
[----:B------:R-:W-:Y:S02]  /*118c0*/  IADD3.X R9, R3, UR33, RZ, P0, !PT ;  /* 0x0000002103097c10 */ /* 0x000fe400087fe4ff */
[----:B------:R-:W-:Y:S01]  /*118d0*/  ISETP.LT.AND P0, PT, RZ, UR32, PT ;  /* 0x00000020ff007c0c */ /* 0x000fe2000bf01270 */
[----:B------:R-:W-:Y:S08]  /*118e0*/  LDGSTS.E.BYPASS.LTC128B.128 [R236+0x5000], desc[UR28][R2.64] ;  /* 0x0500000002ec7fae */ /* 0x000ff0000b901d5c */
        /* <DEDUP_REMOVED lines=210> */
.L_x_293:
[----:B-1----:R-:W-:Y:S01]  /*12610*/  FMNMX.FTZ R3, R121, R177, !PT ;  /* 0x000000b179037209 */ /* 0x002fe20007810000 */
[----:B------:R-:W1:Y:S01]  /*12620*/  SHFL.BFLY PT, R138, R174, 0x2, 0x1f ;  /* 0x0c401f00ae8a7f89 */ /* 0x000e6200000e0000 */
[----:B------:R-:W-:Y:S01]  /*12630*/  FMNMX.FTZ R0, R122, R176, !PT ;  /* 0x000000b07a007209 */ /* 0x000fe20007810000 */
[----:B------:R-:W-:Y:S01]  /*12640*/  USHF.L.U32 UR38, UR32, 0x2, URZ ;  /* 0x0000000220267899 */ /* 0x000fe2000800063f */
[----:B------:R-:W-:Y:S05]  /*12650*/  FMNMX.FTZ R3, R124, R3, !PT ;  /* 0x000000037c037209 */ /* 0x000fea0007810000 */
[----:B------:R-:W2:Y:S01]  /*12660*/  SHFL.BFLY PT, R139, R175, 0x2, 0x1f ;  /* 0x0c401f00af8b7f89 */ /* 0x000ea200000e0000 */
[----:B------:R-:W-:Y:S01]  /*12670*/  FMNMX.FTZ R0, R123, R0, !PT ;  /* 0x000000007b007209 */ /* 0x000fe20007810000 */
[----:B------:R-:W-:Y:S01]  /*12680*/  UIADD3 UR37, UR38, 0x1, URZ ;  /* 0x0000000126257890 */ /* 0x000fe2000fffe03f */
[----:B------:R-:W-:Y:S01]  /*12690*/  FMNMX.FTZ R3, R125, R3, !PT ;  /* 0x000000037d037209 */ /* 0x000fe20007810000 */
[----:B------:R-:W-:Y:S01]  /*126a0*/  IMAD.U32 R2, RZ, RZ, UR31 ;  /* 0x0000001fff027e24 */ /* 0x000fe2000f8e00ff */
[----:B------:R-:W-:Y:S01]  /*126b0*/  FMNMX.FTZ R0, R126, R0, !PT ;  /* 0x000000007e007209 */ /* 0x000fe20007810000 */
[----:B------:R-:W-:Y:S01]  /*126c0*/  UIADD3 UR32, UR32, -0x1, URZ ;  /* 0xffffffff20207890 */ /* 0x000fe2000fffe03f */
[----:B------:R-:W-:Y:S01]  /*126d0*/  LOP3.LUT R184, R231, UR19, R226, 0x96, !PT ;  /* 0x00000013e7b87c12 */ /* 0x000fe2000f8e96e2 */
[----:B------:R-:W-:Y:S01]  /*126e0*/  SHFL.BFLY PT, R173, R3, 0x2, 0x1f ;  /* 0x0c401f0003ad7f89 */ /* 0x000fe200000e0000 */
[----:B------:R-:W-:Y:S02]  /*126f0*/  FMNMX.FTZ R0, R127, R0, !PT ;  /* 0x000000007f007209 */ /* 0x000fe40007810000 */
[----:B------:R-:W-:Y:S01]  /*12700*/  LOP3.LUT R136, R227, UR38, R2, 0x96, !PT ;  /* 0x00000026e3887c12 */ /* 0x000fe2000f8e9602 */
[----:B------:R-:W-:Y:S01]  /*12710*/  IMAD.WIDE.U32 R184, R184, -0x326172a9, RZ ;  /* 0xcd9e8d57b8b87825 */ /* 0x000fe200078e00ff */
[----:B------:R-:W-:Y:S03]  /*12720*/  LOP3.LUT R186, R229, UR19, R226, 0x96, !PT ;  /* 0x00000013e5ba7c12 */ /* 0x000fe6000f8e96e2 */
[----:B------:R-:W3:Y:S01]  /*12730*/  SHFL.BFLY PT, R2, R0, 0x2, 0x1f ;  /* 0x0c401f0000027f89 */ /* 0x000ee200000e0000 */
[----:B------:R-:W-:Y:S01]  /*12740*/  IMAD.WIDE.U32 R180, R136, -0x326172a9, RZ ;  /* 0xcd9e8d5788b47825 */ /* 0x000fe200078e00ff */
[----:B-1----:R-:W-:Y:S03]  /*12750*/  FMNMX.FTZ R138, R174, R138, !PT ;  /* 0x0000008aae8a7209 */ /* 0x002fe60007810000 */
[----:B------:R-:W-:Y:S01]  /*12760*/  IMAD.WIDE.U32 R186, R186, -0x326172a9, RZ ;  /* 0xcd9e8d57baba7825 */ /* 0x000fe200078e00ff */
[----:B------:R-:W-:Y:S02]  /*12770*/  LOP3.LUT R136, R181, UR20, R234, 0x96, !PT ;  /* 0x00000014b5887c12 */ /* 0x000fe4000f8e96ea */
[----:B--2---:R-:W-:Y:S01]  /*12780*/  FMNMX.FTZ R139, R175, R139, !PT ;  /* 0x0000008baf8b7209 */ /* 0x004fe20007810000 */
[----:B------:R-:W1:Y:S01]  /*12790*/  SHFL.BFLY PT, R178, R138, 0x1, 0x1f ;  /* 0x0c201f008ab27f89 */ /* 0x000e6200000e0000 */
[----:B------:R-:W-:Y:S01]  /*127a0*/  LOP3.LUT R176, R185, UR18, R180, 0x96, !PT ;  /* 0x00000012b9b07c12 */ /* 0x000fe2000f8e96b4 */
[----:B------:R-:W-:Y:S01]  /*127b0*/  IMAD.U32 R175, RZ, RZ, UR37 ;  /* 0x00000025ffaf7e24 */ /* 0x000fe2000f8e00ff */
[----:B------:R-:W-:Y:S05]  /*127c0*/  LOP3.LUT R172, R181, UR20, R232, 0x96, !PT ;  /* 0x00000014b5ac7c12 */ /* 0x000fea000f8e96e8 */
[----:B------:R-:W2:Y:S01]  /*127d0*/  SHFL.BFLY PT, R179, R139, 0x1, 0x1f ;  /* 0x0c201f008bb37f89 */ /* 0x000ea200000e0000 */
[----:B------:R-:W-:Y:S01]  /*127e0*/  LOP3.LUT R174, R187, UR18, R180, 0x96, !PT ;  /* 0x00000012bbae7c12 */ /* 0x000fe2000f8e96b4 */
[----:B------:R-:W-:Y:S01]  /*127f0*/  IMAD.WIDE.U32 R176, R176, -0x2daee0ad, RZ ;  /* 0xd2511f53b0b07825 */ /* 0x000fe200078e00ff */
[----:B------:R-:W-:Y:S02]  /*12800*/  UIADD3 UR37, UR38, 0x2, URZ ;  /* 0x0000000226257890 */ /* 0x000fe4000fffe03f */
[----:B------:R-:W-:Y:S01]  /*12810*/  UIADD3 UR38, UR38, 0x3, URZ ;  /* 0x0000000326267890 */ /* 0x000fe2000fffe03f */
[----:B------:R-:W-:Y:S01]  /*12820*/  IMAD.WIDE.U32 R136, R136, -0x2daee0ad, RZ ;  /* 0xd2511f5388887825 */ /* 0x000fe200078e00ff */
[----:B---3--:R-:W-:Y:S03]  /*12830*/  FMNMX.FTZ R2, R0, R2, !PT ;  /* 0x0000000200027209 */ /* 0x008fe60007810000 */
[----:B------:R-:W-:Y:S01]  /*12840*/  IMAD.WIDE.U32 R180, R172, -0x2daee0ad, RZ ;  /* 0xd2511f53acb47825 */ /* 0x000fe200078e00ff */
[----:B------:R-:W-:Y:S02]  /*12850*/  FMNMX.FTZ R172, R3, R173, !PT ;  /* 0x000000ad03ac7209 */ /* 0x000fe40007810000 */
[----:B------:R-:W-:Y:S01]  /*12860*/  LOP3.LUT R190, R177, UR15, R136, 0x96, !PT ;  /* 0x0000000fb1be7c12 */ /* 0x000fe2000f8e9688 */
[----:B------:R-:W-:Y:S01]  /*12870*/  SHFL.BFLY PT, R3, R2, 0x1, 0x1f ;  /* 0x0c201f0002037f89 */ /* 0x000fe200000e0000 */
[----:B------:R-:W-:Y:S01]  /*12880*/  LOP3.LUT R136, R227, UR31, R175, 0x96, !PT ;  /* 0x0000001fe3887c12 */ /* 0x000fe2000f8e96af */
[----:B------:R-:W-:Y:S01]  /*12890*/  IMAD.WIDE.U32 R174, R174, -0x2daee0ad, RZ ;  /* 0xd2511f53aeae7825 */ /* 0x000fe200078e00ff */
[----:B------:R-:W-:Y:S05]  /*128a0*/  LOP3.LUT R137, R137, UR17, R230, 0x96, !PT ;  /* 0x0000001189897c12 */ /* 0x000fea000f8e96e6 */
[----:B------:R-:W3:Y:S01]  /*128b0*/  SHFL.BFLY PT, R177, R172, 0x1, 0x1f ;  /* 0x0c201f00acb17f89 */ /* 0x000ee200000e0000 */
[----:B------:R-:W-:Y:S01]  /*128c0*/  LOP3.LUT R0, R181, UR17, R228, 0x96, !PT ;  /* 0x00000011b5007c12 */ /* 0x000fe2000f8e96e4 */
[----:B------:R-:W-:Y:S01]  /*128d0*/  IMAD.WIDE.U32 R182, R136, -0x326172a9, RZ ;  /* 0xcd9e8d5788b67825 */ /* 0x000fe200078e00ff */
[----:B------:R-:W-:Y:S02]  /*128e0*/  LOP3.LUT R180, R175, UR15, R180, 0x96, !PT ;  /* 0x0000000fafb47c12 */ /* 0x000fe4000f8e96b4 */
[----:B-1----:R-:W-:Y:S01]  /*128f0*/  FMNMX.FTZ R138, R138, R178, !PT ;  /* 0x000000b28a8a7209 */ /* 0x002fe20007810000 */
[----:B------:R-:W-:Y:S01]  /*12900*/  IMAD.WIDE.U32 R136, R137, -0x326172a9, RZ ;  /* 0xcd9e8d5789887825 */ /* 0x000fe200078e00ff */
[C---:B------:R-:W-:Y:S02]  /*12910*/  LOP3.LUT R173, R183.reuse, UR20, R234, 0x96, !PT ;  /* 0x00000014b7ad7c12 */ /* 0x040fe4000f8e96ea */
[----:B------:R-:W-:Y:S01]  /*12920*/  LOP3.LUT R175, R183, UR20, R232, 0x96, !PT ;  /* 0x00000014b7af7c12 */ /* 0x000fe2000f8e96e8 */
[----:B------:R-:W-:Y:S01]  /*12930*/  IMAD.WIDE.U32 R190, R190, -0x326172a9, RZ ;  /* 0xcd9e8d57bebe7825 */ /* 0x000fe200078e00ff */
[----:B------:R-:W-:Y:S02]  /*12940*/  LOP3.LUT R183, R137, UR16, R184, 0x96, !PT ;  /* 0x0000001089b77c12 */ /* 0x000fe4000f8e96b8 */
[----:B--2---:R-:W-:Y:S01]  /*12950*/  FMNMX.FTZ R137, R139, R179, !PT ;  /* 0x000000b38b897209 */ /* 0x004fe20007810000 */
[----:B------:R-:W-:Y:S01]  /*12960*/  IMAD.WIDE.U32 R178, R0, -0x326172a9, RZ ;  /* 0xcd9e8d5700b27825 */ /* 0x000fe200078e00ff */
[--C-:B------:R-:W-:Y:S02]  /*12970*/  LOP3.LUT R188, R185, UR18, R182.reuse, 0x96, !PT ;  /* 0x00000012b9bc7c12 */ /* 0x100fe4000f8e96b6 */
[----:B------:R-:W-:Y:S01]  /*12980*/  LOP3.LUT R182, R187, UR18, R182, 0x96, !PT ;  /* 0x00000012bbb67c12 */ /* 0x000fe2000f8e96b6 */
[----:B------:R-:W-:Y:S01]  /*12990*/  FADD.FTZ R0, -R138, R132 ;  /* 0x000000848a007221 */ /* 0x000fe20000010100 */
[----:B------:R-:W-:Y:S01]  /*129a0*/  LOP3.LUT R192, R179, UR16, R186, 0x96, !PT ;  /* 0x00000010b3c07c12 */ /* 0x000fe2000f8e96ba */
[----:B------:R-:W-:Y:S01]  /*129b0*/  IMAD.WIDE.U32 R188, R188, -0x2daee0ad, RZ ;  /* 0xd2511f53bcbc7825 */ /* 0x000fe200078e00ff */
[----:B------:R-:W-:Y:S02]  /*129c0*/  LOP3.LUT R195, R191, UR14, R136, 0x96, !PT ;  /* 0x0000000ebfc37c12 */ /* 0x000fe4000f8e9688 */
[----:B------:R-:W-:Y:S01]  /*129d0*/  FSETP.NEU.FTZ.AND P1, PT, R138, -INF , PT ;  /* 0xff8000008a00780b */ /* 0x000fe20003f3d000 */
[----:B------:R-:W-:Y:S01]  /*129e0*/  IMAD.WIDE.U32 R196, R173, -0x2daee0ad, RZ ;  /* 0xd2511f53adc47825 */ /* 0x000fe200078e00ff */
[----:B---3--:R-:W-:Y:S03]  /*129f0*/  FMNMX.FTZ R136, R172, R177, !PT ;  /* 0x000000b1ac887209 */ /* 0x008fe60007810000 */
[----:B------:R-:W-:Y:S01]  /*12a00*/  FMUL.FTZ R132, R0, UR4 ;  /* 0x0000000400847c20 */ /* 0x000fe20008410000 */
[----:B------:R-:W-:Y:S01]  /*12a10*/  IMAD.WIDE.U32 R180, R180, -0x326172a9, RZ ;  /* 0xcd9e8d57b4b47825 */ /* 0x000fe200078e00ff */
[----:B------:R-:W-:Y:S02]  /*12a20*/  LOP3.LUT R194, R197, UR17, R230, 0x96, !PT ;  /* 0x00000011c5c27c12 */ /* 0x000fe4000f8e96e6 */
[----:B------:R-:W-:Y:S01]  /*12a30*/  LOP3.LUT R189, R189, UR15, R196, 0x96, !PT ;  /* 0x0000000fbdbd7c12 */ /* 0x000fe2000f8e96c4 */
[----:B------:R-:W-:Y:S01]  /*12a40*/  IMAD.WIDE.U32 R192, R192, -0x2daee0ad, RZ ;  /* 0xd2511f53c0c07825 */ /* 0x000fe200078e00ff */
[----:B------:R-:W-:Y:S01]  /*12a50*/  LOP3.LUT R191, R181, UR14, R178, 0x96, !PT ;  /* 0x0000000eb5bf7c12 */ /* 0x000fe2000f8e96b2 */
[----:B------:R-:W-:Y:S02]  /*12a60*/  MUFU.EX2 R132, R132 ;  /* 0x0000008400847308 */ /* 0x000fe40000000800 */
[----:B------:R-:W-:Y:S01]  /*12a70*/  FADD.FTZ R0, -R137, R133 ;  /* 0x0000008589007221 */ /* 0x000fe20000010100 */
[----:B------:R-:W-:Y:S01]  /*12a80*/  FMNMX.FTZ R133, R2, R3, !PT ;  /* 0x0000000302857209 */ /* 0x000fe20007810000 */
[----:B------:R-:W-:Y:S01]  /*12a90*/  IMAD.WIDE.U32 R196, R175, -0x2daee0ad, RZ ;  /* 0xd2511f53afc47825 */ /* 0x000fe200078e00ff */
[----:B------:R-:W-:Y:S03]  /*12aa0*/  LOP3.LUT R193, R193, UR13, R174, 0x96, !PT ;  /* 0x0000000dc1c17c12 */ /* 0x000fe6000f8e96ae */
[----:B------:R-:W-:Y:S01]  /*12ab0*/  FMUL.FTZ R2, R0, UR4 ;  /* 0x0000000400027c20 */ /* 0x000fe20008410000 */
[----:B------:R-:W-:Y:S01]  /*12ac0*/  IMAD.WIDE.U32 R172, R183, -0x2daee0ad, RZ ;  /* 0xd2511f53b7ac7825 */ /* 0x000fe200078e00ff */
[----:B------:R-:W-:Y:S02]  /*12ad0*/  LOP3.LUT R181, R197, UR17, R228, 0x96, !PT ;  /* 0x00000011c5b57c12 */ /* 0x000fe4000f8e96e4 */
[----:B------:R1:W2:Y:S01]  /*12ae0*/  MUFU.EX2 R3, R2 ;  /* 0x0000000200037308 */ /* 0x0002a20000000800 */
[----:B------:R-:W-:Y:S01]  /*12af0*/  IMAD.WIDE.U32 R178, R182, -0x2daee0ad, RZ ;  /* 0xd2511f53b6b27825 */ /* 0x000fe200078e00ff */
[----:B------:R-:W-:Y:S03]  /*12b00*/  LOP3.LUT R173, R173, UR13, R176, 0x96, !PT ;  /* 0x0000000dadad7c12 */ /* 0x000fe6000f8e96b0 */
[----:B------:R-:W-:Y:S01]  /*12b10*/  FMUL.FTZ R182, R138, UR4 ;  /* 0x000000048ab67c20 */ /* 0x000fe20008410000 */
[----:B------:R-:W-:Y:S01]  /*12b20*/  IMAD.WIDE.U32 R174, R195, -0x2daee0ad, RZ ;  /* 0xd2511f53c3ae7825 */ /* 0x000fe200078e00ff */
[----:B------:R-:W-:Y:S03]  /*12b30*/  LOP3.LUT R139, R179, UR15, R196, 0x96, !PT ;  /* 0x0000000fb38b7c12 */ /* 0x000fe6000f8e96c4 */
[----:B------:R-:W-:Y:S01]  /*12b40*/  FADD.FTZ R0, -R136, R134 ;  /* 0x0000008688007221 */ /* 0x000fe20000010100 */
[----:B------:R-:W-:Y:S01]  /*12b50*/  FSEL R182, R182, RZ, P1 ;  /* 0x000000ffb6b67208 */ /* 0x000fe20000800000 */
[----:B------:R-:W-:Y:S01]  /*12b60*/  IMAD.WIDE.U32 R194, R194, -0x326172a9, RZ ;  /* 0xcd9e8d57c2c27825 */ /* 0x000fe200078e00ff */
[----:B------:R-:W-:Y:S02]  /*12b70*/  FSETP.NEU.FTZ.AND P1, PT, R137, -INF , PT ;  /* 0xff8000008900780b */ /* 0x000fe40003f3d000 */
[----:B------:R-:W-:Y:S01]  /*12b80*/  LOP3.LUT R134, R175, UR5, R172, 0x96, !PT ;  /* 0x00000005af867c12 */ /* 0x000fe2000f8e96ac */
[----:B------:R-:W-:Y:S01]  /*12b90*/  IMAD.WIDE.U32 R200, R189, -0x326172a9, RZ ;  /* 0xcd9e8d57bdc87825 */ /* 0x000fe200078e00ff */
[----:B------:R-:W-:Y:S03]  /*12ba0*/  LOP3.LUT R196, R195, UR16, R184, 0x96, !PT ;  /* 0x00000010c3c47c12 */ /* 0x000fe6000f8e96b8 */
[----:B------:R-:W-:Y:S01]  /*12bb0*/  FFMA.FTZ R16, R16, UR4, -R182 ;  /* 0x0000000410107c23 */ /* 0x000fe200080108b6 */
[----:B------:R-:W-:Y:S01]  /*12bc0*/  IMAD.WIDE.U32 R176, R191, -0x2daee0ad, RZ ;  /* 0xd2511f53bfb07825 */ /* 0x000fe200078e00ff */
[----:B------:R-:W-:Y:S02]  /*12bd0*/  LOP3.LUT R191, R201, UR14, R194, 0x96, !PT ;  /* 0x0000000ec9bf7c12 */ /* 0x000fe4000f8e96c2 */
[----:B------:R-:W-:Y:S01]  /*12be0*/  MUFU.EX2 R238, R16 ;  /* 0x0000001000ee7308 */ /* 0x000fe20000000800 */
[----:B------:R-:W-:Y:S01]  /*12bf0*/  IMAD.WIDE.U32 R194, R181, -0x326172a9, RZ ;  /* 0xcd9e8d57b5c27825 */ /* 0x000fe200078e00ff */
[----:B------:R-:W-:Y:S03]  /*12c00*/  LOP3.LUT R175, R177, UR5, R192, 0x96, !PT ;  /* 0x00000005b1af7c12 */ /* 0x000fe6000f8e96c0 */
[----:B------:R-:W-:Y:S01]  /*12c10*/  FMUL.FTZ R181, R137, UR4 ;  /* 0x0000000489b57c20 */ /* 0x000fe20008410000 */
[----:B------:R-:W-:Y:S01]  /*12c20*/  FFMA.FTZ R52, R52, UR4, -R182 ;  /* 0x0000000434347c23 */ /* 0x000fe200080108b6 */
[----:B------:R-:W-:Y:S01]  /*12c30*/  LOP3.LUT R189, R195, UR16, R186, 0x96, !PT ;  /* 0x00000010c3bd7c12 */ /* 0x000fe2000f8e96ba */
[--C-:B------:R-:W-:Y:S01]  /*12c40*/  FFMA.FTZ R17, R17, UR4, -R182.reuse ;  /* 0x0000000411117c23 */ /* 0x100fe200080108b6 */
[--C-:B------:R-:W-:Y:S01]  /*12c50*/  FFMA.FTZ R48, R48, UR4, -R182.reuse ;  /* 0x0000000430307c23 */ /* 0x100fe200080108b6 */
[----:B------:R-:W-:Y:S01]  /*12c60*/  FSEL R181, R181, RZ, P1 ;  /* 0x000000ffb5b57208 */ /* 0x000fe20000800000 */
[--C-:B------:R-:W-:Y:S01]  /*12c70*/  FFMA.FTZ R65, R65, UR4, -R182.reuse ;  /* 0x0000000441417c23 */ /* 0x100fe200080108b6 */
[----:B------:R3:W-:Y:S01]  /*12c80*/  MUFU.EX2 R246, R17 ;  /* 0x0000001100f67308 */ /* 0x0007e20000000800 */
[----:B------:R-:W-:Y:S01]  /*12c90*/  FSETP.NEU.FTZ.AND P1, PT, R136, -INF , PT ;  /* 0xff8000008800780b */ /* 0x000fe20003f3d000 */
[--C-:B------:R-:W-:Y:S01]  /*12ca0*/  FFMA.FTZ R4, R4, UR4, -R182.reuse ;  /* 0x0000000404047c23 */ /* 0x100fe200080108b6 */
[----:B------:R-:W-:Y:S01]  /*12cb0*/  FFMA.FTZ R18, R18, UR4, -R181 ;  /* 0x0000000412127c23 */ /* 0x000fe200080108b5 */
[----:B------:R-:W-:Y:S01]  /*12cc0*/  FFMA.FTZ R5, R5, UR4, -R182 ;  /* 0x0000000405057c23 */ /* 0x000fe200080108b6 */
[----:B------:R-:W-:Y:S04]  /*12cd0*/  IMAD.WIDE.U32 R172, R173, -0x326172a9, RZ ;  /* 0xcd9e8d57adac7825 */ /* 0x000fe800078e00ff */
[----:B-1----:R-:W-:Y:S01]  /*12ce0*/  FMUL.FTZ R2, R0, UR4 ;  /* 0x0000000400027c20 */ /* 0x002fe20008410000 */
[----:B------:R1:W-:Y:S01]  /*12cf0*/  MUFU.EX2 R207, R18 ;  /* 0x0000001200cf7308 */ /* 0x0003e20000000800 */
[----:B------:R-:W-:Y:S01]  /*12d00*/  FADD.FTZ R0, -R133, R135 ;  /* 0x0000008785007221 */ /* 0x000fe20000010100 */
[----:B------:R-:W-:Y:S01]  /*12d10*/  LOP3.LUT R190, R173, UR12, R190, 0x96, !PT ;  /* 0x0000000cadbe7c12 */ /* 0x000fe2000f8e96be */
[----:B------:R-:W-:Y:S04]  /*12d20*/  IMAD.WIDE.U32 R198, R139, -0x326172a9, RZ ;  /* 0xcd9e8d578bc67825 */ /* 0x000fe800078e00ff */
[--C-:B------:R-:W-:Y:S01]  /*12d30*/  FFMA.FTZ R66, R66, UR4, -R181.reuse ;  /* 0x0000000442427c23 */ /* 0x100fe200080108b5 */
[--C-:B------:R-:W-:Y:S01]  /*12d40*/  FFMA.FTZ R6, R6, UR4, -R181.reuse ;  /* 0x0000000406067c23 */ /* 0x100fe200080108b5 */
[----:B------:R-:W-:Y:S01]  /*12d50*/  IMAD.WIDE.U32 R192, R193, -0x326172a9, RZ ;  /* 0xcd9e8d57c1c07825 */ /* 0x000fe200078e00ff */
[----:B------:R-:W-:Y:S01]  /*12d60*/  LOP3.LUT R204, R199, UR14, R194, 0x96, !PT ;  /* 0x0000000ec7cc7c12 */ /* 0x000fe2000f8e96c2 */
[----:B------:R-:W-:Y:S02]  /*12d70*/  MUFU.EX2 R205, R4 ;  /* 0x0000000400cd7308 */ /* 0x000fe40000000800 */
[----:B------:R-:W-:Y:S01]  /*12d80*/  FMUL.FTZ R0, R0, UR4 ;  /* 0x0000000400007c20 */ /* 0x000fe20008410000 */
[----:B------:R-:W-:Y:S01]  /*12d90*/  IMAD.WIDE.U32 R134, R134, -0x326172a9, RZ ;  /* 0xcd9e8d5786867825 */ /* 0x000fe200078e00ff */
[----:B------:R-:W-:Y:S03]  /*12da0*/  LOP3.LUT R180, R193, UR12, R180, 0x96, !PT ;  /* 0x0000000cc1b47c12 */ /* 0x000fe6000f8e96b4 */
[--C-:B------:R-:W-:Y:S01]  /*12db0*/  FFMA.FTZ R22, R22, UR4, -R181.reuse ;  /* 0x0000000416167c23 */ /* 0x100fe200080108b5 */
[----:B---3--:R-:W-:Y:S01]  /*12dc0*/  IMAD.WIDE.U32 R16, R175, -0x326172a9, RZ ;  /* 0xcd9e8d57af107825 */ /* 0x008fe200078e00ff */
[----:B------:R-:W-:Y:S01]  /*12dd0*/  LOP3.LUT R172, R135, UR22, R172, 0x96, !PT ;  /* 0x0000001687ac7c12 */ /* 0x000fe2000f8e96ac */
[----:B------:R-:W-:Y:S01]  /*12de0*/  MUFU.EX2 R211, R5 ;  /* 0x0000000500d37308 */ /* 0x000fe20000000800 */
[C---:B------:R-:W-:Y:S01]  /*12df0*/  LOP3.LUT R173, R134.reuse, 0xffff, RZ, 0xc0, !PT ;  /* 0x0000ffff86ad7812 */ /* 0x040fe200078ec0ff */
[--C-:B-1----:R-:W-:Y:S01]  /*12e00*/  FFMA.FTZ R18, R19, UR4, -R181.reuse ;  /* 0x0000000413127c23 */ /* 0x102fe200080108b5 */
[--C-:B------:R-:W-:Y:S01]  /*12e10*/  SHF.R.U32.HI R177, RZ, 0x10, R134.reuse ;  /* 0x00000010ffb17819 */ /* 0x100fe20000011686 */
[----:B------:R-:W-:Y:S01]  /*12e20*/  IMAD.WIDE.U32 R194, R191, -0x2daee0ad, RZ ;  /* 0xd2511f53bfc27825 */ /* 0x000fe200078e00ff */
[----:B------:R-:W-:Y:S02]  /*12e30*/  LOP3.LUT R183, R134, 0xff, RZ, 0xc0, !PT ;  /* 0x000000ff86b77812 */ /* 0x000fe400078ec0ff */
[----:B------:R-:W-:Y:S03]  /*12e40*/  SHF.R.U32.HI R179, RZ, 0x18, R134 ;  /* 0x00000018ffb37819 */ /* 0x000fe60000011686 */
[----:B------:R1:W-:Y:S01]  /*12e50*/  MUFU.EX2 R249, R18 ;  /* 0x0000001200f97308 */ /* 0x0003e20000000800 */
[----:B------:R-:W-:Y:S01]  /*12e60*/  LOP3.LUT R19, R17, UR22, R192, 0x96, !PT ;  /* 0x0000001611137c12 */ /* 0x000fe2000f8e96c0 */
[----:B------:R-:W-:Y:S01]  /*12e70*/  IMAD.WIDE.U32 R134, R196, -0x2daee0ad, RZ ;  /* 0xd2511f53c4867825 */ /* 0x000fe200078e00ff */
[C---:B------:R-:W-:Y:S02]  /*12e80*/  LOP3.LUT R139, R16.reuse, 0xffff, RZ, 0xc0, !PT ;  /* 0x0000ffff108b7812 */ /* 0x040fe400078ec0ff */
[--C-:B------:R-:W-:Y:S01]  /*12e90*/  SHF.R.U32.HI R175, RZ, 0x10, R16.reuse ;  /* 0x00000010ffaf7819 */ /* 0x100fe20000011610 */
[----:B------:R-:W-:Y:S01]  /*12ea0*/  IMAD.WIDE.U32 R202, R189, -0x2daee0ad, RZ ;  /* 0xd2511f53bdca7825 */ /* 0x000fe200078e00ff */
[----:B------:R-:W-:Y:S03]  /*12eb0*/  LOP3.LUT R193, R16, 0xff, RZ, 0xc0, !PT ;  /* 0x000000ff10c17812 */ /* 0x000fe600078ec0ff */
[----:B------:R-:W3:Y:S01]  /*12ec0*/  MUFU.EX2 R0, R0 ;  /* 0x0000000000007308 */ /* 0x000ee20000000800 */
[----:B------:R-:W-:Y:S01]  /*12ed0*/  SHF.R.U32.HI R192, RZ, 0x18, R16 ;  /* 0x00000018ffc07819 */ /* 0x000fe20000011610 */
[----:B------:R-:W-:Y:S01]  /*12ee0*/  IMAD.WIDE.U32 R16, R190, -0x2daee0ad, RZ ;  /* 0xd2511f53be107825 */ /* 0x000fe200078e00ff */
[----:B------:R-:W-:Y:S02]  /*12ef0*/  LOP3.LUT R201, R195, UR5, R134, 0x96, !PT ;  /* 0x00000005c3c97c12 */ /* 0x000fe4000f8e9686 */
[----:B------:R-:W-:Y:S01]  /*12f00*/  LOP3.LUT R197, R203, UR13, R178, 0x96, !PT ;  /* 0x0000000dcbc57c12 */ /* 0x000fe2000f8e96b2 */
[--C-:B------:R-:W-:Y:S01]  /*12f10*/  FFMA.FTZ R39, R39, UR4, -R181.reuse ;  /* 0x0000000427277c23 */ /* 0x100fe200080108b5 */
[----:B------:R-:W-:Y:S03]  /*12f20*/  LOP3.LUT R134, R16, 0xffff, RZ, 0xc0, !PT ;  /* 0x0000ffff10867812 */ /* 0x000fe600078ec0ff */
[----:B------:R4:W-:Y:S01]  /*12f30*/  MUFU.EX2 R203, R6 ;  /* 0x0000000600cb7308 */ /* 0x0009e20000000800 */
[----:B-1----:R-:W-:Y:S01]  /*12f40*/  LOP3.LUT R18, R17, UR21, R174, 0x96, !PT ;  /* 0x0000001511127c12 */ /* 0x002fe2000f8e96ae */
[----:B------:R-:W-:Y:S01]  /*12f50*/  FFMA.FTZ R38, R38, UR4, -R181 ;  /* 0x0000000426267c23 */ /* 0x000fe200080108b5 */
[----:B------:R-:W-:Y:S01]  /*12f60*/  SHF.R.U32.HI R17, RZ, 0x8, R173 ;  /* 0x00000008ff117819 */ /* 0x000fe200000116ad */
[----:B------:R-:W-:Y:S01]  /*12f70*/  IMAD.WIDE.U32 R4, R180, -0x2daee0ad, RZ ;  /* 0xd2511f53b4047825 */ /* 0x000fe200078e00ff */
[----:B------:R-:W-:Y:S02]  /*12f80*/  LOP3.LUT R199, R135, UR13, R188, 0x96, !PT ;  /* 0x0000000d87c77c12 */ /* 0x000fe4000f8e96bc */
[----:B------:R-:W-:Y:S01]  /*12f90*/  PRMT R183, R183, 0x5410, R17 ;  /* 0x00005410b7b77816 */ /* 0x000fe20000000011 */
[----:B------:R-:W-:Y:S01]  /*12fa0*/  FMUL.FTZ R180, R136, UR4 ;  /* 0x0000000488b47c20 */ /* 0x000fe20008410000 */
[----:B------:R-:W-:Y:S01]  /*12fb0*/  SHF.R.U32.HI R17, RZ, 0x8, R139 ;  /* 0x00000008ff117819 */ /* 0x000fe2000001168b */
[----:B------:R-:W-:Y:S01]  /*12fc0*/  FFMA.FTZ R7, R7, UR4, -R181 ;  /* 0x0000000407077c23 */ /* 0x000fe200080108b5 */
[----:B------:R-:W-:Y:S01]  /*12fd0*/  SHF.R.U32.HI R188, RZ, 0x10, R4 ;  /* 0x00000010ffbc7819 */ /* 0x000fe20000011604 */
[----:B------:R-:W-:Y:S01]  /*12fe0*/  MUFU.EX2 R240, R22 ;  /* 0x0000001600f07308 */ /* 0x000fe20000000800 */
[----:B------:R-:W-:Y:S01]  /*12ff0*/  FSEL R180, R180, RZ, P1 ;  /* 0x000000ffb4b47208 */ /* 0x000fe20000800000 */
[C---:B------:R-:W-:Y:S01]  /*13000*/  FMUL.FTZ R139, R133.reuse, UR4 ;  /* 0x00000004858b7c20 */ /* 0x040fe20008410000 */
[----:B------:R-:W-:Y:S01]  /*13010*/  FSETP.NEU.FTZ.AND P1, PT, R133, -INF , PT ;  /* 0xff8000008500780b */ /* 0x000fe20003f3d000 */
[----:B------:R-:W-:Y:S01]  /*13020*/  FFMA.FTZ R64, R64, UR4, -R182 ;  /* 0x0000000440407c23 */ /* 0x000fe200080108b6 */
[----:B----4-:R-:W-:Y:S01]  /*13030*/  LOP3.LUT R6, R177, 0xff, RZ, 0xc0, !PT ;  /* 0x000000ffb1067812 */ /* 0x010fe200078ec0ff */
[--C-:B------:R-:W-:Y:S01]  /*13040*/  FFMA.FTZ R72, R72, UR4, -R180.reuse ;  /* 0x0000000448487c23 */ /* 0x100fe200080108b4 */
[----:B------:R-:W-:Y:S03]  /*13050*/  FSEL R139, R139, RZ, P1 ;  /* 0x000000ff8b8b7208 */ /* 0x000fe60000800000 */
[----:B------:R1:W-:Y:S01]  /*13060*/  MUFU.EX2 R241, R7 ;  /* 0x0000000700f17308 */ /* 0x0003e20000000800 */
[----:B------:R-:W-:Y:S01]  /*13070*/  LOP3.LUT R177, R4, 0xffff, RZ, 0xc0, !PT ;  /* 0x0000ffff04b17812 */ /* 0x000fe200078ec0ff */
[----:B------:R-:W-:Y:S01]  /*13080*/  FFMA.FTZ R8, R8, UR4, -R180 ;  /* 0x0000000408087c23 */ /* 0x000fe200080108b4 */
[----:B------:R-:W-:Y:S01]  /*13090*/  LOP3.LUT R190, R4, 0xff, RZ, 0xc0, !PT ;  /* 0x000000ff04be7812 */ /* 0x000fe200078ec0ff */
[--C-:B------:R-:W-:Y:S01]  /*130a0*/  FFMA.FTZ R10, R10, UR4, -R139.reuse ;  /* 0x000000040a0a7c23 */ /* 0x100fe2000801088b */
[----:B------:R-:W-:Y:S01]  /*130b0*/  SHF.R.U32.HI R189, RZ, 0x18, R4 ;  /* 0x00000018ffbd7819 */ /* 0x000fe20000011604 */
[----:B------:R-:W-:Y:S01]  /*130c0*/  FFMA.FTZ R15, R15, UR4, -R139 ;  /* 0x000000040f0f7c23 */ /* 0x000fe2000801088b */
[----:B------:R-:W-:Y:S03]  /*130d0*/  LOP3.LUT R4, R172, 0xffff, RZ, 0xc0, !PT ;  /* 0x0000ffffac047812 */ /* 0x000fe600078ec0ff */
[----:B------:R4:W-:Y:S01]  /*130e0*/  MUFU.EX2 R206, R8 ;  /* 0x0000000800ce7308 */ /* 0x0009e20000000800 */
[----:B------:R-:W-:Y:S01]  /*130f0*/  SHF.R.U32.HI R174, RZ, 0x10, R16 ;  /* 0x00000010ffae7819 */ /* 0x000fe20000011610 */
[--C-:B------:R-:W-:Y:S01]  /*13100*/  FFMA.FTZ R60, R60, UR4, -R180.reuse ;  /* 0x000000043c3c7c23 */ /* 0x100fe200080108b4 */
[----:B------:R-:W-:Y:S01]  /*13110*/  LOP3.LUT R178, R16, 0xff, RZ, 0xc0, !PT ;  /* 0x000000ff10b27812 */ /* 0x000fe200078ec0ff */
[----:B------:R-:W-:Y:S01]  /*13120*/  FFMA.FTZ R9, R9, UR4, -R180 ;  /* 0x0000000409097c23 */ /* 0x000fe200080108b4 */
[----:B------:R-:W-:Y:S01]  /*13130*/  SHF.R.U32.HI R135, RZ, 0x18, R16 ;  /* 0x00000018ff877819 */ /* 0x000fe20000011610 */
[----:B------:R-:W-:Y:S01]  /*13140*/  FFMA.FTZ R12, R12, UR4, -R180 ;  /* 0x000000040c0c7c23 */ /* 0x000fe200080108b4 */
[----:B------:R-:W-:Y:S03]  /*13150*/  LOP3.LUT R16, R5, UR21, R176, 0x96, !PT ;  /* 0x0000001505107c12 */ /* 0x000fe6000f8e96b0 */
[----:B------:R5:W-:Y:S01]  /*13160*/  MUFU.EX2 R247, R10 ;  /* 0x0000000a00f77308 */ /* 0x000be20000000800 */
[----:B-1----:R-:W-:Y:S01]  /*13170*/  SHF.R.U32.HI R7, RZ, 0x10, R172 ;  /* 0x00000010ff077819 */ /* 0x002fe200000116ac */
[--C-:B------:R-:W-:Y:S01]  /*13180*/  FFMA.FTZ R13, R13, UR4, -R180.reuse ;  /* 0x000000040d0d7c23 */ /* 0x100fe200080108b4 */
[----:B------:R-:W-:Y:S01]  /*13190*/  PRMT R179, R6, 0x5410, R179 ;  /* 0x0000541006b37816 */ /* 0x000fe200000000b3 */
[----:B------:R-:W-:Y:S01]  /*131a0*/  FFMA.FTZ R24, R24, UR4, -R180 ;  /* 0x0000000418187c23 */ /* 0x000fe200080108b4 */
[----:B------:R-:W-:Y:S01]  /*131b0*/  LOP3.LUT R6, R172, 0xff, RZ, 0xc0, !PT ;  /* 0x000000ffac067812 */ /* 0x000fe200078ec0ff */
[----:B--2---:R-:W-:Y:S01]  /*131c0*/  FMUL.FTZ R22, R3, R162 ;  /* 0x000000a203167220 */ /* 0x004fe20000410000 */
[----:B------:R-:W-:Y:S03]  /*131d0*/  SHF.R.U32.HI R5, RZ, 0x8, R4 ;  /* 0x00000008ff057819 */ /* 0x000fe60000011604 */
[----:B------:R3:W-:Y:S01]  /*131e0*/  MUFU.EX2 R250, R15 ;  /* 0x0000000f00fa7308 */ /* 0x0007e20000000800 */
[----:B------:R-:W-:Y:S01]  /*131f0*/  SHF.R.U32.HI R172, RZ, 0x18, R172 ;  /* 0x00000018ffac7819 */ /* 0x000fe200000116ac */
[--C-:B------:R-:W-:Y:S01]  /*13200*/  FFMA.FTZ R44, R44, UR4, -R180.reuse ;  /* 0x000000042c2c7c23 */ /* 0x100fe200080108b4 */
[----:B------:R-:W-:Y:S01]  /*13210*/  LOP3.LUT R4, R7, 0xff, RZ, 0xc0, !PT ;  /* 0x000000ff07047812 */ /* 0x000fe200078ec0ff */
[----:B------:R-:W-:Y:S01]  /*13220*/  FFMA.FTZ R45, R45, UR4, -R180 ;  /* 0x000000042d2d7c23 */ /* 0x000fe200080108b4 */
[----:B----4-:R-:W-:Y:S01]  /*13230*/  LOP3.LUT R8, R175, 0xff, RZ, 0xc0, !PT ;  /* 0x000000ffaf087812 */ /* 0x010fe200078ec0ff */
[--C-:B------:R-:W-:Y:S01]  /*13240*/  FFMA.FTZ R46, R46, UR4, -R139.reuse ;  /* 0x000000042e2e7c23 */ /* 0x100fe2000801088b */
[----:B------:R-:W-:Y:S03]  /*13250*/  PRMT R173, R4, 0x5410, R172 ;  /* 0x0000541004ad7816 */ /* 0x000fe600000000ac */
[----:B------:R1:W-:Y:S01]  /*13260*/  MUFU.EX2 R252, R9 ;  /* 0x0000000900fc7308 */ /* 0x0003e20000000800 */
[----:B------:R-:W-:Y:S01]  /*13270*/  LOP3.LUT R4, R19, 0xffff, RZ, 0xc0, !PT ;  /* 0x0000ffff13047812 */ /* 0x000fe200078ec0ff */
[----:B------:R-:W-:Y:S01]  /*13280*/  FFMA.FTZ R43, R43, UR4, -R139 ;  /* 0x000000042b2b7c23 */ /* 0x000fe2000801088b */
[----:B-----5:R-:W-:Y:S01]  /*13290*/  PRMT R10, R6, 0x5410, R5 ;  /* 0x00005410060a7816 */ /* 0x020fe20000000005 */
[--C-:B------:R-:W-:Y:S01]  /*132a0*/  FFMA.FTZ R58, R58, UR4, -R139.reuse ;  /* 0x000000043a3a7c23 */ /* 0x100fe2000801088b */
[----:B------:R-:W-:Y:S01]  /*132b0*/  SHF.R.U32.HI R7, RZ, 0x8, R4 ;  /* 0x00000008ff077819 */ /* 0x000fe20000011604 */
[----:B------:R-:W-:Y:S01]  /*132c0*/  FFMA.FTZ R42, R42, UR4, -R139 ;  /* 0x000000042a2a7c23 */ /* 0x000fe2000801088b */
[----:B------:R-:W-:Y:S03]  /*132d0*/  SHF.R.U32.HI R5, RZ, 0x10, R19 ;  /* 0x00000010ff057819 */ /* 0x000fe60000011613 */
[----:B------:R-:W-:Y:S01]  /*132e0*/  MUFU.EX2 R251, R24 ;  /* 0x0000001800fb7308 */ /* 0x000fe20000000800 */
[----:B------:R-:W-:Y:S01]  /*132f0*/  LOP3.LUT R4, R174, 0xff, RZ, 0xc0, !PT ;  /* 0x000000ffae047812 */ /* 0x000fe200078ec0ff */
[----:B---3--:R-:W-:Y:S01]  /*13300*/  FMUL.FTZ R15, R0, R155 ;  /* 0x0000009b000f7220 */ /* 0x008fe20000410000 */
[----:B------:R-:W-:Y:S01]  /*13310*/  PRMT R192, R8, 0x5410, R192 ;  /* 0x0000541008c07816 */ /* 0x000fe200000000c0 */
[----:B------:R-:W-:Y:S01]  /*13320*/  FFMA.FTZ R67, R67, UR4, -R181 ;  /* 0x0000000443437c23 */ /* 0x000fe200080108b5 */
[----:B------:R-:W-:Y:S01]  /*13330*/  LOP3.LUT R8, R19, 0xff, RZ, 0xc0, !PT ;  /* 0x000000ff13087812 */ /* 0x000fe200078ec0ff */
[----:B------:R-:W-:Y:S01]  /*13340*/  FFMA.FTZ R63, R63, UR4, -R139 ;  /* 0x000000043f3f7c23 */ /* 0x000fe2000801088b */
[----:B------:R-:W-:Y:S03]  /*13350*/  SHF.R.U32.HI R19, RZ, 0x18, R19 ;  /* 0x00000018ff137819 */ /* 0x000fe60000011613 */
[----:B------:R-:W-:Y:S01]  /*13360*/  MUFU.EX2 R237, R12 ;  /* 0x0000000c00ed7308 */ /* 0x000fe20000000800 */
[----:B------:R-:W-:Y:S01]  /*13370*/  LOP3.LUT R5, R5, 0xff, RZ, 0xc0, !PT ;  /* 0x000000ff05057812 */ /* 0x000fe200078ec0ff */
[----:B------:R-:W-:Y:S01]  /*13380*/  FFMA.FTZ R83, R83, UR4, -R181 ;  /* 0x0000000453537c23 */ /* 0x000fe200080108b5 */
[----:B------:R-:W-:Y:S01]  /*13390*/  SHF.R.U32.HI R6, RZ, 0x8, R134 ;  /* 0x00000008ff067819 */ /* 0x000fe20000011686 */
[----:B------:R-:W-:Y:S01]  /*133a0*/  FFMA.FTZ R134, R26, UR4, -R139 ;  /* 0x000000041a867c23 */ /* 0x000fe2000801088b */
[----:B------:R-:W-:Y:S01]  /*133b0*/  PRMT R191, R4, 0x5410, R135 ;  /* 0x0000541004bf7816 */ /* 0x000fe20000000087 */
[----:B------:R-:W-:Y:S01]  /*133c0*/  FFMA.FTZ R135, R27, UR4, -R139 ;  /* 0x000000041b877c23 */ /* 0x000fe2000801088b */
[----:B------:R-:W-:Y:S03]  /*133d0*/  LOP3.LUT R4, R18, 0xffff, RZ, 0xc0, !PT ;  /* 0x0000ffff12047812 */ /* 0x000fe600078ec0ff */
[----:B------:R-:W-:Y:S01]  /*133e0*/  MUFU.EX2 R244, R13 ;  /* 0x0000000d00f47308 */ /* 0x000fe20000000800 */
[----:B------:R-:W-:Y:S01]  /*133f0*/  PRMT R17, R193, 0x5410, R17 ;  /* 0x00005410c1117816 */ /* 0x000fe20000000011 */
[----:B------:R-:W-:Y:S01]  /*13400*/  FMUL.FTZ R26, R0, R158 ;  /* 0x0000009e001a7220 */ /* 0x000fe20000410000 */
[----:B------:R-:W-:Y:S01]  /*13410*/  PRMT R176, R8, 0x5410, R7 ;  /* 0x0000541008b07816 */ /* 0x000fe20000000007 */
[----:B------:R-:W-:Y:S01]  /*13420*/  FMUL.FTZ R27, R0, R159 ;  /* 0x0000009f001b7220 */ /* 0x000fe20000410000 */
[----:B------:R-:W-:Y:S01]  /*13430*/  PRMT R19, R5, 0x5410, R19 ;  /* 0x0000541005137816 */ /* 0x000fe20000000013 */
[----:B------:R-:W-:Y:S01]  /*13440*/  FFMA.FTZ R70, R70, UR4, -R181 ;  /* 0x0000000446467c23 */ /* 0x000fe200080108b5 */
[----:B------:R-:W-:Y:S03]  /*13450*/  PRMT R193, R178, 0x5410, R6 ;  /* 0x00005410b2c17816 */ /* 0x000fe60000000006 */
[----:B------:R-:W2:Y:S01]  /*13460*/  MUFU.EX2 R2, R2 ;  /* 0x0000000200027308 */ /* 0x000ea20000000800 */
[----:B------:R-:W-:Y:S01]  /*13470*/  LOP3.LUT R8, R188, 0xff, RZ, 0xc0, !PT ;  /* 0x000000ffbc087812 */ /* 0x000fe200078ec0ff */
[----:B------:R-:W-:Y:S01]  /*13480*/  FFMA.FTZ R61, R61, UR4, -R180 ;  /* 0x000000043d3d7c23 */ /* 0x000fe200080108b4 */
[----:B-1----:R-:W-:Y:S01]  /*13490*/  SHF.R.U32.HI R9, RZ, 0x8, R177 ;  /* 0x00000008ff097819 */ /* 0x002fe200000116b1 */
[----:B------:R-:W-:Y:S01]  /*134a0*/  FFMA.FTZ R59, R59, UR4, -R139 ;  /* 0x000000043b3b7c23 */ /* 0x000fe2000801088b */
[----:B------:R-:W-:Y:S01]  /*134b0*/  SHF.R.U32.HI R6, RZ, 0x10, R18 ;  /* 0x00000010ff067819 */ /* 0x000fe20000011612 */
[----:B------:R-:W-:Y:S01]  /*134c0*/  FFMA.FTZ R56, R56, UR4, -R180 ;  /* 0x0000000438387c23 */ /* 0x000fe200080108b4 */
[----:B------:R-:W-:Y:S01]  /*134d0*/  LOP3.LUT R7, R18, 0xff, RZ, 0xc0, !PT ;  /* 0x000000ff12077812 */ /* 0x000fe200078ec0ff */
[----:B------:R-:W-:Y:S01]  /*134e0*/  FFMA.FTZ R68, R68, UR4, -R182 ;  /* 0x0000000444447c23 */ /* 0x000fe200080108b6 */
[----:B------:R-:W-:Y:S01]  /*134f0*/  SHF.R.U32.HI R5, RZ, 0x8, R4 ;  /* 0x00000008ff057819 */ /* 0x000fe20000011604 */
[--C-:B------:R-:W-:Y:S01]  /*13500*/  FFMA.FTZ R129, R129, UR4, -R182.reuse ;  /* 0x0000000481817c23 */ /* 0x100fe200080108b6 */
[----:B------:R-:W-:Y:S01]  /*13510*/  PRMT R195, R8, 0x5410, R189 ;  /* 0x0000541008c37816 */ /* 0x000fe200000000bd */
[----:B------:R-:W-:Y:S01]  /*13520*/  FFMA.FTZ R8, R34, UR4, -R181 ;  /* 0x0000000422087c23 */ /* 0x000fe200080108b5 */
[----:B------:R-:W-:Y:S01]  /*13530*/  LOP3.LUT R4, R6, 0xff, RZ, 0xc0, !PT ;  /* 0x000000ff06047812 */ /* 0x000fe200078ec0ff */
[--C-:B------:R-:W-:Y:S01]  /*13540*/  FFMA.FTZ R6, R32, UR4, -R182.reuse ;  /* 0x0000000420067c23 */ /* 0x100fe200080108b6 */
[----:B------:R-:W-:Y:S01]  /*13550*/  PRMT R196, R190, 0x5410, R9 ;  /* 0x00005410bec47816 */ /* 0x000fe20000000009 */
[----:B------:R1:W-:Y:S01]  /*13560*/  MUFU.EX2 R209, R8 ;  /* 0x0000000800d17308 */ /* 0x0003e20000000800 */
[----:B------:R-:W-:Y:S01]  /*13570*/  PRMT R189, R7, 0x5410, R5 ;  /* 0x0000541007bd7816 */ /* 0x000fe20000000005 */
[----:B------:R-:W-:Y:S01]  /*13580*/  FFMA.FTZ R7, R33, UR4, -R182 ;  /* 0x0000000421077c23 */ /* 0x000fe200080108b6 */
[----:B------:R-:W-:Y:S01]  /*13590*/  SHF.R.U32.HI R18, RZ, 0x18, R18 ;  /* 0x00000018ff127819 */ /* 0x000fe20000011612 */
[----:B------:R-:W-:Y:S01]  /*135a0*/  FFMA.FTZ R9, R35, UR4, -R181 ;  /* 0x0000000423097c23 */ /* 0x000fe200080108b5 */
[--C-:B------:R-:W-:Y:S01]  /*135b0*/  HSET2.LE.AND R5, R179, R225.reuse, PT ;  /* 0x000000e1b3057233 */ /* 0x100fe20003803000 */
[----:B------:R-:W3:Y:S01]  /*135c0*/  LDSM.16.MT88.4 R32, [R213+0x4000] ;  /* 0x00400000d520783b */ /* 0x000ee20000004200 */
[----:B------:R-:W-:Y:S03]  /*135d0*/  PRMT R190, R4, 0x5410, R18 ;  /* 0x0000541004be7816 */ /* 0x000fe60000000012 */
[----:B------:R-:W-:Y:S01]  /*135e0*/  MUFU.EX2 R248, R6 ;  /* 0x0000000600f87308 */ /* 0x000fe20000000800 */
[--C-:B------:R-:W-:Y:S01]  /*135f0*/  HSET2.LE.AND R4, R183, R225.reuse, PT ;  /* 0x000000e1b7047233 */ /* 0x100fe20003803000 */
[--C-:B------:R-:W-:Y:S01]  /*13600*/  FFMA.FTZ R11, R11, UR4, -R139.reuse ;  /* 0x000000040b0b7c23 */ /* 0x100fe2000801088b */
[----:B------:R-:W-:Y:S01]  /*13610*/  F2FP.BF16.F32.PACK_AB R174, R246, R238 ;  /* 0x000000eef6ae723e */ /* 0x000fe200000010ff */
[----:B------:R-:W-:Y:S01]  /*13620*/  FFMA.FTZ R14, R14, UR4, -R139 ;  /* 0x000000040e0e7c23 */ /* 0x000fe2000801088b */
[----:B------:R-:W-:Y:S01]  /*13630*/  F2FP.BF16.F32.PACK_AB R175, R249, R207 ;  /* 0x000000cff9af723e */ /* 0x000fe200000010ff */
[----:B------:R-:W-:Y:S01]  /*13640*/  FMUL.FTZ R18, R3, R150 ;  /* 0x0000009603127220 */ /* 0x000fe20000410000 */
[----:B------:R-:W-:Y:S03]  /*13650*/  LOP3.LUT R174, R4, R174, RZ, 0xc0, !PT ;  /* 0x000000ae04ae7212 */ /* 0x000fe600078ec0ff */
[----:B------:R4:W5:Y:S01]  /*13660*/  MUFU.EX2 R239, R11 ;  /* 0x0000000b00ef7308 */ /* 0x0009620000000800 */
[----:B------:R-:W-:Y:S01]  /*13670*/  LOP3.LUT R175, R5, R175, RZ, 0xc0, !PT ;  /* 0x000000af05af7212 */ /* 0x000fe200078ec0ff */
[C---:B--2---:R-:W-:Y:S01]  /*13680*/  FMUL.FTZ R24, R2.reuse, R156 ;  /* 0x0000009c02187220 */ /* 0x044fe20000410000 */
[--C-:B------:R-:W-:Y:S01]  /*13690*/  HSET2.LE.AND R172, R10, R225.reuse, PT ;  /* 0x000000e10aac7233 */ /* 0x100fe20003803000 */
[----:B-1----:R-:W-:Y:S01]  /*136a0*/  FMUL.FTZ R8, R2, R140 ;  /* 0x0000008c02087220 */ /* 0x002fe20000410000 */
[--C-:B------:R-:W-:Y:S01]  /*136b0*/  HSET2.LE.AND R173, R173, R225.reuse, PT ;  /* 0x000000e1adad7233 */ /* 0x100fe20003803000 */
[----:B------:R-:W-:Y:S01]  /*136c0*/  FMUL.FTZ R10, R0, R142 ;  /* 0x0000008e000a7220 */ /* 0x000fe20000410000 */
[----:B------:R-:W-:Y:S03]  /*136d0*/  F2FP.BF16.F32.PACK_AB R4, R211, R205 ;  /* 0x000000cdd304723e */ /* 0x000fe600000010ff */
[----:B------:R-:W1:Y:S01]  /*136e0*/  MUFU.EX2 R210, R14 ;  /* 0x0000000e00d27308 */ /* 0x000e620000000800 */
[----:B------:R-:W-:Y:S01]  /*136f0*/  F2FP.BF16.F32.PACK_AB R5, R241, R203 ;  /* 0x000000cbf105723e */ /* 0x000fe200000010ff */
[--C-:B------:R-:W-:Y:S01]  /*13700*/  FFMA.FTZ R131, R131, UR4, -R181.reuse ;  /* 0x0000000483837c23 */ /* 0x100fe200080108b5 */
[--C-:B------:R-:W-:Y:S01]  /*13710*/  HSET2.LE.AND R176, R176, R225.reuse, PT ;  /* 0x000000e1b0b07233 */ /* 0x100fe20003803000 */
[--C-:B------:R-:W-:Y:S01]  /*13720*/  FFMA.FTZ R20, R20, UR4, -R182.reuse ;  /* 0x0000000414147c23 */ /* 0x100fe200080108b6 */
[----:B------:R-:W-:Y:S01]  /*13730*/  LOP3.LUT R172, R172, R4, RZ, 0xc0, !PT ;  /* 0x00000004acac7212 */ /* 0x000fe200078ec0ff */
[----:B------:R-:W-:Y:S01]  /*13740*/  FFMA.FTZ R21, R21, UR4, -R182 ;  /* 0x0000000415157c23 */ /* 0x000fe200080108b6 */
[----:B------:R-:W-:Y:S03]  /*13750*/  LOP3.LUT R173, R173, R5, RZ, 0xc0, !PT ;  /* 0x00000005adad7212 */ /* 0x000fe600078ec0ff */
[----:B------:R2:W3:Y:S01]  /*13760*/  MUFU.EX2 R208, R7 ;  /* 0x0000000700d07308 */ /* 0x0004e20000000800 */
[--C-:B------:R-:W-:Y:S01]  /*13770*/  HSET2.LE.AND R178, R17, R225.reuse, PT ;  /* 0x000000e111b27233 */ /* 0x100fe20003803000 */
[----:B------:R-:W-:Y:S01]  /*13780*/  FMUL.FTZ R17, R132, R149 ;  /* 0x0000009584117220 */ /* 0x000fe20000410000 */
[--C-:B------:R-:W-:Y:S01]  /*13790*/  HSET2.LE.AND R179, R192, R225.reuse, PT ;  /* 0x000000e1c0b37233 */ /* 0x100fe20003803000 */
[----:B----4-:R-:W-:Y:S01]  /*137a0*/  FMUL.FTZ R11, R0, R143 ;  /* 0x0000008f000b7220 */ /* 0x010fe20000410000 */
[--C-:B------:R-:W-:Y:S01]  /*137b0*/  HSET2.LE.AND R177, R19, R225.reuse, PT ;  /* 0x000000e113b17233 */ /* 0x100fe20003803000 */
[----:B------:R-:W-:Y:S01]  /*137c0*/  FMUL.FTZ R19, R3, R151 ;  /* 0x0000009703137220 */ /* 0x000fe20000410000 */
[----:B------:R-:W-:Y:S03]  /*137d0*/  F2FP.BF16.F32.PACK_AB R6, R252, R206 ;  /* 0x000000cefc06723e */ /* 0x000fe600000010ff */
[----:B------:R4:W-:Y:S01]  /*137e0*/  MUFU.EX2 R192, R9 ;  /* 0x0000000900c07308 */ /* 0x0009e20000000800 */
[----:B-----5:R-:W-:Y:S01]  /*137f0*/  F2FP.BF16.F32.PACK_AB R4, R239, R247 ;  /* 0x000000f7ef04723e */ /* 0x020fe200000010ff */
[----:B------:R-:W-:Y:S01]  /*13800*/  FFMA.FTZ R23, R23, UR4, -R181 ;  /* 0x0000000417177c23 */ /* 0x000fe200080108b5 */
[----:B------:R-:W-:Y:S01]  /*13810*/  F2FP.BF16.F32.PACK_AB R5, R244, R237 ;  /* 0x000000edf405723e */ /* 0x000fe200000010ff */
[--C-:B------:R-:W-:Y:S01]  /*13820*/  FFMA.FTZ R25, R25, UR4, -R180.reuse ;  /* 0x0000000419197c23 */ /* 0x100fe200080108b4 */
[----:B------:R-:W-:Y:S01]  /*13830*/  LOP3.LUT R176, R176, R6, RZ, 0xc0, !PT ;  /* 0x00000006b0b07212 */ /* 0x000fe200078ec0ff */
[--C-:B------:R-:W-:Y:S01]  /*13840*/  FFMA.FTZ R28, R28, UR4, -R180.reuse ;  /* 0x000000041c1c7c23 */ /* 0x100fe200080108b4 */
[----:B------:R-:W-:Y:S03]  /*13850*/  LOP3.LUT R177, R177, R4, RZ, 0xc0, !PT ;  /* 0x00000004b1b17212 */ /* 0x000fe600078ec0ff */
[----:B------:R5:W-:Y:S01]  /*13860*/  MUFU.EX2 R243, R20 ;  /* 0x0000001400f37308 */ /* 0x000be20000000800 */
[----:B------:R-:W-:Y:S01]  /*13870*/  LOP3.LUT R178, R178, R5, RZ, 0xc0, !PT ;  /* 0x00000005b2b27212 */ /* 0x000fe200078ec0ff */
[----:B--2---:R-:W-:Y:S01]  /*13880*/  FMUL.FTZ R7, R3, R147 ;  /* 0x0000009303077220 */ /* 0x004fe20000410000 */
[----:B-1----:R-:W-:Y:S01]  /*13890*/  F2FP.BF16.F32.PACK_AB R6, R250, R210 ;  /* 0x000000d2fa06723e */ /* 0x002fe200000010ff */
[----:B------:R-:W-:Y:S01]  /*138a0*/  FFMA.FTZ R29, R29, UR4, -R180 ;  /* 0x000000041d1d7c23 */ /* 0x000fe200080108b4 */
[----:B------:R-:W-:Y:S01]  /*138b0*/  LOP3.LUT R4, R16, 0xffff, RZ, 0xc0, !PT ;  /* 0x0000ffff10047812 */ /* 0x000fe200078ec0ff */
[----:B------:R-:W-:Y:S01]  /*138c0*/  FFMA.FTZ R30, R30, UR4, -R139 ;  /* 0x000000041e1e7c23 */ /* 0x000fe2000801088b */
[----:B------:R-:W-:Y:S03]  /*138d0*/  SHF.R.U32.HI R5, RZ, 0x10, R16 ;  /* 0x00000010ff057819 */ /* 0x000fe60000011610 */
[----:B------:R-:W1:Y:S01]  /*138e0*/  MUFU.EX2 R245, R21 ;  /* 0x0000001500f57308 */ /* 0x000e620000000800 */
[----:B------:R-:W-:Y:S01]  /*138f0*/  LOP3.LUT R179, R179, R6, RZ, 0xc0, !PT ;  /* 0x00000006b3b37212 */ /* 0x000fe200078ec0ff */
[----:B------:R-:W-:Y:S01]  /*13900*/  FMUL.FTZ R6, R3, R146 ;  /* 0x0000009203067220 */ /* 0x000fe20000410000 */
[----:B------:R-:W-:Y:S01]  /*13910*/  SHF.R.U32.HI R13, RZ, 0x8, R4 ;  /* 0x00000008ff0d7819 */ /* 0x000fe20000011604 */
[C---:B------:R-:W-:Y:S01]  /*13920*/  FMUL.FTZ R4, R132.reuse, R144 ;  /* 0x0000009084047220 */ /* 0x040fe20000410000 */
[----:B------:R-:W-:Y:S01]  /*13930*/  LOP3.LUT R12, R5, 0xff, RZ, 0xc0, !PT ;  /* 0x000000ff050c7812 */ /* 0x000fe200078ec0ff */
[----:B------:R-:W-:Y:S01]  /*13940*/  FMUL.FTZ R5, R132, R145 ;  /* 0x0000009184057220 */ /* 0x000fe20000410000 */
[----:B------:R-:W-:Y:S03]  /*13950*/  LOP3.LUT R14, R16, 0xff, RZ, 0xc0, !PT ;  /* 0x000000ff100e7812 */ /* 0x000fe600078ec0ff */
[----:B------:R2:W2:Y:S01]  /*13960*/  MUFU.EX2 R242, R23 ;  /* 0x0000001700f27308 */ /* 0x0004a20000000800 */
[----:B------:R-:W-:Y:S01]  /*13970*/  SHF.R.U32.HI R16, RZ, 0x18, R16 ;  /* 0x00000018ff107819 */ /* 0x000fe20000011610 */
[----:B------:R-:W2:Y:S01]  /*13980*/  LDSM.16.MT88.4 R144, [R214+0x4000] ;  /* 0x00400000d690783b */ /* 0x000ea20000004200 */
[----:B------:R-:W-:Y:S01]  /*13990*/  PRMT R183, R14, 0x5410, R13 ;  /* 0x000054100eb77816 */ /* 0x000fe2000000000d */
[----:B----4-:R-:W-:Y:S01]  /*139a0*/  FMUL.FTZ R9, R2, R141 ;  /* 0x0000008d02097220 */ /* 0x010fe20000410000 */
[----:B------:R-:W-:Y:S01]  /*139b0*/  PRMT R188, R12, 0x5410, R16 ;  /* 0x000054100cbc7816 */ /* 0x000fe20000000010 */
[-C--:B---3--:R-:W-:Y:S01]  /*139c0*/  HMMA.16816.F32.BF16 R4, R172, R32.reuse, R4 ;  /* 0x00000020ac04723c */ /* 0x088fe20000041804 */
[----:B-----5:R-:W-:Y:S03]  /*139d0*/  IMAD.U32 R20, RZ, RZ, UR37 ;  /* 0x00000025ff147e24 */ /* 0x020fe6000f8e00ff */
[----:B------:R-:W-:Y:S01]  /*139e0*/  MUFU.EX2 R129, R129 ;  /* 0x0000008100817308 */ /* 0x000fe20000000800 */
[----:B------:R-:W-:Y:S01]  /*139f0*/  F2FP.BF16.F32.PACK_AB R142, R208, R248 ;  /* 0x000000f8d08e723e */ /* 0x000fe200000010ff */
[----:B------:R-:W-:Y:S01]  /*13a00*/  FMUL.FTZ R13, R2, R153 ;  /* 0x00000099020d7220 */ /* 0x000fe20000410000 */
[----:B-1----:R-:W-:Y:S01]  /*13a10*/  F2FP.BF16.F32.PACK_AB R140, R245, R243 ;  /* 0x000000f3f58c723e */ /* 0x002fe200000010ff */
[----:B------:R-:W-:Y:S01]  /*13a20*/  FMUL.FTZ R14, R0, R154 ;  /* 0x0000009a000e7220 */ /* 0x000fe20000410000 */
[C---:B------:R-:W-:Y:S05]  /*13a30*/  HMMA.16816.F32.BF16 R8, R176.reuse, R32, R8 ;  /* 0x00000020b008723c */ /* 0x040fea0000041808 */
[----:B------:R-:W-:Y:S01]  /*13a40*/  MUFU.EX2 R131, R131 ;  /* 0x0000008300837308 */ /* 0x000fe20000000800 */
[----:B------:R-:W-:Y:S01]  /*13a50*/  FMUL.FTZ R12, R2, R152 ;  /* 0x00000098020c7220 */ /* 0x000fe20000410000 */
[C---:B------:R-:W-:Y:S01]  /*13a60*/  FMUL.FTZ R16, R132.reuse, R148 ;  /* 0x0000009484107220 */ /* 0x040fe20000410000 */
[----:B------:R-:W-:Y:S03]  /*13a70*/  IMAD.MOV.U32 R154, RZ, RZ, R240 ;  /* 0x000000ffff9a7224 */ /* 0x000fe600078e00f0 */
[--C-:B------:R-:W-:Y:S01]  /*13a80*/  HSET2.LE.AND R33, R191, R225.reuse, PT ;  /* 0x000000e1bf217233 */ /* 0x100fe20003803000 */
[----:B------:R-:W-:Y:S03]  /*13a90*/  IMAD.MOV.U32 R141, RZ, RZ, R249 ;  /* 0x000000ffff8d7224 */ /* 0x000fe600078e00f9 */
[----:B------:R1:W-:Y:S01]  /*13aa0*/  MUFU.EX2 R240, R25 ;  /* 0x0000001900f07308 */ /* 0x0003e20000000800 */
[----:B------:R-:W3:Y:S01]  /*13ab0*/  LDSM.16.MT88.4 R148, [R213+0x4400] ;  /* 0x00440000d594783b */ /* 0x000ee20000004200 */
[--C-:B------:R-:W-:Y:S01]  /*13ac0*/  HSET2.LE.AND R32, R193, R225.reuse, PT ;  /* 0x000000e1c1207233 */ /* 0x100fe20003803000 */
[-C--:B------:R-:W-:Y:S03]  /*13ad0*/  HMMA.16816.F32.BF16 R12, R176, R34.reuse, R12 ;  /* 0x00000022b00c723c */ /* 0x080fe6000004180c */
[----:B------:R-:W-:Y:S01]  /*13ae0*/  FMUL.FTZ R21, R132, R161 ;  /* 0x000000a184157220 */ /* 0x000fe20000410000 */
[----:B------:R-:W-:Y:S03]  /*13af0*/  LOP3.LUT R142, R32, R142, RZ, 0xc0, !PT ;  /* 0x0000008e208e7212 */ /* 0x000fe600078ec0ff */
[----:B------:R4:W-:Y:S01]  /*13b00*/  MUFU.EX2 R249, R134 ;  /* 0x0000008600f97308 */ /* 0x0009e20000000800 */
[C---:B------:R-:W-:Y:S04]  /*13b10*/  HMMA.16816.F32.BF16 R16, R172.reuse, R34, R16 ;  /* 0x00000022ac10723c */ /* 0x040fe80000041810 */
[----:B------:R-:W-:Y:S02]  /*13b20*/  IMAD.MOV.U32 R191, RZ, RZ, R192 ;  /* 0x000000ffffbf7224 */ /* 0x000fe400078e00c0 */
[----:B--2---:R-:W-:Y:S01]  /*13b30*/  FMUL.FTZ R23, R3, R163 ;  /* 0x000000a303177220 */ /* 0x004fe20000410000 */
[----:B------:R-:W-:Y:S01]  /*13b40*/  LOP3.LUT R34, R227, UR31, R20, 0x96, !PT ;  /* 0x0000001fe3227c12 */ /* 0x000fe2000f8e9614 */
[----:B------:R-:W-:Y:S03]  /*13b50*/  FMUL.FTZ R20, R132, R160 ;  /* 0x000000a084147220 */ /* 0x000fe60000410000 */
[----:B------:R-:W-:Y:S01]  /*13b60*/  F2FP.BF16.F32.PACK_AB R143, R191, R209 ;  /* 0x000000d1bf8f723e */ /* 0x000fe200000010ff */
[----:B-1----:R-:W-:Y:S01]  /*13b70*/  FMUL.FTZ R25, R2, R157 ;  /* 0x0000009d02197220 */ /* 0x002fe20000410000 */
[----:B------:R-:W-:Y:S04]  /*13b80*/  IMAD.WIDE.U32 R192, R34, -0x326172a9, RZ ;  /* 0xcd9e8d5722c07825 */ /* 0x000fe800078e00ff */
[C---:B------:R-:W-:Y:S01]  /*13b90*/  FMUL.FTZ R32, R2.reuse, R164 ;  /* 0x000000a402207220 */ /* 0x040fe20000410000 */
[-C--:B------:R-:W-:Y:S03]  /*13ba0*/  HMMA.16816.F32.BF16 R20, R172, R144.reuse, R20 ;  /* 0x00000090ac14723c */ /* 0x080fe60000041814 */
[----:B------:R-:W-:Y:S01]  /*13bb0*/  LOP3.LUT R143, R33, R143, RZ, 0xc0, !PT ;  /* 0x0000008f218f7212 */ /* 0x000fe200078ec0ff */
[----:B------:R-:W-:Y:S01]  /*13bc0*/  FMUL.FTZ R33, R2, R165 ;  /* 0x000000a502217220 */ /* 0x000fe20000410000 */
[--C-:B----4-:R-:W-:Y:S01]  /*13bd0*/  HSET2.LE.AND R134, R189, R225.reuse, PT ;  /* 0x000000e1bd867233 */ /* 0x110fe20003803000 */
[C---:B------:R-:W-:Y:S01]  /*13be0*/  FMUL.FTZ R34, R0.reuse, R166 ;  /* 0x000000a600227220 */ /* 0x040fe20000410000 */
[----:B------:R-:W-:Y:S01]  /*13bf0*/  LOP3.LUT R152, R193, UR20, R234, 0x96, !PT ;  /* 0x00000014c1987c12 */ /* 0x000fe2000f8e96ea */
[----:B------:R-:W-:Y:S01]  /*13c00*/  FMUL.FTZ R35, R0, R167 ;  /* 0x000000a700237220 */ /* 0x000fe20000410000 */
[C---:B------:R-:W-:Y:S01]  /*13c10*/  HMMA.16816.F32.BF16 R24, R176.reuse, R144, R24 ;  /* 0x00000090b018723c */ /* 0x040fe20000041818 */
[----:B------:R1:W-:Y:S03]  /*13c20*/  MUFU.EX2 R166, R28 ;  /* 0x0000001c00a67308 */ /* 0x0003e60000000800 */
[----:B------:R-:W-:Y:S01]  /*13c30*/  LOP3.LUT R140, R134, R140, RZ, 0xc0, !PT ;  /* 0x0000008c868c7212 */ /* 0x000fe200078ec0ff */
[----:B------:R-:W-:Y:S01]  /*13c40*/  IMAD.MOV.U32 R189, RZ, RZ, R250 ;  /* 0x000000ffffbd7224 */ /* 0x000fe200078e00fa */
[-C--:B------:R-:W-:Y:S05]  /*13c50*/  HMMA.16816.F32.BF16 R32, R176, R146.reuse, R32 ;  /* 0x00000092b020723c */ /* 0x080fea0000041820 */
[----:B------:R2:W4:Y:S01]  /*13c60*/  MUFU.EX2 R250, R135 ;  /* 0x0000008700fa7308 */ /* 0x0005220000000800 */
[--C-:B------:R-:W-:Y:S01]  /*13c70*/  HSET2.LE.AND R145, R188, R225.reuse, PT ;  /* 0x000000e1bc917233 */ /* 0x100fe20003803000 */
[----:B------:R-:W-:Y:S01]  /*13c80*/  FFMA.FTZ R31, R31, UR4, -R139 ;  /* 0x000000041f1f7c23 */ /* 0x000fe2000801088b */
[--C-:B------:R-:W-:Y:S03]  /*13c90*/  HSET2.LE.AND R144, R183, R225.reuse, PT ;  /* 0x000000e1b7907233 */ /* 0x100fe60003803000 */
[----:B------:R-:W-:Y:S04]  /*13ca0*/  IMAD.MOV.U32 R177, RZ, RZ, R248 ;  /* 0x000000ffffb17224 */ /* 0x000fe800078e00f8 */
[----:B------:R5:W3:Y:S01]  /*13cb0*/  MUFU.EX2 R167, R29 ;  /* 0x0000001d00a77308 */ /* 0x000ae20000000800 */
[----:B------:R-:W-:Y:S02]  /*13cc0*/  IMAD.MOV.U32 R179, RZ, RZ, R154 ;  /* 0x000000ffffb37224 */ /* 0x000fe400078e009a */
[----:B------:R-:W-:Y:S01]  /*13cd0*/  FFMA.FTZ R49, R49, UR4, -R182 ;  /* 0x0000000431317c23 */ /* 0x000fe200080108b6 */
[----:B------:R-:W-:Y:S01]  /*13ce0*/  IMAD.MOV.U32 R178, RZ, RZ, R141 ;  /* 0x000000ffffb27224 */ /* 0x000fe200078e008d */
[--C-:B------:R-:W-:Y:S01]  /*13cf0*/  HSET2.LE.AND R141, R190, R225.reuse, PT ;  /* 0x000000e1be8d7233 */ /* 0x100fe20003803000 */
[----:B------:R-:W-:Y:S01]  /*13d00*/  IMAD.WIDE.U32 R152, R152, -0x2daee0ad, RZ ;  /* 0xd2511f5398987825 */ /* 0x000fe200078e00ff */
[----:B-1----:R-:W-:Y:S03]  /*13d10*/  F2FP.BF16.F32.PACK_AB R28, R242, R179 ;  /* 0x000000b3f21c723e */ /* 0x002fe600000010ff */
[----:B------:R1:W-:Y:S01]  /*13d20*/  MUFU.EX2 R248, R30 ;  /* 0x0000001e00f87308 */ /* 0x0003e20000000800 */
[----:B--2---:R-:W-:Y:S01]  /*13d30*/  LOP3.LUT R135, R185, UR18, R192, 0x96, !PT ;  /* 0x00000012b9877c12 */ /* 0x004fe2000f8e96c0 */
[----:B------:R-:W-:Y:S01]  /*13d40*/  IMAD.WIDE.U32 R162, R204, -0x2daee0ad, RZ ;  /* 0xd2511f53cca27825 */ /* 0x000fe200078e00ff */
[----:B------:R-:W-:Y:S02]  /*13d50*/  LOP3.LUT R160, R153, UR17, R230, 0x96, !PT ;  /* 0x0000001199a07c12 */ /* 0x000fe4000f8e96e6 */
[----:B------:R-:W-:Y:S01]  /*13d60*/  LOP3.LUT R141, R141, R28, RZ, 0xc0, !PT ;  /* 0x0000001c8d8d7212 */ /* 0x000fe200078ec0ff */
[----:B------:R-:W-:Y:S01]  /*13d70*/  IMAD.WIDE.U32 R134, R135, -0x2daee0ad, RZ ;  /* 0xd2511f5387867825 */ /* 0x000fe200078e00ff */
[----:B----4-:R-:W-:Y:S03]  /*13d80*/  F2FP.BF16.F32.PACK_AB R28, R250, R249 ;  /* 0x000000f9fa1c723e */ /* 0x010fe600000010ff */
[----:B------:R-:W2:Y:S01]  /*13d90*/  MUFU.EX2 R188, R31 ;  /* 0x0000001f00bc7308 */ /* 0x000ea20000000800 */
[----:B-----5:R-:W-:Y:S01]  /*13da0*/  F2FP.BF16.F32.PACK_AB R29, R240, R251 ;  /* 0x000000fbf01d723e */ /* 0x020fe200000010ff */
[----:B---3--:R-:W-:Y:S01]  /*13db0*/  IMAD.MOV.U32 R204, RZ, RZ, R167 ;  /* 0x000000ffffcc7224 */ /* 0x008fe200078e00a7 */
[----:B------:R-:W-:Y:S01]  /*13dc0*/  LOP3.LUT R145, R145, R28, RZ, 0xc0, !PT ;  /* 0x0000001c91917212 */ /* 0x000fe200078ec0ff */
[----:B------:R-:W-:Y:S01]  /*13dd0*/  FMUL.FTZ R28, R132, R168 ;  /* 0x000000a8841c7220 */ /* 0x000fe20000410000 */
[----:B------:R-:W-:Y:S01]  /*13de0*/  LOP3.LUT R144, R144, R29, RZ, 0xc0, !PT ;  /* 0x0000001d90907212 */ /* 0x000fe200078ec0ff */
[----:B------:R-:W-:Y:S01]  /*13df0*/  IMAD.WIDE.U32 R160, R160, -0x326172a9, RZ ;  /* 0xcd9e8d57a0a07825 */ /* 0x000fe200078e00ff */
[----:B------:R-:W-:Y:S03]  /*13e00*/  LOP3.LUT R156, R135, UR15, R152, 0x96, !PT ;  /* 0x0000000f879c7c12 */ /* 0x000fe6000f8e9698 */
[----:B------:R-:W-:Y:S01]  /*13e10*/  FMUL.FTZ R29, R132, R169 ;  /* 0x000000a9841d7220 */ /* 0x000fe20000410000 */
[----:B-1----:R-:W-:Y:S01]  /*13e20*/  FMUL.FTZ R30, R3, R170 ;  /* 0x000000aa031e7220 */ /* 0x002fe20000410000 */
[----:B------:R-:W-:Y:S01]  /*13e30*/  LOP3.LUT R158, R161, UR16, R184, 0x96, !PT ;  /* 0x00000010a19e7c12 */ /* 0x000fe2000f8e96b8 */
[----:B------:R-:W1:Y:S01]  /*13e40*/  LDSM.16.MT88.4 R152, [R214+0x4400] ;  /* 0x00440000d698783b */ /* 0x000e620000004200 */
[----:B------:R-:W-:Y:S04]  /*13e50*/  IMAD.WIDE.U32 R156, R156, -0x326172a9, RZ ;  /* 0xcd9e8d579c9c7825 */ /* 0x000fe800078e00ff */
[----:B------:R-:W-:Y:S01]  /*13e60*/  FFMA.FTZ R50, R50, UR4, -R181 ;  /* 0x0000000432327c23 */ /* 0x000fe200080108b5 */
[----:B------:R-:W-:Y:S01]  /*13e70*/  FFMA.FTZ R36, R36, UR4, -R182 ;  /* 0x0000000424247c23 */ /* 0x000fe200080108b6 */
[----:B--2---:R-:W-:Y:S01]  /*13e80*/  F2FP.BF16.F32.PACK_AB R135, R188, R248 ;  /* 0x000000f8bc87723e */ /* 0x004fe200000010ff */
[----:B------:R-:W-:Y:S01]  /*13e90*/  FMUL.FTZ R31, R3, R171 ;  /* 0x000000ab031f7220 */ /* 0x000fe20000410000 */
[----:B------:R-:W-:Y:S01]  /*13ea0*/  LOP3.LUT R164, R157, UR14, R160, 0x96, !PT ;  /* 0x0000000e9da47c12 */ /* 0x000fe2000f8e96a0 */
[----:B------:R-:W-:Y:S01]  /*13eb0*/  IMAD.WIDE.U32 R158, R158, -0x2daee0ad, RZ ;  /* 0xd2511f539e9e7825 */ /* 0x000fe200078e00ff */
[----:B------:R-:W-:Y:S03]  /*13ec0*/  LOP3.LUT R157, R163, UR5, R202, 0x96, !PT ;  /* 0x00000005a39d7c12 */ /* 0x000fe6000f8e96ca */
[----:B------:R-:W-:Y:S01]  /*13ed0*/  FFMA.FTZ R37, R37, UR4, -R182 ;  /* 0x0000000425257c23 */ /* 0x000fe200080108b6 */
[----:B------:R-:W-:Y:S01]  /*13ee0*/  IMAD.WIDE.U32 R164, R164, -0x2daee0ad, RZ ;  /* 0xd2511f53a4a47825 */ /* 0x000fe200078e00ff */
[----:B------:R-:W-:Y:S01]  /*13ef0*/  LOP3.LUT R161, R159, UR13, R134, 0x96, !PT ;  /* 0x0000000d9fa17c12 */ /* 0x000fe2000f8e9686 */
[----:B------:R-:W-:Y:S04]  /*13f00*/  HMMA.16816.F32.BF16 R28, R172, R146, R28 ;  /* 0x00000092ac1c723c */ /* 0x000fe8000004181c */
[----:B------:R-:W-:Y:S01]  /*13f10*/  F2FP.BF16.F32.PACK_AB R134, R167, R166 ;  /* 0x000000a6a786723e */ /* 0x000fe200000010ff */
[----:B------:R-:W-:Y:S01]  /*13f20*/  IMAD.WIDE.U32 R160, R161, -0x326172a9, RZ ;  /* 0xcd9e8d57a1a07825 */ /* 0x000fe200078e00ff */
[----:B------:R-:W-:Y:S01]  /*13f30*/  LOP3.LUT R165, R165, UR5, R158, 0x96, !PT ;  /* 0x00000005a5a57c12 */ /* 0x000fe2000f8e969e */
[-C--:B------:R-:W-:Y:S05]  /*13f40*/  HMMA.16816.F32.BF16 R4, R140, R148.reuse, R4 ;  /* 0x000000948c04723c */ /* 0x080fea0000041804 */
[--C-:B------:R-:W-:Y:S01]  /*13f50*/  HSET2.LE.AND R146, R196, R225.reuse, PT ;  /* 0x000000e1c4927233 */ /* 0x100fe20003803000 */
[----:B------:R-:W-:Y:S01]  /*13f60*/  IMAD.WIDE.U32 R158, R197, -0x326172a9, RZ ;  /* 0xcd9e8d57c59e7825 */ /* 0x000fe200078e00ff */
[--C-:B------:R-:W-:Y:S04]  /*13f70*/  HSET2.LE.AND R147, R195, R225.reuse, PT ;  /* 0x000000e1c3937233 */ /* 0x100fe80003803000 */
[----:B------:R-:W-:Y:S01]  /*13f80*/  LOP3.LUT R146, R146, R134, RZ, 0xc0, !PT ;  /* 0x0000008692927212 */ /* 0x000fe200078ec0ff */
[----:B------:R-:W-:Y:S01]  /*13f90*/  IMAD.MOV.U32 R197, RZ, RZ, R243 ;  /* 0x000000ffffc57224 */ /* 0x000fe200078e00f3 */
[----:B------:R-:W-:Y:S01]  /*13fa0*/  LOP3.LUT R147, R147, R135, RZ, 0xc0, !PT ;  /* 0x0000008793937212 */ /* 0x000fe200078ec0ff */
[----:B------:R-:W-:Y:S01]  /*13fb0*/  IMAD.WIDE.U32 R134, R201, -0x326172a9, RZ ;  /* 0xcd9e8d57c9867825 */ /* 0x000fe200078e00ff */
[----:B------:R-:W-:Y:S01]  /*13fc0*/  LOP3.LUT R168, R159, UR12, R198, 0x96, !PT ;  /* 0x0000000c9fa87c12 */ /* 0x000fe2000f8e96c6 */
[----:B------:R-:W-:Y:S01]  /*13fd0*/  MUFU.EX2 R243, R50 ;  /* 0x0000003200f37308 */ /* 0x000fe20000000800 */
[----:B------:R-:W-:Y:S01]  /*13fe0*/  LOP3.LUT R173, R161, UR12, R156, 0x96, !PT ;  /* 0x0000000ca1ad7c12 */ /* 0x000fe2000f8e969c */
[----:B------:R-:W-:Y:S01]  /*13ff0*/  IMAD.MOV.U32 R195, RZ, RZ, R242 ;  /* 0x000000ffffc37224 */ /* 0x000fe200078e00f2 */
[C---:B------:R-:W-:Y:S01]  /*14000*/  LOP3.LUT R169, R134.reuse, 0xffff, RZ, 0xc0, !PT ;  /* 0x0000ffff86a97812 */ /* 0x040fe200078ec0ff */
[C---:B------:R-:W-:Y:S04]  /*14010*/  HMMA.16816.F32.BF16 R8, R144.reuse, R148, R8 ;  /* 0x000000949008723c */ /* 0x040fe80000041808 */
[--C-:B------:R-:W-:Y:S02]  /*14020*/  SHF.R.U32.HI R171, RZ, 0x10, R134.reuse ;  /* 0x00000010ffab7819 */ /* 0x100fe40000011686 */
[----:B------:R-:W-:Y:S01]  /*14030*/  MUFU.EX2 R242, R37 ;  /* 0x0000002500f27308 */ /* 0x000fe20000000800 */
[----:B------:R-:W-:Y:S01]  /*14040*/  LOP3.LUT R174, R134, 0xff, RZ, 0xc0, !PT ;  /* 0x000000ff86ae7812 */ /* 0x000fe200078ec0ff */
[-C--:B------:R-:W-:Y:S03]  /*14050*/  HMMA.16816.F32.BF16 R12, R144, R150.reuse, R12 ;  /* 0x00000096900c723c */ /* 0x080fe6000004180c */
[----:B------:R-:W-:Y:S01]  /*14060*/  SHF.R.U32.HI R172, RZ, 0x18, R134 ;  /* 0x00000018ffac7819 */ /* 0x000fe20000011686 */
[----:B------:R-:W-:Y:S02]  /*14070*/  IMAD.WIDE.U32 R148, R199, -0x326172a9, RZ ;  /* 0xcd9e8d57c7947825 */ /* 0x000fe400078e00ff */
[C---:B------:R-:W-:Y:S05]  /*14080*/  HMMA.16816.F32.BF16 R16, R140.reuse, R150, R16 ;  /* 0x000000968c10723c */ /* 0x040fea0000041810 */
[----:B------:R-:W-:Y:S01]  /*14090*/  LOP3.LUT R163, R149, UR12, R200, 0x96, !PT ;  /* 0x0000000c95a37c12 */ /* 0x000fe2000f8e96c8 */
[-C--:B-1----:R-:W-:Y:S05]  /*140a0*/  HMMA.16816.F32.BF16 R20, R140, R152.reuse, R20 ;  /* 0x000000988c14723c */ /* 0x082fea0000041814 */
[----:B------:R-:W-:Y:S01]  /*140b0*/  LOP3.LUT R159, R135, UR22, R148, 0x96, !PT ;  /* 0x00000016879f7c12 */ /* 0x000fe2000f8e9694 */
[C---:B------:R-:W-:Y:S05]  /*140c0*/  HMMA.16816.F32.BF16 R24, R144.reuse, R152, R24 ;  /* 0x000000989018723c */ /* 0x040fea0000041818 */
[----:B------:R-:W-:Y:S01]  /*140d0*/  IMAD.WIDE.U32 R148, R157, -0x326172a9, RZ ;  /* 0xcd9e8d579d947825 */ /* 0x000fe200078e00ff */
[-C--:B------:R-:W-:Y:S05]  /*140e0*/  HMMA.16816.F32.BF16 R32, R144, R154.reuse, R32 ;  /* 0x0000009a9020723c */ /* 0x080fea0000041820 */
[----:B------:R-:W-:Y:S01]  /*140f0*/  LOP3.LUT R158, R149, UR22, R158, 0x96, !PT ;  /* 0x00000016959e7c12 */ /* 0x000fe2000f8e969e */
[----:B------:R-:W-:Y:S01]  /*14100*/  IMAD.WIDE.U32 R134, R165, -0x326172a9, RZ ;  /* 0xcd9e8d57a5867825 */ /* 0x000fe200078e00ff */
[C---:B------:R-:W-:Y:S01]  /*14110*/  LOP3.LUT R161, R148.reuse, 0xffff, RZ, 0xc0, !PT ;  /* 0x0000ffff94a17812 */ /* 0x040fe200078ec0ff */
[----:B------:R-:W-:Y:S04]  /*14120*/  HMMA.16816.F32.BF16 R28, R140, R154, R28 ;  /* 0x0000009a8c1c723c */ /* 0x000fe8000004181c */
[----:B------:R-:W-:Y:S01]  /*14130*/  LOP3.LUT R167, R148, 0xff, RZ, 0xc0, !PT ;  /* 0x000000ff94a77812 */ /* 0x000fe200078ec0ff */
[----:B------:R-:W-:Y:S01]  /*14140*/  IMAD.WIDE.U32 R150, R163, -0x2daee0ad, RZ ;  /* 0xd2511f53a3967825 */ /* 0x000fe200078e00ff */
[----:B------:R-:W-:Y:S02]  /*14150*/  LOP3.LUT R156, R135, UR22, R160, 0x96, !PT ;  /* 0x00000016879c7c12 */ /* 0x000fe4000f8e96a0 */
[----:B------:R-:W-:Y:S03]  /*14160*/  SHF.R.U32.HI R170, RZ, 0x18, R148 ;  /* 0x00000018ffaa7819 */ /* 0x000fe60000011694 */
[----:B------:R-:W-:Y:S01]  /*14170*/  IMAD.MOV.U32 R200, RZ, RZ, R177 ;  /* 0x000000ffffc87224 */ /* 0x000fe200078e00b1 */
[----:B------:R-:W-:Y:S01]  /*14180*/  LOP3.LUT R157, R151, UR21, R194, 0x96, !PT ;  /* 0x00000015979d7c12 */ /* 0x000fe2000f8e96c2 */
[----:B------:R-:W-:Y:S01]  /*14190*/  IMAD.MOV.U32 R202, RZ, RZ, R166 ;  /* 0x000000ffffca7224 */ /* 0x000fe200078e00a6 */
[----:B------:R-:W-:Y:S01]  /*141a0*/  LOP3.LUT R177, R150, 0xffff, RZ, 0xc0, !PT ;  /* 0x0000ffff96b17812 */ /* 0x000fe200078ec0ff */
[----:B------:R-:W-:Y:S01]  /*141b0*/  IMAD.MOV.U32 R196, RZ, RZ, R179 ;  /* 0x000000ffffc47224 */ /* 0x000fe200078e00b3 */
[----:B------:R-:W-:Y:S01]  /*141c0*/  SHF.R.U32.HI R166, RZ, 0x10, R148 ;  /* 0x00000010ffa67819 */ /* 0x000fe20000011694 */
[----:B------:R-:W-:Y:S01]  /*141d0*/  IMAD.WIDE.U32 R148, R168, -0x2daee0ad, RZ ;  /* 0xd2511f53a8947825 */ /* 0x000fe200078e00ff */
[C---:B------:R-:W-:Y:S02]  /*141e0*/  LOP3.LUT R151, R134.reuse, 0xffff, RZ, 0xc0, !PT ;  /* 0x0000ffff86977812 */ /* 0x040fe400078ec0ff */
[----:B------:R-:W-:Y:S01]  /*141f0*/  SHF.R.U32.HI R152, RZ, 0x10, R134 ;  /* 0x00000010ff987819 */ /* 0x000fe20000011686 */
[----:B------:R-:W-:Y:S01]  /*14200*/  IMAD.MOV.U32 R190, RZ, RZ, R178 ;  /* 0x000000ffffbe7224 */ /* 0x000fe200078e00b2 */
[----:B------:R-:W-:Y:S01]  /*14210*/  LOP3.LUT R160, R134, 0xff, RZ, 0xc0, !PT ;  /* 0x000000ff86a07812 */ /* 0x000fe200078ec0ff */
[----:B------:R-:W-:Y:S01]  /*14220*/  IMAD.MOV.U32 R201, RZ, RZ, R246 ;  /* 0x000000ffffc97224 */ /* 0x000fe200078e00f6 */
[----:B------:R-:W-:Y:S01]  /*14230*/  SHF.R.U32.HI R153, RZ, 0x18, R134 ;  /* 0x00000018ff997819 */ /* 0x000fe20000011686 */
[----:B------:R-:W-:Y:S01]  /*14240*/  MUFU.EX2 R246, R49 ;  /* 0x0000003100f67308 */ /* 0x000fe20000000800 */
[----:B------:R-:W-:Y:S01]  /*14250*/  IMAD.WIDE.U32 R134, R173, -0x2daee0ad, RZ ;  /* 0xd2511f53ad867825 */ /* 0x000fe200078e00ff */
[----:B------:R-:W-:Y:S02]  /*14260*/  LOP3.LUT R179, R150, 0xff, RZ, 0xc0, !PT ;  /* 0x000000ff96b37812 */ /* 0x000fe400078ec0ff */
[----:B------:R-:W-:Y:S01]  /*14270*/  SHF.R.U32.HI R178, RZ, 0x10, R150 ;  /* 0x00000010ffb27819 */ /* 0x000fe20000011696 */
[----:B------:R-:W-:Y:S01]  /*14280*/  IMAD.MOV.U32 R199, RZ, RZ, R244 ;  /* 0x000000ffffc77224 */ /* 0x000fe200078e00f4 */
[----:B------:R-:W-:Y:S01]  /*14290*/  SHF.R.U32.HI R183, RZ, 0x18, R150 ;  /* 0x00000018ffb77819 */ /* 0x000fe20000011696 */
[----:B------:R-:W-:Y:S01]  /*142a0*/  IMAD.MOV.U32 R198, RZ, RZ, R237 ;  /* 0x000000ffffc67224 */ /* 0x000fe200078e00ed */
[----:B------:R-:W-:Y:S02]  /*142b0*/  LOP3.LUT R150, R149, UR21, R162, 0x96, !PT ;  /* 0x0000001595967c12 */ /* 0x000fe4000f8e96a2 */
[----:B------:R-:W-:Y:S01]  /*142c0*/  MUFU.EX2 R237, R38 ;  /* 0x0000002600ed7308 */ /* 0x000fe20000000800 */
[----:B------:R-:W-:Y:S01]  /*142d0*/  LOP3.LUT R144, R135, UR21, R164, 0x96, !PT ;  /* 0x0000001587907c12 */ /* 0x000fe2000f8e96a4 */
[----:B------:R-:W-:Y:S01]  /*142e0*/  IMAD.MOV.U32 R194, RZ, RZ, R238 ;  /* 0x000000ffffc27224 */ /* 0x000fe200078e00ee */
[C---:B------:R-:W-:Y:S01]  /*142f0*/  LOP3.LUT R162, R134.reuse, 0xffff, RZ, 0xc0, !PT ;  /* 0x0000ffff86a27812 */ /* 0x040fe200078ec0ff */
[----:B------:R-:W-:Y:S01]  /*14300*/  IMAD.MOV.U32 R154, RZ, RZ, R209 ;  /* 0x000000ffff9a7224 */ /* 0x000fe200078e00d1 */
[--C-:B------:R-:W-:Y:S01]  /*14310*/  SHF.R.U32.HI R163, RZ, 0x10, R134.reuse ;  /* 0x00000010ffa37819 */ /* 0x100fe20000011686 */
[----:B------:R-:W-:Y:S01]  /*14320*/  FFMA.FTZ R47, R47, UR4, -R139 ;  /* 0x000000042f2f7c23 */ /* 0x000fe2000801088b */
[----:B------:R-:W-:Y:S03]  /*14330*/  SHF.R.U32.HI R164, RZ, 0x18, R134 ;  /* 0x00000018ffa47819 */ /* 0x000fe60000011686 */
[----:B------:R-:W-:Y:S01]  /*14340*/  MUFU.EX2 R238, R44 ;  /* 0x0000002c00ee7308 */ /* 0x000fe20000000800 */
[----:B------:R-:W-:Y:S01]  /*14350*/  LOP3.LUT R165, R134, 0xff, RZ, 0xc0, !PT ;  /* 0x000000ff86a57812 */ /* 0x000fe200078ec0ff */
[----:B------:R-:W-:Y:S01]  /*14360*/  FFMA.FTZ R41, R41, UR4, -R180 ;  /* 0x0000000429297c23 */ /* 0x000fe200080108b4 */
[----:B------:R-:W-:Y:S01]  /*14370*/  LOP3.LUT R135, R193, UR20, R232, 0x96, !PT ;  /* 0x00000014c1877c12 */ /* 0x000fe2000f8e96e8 */
[----:B------:R-:W-:Y:S01]  /*14380*/  IMAD.MOV.U32 R193, RZ, RZ, R239 ;  /* 0x000000ffffc17224 */ /* 0x000fe200078e00ef */
[----:B------:R-:W-:Y:S01]  /*14390*/  LOP3.LUT R134, R187, UR18, R192, 0x96, !PT ;  /* 0x00000012bb867c12 */ /* 0x000fe2000f8e96c0 */
[----:B------:R-:W-:Y:S01]  /*143a0*/  IMAD.MOV.U32 R192, RZ, RZ, R204 ;  /* 0x000000ffffc07224 */ /* 0x000fe200078e00cc */
[C---:B------:R-:W-:Y:S03]  /*143b0*/  LOP3.LUT R168, R148.reuse, 0xffff, RZ, 0xc0, !PT ;  /* 0x0000ffff94a87812 */ /* 0x040fe600078ec0ff */
[----:B------:R-:W-:Y:S01]  /*143c0*/  MUFU.EX2 R239, R39 ;  /* 0x0000002700ef7308 */ /* 0x000fe20000000800 */
[----:B------:R-:W-:Y:S01]  /*143d0*/  LOP3.LUT R175, R148, 0xff, RZ, 0xc0, !PT ;  /* 0x000000ff94af7812 */ /* 0x000fe200078ec0ff */
[----:B------:R-:W-:Y:S01]  /*143e0*/  IMAD.MOV.U32 R204, RZ, RZ, R241 ;  /* 0x000000ffffcc7224 */ /* 0x000fe200078e00f1 */
[----:B------:R-:W-:Y:S01]  /*143f0*/  SHF.R.U32.HI R173, RZ, 0x10, R148 ;  /* 0x00000010ffad7819 */ /* 0x000fe20000011694 */
[----:B------:R-:W-:Y:S01]  /*14400*/  FFMA.FTZ R53, R53, UR4, -R182 ;  /* 0x0000000435357c23 */ /* 0x000fe200080108b6 */
[----:B------:R-:W-:Y:S01]  /*14410*/  SHF.R.U32.HI R176, RZ, 0x18, R148 ;  /* 0x00000018ffb07819 */ /* 0x000fe20000011694 */
[----:B------:R-:W-:Y:S01]  /*14420*/  IMAD.WIDE.U32 R148, R135, -0x2daee0ad, RZ ;  /* 0xd2511f5387947825 */ /* 0x000fe200078e00ff */
[----:B------:R-:W-:Y:S03]  /*14430*/  SHF.R.U32.HI R146, RZ, 0x8, R169 ;  /* 0x00000008ff927819 */ /* 0x000fe600000116a9 */
[----:B------:R-:W-:Y:S01]  /*14440*/  MUFU.EX2 R241, R36 ;  /* 0x0000002400f17308 */ /* 0x000fe20000000800 */
[----:B------:R-:W-:Y:S01]  /*14450*/  LOP3.LUT R145, R171, 0xff, RZ, 0xc0, !PT ;  /* 0x000000ffab917812 */ /* 0x000fe200078ec0ff */
[----:B------:R-:W-:Y:S01]  /*14460*/  IMAD.WIDE.U32 R134, R134, -0x2daee0ad, RZ ;  /* 0xd2511f5386867825 */ /* 0x000fe200078e00ff */
[----:B------:R-:W-:Y:S02]  /*14470*/  PRMT R174, R174, 0x5410, R146 ;  /* 0x00005410aeae7816 */ /* 0x000fe40000000092 */
[----:B------:R-:W-:Y:S01]  /*14480*/  LOP3.LUT R146, R149, UR17, R228, 0x96, !PT ;  /* 0x0000001195927c12 */ /* 0x000fe2000f8e96e4 */
[----:B------:R-:W-:Y:S01]  /*14490*/  IMAD.MOV.U32 R171, RZ, RZ, R240 ;  /* 0x000000ffffab7224 */ /* 0x000fe200078e00f0 */
[----:B------:R-:W-:Y:S03]  /*144a0*/  LOP3.LUT R147, R135, UR15, R148, 0x96, !PT ;  /* 0x0000000f87937c12 */ /* 0x000fe6000f8e9694 */
[----:B------:R-:W-:Y:S01]  /*144b0*/  MUFU.EX2 R240, R45 ;  /* 0x0000002d00f07308 */ /* 0x000fe20000000800 */
[----:B------:R-:W-:Y:S01]  /*144c0*/  LOP3.LUT R135, R166, 0xff, RZ, 0xc0, !PT ;  /* 0x000000ffa6877812 */ /* 0x000fe200078ec0ff */
[----:B------:R-:W-:Y:S01]  /*144d0*/  IMAD.MOV.U32 R166, RZ, RZ, R202 ;  /* 0x000000ffffa67224 */ /* 0x000fe200078e00ca */
[----:B------:R-:W-:Y:S01]  /*144e0*/  PRMT R172, R145, 0x5410, R172 ;  /* 0x0000541091ac7816 */ /* 0x000fe200000000ac */
[----:B------:R-:W-:Y:S01]  /*144f0*/  IMAD.MOV.U32 R202, RZ, RZ, R190 ;  /* 0x000000ffffca7224 */ /* 0x000fe200078e00be */
[----:B------:R-:W-:Y:S01]  /*14500*/  SHF.R.U32.HI R145, RZ, 0x8, R161 ;  /* 0x00000008ff917819 */ /* 0x000fe200000116a1 */
[----:B------:R-:W-:Y:S01]  /*14510*/  IMAD.MOV.U32 R190, RZ, RZ, R245 ;  /* 0x000000ffffbe7224 */ /* 0x000fe200078e00f5 */
[----:B------:R-:W-:Y:S03]  /*14520*/  PRMT R170, R135, 0x5410, R170 ;  /* 0x0000541087aa7816 */ /* 0x000fe600000000aa */
[----:B------:R1:W2:Y:S01]  /*14530*/  MUFU.EX2 R245, R48 ;  /* 0x0000003000f57308 */ /* 0x0002a20000000800 */
[----:B------:R-:W-:Y:S01]  /*14540*/  IMAD.WIDE.U32 R148, R146, -0x326172a9, RZ ;  /* 0xcd9e8d5792947825 */ /* 0x000fe200078e00ff */
[----:B------:R-:W-:Y:S03]  /*14550*/  PRMT R167, R167, 0x5410, R145 ;  /* 0x00005410a7a77816 */ /* 0x000fe60000000091 */
[--C-:B------:R-:W-:Y:S01]  /*14560*/  FFMA.FTZ R54, R54, UR4, -R181.reuse ;  /* 0x0000000436367c23 */ /* 0x100fe200080108b5 */
[----:B------:R-:W-:Y:S02]  /*14570*/  IMAD.MOV.U32 R146, RZ, RZ, R196 ;  /* 0x000000ffff927224 */ /* 0x000fe400078e00c4 */
[----:B------:R-:W-:Y:S01]  /*14580*/  FFMA.FTZ R55, R55, UR4, -R181 ;  /* 0x0000000437377c23 */ /* 0x000fe200080108b5 */
[----:B------:R-:W-:Y:S01]  /*14590*/  IMAD.MOV.U32 R196, RZ, RZ, R211 ;  /* 0x000000ffffc47224 */ /* 0x000fe200078e00d3 */
[----:B------:R-:W-:Y:S01]  /*145a0*/  MUFU.EX2 R209, R65 ;  /* 0x0000004100d17308 */ /* 0x000fe20000000800 */
[----:B------:R-:W-:Y:S02]  /*145b0*/  IMAD.MOV.U32 R155, RZ, RZ, R166 ;  /* 0x000000ffff9b7224 */ /* 0x000fe400078e00a6 */
[----:B------:R-:W-:Y:S01]  /*145c0*/  FFMA.FTZ R57, R57, UR4, -R180 ;  /* 0x0000000439397c23 */ /* 0x000fe200080108b4 */
[----:B------:R-:W-:Y:S02]  /*145d0*/  IMAD.MOV.U32 R166, RZ, RZ, R200 ;  /* 0x000000ffffa67224 */ /* 0x000fe400078e00c8 */
[----:B------:R-:W-:Y:S01]  /*145e0*/  FFMA.FTZ R62, R62, UR4, -R139 ;  /* 0x000000043e3e7c23 */ /* 0x000fe2000801088b */
[----:B------:R-:W-:Y:S02]  /*145f0*/  IMAD.MOV.U32 R143, RZ, RZ, R208 ;  /* 0x000000ffff8f7224 */ /* 0x000fe400078e00d0 */
[----:B------:R-:W-:Y:S01]  /*14600*/  FFMA.FTZ R80, R80, UR4, -R182 ;  /* 0x0000000450507c23 */ /* 0x000fe200080108b6 */
[----:B------:R-:W-:Y:S01]  /*14610*/  IMAD.MOV.U32 R142, RZ, RZ, R154 ;  /* 0x000000ffff8e7224 */ /* 0x000fe200078e009a */
[----:B------:R3:W-:Y:S01]  /*14620*/  MUFU.EX2 R211, R47 ;  /* 0x0000002f00d37308 */ /* 0x0007e20000000800 */
[----:B-1----:R-:W-:Y:S01]  /*14630*/  LOP3.LUT R48, R149, UR16, R186, 0x96, !PT ;  /* 0x0000001095307c12 */ /* 0x002fe2000f8e96ba */
[--C-:B------:R-:W-:Y:S01]  /*14640*/  FFMA.FTZ R76, R76, UR4, -R180.reuse ;  /* 0x000000044c4c7c23 */ /* 0x100fe200080108b4 */
[----:B------:R-:W-:Y:S01]  /*14650*/  FFMA.FTZ R71, R71, UR4, -R181 ;  /* 0x0000000447477c23 */ /* 0x000fe200080108b5 */
[--C-:B------:R-:W-:Y:S01]  /*14660*/  FFMA.FTZ R73, R73, UR4, -R180.reuse ;  /* 0x0000000449497c23 */ /* 0x100fe200080108b4 */
[--C-:B------:R-:W-:Y:S01]  /*14670*/  FFMA.FTZ R74, R74, UR4, -R139.reuse ;  /* 0x000000044a4a7c23 */ /* 0x100fe2000801088b */
[----:B------:R-:W-:Y:S04]  /*14680*/  IMAD.WIDE.U32 R48, R48, -0x2daee0ad, RZ ;  /* 0xd2511f5330307825 */ /* 0x000fe800078e00ff */
[--C-:B------:R-:W-:Y:S01]  /*14690*/  FFMA.FTZ R78, R78, UR4, -R139.reuse ;  /* 0x000000044e4e7c23 */ /* 0x100fe2000801088b */
[----:B------:R-:W-:Y:S01]  /*146a0*/  MUFU.EX2 R200, R43 ;  /* 0x0000002b00c87308 */ /* 0x000fe20000000800 */
[----:B------:R-:W-:Y:S01]  /*146b0*/  FFMA.FTZ R79, R79, UR4, -R139 ;  /* 0x000000044f4f7c23 */ /* 0x000fe2000801088b */
[----:B------:R-:W-:Y:S01]  /*146c0*/  FFMA.FTZ R77, R77, UR4, -R180 ;  /* 0x000000044d4d7c23 */ /* 0x000fe200080108b4 */
[----:B------:R-:W-:Y:S01]  /*146d0*/  LOP3.LUT R145, R49, UR13, R134, 0x96, !PT ;  /* 0x0000000d31917c12 */ /* 0x000fe2000f8e9686 */
[----:B------:R-:W-:Y:S01]  /*146e0*/  FFMA.FTZ R49, R51, UR4, -R181 ;  /* 0x0000000433317c23 */ /* 0x000fe200080108b5 */
[----:B------:R-:W-:Y:S04]  /*146f0*/  IMAD.WIDE.U32 R50, R147, -0x326172a9, RZ ;  /* 0xcd9e8d5793327825 */ /* 0x000fe800078e00ff */
[----:B------:R-:W-:Y:S01]  /*14700*/  FFMA.FTZ R75, R75, UR4, -R139 ;  /* 0x000000044b4b7c23 */ /* 0x000fe2000801088b */
[----:B------:R1:W4:Y:S01]  /*14710*/  MUFU.EX2 R244, R49 ;  /* 0x0000003100f47308 */ /* 0x0003220000000800 */
[----:B---3--:R-:W-:Y:S01]  /*14720*/  LOP3.LUT R47, R158, 0xff, RZ, 0xc0, !PT ;  /* 0x000000ff9e2f7812 */ /* 0x008fe200078ec0ff */
[----:B------:R-:W-:Y:S01]  /*14730*/  IMAD.MOV.U32 R147, RZ, RZ, R202 ;  /* 0x000000ffff937224 */ /* 0x000fe200078e00ca */
[----:B------:R-:W-:Y:S01]  /*14740*/  LOP3.LUT R134, R51, UR14, R148, 0x96, !PT ;  /* 0x0000000e33867c12 */ /* 0x000fe2000f8e9694 */
[----:B------:R-:W-:Y:S02]  /*14750*/  IMAD.MOV.U32 R148, RZ, RZ, R201 ;  /* 0x000000ffff947224 */ /* 0x000fe400078e00c9 */
[--C-:B------:R-:W-:Y:S01]  /*14760*/  FFMA.FTZ R128, R128, UR4, -R182.reuse ;  /* 0x0000000480807c23 */ /* 0x100fe200080108b6 */
[----:B------:R-:W-:Y:S01]  /*14770*/  FFMA.FTZ R116, R116, UR4, -R182 ;  /* 0x0000000474747c23 */ /* 0x000fe200080108b6 */
[----:B------:R-:W-:Y:S01]  /*14780*/  FFMA.FTZ R130, R130, UR4, -R181 ;  /* 0x0000000482827c23 */ /* 0x000fe200080108b5 */
[----:B------:R-:W-:Y:S01]  /*14790*/  IMAD.WIDE.U32 R134, R134, -0x2daee0ad, RZ ;  /* 0xd2511f5386867825 */ /* 0x000fe200078e00ff */
[----:B------:R-:W-:Y:S03]  /*147a0*/  MUFU.EX2 R201, R41 ;  /* 0x0000002900c97308 */ /* 0x000fe60000000800 */
[--C-:B------:R-:W-:Y:S01]  /*147b0*/  FFMA.FTZ R94, R94, UR4, -R139.reuse ;  /* 0x000000045e5e7c23 */ /* 0x100fe2000801088b */
[--C-:B------:R-:W-:Y:S01]  /*147c0*/  FFMA.FTZ R95, R95, UR4, -R139.reuse ;  /* 0x000000045f5f7c23 */ /* 0x100fe2000801088b */
[----:B------:R-:W-:Y:S01]  /*147d0*/  LOP3.LUT R36, R135, UR5, R48, 0x96, !PT ;  /* 0x0000000587247c12 */ /* 0x000fe2000f8e9630 */
[--C-:B------:R-:W-:Y:S01]  /*147e0*/  FFMA.FTZ R90, R90, UR4, -R139.reuse ;  /* 0x000000045a5a7c23 */ /* 0x100fe2000801088b */
[--C-:B------:R-:W-:Y:S01]  /*147f0*/  FFMA.FTZ R91, R91, UR4, -R139.reuse ;  /* 0x000000045b5b7c23 */ /* 0x100fe2000801088b */
[--C-:B------:R-:W-:Y:S01]  /*14800*/  FFMA.FTZ R106, R106, UR4, -R139.reuse ;  /* 0x000000046a6a7c23 */ /* 0x100fe2000801088b */
[----:B-1----:R-:W-:Y:S01]  /*14810*/  IMAD.WIDE.U32 R48, R145, -0x326172a9, RZ ;  /* 0xcd9e8d5791307825 */ /* 0x002fe200078e00ff */
[----:B------:R-:W-:Y:S03]  /*14820*/  MUFU.EX2 R208, R64 ;  /* 0x0000004000d07308 */ /* 0x000fe60000000800 */
[--C-:B------:R-:W-:Y:S01]  /*14830*/  FFMA.FTZ R107, R107, UR4, -R139.reuse ;  /* 0x000000046b6b7c23 */ /* 0x100fe2000801088b */
[----:B------:R-:W-:Y:S01]  /*14840*/  IMAD.WIDE.U32 R36, R36, -0x326172a9, RZ ;  /* 0xcd9e8d5724247825 */ /* 0x000fe200078e00ff */
[----:B------:R-:W-:Y:S02]  /*14850*/  LOP3.LUT R51, R49, UR12, R50, 0x96, !PT ;  /* 0x0000000c31337c12 */ /* 0x000fe4000f8e9632 */
[----:B------:R-:W-:Y:S01]  /*14860*/  LOP3.LUT R50, R152, 0xff, RZ, 0xc0, !PT ;  /* 0x000000ff98327812 */ /* 0x000fe200078ec0ff */
[----:B------:R-:W-:Y:S01]  /*14870*/  IMAD.MOV.U32 R152, RZ, RZ, R210 ;  /* 0x000000ffff987224 */ /* 0x000fe200078e00d2 */
[----:B------:R-:W-:Y:S01]  /*14880*/  SHF.R.U32.HI R39, RZ, 0x10, R36 ;  /* 0x00000010ff277819 */ /* 0x000fe20000011624 */
[----:B------:R1:W3:Y:S01]  /*14890*/  MUFU.EX2 R210, R46 ;  /* 0x0000002e00d27308 */ /* 0x0002e20000000800 */
[----:B------:R-:W-:Y:S01]  /*148a0*/  LOP3.LUT R38, R37, UR22, R48, 0x96, !PT ;  /* 0x0000001625267c12 */ /* 0x000fe2000f8e9630 */
[--C-:B------:R-:W-:Y:S01]  /*148b0*/  FFMA.FTZ R110, R110, UR4, -R139.reuse ;  /* 0x000000046e6e7c23 */ /* 0x100fe2000801088b */
[----:B------:R-:W-:Y:S01]  /*148c0*/  LOP3.LUT R37, R36, 0xffff, RZ, 0xc0, !PT ;  /* 0x0000ffff24257812 */ /* 0x000fe200078ec0ff */
[--C-:B------:R-:W-:Y:S01]  /*148d0*/  FFMA.FTZ R111, R111, UR4, -R139.reuse ;  /* 0x000000046f6f7c23 */ /* 0x100fe2000801088b */
[----:B------:R-:W-:Y:S01]  /*148e0*/  SHF.R.U32.HI R44, RZ, 0x18, R36 ;  /* 0x00000018ff2c7819 */ /* 0x000fe20000011624 */
[--C-:B------:R-:W-:Y:S01]  /*148f0*/  FFMA.FTZ R122, R122, UR4, -R139.reuse ;  /* 0x000000047a7a7c23 */ /* 0x100fe2000801088b */
[----:B------:R-:W-:Y:S03]  /*14900*/  LOP3.LUT R39, R39, 0xff, RZ, 0xc0, !PT ;  /* 0x000000ff27277812 */ /* 0x000fe600078ec0ff */
[----:B------:R-:W-:Y:S01]  /*14910*/  MUFU.EX2 R128, R128 ;  /* 0x0000008000807308 */ /* 0x000fe20000000800 */
[----:B------:R-:W-:Y:S01]  /*14920*/  LOP3.LUT R48, R36, 0xff, RZ, 0xc0, !PT ;  /* 0x000000ff24307812 */ /* 0x000fe200078ec0ff */
[----:B------:R-:W-:Y:S01]  /*14930*/  FFMA.FTZ R123, R123, UR4, -R139 ;  /* 0x000000047b7b7c23 */ /* 0x000fe2000801088b */
[----:B------:R-:W-:Y:S01]  /*14940*/  SHF.R.U32.HI R37, RZ, 0x8, R37 ;  /* 0x00000008ff257819 */ /* 0x000fe20000011625 */
[--C-:B------:R-:W-:Y:S01]  /*14950*/  FFMA.FTZ R126, R126, UR4, -R139.reuse ;  /* 0x000000047e7e7c23 */ /* 0x100fe2000801088b */
[----:B------:R-:W-:Y:S01]  /*14960*/  PRMT R169, R39, 0x5410, R44 ;  /* 0x0000541027a97816 */ /* 0x000fe2000000002c */
[----:B------:R-:W-:Y:S01]  /*14970*/  FFMA.FTZ R139, R127, UR4, -R139 ;  /* 0x000000047f8b7c23 */ /* 0x000fe2000801088b */
[----:B------:R-:W-:Y:S03]  /*14980*/  SHF.R.U32.HI R39, RZ, 0x10, R159 ;  /* 0x00000010ff277819 */ /* 0x000fe6000001169f */
[----:B------:R-:W-:Y:S01]  /*14990*/  MUFU.EX2 R116, R116 ;  /* 0x0000007400747308 */ /* 0x000fe20000000800 */
[----:B------:R-:W-:Y:S01]  /*149a0*/  PRMT R161, R48, 0x5410, R37 ;  /* 0x0000541030a17816 */ /* 0x000fe20000000025 */
[--C-:B------:R-:W-:Y:S01]  /*149b0*/  FFMA.FTZ R92, R92, UR4, -R180.reuse ;  /* 0x000000045c5c7c23 */ /* 0x100fe200080108b4 */
[----:B------:R-:W-:Y:S01]  /*149c0*/  LOP3.LUT R36, R159, 0xffff, RZ, 0xc0, !PT ;  /* 0x0000ffff9f247812 */ /* 0x000fe200078ec0ff */
[--C-:B------:R-:W-:Y:S01]  /*149d0*/  FFMA.FTZ R93, R93, UR4, -R180.reuse ;  /* 0x000000045d5d7c23 */ /* 0x100fe200080108b4 */
[----:B------:R-:W-:Y:S01]  /*149e0*/  LOP3.LUT R37, R159, 0xff, RZ, 0xc0, !PT ;  /* 0x000000ff9f257812 */ /* 0x000fe200078ec0ff */
[--C-:B------:R-:W-:Y:S01]  /*149f0*/  FFMA.FTZ R88, R88, UR4, -R180.reuse ;  /* 0x0000000458587c23 */ /* 0x100fe200080108b4 */
[----:B------:R-:W-:Y:S03]  /*14a00*/  SHF.R.U32.HI R159, RZ, 0x18, R159 ;  /* 0x00000018ff9f7819 */ /* 0x000fe6000001169f */
[----:B------:R-:W-:Y:S01]  /*14a10*/  MUFU.EX2 R139, R139 ;  /* 0x0000008b008b7308 */ /* 0x000fe20000000800 */
[----:B------:R-:W-:Y:S01]  /*14a20*/  LOP3.LUT R39, R39, 0xff, RZ, 0xc0, !PT ;  /* 0x000000ff27277812 */ /* 0x000fe200078ec0ff */
[----:B------:R-:W-:Y:S01]  /*14a30*/  FFMA.FTZ R89, R89, UR4, -R180 ;  /* 0x0000000459597c23 */ /* 0x000fe200080108b4 */
[----:B------:R-:W-:Y:S01]  /*14a40*/  SHF.R.U32.HI R36, RZ, 0x8, R36 ;  /* 0x00000008ff247819 */ /* 0x000fe20000011624 */
[--C-:B------:R-:W-:Y:S01]  /*14a50*/  FFMA.FTZ R104, R104, UR4, -R180.reuse ;  /* 0x0000000468687c23 */ /* 0x100fe200080108b4 */
[----:B------:R-:W-:Y:S01]  /*14a60*/  PRMT R159, R39, 0x5410, R159 ;  /* 0x00005410279f7816 */ /* 0x000fe2000000009f */
[----:B------:R-:W-:Y:S01]  /*14a70*/  FFMA.FTZ R39, R40, UR4, -R180 ;  /* 0x0000000428277c23 */ /* 0x000fe200080108b4 */
[----:B------:R-:W-:Y:S01]  /*14a80*/  PRMT R145, R37, 0x5410, R36 ;  /* 0x0000541025917816 */ /* 0x000fe20000000024 */
[----:B------:R-:W-:Y:S01]  /*14a90*/  IMAD.WIDE.U32 R36, R51, -0x2daee0ad, RZ ;  /* 0xd2511f5333247825 */ /* 0x000fe200078e00ff */
[----:B------:R-:W-:Y:S01]  /*14aa0*/  LOP3.LUT R40, R158, 0xffff, RZ, 0xc0, !PT ;  /* 0x0000ffff9e287812 */ /* 0x000fe200078ec0ff */
[----:B------:R5:W3:Y:S01]  /*14ab0*/  MUFU.EX2 R202, R39 ;  /* 0x0000002700ca7308 */ /* 0x000ae20000000800 */
[----:B------:R-:W-:Y:S01]  /*14ac0*/  SHF.R.U32.HI R44, RZ, 0x10, R158 ;  /* 0x00000010ff2c7819 */ /* 0x000fe2000001169e */
[----:B------:R-:W-:Y:S01]  /*14ad0*/  FFMA.FTZ R105, R105, UR4, -R180 ;  /* 0x0000000469697c23 */ /* 0x000fe200080108b4 */
[----:B------:R-:W-:Y:S01]  /*14ae0*/  SHF.R.U32.HI R45, RZ, 0x8, R40 ;  /* 0x00000008ff2d7819 */ /* 0x000fe20000011628 */
[--C-:B------:R-:W-:Y:S01]  /*14af0*/  FFMA.FTZ R108, R108, UR4, -R180.reuse ;  /* 0x000000046c6c7c23 */ /* 0x100fe200080108b4 */
[----:B------:R-:W-:Y:S01]  /*14b00*/  LOP3.LUT R40, R44, 0xff, RZ, 0xc0, !PT ;  /* 0x000000ff2c287812 */ /* 0x000fe200078ec0ff */
[----:B------:R-:W-:Y:S01]  /*14b10*/  FFMA.FTZ R109, R109, UR4, -R180 ;  /* 0x000000046d6d7c23 */ /* 0x000fe200080108b4 */
[----:B------:R-:W-:Y:S03]  /*14b20*/  LOP3.LUT R134, R37, UR21, R134, 0x96, !PT ;  /* 0x0000001525867c12 */ /* 0x000fe6000f8e9686 */
[----:B------:R-:W-:Y:S01]  /*14b30*/  MUFU.EX2 R130, R130 ;  /* 0x0000008200827308 */ /* 0x000fe20000000800 */
[----:B------:R-:W-:Y:S01]  /*14b40*/  LOP3.LUT R44, R36, 0xffff, RZ, 0xc0, !PT ;  /* 0x0000ffff242c7812 */ /* 0x000fe200078ec0ff */
[----:B------:R-:W-:Y:S01]  /*14b50*/  FFMA.FTZ R120, R120, UR4, -R180 ;  /* 0x0000000478787c23 */ /* 0x000fe200080108b4 */
[----:B------:R-:W-:Y:S01]  /*14b60*/  SHF.R.U32.HI R49, RZ, 0x8, R151 ;  /* 0x00000008ff317819 */ /* 0x000fe20000011697 */
[----:B------:R-:W-:Y:S01]  /*14b70*/  IMAD.MOV.U32 R151, RZ, RZ, R195 ;  /* 0x000000ffff977224 */ /* 0x000fe200078e00c3 */
[----:B------:R-:W-:Y:S01]  /*14b80*/  SHF.R.U32.HI R37, RZ, 0x10, R156 ;  /* 0x00000010ff257819 */ /* 0x000fe2000001169c */
[----:B------:R-:W-:Y:S01]  /*14b90*/  IMAD.MOV.U32 R195, RZ, RZ, R199 ;  /* 0x000000ffffc37224 */ /* 0x000fe200078e00c7 */
[C---:B-1----:R-:W-:Y:S01]  /*14ba0*/  LOP3.LUT R46, R156.reuse, 0xff, RZ, 0xc0, !PT ;  /* 0x000000ff9c2e7812 */ /* 0x042fe200078ec0ff */
[----:B------:R-:W-:Y:S01]  /*14bb0*/  IMAD.MOV.U32 R48, RZ, RZ, R151 ;  /* 0x000000ffff307224 */ /* 0x000fe200078e0097 */
[----:B-----5:R-:W-:Y:S01]  /*14bc0*/  LOP3.LUT R39, R156, 0xffff, RZ, 0xc0, !PT ;  /* 0x0000ffff9c277812 */ /* 0x020fe200078ec0ff */
[----:B------:R-:W-:Y:S01]  /*14bd0*/  IMAD.MOV.U32 R65, RZ, RZ, R195 ;  /* 0x000000ffff417224 */ /* 0x000fe200078e00c3 */
[----:B------:R-:W-:Y:S01]  /*14be0*/  PRMT R160, R160, 0x5410, R49 ;  /* 0x00005410a0a07816 */ /* 0x000fe20000000031 */
[----:B------:R-:W-:Y:S01]  /*14bf0*/  IMAD.MOV.U32 R195, RZ, RZ, R204 ;  /* 0x000000ffffc37224 */ /* 0x000fe200078e00cc */
[----:B------:R-:W-:Y:S01]  /*14c00*/  PRMT R153, R50, 0x5410, R153 ;  /* 0x0000541032997816 */ /* 0x000fe20000000099 */
[----:B------:R1:W-:Y:S01]  /*14c10*/  MUFU.EX2 R204, R66 ;  /* 0x0000004200cc7308 */ /* 0x0003e20000000800 */
[----:B------:R-:W-:Y:S01]  /*14c20*/  SHF.R.U32.HI R156, RZ, 0x18, R156 ;  /* 0x00000018ff9c7819 */ /* 0x000fe2000001169c */
[----:B------:R-:W-:Y:S01]  /*14c30*/  IMAD.MOV.U32 R154, RZ, RZ, R48 ;  /* 0x000000ffff9a7224 */ /* 0x000fe200078e0030 */
[----:B------:R-:W-:Y:S01]  /*14c40*/  LOP3.LUT R37, R37, 0xff, RZ, 0xc0, !PT ;  /* 0x000000ff25257812 */ /* 0x000fe200078ec0ff */
[----:B------:R-:W-:Y:S01]  /*14c50*/  IMAD.MOV.U32 R48, RZ, RZ, R147 ;  /* 0x000000ffff307224 */ /* 0x000fe200078e0093 */
[----:B------:R-:W-:Y:S01]  /*14c60*/  SHF.R.U32.HI R39, RZ, 0x8, R39 ;  /* 0x00000008ff277819 */ /* 0x000fe20000011627 */
[----:B------:R-:W-:Y:S01]  /*14c70*/  IMAD.MOV.U32 R147, RZ, RZ, R193 ;  /* 0x000000ffff937224 */ /* 0x000fe200078e00c1 */
[----:B------:R-:W-:Y:S01]  /*14c80*/  LOP3.LUT R49, R36, 0xff, RZ, 0xc0, !PT ;  /* 0x000000ff24317812 */ /* 0x000fe200078ec0ff */
[----:B------:R-:W-:Y:S01]  /*14c90*/  IMAD.MOV.U32 R193, RZ, RZ, R196 ;  /* 0x000000ffffc17224 */ /* 0x000fe200078e00c4 */
[--C-:B------:R-:W-:Y:S01]  /*14ca0*/  SHF.R.U32.HI R50, RZ, 0x10, R36.reuse ;  /* 0x00000010ff327819 */ /* 0x100fe20000011624 */
[----:B------:R-:W-:Y:S01]  /*14cb0*/  IMAD.MOV.U32 R196, RZ, RZ, R207 ;  /* 0x000000ffffc47224 */ /* 0x000fe200078e00cf */
[----:B------:R-:W-:Y:S01]  /*14cc0*/  SHF.R.U32.HI R51, RZ, 0x18, R36 ;  /* 0x00000018ff337819 */ /* 0x000fe20000011624 */
[----:B------:R-:W-:Y:S01]  /*14cd0*/  IMAD.MOV.U32 R64, RZ, RZ, R193 ;  /* 0x000000ffff407224 */ /* 0x000fe200078e00c1 */
[----:B------:R-:W-:Y:S01]  /*14ce0*/  LOP3.LUT R36, R38, 0xffff, RZ, 0xc0, !PT ;  /* 0x0000ffff26247812 */ /* 0x000fe200078ec0ff */
[----:B------:R-:W-:Y:S01]  /*14cf0*/  MUFU.EX2 R207, R67 ;  /* 0x0000004300cf7308 */ /* 0x000fe20000000800 */
[----:B------:R-:W-:Y:S01]  /*14d00*/  PRMT R156, R37, 0x5410, R156 ;  /* 0x00005410259c7816 */ /* 0x000fe2000000009c */
[----:B------:R-:W-:Y:S01]  /*14d10*/  FFMA.FTZ R121, R121, UR4, -R180 ;  /* 0x0000000479797c23 */ /* 0x000fe200080108b4 */
[----:B------:R-:W-:Y:S01]  /*14d20*/  PRMT R149, R46, 0x5410, R39 ;  /* 0x000054102e957816 */ /* 0x000fe20000000027 */
[----:B------:R-:W-:Y:S01]  /*14d30*/  IMAD.U32 R37, RZ, RZ, UR38 ;  /* 0x00000026ff257e24 */ /* 0x000fe2000f8e00ff */
[----:B------:R-:W-:Y:S01]  /*14d40*/  LOP3.LUT R39, R38, 0xff, RZ, 0xc0, !PT ;  /* 0x000000ff26277812 */ /* 0x000fe200078ec0ff */
[----:B-1----:R-:W5:Y:S01]  /*14d50*/  LDL.LU R66, [R1+0x18] ;  /* 0x0000180001427983 */ /* 0x002f620000300800 */
[----:B------:R-:W-:Y:S01]  /*14d60*/  SHF.R.U32.HI R36, RZ, 0x8, R36 ;  /* 0x00000008ff247819 */ /* 0x000fe20000011624 */
[----:B------:R-:W-:Y:S01]  /*14d70*/  IMAD.MOV.U32 R46, RZ, RZ, R152 ;  /* 0x000000ffff2e7224 */ /* 0x000fe200078e0098 */
[----:B------:R-:W-:Y:S01]  /*14d80*/  LOP3.LUT R37, R227, UR31, R37, 0x96, !PT ;  /* 0x0000001fe3257c12 */ /* 0x000fe2000f8e9625 */
[----:B------:R1:W3:Y:S01]  /*14d90*/  MUFU.EX2 R199, R42 ;  /* 0x0000002a00c77308 */ /* 0x0002e20000000800 */
[----:B------:R-:W-:Y:S01]  /*14da0*/  PRMT R152, R39, 0x5410, R36 ;  /* 0x0000541027987816 */ /* 0x000fe20000000024 */
[----:B------:R-:W-:Y:S01]  /*14db0*/  FFMA.FTZ R124, R124, UR4, -R180 ;  /* 0x000000047c7c7c23 */ /* 0x000fe200080108b4 */
[----:B------:R-:W-:Y:S01]  /*14dc0*/  SHF.R.U32.HI R36, RZ, 0x10, R38 ;  /* 0x00000010ff247819 */ /* 0x000fe20000011626 */
[----:B------:R-:W-:Y:S01]  /*14dd0*/  FFMA.FTZ R180, R125, UR4, -R180 ;  /* 0x000000047db47c23 */ /* 0x000fe200080108b4 */
[----:B------:R-:W-:Y:S01]  /*14de0*/  SHF.R.U32.HI R38, RZ, 0x18, R38 ;  /* 0x00000018ff267819 */ /* 0x000fe20000011626 */
[----:B------:R-:W-:Y:S01]  /*14df0*/  IMAD.WIDE.U32 R140, R37, -0x326172a9, RZ ;  /* 0xcd9e8d57258c7825 */ /* 0x000fe200078e00ff */
[----:B------:R-:W-:Y:S03]  /*14e00*/  LOP3.LUT R36, R36, 0xff, RZ, 0xc0, !PT ;  /* 0x000000ff24247812 */ /* 0x000fe600078ec0ff */
[----:B------:R-:W-:Y:S01]  /*14e10*/  MUFU.EX2 R193, R54 ;  /* 0x0000003600c17308 */ /* 0x000fe20000000800 */
[----:B------:R-:W-:Y:S01]  /*14e20*/  SHF.R.U32.HI R39, RZ, 0x8, R177 ;  /* 0x00000008ff277819 */ /* 0x000fe200000116b1 */
[----:B------:R-:W-:Y:S01]  /*14e30*/  IMAD.MOV.U32 R177, RZ, RZ, R196 ;  /* 0x000000ffffb17224 */ /* 0x000fe200078e00c4 */
[----:B------:R-:W-:Y:S01]  /*14e40*/  PRMT R151, R36, 0x5410, R38 ;  /* 0x0000541024977816 */ /* 0x000fe20000000026 */
[----:B------:R-:W-:Y:S01]  /*14e50*/  FFMA.FTZ R82, R82, UR4, -R181 ;  /* 0x0000000452527c23 */ /* 0x000fe200080108b5 */
[----:B------:R-:W-:Y:S01]  /*14e60*/  LOP3.LUT R38, R141, UR20, R234, 0x96, !PT ;  /* 0x000000148d267c12 */ /* 0x000fe2000f8e96ea */
[----:B------:R-:W-:Y:S01]  /*14e70*/  FFMA.FTZ R81, R81, UR4, -R182 ;  /* 0x0000000451517c23 */ /* 0x000fe200080108b6 */
[----:B------:R-:W-:Y:S03]  /*14e80*/  LOP3.LUT R36, R178, 0xff, RZ, 0xc0, !PT ;  /* 0x000000ffb2247812 */ /* 0x000fe600078ec0ff */
[----:B------:R-:W-:Y:S01]  /*14e90*/  MUFU.EX2 R180, R180 ;  /* 0x000000b400b47308 */ /* 0x000fe20000000800 */
[----:B------:R-:W-:Y:S01]  /*14ea0*/  PRMT R179, R179, 0x5410, R39 ;  /* 0x00005410b3b37816 */ /* 0x000fe20000000027 */
[----:B------:R-:W-:Y:S01]  /*14eb0*/  IMAD.WIDE.U32 R38, R38, -0x2daee0ad, RZ ;  /* 0xd2511f5326267825 */ /* 0x000fe200078e00ff */
[----:B------:R-:W-:Y:S02]  /*14ec0*/  SHF.R.U32.HI R158, RZ, 0x18, R158 ;  /* 0x00000018ff9e7819 */ /* 0x000fe4000001169e */
[----:B------:R-:W-:Y:S01]  /*14ed0*/  PRMT R183, R36, 0x5410, R183 ;  /* 0x0000541024b77816 */ /* 0x000fe200000000b7 */
[----:B------:R-:W-:Y:S01]  /*14ee0*/  FFMA.FTZ R69, R69, UR4, -R182 ;  /* 0x0000000445457c23 */ /* 0x000fe200080108b6 */
[----:B------:R-:W-:Y:S01]  /*14ef0*/  LOP3.LUT R36, R173, 0xff, RZ, 0xc0, !PT ;  /* 0x000000ffad247812 */ /* 0x000fe200078ec0ff */
[----:B------:R-:W-:Y:S01]  /*14f00*/  IMAD.MOV.U32 R173, RZ, RZ, R195 ;  /* 0x000000ffffad7224 */ /* 0x000fe200078e00c3 */
[----:B------:R-:W-:Y:S01]  /*14f10*/  PRMT R158, R40, 0x5410, R158 ;  /* 0x00005410289e7816 */ /* 0x000fe2000000009e */
[----:B------:R-:W-:Y:S01]  /*14f20*/  IMAD.MOV.U32 R195, RZ, RZ, R198 ;  /* 0x000000ffffc37224 */ /* 0x000fe200078e00c6 */
[----:B------:R-:W-:Y:S01]  /*14f30*/  LOP3.LUT R40, R39, UR17, R230, 0x96, !PT ;  /* 0x0000001127287c12 */ /* 0x000fe2000f8e96e6 */
[----:B------:R2:W-:Y:S01]  /*14f40*/  MUFU.EX2 R198, R53 ;  /* 0x0000003500c67308 */ /* 0x0005e20000000800 */
[----:B------:R-:W-:Y:S01]  /*14f50*/  PRMT R176, R36, 0x5410, R176 ;  /* 0x0000541024b07816 */ /* 0x000fe200000000b0 */
[----:B------:R-:W-:Y:S01]  /*14f60*/  FFMA.FTZ R96, R96, UR4, -R182 ;  /* 0x0000000460607c23 */ /* 0x000fe200080108b6 */
[----:B------:R-:W-:Y:S01]  /*14f70*/  SHF.R.U32.HI R37, RZ, 0x8, R168 ;  /* 0x00000008ff257819 */ /* 0x000fe200000116a8 */
[----:B------:R-:W-:Y:S01]  /*14f80*/  IMAD.WIDE.U32 R40, R40, -0x326172a9, RZ ;  /* 0xcd9e8d5728287825 */ /* 0x000fe200078e00ff */
[----:B------:R-:W-:Y:S02]  /*14f90*/  LOP3.LUT R36, R185, UR18, R140, 0x96, !PT ;  /* 0x00000012b9247c12 */ /* 0x000fe4000f8e968c */
[----:B------:R-:W-:Y:S03]  /*14fa0*/  PRMT R175, R175, 0x5410, R37 ;  /* 0x00005410afaf7816 */ /* 0x000fe60000000025 */
[----:B------:R-:W-:Y:S01]  /*14fb0*/  MUFU.EX2 R196, R55 ;  /* 0x0000003700c47308 */ /* 0x000fe20000000800 */
[----:B------:R-:W-:Y:S01]  /*14fc0*/  LOP3.LUT R39, R41, UR16, R184, 0x96, !PT ;  /* 0x0000001029277c12 */ /* 0x000fe2000f8e96b8 */
[----:B------:R-:W-:Y:S01]  /*14fd0*/  IMAD.WIDE.U32 R36, R36, -0x2daee0ad, RZ ;  /* 0xd2511f5324247825 */ /* 0x000fe200078e00ff */
[----:B------:R-:W-:Y:S02]  /*14fe0*/  PRMT R135, R47, 0x5410, R45 ;  /* 0x000054102f877816 */ /* 0x000fe4000000002d */
[----:B------:R-:W-:Y:S01]  /*14ff0*/  SHF.R.U32.HI R41, RZ, 0x8, R162 ;  /* 0x00000008ff297819 */ /* 0x000fe200000116a2 */
[----:B------:R-:W-:Y:S01]  /*15000*/  IMAD.MOV.U32 R168, RZ, RZ, R143 ;  /* 0x000000ffffa87224 */ /* 0x000fe200078e008f */
[----:B------:R-:W-:Y:S03]  /*15010*/  LOP3.LUT R43, R37, UR15, R38, 0x96, !PT ;  /* 0x0000000f252b7c12 */ /* 0x000fe6000f8e9626 */
[----:B------:R-:W-:Y:S01]  /*15020*/  MUFU.EX2 R184, R57 ;  /* 0x0000003900b87308 */ /* 0x000fe20000000800 */
[----:B------:R-:W-:Y:S01]  /*15030*/  SHF.R.U32.HI R37, RZ, 0x8, R44 ;  /* 0x00000008ff257819 */ /* 0x000fe2000001162c */
[----:B------:R-:W-:Y:S01]  /*15040*/  IMAD.MOV.U32 R143, RZ, RZ, R155 ;  /* 0x000000ffff8f7224 */ /* 0x000fe200078e009b */
[----:B-1----:R-:W-:Y:S01]  /*15050*/  LOP3.LUT R42, R163, 0xff, RZ, 0xc0, !PT ;  /* 0x000000ffa32a7812 */ /* 0x002fe200078ec0ff */
[----:B------:R-:W-:Y:S01]  /*15060*/  IMAD.MOV.U32 R155, RZ, RZ, R148 ;  /* 0x000000ffff9b7224 */ /* 0x000fe200078e0094 */
[----:B------:R-:W-:Y:S01]  /*15070*/  LOP3.LUT R44, R157, 0xff, RZ, 0xc0, !PT ;  /* 0x000000ff9d2c7812 */ /* 0x000fe200078ec0ff */
[----:B------:R-:W-:Y:S01]  /*15080*/  IMAD.MOV.U32 R148, RZ, RZ, R146 ;  /* 0x000000ffff947224 */ /* 0x000fe200078e0092 */
[----:B------:R-:W-:Y:S03]  /*15090*/  PRMT R67, R42, 0x5410, R164 ;  /* 0x000054102a437816 */ /* 0x000fe600000000a4 */
[----:B------:R-:W-:Y:S01]  /*150a0*/  MUFU.EX2 R178, R56 ;  /* 0x0000003800b27308 */ /* 0x000fe20000000800 */
[----:B------:R-:W-:Y:S04]  /*150b0*/  IMAD.WIDE.U32 R38, R39, -0x2daee0ad, RZ ;  /* 0xd2511f5327267825 */ /* 0x000fe800078e00ff */
[----:B------:R-:W-:Y:S01]  /*150c0*/  FFMA.FTZ R97, R97, UR4, -R182 ;  /* 0x0000000461617c23 */ /* 0x000fe200080108b6 */
[--C-:B------:R-:W-:Y:S01]  /*150d0*/  HSET2.LE.AND R67, R67, R225.reuse, PT ;  /* 0x000000e143437233 */ /* 0x100fe20003803000 */
[----:B--2---:R-:W-:Y:S02]  /*150e0*/  IMAD.MOV.U32 R53, RZ, RZ, R142 ;  /* 0x000000ffff357224 */ /* 0x004fe400078e008e */
[--C-:B------:R-:W-:Y:S01]  /*150f0*/  FFMA.FTZ R84, R84, UR4, -R182.reuse ;  /* 0x0000000454547c23 */ /* 0x100fe200080108b6 */
[----:B------:R-:W-:Y:S01]  /*15100*/  IMAD.MOV.U32 R185, RZ, RZ, R143 ;  /* 0x000000ffffb97224 */ /* 0x000fe200078e008f */
[----:B------:R-:W-:Y:S01]  /*15110*/  MUFU.EX2 R120, R120 ;  /* 0x0000007800787308 */ /* 0x000fe20000000800 */
[----:B------:R-:W-:Y:S02]  /*15120*/  IMAD.MOV.U32 R142, RZ, RZ, R155 ;  /* 0x000000ffff8e7224 */ /* 0x000fe400078e009b */
[----:B------:R-:W-:Y:S01]  /*15130*/  FFMA.FTZ R85, R85, UR4, -R182 ;  /* 0x0000000455557c23 */ /* 0x000fe200080108b6 */
[----:B------:R-:W-:Y:S02]  /*15140*/  IMAD.MOV.U32 R143, RZ, RZ, R154 ;  /* 0x000000ffff8f7224 */ /* 0x000fe400078e009a */
[----:B------:R-:W-:Y:S01]  /*15150*/  FFMA.FTZ R112, R112, UR4, -R182 ;  /* 0x0000000470707c23 */ /* 0x000fe200080108b6 */
[----:B------:R-:W-:Y:S01]  /*15160*/  IMAD.MOV.U32 R155, RZ, RZ, R148 ;  /* 0x000000ffff9b7224 */ /* 0x000fe200078e0094 */
[----:B------:R-:W-:Y:S01]  /*15170*/  PRMT R148, R49, 0x5410, R37 ;  /* 0x0000541031947816 */ /* 0x000fe20000000025 */
[----:B------:R-:W-:Y:S01]  /*15180*/  IMAD.MOV.U32 R154, RZ, RZ, R48 ;  /* 0x000000ffff9a7224 */ /* 0x000fe200078e0030 */
[----:B------:R-:W-:Y:S01]  /*15190*/  LOP3.LUT R48, R39, UR13, R36, 0x96, !PT ;  /* 0x0000000d27307c12 */ /* 0x000fe2000f8e9624 */
[----:B------:R-:W-:Y:S01]  /*151a0*/  IMAD.WIDE.U32 R36, R43, -0x326172a9, RZ ;  /* 0xcd9e8d572b247825 */ /* 0x000fe200078e00ff */
[----:B------:R-:W-:Y:S01]  /*151b0*/  LOP3.LUT R43, R50, 0xff, RZ, 0xc0, !PT ;  /* 0x000000ff322b7812 */ /* 0x000fe200078ec0ff */
[----:B------:R-:W-:Y:S01]  /*151c0*/  MUFU.EX2 R121, R121 ;  /* 0x0000007900797308 */ /* 0x000fe20000000800 */
[----:B------:R-:W-:Y:S01]  /*151d0*/  LOP3.LUT R39, R157, 0xffff, RZ, 0xc0, !PT ;  /* 0x0000ffff9d277812 */ /* 0x000fe200078ec0ff */
[----:B------:R-:W-:Y:S01]  /*151e0*/  IMAD.MOV.U32 R45, RZ, RZ, R147 ;  /* 0x000000ffff2d7224 */ /* 0x000fe200078e0093 */
[----:B------:R-:W-:Y:S01]  /*151f0*/  PRMT R147, R43, 0x5410, R51 ;  /* 0x000054102b937816 */ /* 0x000fe20000000033 */
[----:B------:R-:W-:Y:S01]  /*15200*/  IMAD.MOV.U32 R51, RZ, RZ, R177 ;  /* 0x000000ffff337224 */ /* 0x000fe200078e00b1 */
[----:B------:R-:W-:Y:S01]  /*15210*/  SHF.R.U32.HI R42, RZ, 0x8, R39 ;  /* 0x00000008ff2a7819 */ /* 0x000fe20000011627 */
[----:B------:R-:W2:Y:S01]  /*15220*/  LDL.LU R43, [R1+0x1c] ;  /* 0x00001c00012b7983 */ /* 0x000ea20000300800 */
[----:B------:R-:W-:Y:S03]  /*15230*/  LOP3.LUT R54, R37, UR14, R40, 0x96, !PT ;  /* 0x0000000e25367c12 */ /* 0x000fe6000f8e9628 */
[----:B------:R1:W-:Y:S01]  /*15240*/  MUFU.EX2 R177, R58 ;  /* 0x0000003a00b17308 */ /* 0x0003e20000000800 */
[----:B------:R-:W-:Y:S01]  /*15250*/  LOP3.LUT R37, R150, 0xffff, RZ, 0xc0, !PT ;  /* 0x0000ffff96257812 */ /* 0x000fe200078ec0ff */
[----:B------:R-:W-:Y:S02]  /*15260*/  IMAD.MOV.U32 R50, RZ, RZ, R64 ;  /* 0x000000ffff327224 */ /* 0x000fe400078e0040 */
[----:B------:R-:W-:Y:S01]  /*15270*/  FFMA.FTZ R113, R113, UR4, -R182 ;  /* 0x0000000471717c23 */ /* 0x000fe200080108b6 */
[----:B------:R-:W-:Y:S01]  /*15280*/  IMAD.MOV.U32 R64, RZ, RZ, R191 ;  /* 0x000000ffff407224 */ /* 0x000fe200078e00bf */
[----:B------:R-:W-:Y:S01]  /*15290*/  SHF.R.U32.HI R40, RZ, 0x8, R37 ;  /* 0x00000008ff287819 */ /* 0x000fe20000011625 */
[----:B------:R-:W-:Y:S02]  /*152a0*/  IMAD.MOV.U32 R146, RZ, RZ, R194 ;  /* 0x000000ffff927224 */ /* 0x000fe400078e00c2 */
[----:B------:R-:W-:Y:S01]  /*152b0*/  FFMA.FTZ R100, R100, UR4, -R182 ;  /* 0x0000000464647c23 */ /* 0x000fe200080108b6 */
[----:B------:R-:W-:Y:S01]  /*152c0*/  IMAD.MOV.U32 R164, RZ, RZ, R195 ;  /* 0x000000ffffa47224 */ /* 0x000fe200078e00c3 */
[----:B------:R-:W-:Y:S01]  /*152d0*/  MUFU.EX2 R191, R62 ;  /* 0x0000003e00bf7308 */ /* 0x000fe20000000800 */
[----:B------:R-:W-:Y:S01]  /*152e0*/  IMAD.MOV.U32 R47, RZ, RZ, R146 ;  /* 0x000000ffff2f7224 */ /* 0x000fe200078e0092 */
[----:B------:R-:W-:Y:S01]  /*152f0*/  PRMT R146, R165, 0x5410, R41 ;  /* 0x00005410a5927816 */ /* 0x000fe20000000029 */
[----:B------:R-:W-:Y:S01]  /*15300*/  IMAD.WIDE.U32 R48, R48, -0x326172a9, RZ ;  /* 0xcd9e8d5730307825 */ /* 0x000fe200078e00ff */
[--C-:B------:R-:W-:Y:S02]  /*15310*/  SHF.R.U32.HI R41, RZ, 0x10, R157.reuse ;  /* 0x00000010ff297819 */ /* 0x100fe4000001169d */
[----:B------:R-:W-:Y:S01]  /*15320*/  SHF.R.U32.HI R157, RZ, 0x18, R157 ;  /* 0x00000018ff9d7819 */ /* 0x000fe2000001169d */
[----:B------:R-:W-:Y:S01]  /*15330*/  IMAD.MOV.U32 R194, RZ, RZ, R197 ;  /* 0x000000ffffc27224 */ /* 0x000fe200078e00c5 */
[----:B------:R-:W-:Y:S01]  /*15340*/  LOP3.LUT R39, R41, 0xff, RZ, 0xc0, !PT ;  /* 0x000000ff29277812 */ /* 0x000fe200078ec0ff */
[----:B-1----:R-:W-:Y:S01]  /*15350*/  IMAD.MOV.U32 R58, RZ, RZ, R46 ;  /* 0x000000ffff3a7224 */ /* 0x002fe200078e002e */
[--C-:B------:R-:W-:Y:S01]  /*15360*/  HSET2.LE.AND R46, R167, R225.reuse, PT ;  /* 0x000000e1a72e7233 */ /* 0x100fe20003803000 */
[----:B------:R-:W-:Y:S01]  /*15370*/  IMAD.MOV.U32 R167, RZ, RZ, R64 ;  /* 0x000000ffffa77224 */ /* 0x000fe200078e0040 */
[----:B------:R-:W-:Y:S01]  /*15380*/  PRMT R157, R39, 0x5410, R157 ;  /* 0x00005410279d7816 */ /* 0x000fe2000000009d */
[----:B------:R-:W3:Y:S01]  /*15390*/  LDL.LU R64, [R1+0x20] ;  /* 0x0000200001407983 */ /* 0x000ee20000300800 */
[--C-:B------:R-:W-:Y:S01]  /*153a0*/  SHF.R.U32.HI R39, RZ, 0x10, R150.reuse ;  /* 0x00000010ff277819 */ /* 0x100fe20000011696 */
[----:B------:R1:W-:Y:S01]  /*153b0*/  MUFU.EX2 R195, R60 ;  /* 0x0000003c00c37308 */ /* 0x0003e20000000800 */
[----:B------:R-:W-:Y:S01]  /*153c0*/  LOP3.LUT R41, R150, 0xff, RZ, 0xc0, !PT ;  /* 0x000000ff96297812 */ /* 0x000fe200078ec0ff */
[----:B------:R-:W-:Y:S01]  /*153d0*/  IMAD.WIDE.U32 R54, R54, -0x2daee0ad, RZ ;  /* 0xd2511f5336367825 */ /* 0x000fe200078e00ff */
[----:B------:R-:W-:Y:S02]  /*153e0*/  SHF.R.U32.HI R150, RZ, 0x18, R150 ;  /* 0x00000018ff967819 */ /* 0x000fe40000011696 */
[----:B------:R-:W-:Y:S01]  /*153f0*/  LOP3.LUT R37, R39, 0xff, RZ, 0xc0, !PT ;  /* 0x000000ff27257812 */ /* 0x000fe200078ec0ff */
[----:B------:R-:W-:Y:S01]  /*15400*/  IMAD.MOV.U32 R163, RZ, RZ, R47 ;  /* 0x000000ffffa37224 */ /* 0x000fe200078e002f */
[--C-:B------:R-:W-:Y:S03]  /*15410*/  HSET2.LE.AND R39, R172, R225.reuse, PT ;  /* 0x000000e1ac277233 */ /* 0x100fe60003803000 */
[----:B------:R4:W-:Y:S01]  /*15420*/  MUFU.EX2 R197, R52 ;  /* 0x0000003400c57308 */ /* 0x0009e20000000800 */
[----:B------:R-:W-:Y:S01]  /*15430*/  PRMT R150, R37, 0x5410, R150 ;  /* 0x0000541025967816 */ /* 0x000fe20000000096 */
[----:B------:R-:W-:Y:S01]  /*15440*/  IMAD.MOV.U32 R47, RZ, RZ, R192 ;  /* 0x000000ffff2f7224 */ /* 0x000fe200078e00c0 */
[----:B------:R-:W-:Y:S01]  /*15450*/  LOP3.LUT R37, R144, 0xffff, RZ, 0xc0, !PT ;  /* 0x0000ffff90257812 */ /* 0x000fe200078ec0ff */
[----:B------:R-:W-:Y:S02]  /*15460*/  IMAD.MOV.U32 R57, RZ, RZ, R65 ;  /* 0x000000ffff397224 */ /* 0x000fe400078e0041 */
[----:B------:R-:W-:Y:S01]  /*15470*/  FFMA.FTZ R101, R101, UR4, -R182 ;  /* 0x0000000465657c23 */ /* 0x000fe200080108b6 */
[----:B------:R-:W-:Y:S01]  /*15480*/  IMAD.MOV.U32 R65, RZ, RZ, R155 ;  /* 0x000000ffff417224 */ /* 0x000fe200078e009b */
[----:B------:R-:W-:Y:S02]  /*15490*/  SHF.R.U32.HI R37, RZ, 0x8, R37 ;  /* 0x00000008ff257819 */ /* 0x000fe40000011625 */
[----:B------:R4:W-:Y:S01]  /*154a0*/  MUFU.EX2 R192, R63 ;  /* 0x0000003f00c07308 */ /* 0x0009e20000000800 */
[----:B-1----:R-:W-:Y:S01]  /*154b0*/  PRMT R60, R44, 0x5410, R42 ;  /* 0x000054102c3c7816 */ /* 0x002fe2000000002a */
[----:B------:R-:W-:Y:S01]  /*154c0*/  IMAD.MOV.U32 R62, RZ, RZ, R164 ;  /* 0x000000ffff3e7224 */ /* 0x000fe200078e00a4 */
[----:B------:R-:W-:Y:S01]  /*154d0*/  LOP3.LUT R44, R55, UR5, R38, 0x96, !PT ;  /* 0x00000005372c7c12 */ /* 0x000fe2000f8e9626 */
[----:B------:R-:W-:Y:S01]  /*154e0*/  IMAD.MOV.U32 R164, RZ, RZ, R53 ;  /* 0x000000ffffa47224 */ /* 0x000fe200078e0035 */
[----:B------:R-:W-:Y:S01]  /*154f0*/  LOP3.LUT R38, R144, 0xff, RZ, 0xc0, !PT ;  /* 0x000000ff90267812 */ /* 0x000fe200078ec0ff */
[----:B------:R-:W-:Y:S02]  /*15500*/  IMAD.MOV.U32 R162, RZ, RZ, R45 ;  /* 0x000000ffffa27224 */ /* 0x000fe400078e002d */
[----:B------:R-:W-:Y:S01]  /*15510*/  FFMA.FTZ R182, R117, UR4, -R182 ;  /* 0x0000000475b67c23 */ /* 0x000fe200080108b6 */
[----:B------:R-:W-:Y:S01]  /*15520*/  IMAD.MOV.U32 R45, RZ, RZ, R143 ;  /* 0x000000ffff2d7224 */ /* 0x000fe200078e008f */
[----:B------:R-:W-:Y:S01]  /*15530*/  PRMT R143, R38, 0x5410, R37 ;  /* 0x00005410268f7816 */ /* 0x000fe20000000025 */
[----:B------:R-:W-:Y:S01]  /*15540*/  IMAD.MOV.U32 R165, RZ, RZ, R194 ;  /* 0x000000ffffa57224 */ /* 0x000fe200078e00c2 */
[----:B----4-:R-:W-:Y:S01]  /*15550*/  LOP3.LUT R52, R49, UR12, R36, 0x96, !PT ;  /* 0x0000000c31347c12 */ /* 0x010fe2000f8e9624 */
[----:B------:R1:W-:Y:S01]  /*15560*/  MUFU.EX2 R194, R61 ;  /* 0x0000003d00c27308 */ /* 0x0003e20000000800 */
[--C-:B------:R-:W-:Y:S01]  /*15570*/  HSET2.LE.AND R38, R174, R225.reuse, PT ;  /* 0x000000e1ae267233 */ /* 0x100fe20003803000 */
[----:B------:R-:W-:Y:S01]  /*15580*/  IMAD.MOV.U32 R56, RZ, RZ, R165 ;  /* 0x000000ffff387224 */ /* 0x000fe200078e00a5 */
[----:B------:R-:W-:Y:S01]  /*15590*/  F2FP.BF16.F32.PACK_AB R36, R246, R245 ;  /* 0x000000f5f624723e */ /* 0x000fe200000010ff */
[----:B------:R-:W-:Y:S01]  /*155a0*/  IMAD.MOV.U32 R165, RZ, RZ, R173 ;  /* 0x000000ffffa57224 */ /* 0x000fe200078e00ad */
[----:B------:R-:W-:Y:S01]  /*155b0*/  F2FP.BF16.F32.PACK_AB R37, R244, R243 ;  /* 0x000000f3f425723e */ /* 0x000fe200000010ff */
[----:B------:R-:W-:Y:S01]  /*155c0*/  IMAD.MOV.U32 R63, RZ, RZ, R185 ;  /* 0x000000ffff3f7224 */ /* 0x000fe200078e00b9 */
[----:B------:R-:W-:Y:S03]  /*155d0*/  LOP3.LUT R38, R38, R36, RZ, 0xc0, !PT ;  /* 0x0000002426267212 */ /* 0x000fe600078ec0ff */
[----:B------:R4:W-:Y:S01]  /*155e0*/  MUFU.EX2 R173, R68 ;  /* 0x0000004400ad7308 */ /* 0x0009e20000000800 */
[--C-:B------:R-:W-:Y:S01]  /*155f0*/  HSET2.LE.AND R36, R145, R225.reuse, PT ;  /* 0x000000e191247233 */ /* 0x100fe20003803000 */
[----:B------:R-:W-:Y:S01]  /*15600*/  IMAD.MOV.U32 R145, RZ, RZ, R45 ;  /* 0x000000ffff917224 */ /* 0x000fe200078e002d */
[----:B------:R-:W-:Y:S01]  /*15610*/  LOP3.LUT R39, R39, R37, RZ, 0xc0, !PT ;  /* 0x0000002527277212 */ /* 0x000fe200078ec0ff */
[----:B------:R-:W-:Y:S01]  /*15620*/  IMAD.WIDE.U32 R44, R44, -0x326172a9, RZ ;  /* 0xcd9e8d572c2c7825 */ /* 0x000fe200078e00ff */
[--C-:B------:R-:W-:Y:S03]  /*15630*/  HSET2.LE.AND R37, R159, R225.reuse, PT ;  /* 0x000000e19f257233 */ /* 0x100fe60003803000 */
[--C-:B------:R-:W-:Y:S02]  /*15640*/  FFMA.FTZ R98, R98, UR4, -R181.reuse ;  /* 0x0000000462627c23 */ /* 0x100fe400080108b5 */
[----:B------:R4:W-:Y:S01]  /*15650*/  MUFU.EX2 R174, R59 ;  /* 0x0000003b00ae7308 */ /* 0x0009e20000000800 */
[----:B------:R-:W-:Y:S01]  /*15660*/  LOP3.LUT R55, R45, UR22, R48, 0x96, !PT ;  /* 0x000000162d377c12 */ /* 0x000fe2000f8e9630 */
[----:B------:R-:W-:Y:S01]  /*15670*/  IMAD.MOV.U32 R155, RZ, RZ, R190 ;  /* 0x000000ffff9b7224 */ /* 0x000fe200078e00be */
[----:B------:R-:W-:Y:S01]  /*15680*/  SHF.R.U32.HI R48, RZ, 0x18, R44 ;  /* 0x00000018ff307819 */ /* 0x000fe2000001162c */
[----:B------:R-:W-:Y:S01]  /*15690*/  IMAD.MOV.U32 R159, RZ, RZ, R142 ;  /* 0x000000ffff9f7224 */ /* 0x000fe200078e008e */
[----:B-1----:R-:W-:Y:S01]  /*156a0*/  PRMT R61, R41, 0x5410, R40 ;  /* 0x00005410293d7816 */ /* 0x002fe20000000028 */
[----:B------:R-:W-:Y:S01]  /*156b0*/  IMAD.WIDE.U32 R52, R52, -0x2daee0ad, RZ ;  /* 0xd2511f5334347825 */ /* 0x000fe200078e00ff */
[----:B------:R-:W-:Y:S03]  /*156c0*/  F2FP.BF16.F32.PACK_AB R40, R239, R237 ;  /* 0x000000edef28723e */ /* 0x000fe600000010ff */
[----:B------:R1:W-:Y:S01]  /*156d0*/  MUFU.EX2 R190, R80 ;  /* 0x0000005000be7308 */ /* 0x0003e20000000800 */
[----:B------:R-:W-:Y:S01]  /*156e0*/  F2FP.BF16.F32.PACK_AB R41, R240, R238 ;  /* 0x000000eef029723e */ /* 0x000fe200000010ff */
[----:B----4-:R-:W-:Y:S01]  /*156f0*/  IMAD.MOV.U32 R68, RZ, RZ, R162 ;  /* 0x000000ffff447224 */ /* 0x010fe200078e00a2 */
[----:B------:R-:W-:Y:S01]  /*15700*/  LOP3.LUT R37, R37, R40, RZ, 0xc0, !PT ;  /* 0x0000002825257212 */ /* 0x000fe200078ec0ff */
[--C-:B------:R-:W-:Y:S01]  /*15710*/  FFMA.FTZ R99, R99, UR4, -R181.reuse ;  /* 0x0000000463637c23 */ /* 0x100fe200080108b5 */
[----:B------:R-:W-:Y:S01]  /*15720*/  LOP3.LUT R46, R46, R41, RZ, 0xc0, !PT ;  /* 0x000000292e2e7212 */ /* 0x000fe200078ec0ff */
[----:B------:R-:W-:Y:S01]  /*15730*/  FFMA.FTZ R86, R86, UR4, -R181 ;  /* 0x0000000456567c23 */ /* 0x000fe200080108b5 */
[----:B------:R-:W-:Y:S03]  /*15740*/  LOP3.LUT R54, R53, UR21, R54, 0x96, !PT ;  /* 0x0000001535367c12 */ /* 0x000fe6000f8e9636 */
[----:B------:R4:W-:Y:S01]  /*15750*/  MUFU.EX2 R185, R82 ;  /* 0x0000005200b97308 */ /* 0x0009e20000000800 */
[----:B------:R-:W-:Y:S02]  /*15760*/  IMAD.MOV.U32 R59, RZ, RZ, R189 ;  /* 0x000000ffff3b7224 */ /* 0x000fe400078e00bd */
[--C-:B------:R-:W-:Y:S01]  /*15770*/  FFMA.FTZ R87, R87, UR4, -R181.reuse ;  /* 0x0000000457577c23 */ /* 0x100fe200080108b5 */
[--C-:B------:R-:W-:Y:S01]  /*15780*/  FFMA.FTZ R114, R114, UR4, -R181.reuse ;  /* 0x0000000472727c23 */ /* 0x100fe200080108b5 */
[--C-:B------:R-:W-:Y:S01]  /*15790*/  FFMA.FTZ R115, R115, UR4, -R181.reuse ;  /* 0x0000000473737c23 */ /* 0x100fe200080108b5 */
[--C-:B------:R-:W-:Y:S01]  /*157a0*/  FFMA.FTZ R102, R102, UR4, -R181.reuse ;  /* 0x0000000466667c23 */ /* 0x100fe200080108b5 */
[--C-:B------:R-:W-:Y:S01]  /*157b0*/  FFMA.FTZ R103, R103, UR4, -R181.reuse ;  /* 0x0000000467677c23 */ /* 0x100fe200080108b5 */
[----:B------:R-:W-:Y:S02]  /*157c0*/  FFMA.FTZ R118, R118, UR4, -R181 ;  /* 0x0000000476767c23 */ /* 0x000fe400080108b5 */
[----:B------:R4:W-:Y:S01]  /*157d0*/  MUFU.EX2 R189, R81 ;  /* 0x0000005100bd7308 */ /* 0x0009e20000000800 */
[----:B-1----:R-:W-:Y:S02]  /*157e0*/  IMAD.MOV.U32 R80, RZ, RZ, R163 ;  /* 0x000000ffff507224 */ /* 0x002fe400078e00a3 */
[----:B------:R-:W-:Y:S07]  /*157f0*/  FFMA.FTZ R181, R119, UR4, -R181 ;  /* 0x0000000477b57c23 */ /* 0x000fee00080108b5 */
[----:B------:R-:W-:Y:S01]  /*15800*/  MUFU.EX2 R163, R70 ;  /* 0x0000004600a37308 */ /* 0x000fe20000000800 */
[----:B----4-:R-:W-:Y:S09]  /*15810*/  IMAD.MOV.U32 R82, RZ, RZ, R145 ;  /* 0x000000ffff527224 */ /* 0x010ff200078e0091 */
[----:B------:R-:W-:Y:S01]  /*15820*/  MUFU.EX2 R172, R69 ;  /* 0x0000004500ac7308 */ /* 0x000fe20000000800 */
[----:B------:R-:W-:Y:S09]  /*15830*/  IMAD.MOV.U32 R81, RZ, RZ, R159 ;  /* 0x000000ffff517224 */ /* 0x000ff200078e009f */
[----:B------:R1:W-:Y:S10]  /*15840*/  MUFU.EX2 R159, R76 ;  /* 0x0000004c009f7308 */ /* 0x0003f40000000800 */
[----:B------:R4:W-:Y:S10]  /*15850*/  MUFU.EX2 R162, R71 ;  /* 0x0000004700a27308 */ /* 0x0009f40000000800 */
[----:B------:R-:W-:Y:S01]  /*15860*/  MUFU.EX2 R182, R182 ;  /* 0x000000b600b67308 */ /* 0x000fe20000000800 */
[----:B-1----:R-:W-:Y:S09]  /*15870*/  IMAD.MOV.U32 R76, RZ, RZ, R82 ;  /* 0x000000ffff4c7224 */ /* 0x002ff200078e0052 */
[----:B------:R-:W-:Y:S01]  /*15880*/  MUFU.EX2 R126, R126 ;  /* 0x0000007e007e7308 */ /* 0x000fe20000000800 */
[----:B----4-:R-:W-:Y:S09]  /*15890*/  IMAD.MOV.U32 R71, RZ, RZ, R81 ;  /* 0x000000ffff477224 */ /* 0x010ff200078e0051 */
        /* <DEDUP_REMOVED lines=9> */
[----:B-----5:R-:W-:Y:S01]  /*15930*/  FFMA.FTZ R132, R132, R66, R205 ;  /* 0x0000004284847223 */ /* 0x020fe200000100cd */
[----:B------:R-:W-:Y:S02]  /*15940*/  IMAD.MOV.U32 R205, RZ, RZ, R154 ;  /* 0x000000ffffcd7224 */ /* 0x000fe400078e009a */
[----:B------:R-:W-:Y:S06]  /*15950*/  IMAD.MOV.U32 R154, RZ, RZ, R188 ;  /* 0x000000ffff9a7224 */ /* 0x000fec00078e00bc */
[----:B------:R-:W-:Y:S01]  /*15960*/  MUFU.EX2 R95, R95 ;  /* 0x0000005f005f7308 */ /* 0x000fe20000000800 */
[----:B------:R-:W-:Y:S02]  /*15970*/  IMAD.MOV.U32 R69, RZ, RZ, R205 ;  /* 0x000000ffff457224 */ /* 0x000fe400078e00cd */
[----:B------:R-:W-:Y:S07]  /*15980*/  IMAD.MOV.U32 R205, RZ, RZ, R154 ;  /* 0x000000ffffcd7224 */ /* 0x000fee00078e009a */
[----:B------:R1:W-:Y:S10]  /*15990*/  MUFU.EX2 R188, R83 ;  /* 0x0000005300bc7308 */ /* 0x0003f40000000800 */
[----:B------:R-:W-:Y:S10]  /*159a0*/  MUFU.EX2 R154, R79 ;  /* 0x0000004f009a7308 */ /* 0x000ff40000000800 */
[----:B------:R-:W-:Y:S01]  /*159b0*/  MUFU.EX2 R90, R90 ;  /* 0x0000005a005a7308 */ /* 0x000fe20000000800 */
[----:B-1----:R-:W-:Y:S02]  /*159c0*/  IMAD.MOV.U32 R83, RZ, RZ, R58 ;  /* 0x000000ffff537224 */ /* 0x002fe400078e003a */
[----:B------:R-:W-:Y:S02]  /*159d0*/  IMAD.MOV.U32 R58, RZ, RZ, R51 ;  /* 0x000000ffff3a7224 */ /* 0x000fe400078e0033 */
[----:B------:R-:W-:Y:S02]  /*159e0*/  IMAD.MOV.U32 R70, RZ, RZ, R83 ;  /* 0x000000ffff467224 */ /* 0x000fe400078e0053 */
[----:B------:R-:W-:Y:S03]  /*159f0*/  IMAD.MOV.U32 R83, RZ, RZ, R65 ;  /* 0x000000ffff537224 */ /* 0x000fe600078e0041 */
[----:B------:R-:W-:Y:S10]  /*15a00*/  MUFU.EX2 R91, R91 ;  /* 0x0000005b005b7308 */ /* 0x000ff40000000800 */
[----:B------:R-:W-:Y:S10]  /*15a10*/  MUFU.EX2 R96, R96 ;  /* 0x0000006000607308 */ /* 0x000ff40000000800 */
[----:B------:R-:W-:Y:S10]  /*15a20*/  MUFU.EX2 R97, R97 ;  /* 0x0000006100617308 */ /* 0x000ff40000000800 */
[----:B------:R-:W-:Y:S10]  /*15a30*/  MUFU.EX2 R86, R86 ;  /* 0x0000005600567308 */ /* 0x000ff40000000800 */
[----:B------:R-:W-:Y:S10]  /*15a40*/  MUFU.EX2 R87, R87 ;  /* 0x0000005700577308 */ /* 0x000ff40000000800 */
[----:B------:R-:W-:Y:S01]  /*15a50*/  MUFU.EX2 R88, R88 ;  /* 0x0000005800587308 */ /* 0x000fe20000000800 */
[----:B--2---:R-:W-:Y:S01]  /*15a60*/  FFMA.FTZ R66, R3, R43, R203 ;  /* 0x0000002b03427223 */ /* 0x004fe200000100cb */
[----:B------:R-:W-:Y:S01]  /*15a70*/  F2FP.BF16.F32.PACK_AB R3, R242, R241 ;  /* 0x000000f1f203723e */ /* 0x000fe200000010ff */
[----:B------:R-:W-:Y:S01]  /*15a80*/  IMAD.MOV.U32 R203, RZ, RZ, R47 ;  /* 0x000000ffffcb7224 */ /* 0x000fe200078e002f */
[--C-:B------:R-:W-:Y:S01]  /*15a90*/  HSET2.LE.AND R47, R170, R225.reuse, PT ;  /* 0x000000e1aa2f7233 */ /* 0x100fe20003803000 */
[----:B------:R-:W1:Y:S01]  /*15aa0*/  LDSM.16.MT88.4 R40, [R213+0x4800] ;  /* 0x00480000d528783b */ /* 0x000e620000004200 */
[----:B------:R-:W-:Y:S01]  /*15ab0*/  LOP3.LUT R36, R36, R3, RZ, 0xc0, !PT ;  /* 0x0000000324247212 */ /* 0x000fe200078ec0ff */
[----:B------:R-:W-:Y:S01]  /*15ac0*/  IMAD.MOV.U32 R170, RZ, RZ, R59 ;  /* 0x000000ffffaa7224 */ /* 0x000fe200078e003b */
[----:B---3--:R-:W-:Y:S01]  /*15ad0*/  F2FP.BF16.F32.PACK_AB R3, R211, R210 ;  /* 0x000000d2d303723e */ /* 0x008fe200000010ff */
[----:B------:R-:W-:Y:S01]  /*15ae0*/  IMAD.MOV.U32 R59, RZ, RZ, R50 ;  /* 0x000000ffff3b7224 */ /* 0x000fe200078e0032 */
[----:B------:R-:W-:Y:S02]  /*15af0*/  MUFU.EX2 R89, R89 ;  /* 0x0000005900597308 */ /* 0x000fe40000000800 */
[----:B------:R-:W-:Y:S02]  /*15b00*/  LOP3.LUT R47, R47, R3, RZ, 0xc0, !PT ;  /* 0x000000032f2f7212 */ /* 0x000fe400078ec0ff */
[C---:B------:R-:W-:Y:S02]  /*15b10*/  LOP3.LUT R3, R44.reuse, 0xffff, RZ, 0xc0, !PT ;  /* 0x0000ffff2c037812 */ /* 0x040fe400078ec0ff */
[----:B------:R-:W-:Y:S02]  /*15b20*/  LOP3.LUT R45, R44, 0xff, RZ, 0xc0, !PT ;  /* 0x000000ff2c2d7812 */ /* 0x000fe400078ec0ff */
[----:B------:R-:W-:Y:S02]  /*15b30*/  SHF.R.U32.HI R3, RZ, 0x8, R3 ;  /* 0x00000008ff037819 */ /* 0x000fe40000011603 */
[----:B------:R-:W-:Y:S02]  /*15b40*/  MUFU.EX2 R110, R110 ;  /* 0x0000006e006e7308 */ /* 0x000fe40000000800 */
[----:B------:R-:W-:Y:S02]  /*15b50*/  PRMT R142, R45, 0x5410, R3 ;  /* 0x000054102d8e7816 */ /* 0x000fe40000000003 */
[----:B------:R-:W-:Y:S01]  /*15b60*/  SHF.R.U32.HI R3, RZ, 0x10, R44 ;  /* 0x00000010ff037819 */ /* 0x000fe2000001162c */
[----:B------:R-:W-:Y:S01]  /*15b70*/  FFMA.FTZ R64, R2, R64, R206 ;  /* 0x0000004002407223 */ /* 0x000fe200000100ce */
[----:B------:R-:W-:Y:S01]  /*15b80*/  F2FP.BF16.F32.PACK_AB R44, R201, R202 ;  /* 0x000000cac92c723e */ /* 0x000fe200000010ff */
[----:B------:R-:W-:Y:S01]  /*15b90*/  IMAD.MOV.U32 R206, RZ, RZ, R68 ;  /* 0x000000ffffce7224 */ /* 0x000fe200078e0044 */
[----:B------:R-:W-:Y:S02]  /*15ba0*/  LOP3.LUT R45, R3, 0xff, RZ, 0xc0, !PT ;  /* 0x000000ff032d7812 */ /* 0x000fe400078ec0ff */
[----:B------:R-:W-:Y:S01]  /*15bb0*/  MUFU.EX2 R111, R111 ;  /* 0x0000006f006f7308 */ /* 0x000fe20000000800 */
[--C-:B------:R-:W-:Y:S02]  /*15bc0*/  HSET2.LE.AND R3, R135, R225.reuse, PT ;  /* 0x000000e187037233 */ /* 0x100fe40003803000 */
[----:B------:R-:W-:Y:S02]  /*15bd0*/  PRMT R135, R45, 0x5410, R48 ;  /* 0x000054102d877816 */ /* 0x000fe40000000030 */
[----:B------:R-:W-:Y:S01]  /*15be0*/  F2FP.BF16.F32.PACK_AB R45, R200, R199 ;  /* 0x000000c7c82d723e */ /* 0x000fe200000010ff */
[----:B------:R-:W2:Y:S01]  /*15bf0*/  LDSM.16.MT88.4 R48, [R214+0x4800] ;  /* 0x00480000d630783b */ /* 0x000ea20000004200 */
[----:B------:R-:W-:Y:S03]  /*15c00*/  LOP3.LUT R44, R3, R44, RZ, 0xc0, !PT ;  /* 0x0000002c032c7212 */ /* 0x000fe600078ec0ff */
[----:B------:R-:W-:Y:S01]  /*15c10*/  MUFU.EX2 R118, R118 ;  /* 0x0000007600767308 */ /* 0x000fe20000000800 */
[--C-:B------:R-:W-:Y:S01]  /*15c20*/  HSET2.LE.AND R3, R158, R225.reuse, PT ;  /* 0x000000e19e037233 */ /* 0x100fe20003803000 */
[----:B------:R-:W-:Y:S01]  /*15c30*/  IMAD.MOV.U32 R158, RZ, RZ, R57 ;  /* 0x000000ffff9e7224 */ /* 0x000fe200078e0039 */
[C---:B------:R-:W-:Y:S01]  /*15c40*/  LOP3.LUT R2, R52.reuse, 0xff, RZ, 0xc0, !PT ;  /* 0x000000ff34027812 */ /* 0x040fe200078ec0ff */
[----:B------:R-:W-:Y:S02]  /*15c50*/  IMAD.MOV.U32 R57, RZ, RZ, R62 ;  /* 0x000000ffff397224 */ /* 0x000fe400078e003e */
[----:B------:R-:W-:Y:S01]  /*15c60*/  LOP3.LUT R45, R3, R45, RZ, 0xc0, !PT ;  /* 0x0000002d032d7212 */ /* 0x000fe200078ec0ff */
[----:B------:R-:W-:Y:S01]  /*15c70*/  IMAD.MOV.U32 R62, RZ, RZ, R171 ;  /* 0x000000ffff3e7224 */ /* 0x000fe200078e00ab */
[----:B------:R-:W-:Y:S01]  /*15c80*/  LOP3.LUT R3, R52, 0xffff, RZ, 0xc0, !PT ;  /* 0x0000ffff34037812 */ /* 0x000fe200078ec0ff */
[-C--:B-1----:R-:W-:Y:S01]  /*15c90*/  HMMA.16816.F32.BF16 R4, R36, R40.reuse, R4 ;  /* 0x000000282404723c */ /* 0x082fe20000041804 */
[----:B------:R-:W-:Y:S04]  /*15ca0*/  MUFU.EX2 R181, R181 ;  /* 0x000000b500b57308 */ /* 0x000fe80000000800 */
[----:B------:R-:W-:Y:S01]  /*15cb0*/  SHF.R.U32.HI R3, RZ, 0x8, R3 ;  /* 0x00000008ff037819 */ /* 0x000fe20000011603 */
[C---:B------:R-:W-:Y:S05]  /*15cc0*/  HMMA.16816.F32.BF16 R8, R44.reuse, R40, R8 ;  /* 0x000000282c08723c */ /* 0x040fea0000041808 */
[----:B------:R-:W-:Y:S01]  /*15cd0*/  MUFU.EX2 R122, R122 ;  /* 0x0000007a007a7308 */ /* 0x000fe20000000800 */
[----:B------:R-:W-:Y:S01]  /*15ce0*/  PRMT R145, R2, 0x5410, R3 ;  /* 0x0000541002917816 */ /* 0x000fe20000000003 */
[-C--:B------:R-:W-:Y:S04]  /*15cf0*/  HMMA.16816.F32.BF16 R12, R44, R42.reuse, R12 ;  /* 0x0000002a2c0c723c */ /* 0x080fe8000004180c */
[--C-:B------:R-:W-:Y:S02]  /*15d00*/  SHF.R.U32.HI R2, RZ, 0x10, R144.reuse ;  /* 0x00000010ff027819 */ /* 0x100fe40000011690 */
[C---:B------:R-:W-:Y:S02]  /*15d10*/  HMMA.16816.F32.BF16 R16, R36.reuse, R42, R16 ;  /* 0x0000002a2410723c */ /* 0x040fe40000041810 */
[----:B------:R-:W-:Y:S03]  /*15d20*/  MUFU.EX2 R112, R112 ;  /* 0x0000007000707308 */ /* 0x000fe60000000800 */
[----:B------:R-:W-:Y:S01]  /*15d30*/  SHF.R.U32.HI R144, RZ, 0x18, R144 ;  /* 0x00000018ff907819 */ /* 0x000fe20000011690 */
[----:B------:R-:W-:Y:S01]  /*15d40*/  IMAD.MOV.U32 R53, RZ, RZ, R155 ;  /* 0x000000ffff357224 */ /* 0x000fe200078e009b */
[----:B------:R-:W-:Y:S05]  /*15d50*/  LOP3.LUT R2, R2, 0xff, RZ, 0xc0, !PT ;  /* 0x000000ff02027812 */ /* 0x000fea00078ec0ff */
[----:B------:R-:W-:Y:S01]  /*15d60*/  MUFU.EX2 R155, R78 ;  /* 0x0000004e009b7308 */ /* 0x000fe20000000800 */
[----:B------:R-:W-:Y:S01]  /*15d70*/  PRMT R65, R2, 0x5410, R144 ;  /* 0x0000541002417816 */ /* 0x000fe20000000090 */
[-C--:B--2---:R-:W-:Y:S03]  /*15d80*/  HMMA.16816.F32.BF16 R20, R36, R48.reuse, R20 ;  /* 0x000000302414723c */ /* 0x084fe60000041814 */
[--C-:B------:R-:W-:Y:S02]  /*15d90*/  SHF.R.U32.HI R3, RZ, 0x10, R52.reuse ;  /* 0x00000010ff037819 */ /* 0x100fe40000011634 */
[----:B------:R-:W-:Y:S03]  /*15da0*/  SHF.R.U32.HI R52, RZ, 0x18, R52 ;  /* 0x00000018ff347819 */ /* 0x000fe60000011634 */
[----:B------:R1:W-:Y:S03]  /*15db0*/  MUFU.EX2 R144, R72 ;  /* 0x0000004800907308 */ /* 0x0003e60000000800 */
[----:B------:R-:W-:Y:S01]  /*15dc0*/  LOP3.LUT R3, R3, 0xff, RZ, 0xc0, !PT ;  /* 0x000000ff03037812 */ /* 0x000fe200078ec0ff */
[C---:B------:R-:W-:Y:S04]  /*15dd0*/  HMMA.16816.F32.BF16 R24, R44.reuse, R48, R24 ;  /* 0x000000302c18723c */ /* 0x040fe80000041818 */
[----:B------:R-:W-:Y:S01]  /*15de0*/  PRMT R171, R3, 0x5410, R52 ;  /* 0x0000541003ab7816 */ /* 0x000fe20000000034 */
[----:B------:R-:W-:Y:S01]  /*15df0*/  IMAD.MOV.U32 R52, RZ, RZ, R158 ;  /* 0x000000ffff347224 */ /* 0x000fe200078e009e */
[C---:B------:R-:W-:Y:S01]  /*15e00*/  LOP3.LUT R2, R55.reuse, 0xffff, RZ, 0xc0, !PT ;  /* 0x0000ffff37027812 */ /* 0x040fe200078ec0ff */
[-C--:B------:R-:W-:Y:S01]  /*15e10*/  HMMA.16816.F32.BF16 R32, R44, R50.reuse, R32 ;  /* 0x000000322c20723c */ /* 0x080fe20000041820 */
[----:B------:R-:W2:Y:S01]  /*15e20*/  LDSM.16.MT88.4 R44, [R213+0x4c00] ;  /* 0x004c0000d52c783b */ /* 0x000ea20000004200 */
[----:B------:R-:W3:Y:S02]  /*15e30*/  MUFU.EX2 R158, R77 ;  /* 0x0000004d009e7308 */ /* 0x000ee40000000800 */
[C---:B------:R-:W-:Y:S02]  /*15e40*/  LOP3.LUT R3, R134.reuse, 0xffff, RZ, 0xc0, !PT ;  /* 0x0000ffff86037812 */ /* 0x040fe400078ec0ff */
[----:B------:R-:W-:Y:S01]  /*15e50*/  LOP3.LUT R42, R55, 0xff, RZ, 0xc0, !PT ;  /* 0x000000ff372a7812 */ /* 0x000fe200078ec0ff */
[----:B------:R-:W-:Y:S02]  /*15e60*/  HMMA.16816.F32.BF16 R28, R36, R50, R28 ;  /* 0x00000032241c723c */ /* 0x000fe4000004181c */
[----:B-1----:R-:W4:Y:S03]  /*15e70*/  LDL.LU R72, [R1+0x24] ;  /* 0x0000240001487983 */ /* 0x002f260000300800 */
[----:B------:R-:W-:Y:S01]  /*15e80*/  MUFU.EX2 R113, R113 ;  /* 0x0000007100717308 */ /* 0x000fe20000000800 */
[----:B------:R-:W-:Y:S02]  /*15e90*/  SHF.R.U32.HI R41, RZ, 0x8, R2 ;  /* 0x00000008ff297819 */ /* 0x000fe40000011602 */
[----:B------:R-:W-:Y:S01]  /*15ea0*/  LOP3.LUT R40, R134, 0xff, RZ, 0xc0, !PT ;  /* 0x000000ff86287812 */ /* 0x000fe200078ec0ff */
[----:B------:R-:W-:Y:S02]  /*15eb0*/  LDSM.16.MT88.4 R36, [R213+0x5000] ;  /* 0x00500000d524783b */ /* 0x000fe40000004200 */
[----:B------:R-:W-:Y:S02]  /*15ec0*/  SHF.R.U32.HI R2, RZ, 0x8, R3 ;  /* 0x00000008ff027819 */ /* 0x000fe40000011603 */
[----:B------:R-:W-:Y:S02]  /*15ed0*/  SHF.R.U32.HI R3, RZ, 0x10, R55 ;  /* 0x00000010ff037819 */ /* 0x000fe40000011637 */
[----:B------:R-:W-:Y:S01]  /*15ee0*/  MUFU.EX2 R102, R102 ;  /* 0x0000006600667308 */ /* 0x000fe20000000800 */
[----:B------:R-:W-:Y:S02]  /*15ef0*/  PRMT R82, R42, 0x5410, R41 ;  /* 0x000054102a527816 */ /* 0x000fe40000000029 */
[----:B------:R-:W-:Y:S02]  /*15f00*/  PRMT R68, R40, 0x5410, R2 ;  /* 0x0000541028447816 */ /* 0x000fe40000000002 */
[----:B------:R-:W-:Y:S02]  /*15f10*/  LOP3.LUT R42, R141, UR20, R232, 0x96, !PT ;  /* 0x000000148d2a7c12 */ /* 0x000fe4000f8e96e8 */
[--C-:B------:R-:W-:Y:S03]  /*15f20*/  SHF.R.U32.HI R2, RZ, 0x10, R134.reuse ;  /* 0x00000010ff027819 */ /* 0x100fe60000011686 */
[----:B------:R1:W5:Y:S01]  /*15f30*/  MUFU.EX2 R141, R73 ;  /* 0x00000049008d7308 */ /* 0x0003620000000800 */
[----:B------:R-:W-:Y:S02]  /*15f40*/  SHF.R.U32.HI R55, RZ, 0x18, R55 ;  /* 0x00000018ff377819 */ /* 0x000fe40000011637 */
[----:B------:R-:W-:Y:S02]  /*15f50*/  LOP3.LUT R3, R3, 0xff, RZ, 0xc0, !PT ;  /* 0x000000ff03037812 */ /* 0x000fe400078ec0ff */
[----:B------:R-:W-:Y:S02]  /*15f60*/  SHF.R.U32.HI R134, RZ, 0x18, R134 ;  /* 0x00000018ff867819 */ /* 0x000fe40000011686 */
[----:B------:R-:W-:Y:S03]  /*15f70*/  LOP3.LUT R2, R2, 0xff, RZ, 0xc0, !PT ;  /* 0x000000ff02027812 */ /* 0x000fe600078ec0ff */
[----:B------:R-:W-:Y:S01]  /*15f80*/  MUFU.EX2 R103, R103 ;  /* 0x0000006700677308 */ /* 0x000fe20000000800 */
[----:B------:R-:W-:Y:S01]  /*15f90*/  PRMT R81, R3, 0x5410, R55 ;  /* 0x0000541003517816 */ /* 0x000fe20000000037 */
[----:B------:R-:W-:Y:S01]  /*15fa0*/  IMAD.MOV.U32 R55, RZ, RZ, R76 ;  /* 0x000000ffff377224 */ /* 0x000fe200078e004c */
[----:B------:R-:W-:Y:S01]  /*15fb0*/  LOP3.LUT R41, R54, 0xff, RZ, 0xc0, !PT ;  /* 0x000000ff36297812 */ /* 0x000fe200078ec0ff */
[----:B------:R-:W-:Y:S01]  /*15fc0*/  IMAD.MOV.U32 R76, RZ, RZ, R69 ;  /* 0x000000ffff4c7224 */ /* 0x000fe200078e0045 */
[----:B------:R-:W-:Y:S02]  /*15fd0*/  PRMT R69, R2, 0x5410, R134 ;  /* 0x0000541002457816 */ /* 0x000fe40000000086 */
[----:B------:R-:W-:Y:S03]  /*15fe0*/  LOP3.LUT R2, R54, 0xffff, RZ, 0xc0, !PT ;  /* 0x0000ffff36027812 */ /* 0x000fe600078ec0ff */
[----:B------:R2:W-:Y:S01]  /*15ff0*/  MUFU.EX2 R134, R74 ;  /* 0x0000004a00867308 */ /* 0x0005e20000000800 */
[----:B------:R-:W-:Y:S01]  /*16000*/  SHF.R.U32.HI R3, RZ, 0x10, R54 ;  /* 0x00000010ff037819 */ /* 0x000fe20000011636 */
[----:B-1----:R-:W-:Y:S01]  /*16010*/  IMAD.MOV.U32 R73, RZ, RZ, R53 ;  /* 0x000000ffff497224 */ /* 0x002fe200078e0035 */
[----:B------:R-:W-:Y:S01]  /*16020*/  SHF.R.U32.HI R40, RZ, 0x8, R2 ;  /* 0x00000008ff287819 */ /* 0x000fe20000011602 */
[----:B------:R-:W-:Y:S01]  /*16030*/  IMAD.MOV.U32 R53, RZ, RZ, R70 ;  /* 0x000000ffff357224 */ /* 0x000fe200078e0046 */
[----:B------:R-:W-:Y:S01]  /*16040*/  LOP3.LUT R49, R187, UR18, R140, 0x96, !PT ;  /* 0x00000012bb317c12 */ /* 0x000fe2000f8e968c */
[----:B------:R-:W-:Y:S01]  /*16050*/  IMAD.MOV.U32 R70, RZ, RZ, R206 ;  /* 0x000000ffff467224 */ /* 0x000fe200078e00ce */
[----:B------:R-:W-:Y:S01]  /*16060*/  SHF.R.U32.HI R54, RZ, 0x18, R54 ;  /* 0x00000018ff367819 */ /* 0x000fe20000011636 */
[----:B------:R-:W-:Y:S01]  /*16070*/  IMAD.MOV.U32 R206, RZ, RZ, R168 ;  /* 0x000000ffffce7224 */ /* 0x000fe200078e00a8 */
[----:B------:R-:W-:Y:S01]  /*16080*/  PRMT R168, R41, 0x5410, R40 ;  /* 0x0000541029a87816 */ /* 0x000fe20000000028 */
[----:B------:R-:W-:Y:S01]  /*16090*/  IMAD.WIDE.U32 R40, R42, -0x2daee0ad, RZ ;  /* 0xd2511f532a287825 */ /* 0x000fe200078e00ff */
[----:B------:R-:W-:Y:S01]  /*160a0*/  LOP3.LUT R2, R3, 0xff, RZ, 0xc0, !PT ;  /* 0x000000ff03027812 */ /* 0x000fe200078ec0ff */
[----:B------:R1:W5:Y:S01]  /*160b0*/  MUFU.EX2 R140, R75 ;  /* 0x0000004b008c7308 */ /* 0x0003620000000800 */
[----:B---3--:R-:W-:Y:S01]  /*160c0*/  F2FP.BF16.F32.PACK_AB R50, R158, R159 ;  /* 0x0000009f9e32723e */ /* 0x008fe200000010ff */
[----:B------:R-:W-:Y:S01]  /*160d0*/  IMAD.MOV.U32 R77, RZ, RZ, R70 ;  /* 0x000000ffff4d7224 */ /* 0x000fe200078e0046 */
[----:B------:R-:W-:Y:S01]  /*160e0*/  LOP3.LUT R42, R41, UR17, R228, 0x96, !PT ;  /* 0x00000011292a7c12 */ /* 0x000fe2000f8e96e4 */
[----:B------:R-:W-:Y:S01]  /*160f0*/  IMAD.MOV.U32 R70, RZ, RZ, R80 ;  /* 0x000000ffff467224 */ /* 0x000fe200078e0050 */
[--C-:B------:R-:W-:Y:S01]  /*16100*/  HSET2.LE.AND R51, R169, R225.reuse, PT ;  /* 0x000000e1a9337233 */ /* 0x100fe20003803000 */
[----:B--2---:R-:W-:Y:S01]  /*16110*/  IMAD.MOV.U32 R74, RZ, RZ, R83 ;  /* 0x000000ffff4a7224 */ /* 0x004fe200078e0053 */
[----:B------:R-:W-:Y:S01]  /*16120*/  PRMT R83, R2, 0x5410, R54 ;  /* 0x0000541002537816 */ /* 0x000fe20000000036 */
[----:B------:R-:W-:Y:S01]  /*16130*/  IMAD.WIDE.U32 R2, R49, -0x2daee0ad, RZ ;  /* 0xd2511f5331027825 */ /* 0x000fe200078e00ff */
[--C-:B------:R-:W-:Y:S01]  /*16140*/  HSET2.LE.AND R69, R69, R225.reuse, PT ;  /* 0x000000e145457233 */ /* 0x100fe20003803000 */
[----:B------:R-:W-:Y:S01]  /*16150*/  MUFU.EX2 R104, R104 ;  /* 0x0000006800687308 */ /* 0x000fe20000000800 */
[--C-:B------:R-:W-:Y:S01]  /*16160*/  HSET2.LE.AND R65, R65, R225.reuse, PT ;  /* 0x000000e141417233 */ /* 0x100fe20003803000 */
[----:B------:R-:W-:Y:S01]  /*16170*/  IMAD.WIDE.U32 R42, R42, -0x326172a9, RZ ;  /* 0xcd9e8d572a2a7825 */ /* 0x000fe200078e00ff */
[----:B------:R-:W-:Y:S02]  /*16180*/  LOP3.LUT R40, R3, UR15, R40, 0x96, !PT ;  /* 0x0000000f03287c12 */ /* 0x000fe4000f8e9628 */
[--C-:B------:R-:W-:Y:S01]  /*16190*/  HSET2.LE.AND R68, R68, R225.reuse, PT ;  /* 0x000000e144447233 */ /* 0x100fe20003803000 */
[----:B------:R-:W-:Y:S01]  /*161a0*/  IMAD.MOV.U32 R187, RZ, RZ, R53 ;  /* 0x000000ffffbb7224 */ /* 0x000fe200078e0035 */
[----:B------:R-:W-:Y:S01]  /*161b0*/  LOP3.LUT R48, R43, UR16, R186, 0x96, !PT ;  /* 0x000000102b307c12 */ /* 0x000fe2000f8e96ba */
[----:B------:R-:W-:Y:S01]  /*161c0*/  IMAD.WIDE.U32 R40, R40, -0x326172a9, RZ ;  /* 0xcd9e8d5728287825 */ /* 0x000fe200078e00ff */
[--C-:B------:R-:W-:Y:S01]  /*161d0*/  HSET2.LE.AND R168, R168, R225.reuse, PT ;  /* 0x000000e1a8a87233 */ /* 0x100fe20003803000 */
[----:B------:R-:W2:Y:S01]  /*161e0*/  MUFU.EX2 R105, R105 ;  /* 0x0000006900697308 */ /* 0x000ea20000000800 */
[----:B------:R-:W-:Y:S01]  /*161f0*/  F2FP.BF16.F32.PACK_AB R169, R181, R118 ;  /* 0x00000076b5a9723e */ /* 0x000fe200000010ff */
[----:B------:R-:W-:Y:S01]  /*16200*/  IMAD.WIDE.U32 R48, R48, -0x2daee0ad, RZ ;  /* 0xd2511f5330307825 */ /* 0x000fe200078e00ff */
[----:B------:R-:W-:Y:S02]  /*16210*/  LOP3.LUT R42, R41, UR14, R42, 0x96, !PT ;  /* 0x0000000e292a7c12 */ /* 0x000fe4000f8e962a */
[--C-:B------:R-:W-:Y:S01]  /*16220*/  HSET2.LE.AND R171, R171, R225.reuse, PT ;  /* 0x000000e1abab7233 */ /* 0x100fe20003803000 */
[----:B------:R-:W-:Y:S01]  /*16230*/  IMAD.MOV.U32 R53, RZ, RZ, R58 ;  /* 0x000000ffff357224 */ /* 0x000fe200078e003a */
[----:B------:R-:W-:Y:S01]  /*16240*/  LOP3.LUT R2, R49, UR13, R2, 0x96, !PT ;  /* 0x0000000d31027c12 */ /* 0x000fe2000f8e9602 */
[----:B------:R-:W-:Y:S02]  /*16250*/  IMAD.WIDE.U32 R42, R42, -0x2daee0ad, RZ ;  /* 0xd2511f532a2a7825 */ /* 0x000fe400078e00ff */
[----:B------:R-:W-:Y:S02]  /*16260*/  MUFU.EX2 R114, R114 ;  /* 0x0000007200727308 */ /* 0x000fe40000000800 */
[----:B------:R-:W-:Y:S01]  /*16270*/  IMAD.WIDE.U32 R2, R2, -0x326172a9, RZ ;  /* 0xcd9e8d5702027825 */ /* 0x000fe200078e00ff */
[----:B------:R-:W-:Y:S03]  /*16280*/  LOP3.LUT R41, R43, UR5, R48, 0x96, !PT ;  /* 0x000000052b297c12 */ /* 0x000fe6000f8e9630 */
[----:B------:R-:W-:Y:S01]  /*16290*/  IMAD.MOV.U32 R58, RZ, RZ, R56 ;  /* 0x000000ffff3a7224 */ /* 0x000fe200078e0038 */
[----:B------:R-:W-:Y:S01]  /*162a0*/  LOP3.LUT R48, R3, UR12, R40, 0x96, !PT ;  /* 0x0000000c03307c12 */ /* 0x000fe2000f8e9628 */
[----:B------:R-:W-:Y:S02]  /*162b0*/  IMAD.WIDE.U32 R40, R41, -0x326172a9, RZ ;  /* 0xcd9e8d5729287825 */ /* 0x000fe400078e00ff */
[----:B------:R-:W3:Y:S02]  /*162c0*/  MUFU.EX2 R115, R115 ;  /* 0x0000007300737308 */ /* 0x000ee40000000800 */
[----:B------:R-:W-:Y:S01]  /*162d0*/  IMAD.MOV.U32 R56, RZ, RZ, R164 ;  /* 0x000000ffff387224 */ /* 0x000fe200078e00a4 */
[----:B------:R-:W-:Y:S01]  /*162e0*/  LOP3.LUT R2, R41, UR22, R2, 0x96, !PT ;  /* 0x0000001629027c12 */ /* 0x000fe2000f8e9602 */
[----:B------:R-:W-:Y:S03]  /*162f0*/  IMAD.WIDE.U32 R48, R48, -0x2daee0ad, RZ ;  /* 0xd2511f5330307825 */ /* 0x000fe600078e00ff */
[C---:B------:R-:W-:Y:S01]  /*16300*/  LOP3.LUT R3, R2.reuse, 0xffff, RZ, 0xc0, !PT ;  /* 0x0000ffff02037812 */ /* 0x040fe200078ec0ff */
[----:B-1----:R-:W-:Y:S01]  /*16310*/  IMAD.MOV.U32 R75, RZ, RZ, R71 ;  /* 0x000000ffff4b7224 */ /* 0x002fe200078e0047 */
[----:B------:R-:W-:Y:S01]  /*16320*/  LOP3.LUT R43, R2, 0xff, RZ, 0xc0, !PT ;  /* 0x000000ff022b7812 */ /* 0x000fe200078ec0ff */
[----:B------:R-:W-:Y:S01]  /*16330*/  IMAD.MOV.U32 R71, RZ, RZ, R59 ;  /* 0x000000ffff477224 */ /* 0x000fe200078e003b */
[----:B------:R-:W-:Y:S01]  /*16340*/  SHF.R.U32.HI R3, RZ, 0x8, R3 ;  /* 0x00000008ff037819 */ /* 0x000fe20000011603 */
[----:B------:R-:W-:Y:S01]  /*16350*/  IMAD.MOV.U32 R59, RZ, RZ, R57 ;  /* 0x000000ffff3b7224 */ /* 0x000fe200078e0039 */
[----:B------:R-:W-:Y:S01]  /*16360*/  MUFU.EX2 R100, R100 ;  /* 0x0000006400647308 */ /* 0x000fe20000000800 */
[----:B------:R-:W-:Y:S01]  /*16370*/  IMAD.MOV.U32 R57, RZ, RZ, R63 ;  /* 0x000000ffff397224 */ /* 0x000fe200078e003f */
[----:B------:R-:W-:Y:S01]  /*16380*/  PRMT R78, R43, 0x5410, R3 ;  /* 0x000054102b4e7816 */ /* 0x000fe20000000003 */
[----:B------:R-:W-:Y:S01]  /*16390*/  IMAD.MOV.U32 R186, RZ, RZ, R166 ;  /* 0x000000ffffba7224 */ /* 0x000fe200078e00a6 */
[----:B------:R-:W-:Y:S01]  /*163a0*/  SHF.R.U32.HI R3, RZ, 0x10, R2 ;  /* 0x00000010ff037819 */ /* 0x000fe20000011602 */
[----:B------:R-:W-:Y:S01]  /*163b0*/  IMAD.MOV.U32 R54, RZ, RZ, R76 ;  /* 0x000000ffff367224 */ /* 0x000fe200078e004c */
[----:B------:R-:W-:Y:S01]  /*163c0*/  SHF.R.U32.HI R43, RZ, 0x18, R2 ;  /* 0x00000018ff2b7819 */ /* 0x000fe20000011602 */
[----:B------:R-:W-:Y:S01]  /*163d0*/  IMAD.MOV.U32 R117, RZ, RZ, R186 ;  /* 0x000000ffff757224 */ /* 0x000fe200078e00ba */
[----:B------:R-:W-:Y:S01]  /*163e0*/  LOP3.LUT R2, R3, 0xff, RZ, 0xc0, !PT ;  /* 0x000000ff03027812 */ /* 0x000fe200078ec0ff */
[----:B------:R-:W-:Y:S01]  /*163f0*/  IMAD.MOV.U32 R186, RZ, RZ, R75 ;  /* 0x000000ffffba7224 */ /* 0x000fe200078e004b */
[----:B------:R-:W-:Y:S01]  /*16400*/  LOP3.LUT R3, R40, 0xff, RZ, 0xc0, !PT ;  /* 0x000000ff28037812 */ /* 0x000fe200078ec0ff */
[----:B------:R-:W-:Y:S01]  /*16410*/  IMAD.MOV.U32 R119, RZ, RZ, R187 ;  /* 0x000000ffff777224 */ /* 0x000fe200078e00bb */
[----:B------:R-:W-:Y:S01]  /*16420*/  PRMT R79, R2, 0x5410, R43 ;  /* 0x00005410024f7816 */ /* 0x000fe2000000002b */
[----:B------:R-:W-:Y:S01]  /*16430*/  IMAD.MOV.U32 R187, RZ, RZ, R54 ;  /* 0x000000ffffbb7224 */ /* 0x000fe200078e0036 */
[----:B------:R-:W-:Y:S01]  /*16440*/  LOP3.LUT R2, R40, 0xffff, RZ, 0xc0, !PT ;  /* 0x0000ffff28027812 */ /* 0x000fe200078ec0ff */
[----:B------:R-:W-:Y:S01]  /*16450*/  IMAD.MOV.U32 R75, RZ, RZ, R74 ;  /* 0x000000ffff4b7224 */ /* 0x000fe200078e004a */
[--C-:B------:R-:W-:Y:S01]  /*16460*/  HSET2.LE.AND R54, R175, R225.reuse, PT ;  /* 0x000000e1af367233 */ /* 0x100fe20003803000 */
[----:B------:R-:W-:Y:S01]  /*16470*/  IMAD.MOV.U32 R74, RZ, RZ, R73 ;  /* 0x000000ffff4a7224 */ /* 0x000fe200078e0049 */
[----:B------:R-:W-:Y:S01]  /*16480*/  SHF.R.U32.HI R2, RZ, 0x8, R2 ;  /* 0x00000008ff027819 */ /* 0x000fe20000011602 */
[----:B------:R-:W-:Y:S01]  /*16490*/  IMAD.MOV.U32 R175, RZ, RZ, R186 ;  /* 0x000000ffffaf7224 */ /* 0x000fe200078e00ba */
[--C-:B------:R-:W-:Y:S01]  /*164a0*/  HSET2.LE.AND R43, R183, R225.reuse, PT ;  /* 0x000000e1b72b7233 */ /* 0x100fe20003803000 */
[----:B------:R-:W-:Y:S01]  /*164b0*/  IMAD.MOV.U32 R186, RZ, RZ, R56 ;  /* 0x000000ffffba7224 */ /* 0x000fe200078e0038 */
[----:B------:R-:W-:Y:S01]  /*164c0*/  PRMT R80, R3, 0x5410, R2 ;  /* 0x0000541003507816 */ /* 0x000fe20000000002 */
        /* <DEDUP_REMOVED lines=14> */
[----:B------:R-:W-:Y:S01]  /*165b0*/  FADD.FTZ R75, R75, R132 ;  /* 0x000000844b4b7221 */ /* 0x000fe20000010000 */
[--C-:B------:R-:W-:Y:S01]  /*165c0*/  SHF.R.U32.HI R41, RZ, 0x10, R2.reuse ;  /* 0x00000010ff297819 */ /* 0x100fe20000011602 */
[----:B------:R-:W-:Y:S01]  /*165d0*/  IMAD.MOV.U32 R73, RZ, RZ, R55 ;  /* 0x000000ffff497224 */ /* 0x000fe200078e0037 */
[----:B------:R-:W-:Y:S01]  /*165e0*/  SHF.R.U32.HI R3, RZ, 0x18, R2 ;  /* 0x00000018ff037819 */ /* 0x000fe20000011602 */
[----:B------:R-:W1:Y:S01]  /*165f0*/  MUFU.EX2 R101, R101 ;  /* 0x0000006500657308 */ /* 0x000e620000000800 */
[----:B------:R-:W-:Y:S01]  /*16600*/  LOP3.LUT R2, R41, 0xff, RZ, 0xc0, !PT ;  /* 0x000000ff29027812 */ /* 0x000fe200078ec0ff */
        /* <DEDUP_REMOVED lines=8> */
[----:B------:R-:W-:Y:S01]  /*16690*/  MUFU.EX2 R106, R106 ;  /* 0x0000006a006a7308 */ /* 0x000fe20000000800 */
[----:B------:R-:W-:Y:S01]  /*166a0*/  LOP3.LUT R2, R2, 0xff, RZ, 0xc0, !PT ;  /* 0x000000ff02027812 */ /* 0x000fe200078ec0ff */
[----:B------:R-:W-:Y:S01]  /*166b0*/  FADD.FTZ R73, R73, R66 ;  /* 0x0000004249497221 */ /* 0x000fe20000010000 */
[----:B------:R-:W-:Y:S01]  /*166c0*/  LOP3.LUT R3, R48, 0xffff, RZ, 0xc0, !PT ;  /* 0x0000ffff30037812 */ /* 0x000fe200078ec0ff */
[----:B------:R-:W-:Y:S01]  /*166d0*/  IMAD.MOV.U32 R132, RZ, RZ, R138 ;  /* 0x000000ffff847224 */ /* 0x000fe200078e008a */
[----:B------:R-:W-:Y:S02]  /*166e0*/  PRMT R76, R2, 0x5410, R40 ;  /* 0x00005410024c7816 */ /* 0x000fe40000000028 */
[----:B------:R-:W-:Y:S03]  /*166f0*/  LOP3.LUT R40, R48, 0xff, RZ, 0xc0, !PT ;  /* 0x000000ff30287812 */ /* 0x000fe600078ec0ff */
[----:B------:R-:W1:Y:S01]  /*16700*/  MUFU.EX2 R107, R107 ;  /* 0x0000006b006b7308 */ /* 0x000e620000000800 */
[----:B------:R-:W-:Y:S02]  /*16710*/  SHF.R.U32.HI R3, RZ, 0x8, R3 ;  /* 0x00000008ff037819 */ /* 0x000fe40000011603 */
[----:B------:R-:W-:Y:S02]  /*16720*/  F2FP.BF16.F32.PACK_AB R2, R209, R208 ;  /* 0x000000d0d102723e */ /* 0x000fe400000010ff */
[----:B------:R-:W-:Y:S02]  /*16730*/  PRMT R166, R40, 0x5410, R3 ;  /* 0x0000541028a67816 */ /* 0x000fe40000000003 */
[----:B------:R-:W-:Y:S03]  /*16740*/  LOP3.LUT R42, R42, R2, RZ, 0xc0, !PT ;  /* 0x000000022a2a7212 */ /* 0x000fe600078ec0ff */
[----:B------:R-:W-:Y:S01]  /*16750*/  MUFU.EX2 R108, R108 ;  /* 0x0000006c006c7308 */ /* 0x000fe20000000800 */
[--C-:B------:R-:W-:Y:S02]  /*16760*/  HSET2.LE.AND R40, R60, R225.reuse, PT ;  /* 0x000000e13c287233 */ /* 0x100fe40003803000 */
[----:B------:R-:W-:Y:S02]  /*16770*/  F2FP.BF16.F32.PACK_AB R2, R198, R197 ;  /* 0x000000c5c602723e */ /* 0x000fe400000010ff */
[----:B------:R-:W-:Y:S02]  /*16780*/  F2FP.BF16.F32.PACK_AB R3, R196, R193 ;  /* 0x000000c1c403723e */ /* 0x000fe400000010ff */
[----:B------:R-:W-:Y:S03]  /*16790*/  LOP3.LUT R40, R40, R2, RZ, 0xc0, !PT ;  /* 0x0000000228287212 */ /* 0x000fe600078ec0ff */
[----:B------:R-:W1:Y:S01]  /*167a0*/  MUFU.EX2 R109, R109 ;  /* 0x0000006d006d7308 */ /* 0x000e620000000800 */
[----:B------:R-:W-:Y:S02]  /*167b0*/  LOP3.LUT R41, R41, R3, RZ, 0xc0, !PT ;  /* 0x0000000329297212 */ /* 0x000fe400078ec0ff */
[--C-:B------:R-:W-:Y:S01]  /*167c0*/  HSET2.LE.AND R53, R150, R225.reuse, PT ;  /* 0x000000e196357233 */ /* 0x100fe20003803000 */
[----:B------:R-:W-:Y:S01]  /*167d0*/  IMAD.MOV.U32 R150, RZ, RZ, R70 ;  /* 0x000000ffff967224 */ /* 0x000fe200078e0046 */
[--C-:B------:R-:W-:Y:S01]  /*167e0*/  HSET2.LE.AND R55, R176, R225.reuse, PT ;  /* 0x000000e1b0377233 */ /* 0x100fe20003803000 */
[----:B------:R-:W-:Y:S01]  /*167f0*/  IMAD.MOV.U32 R176, RZ, RZ, R119 ;  /* 0x000000ffffb07224 */ /* 0x000fe200078e0077 */
[----:B------:R-:W-:Y:S01]  /*16800*/  F2FP.BF16.F32.PACK_AB R2, R192, R191 ;  /* 0x000000bfc002723e */ /* 0x000fe200000010ff */
[----:B------:R-:W-:Y:S01]  /*16810*/  IMAD.MOV.U32 R119, RZ, RZ, R170 ;  /* 0x000000ffff777224 */ /* 0x000fe200078e00aa */
[----:B------:R-:W-:Y:S01]  /*16820*/  F2FP.BF16.F32.PACK_AB R3, R184, R178 ;  /* 0x000000b2b803723e */ /* 0x000fe200000010ff */
[----:B------:R-:W-:Y:S01]  /*16830*/  IMAD.MOV.U32 R170, RZ, RZ, R62 ;  /* 0x000000ffffaa7224 */ /* 0x000fe200078e003e */
[----:B------:R-:W-:Y:S02]  /*16840*/  LOP3.LUT R55, R55, R2, RZ, 0xc0, !PT ;  /* 0x0000000237377212 */ /* 0x000fe400078ec0ff */
[----:B------:R-:W-:Y:S02]  /*16850*/  LOP3.LUT R52, R52, R3, RZ, 0xc0, !PT ;  /* 0x0000000334347212 */ /* 0x000fe400078ec0ff */
[--C-:B------:R-:W-:Y:S02]  /*16860*/  SHF.R.U32.HI R49, RZ, 0x10, R48.reuse ;  /* 0x00000010ff317819 */ /* 0x100fe40000011630 */
[--C-:B------:R-:W-:Y:S01]  /*16870*/  HSET2.LE.AND R62, R160, R225.reuse, PT ;  /* 0x000000e1a03e7233 */ /* 0x100fe20003803000 */
[----:B------:R-:W-:Y:S01]  /*16880*/  IMAD.MOV.U32 R160, RZ, RZ, R77 ;  /* 0x000000ffffa07224 */ /* 0x000fe200078e004d */
[--C-:B------:R-:W-:Y:S02]  /*16890*/  HSET2.LE.AND R63, R153, R225.reuse, PT ;  /* 0x000000e1993f7233 */ /* 0x100fe40003803000 */
[----:B------:R-:W-:Y:S01]  /*168a0*/  SHF.R.U32.HI R48, RZ, 0x18, R48 ;  /* 0x00000018ff307819 */ /* 0x000fe20000011630 */
[----:B------:R-:W-:Y:S01]  /*168b0*/  IMAD.MOV.U32 R153, RZ, RZ, R160 ;  /* 0x000000ffff997224 */ /* 0x000fe200078e00a0 */
[----:B------:R-:W-:Y:S01]  /*168c0*/  F2FP.BF16.F32.PACK_AB R2, R189, R190 ;  /* 0x000000bebd02723e */ /* 0x000fe200000010ff */
[----:B------:R-:W-:Y:S01]  /*168d0*/  IMAD.MOV.U32 R160, RZ, RZ, R74 ;  /* 0x000000ffffa07224 */ /* 0x000fe200078e004a */
[----:B------:R-:W-:Y:S01]  /*168e0*/  F2FP.BF16.F32.PACK_AB R3, R188, R185 ;  /* 0x000000b9bc03723e */ /* 0x000fe200000010ff */
[----:B------:R-:W-:Y:S01]  /*168f0*/  FADD.FTZ R74, R252, R64 ;  /* 0x00000040fc4a7221 */ /* 0x000fe20000010000 */
[--C-:B------:R-:W-:Y:S02]  /*16900*/  HSET2.LE.AND R60, R149, R225.reuse, PT ;  /* 0x000000e1953c7233 */ /* 0x100fe40003803000 */
[----:B------:R-:W-:Y:S02]  /*16910*/  LOP3.LUT R62, R62, R2, RZ, 0xc0, !PT ;  /* 0x000000023e3e7212 */ /* 0x000fe400078ec0ff */
[----:B------:R-:W-:Y:S02]  /*16920*/  LOP3.LUT R63, R63, R3, RZ, 0xc0, !PT ;  /* 0x000000033f3f7212 */ /* 0x000fe400078ec0ff */
[--C-:B------:R-:W-:Y:S02]  /*16930*/  HSET2.LE.AND R61, R156, R225.reuse, PT ;  /* 0x000000e19c3d7233 */ /* 0x100fe40003803000 */
[--C-:B------:R-:W-:Y:S02]  /*16940*/  HSET2.LE.AND R3, R161, R225.reuse, PT ;  /* 0x000000e1a1037233 */ /* 0x100fe40003803000 */
[----:B------:R-:W-:Y:S02]  /*16950*/  F2FP.BF16.F32.PACK_AB R2, R162, R163 ;  /* 0x000000a3a202723e */ /* 0x000fe400000010ff */
[--C-:B------:R-:W-:Y:S02]  /*16960*/  HSET2.LE.AND R70, R148, R225.reuse, PT ;  /* 0x000000e194467233 */ /* 0x100fe40003803000 */
[----:B------:R-:W-:Y:S02]  /*16970*/  LOP3.LUT R61, R61, R2, RZ, 0xc0, !PT ;  /* 0x000000023d3d7212 */ /* 0x000fe400078ec0ff */
[----:B------:R-:W-:Y:S02]  /*16980*/  LOP3.LUT R50, R3, R50, RZ, 0xc0, !PT ;  /* 0x0000003203327212 */ /* 0x000fe400078ec0ff */
[----:B-----5:R-:W-:Y:S02]  /*16990*/  F2FP.BF16.F32.PACK_AB R2, R141, R144 ;  /* 0x000000908d02723e */ /* 0x020fe400000010ff */
[----:B------:R-:W-:Y:S02]  /*169a0*/  F2FP.BF16.F32.PACK_AB R3, R140, R134 ;  /* 0x000000868c03723e */ /* 0x000fe400000010ff */
[----:B------:R-:W-:Y:S02]  /*169b0*/  F2FP.BF16.F32.PACK_AB R64, R85, R84 ;  /* 0x000000545540723e */ /* 0x000fe400000010ff */
[--C-:B------:R-:W-:Y:S02]  /*169c0*/  HSET2.LE.AND R66, R146, R225.reuse, PT ;  /* 0x000000e192427233 */ /* 0x100fe40003803000 */
[--C-:B------:R-:W-:Y:S02]  /*169d0*/  HSET2.LE.AND R164, R164, R225.reuse, PT ;  /* 0x000000e1a4a47233 */ /* 0x100fe40003803000 */
[--C-:B------:R-:W-:Y:S02]  /*169e0*/  HSET2.LE.AND R165, R165, R225.reuse, PT ;  /* 0x000000e1a5a57233 */ /* 0x100fe40003803000 */
[--C-:B------:R-:W-:Y:S01]  /*169f0*/  HSET2.LE.AND R166, R166, R225.reuse, PT ;  /* 0x000000e1a6a67233 */ /* 0x100fe20003803000 */
[----:B----4-:R-:W-:Y:S01]  /*16a00*/  FFMA.FTZ R72, R0, R72, R247 ;  /* 0x0000004800487223 */ /* 0x010fe200000100f7 */
[----:B------:R-:W-:Y:S01]  /*16a10*/  IMAD.MOV.U32 R247, RZ, RZ, R58 ;  /* 0x000000fffff77224 */ /* 0x000fe200078e003a */
[----:B------:R-:W-:Y:S01]  /*16a20*/  F2FP.BF16.F32.PACK_AB R0, R207, R204 ;  /* 0x000000cccf00723e */ /* 0x000fe200000010ff */
[----:B------:R-:W4:Y:S01]  /*16a30*/  LDSM.16.MT88.4 R56, [R214+0x4c00] ;  /* 0x004c0000d638783b */ /* 0x000f220000004200 */
[----:B------:R-:W-:Y:S01]  /*16a40*/  FADD.FTZ R72, R153, R72 ;  /* 0x0000004899487221 */ /* 0x000fe20000010000 */
[----:B------:R-:W-:Y:S01]  /*16a50*/  IMAD.MOV.U32 R153, RZ, RZ, R71 ;  /* 0x000000ffff997224 */ /* 0x000fe200078e0047 */
[----:B------:R-:W-:Y:S02]  /*16a60*/  LOP3.LUT R43, R43, R0, RZ, 0xc0, !PT ;  /* 0x000000002b2b7212 */ /* 0x000fe400078ec0ff */
[----:B------:R-:W-:Y:S02]  /*16a70*/  F2FP.BF16.F32.PACK_AB R0, R194, R195 ;  /* 0x000000c3c200723e */ /* 0x000fe400000010ff */
[--C-:B------:R-:W-:Y:S02]  /*16a80*/  HSET2.LE.AND R71, R147, R225.reuse, PT ;  /* 0x000000e193477233 */ /* 0x100fe40003803000 */
[----:B------:R-:W-:Y:S01]  /*16a90*/  LOP3.LUT R54, R54, R0, RZ, 0xc0, !PT ;  /* 0x0000000036367212 */ /* 0x000fe200078ec0ff */
[-C--:B------:R-:W-:Y:S05]  /*16aa0*/  HMMA.16816.F32.BF16 R4, R40, R44.reuse, R4 ;  /* 0x0000002c2804723c */ /* 0x080fea0000041804 */
[----:B------:R-:W-:Y:S06]  /*16ab0*/  F2FP.BF16.F32.PACK_AB R0, R174, R177 ;  /* 0x000000b1ae00723e */ /* 0x000fec00000010ff */
[----:B------:R-:W-:Y:S02]  /*16ac0*/  LOP3.LUT R53, R53, R0, RZ, 0xc0, !PT ;  /* 0x0000000035357212 */ /* 0x000fe400078ec0ff */
[----:B------:R-:W-:Y:S02]  /*16ad0*/  LOP3.LUT R0, R49, 0xff, RZ, 0xc0, !PT ;  /* 0x000000ff31007812 */ /* 0x000fe400078ec0ff */
[--C-:B------:R-:W-:Y:S02]  /*16ae0*/  HSET2.LE.AND R49, R151, R225.reuse, PT ;  /* 0x000000e197317233 */ /* 0x100fe40003803000 */
[----:B------:R-:W-:Y:S01]  /*16af0*/  PRMT R77, R0, 0x5410, R48 ;  /* 0x00005410004d7816 */ /* 0x000fe20000000030 */
[C---:B------:R-:W-:Y:S04]  /*16b00*/  HMMA.16816.F32.BF16 R8, R52.reuse, R44, R8 ;  /* 0x0000002c3408723c */ /* 0x040fe80000041808 */
[----:B------:R-:W-:Y:S02]  /*16b10*/  LOP3.LUT R49, R49, R3, RZ, 0xc0, !PT ;  /* 0x0000000331317212 */ /* 0x000fe400078ec0ff */
[-C--:B------:R-:W-:Y:S05]  /*16b20*/  HMMA.16816.F32.BF16 R12, R52, R46.reuse, R12 ;  /* 0x0000002e340c723c */ /* 0x080fea000004180c */
[----:B------:R-:W-:Y:S01]  /*16b30*/  F2FP.BF16.F32.PACK_AB R0, R172, R173 ;  /* 0x000000adac00723e */ /* 0x000fe200000010ff */
[C---:B------:R-:W-:Y:S01]  /*16b40*/  HMMA.16816.F32.BF16 R16, R40.reuse, R46, R16 ;  /* 0x0000002e2810723c */ /* 0x040fe20000041810 */
[----:B------:R-:W5:Y:S04]  /*16b50*/  LDSM.16.MT88.4 R44, [R214+0x5000] ;  /* 0x00500000d62c783b */ /* 0x000f680000004200 */
[----:B------:R-:W-:Y:S01]  /*16b60*/  LOP3.LUT R60, R60, R0, RZ, 0xc0, !PT ;  /* 0x000000003c3c7212 */ /* 0x000fe200078ec0ff */
[-C--:B----4-:R-:W-:Y:S05]  /*16b70*/  HMMA.16816.F32.BF16 R20, R40, R56.reuse, R20 ;  /* 0x000000382814723c */ /* 0x090fea0000041814 */
[--C-:B------:R-:W-:Y:S01]  /*16b80*/  HSET2.LE.AND R48, R152, R225.reuse, PT ;  /* 0x000000e198307233 */ /* 0x100fe20003803000 */
[C---:B------:R-:W-:Y:S05]  /*16b90*/  HMMA.16816.F32.BF16 R24, R52.reuse, R56, R24 ;  /* 0x000000383418723c */ /* 0x040fea0000041818 */
[----:B------:R-:W-:Y:S01]  /*16ba0*/  LOP3.LUT R48, R48, R2, RZ, 0xc0, !PT ;  /* 0x0000000230307212 */ /* 0x000fe200078ec0ff */
[-C--:B------:R-:W-:Y:S05]  /*16bb0*/  HMMA.16816.F32.BF16 R32, R52, R58.reuse, R32 ;  /* 0x0000003a3420723c */ /* 0x080fea0000041820 */
[----:B------:R-:W-:Y:S01]  /*16bc0*/  F2FP.BF16.F32.PACK_AB R0, R154, R155 ;  /* 0x0000009b9a00723e */ /* 0x000fe200000010ff */
[----:B------:R-:W-:Y:S01]  /*16bd0*/  HMMA.16816.F32.BF16 R28, R40, R58, R28 ;  /* 0x0000003a281c723c */ /* 0x000fe2000004181c */
[----:B------:R-:W4:Y:S04]  /*16be0*/  LDSM.16.MT88.4 R40, [R213+0x5400] ;  /* 0x00540000d528783b */ /* 0x000f280000004200 */
[----:B------:R-:W-:Y:S01]  /*16bf0*/  LOP3.LUT R51, R51, R0, RZ, 0xc0, !PT ;  /* 0x0000000033337212 */ /* 0x000fe200078ec0ff */
[-C--:B------:R-:W-:Y:S05]  /*16c00*/  HMMA.16816.F32.BF16 R4, R60, R36.reuse, R4 ;  /* 0x000000243c04723c */ /* 0x080fea0000041804 */
[----:B------:R-:W-:Y:S01]  /*16c10*/  F2FP.BF16.F32.PACK_AB R2, R99, R98 ;  /* 0x000000626302723e */ /* 0x000fe200000010ff */
[C---:B------:R-:W-:Y:S05]  /*16c20*/  HMMA.16816.F32.BF16 R8, R48.reuse, R36, R8 ;  /* 0x000000243008723c */ /* 0x040fea0000041808 */
[--C-:B------:R-:W-:Y:S01]  /*16c30*/  HSET2.LE.AND R3, R143, R225.reuse, PT ;  /* 0x000000e18f037233 */ /* 0x100fe20003803000 */
[-C--:B------:R-:W-:Y:S05]  /*16c40*/  HMMA.16816.F32.BF16 R12, R48, R38.reuse, R12 ;  /* 0x00000026300c723c */ /* 0x080fea000004180c */
[----:B------:R-:W-:Y:S01]  /*16c50*/  LOP3.LUT R67, R67, R2, RZ, 0xc0, !PT ;  /* 0x0000000243437212 */ /* 0x000fe200078ec0ff */
[C---:B------:R-:W-:Y:S05]  /*16c60*/  HMMA.16816.F32.BF16 R16, R60.reuse, R38, R16 ;  /* 0x000000263c10723c */ /* 0x040fea0000041810 */
[----:B------:R-:W-:Y:S01]  /*16c70*/  F2FP.BF16.F32.PACK_AB R2, R93, R92 ;  /* 0x0000005c5d02723e */ /* 0x000fe200000010ff */
[-C--:B-----5:R-:W-:Y:S05]  /*16c80*/  HMMA.16816.F32.BF16 R20, R60, R44.reuse, R20 ;  /* 0x0000002c3c14723c */ /* 0x0a0fea0000041814 */
[----:B------:R-:W-:Y:S01]  /*16c90*/  LOP3.LUT R64, R3, R64, RZ, 0xc0, !PT ;  /* 0x0000004003407212 */ /* 0x000fe200078ec0ff */
        /* <DEDUP_REMOVED lines=8> */
[----:B------:R-:W-:Y:S03]  /*16d20*/  LDSM.16.MT88.4 R148, [R213+0x5c00] ;  /* 0x005c0000d594783b */ /* 0x000fe60000004200 */
[--C-:B------:R-:W-:Y:S01]  /*16d30*/  HSET2.LE.AND R54, R142, R225.reuse, PT ;  /* 0x000000e18e367233 */ /* 0x100fe20003803000 */
[----:B------:R-:W-:Y:S01]  /*16d40*/  FADD.FTZ R36, R175, R58 ;  /* 0x0000003aaf247221 */ /* 0x000fe20000010000 */
[----:B------:R-:W-:Y:S02]  /*16d50*/  F2FP.BF16.F32.PACK_AB R0, R97, R96 ;  /* 0x000000606100723e */ /* 0x000fe400000010ff */
[----:B------:R-:W-:Y:S02]  /*16d60*/  F2FP.BF16.F32.PACK_AB R3, R113, R112 ;  /* 0x000000707103723e */ /* 0x000fe400000010ff */
[----:B------:R-:W-:Y:S02]  /*16d70*/  LOP3.LUT R69, R69, R2, RZ, 0xc0, !PT ;  /* 0x0000000245457212 */ /* 0x000fe400078ec0ff */
[--C-:B------:R-:W-:Y:S02]  /*16d80*/  HSET2.LE.AND R53, R81, R225.reuse, PT ;  /* 0x000000e151357233 */ /* 0x100fe40003803000 */
[----:B------:R-:W-:Y:S02]  /*16d90*/  F2FP.BF16.F32.PACK_AB R2, R103, R102 ;  /* 0x000000666702723e */ /* 0x000fe400000010ff */
[----:B------:R-:W-:Y:S02]  /*16da0*/  LOP3.LUT R66, R66, R0, RZ, 0xc0, !PT ;  /* 0x0000000042427212 */ /* 0x000fe400078ec0ff */
[----:B------:R-:W-:Y:S02]  /*16db0*/  LOP3.LUT R54, R54, R3, RZ, 0xc0, !PT ;  /* 0x0000000336367212 */ /* 0x000fe400078ec0ff */
[--C-:B------:R-:W-:Y:S02]  /*16dc0*/  HSET2.LE.AND R56, R78, R225.reuse, PT ;  /* 0x000000e14e387233 */ /* 0x100fe40003803000 */
[----:B------:R-:W-:Y:S02]  /*16dd0*/  F2FP.BF16.F32.PACK_AB R0, R87, R86 ;  /* 0x000000565700723e */ /* 0x000fe400000010ff */
[----:B--2---:R-:W-:Y:S02]  /*16de0*/  F2FP.BF16.F32.PACK_AB R3, R105, R104 ;  /* 0x000000686903723e */ /* 0x004fe400000010ff */
[----:B------:R-:W-:Y:S01]  /*16df0*/  LOP3.LUT R53, R53, R2, RZ, 0xc0, !PT ;  /* 0x0000000235357212 */ /* 0x000fe200078ec0ff */
[----:B------:R-:W-:Y:S01]  /*16e00*/  FADD.FTZ R2, R160, R74 ;  /* 0x0000004aa0027221 */ /* 0x000fe20000010000 */
[--C-:B------:R-:W-:Y:S01]  /*16e10*/  HSET2.LE.AND R55, R135, R225.reuse, PT ;  /* 0x000000e187377233 */ /* 0x100fe20003803000 */
[----:B------:R-:W-:Y:S01]  /*16e20*/  IMAD.MOV.U32 R135, RZ, RZ, R133 ;  /* 0x000000ffff877224 */ /* 0x000fe200078e0085 */
[----:B------:R-:W-:Y:S02]  /*16e30*/  LOP3.LUT R65, R65, R0, RZ, 0xc0, !PT ;  /* 0x0000000041417212 */ /* 0x000fe400078ec0ff */
[----:B------:R-:W-:Y:S01]  /*16e40*/  LOP3.LUT R56, R56, R3, RZ, 0xc0, !PT ;  /* 0x0000000338387212 */ /* 0x000fe200078ec0ff */
[----:B------:R-:W-:Y:S01]  /*16e50*/  FADD.FTZ R3, R153, R73 ;  /* 0x0000004999037221 */ /* 0x000fe20000010000 */
[----:B---3--:R-:W-:Y:S01]  /*16e60*/  F2FP.BF16.F32.PACK_AB R52, R115, R114 ;  /* 0x000000727334723e */ /* 0x008fe200000010ff */
[----:B------:R-:W-:Y:S01]  /*16e70*/  FADD.FTZ R73, R183, R2 ;  /* 0x00000002b7497221 */ /* 0x000fe20000010000 */
[----:B------:R-:W-:Y:S01]  /*16e80*/  F2FP.BF16.F32.PACK_AB R0, R89, R88 ;  /* 0x000000585900723e */ /* 0x000fe200000010ff */
[-C--:B----4-:R-:W-:Y:S05]  /*16e90*/  HMMA.16816.F32.BF16 R4, R64, R40.reuse, R4 ;  /* 0x000000284004723c */ /* 0x090fea0000041804 */
[--C-:B------:R-:W-:Y:S01]  /*16ea0*/  HSET2.LE.AND R2, R76, R225.reuse, PT ;  /* 0x000000e14c027233 */ /* 0x100fe20003803000 */
[----:B------:R-:W-:Y:S01]  /*16eb0*/  FADD.FTZ R74, R157, R3 ;  /* 0x000000039d4a7221 */ /* 0x000fe20000010000 */
[----:B------:R-:W-:Y:S01]  /*16ec0*/  LOP3.LUT R55, R55, R52, RZ, 0xc0, !PT ;  /* 0x0000003437377212 */ /* 0x000fe200078ec0ff */
[----:B------:R-:W-:Y:S03]  /*16ed0*/  FADD.FTZ R44, R251, R73 ;  /* 0x00000049fb2c7221 */ /* 0x000fe60000010000 */
[----:B------:R-:W-:Y:S01]  /*16ee0*/  F2FP.BF16.F32.PACK_AB R59, R111, R110 ;  /* 0x0000006e6f3b723e */ /* 0x000fe200000010ff */
[----:B------:R-:W-:Y:S01]  /*16ef0*/  IMAD.MOV.U32 R76, RZ, RZ, R133 ;  /* 0x000000ffff4c7224 */ /* 0x000fe200078e0085 */
[----:B------:R-:W-:Y:S01]  /*16f00*/  LOP3.LUT R68, R68, R0, RZ, 0xc0, !PT ;  /* 0x0000000044447212 */ /* 0x000fe200078ec0ff */
[----:B------:R-:W-:Y:S01]  /*16f10*/  IMAD.MOV.U32 R133, RZ, RZ, R137 ;  /* 0x000000ffff857224 */ /* 0x000fe200078e0089 */
[--C-:B------:R-:W-:Y:S02]  /*16f20*/  HSET2.LE.AND R52, R82, R225.reuse, PT ;  /* 0x000000e152347233 */ /* 0x100fe40003803000 */
[----:B-1----:R-:W-:Y:S02]  /*16f30*/  F2FP.BF16.F32.PACK_AB R0, R101, R100 ;  /* 0x000000646500723e */ /* 0x002fe400000010ff */
[----:B------:R-:W-:Y:S01]  /*16f40*/  LOP3.LUT R59, R2, R59, RZ, 0xc0, !PT ;  /* 0x0000003b023b7212 */ /* 0x000fe200078ec0ff */
[C---:B------:R-:W-:Y:S04]  /*16f50*/  HMMA.16816.F32.BF16 R8, R68.reuse, R40, R8 ;  /* 0x000000284408723c */ /* 0x040fe80000041808 */
[----:B------:R-:W-:Y:S01]  /*16f60*/  FADD.FTZ R2, R247, R36 ;  /* 0x00000024f7027221 */ /* 0x000fe20000010000 */
[----:B------:R-:W-:Y:S01]  /*16f70*/  LOP3.LUT R52, R52, R0, RZ, 0xc0, !PT ;  /* 0x0000000034347212 */ /* 0x000fe200078ec0ff */
[-C--:B------:R-:W-:Y:S01]  /*16f80*/  HMMA.16816.F32.BF16 R12, R68, R42.reuse, R12 ;  /* 0x0000002a440c723c */ /* 0x080fe2000004180c */
[----:B------:R-:W1:Y:S04]  /*16f90*/  LDSM.16.MT88.4 R36, [R214+0x5400] ;  /* 0x00540000d624783b */ /* 0x000e680000004200 */
[--C-:B------:R-:W-:Y:S01]  /*16fa0*/  HSET2.LE.AND R57, R79, R225.reuse, PT ;  /* 0x000000e14f397233 */ /* 0x100fe20003803000 */
[C---:B------:R-:W-:Y:S05]  /*16fb0*/  HMMA.16816.F32.BF16 R16, R64.reuse, R42, R16 ;  /* 0x0000002a4010723c */ /* 0x040fea0000041810 */
[----:B------:R-:W-:Y:S01]  /*16fc0*/  F2FP.BF16.F32.PACK_AB R0, R107, R106 ;  /* 0x0000006a6b00723e */ /* 0x000fe200000010ff */
[----:B------:R-:W-:Y:S01]  /*16fd0*/  FADD.FTZ R48, R127, R2 ;  /* 0x000000027f307221 */ /* 0x000fe20000010000 */
[--C-:B------:R-:W-:Y:S04]  /*16fe0*/  HSET2.LE.AND R3, R145, R225.reuse, PT ;  /* 0x000000e191037233 */ /* 0x100fe80003803000 */
[----:B------:R-:W-:Y:S01]  /*16ff0*/  LOP3.LUT R57, R57, R0, RZ, 0xc0, !PT ;  /* 0x0000000039397212 */ /* 0x000fe200078ec0ff */
[----:B------:R-:W-:Y:S01]  /*17000*/  FADD.FTZ R0, R176, R72 ;  /* 0x00000048b0007221 */ /* 0x000fe20000010000 */
[----:B------:R-:W-:Y:S01]  /*17010*/  F2FP.BF16.F32.PACK_AB R2, R182, R116 ;  /* 0x00000074b602723e */ /* 0x000fe200000010ff */
[----:B------:R-:W-:Y:S01]  /*17020*/  FADD.FTZ R40, R117, R48 ;  /* 0x0000003075287221 */ /* 0x000fe20000010000 */
[----:B------:R-:W-:Y:S01]  /*17030*/  F2FP.BF16.F32.PACK_AB R58, R109, R108 ;  /* 0x0000006c6d3a723e */ /* 0x000fe200000010ff */
[----:B------:R-:W-:Y:S01]  /*17040*/  FADD.FTZ R72, R119, R0 ;  /* 0x0000000077487221 */ /* 0x000fe20000010000 */
[----:B------:R-:W-:Y:S01]  /*17050*/  IMAD.MOV.U32 R119, RZ, RZ, R170 ;  /* 0x000000ffff777224 */ /* 0x000fe200078e00aa */
[----:B------:R-:W-:Y:S01]  /*17060*/  F2FP.BF16.F32.PACK_AB R170, R129, R128 ;  /* 0x0000008081aa723e */ /* 0x000fe200000010ff */
[----:B------:R-:W-:Y:S01]  /*17070*/  FADD.FTZ R50, R206, R40 ;  /* 0x00000028ce327221 */ /* 0x000fe20000010000 */
[----:B------:R-:W-:Y:S01]  /*17080*/  FADD.FTZ R45, R249, R72 ;  /* 0x00000048f92d7221 */ /* 0x000fe20000010000 */
[--C-:B------:R-:W-:Y:S02]  /*17090*/  HSET2.LE.AND R0, R80, R225.reuse, PT ;  /* 0x000000e150007233 */ /* 0x100fe40003803000 */
[----:B------:R-:W-:Y:S02]  /*170a0*/  LOP3.LUT R170, R3, R170, RZ, 0xc0, !PT ;  /* 0x000000aa03aa7212 */ /* 0x000fe400078ec0ff */
[--C-:B------:R-:W-:Y:S02]  /*170b0*/  HSET2.LE.AND R3, R83, R225.reuse, PT ;  /* 0x000000e153037233 */ /* 0x100fe40003803000 */
[----:B------:R-:W-:Y:S01]  /*170c0*/  LOP3.LUT R168, R168, R2, RZ, 0xc0, !PT ;  /* 0x00000002a8a87212 */ /* 0x000fe200078ec0ff */
[----:B------:R-:W-:Y:S01]  /*170d0*/  FADD.FTZ R2, R250, R45 ;  /* 0x0000002dfa027221 */ /* 0x000fe20000010000 */
[----:B------:R-:W-:Y:S01]  /*170e0*/  LOP3.LUT R58, R0, R58, RZ, 0xc0, !PT ;  /* 0x0000003a003a7212 */ /* 0x000fe200078ec0ff */
[----:B------:R-:W-:Y:S01]  /*170f0*/  FADD.FTZ R0, R179, R74 ;  /* 0x0000004ab3007221 */ /* 0x000fe20000010000 */
[----:B------:R-:W-:Y:S01]  /*17100*/  LOP3.LUT R169, R3, R169, RZ, 0xc0, !PT ;  /* 0x000000a903a97212 */ /* 0x000fe200078ec0ff */
[----:B------:R-:W-:Y:S01]  /*17110*/  FADD.FTZ R3, R119, R44 ;  /* 0x0000002c77037221 */ /* 0x000fe20000010000 */
[----:B------:R-:W-:Y:S01]  /*17120*/  HSET2.LE.AND R40, R77, R225, PT ;  /* 0x000000e14d287233 */ /* 0x000fe20003803000 */
[----:B------:R-:W2:Y:S01]  /*17130*/  LDSM.16.MT88.4 R44, [R213+0x5800] ;  /* 0x00580000d52c783b */ /* 0x000ea20000004200 */
[-C--:B-1----:R-:W-:Y:S03]  /*17140*/  HMMA.16816.F32.BF16 R20, R64, R36.reuse, R20 ;  /* 0x000000244014723c */ /* 0x082fe60000041814 */
[----:B------:R-:W-:Y:S01]  /*17150*/  FADD.FTZ R49, R125, R0 ;  /* 0x000000007d317221 */ /* 0x000fe20000010000 */
[----:B------:R-:W-:Y:S01]  /*17160*/  F2FP.BF16.F32.PACK_AB R0, R131, R130 ;  /* 0x000000828300723e */ /* 0x000fe200000010ff */
[----:B------:R-:W-:Y:S01]  /*17170*/  FADD.FTZ R41, R187, R3 ;  /* 0x00000003bb297221 */ /* 0x000fe20000010000 */
[C---:B------:R-:W-:Y:S05]  /*17180*/  HMMA.16816.F32.BF16 R24, R68.reuse, R36, R24 ;  /* 0x000000244418723c */ /* 0x040fea0000041818 */
[----:B------:R-:W-:Y:S01]  /*17190*/  LOP3.LUT R171, R171, R0, RZ, 0xc0, !PT ;  /* 0x00000000abab7212 */ /* 0x000fe200078ec0ff */
[-C--:B------:R-:W-:Y:S05]  /*171a0*/  HMMA.16816.F32.BF16 R32, R68, R38.reuse, R32 ;  /* 0x000000264420723c */ /* 0x080fea0000041820 */
[----:B------:R-:W-:Y:S01]  /*171b0*/  FADD.FTZ R0, R186, R49 ;  /* 0x00000031ba007221 */ /* 0x000fe20000010000 */
[----:B------:R-:W-:Y:S05]  /*171c0*/  HMMA.16816.F32.BF16 R28, R64, R38, R28 ;  /* 0x00000026401c723c */ /* 0x000fea000004181c */
[----:B------:R-:W-:Y:S01]  /*171d0*/  FADD.FTZ R49, R167, R0 ;  /* 0x00000000a7317221 */ /* 0x000fe20000010000 */
[----:B------:R-:W-:Y:S01]  /*171e0*/  F2FP.BF16.F32.PACK_AB R0, R121, R120 ;  /* 0x000000787900723e */ /* 0x000fe200000010ff */
[----:B------:R-:W-:Y:S01]  /*171f0*/  FADD.FTZ R48, R248, R2 ;  /* 0x00000002f8307221 */ /* 0x000fe20000010000 */
[----:B------:R-:W-:Y:S03]  /*17200*/  F2FP.BF16.F32.PACK_AB R167, R139, R126 ;  /* 0x0000007e8ba7723e */ /* 0x000fe600000010ff */
[----:B------:R-:W-:Y:S01]  /*17210*/  LOP3.LUT R164, R164, R0, RZ, 0xc0, !PT ;  /* 0x00000000a4a47212 */ /* 0x000fe200078ec0ff */
[----:B------:R-:W-:Y:S01]  /*17220*/  FADD.FTZ R0, R203, R41 ;  /* 0x00000029cb007221 */ /* 0x000fe20000010000 */
[----:B------:R-:W-:Y:S01]  /*17230*/  LOP3.LUT R167, R40, R167, RZ, 0xc0, !PT ;  /* 0x000000a728a77212 */ /* 0x000fe200078ec0ff */
[----:B------:R-:W-:Y:S01]  /*17240*/  FADD.FTZ R36, R237, R49 ;  /* 0x00000031ed247221 */ /* 0x000fe20000010000 */
[----:B------:R-:W1:Y:S01]  /*17250*/  LDSM.16.MT88.4 R40, [R214+0x5800] ;  /* 0x00580000d628783b */ /* 0x000e620000004200 */
[----:B------:R-:W-:Y:S01]  /*17260*/  F2FP.BF16.F32.PACK_AB R2, R123, R122 ;  /* 0x0000007a7b02723e */ /* 0x000fe200000010ff */
[----:B------:R-:W-:Y:S01]  /*17270*/  FADD.FTZ R0, R202, R0 ;  /* 0x00000000ca007221 */ /* 0x000fe20000010000 */
[----:B------:R-:W-:Y:S01]  /*17280*/  F2FP.BF16.F32.PACK_AB R3, R180, R124 ;  /* 0x0000007cb403723e */ /* 0x000fe200000010ff */
[----:B------:R-:W-:Y:S01]  /*17290*/  FADD.FTZ R36, R239, R36 ;  /* 0x00000024ef247221 */ /* 0x000fe20000010000 */
[----:B------:R-:W-:Y:S01]  /*172a0*/  LOP3.LUT R165, R165, R2, RZ, 0xc0, !PT ;  /* 0x00000002a5a57212 */ /* 0x000fe200078ec0ff */
[-C--:B--2---:R-:W-:Y:S05]  /*172b0*/  HMMA.16816.F32.BF16 R4, R52, R44.reuse, R4 ;  /* 0x0000002c3404723c */ /* 0x084fea0000041804 */
[----:B------:R-:W-:Y:S01]  /*172c0*/  FADD.FTZ R37, R201, R0 ;  /* 0x00000000c9257221 */ /* 0x000fe20000010000 */
[C---:B------:R-:W-:Y:S05]  /*172d0*/  HMMA.16816.F32.BF16 R8, R56.reuse, R44, R8 ;  /* 0x0000002c3808723c */ /* 0x040fea0000041808 */
[----:B------:R-:W-:Y:S01]  /*172e0*/  FADD.FTZ R37, R238, R37 ;  /* 0x00000025ee257221 */ /* 0x000fe20000010000 */
[----:B------:R-:W-:Y:S01]  /*172f0*/  FADD.FTZ R36, R243, R36 ;  /* 0x00000024f3247221 */ /* 0x000fe20000010000 */
[----:B------:R-:W-:Y:S01]  /*17300*/  FADD.FTZ R2, R205, R48 ;  /* 0x00000030cd027221 */ /* 0x000fe20000010000 */
[----:B------:R-:W-:Y:S01]  /*17310*/  LOP3.LUT R166, R166, R3, RZ, 0xc0, !PT ;  /* 0x00000003a6a67212 */ /* 0x000fe200078ec0ff */
[-C--:B------:R-:W-:Y:S03]  /*17320*/  HMMA.16816.F32.BF16 R12, R56, R46.reuse, R12 ;  /* 0x0000002e380c723c */ /* 0x080fe6000004180c */
[----:B------:R-:W-:Y:S01]  /*17330*/  FADD.FTZ R37, R240, R37 ;  /* 0x00000025f0257221 */ /* 0x000fe20000010000 */
[----:B------:R-:W-:Y:S01]  /*17340*/  FADD.FTZ R2, R199, R2 ;  /* 0x00000002c7027221 */ /* 0x000fe20000010000 */
[----:B------:R-:W-:Y:S01]  /*17350*/  FADD.FTZ R3, R241, R50 ;  /* 0x00000032f1037221 */ /* 0x000fe20000010000 */
[C---:B------:R-:W-:Y:S05]  /*17360*/  HMMA.16816.F32.BF16 R16, R52.reuse, R46, R16 ;  /* 0x0000002e3410723c */ /* 0x040fea0000041810 */
[----:B------:R-:W-:Y:S01]  /*17370*/  FADD.FTZ R3, R242, R3 ;  /* 0x00000003f2037221 */ /* 0x000fe20000010000 */
[----:B------:R-:W-:Y:S05]  /*17380*/  FADD.FTZ R0, R200, R2 ;  /* 0x00000002c8007221 */ /* 0x000fea0000010000 */
[----:B------:R-:W-:Y:S01]  /*17390*/  FADD.FTZ R2, R245, R3 ;  /* 0x00000003f5027221 */ /* 0x000fe20000010000 */
[----:B------:R-:W-:Y:S01]  /*173a0*/  FADD.FTZ R3, R210, R0 ;  /* 0x00000000d2037221 */ /* 0x000fe20000010000 */
[-C--:B-1----:R-:W-:Y:S03]  /*173b0*/  HMMA.16816.F32.BF16 R20, R52, R40.reuse, R20 ;  /* 0x000000283414723c */ /* 0x082fe60000041814 */
[----:B------:R-:W-:Y:S01]  /*173c0*/  FADD.FTZ R0, R246, R2 ;  /* 0x00000002f6007221 */ /* 0x000fe20000010000 */
[----:B------:R-:W-:Y:S01]  /*173d0*/  FADD.FTZ R2, R244, R36 ;  /* 0x00000024f4027221 */ /* 0x000fe20000010000 */
[----:B------:R-:W-:Y:S01]  /*173e0*/  FADD.FTZ R3, R211, R3 ;  /* 0x00000003d3037221 */ /* 0x000fe20000010000 */
[C---:B------:R-:W-:Y:S05]  /*173f0*/  HMMA.16816.F32.BF16 R24, R56.reuse, R40, R24 ;  /* 0x000000283818723c */ /* 0x040fea0000041818 */
        /* <DEDUP_REMOVED lines=15> */
[----:B------:R-:W-:Y:S04]  /*174f0*/  FADD.FTZ R2, R191, R3 ;  /* 0x00000003bf027221 */ /* 0x000fe80000010000 */
[----:B------:R-:W-:Y:S01]  /*17500*/  FADD.FTZ R45, R163, R37 ;  /* 0x00000025a32d7221 */ /* 0x000fe20000010000 */
[----:B------:R-:W-:Y:S01]  /*17510*/  FADD.FTZ R3, R194, R0 ;  /* 0x00000000c2037221 */ /* 0x000fe20000010000 */
[----:B------:R-:W-:Y:S01]  /*17520*/  FADD.FTZ R0, R192, R2 ;  /* 0x00000002c0007221 */ /* 0x000fe20000010000 */
[----:B------:R-:W-:Y:S02]  /*17530*/  FADD.FTZ R2, R173, R36 ;  /* 0x00000024ad027221 */ /* 0x000fe40000010000 */
[----:B------:R-:W1:Y:S01]  /*17540*/  LDSM.16.MT88.4 R36, [R214+0x5c00] ;  /* 0x005c0000d624783b */ /* 0x000e620000004200 */
[----:B------:R-:W-:Y:S01]  /*17550*/  FADD.FTZ R44, R144, R3 ;  /* 0x00000003902c7221 */ /* 0x000fe20000010000 */
[----:B------:R-:W-:Y:S01]  /*17560*/  FADD.FTZ R3, R134, R0 ;  /* 0x0000000086037221 */ /* 0x000fe20000010000 */
[-C--:B------:R-:W-:Y:S05]  /*17570*/  HMMA.16816.F32.BF16 R144, R168, R148.reuse, R4 ;  /* 0x00000094a890723c */ /* 0x080fea0000041804 */
        /* <DEDUP_REMOVED lines=9> */
[----:B------:R-:W-:Y:S03]  /*17610*/  IMAD.MOV.U32 R134, RZ, RZ, R136 ;  /* 0x000000ffff867224 */ /* 0x000fe600078e0088 */
        /* <DEDUP_REMOVED lines=55> */
[----:B------:R-:W-:Y:S02]  /*17990*/  FADD.FTZ R3, R131, R4 ;  /* 0x0000000483037221 */ /* 0x000fe40000010000 */
[----:B------:R2:W-:Y:S01]  /*179a0*/  STL [R1+0x18], R5 ;  /* 0x0000180501007387 */ /* 0x0005e20000100800 */
[----:B------:R-:W-:Y:S01]  /*179b0*/  FADD.FTZ R2, R180, R2 ;  /* 0x00000002b4027221 */ /* 0x000fe20000010000 */
[----:B------:R-:W-:Y:S02]  /*179c0*/  FADD.FTZ R0, R139, R0 ;  /* 0x000000008b007221 */ /* 0x000fe40000010000 */
[----:B------:R2:W-:Y:S04]  /*179d0*/  STL [R1+0x1c], R3 ;  /* 0x00001c0301007387 */ /* 0x0005e80000100800 */
[----:B------:R2:W-:Y:S04]  /*179e0*/  STL [R1+0x20], R2 ;  /* 0x0000200201007387 */ /* 0x0005e80000100800 */
[----:B------:R2:W-:Y:S01]  /*179f0*/  STL [R1+0x24], R0 ;  /* 0x0000240001007387 */ /* 0x0005e20000100800 */
[----:B------:R-:W-:Y:S05]  /*17a00*/  @P0 BRA `(.L_x_292) ;  /* 0xffffff9c00580947 */ /* 0x000fea000383ffff */
.L_x_291:
[----:B------:R-:W3:Y:S01]  /*17a10*/  LDL.LU R8, [R1+0x18] ;  /* 0x0000180001087983 */ /* 0x000ee20000300800 */
[----:B------:R-:W-:-:S03]  /*17a20*/  ULDC UR4, c[0x0][0x38c] ;  /* 0x0000e30000047ab9 */ /* 0x000fc60000000800 */
[----:B------:R-:W4:Y:S04]  /*17a30*/  LDL.LU R7, [R1+0x1c] ;  /* 0x00001c0001077983 */ /* 0x000f280000300800 */
[----:B------:R-:W4:Y:S04]  /*17a40*/  LDL.LU R6, [R1+0x20] ;  /* 0x0000200001067983 */ /* 0x000f280000300800 */
[----:B--2---:R-:W2:Y:S01]  /*17a50*/  LDL.LU R5, [R1+0x24] ;  /* 0x0000240001057983 */ /* 0x004ea20000300800 */
[----:B------:R-:W-:Y:S01]  /*17a60*/  UISETP.NE.AND UP0, UPT, UR26, -0x1, UPT ;  /* 0xffffffff1a00788c */ /* 0x000fe2000bf05270 */
[----:B------:R-:W-:Y:S01]  /*17a70*/  MOV R17, 0x10 ;  /* 0x0000001000117802 */ /* 0x000fe20000000f00 */
[----:B------:R-:W-:Y:S01]  /*17a80*/  UMOV UR5, 0x400 ;  /* 0x0000040000057882 */ /* 0x000fe20000000000 */
[----:B------:R-:W1:Y:S01]  /*17a90*/  S2R R25, SR_TID.X ;  /* 0x0000000000197919 */ /* 0x000e620000002100 */
[----:B------:R-:W2:Y:S01]  /*17aa0*/  S2R R24, SR_TID.X ;  /* 0x0000000000187919 */ /* 0x000ea20000002100 */
[----:B-1----:R-:W-:Y:S01]  /*17ab0*/  SHF.R.S32.HI R23, RZ, 0x1f, R25 ;  /* 0x0000001fff177819 */ /* 0x002fe20000011419 */
[----:B---3--:R-:W1:Y:S04]  /*17ac0*/  SHFL.BFLY PT, R2, R8, 0x2, 0x1f ;  /* 0x0c401f0008027f89 */ /* 0x008e6800000e0000 */
[----:B----4-:R-:W3:Y:S04]  /*17ad0*/  SHFL.BFLY PT, R0, R7, 0x2, 0x1f ;  /* 0x0c401f0007007f89 */ /* 0x010ee800000e0000 */
[----:B-----5:R-:W4:Y:S04]  /*17ae0*/  SHFL.BFLY PT, R3, R6, 0x2, 0x1f ;  /* 0x0c401f0006037f89 */ /* 0x020f2800000e0000 */
[----:B--2---:R-:W2:Y:S01]  /*17af0*/  SHFL.BFLY PT, R4, R5, 0x2, 0x1f ;  /* 0x0c401f0005047f89 */ /* 0x004ea200000e0000 */
[----:B-1----:R-:W-:Y:S01]  /*17b00*/  FADD.FTZ R2, R2, R8 ;  /* 0x0000000802027221 */ /* 0x002fe20000010000 */
[----:B---3--:R-:W-:-:S04]  /*17b10*/  FADD.FTZ R0, R0, R7 ;  /* 0x0000000700007221 */ /* 0x008fc80000010000 */
[----:B------:R-:W1:Y:S01]  /*17b20*/  SHFL.BFLY PT, R8, R2, 0x1, 0x1f ;  /* 0x0c201f0002087f89 */ /* 0x000e6200000e0000 */
[----:B----4-:R-:W-:-:S03]  /*17b30*/  FADD.FTZ R3, R3, R6 ;  /* 0x0000000603037221 */ /* 0x010fc60000010000 */
[----:B------:R-:W3:Y:S01]  /*17b40*/  SHFL.BFLY PT, R7, R0, 0x1, 0x1f ;  /* 0x0c201f0000077f89 */ /* 0x000ee200000e0000 */
[----:B--2---:R-:W-:-:S03]  /*17b50*/  FADD.FTZ R4, R4, R5 ;  /* 0x0000000504047221 */ /* 0x004fc60000010000 */
[----:B------:R-:W2:Y:S04]  /*17b60*/  SHFL.BFLY PT, R6, R3, 0x1, 0x1f ;  /* 0x0c201f0003067f89 */ /* 0x000ea800000e0000 */
[----:B------:R-:W4:Y:S01]  /*17b70*/  SHFL.BFLY PT, R5, R4, 0x1, 0x1f ;  /* 0x0c201f0004057f89 */ /* 0x000f2200000e0000 */
[----:B-1----:R-:W-:Y:S01]  /*17b80*/  FADD.FTZ R19, R2, R8 ;  /* 0x0000000802137221 */ /* 0x002fe20000010000 */
[----:B------:R-:W-:Y:S01]  /*17b90*/  MOV R2, 0x3f800000 ;  /* 0x3f80000000027802 */ /* 0x000fe20000000f00 */
[----:B---3--:R-:W-:-:S03]  /*17ba0*/  FADD.FTZ R20, R0, R7 ;  /* 0x0000000700147221 */ /* 0x008fc60000010000 */
[----:B------:R-:W-:Y:S02]  /*17bb0*/  FSETP.NE.FTZ.AND P0, PT, R19, RZ, PT ;  /* 0x000000ff1300720b */ /* 0x000fe40003f15000 */
[----:B------:R-:W-:Y:S01]  /*17bc0*/  MOV R0, 0x3f800000 ;  /* 0x3f80000000007802 */ /* 0x000fe20000000f00 */
[----:B--2---:R-:W-:Y:S01]  /*17bd0*/  FADD.FTZ R21, R3, R6 ;  /* 0x0000000603157221 */ /* 0x004fe20000010000 */
[----:B------:R-:W-:Y:S01]  /*17be0*/  FSETP.NE.FTZ.AND P2, PT, R20, RZ, PT ;  /* 0x000000ff1400720b */ /* 0x000fe20003f55000 */
[----:B------:R-:W-:Y:S01]  /*17bf0*/  IMAD.MOV.U32 R3, RZ, RZ, 0x3f800000 ;  /* 0x3f800000ff037424 */ /* 0x000fe200078e00ff */
[----:B------:R-:W-:Y:S01]  /*17c00*/  LEA.HI R6, R23, R25, RZ, 0x2 ;  /* 0x0000001917067211 */ /* 0x000fe200078f10ff */
[----:B----4-:R-:W-:Y:S01]  /*17c10*/  FADD.FTZ R22, R4, R5 ;  /* 0x0000000504167221 */ /* 0x010fe20000010000 */
[----:B------:R-:W-:Y:S01]  /*17c20*/  FSETP.NE.FTZ.AND P5, PT, R21, RZ, PT ;  /* 0x000000ff1500720b */ /* 0x000fe20003fb5000 */
[----:B------:R-:W-:Y:S01]  /*17c30*/  IMAD.MOV.U32 R5, RZ, RZ, 0x3f800000 ;  /* 0x3f800000ff057424 */ /* 0x000fe200078e00ff */
[----:B------:R-:W-:-:S02]  /*17c40*/  SHF.R.S32.HI R7, RZ, 0x2, R6 ;  /* 0x00000002ff077819 */ /* 0x000fc40000011406 */
[----:B------:R-:W-:Y:S01]  /*17c50*/  FSETP.NE.FTZ.AND P4, PT, R22, RZ, PT ;  /* 0x000000ff1600720b */ /* 0x000fe20003f95000 */
[----:B------:R-:W1:Y:S01]  /*17c60*/  @P0 MUFU.RCP R0, R19 ;  /* 0x0000001300000308 */ /* 0x000e620000001000 */
[----:B------:R-:W-:Y:S02]  /*17c70*/  SHF.R.S32.HI R4, RZ, 0x1f, R7 ;  /* 0x0000001fff047819 */ /* 0x000fe40000011407 */
[----:B------:R-:W-:Y:S02]  /*17c80*/  LEA.HI R23, R23, R25, RZ, 0x5 ;  /* 0x0000001917177211 */ /* 0x000fe400078f28ff */
[----:B------:R-:W-:Y:S02]  /*17c90*/  LEA.HI R4, R4, R7, RZ, 0x3 ;  /* 0x0000000704047211 */ /* 0x000fe400078f18ff */
[----:B------:R-:W-:Y:S01]  /*17ca0*/  SHF.R.S32.HI R18, RZ, 0x5, R23 ;  /* 0x00000005ff127819 */ /* 0x000fe20000011417 */
[----:B------:R-:W2:Y:S08]  /*17cb0*/  @P2 MUFU.RCP R3, R20 ;  /* 0x0000001400032308 */ /* 0x000eb00000001000 */
[----:B------:R-:W3:Y:S01]  /*17cc0*/  @P5 MUFU.RCP R2, R21 ;  /* 0x0000001500025308 */ /* 0x000ee20000001000 */
[----:B-1----:R-:W-:-:S04]  /*17cd0*/  FMUL.FTZ R0, R0, UR4 ;  /* 0x0000000400007c20 */ /* 0x002fc80008410000 */
[C---:B------:R-:W-:Y:S01]  /*17ce0*/  FMUL.FTZ R144, R0.reuse, R144 ;  /* 0x0000009000907220 */ /* 0x040fe20000410000 */
[C---:B------:R-:W-:Y:S01]  /*17cf0*/  FMUL.FTZ R145, R0.reuse, R145 ;  /* 0x0000009100917220 */ /* 0x040fe20000410000 */
[C---:B------:R-:W-:Y:S01]  /*17d00*/  FMUL.FTZ R148, R0.reuse, R148 ;  /* 0x0000009400947220 */ /* 0x040fe20000410000 */
[----:B------:R-:W1:Y:S01]  /*17d10*/  @P4 MUFU.RCP R5, R22 ;  /* 0x0000001600054308 */ /* 0x000e620000001000 */
[----:B--2---:R-:W-:Y:S01]  /*17d20*/  FMUL.FTZ R3, R3, UR4 ;  /* 0x0000000403037c20 */ /* 0x004fe20008410000 */
[C---:B------:R-:W-:Y:S01]  /*17d30*/  FMUL.FTZ R149, R0.reuse, R149 ;  /* 0x0000009500957220 */ /* 0x040fe20000410000 */
[C---:B------:R-:W-:Y:S01]  /*17d40*/  FMUL.FTZ R160, R0.reuse, R160 ;  /* 0x000000a000a07220 */ /* 0x040fe20000410000 */
[----:B------:R-:W-:Y:S01]  /*17d50*/  FMUL.FTZ R10, R0, R161 ;  /* 0x000000a1000a7220 */ /* 0x000fe20000410000 */
        /* <DEDUP_REMOVED lines=10> */
[----:B------:R-:W-:Y:S01]  /*17e00*/  FMUL.FTZ R169, R0, R169 ;  /* 0x000000a900a97220 */ /* 0x000fe20000410000 */
[----:B---3--:R-:W-:Y:S01]  /*17e10*/  FMUL.FTZ R2, R2, UR4 ;  /* 0x0000000402027c20 */ /* 0x008fe20008410000 */
[----:B-1----:R-:W-:Y:S01]  /*17e20*/  FMUL.FTZ R0, R5, UR4 ;  /* 0x0000000405007c20 */ /* 0x002fe20008410000 */
[----:B------:R-:W-:Y:S01]  /*17e30*/  IADD3 R3, R7, -R3, RZ ;  /* 0x8000000307037210 */ /* 0x000fe20007ffe0ff */
[----:B------:R-:W1:Y:S01]  /*17e40*/  S2UR UR4, SR_CgaCtaId ;  /* 0x00000000000479c3 */ /* 0x000e620000008800 */
        /* <DEDUP_REMOVED lines=9> */
[----:B------:R-:W-:Y:S01]  /*17ee0*/  FMUL.FTZ R142, R0, R142 ;  /* 0x0000008e008e7220 */ /* 0x000fe20000410000 */
[----:B------:R-:W-:Y:S01]  /*17ef0*/  LOP3.LUT R4, R6, 0xfffffffc, RZ, 0xc0, !PT ;  /* 0xfffffffc06047812 */ /* 0x000fe200078ec0ff */
[C---:B------:R-:W-:Y:S01]  /*17f00*/  FMUL.FTZ R15, R0.reuse, R143 ;  /* 0x0000008f000f7220 */ /* 0x040fe20000410000 */
[----:B------:R-:W-:Y:S01]  /*17f10*/  SHF.R.S32.HI R6, RZ, 0x1, R2 ;  /* 0x00000001ff067819 */ /* 0x000fe20000011402 */
[----:B------:R-:W-:Y:S01]  /*17f20*/  FMUL.FTZ R154, R0, R154 ;  /* 0x0000009a009a7220 */ /* 0x000fe20000410000 */
[----:B------:R-:W-:Y:S01]  /*17f30*/  LOP3.LUT R5, R2, 0x3fffffe, RZ, 0xc0, !PT ;  /* 0x03fffffe02057812 */ /* 0x000fe200078ec0ff */
[----:B------:R-:W-:Y:S01]  /*17f40*/  IMAD.IADD R4, R25, 0x1, -R4 ;  /* 0x0000000119047824 */ /* 0x000fe200078e0a04 */
[----:B------:R-:W-:Y:S01]  /*17f50*/  SHF.L.U32 R2, R6, 0x6, RZ ;  /* 0x0000000606027819 */ /* 0x000fe200000006ff */
[C---:B------:R-:W-:Y:S01]  /*17f60*/  FMUL.FTZ R11, R0.reuse, R155 ;  /* 0x0000009b000b7220 */ /* 0x040fe20000410000 */
[C---:B------:R-:W-:Y:S01]  /*17f70*/  FMUL.FTZ R158, R0.reuse, R158 ;  /* 0x0000009e009e7220 */ /* 0x040fe20000410000 */
[----:B------:R-:W-:Y:S01]  /*17f80*/  FMUL.FTZ R7, R0, R159 ;  /* 0x0000009f00077220 */ /* 0x000fe20000410000 */
[----:B------:R-:W-:Y:S01]  /*17f90*/  IADD3 R5, R3, -R5, RZ ;  /* 0x8000000503057210 */ /* 0x000fe20007ffe0ff */
[----:B------:R-:W-:-:S02]  /*17fa0*/  IMAD R4, R18, 0x100, R4 ;  /* 0x0000010012047824 */ /* 0x000fc400078e0204 */
[C---:B------:R-:W-:Y:S01]  /*17fb0*/  FMUL.FTZ R166, R0.reuse, R166 ;  /* 0x000000a600a67220 */ /* 0x040fe20000410000 */
[----:B------:R-:W-:Y:S01]  /*17fc0*/  FMUL.FTZ R13, R0, R167 ;  /* 0x000000a7000d7220 */ /* 0x000fe20000410000 */
[----:B------:R-:W-:Y:S01]  /*17fd0*/  LOP3.LUT R0, R2, 0xc0, RZ, 0xc0, !PT ;  /* 0x000000c002007812 */ /* 0x000fe200078ec0ff */
[----:B-1----:R-:W-:Y:S01]  /*17fe0*/  ULEA UR4, UR4, UR5, 0x18 ;  /* 0x0000000504047291 */ /* 0x002fe2000f8ec03f */
[----:B------:R-:W-:Y:S02]  /*17ff0*/  LOP3.LUT R3, R6, 0x1, RZ, 0xc0, !PT ;  /* 0x0000000106037812 */ /* 0x000fe400078ec0ff */
[----:B------:R-:W-:Y:S02]  /*18000*/  LEA R2, R5, R4, 0x4 ;  /* 0x0000000405027211 */ /* 0x000fe400078e20ff */
[----:B------:R-:W-:Y:S02]  /*18010*/  LEA.HI R0, R0, R0, RZ, 0x1d ;  /* 0x0000000000007211 */ /* 0x000fe400078fe8ff */
[----:B------:R-:W-:-:S02]  /*18020*/  ISETP.NE.U32.AND P1, PT, R3, 0x1, PT ;  /* 0x000000010300780c */ /* 0x000fc40003f25070 */
[----:B------:R-:W-:Y:S01]  /*18030*/  F2FP.BF16.F32.PACK_AB R5, R145, R144 ;  /* 0x000000909105723e */ /* 0x000fe200000010ff */
[----:B------:R-:W-:Y:S01]  /*18040*/  IMAD.U32 R0, R2, 0x2, R0 ;  /* 0x0000000202007824 */ /* 0x000fe200078e0000 */
[----:B------:R-:W-:Y:S02]  /*18050*/  SEL R17, R17, 0xfffffff0, P1 ;  /* 0xfffffff011117807 */ /* 0x000fe40000800000 */
[----:B------:R-:W-:Y:S02]  /*18060*/  PLOP3.LUT P1, PT, PT, PT, UP0, 0x80, 0x0 ;  /* 0x000000000000781c */ /* 0x000fe40003f2f008 */
[----:B------:R-:W-:Y:S01]  /*18070*/  LEA R0, R0, UR4, 0x1 ;  /* 0x0000000400007c11 */ /* 0x000fe2000f8e08ff */
[----:B------:R-:W-:Y:S01]  /*18080*/  @UP0 ULDC.64 UR4, c[0x0][0x298] ;  /* 0x0000a60000040ab9 */ /* 0x000fe20000000a00 */
[----:B------:R-:W-:Y:S01]  /*18090*/  F2FP.BF16.F32.PACK_AB R4, R147, R146 ;  /* 0x000000929304723e */ /* 0x000fe200000010ff */
[----:B------:R-:W-:Y:S01]  /*180a0*/  @UP0 UIMAD.WIDE.U32 UR8, UR26, UR4, URZ ;  /* 0x000000041a0802a5 */ /* 0x000fe2000f8e003f */
[----:B------:R-:W-:Y:S01]  /*180b0*/  F2FP.BF16.F32.PACK_AB R2, R149, R148 ;  /* 0x000000949502723e */ /* 0x000fe200000010ff */
[----:B------:R1:W-:Y:S01]  /*180c0*/  STS [R0], R5 ;  /* 0x0000000500007388 */ /* 0x0003e20000000800 */
[----:B------:R-:W-:Y:S01]  /*180d0*/  IADD3 R3, R0, R17, RZ ;  /* 0x0000001100037210 */ /* 0x000fe20007ffe0ff */
[----:B------:R-:W-:Y:S01]  /*180e0*/  @UP0 UIMAD UR6, UR26, UR5, UR9 ;  /* 0x000000051a0602a4 */ /* 0x000fe2000f8e0209 */
[----:B------:R-:W-:Y:S01]  /*180f0*/  LOP3.LUT P3, RZ, R6, 0x2, RZ, 0xc0, !PT ;  /* 0x0000000206ff7812 */ /* 0x000fe2000786c0ff */
[----:B------:R2:W-:Y:S01]  /*18100*/  STS [R0+0x200], R4 ;  /* 0x0002000400007388 */ /* 0x0005e20000000800 */
[----:B------:R-:W-:-:S02]  /*18110*/  F2FP.BF16.F32.PACK_AB R16, R16, R140 ;  /* 0x0000008c1010723e */ /* 0x000fc400000010ff */
[----:B------:R-:W-:Y:S01]  /*18120*/  F2FP.BF16.F32.PACK_AB R15, R15, R142 ;  /* 0x0000008e0f0f723e */ /* 0x000fe200000010ff */
[----:B------:R3:W-:Y:S01]  /*18130*/  STS [R3], R2 ;  /* 0x0000000203007388 */ /* 0x0007e20000000800 */
[----:B------:R-:W-:Y:S02]  /*18140*/  F2FP.BF16.F32.PACK_AB R12, R12, R152 ;  /* 0x000000980c0c723e */ /* 0x000fe400000010ff */
[----:B------:R-:W-:Y:S02]  /*18150*/  F2FP.BF16.F32.PACK_AB R11, R11, R154 ;  /* 0x0000009a0b0b723e */ /* 0x000fe400000010ff */
[----:B------:R-:W-:Y:S02]  /*18160*/  F2FP.BF16.F32.PACK_AB R10, R10, R160 ;  /* 0x000000a00a0a723e */ /* 0x000fe400000010ff */
[----:B------:R-:W-:Y:S02]  /*18170*/  F2FP.BF16.F32.PACK_AB R9, R9, R162 ;  /* 0x000000a20909723e */ /* 0x000fe400000010ff */
[----:B------:R-:W-:-:S02]  /*18180*/  F2FP.BF16.F32.PACK_AB R8, R8, R156 ;  /* 0x0000009c0808723e */ /* 0x000fc400000010ff */
[----:B------:R-:W-:Y:S02]  /*18190*/  F2FP.BF16.F32.PACK_AB R7, R7, R158 ;  /* 0x0000009e0707723e */ /* 0x000fe400000010ff */
[----:B------:R-:W-:Y:S02]  /*181a0*/  F2FP.BF16.F32.PACK_AB R6, R169, R168 ;  /* 0x000000a8a906723e */ /* 0x000fe400000010ff */
[----:B------:R-:W-:Y:S02]  /*181b0*/  F2FP.BF16.F32.PACK_AB R14, R14, R164 ;  /* 0x000000a40e0e723e */ /* 0x000fe400000010ff */
[----:B-1----:R-:W-:Y:S02]  /*181c0*/  F2FP.BF16.F32.PACK_AB R5, R171, R170 ;  /* 0x000000aaab05723e */ /* 0x002fe400000010ff */
[----:B------:R-:W-:Y:S02]  /*181d0*/  F2FP.BF16.F32.PACK_AB R13, R13, R166 ;  /* 0x000000a60d0d723e */ /* 0x000fe400000010ff */
[----:B--2---:R-:W-:-:S02]  /*181e0*/  F2FP.BF16.F32.PACK_AB R4, R151, R150 ;  /* 0x000000969704723e */ /* 0x004fc400000010ff */
[----:B---3--:R-:W-:Y:S01]  /*181f0*/  IADD3 R2, R0, 0x20, RZ ;  /* 0x0000002000027810 */ /* 0x008fe20007ffe0ff */
        /* <DEDUP_REMOVED lines=8> */
.L_x_295:
[----:B------:R-:W-:Y:S01]  /*18280*/  ULDC.U8 UR4, c[0x0][0x3d9] ;  /* 0x0000f64000047ab9 */ /* 0x000fe20000000000 */
[----:B------:R-:W-:Y:S01]  /*18290*/  @P3 VIADD R2, R0, 0xffffffe0 ;  /* 0xffffffe000023836 */ /* 0x000fe20000000000 */
[----:B------:R-:W-:Y:S01]  /*182a0*/  ISETP.NE.AND P1, PT, RZ, UR4, PT ;  /* 0x00000004ff007c0c */ /* 0x000fe2000bf25270 */
[----:B------:R1:W-:Y:S01]  /*182b0*/  STS [R3+0x200], R4 ;  /* 0x0002000403007388 */ /* 0x0003e20000000800 */
[----:B------:R-:W-:Y:S02]  /*182c0*/  ULDC.U8 UR7, c[0x0][0x3d8] ;  /* 0x0000f60000077ab9 */ /* 0x000fe40000000000 */
[----:B------:R-:W-:Y:S01]  /*182d0*/  ISETP.NE.AND P6, PT, RZ, UR7, PT ;  /* 0x00000007ff007c0c */ /* 0x000fe2000bfc5270 */
[----:B------:R-:W-:Y:S03]  /*182e0*/  STS [R0+0x1000], R16 ;  /* 0x0010001000007388 */ /* 0x000fe60000000800 */
[----:B------:R-:W-:Y:S01]  /*182f0*/  ISETP.EQ.AND P6, PT, RZ, UR4, P6 ;  /* 0x00000004ff007c0c */ /* 0x000fe2000b7c2270 */
[----:B------:R2:W-:Y:S04]  /*18300*/  STS [R0+0x1200], R15 ;  /* 0x0012000f00007388 */ /* 0x0005e80000000800 */
[----:B------:R-:W-:Y:S04]  /*18310*/  STS [R3+0x1000], R12 ;  /* 0x0010000c03007388 */ /* 0x000fe80000000800 */
[----:B------:R3:W-:Y:S04]  /*18320*/  STS [R3+0x1200], R11 ;  /* 0x0012000b03007388 */ /* 0x0007e80000000800 */
[----:B------:R-:W-:Y:S01]  /*18330*/  STS [R2], R10 ;  /* 0x0000000a02007388 */ /* 0x000fe20000000800 */
[----:B------:R-:W-:-:S03]  /*18340*/  @!P6 PLOP3.LUT P3, PT, PT, PT, PT, 0x8, 0x0 ;  /* 0x000000000000e81c */ /* 0x000fc60003f6e170 */
[----:B------:R4:W-:Y:S01]  /*18350*/  STS [R2+0x200], R9 ;  /* 0x0002000902007388 */ /* 0x0009e20000000800 */
[----:B-1----:R-:W-:Y:S01]  /*18360*/  @P1 IMAD.MOV.U32 R4, RZ, RZ, 0x1 ;  /* 0x00000001ff041424 */ /* 0x002fe200078e00ff */
[----:B------:R-:W1:Y:S01]  /*18370*/  S2R R27, SR_CTAID.Y ;  /* 0x00000000001b7919 */ /* 0x000e620000002600 */
[----:B------:R-:W1:Y:S01]  /*18380*/  S2R R26, SR_CTAID.Z ;  /* 0x00000000001a7919 */ /* 0x000e620000002700 */
[----:B--2---:R-:W-:Y:S01]  /*18390*/  IMAD.IADD R0, R17, 0x1, R2 ;  /* 0x0000000111007824 */ /* 0x004fe200078e0202 */
[----:B------:R-:W2:Y:S04]  /*183a0*/  S2R R32, SR_CTAID.X ;  /* 0x0000000000207919 */ /* 0x000ea80000002500 */
[----:B------:R5:W-:Y:S01]  /*183b0*/  STS [R0], R6 ;  /* 0x0000000600007388 */ /* 0x000be20000000800 */
[----:B---3--:R-:W3:Y:S03]  /*183c0*/  @P0 LDC R11, c[0x0][0x2e8] ;  /* 0x0000ba00ff0b0b82 */ /* 0x008ee60000000800 */
[----:B------:R1:W-:Y:S04]  /*183d0*/  STS [R0+0x200], R5 ;  /* 0x0002000500007388 */ /* 0x0003e80000000800 */
[----:B------:R2:W-:Y:S01]  /*183e0*/  STS [R2+0x1000], R8 ;  /* 0x0010000802007388 */ /* 0x0005e20000000800 */
[----:B----4-:R-:W4:Y:S03]  /*183f0*/  @P1 LDC R9, c[0x0][0x2c0] ;  /* 0x0000b000ff091b82 */ /* 0x010f260000000800 */
[----:B------:R2:W-:Y:S04]  /*18400*/  STS [R2+0x1200], R7 ;  /* 0x0012000702007388 */ /* 0x0005e80000000800 */
[----:B------:R3:W-:Y:S04]  /*18410*/  STS [R0+0x1000], R14 ;  /* 0x0010000e00007388 */ /* 0x0007e80000000800 */
[----:B------:R4:W-:Y:S01]  /*18420*/  STS [R0+0x1200], R13 ;  /* 0x0012000d00007388 */ /* 0x0009e20000000800 */
[----:B-----5:R3:W3:Y:S01]  /*18430*/  @P0 MUFU.LG2 R6, R19 ;  /* 0x0000001300060308 */ /* 0x0206e20000000c00 */
[----:B-1----:R-:W-:-:S07]  /*18440*/  LOP3.LUT R5, R23, 0xffffffe0, RZ, 0xc0, !PT ;  /* 0xffffffe017057812 */ /* 0x002fce00078ec0ff */
[----:B--2---:R1:W2:Y:S01]  /*18450*/  @P2 MUFU.LG2 R8, R20 ;  /* 0x0000001400082308 */ /* 0x0042a20000000c00 */
[----:B------:R-:W4:Y:S01]  /*18460*/  @P1 LDC.64 R2, c[0x0][0x2c0] ;  /* 0x0000b000ff021b82 */ /* 0x000f220000000a00 */
[----:B------:R-:W-:-:S04]  /*18470*/  SHF.R.S32.HI R7, RZ, 0x1f, R24 ;  /* 0x0000001fff077819 */ /* 0x000fc80000011418 */
[----:B------:R-:W-:-:S03]  /*18480*/  LEA.HI R7, R7, R24, RZ, 0x2 ;  /* 0x0000001807077211 */ /* 0x000fc600078f10ff */
[----:B---3--:R-:W3:Y:S01]  /*18490*/  @P2 LDC R14, c[0x0][0x2e8] ;  /* 0x0000ba00ff0e2b82 */ /* 0x008ee20000000800 */
[----:B------:R-:W-:Y:S01]  /*184a0*/  LOP3.LUT R12, R7, 0xfffffffc, RZ, 0xc0, !PT ;  /* 0xfffffffc070c7812 */ /* 0x000fe200078ec0ff */
[----:B----4-:R-:W-:Y:S01]  /*184b0*/  @P1 IMAD R0, R3, R2, RZ ;  /* 0x0000000203001224 */ /* 0x010fe200078e02ff */
[----:B------:R-:W-:Y:S01]  /*184c0*/  @!P6 CS2R R2, SRZ ;  /* 0x000000000002e805 */ /* 0x000fe2000001ff00 */
[----:B-12---:R-:W-:Y:S06]  /*184d0*/  @!P6 BRA `(.L_x_296) ;  /* 0x000000000020e947 */ /* 0x006fec0003800000 */
[----:B------:R-:W1:Y:S01]  /*184e0*/  S2UR UR4, SR_CTAID.Y ;  /* 0x00000000000479c3 */ /* 0x000e620000002600 */
[----:B------:R-:W-:Y:S01]  /*184f0*/  ULDC UR5, c[0x0][0x2c4] ;  /* 0x0000b10000057ab9 */ /* 0x000fe20000000800 */
[----:B------:R-:W-:Y:S01]  /*18500*/  PLOP3.LUT P3, PT, PT, PT, PT, 0x80, 0x0 ;  /* 0x000000000000781c */ /* 0x000fe20003f6f070 */
[----:B-1----:R-:W-:-:S04]  /*18510*/  UIMAD UR4, UR4, UR5, URZ ;  /* 0x00000005040472a4 */ /* 0x002fc8000f8e023f */
[----:B------:R-:W-:-:S04]  /*18520*/  USEL UR26, UR4, UR26, !UP0 ;  /* 0x0000001a041a7287 */ /* 0x000fc8000c000000 */
[----:B------:R-:W-:Y:S02]  /*18530*/  USHF.R.S32.HI UR4, URZ, 0x1f, UR26 ;  /* 0x0000001f3f047899 */ /* 0x000fe4000801141a */
[----:B------:R-:W-:-:S04]  /*18540*/  IMAD.U32 R2, RZ, RZ, UR26 ;  /* 0x0000001aff027e24 */ /* 0x000fc8000f8e00ff */
[----:B------:R-:W-:Y:S02]  /*18550*/  MOV R3, UR4 ;  /* 0x0000000400037c02 */ /* 0x000fe40008000f00 */
.L_x_296:
[----:B------:R-:W-:Y:S05]  /*18560*/  @P1 BRA `(.L_x_297) ;  /* 0x0000000000181947 */ /* 0x000fea0003800000 */
[----:B------:R-:W1:Y:S01]  /*18570*/  LDC R0, c[0x0][0x2c4] ;  /* 0x0000b100ff007b82 */ /* 0x000e620000000800 */
[----:B------:R-:W-:Y:S02]  /*18580*/  ISETP.NE.AND P1, PT, RZ, UR7, PT ;  /* 0x00000007ff007c0c */ /* 0x000fe4000bf25270 */
[----:B------:R-:W-:-:S05]  /*18590*/  MOV R9, 0x1 ;  /* 0x0000000100097802 */ /* 0x000fca0000000f00 */
[----:B------:R-:W2:Y:S08]  /*185a0*/  LDC R4, c[0x0][0x270] ;  /* 0x00009c00ff047b82 */ /* 0x000eb00000000800 */
[----:B-1----:R-:W2:Y:S02]  /*185b0*/  @P1 LDC R0, c[0x0][0x2e4] ;  /* 0x0000b900ff001b82 */ /* 0x002ea40000000800 */
[----:B--2---:R-:W-:-:S07]  /*185c0*/  IMAD R4, R0, R4, RZ ;  /* 0x0000000400047224 */ /* 0x004fce00078e02ff */
.L_x_297:
[----:B------:R-:W-:Y:S01]  /*185d0*/  BAR.SYNC.DEFER_BLOCKING 0x0 ;  /* 0x0000000000007b1d */ /* 0x000fe20000010000 */
[----:B------:R-:W-:Y:S01]  /*185e0*/  SHF.R.S32.HI R10, RZ, 0x2, R7 ;  /* 0x00000002ff0a7819 */ /* 0x000fe20000011407 */
[----:B------:R-:W-:Y:S01]  /*185f0*/  IMAD.IADD R17, R24, 0x1, -R12 ;  /* 0x0000000118117824 */ /* 0x000fe200078e0a0c */
[----:B------:R-:W-:Y:S01]  /*18600*/  IADD3 R7, -R5, R25, RZ ;  /* 0x0000001905077210 */ /* 0x000fe20007ffe1ff */
[----:B------:R-:W-:Y:S01]  /*18610*/  IMAD R4, R27, R4, RZ ;  /* 0x000000041b047224 */ /* 0x000fe200078e02ff */
[----:B------:R-:W-:-:S03]  /*18620*/  IADD3 R5, R10, 0x20, RZ ;  /* 0x000000200a057810 */ /* 0x000fc60007ffe0ff */
[----:B------:R-:W1:Y:S01]  /*18630*/  @P4 LDC R15, c[0x0][0x2e8] ;  /* 0x0000ba00ff0f4b82 */ /* 0x000e620000000800 */
[----:B------:R-:W2:Y:S01]  /*18640*/  @P4 MUFU.LG2 R12, R22 ;  /* 0x00000016000c4308 */ /* 0x000ea20000000c00 */
[----:B------:R-:W-:Y:S01]  /*18650*/  LOP3.LUT P6, RZ, R7, 0x3, RZ, 0xc0, !PT ;  /* 0x0000000307ff7812 */ /* 0x000fe200078cc0ff */
[----:B------:R-:W-:Y:S01]  /*18660*/  @P0 FMUL.FTZ R6, R6, 0.69314718246459960938 ;  /* 0x3f31721806060820 */ /* 0x000fe20000410000 */
[----:B------:R-:W-:Y:S01]  /*18670*/  ISETP.GE.AND P1, PT, R5, UR23, PT ;  /* 0x0000001705007c0c */ /* 0x000fe2000bf26270 */
[----:B------:R-:W-:Y:S01]  /*18680*/  IMAD.MOV.U32 R24, RZ, RZ, 0x7f800000 ;  /* 0x7f800000ff187424 */ /* 0x000fe200078e00ff */
[----:B------:R-:W-:Y:S01]  /*18690*/  SEL R5, R4, RZ, !P3 ;  /* 0x000000ff04057207 */ /* 0x000fe20005800000 */
[----:B------:R-:W-:Y:S01]  /*186a0*/  IMAD R4, R32, R9, RZ ;  /* 0x0000000920047224 */ /* 0x000fe200078e02ff */
[----:B------:R-:W4:Y:S01]  /*186b0*/  @P5 LDC R16, c[0x0][0x2e8] ;  /* 0x0000ba00ff105b82 */ /* 0x000f220000000800 */
[----:B------:R-:W5:Y:S01]  /*186c0*/  @P5 MUFU.LG2 R13, R21 ;  /* 0x00000015000d5308 */ /* 0x000f620000000c00 */
[----:B------:R-:W-:Y:S01]  /*186d0*/  @P0 FFMA.FTZ R24, R138, R11, R6 ;  /* 0x0000000b8a180223 */ /* 0x000fe20000010006 */
[----:B------:R-:W-:-:S02]  /*186e0*/  VIADD R7, R10, 0x40 ;  /* 0x000000400a077836 */ /* 0x000fc40000000000 */
[----:B------:R-:W-:Y:S01]  /*186f0*/  @P2 FMUL.FTZ R8, R8, 0.69314718246459960938 ;  /* 0x3f31721808082820 */ /* 0x000fe20000410000 */
[----:B------:R-:W-:Y:S01]  /*18700*/  IMAD R0, R26, R0, R5 ;  /* 0x000000001a007224 */ /* 0x000fe200078e0205 */
[----:B------:R-:W-:Y:S01]  /*18710*/  MOV R25, 0x7f800000 ;  /* 0x7f80000000197802 */ /* 0x000fe20000000f00 */
[----:B------:R-:W-:Y:S02]  /*18720*/  IMAD.SHL.U32 R6, R4, 0x80, RZ ;  /* 0x0000008004067824 */ /* 0x000fe400078e00ff */
[----:B---3--:R-:W-:Y:S01]  /*18730*/  @P2 FFMA.FTZ R25, R137, R14, R8 ;  /* 0x0000000e89192223 */ /* 0x008fe20000010008 */
[----:B------:R-:W-:Y:S01]  /*18740*/  ISETP.GE.AND P0, PT, R7, UR23, PT ;  /* 0x0000001707007c0c */ /* 0x000fe2000bf06270 */
[----:B------:R3:W3:Y:S01]  /*18750*/  LDS.128 R28, [R236+0x1800] ;  /* 0x00180000ec1c7984 */ /* 0x0006e20000000c00 */
[----:B--2---:R-:W-:Y:S01]  /*18760*/  @P4 FMUL.FTZ R4, R12, 0.69314718246459960938 ;  /* 0x3f3172180c044820 */ /* 0x004fe20000410000 */
[----:B------:R-:W-:Y:S01]  /*18770*/  IADD3 R14, P3, P2, R6, R2, R0 ;  /* 0x00000002060e7210 */ /* 0x000fe20007a7e000 */
[----:B------:R-:W-:Y:S01]  /*18780*/  BSSY B0, `(.L_x_298) ;  /* 0x0000034000007945 */ /* 0x000fe20003800000 */
[----:B------:R-:W-:-:S02]  /*18790*/  SHF.R.S32.HI R7, RZ, 0x1f, R6 ;  /* 0x0000001fff077819 */ /* 0x000fc40000011406 */
[----:B------:R-:W-:Y:S01]  /*187a0*/  SHF.R.S32.HI R0, RZ, 0x1f, R0 ;  /* 0x0000001fff007819 */ /* 0x000fe20000011400 */
[----:B-----5:R-:W-:Y:S01]  /*187b0*/  @P5 FMUL.FTZ R5, R13, 0.69314718246459960938 ;  /* 0x3f3172180d055820 */ /* 0x020fe20000410000 */
[----:B------:R-:W-:Y:S01]  /*187c0*/  MOV R22, 0x7f800000 ;  /* 0x7f80000000167802 */ /* 0x000fe20000000f00 */
[----:B-1----:R-:W-:Y:S01]  /*187d0*/  @P4 FFMA.FTZ R22, R76, R15, R4 ;  /* 0x0000000f4c164223 */ /* 0x002fe20000010004 */
[----:B------:R-:W-:Y:S02]  /*187e0*/  MOV R23, 0x7f800000 ;  /* 0x7f80000000177802 */ /* 0x000fe40000000f00 */
[----:B------:R-:W-:Y:S01]  /*187f0*/  SHF.L.U32 R15, R17, 0x3, RZ ;  /* 0x00000003110f7819 */ /* 0x000fe200000006ff */
[----:B----4-:R-:W-:Y:S01]  /*18800*/  @P5 FFMA.FTZ R23, R136, R16, R5 ;  /* 0x0000001088175223 */ /* 0x010fe20000010005 */
[----:B------:R-:W-:Y:S01]  /*18810*/  IADD3.X R8, R7, R3, R0, P3, P2 ;  /* 0x0000000307087210 */ /* 0x000fe20001fe4400 */
[----:B------:R-:W-:Y:S06]  /*18820*/  @P6 BRA `(.L_x_299) ;  /* 0x0000000000a46947 */ /* 0x000fec0003800000 */
[----:B------:R-:W2:Y:S01]  /*18830*/  LDL.LU R19, [R1+0x5c] ;  /* 0x00005c0001137983 */ /* 0x000ea20000300800 */
[----:B------:R-:W-:-:S04]  /*18840*/  SHF.R.S32.HI R0, RZ, 0x1f, R18 ;  /* 0x0000001fff007819 */ /* 0x000fc80000011412 */
[----:B------:R-:W-:-:S04]  /*18850*/  LEA.HI R0, R0, R18, RZ, 0x2 ;  /* 0x0000001200007211 */ /* 0x000fc800078f10ff */
[----:B------:R-:W-:-:S05]  /*18860*/  LOP3.LUT R0, R0, 0xffffffc, RZ, 0xc0, !PT ;  /* 0x0ffffffc00007812 */ /* 0x000fca00078ec0ff */
[----:B------:R-:W-:-:S04]  /*18870*/  IMAD.IADD R0, R18, 0x1, -R0 ;  /* 0x0000000112007824 */ /* 0x000fc800078e0a00 */
        /* <DEDUP_REMOVED lines=10> */
[----:B------:R-:W-:Y:S02]  /*18920*/  @!P5 IMAD R3, R3, R9, RZ ;  /* 0x000000090303d224 */ /* 0x000fe400078e02ff */
[C---:B------:R-:W-:Y:S02]  /*18930*/  @!P6 IADD3 R2, P2, R0.reuse, R14, RZ ;  /* 0x0000000e0002e210 */ /* 0x040fe40007f5e0ff */
[----:B------:R-:W2:Y:S02]  /*18940*/  @!P5 LDC.64 R16, c[0x0][0x2b0] ;  /* 0x0000ac00ff10db82 */ /* 0x000ea40000000a00 */
[----:B------:R-:W-:-:S06]  /*18950*/  @!P6 LEA.HI.X.SX32 R0, R0, R8, 0x1, P2 ;  /* 0x000000080000e211 */ /* 0x000fcc00010f0eff */
[----:B------:R-:W4:Y:S01]  /*18960*/  @!P4 LDC.64 R20, c[0x0][0x2b0] ;  /* 0x0000ac00ff14cb82 */ /* 0x000f220000000a00 */
[----:B-1----:R-:W-:-:S07]  /*18970*/  @!P6 LEA R12, P2, R2, R6, 0x2 ;  /* 0x00000006020ce211 */ /* 0x002fce00078410ff */
[----:B------:R-:W1:Y:S01]  /*18980*/  @!P3 LDC.64 R18, c[0x0][0x2b0] ;  /* 0x0000ac00ff12bb82 */ /* 0x000e620000000a00 */
[----:B------:R-:W-:Y:S01]  /*18990*/  @!P6 LEA.HI.X R13, R2, R7, R0, 0x2, P2 ;  /* 0x00000007020de211 */ /* 0x000fe200010f1400 */
[----:B------:R-:W-:Y:S01]  /*189a0*/  @!P4 IMAD R2, R4, R9, RZ ;  /* 0x000000090402c224 */ /* 0x000fe200078e02ff */
[----:B------:R-:W-:-:S03]  /*189b0*/  @!P5 IADD3 R0, P2, R3, R14, RZ ;  /* 0x0000000e0300d210 */ /* 0x000fc60007f5e0ff */
[----:B------:R1:W-:Y:S01]  /*189c0*/  @!P6 STG.E desc[UR28][R12.64], R24 ;  /* 0x000000180c00e986 */ /* 0x0003e2000c10191c */
[----:B------:R-:W-:Y:S02]  /*189d0*/  @!P5 LEA.HI.X.SX32 R3, R3, R8, 0x1, P2 ;  /* 0x000000080303d211 */ /* 0x000fe400010f0eff */
[----:B--2---:R-:W-:-:S04]  /*189e0*/  @!P5 LEA R6, P2, R0, R16, 0x2 ;  /* 0x000000100006d211 */ /* 0x004fc800078410ff */
[----:B------:R-:W-:Y:S01]  /*189f0*/  @!P5 LEA.HI.X R7, R0, R17, R3, 0x2, P2 ;  /* 0x000000110007d211 */ /* 0x000fe200010f1403 */
[----:B------:R-:W-:Y:S01]  /*18a00*/  @!P3 IMAD R3, R5, R9, RZ ;  /* 0x000000090503b224 */ /* 0x000fe200078e02ff */
[----:B------:R-:W-:-:S03]  /*18a10*/  @!P4 IADD3 R0, P2, R2, R14, RZ ;  /* 0x0000000e0200c210 */ /* 0x000fc60007f5e0ff */
[----:B------:R2:W-:Y:S01]  /*18a20*/  @!P5 STG.E desc[UR28][R6.64], R25 ;  /* 0x000000190600d986 */ /* 0x0005e2000c10191c */
[----:B------:R-:W-:Y:S02]  /*18a30*/  @!P4 LEA.HI.X.SX32 R2, R2, R8, 0x1, P2 ;  /* 0x000000080202c211 */ /* 0x000fe400010f0eff */
[----:B----4-:R-:W-:-:S04]  /*18a40*/  @!P4 LEA R4, P2, R0, R20, 0x2 ;  /* 0x000000140004c211 */ /* 0x010fc800078410ff */
[----:B------:R-:W-:Y:S02]  /*18a50*/  @!P4 LEA.HI.X R5, R0, R21, R2, 0x2, P2 ;  /* 0x000000150005c211 */ /* 0x000fe400010f1402 */
[----:B------:R-:W-:-:S03]  /*18a60*/  @!P3 IADD3 R0, P2, R3, R14, RZ ;  /* 0x0000000e0300b210 */ /* 0x000fc60007f5e0ff */
[----:B------:R2:W-:Y:S01]  /*18a70*/  @!P4 STG.E desc[UR28][R4.64], R23 ;  /* 0x000000170400c986 */ /* 0x0005e2000c10191c */
[----:B------:R-:W-:Y:S02]  /*18a80*/  @!P3 LEA.HI.X.SX32 R3, R3, R8, 0x1, P2 ;  /* 0x000000080303b211 */ /* 0x000fe400010f0eff */
[----:B-1----:R-:W-:-:S04]  /*18a90*/  @!P3 LEA R2, P2, R0, R18, 0x2 ;  /* 0x000000120002b211 */ /* 0x002fc800078410ff */
[----:B------:R-:W-:-:S05]  /*18aa0*/  @!P3 LEA.HI.X R3, R0, R19, R3, 0x2, P2 ;  /* 0x000000130003b211 */ /* 0x000fca00010f1403 */
[----:B------:R2:W-:Y:S04]  /*18ab0*/  @!P3 STG.E desc[UR28][R2.64], R22 ;  /* 0x000000160200b986 */ /* 0x0005e8000c10191c */
.L_x_299:
[----:B------:R-:W-:Y:S05]  /*18ac0*/  BSYNC B0 ;  /* 0x0000000000007941 */ /* 0x000fea0003800000 */
.L_x_298:
[----:B--2---:R-:W-:Y:S01]  /*18ad0*/  SHF.R.S32.HI R3, RZ, 0x1f, R15 ;  /* 0x0000001fff037819 */ /* 0x004fe2000001140f */
[C---:B------:R-:W-:Y:S01]  /*18ae0*/  VIADD R0, R10.reuse, 0x60 ;  /* 0x000000600a007836 */ /* 0x040fe20000000000 */
[----:B------:R-:W-:Y:S01]  /*18af0*/  IADD3 R2, P3, R15, UR8, RZ ;  /* 0x000000080f027c10 */ /* 0x000fe2000ff7e0ff */
[----:B------:R-:W-:Y:S01]  /*18b00*/  ULDC.64 UR4, c[0x0][0x2a0] ;  /* 0x0000a80000047ab9 */ /* 0x000fe20000000a00 */
[----:B------:R1:W2:Y:S01]  /*18b10*/  LDS.128 R12, [R236] ;  /* 0x00000000ec0c7984 */ /* 0x0002a20000000c00 */
[----:B------:R-:W-:Y:S01]  /*18b20*/  SHF.R.S32.HI R5, RZ, 0x1f, R26 ;  /* 0x0000001fff057819 */ /* 0x000fe2000001141a */
[----:B------:R-:W-:Y:S01]  /*18b30*/  IMAD.U32 R4, RZ, RZ, UR27 ;  /* 0x0000001bff047e24 */ /* 0x000fe2000f8e00ff */
[----:B------:R-:W-:Y:S01]  /*18b40*/  IADD3.X R3, R3, UR6, RZ, P3, !PT ;  /* 0x0000000603037c10 */ /* 0x000fe20009ffe4ff */
[----:B------:R-:W-:Y:S01]  /*18b50*/  BSSY B0, `(.L_x_300) ;  /* 0x0000014000007945 */ /* 0x000fe20003800000 */
[----:B------:R-:W-:Y:S02]  /*18b60*/  ISETP.GE.AND P3, PT, R10, UR23, PT ;  /* 0x000000170a007c0c */ /* 0x000fe4000bf66270 */
[----:B------:R-:W-:Y:S01]  /*18b70*/  ISETP.GE.AND P2, PT, R0, UR23, PT ;  /* 0x0000001700007c0c */ /* 0x000fe2000bf46270 */
[----:B------:R-:W-:Y:S01]  /*18b80*/  IMAD R0, R5, UR4, RZ ;  /* 0x0000000405007c24 */ /* 0x000fe2000f8e02ff */
[----:B------:R-:W-:Y:S01]  /*18b90*/  SHF.R.S32.HI R11, RZ, 0x1f, R10 ;  /* 0x0000001fff0b7819 */ /* 0x000fe2000001140a */
[----:B------:R-:W-:-:S04]  /*18ba0*/  IMAD.WIDE.U32 R6, R26, UR4, R2 ;  /* 0x000000041a067c25 */ /* 0x000fc8000f8e0002 */
[----:B------:R-:W-:Y:S02]  /*18bb0*/  IMAD R0, R26, UR5, R0 ;  /* 0x000000051a007c24 */ /* 0x000fe4000f8e0200 */
[----:B------:R-:W-:-:S04]  /*18bc0*/  IMAD.WIDE R2, R4, 0x80, R10 ;  /* 0x0000008004027825 */ /* 0x000fc800078e020a */
[----:B------:R-:W-:Y:S01]  /*18bd0*/  IMAD.IADD R5, R7, 0x1, R0 ;  /* 0x0000000107057824 */ /* 0x000fe200078e0200 */
[----:B------:R-:W-:Y:S06]  /*18be0*/  @P3 BRA `(.L_x_301) ;  /* 0x0000000000283947 */ /* 0x000fec0003800000 */
        /* <DEDUP_REMOVED lines=10> */
.L_x_301:
[----:B------:R-:W-:Y:S05]  /*18c90*/  BSYNC B0 ;  /* 0x0000000000007941 */ /* 0x000fea0003800000 */
.L_x_300:
[----:B--2-4-:R2:W4:Y:S01]  /*18ca0*/  LDS.128 R12, [R236+0x800] ;  /* 0x00080000ec0c7984 */ /* 0x0145220000000c00 */
        /* <DEDUP_REMOVED lines=14> */
[----:B----4-:R4:W-:Y:S02]  /*18d90*/  STG.E.128 desc[UR28][R10.64], R12 ;  /* 0x0000000c0a007986 */ /* 0x0109e4000c101d1c */
.L_x_303:
[----:B------:R-:W-:Y:S05]  /*18da0*/  BSYNC B0 ;  /* 0x0000000000007941 */ /* 0x000fea0003800000 */
.L_x_302:
[----:B----4-:R4:W1:Y:S01]  /*18db0*/  LDS.128 R12, [R236+0x1000] ;  /* 0x00100000ec0c7984 */ /* 0x0108620000000c00 */
        /* <DEDUP_REMOVED lines=14> */
[----:B-1----:R1:W-:Y:S02]  /*18ea0*/  STG.E.128 desc[UR28][R10.64], R12 ;  /* 0x0000000c0a007986 */ /* 0x0023e4000c101d1c */
.L_x_305:
[----:B------:R-:W-:Y:S05]  /*18eb0*/  BSYNC B0 ;  /* 0x0000000000007941 */ /* 0x000fea0003800000 */
.L_x_304:
        /* <DEDUP_REMOVED lines=13> */
[----:B---3--:R-:W-:Y:S01]  /*18f90*/  STG.E.128 desc[UR28][R2.64], R28 ;  /* 0x0000001c02007986 */ /* 0x008fe2000c101d1c */
[----:B------:R-:W-:Y:S05]  /*18fa0*/  EXIT ;  /* 0x000000000000794d */ /* 0x000fea0003800000 */
.L_x_284:
[----:B------:R-:W-:Y:S01]  /*18fb0*/  ULDC.U8 UR7, c[0x0][0x3d9] ;  /* 0x0000f64000077ab9 */ /* 0x000fe20000000000 */
[----:B------:R-:W-:Y:S01]  /*18fc0*/  UISETP.NE.AND UP0, UPT, UR26, -0x1, UPT ;  /* 0xffffffff1a00788c */ /* 0x000fe2000bf05270 */
[----:B------:R-:W-:Y:S01]  /*18fd0*/  LEA.HI R4, R46, R57, RZ, 0x2 ;  /* 0x000000392e047211 */ /* 0x000fe200078f10ff */
[----:B------:R-:W-:Y:S01]  /*18fe0*/  UISETP.NE.AND UP3, UPT, UR7, URZ, UPT ;  /* 0x0000003f0700728c */ /* 0x000fe2000bf65270 */
[----:B------:R-:W-:Y:S01]  /*18ff0*/  LOP3.LUT P3, RZ, R57, 0x3, RZ, 0xc0, !PT ;  /* 0x0000000339ff7812 */ /* 0x000fe2000786c0ff */
[----:B------:R-:W-:Y:S01]  /*19000*/  UIADD3 UR15, -UR14, UR15, URZ ;  /* 0x0000000f0e0f7290 */ /* 0x000fe2000fffe13f */
[----:B------:R-:W-:Y:S01]  /*19010*/  LOP3.LUT R0, R4, 0x1ffffffc, RZ, 0xc0, !PT ;  /* 0x1ffffffc04007812 */ /* 0x000fe200078ec0ff */
[----:B------:R-:W-:Y:S01]  /*19020*/  BSSY B0, `(.L_x_306) ;  /* 0x000004a000007945 */ /* 0x000fe20003800000 */
[----:B------:R-:W-:-:S03]  /*19030*/  SHF.R.S32.HI R4, RZ, 0x2, R4 ;  /* 0x00000002ff047819 */ /* 0x000fc60000011404 */
[----:B------:R-:W-:Y:S01]  /*19040*/  IMAD.IADD R0, R57, 0x1, -R0 ;  /* 0x0000000139007824 */ /* 0x000fe200078e0a00 */
[----:B------:R-:W-:Y:S01]  /*19050*/  @!UP0 USHF.R.S32.HI UR11, URZ, 0x1f, UR17 ;  /* 0x0000001f3f0b8899 */ /* 0x000fe20008011411 */
[----:B------:R-:W-:Y:S01]  /*19060*/  ISETP.GE.AND P4, PT, R4, UR15, PT ;  /* 0x0000000f04007c0c */ /* 0x000fe2000bf86270 */
[----:B------:R-:W-:Y:S01]  /*19070*/  @UP3 ULDC.64 UR4, c[0x0][0x2c0] ;  /* 0x0000b00000043ab9 */ /* 0x000fe20000000a00 */
[----:B------:R-:W-:Y:S01]  /*19080*/  @UP0 ULDC.64 UR8, c[0x0][0x298] ;  /* 0x0000a60000080ab9 */ /* 0x000fe20000000a00 */
[----:B------:R-:W-:Y:S01]  /*19090*/  @UP3 UIMAD UR10, UR5, UR4, URZ ;  /* 0x00000004050a32a4 */ /* 0x000fe2000f8e023f */
[----:B------:R-:W-:Y:S01]  /*190a0*/  IMAD.SHL.U32 R0, R0, 0x8, RZ ;  /* 0x0000000800007824 */ /* 0x000fe200078e00ff */
[----:B------:R-:W-:Y:S01]  /*190b0*/  @UP0 UIMAD.WIDE.U32 UR12, UR26, UR8, URZ ;  /* 0x000000081a0c02a5 */ /* 0x000fe2000f8e003f */
[----:B------:R-:W-:Y:S01]  /*190c0*/  SHF.R.S32.HI R5, RZ, 0x1f, R4 ;  /* 0x0000001fff057819 */ /* 0x000fe20000011404 */
[----:B------:R-:W-:Y:S01]  /*190d0*/  @!UP0 ULDC.64 UR4, c[0x0][0x290] ;  /* 0x0000a40000048ab9 */ /* 0x000fe20000000a00 */
[C---:B------:R-:W-:Y:S01]  /*190e0*/  VIADD R14, R4.reuse, 0x20 ;  /* 0x00000020040e7836 */ /* 0x040fe20000000000 */
[----:B------:R-:W-:Y:S01]  /*190f0*/  @!UP0 UIMAD UR8, UR11, UR4, URZ ;  /* 0x000000040b0882a4 */ /* 0x000fe2000f8e023f */
[C---:B------:R-:W-:Y:S01]  /*19100*/  VIADD R15, R4.reuse, 0x40 ;  /* 0x00000040040f7836 */ /* 0x040fe20000000000 */
[----:B------:R-:W-:Y:S01]  /*19110*/  @!UP0 UIMAD.WIDE.U32 UR18, UR17, UR4, URZ ;  /* 0x00000004111282a5 */ /* 0x000fe2000f8e003f */
[C---:B------:R-:W-:Y:S01]  /*19120*/  VIADD R16, R4.reuse, 0x60 ;  /* 0x0000006004107836 */ /* 0x040fe20000000000 */
[----:B------:R-:W-:Y:S01]  /*19130*/  @UP0 UIMAD UR9, UR26, UR9, UR13 ;  /* 0x000000091a0902a4 */ /* 0x000fe2000f8e020d */
[----:B------:R-:W-:Y:S01]  /*19140*/  ISETP.GE.OR P6, PT, R4, UR15, P3 ;  /* 0x0000000f04007c0c */ /* 0x000fe20009fc6670 */
[----:B------:R-:W-:Y:S01]  /*19150*/  @!UP0 UIMAD UR13, UR17, UR5, UR8 ;  /* 0x00000005110d82a4 */ /* 0x000fe2000f8e0208 */
[----:B------:R-:W-:Y:S01]  /*19160*/  ISETP.GE.AND P2, PT, R15, UR15, PT ;  /* 0x0000000f0f007c0c */ /* 0x000fe2000bf46270 */
[----:B------:R-:W-:Y:S01]  /*19170*/  ULDC.U8 UR11, c[0x0][0x3d8] ;  /* 0x0000f600000b7ab9 */ /* 0x000fe20000000000 */
[----:B------:R-:W-:Y:S01]  /*19180*/  @!UP0 UMOV UR12, UR18 ;  /* 0x00000012000c8c82 */ /* 0x000fe20008000000 */
[----:B------:R-:W-:Y:S01]  /*19190*/  @!UP0 UIADD3 UR9, UR19, UR13, URZ ;  /* 0x0000000d13098290 */ /* 0x000fe2000fffe03f */
[----:B------:R-:W-:Y:S01]  /*191a0*/  IADD3 R2, P0, R0, UR12, RZ ;  /* 0x0000000c00027c10 */ /* 0x000fe2000ff1e0ff */
[----:B------:R-:W-:Y:S01]  /*191b0*/  UISETP.NE.AND UP0, UPT, UR11, URZ, !UP3 ;  /* 0x0000003f0b00728c */ /* 0x000fe2000df05270 */
[----:B------:R-:W-:Y:S01]  /*191c0*/  ISETP.GE.AND P1, PT, R16, UR15, PT ;  /* 0x0000000f10007c0c */ /* 0x000fe2000bf26270 */
[----:B------:R-:W-:Y:S01]  /*191d0*/  UISETP.NE.AND UP2, UPT, UR11, URZ, UPT ;  /* 0x0000003f0b00728c */ /* 0x000fe2000bf45270 */
[----:B------:R-:W-:Y:S01]  /*191e0*/  ISETP.GE.OR P5, PT, R14, UR15, P3 ;  /* 0x0000000f0e007c0c */ /* 0x000fe20009fa6670 */
[----:B------:R-:W-:Y:S01]  /*191f0*/  USHF.R.S32.HI UR8, URZ, 0x1f, UR16 ;  /* 0x0000001f3f087899 */ /* 0x000fe20008011410 */
[----:B------:R-:W-:Y:S01]  /*19200*/  LEA.HI.X.SX32 R3, R0, UR9, 0x1, P0 ;  /* 0x0000000900037c11 */ /* 0x000fe200080f0eff */
[----:B------:R-:W-:Y:S01]  /*19210*/  UISETP.EQ.AND UP2, UPT, UR7, URZ, UP2 ;  /* 0x0000003f0700728c */ /* 0x000fe20009742270 */
[----:B------:R-:W-:Y:S01]  /*19220*/  ISETP.GE.AND P0, PT, R14, UR15, PT ;  /* 0x0000000f0e007c0c */ /* 0x000fe2000bf06270 */
[----:B------:R-:W-:Y:S01]  /*19230*/  ULDC.64 UR4, c[0x0][0x2a0] ;  /* 0x0000a80000047ab9 */ /* 0x000fe20000000a00 */
[----:B------:R-:W-:Y:S01]  /*19240*/  @!UP3 ULDC UR7, c[0x0][0x2c4] ;  /* 0x0000b1000007bab9 */ /* 0x000fe20000000800 */
[----:B------:R-:W-:Y:S01]  /*19250*/  UISETP.NE.OR UP1, UPT, UR26, -0x1, !UP2 ;  /* 0xffffffff1a00788c */ /* 0x000fe2000d725670 */
[----:B------:R-:W-:Y:S01]  /*19260*/  IMAD.U32 R8, RZ, RZ, UR4 ;  /* 0x00000004ff087e24 */ /* 0x000fe2000f8e00ff */
[----:B------:R-:W-:Y:S01]  /*19270*/  UIMAD UR8, UR8, UR4, URZ ;  /* 0x00000004080872a4 */ /* 0x000fe2000f8e023f */
[----:B------:R-:W-:Y:S01]  /*19280*/  @UP0 ULDC UR7, c[0x0][0x2e4] ;  /* 0x0000b90000070ab9 */ /* 0x000fe20000000800 */
[----:B------:R-:W-:Y:S01]  /*19290*/  @UP3 UMOV UR9, 0x1 ;  /* 0x0000000100093882 */ /* 0x000fe20000000000 */
[----:B------:R-:W-:Y:S01]  /*192a0*/  @!UP3 UIMAD UR9, UR7, UR6, URZ ;  /* 0x000000060709b2a4 */ /* 0x000fe2000f8e023f */
[----:B------:R-:W-:Y:S01]  /*192b0*/  IMAD.WIDE.U32 R8, R8, UR16, R2 ;  /* 0x0000001008087c25 */ /* 0x000fe2000f8e0002 */
[----:B------:R-:W-:-:S02]  /*192c0*/  UIMAD UR5, UR16, UR5, UR8 ;  /* 0x00000005100572a4 */ /* 0x000fc4000f8e0208 */
[----:B------:R-:W-:Y:S01]  /*192d0*/  UIMAD UR9, UR17, UR9, URZ ;  /* 0x00000009110972a4 */ /* 0x000fe2000f8e023f */
[----:B------:R-:W-:Y:S01]  /*192e0*/  IMAD.U32 R2, RZ, RZ, UR27 ;  /* 0x0000001bff027e24 */ /* 0x000fe2000f8e00ff */
[----:B------:R-:W-:Y:S01]  /*192f0*/  @UP2 ULDC UR8, c[0x0][0x2c4] ;  /* 0x0000b10000082ab9 */ /* 0x000fe20000000800 */
[----:B------:R-:W-:Y:S01]  /*19300*/  @UP3 ULDC UR4, c[0x0][0x2c0] ;  /* 0x0000b00000043ab9 */ /* 0x000fe20000000800 */
[----:B------:R-:W-:Y:S01]  /*19310*/  @!UP1 UIMAD UR26, UR17, UR8, URZ ;  /* 0x00000008111a92a4 */ /* 0x000fe2000f8e023f */
[----:B------:R-:W-:Y:S01]  /*19320*/  VIADD R7, R9, UR5 ;  /* 0x0000000509077c36 */ /* 0x000fe20008000000 */
[----:B------:R-:W-:Y:S01]  /*19330*/  USEL UR9, UR9, URZ, !UP2 ;  /* 0x0000003f09097287 */ /* 0x000fe2000d000000 */
[----:B------:R-:W-:Y:S01]  /*19340*/  IMAD.WIDE R2, R2, 0x80, R4 ;  /* 0x0000008002027825 */ /* 0x000fe200078e0204 */
[----:B------:R-:W-:Y:S01]  /*19350*/  @!UP3 UMOV UR4, 0x1 ;  /* 0x000000010004b882 */ /* 0x000fe20000000000 */
[----:B------:R-:W-:Y:S01]  /*19360*/  @!UP3 UMOV UR10, UR7 ;  /* 0x00000007000abc82 */ /* 0x000fe20008000000 */
[----:B------:R-:W-:-:S02]  /*19370*/  UIMAD UR14, UR14, UR4, URZ ;  /* 0x000000040e0e72a4 */ /* 0x000fc4000f8e023f */
[----:B------:R-:W-:Y:S01]  /*19380*/  UIMAD UR10, UR16, UR10, UR9 ;  /* 0x0000000a100a72a4 */ /* 0x000fe2000f8e0209 */
[----:B------:R-:W-:Y:S01]  /*19390*/  @!UP2 UMOV UR12, URZ ;  /* 0x0000003f000cac82 */ /* 0x000fe20008000000 */
[----:B------:R-:W-:Y:S01]  /*193a0*/  @UP2 UMOV UR12, UR26 ;  /* 0x0000001a000c2c82 */ /* 0x000fe20008000000 */
[----:B------:R-:W-:Y:S01]  /*193b0*/  @!UP2 UMOV UR13, URZ ;  /* 0x0000003f000dac82 */ /* 0x000fe20008000000 */
[----:B------:R-:W-:Y:S02]  /*193c0*/  @UP2 USHF.R.S32.HI UR13, URZ, 0x1f, UR26 ;  /* 0x0000001f3f0d2899 */ /* 0x000fe4000801141a */
[----:B------:R-:W-:Y:S02]  /*193d0*/  USHF.R.S32.HI UR8, URZ, 0x1f, UR14 ;  /* 0x0000001f3f087899 */ /* 0x000fe4000801140e */
[----:B------:R-:W-:Y:S02]  /*193e0*/  USHF.R.S32.HI UR6, URZ, 0x1f, UR10 ;  /* 0x0000001f3f067899 */ /* 0x000fe4000801140a */
[----:B------:R-:W-:-:S04]  /*193f0*/  UIADD3 UR9, UP1, UP0, UR14, UR12, UR10 ;  /* 0x0000000c0e097290 */ /* 0x000fc8000f83e00a */
        /* <DEDUP_REMOVED lines=12> */
.L_x_307:
[----:B------:R-:W-:Y:S05]  /*194c0*/  BSYNC B0 ;  /* 0x0000000000007941 */ /* 0x000fea0003800000 */
.L_x_306:
        /* <DEDUP_REMOVED lines=17> */
.L_x_309:
[----:B------:R-:W-:Y:S05]  /*195e0*/  BSYNC B0 ;  /* 0x0000000000007941 */ /* 0x000fea0003800000 */
.L_x_308:
        /* <DEDUP_REMOVED lines=15> */
.L_x_311:
[----:B------:R-:W-:Y:S05]  /*196e0*/  BSYNC B0 ;  /* 0x0000000000007941 */ /* 0x000fea0003800000 */
.L_x_310:
        /* <DEDUP_REMOVED lines=14> */
.L_x_313:
[----:B------:R-:W-:Y:S05]  /*197d0*/  BSYNC B0 ;  /* 0x0000000000007941 */ /* 0x000fea0003800000 */
.L_x_312:
[----:B------:R-:W-:Y:S04]  /*197e0*/  BSSY B0, `(.L_x_314) ;  /* 0x000000a000007945 */ /* 0x000fe80003800000 */
[----:B------:R-:W-:Y:S05]  /*197f0*/  @P6 BRA `(.L_x_315) ;  /* 0x0000000000206947 */ /* 0x000fea0003800000 */
[----:B------:R-:W-:Y:S01]  /*19800*/  IMAD R4, R4, UR4, RZ ;  /* 0x0000000404047c24 */ /* 0x000fe2000f8e02ff */
[----:B------:R-:W-:-:S04]  /*19810*/  ULDC.64 UR6, c[0x0][0x2b0] ;  /* 0x0000ac0000067ab9 */ /* 0x000fc80000000a00 */
[----:B------:R-:W-:-:S04]  /*19820*/  IADD3 R0, P0, R4, UR9, RZ ;  /* 0x0000000904007c10 */ /* 0x000fc8000ff1e0ff */
[----:B------:R-:W-:Y:S02]  /*19830*/  LEA.HI.X.SX32 R4, R4, UR8, 0x1, P0 ;  /* 0x0000000804047c11 */ /* 0x000fe400080f0eff */
[----:B-1----:R-:W-:-:S04]  /*19840*/  LEA R2, P0, R0, UR6, 0x2 ;  /* 0x0000000600027c11 */ /* 0x002fc8000f8010ff */
[----:B------:R-:W-:Y:S01]  /*19850*/  LEA.HI.X R3, R0, UR7, R4, 0x2, P0 ;  /* 0x0000000700037c11 */ /* 0x000fe200080f1404 */
[----:B------:R-:W-:-:S05]  /*19860*/  IMAD.MOV.U32 R0, RZ, RZ, 0x7f800000 ;  /* 0x7f800000ff007424 */ /* 0x000fca00078e00ff */
[----:B------:R1:W-:Y:S03]  /*19870*/  STG.E desc[UR28][R2.64], R0 ;  /* 0x0000000002007986 */ /* 0x0003e6000c10191c */
.L_x_315:
[----:B------:R-:W-:Y:S05]  /*19880*/  BSYNC B0 ;  /* 0x0000000000007941 */ /* 0x000fea0003800000 */
.L_x_314:
        /* <DEDUP_REMOVED lines=10> */
.L_x_317:
[----:B------:R-:W-:Y:S05]  /*19930*/  BSYNC B0 ;  /* 0x0000000000007941 */ /* 0x000fea0003800000 */
.L_x_316:
        /* <DEDUP_REMOVED lines=10> */
.L_x_319:
[----:B------:R-:W-:Y:S05]  /*199e0*/  BSYNC B0 ;  /* 0x0000000000007941 */ /* 0x000fea0003800000 */
.L_x_318:
        /* <DEDUP_REMOVED lines=10> */
.L_x_320:
        /* <DEDUP_REMOVED lines=15> */
.L_x_723:


//--------------------- .text._ZN5flash16flash_fwd_kernelI23Flash_fwd_kernel_traitsILi32ELi128ELi128ELi4ELb0ELb0EN7cutlass10bfloat16_tE19Flash_kernel_traitsILi32ELi128ELi128ELi4ES3_EELb0ELb1ELb0ELb0ELb0ELb1ELb1ELb0EEEvNS_16Flash_fwd_paramsE --------------------------
	.section	.text._ZN5flash16flash_fwd_kernelI23Flash_fwd_kernel_traitsILi32ELi128ELi128ELi4ELb0ELb0EN7cutlass10bfloat16_tE19Flash_kernel_traitsILi32ELi128ELi128ELi4ES3_EELb0ELb1ELb0ELb0ELb0ELb1ELb1ELb0EEEvNS_16Flash_fwd_paramsE,"ax",@progbits
	.align	128
        .global         _ZN5flash16flash_fwd_kernelI23Flash_fwd_kernel_traitsILi32ELi128ELi128ELi4ELb0ELb0EN7cutlass10bfloat16_tE19Flash_kernel_traitsILi32ELi128ELi128ELi4ES3_EELb0ELb1ELb0ELb0ELb0ELb1ELb1ELb0EEEvNS_16Flash_fwd_paramsE
        .type           _ZN5flash16flash_fwd_kernelI23Flash_fwd_kernel_traitsILi32ELi128ELi128ELi4ELb0ELb0EN7cutlass10bfloat16_tE19Flash_kernel_traitsILi32ELi128ELi128ELi4ES3_EELb0ELb1ELb0ELb0ELb0ELb1ELb1ELb0EEEvNS_16Flash_fwd_paramsE,@function
        .size           _ZN5flash16flash_fwd_kernelI23Flash_fwd_kernel_traitsILi32ELi128ELi128ELi4ELb0ELb0EN7cutlass10bfloat16_tE19Flash_kernel_traitsILi32ELi128ELi128ELi4ES3_EELb0ELb1ELb0ELb0ELb0ELb1ELb1ELb0EEEvNS_16Flash_fwd_paramsE,(.L_x_724 - _ZN5flash16flash_fwd_kernelI23Flash_fwd_kernel_traitsILi32ELi128ELi128ELi4ELb0ELb0EN7cutlass10bfloat16_tE19Flash_kernel_traitsILi32ELi128ELi128ELi4ES3_EELb0ELb1ELb0ELb0ELb0ELb1ELb1ELb0EEEvNS_16Flash_fwd_paramsE)
        .other          _ZN5flash16flash_fwd_kernelI23Flash_fwd_kernel_traitsILi32ELi128ELi128ELi4ELb0ELb0EN7cutlass10bfloat16_tE19Flash_kernel_traitsILi32ELi128ELi128ELi4ES3_EELb0ELb1ELb0ELb0ELb0ELb1ELb1ELb0EEEvNS_16Flash_fwd_paramsE,@"STO_CUDA_ENTRY STV_DEFAULT"
_ZN5flash16flash_fwd_kernelI23Flash_fwd_kernel_traitsILi32ELi128ELi128ELi4ELb0ELb0EN7cutlass10bfloat16_tE19Flash_kernel_traitsILi32ELi128ELi128ELi4ES3_EELb0ELb1ELb0ELb0ELb0ELb1ELb1ELb0EEEvNS_16Flash_fwd_paramsE:
.text._ZN5flash16flash_fwd_kernelI23Flash_fwd_kernel_traitsILi32ELi128ELi128ELi4ELb0ELb0EN7cutlass10bfloat16_tE19Flash_kernel_traitsILi32ELi128ELi128ELi4ES3_EELb0ELb1ELb0ELb0ELb0ELb1ELb1ELb0EEEvNS_16Flash_fwd_paramsE:
        /* <DEDUP_REMOVED lines=40> */
.L_x_321:
[----:B------:R-:W1:Y:S02]  /*0280*/  LDC R4, c[0x0][0x2c8] ;  /* 0x0000b200ff047b82 */ /* 0x000e640000000800 */
.L_x_322:
        /* <DEDUP_REMOVED lines=31> */
[----:B------:R-:W-:Y:S01]  /*0480*/  ISETP.NE.AND P0, PT, R11, -0x1, PT ;  /* 0xffffffff0b00780c */ /* 0x000fe20003f05270 */
[----:B------:R-:W-:Y:S01]  /*0490*/  IMAD.IADD R28, R113, 0x1, -R143 ;  /* 0x00000001711c7824 */ /* 0x000fe200078e0a8f */
[----:B------:R-:W-:Y:S01]  /*04a0*/  IABS R3, R24 ;  /* 0x0000001800037213 */ /* 0x000fe20000000000 */
[----:B------:R-:W-:Y:S01]  /*04b0*/  ULDC.64 UR4, c[0x0][0x258] ;  /* 0x0000960000047ab9 */ /* 0x000fe20000000a00 */
[----:B------:R-:W-:Y:S02]  /*04c0*/  SHF.R.S32.HI R38, RZ, 0x1f, R140 ;  /* 0x0000001fff267819 */ /* 0x000fe4000001148c */
[----:B------:R-:W-:Y:S02]  /*04d0*/  IADD3 R170, R233, -0x1, RZ ;  /* 0xffffffffe9aa7810 */ /* 0x000fe40007ffe0ff */
[----:B------:R-:W-:Y:S02]  /*04e0*/  LEA.HI R18, R38, R140, RZ, 0x2 ;  /* 0x0000008c26127211 */ /* 0x000fe400078f10ff */
[----:B------:R-:W-:Y:S01]  /*04f0*/  ISETP.NE.AND P1, PT, R13, -0x1, PT ;  /* 0xffffffff0d00780c */ /* 0x000fe20003f25270 */
[----:B------:R-:W-:Y:S01]  /*0500*/  IMAD R22, R170, -0x80, R112 ;  /* 0xffffff80aa167824 */ /* 0x000fe200078e0270 */
[----:B------:R-:W-:Y:S01]  /*0510*/  SHF.R.S32.HI R2, RZ, 0x2, R18 ;  /* 0x00000002ff027819 */ /* 0x000fe20000011412 */
[----:B--2---:R-:W2:Y:S03]  /*0520*/  @!P0 LDC.64 R6, c[0x0][0x228] ;  /* 0x00008a00ff068b82 */ /* 0x004ea60000000a00 */
[C---:B------:R-:W-:Y:S01]  /*0530*/  ISETP.GE.AND P5, PT, R2.reuse, R22, PT ;  /* 0x000000160200720c */ /* 0x040fe20003fa6270 */
[----:B------:R-:W-:-:S04]  /*0540*/  VIADD R30, R2, 0x20 ;  /* 0x00000020021e7836 */ /* 0x000fc80000000000 */
[----:B------:R-:W3:Y:S01]  /*0550*/  @P0 LDC.64 R14, c[0x0][0x240] ;  /* 0x00009000ff0e0b82 */ /* 0x000ee20000000a00 */
[----:B-1----:R-:W-:Y:S02]  /*0560*/  IABS R0, R20 ;  /* 0x0000001400007213 */ /* 0x002fe40000000000 */
[----:B------:R-:W-:-:S03]  /*0570*/  ISETP.NE.AND P6, PT, R20, RZ, PT ;  /* 0x000000ff1400720c */ /* 0x000fc60003fc5270 */
[----:B------:R-:W-:Y:S02]  /*0580*/  IMAD.MOV.U32 R17, RZ, RZ, R0 ;  /* 0x000000ffff117224 */ /* 0x000fe400078e0000 */
[----:B------:R-:W1:Y:S01]  /*0590*/  @!P5 S2R R16, SR_CgaCtaId ;  /* 0x000000000010d919 */ /* 0x000e620000008800 */
[----:B------:R-:W4:Y:S01]  /*05a0*/  @P1 LDC.64 R200, c[0x0][0x250] ;  /* 0x00009400ffc81b82 */ /* 0x000f220000000a00 */
[----:B------:R-:W-:Y:S01]  /*05b0*/  @!P5 MOV R8, 0x400 ;  /* 0x000004000008d802 */ /* 0x000fe20000000f00 */
[----:B------:R-:W5:Y:S06]  /*05c0*/  I2F.RP R4, R17 ;  /* 0x0000001100047306 */ /* 0x000f6c0000209400 */
[----:B------:R-:W4:Y:S02]  /*05d0*/  @P1 LDC.64 R168, c[0x0][0x248] ;  /* 0x00009200ffa81b82 */ /* 0x000f240000000a00 */
[----:B-----5:R-:W5:Y:S01]  /*05e0*/  MUFU.RCP R4, R4 ;  /* 0x0000000400047308 */ /* 0x020f620000001000 */
[----:B-1----:R-:W-:-:S02]  /*05f0*/  @!P5 LEA R36, R16, R8, 0x18 ;  /* 0x000000081024d211 */ /* 0x002fc400078ec0ff */
[----:B------:R-:W-:Y:S01]  /*0600*/  @P1 IADD3 R8, R12, R13, RZ ;  /* 0x0000000d0c081210 */ /* 0x000fe20007ffe0ff */
[----:B-----5:R-:W-:-:S04]  /*0610*/  VIADD R4, R4, 0xffffffe ;  /* 0x0ffffffe04047836 */ /* 0x020fc80000000000 */
[----:B------:R-:W1:Y:S02]  /*0620*/  F2I.FTZ.U32.TRUNC.NTZ R5, R4 ;  /* 0x0000000400057305 */ /* 0x000e64000021f000 */
[----:B-1----:R-:W-:Y:S02]  /*0630*/  IMAD.MOV R0, RZ, RZ, -R5 ;  /* 0x000000ffff007224 */ /* 0x002fe400078e0a05 */
[----:B------:R-:W-:Y:S02]  /*0640*/  IMAD.MOV.U32 R4, RZ, RZ, RZ ;  /* 0x000000ffff047224 */ /* 0x000fe400078e00ff */
[----:B------:R-:W-:-:S04]  /*0650*/  IMAD R0, R0, R17, RZ ;  /* 0x0000001100007224 */ /* 0x000fc800078e02ff */
[----:B------:R-:W-:Y:S01]  /*0660*/  IMAD.HI.U32 R4, R5, R0, R4 ;  /* 0x0000000005047227 */ /* 0x000fe200078e0004 */
[----:B------:R-:W-:Y:S02]  /*0670*/  MOV R5, R3 ;  /* 0x0000000300057202 */ /* 0x000fe40000000f00 */
[----:B------:R-:W-:-:S03]  /*0680*/  SHF.R.S32.HI R3, RZ, 0x1f, R2 ;  /* 0x0000001fff037819 */ /* 0x000fc60000011402 */
[----:B------:R-:W-:Y:S01]  /*0690*/  IMAD.HI.U32 R10, R4, R5, RZ ;  /* 0x00000005040a7227 */ /* 0x000fe200078e00ff */
[----:B------:R-:W-:-:S03]  /*06a0*/  @!P0 SHF.R.S32.HI R4, RZ, 0x1f, R19 ;  /* 0x0000001fff048819 */ /* 0x000fc60000011413 */
[----:B------:R-:W-:Y:S02]  /*06b0*/  IMAD.MOV R0, RZ, RZ, -R10 ;  /* 0x000000ffff007224 */ /* 0x000fe400078e0a0a */
[----:B--2---:R-:W-:Y:S02]  /*06c0*/  @!P0 IMAD R4, R4, R6, RZ ;  /* 0x0000000604048224 */ /* 0x004fe400078e02ff */
[----:B------:R-:W-:Y:S02]  /*06d0*/  IMAD R0, R17, R0, R5 ;  /* 0x0000000011007224 */ /* 0x000fe400078e0205 */
[----:B------:R-:W-:Y:S02]  /*06e0*/  @!P0 IMAD R9, R19, R7, R4 ;  /* 0x0000000713098224 */ /* 0x000fe400078e0204 */
[----:B---3--:R-:W-:Y:S01]  /*06f0*/  @P0 IMAD.WIDE.U32 R4, R11, R14, RZ ;  /* 0x0000000e0b040225 */ /* 0x008fe200078e00ff */
[----:B------:R-:W-:-:S03]  /*0700*/  ISETP.GT.U32.AND P2, PT, R17, R0, PT ;  /* 0x000000001100720c */ /* 0x000fc60003f44070 */
[----:B------:R-:W-:Y:S01]  /*0710*/  @P0 IMAD R11, R11, R15, R5 ;  /* 0x0000000f0b0b0224 */ /* 0x000fe200078e0205 */
[----:B------:R-:W-:Y:S01]  /*0720*/  @P0 MOV R5, R4 ;  /* 0x0000000400050202 */ /* 0x000fe20000000f00 */
[----:B------:R-:W-:Y:S01]  /*0730*/  @!P0 IMAD.WIDE.U32 R6, R19, R6, RZ ;  /* 0x0000000613068225 */ /* 0x000fe200078e00ff */
[----:B------:R-:W-:-:S03]  /*0740*/  LOP3.LUT R4, R24, R20, RZ, 0x3c, !PT ;  /* 0x0000001418047212 */ /* 0x000fc600078e3cff */
[----:B------:R-:W-:Y:S01]  /*0750*/  IMAD.WIDE R42, R23, 0x80, R2 ;  /* 0x00000080172a7825 */ /* 0x000fe200078e0202 */
[----:B------:R-:W-:Y:S02]  /*0760*/  ISETP.GE.AND P3, PT, R4, RZ, PT ;  /* 0x000000ff0400720c */ /* 0x000fe40003f66270 */
[----:B------:R-:W-:Y:S01]  /*0770*/  LOP3.LUT R4, R18, 0xfffffffc, RZ, 0xc0, !PT ;  /* 0xfffffffc12047812 */ /* 0x000fe200078ec0ff */
[----:B------:R-:W-:Y:S01]  /*0780*/  @!P2 IMAD.IADD R0, R0, 0x1, -R17 ;  /* 0x000000010000a824 */ /* 0x000fe200078e0a11 */
[----:B------:R-:W-:Y:S01]  /*0790*/  @!P0 MOV R5, R6 ;  /* 0x0000000600058202 */ /* 0x000fe20000000f00 */
[----:B------:R1:W-:Y:S01]  /*07a0*/  STL.64 [R1+0x48], R42 ;  /* 0x0000482a01007387 */ /* 0x0003e20000100a00 */
[----:B------:R-:W-:Y:S01]  /*07b0*/  SHF.R.S32.HI R6, RZ, 0x1f, R24 ;  /* 0x0000001fff067819 */ /* 0x000fe20000011418 */
[----:B------:R-:W-:Y:S01]  /*07c0*/  @!P0 IMAD.IADD R11, R7, 0x1, R9 ;  /* 0x00000001070b8824 */ /* 0x000fe200078e0209 */
[----:B------:R-:W-:Y:S01]  /*07d0*/  ISETP.GE.U32.AND P4, PT, R0, R17, PT ;  /* 0x000000110000720c */ /* 0x000fe20003f86070 */
[----:B------:R1:W-:Y:S01]  /*07e0*/  STL [R1+0x50], R28 ;  /* 0x0000501c01007387 */ /* 0x0003e20000100800 */
[----:B------:R-:W-:Y:S01]  /*07f0*/  IADD3 R0, -R4, R140, RZ ;  /* 0x0000008c04007210 */ /* 0x000fe20007ffe1ff */
[----:B------:R-:W-:Y:S01]  /*0800*/  IMAD R4, R6, UR4, RZ ;  /* 0x0000000406047c24 */ /* 0x000fe2000f8e02ff */
[----:B------:R-:W-:Y:S01]  /*0810*/  @P1 IADD3 R6, R12, R13, RZ ;  /* 0x0000000d0c061210 */ /* 0x000fe20007ffe0ff */
[----:B------:R-:W-:-:S02]  /*0820*/  @!P2 VIADD R10, R10, 0x1 ;  /* 0x000000010a0aa836 */ /* 0x000fc40000000000 */
[----:B------:R-:W-:Y:S02]  /*0830*/  IMAD.SHL.U32 R26, R0, 0x8, RZ ;  /* 0x00000008001a7824 */ /* 0x000fe400078e00ff */
[----:B------:R-:W-:Y:S02]  /*0840*/  IMAD R21, R24, UR5, R4 ;  /* 0x0000000518157c24 */ /* 0x000fe4000f8e0204 */
[----:B----4-:R-:W-:Y:S01]  /*0850*/  @P1 IMAD R0, R6, R201, RZ ;  /* 0x000000c906001224 */ /* 0x010fe200078e02ff */
[----:B------:R-:W-:Y:S01]  /*0860*/  SHF.R.S32.HI R27, RZ, 0x1f, R26 ;  /* 0x0000001fff1b7819 */ /* 0x000fe2000001141a */
[----:B------:R-:W-:Y:S01]  /*0870*/  @P1 IMAD R13, R8, R169, RZ ;  /* 0x000000a9080d1224 */ /* 0x000fe200078e02ff */
[----:B------:R-:W-:Y:S01]  /*0880*/  IADD3 R4, P0, R26, R5, RZ ;  /* 0x000000051a047210 */ /* 0x000fe20007f1e0ff */
[----:B------:R-:W-:Y:S01]  /*0890*/  @P1 IMAD.WIDE.U32 R6, R6, R200, RZ ;  /* 0x000000c806061225 */ /* 0x000fe200078e00ff */
[----:B------:R-:W-:Y:S01]  /*08a0*/  @P4 IADD3 R10, R10, 0x1, RZ ;  /* 0x000000010a0a4810 */ /* 0x000fe20007ffe0ff */
[----:B------:R1:W-:Y:S01]  /*08b0*/  STL.64 [R1+0x58], R26 ;  /* 0x0000581a01007387 */ /* 0x0003e20000100a00 */
[----:B------:R-:W-:Y:S01]  /*08c0*/  IADD3.X R5, R27, R11, RZ, P0, !PT ;  /* 0x0000000b1b057210 */ /* 0x000fe200007fe4ff */
[----:B------:R-:W-:Y:S01]  /*08d0*/  @P1 IMAD.WIDE.U32 R8, R8, R168, RZ ;  /* 0x000000a808081225 */ /* 0x000fe200078e00ff */
[----:B------:R-:W-:-:S02]  /*08e0*/  ISETP.GE.AND P0, PT, R30, R28, PT ;  /* 0x0000001c1e00720c */ /* 0x000fc40003f06270 */
[----:B------:R-:W-:Y:S01]  /*08f0*/  @P1 MOV R16, R6 ;  /* 0x0000000600101202 */ /* 0x000fe20000000f00 */
[----:B------:R-:W-:Y:S01]  /*0900*/  IMAD.WIDE.U32 R14, R24, UR4, R4 ;  /* 0x00000004180e7c25 */ /* 0x000fe2000f8e0004 */
[----:B------:R-:W-:-:S03]  /*0910*/  MOV R23, R10 ;  /* 0x0000000a00177202 */ /* 0x000fc60000000f00 */
[----:B------:R-:W-:Y:S02]  /*0920*/  @P1 IMAD.IADD R17, R7, 0x1, R0 ;  /* 0x0000000107111824 */ /* 0x000fe400078e0200 */
[----:B------:R-:W-:Y:S01]  /*0930*/  @P1 IMAD.IADD R13, R9, 0x1, R13 ;  /* 0x00000001090d1824 */ /* 0x000fe200078e020d */
[----:B------:R-:W-:Y:S06]  /*0940*/  @P1 BRA `(.L_x_324) ;  /* 0x0000000000341947 */ /* 0x000fec0003800000 */
[----:B------:R-:W2:Y:S01]  /*0950*/  LDC.64 R168, c[0x0][0x248] ;  /* 0x00009200ffa87b82 */ /* 0x000ea20000000a00 */
[----:B------:R-:W-:Y:S02]  /*0960*/  SHF.R.S32.HI R0, RZ, 0x1f, R12 ;  /* 0x0000001fff007819 */ /* 0x000fe4000001140c */
[----:B------:R-:W-:-:S05]  /*0970*/  SHF.R.S32.HI R8, RZ, 0x1f, R19 ;  /* 0x0000001fff087819 */ /* 0x000fca0000011413 */
[----:B------:R-:W3:Y:S01]  /*0980*/  LDC.64 R6, c[0x0][0x230] ;  /* 0x00008c00ff067b82 */ /* 0x000ee20000000a00 */
[-C--:B--2---:R-:W-:Y:S02]  /*0990*/  IMAD R0, R0, R168.reuse, RZ ;  /* 0x000000a800007224 */ /* 0x084fe400078e02ff */
[----:B------:R-:W-:-:S04]  /*09a0*/  IMAD.WIDE.U32 R4, R12, R168, RZ ;  /* 0x000000a80c047225 */ /* 0x000fc800078e00ff */
[----:B------:R-:W-:Y:S02]  /*09b0*/  IMAD R0, R12, R169, R0 ;  /* 0x000000a90c007224 */ /* 0x000fe400078e0200 */
[----:B---3--:R-:W-:-:S03]  /*09c0*/  IMAD R8, R8, R6, RZ ;  /* 0x0000000608087224 */ /* 0x008fc600078e02ff */
[----:B------:R-:W-:Y:S01]  /*09d0*/  IADD3 R5, R5, R0, RZ ;  /* 0x0000000005057210 */ /* 0x000fe20007ffe0ff */
[C---:B------:R-:W-:Y:S02]  /*09e0*/  IMAD R7, R19.reuse, R7, R8 ;  /* 0x0000000713077224 */ /* 0x040fe400078e0208 */
[----:B------:R-:W-:-:S05]  /*09f0*/  IMAD.WIDE.U32 R4, R19, R6, R4 ;  /* 0x0000000613047225 */ /* 0x000fca00078e0004 */
[----:B------:R-:W-:Y:S02]  /*0a00*/  IADD3 R13, R5, R7, RZ ;  /* 0x00000007050d7210 */ /* 0x000fe40007ffe0ff */
[----:B------:R-:W-:Y:S02]  /*0a10*/  MOV R8, R4 ;  /* 0x0000000400087202 */ /* 0x000fe40000000f00 */
.L_x_324:
[----:B------:R-:W-:Y:S05]  /*0a20*/  @P1 BRA `(.L_x_325) ;  /* 0x0000000000341947 */ /* 0x000fea0003800000 */
        /* <DEDUP_REMOVED lines=12> */
[----:B------:R-:W-:-:S07]  /*0af0*/  MOV R16, R4 ;  /* 0x0000000400107202 */ /* 0x000fce0000000f00 */
.L_x_325:
[----:B------:R-:W-:Y:S01]  /*0b00*/  IMAD R0, R3, R168, RZ ;  /* 0x000000a803007224 */ /* 0x000fe200078e02ff */
[----:B------:R-:W-:Y:S01]  /*0b10*/  LEA.HI R37, R38, R140, RZ, 0x3 ;  /* 0x0000008c26257211 */ /* 0x000fe200078f18ff */
[C---:B------:R-:W-:Y:S01]  /*0b20*/  IMAD.WIDE.U32 R4, R2.reuse, R168, R26 ;  /* 0x000000a802047225 */ /* 0x040fe200078e001a */
[C---:B------:R-:W-:Y:S01]  /*0b30*/  ISETP.GE.AND P2, PT, R2.reuse, R28, PT ;  /* 0x0000001c0200720c */ /* 0x040fe20003f46270 */
[----:B------:R-:W2:Y:S01]  /*0b40*/  @!P0 LDC.64 R10, c[0x0][0x240] ;  /* 0x00009000ff0a8b82 */ /* 0x000ea20000000a00 */
[----:B------:R-:W-:Y:S01]  /*0b50*/  SHF.R.S32.HI R35, RZ, 0x3, R37 ;  /* 0x00000003ff237819 */ /* 0x000fe20000011425 */
[----:B------:R-:W-:Y:S01]  /*0b60*/  VIADD R40, R2, 0x40 ;  /* 0x0000004002287836 */ /* 0x000fe20000000000 */
[----:B------:R-:W-:Y:S01]  /*0b70*/  @!P0 IADD3 R6, P4, R42, 0x20, RZ ;  /* 0x000000202a068810 */ /* 0x000fe20007f9e0ff */
[----:B------:R-:W-:Y:S01]  /*0b80*/  @!P3 IMAD.MOV R23, RZ, RZ, -R23 ;  /* 0x000000ffff17b224 */ /* 0x000fe200078e0a17 */
[----:B------:R-:W-:Y:S01]  /*0b90*/  IADD3 R24, P3, R8, R4, RZ ;  /* 0x0000000408187210 */ /* 0x000fe20007f7e0ff */
[----:B------:R-:W-:Y:S01]  /*0ba0*/  IMAD R0, R2, R169, R0 ;  /* 0x000000a902007224 */ /* 0x000fe200078e0200 */
[----:B------:R-:W-:Y:S01]  /*0bb0*/  ISETP.GE.AND P1, PT, R40, R28, PT ;  /* 0x0000001c2800720c */ /* 0x000fe20003f26270 */
[----:B------:R-:W-:Y:S01]  /*0bc0*/  VIADD R39, R2, 0x60 ;  /* 0x0000006002277836 */ /* 0x000fe20000000000 */
[----:B------:R-:W-:Y:S01]  /*0bd0*/  @!P6 LOP3.LUT R23, RZ, R20, RZ, 0x33, !PT ;  /* 0x00000014ff17e212 */ /* 0x000fe200078e33ff */
[----:B------:R-:W-:Y:S01]  /*0be0*/  IMAD.SHL.U32 R4, R35, 0x40, RZ ;  /* 0x0000004023047824 */ /* 0x000fe200078e00ff */
[----:B------:R-:W-:Y:S01]  /*0bf0*/  IADD3.X R25, R13, R5, R0, P3, !PT ;  /* 0x000000050d197210 */ /* 0x000fe20001ffe400 */
[----:B------:R-:W3:Y:S01]  /*0c00*/  @!P0 S2R R20, SR_CgaCtaId ;  /* 0x0000000000148919 */ /* 0x000ee20000008800 */
[----:B------:R-:W-:Y:S01]  /*0c10*/  LEA.HI R0, R18, R2, RZ, 0x1 ;  /* 0x0000000212007211 */ /* 0x000fe200078f08ff */
[----:B------:R-:W4:Y:S01]  /*0c20*/  @!P2 LDC.64 R12, c[0x0][0x240] ;  /* 0x00009000ff0cab82 */ /* 0x000f220000000a00 */
[----:B------:R-:W-:Y:S01]  /*0c30*/  ISETP.GE.AND P3, PT, R2, R22, PT ;  /* 0x000000160200720c */ /* 0x000fe20003f66270 */
[----:B------:R-:W-:Y:S01]  /*0c40*/  IMAD R3, R3, R200, RZ ;  /* 0x000000c803037224 */ /* 0x000fe200078e02ff */
[----:B------:R-:W-:Y:S01]  /*0c50*/  LOP3.LUT R5, R0, 0x7fffffe, RZ, 0xc0, !PT ;  /* 0x07fffffe00057812 */ /* 0x000fe200078ec0ff */
[----:B------:R-:W-:Y:S01]  /*0c60*/  UMOV UR5, 0x400 ;  /* 0x0000040000057882 */ /* 0x000fe20000000000 */
[----:B------:R-:W-:Y:S01]  /*0c70*/  P2R R34, PR, RZ, 0x8 ;  /* 0x00000008ff227803 */ /* 0x000fe20000000000 */
[----:B------:R-:W5:Y:S01]  /*0c80*/  @!P1 S2R R29, SR_CgaCtaId ;  /* 0x00000000001d9919 */ /* 0x000f620000008800 */
[----:B------:R-:W-:Y:S01]  /*0c90*/  ISETP.GE.AND P3, PT, R39, R28, PT ;  /* 0x0000001c2700720c */ /* 0x000fe20003f66270 */
[----:B------:R-:W3:Y:S01]  /*0ca0*/  @!P0 LDC.64 R18, c[0x0][0x210] ;  /* 0x00008400ff128b82 */ /* 0x000ee20000000a00 */
[----:B------:R-:W-:Y:S01]  /*0cb0*/  LOP3.LUT R0, R4, 0xc0, RZ, 0xc0, !PT ;  /* 0x000000c004007812 */ /* 0x000fe200078ec0ff */
[C---:B-1----:R-:W-:Y:S01]  /*0cc0*/  IMAD.IADD R28, R2.reuse, 0x1, -R5 ;  /* 0x00000001021c7824 */ /* 0x042fe200078e0a05 */
[----:B------:R-:W-:Y:S01]  /*0cd0*/  @!P0 IADD3.X R8, RZ, R43, RZ, P4, !PT ;  /* 0x0000002bff088210 */ /* 0x000fe200027fe4ff */
[----:B------:R-:W-:Y:S01]  /*0ce0*/  IMAD.WIDE.U32 R4, R2, R200, R26 ;  /* 0x000000c802047225 */ /* 0x000fe200078e001a */
[----:B------:R-:W-:Y:S01]  /*0cf0*/  LOP3.LUT R9, R0, 0x18, R26, 0xf8, !PT ;  /* 0x0000001800097812 */ /* 0x000fe200078ef81a */
[----:B------:R-:W-:Y:S01]  /*0d00*/  ULDC.64 UR6, c[0x0][0x260] ;  /* 0x0000980000067ab9 */ /* 0x000fe20000000a00 */
[----:B------:R-:W-:Y:S01]  /*0d10*/  LEA.HI R132, R38, R140, RZ, 0x5 ;  /* 0x0000008c26847211 */ /* 0x000fe200078f28ff */
[----:B------:R-:W-:Y:S01]  /*0d20*/  IMAD R7, R2, R201, R3 ;  /* 0x000000c902077224 */ /* 0x000fe200078e0203 */
[----:B------:R-:W-:Y:S01]  /*0d30*/  IADD3 R32, P4, R16, R4, RZ ;  /* 0x0000000410207210 */ /* 0x000fe20007f9e0ff */
[----:B------:R-:W-:Y:S01]  /*0d40*/  IMAD.IADD R3, R15, 0x1, R21 ;  /* 0x000000010f037824 */ /* 0x000fe200078e0215 */
[----:B------:R-:W-:Y:S01]  /*0d50*/  SHF.R.U32.HI R2, RZ, 0x3, R0 ;  /* 0x00000003ff027819 */ /* 0x000fe20000011600 */
[----:B--2---:R-:W-:Y:S01]  /*0d60*/  @!P0 IMAD R0, R8, R10, RZ ;  /* 0x0000000a08008224 */ /* 0x004fe200078e02ff */
[----:B------:R-:W-:Y:S01]  /*0d70*/  IADD3.X R33, R17, R5, R7, P4, !PT ;  /* 0x0000000511217210 */ /* 0x000fe200027fe407 */
[----:B------:R-:W1:Y:S01]  /*0d80*/  @!P3 S2R R31, SR_CgaCtaId ;  /* 0x00000000001fb919 */ /* 0x000e620000008800 */
[----:B------:R-:W-:Y:S01]  /*0d90*/  LOP3.LUT R26, R9, R2, RZ, 0x3c, !PT ;  /* 0x00000002091a7212 */ /* 0x000fe200078e3cff */
[----:B------:R-:W2:Y:S01]  /*0da0*/  @!P2 LDC.64 R16, c[0x0][0x210] ;  /* 0x00008400ff10ab82 */ /* 0x000ea20000000a00 */
[----:B------:R-:W-:Y:S01]  /*0db0*/  @!P0 IMAD.MOV.U32 R2, RZ, RZ, R14 ;  /* 0x000000ffff028224 */ /* 0x000fe200078e000e */
[----:B------:R-:W-:Y:S01]  /*0dc0*/  @!P1 MOV R7, 0x400 ;  /* 0x0000040000079802 */ /* 0x000fe20000000f00 */
[C---:B------:R-:W-:Y:S01]  /*0dd0*/  @!P0 IMAD R0, R6.reuse, R11, R0 ;  /* 0x0000000b06008224 */ /* 0x040fe200078e0200 */
[----:B------:R-:W-:Y:S01]  /*0de0*/  SHF.R.S32.HI R128, RZ, 0x5, R132 ;  /* 0x00000005ff807819 */ /* 0x000fe20000011484 */
[----:B------:R-:W-:Y:S01]  /*0df0*/  @!P0 IMAD.WIDE.U32 R4, R6, R10, R2 ;  /* 0x0000000a06048225 */ /* 0x000fe200078e0002 */
[----:B------:R-:W-:Y:S01]  /*0e00*/  @!P0 MOV R6, 0x400 ;  /* 0x0000040000068802 */ /* 0x000fe20000000f00 */
[----:B------:R-:W-:Y:S01]  /*0e10*/  STL [R1+0x70], R40 ;  /* 0x0000702801007387 */ /* 0x000fe20000100800 */
[----:B------:R-:W1:Y:S01]  /*0e20*/  @!P1 LDC.64 R8, c[0x0][0x240] ;  /* 0x00009000ff089b82 */ /* 0x000e620000000a00 */
[----:B------:R-:W-:Y:S01]  /*0e30*/  @!P0 IMAD.IADD R2, R5, 0x1, R0 ;  /* 0x0000000105028824 */ /* 0x000fe200078e0200 */
[----:B---3--:R-:W-:Y:S01]  /*0e40*/  @!P0 LEA R10, P4, R4, R18, 0x1 ;  /* 0x00000012040a8211 */ /* 0x008fe200078808ff */
[----:B----4-:R-:W-:Y:S01]  /*0e50*/  @!P2 IMAD R0, R43, R12, RZ ;  /* 0x0000000c2b00a224 */ /* 0x010fe200078e02ff */
[----:B------:R-:W-:Y:S01]  /*0e60*/  @!P0 LEA R27, R20, R6, 0x18 ;  /* 0x00000006141b8211 */ /* 0x000fe200078ec0ff */
[----:B------:R-:W-:Y:S01]  /*0e70*/  IMAD.WIDE.U32 R24, R23, UR6, R24 ;  /* 0x0000000617187c25 */ /* 0x000fe2000f8e0018 */
[----:B------:R-:W-:Y:S01]  /*0e80*/  @!P0 LEA.HI.X R11, R4, R19, R2, 0x1, P4 ;  /* 0x00000013040b8211 */ /* 0x000fe200020f0c02 */
[----:B------:R-:W-:Y:S01]  /*0e90*/  STL [R1+0x60], R39 ;  /* 0x0000602701007387 */ /* 0x000fe20000100800 */
[----:B------:R-:W3:Y:S01]  /*0ea0*/  S2UR UR4, SR_CgaCtaId ;  /* 0x00000000000479c3 */ /* 0x000ee20000008800 */
[----:B------:R-:W-:Y:S01]  /*0eb0*/  @!P2 IMAD.MOV.U32 R2, RZ, RZ, R14 ;  /* 0x000000ffff02a224 */ /* 0x000fe200078e000e */
[----:B-----5:R-:W-:Y:S01]  /*0ec0*/  @!P1 LEA R29, R29, R7, 0x18 ;  /* 0x000000071d1d9211 */ /* 0x020fe200078ec0ff */
[C---:B------:R-:W-:Y:S01]  /*0ed0*/  @!P2 IMAD R6, R42.reuse, R13, R0 ;  /* 0x0000000d2a06a224 */ /* 0x040fe200078e0200 */
[C---:B------:R-:W-:Y:S01]  /*0ee0*/  @!P1 IADD3 R0, P4, R42.reuse, 0x40, RZ ;  /* 0x000000402a009810 */ /* 0x040fe20007f9e0ff */
[----:B------:R-:W-:Y:S01]  /*0ef0*/  @!P2 IMAD.WIDE.U32 R4, R42, R12, R2 ;  /* 0x0000000c2a04a225 */ /* 0x000fe200078e0002 */
[----:B------:R-:W-:Y:S01]  /*0f00*/  LEA R12, R128, R28, 0x3 ;  /* 0x0000001c800c7211 */ /* 0x000fe200078e18ff */
[----:B------:R4:W-:Y:S01]  /*0f10*/  STL.64 [R1+0x40], R24 ;  /* 0x0000401801007387 */ /* 0x0009e20000100a00 */
[----:B------:R-:W5:Y:S01]  /*0f20*/  @!P1 LDC.64 R20, c[0x0][0x210] ;  /* 0x00008400ff149b82 */ /* 0x000f620000000a00 */
[----:B------:R-:W-:Y:S01]  /*0f30*/  @!P1 IMAD.X R7, RZ, RZ, R43, P4 ;  /* 0x000000ffff079224 */ /* 0x000fe200020e062b */
[----:B------:R-:W-:Y:S01]  /*0f40*/  @!P3 MOV R15, 0x400 ;  /* 0x00000400000fb802 */ /* 0x000fe20000000f00 */
[----:B------:R-:W-:Y:S01]  /*0f50*/  @!P2 IMAD.IADD R2, R5, 0x1, R6 ;  /* 0x000000010502a824 */ /* 0x000fe200078e0206 */
[----:B--2---:R-:W-:Y:S01]  /*0f60*/  @!P2 LEA R6, P4, R4, R16, 0x1 ;  /* 0x000000100406a211 */ /* 0x004fe200078808ff */
[----:B------:R-:W-:Y:S01]  /*0f70*/  IMAD.U32 R12, R12, 0x20, R26 ;  /* 0x000000200c0c7824 */ /* 0x000fe200078e001a */
[----:B-1----:R-:W-:Y:S01]  /*0f80*/  @!P3 LEA R28, R31, R15, 0x18 ;  /* 0x0000000f1f1cb211 */ /* 0x002fe200078ec0ff */
[----:B------:R-:W-:Y:S01]  /*0f90*/  IMAD.MOV.U32 R212, RZ, RZ, R24 ;  /* 0x000000ffffd47224 */ /* 0x000fe200078e0018 */
[----:B------:R-:W1:Y:S01]  /*0fa0*/  @!P3 LDC.64 R18, c[0x0][0x240] ;  /* 0x00009000ff12bb82 */ /* 0x000e620000000a00 */
[-C--:B------:R-:W-:Y:S01]  /*0fb0*/  @!P1 IMAD R13, R7, R8.reuse, RZ ;  /* 0x00000008070d9224 */ /* 0x080fe200078e02ff */
[----:B------:R-:W-:Y:S01]  /*0fc0*/  @!P2 LEA.HI.X R7, R4, R17, R2, 0x1, P4 ;  /* 0x000000110407a211 */ /* 0x000fe200020f0c02 */
[----:B------:R-:W-:Y:S01]  /*0fd0*/  @!P1 IMAD.MOV.U32 R2, RZ, RZ, R14 ;  /* 0x000000ffff029224 */ /* 0x000fe200078e000e */
[----:B------:R-:W-:Y:S01]  /*0fe0*/  SHF.R.S32.HI R26, RZ, 0x1f, R23 ;  /* 0x0000001fff1a7819 */ /* 0x000fe20000011417 */
[----:B------:R-:W-:Y:S01]  /*0ff0*/  @!P1 IMAD R13, R0, R9, R13 ;  /* 0x00000009000d9224 */ /* 0x000fe200078e020d */
[----:B------:R-:W-:Y:S01]  /*1000*/  SHF.L.U64.HI R116, R168, 0x7, R169 ;  /* 0x00000007a8747819 */ /* 0x000fe200000102a9 */
[----:B------:R-:W-:Y:S01]  /*1010*/  @!P1 IMAD.WIDE.U32 R4, R0, R8, R2 ;  /* 0x0000000800049225 */ /* 0x000fe200078e0002 */
[----:B---3--:R-:W-:Y:S01]  /*1020*/  ULEA UR4, UR4, UR5, 0x18 ;  /* 0x0000000504047291 */ /* 0x008fe2000f8ec03f */
[----:B------:R-:W-:Y:S01]  /*1030*/  SHF.L.U32 R150, R168, 0x7, RZ ;  /* 0x00000007a8967819 */ /* 0x000fe200000006ff */
[----:B------:R-:W-:Y:S01]  /*1040*/  ULDC UR8, c[0x0][0x39c] ;  /* 0x0000e70000087ab9 */ /* 0x000fe20000000800 */
[----:B------:R-:W-:-:S02]  /*1050*/  @!P3 IMAD.MOV.U32 R8, RZ, RZ, R14 ;  /* 0x000000ffff08b224 */ /* 0x000fc400078e000e */
[----:B------:R-:W-:Y:S01]  /*1060*/  @!P3 IMAD.MOV.U32 R9, RZ, RZ, R3 ;  /* 0x000000ffff09b224 */ /* 0x000fe200078e0003 */
[C---:B------:R-:W-:Y:S01]  /*1070*/  LEA R208, R12.reuse, UR4, 0x1 ;  /* 0x000000040cd07c11 */ /* 0x040fe2000f8e08ff */
[----:B------:R-:W2:Y:S01]  /*1080*/  @!P3 LDC.64 R14, c[0x0][0x210] ;  /* 0x00008400ff0ebb82 */ /* 0x000ea20000000a00 */
[----:B------:R-:W-:Y:S01]  /*1090*/  @!P1 IADD3 R3, R5, R13, RZ ;  /* 0x0000000d05039210 */ /* 0x000fe20007ffe0ff */
[----:B------:R-:W-:Y:S01]  /*10a0*/  @!P0 IMAD R5, R12, 0x2, R27 ;  /* 0x000000020c058824 */ /* 0x000fe200078e021b */
[----:B-----5:R-:W-:Y:S01]  /*10b0*/  @!P1 LEA R2, P4, R4, R20, 0x1 ;  /* 0x0000001404029211 */ /* 0x020fe200078808ff */
[----:B------:R-:W-:Y:S01]  /*10c0*/  @!PT LDS RZ, [RZ] ;  /* 0x00000000fffff984 */ /* 0x000fe20000000800 */
[----:B------:R-:W-:Y:S01]  /*10d0*/  @!PT LDS RZ, [RZ] ;  /* 0x00000000fffff984 */ /* 0x000fe20000000800 */
[----:B------:R-:W-:Y:S01]  /*10e0*/  @!PT LDS RZ, [RZ] ;  /* 0x00000000fffff984 */ /* 0x000fe20000000800 */
[----:B------:R3:W-:Y:S01]  /*10f0*/  @!P2 LDGSTS.E.BYPASS.LTC128B.128 [R208], desc[UR12][R6.64] ;  /* 0x0000000006d0afae */ /* 0x0007e2000b901d4c */
[----:B------:R-:W-:Y:S02]  /*1100*/  @!P3 IADD3 R0, P2, R42, 0x60, RZ ;  /* 0x000000602a00b810 */ /* 0x000fe40007f5e0ff */
[----:B------:R-:W-:Y:S01]  /*1110*/  @!P1 LEA.HI.X R3, R4, R21, R3, 0x1, P4 ;  /* 0x0000001504039211 */ /* 0x000fe200020f0c03 */
[----:B------:R-:W-:Y:S01]  /*1120*/  @!P1 IMAD R4, R12, 0x2, R29 ;  /* 0x000000020c049824 */ /* 0x000fe200078e021d */
[----:B------:R-:W-:Y:S01]  /*1130*/  ISETP.GE.AND P4, PT, R30, R22, PT ;  /* 0x000000161e00720c */ /* 0x000fe20003f86270 */
[----:B------:R1:W-:Y:S01]  /*1140*/  @!P0 LDGSTS.E.BYPASS.LTC128B.128 [R5+0x800], desc[UR12][R10.64] ;  /* 0x008000000a058fae */ /* 0x0003e2000b901d4c */
[----:B------:R-:W-:-:S02]  /*1150*/  SHF.R.S32.HI R21, RZ, 0x1f, R170 ;  /* 0x0000001fff157819 */ /* 0x000fc400000114aa */
[-C--:B------:R-:W-:Y:S01]  /*1160*/  ISETP.GE.AND P0, PT, R39, R22.reuse, PT ;  /* 0x000000162700720c */ /* 0x080fe20003f06270 */
[----:B------:R5:W-:Y:S01]  /*1170*/  @!P1 LDGSTS.E.BYPASS.LTC128B.128 [R4+0x1000], desc[UR12][R2.64] ;  /* 0x0100000002049fae */ /* 0x000be2000b901d4c */
[----:B------:R-:W-:Y:S02]  /*1180*/  ISETP.GE.AND P1, PT, R40, R22, PT ;  /* 0x000000162800720c */ /* 0x000fe40003f26270 */
[----:B------:R-:W-:-:S05]  /*1190*/  SHF.L.U32 R27, R200, 0x7, RZ ;  /* 0x00000007c81b7819 */ /* 0x000fca00000006ff */
[----:B------:R-:W4:Y:S01]  /*11a0*/  @!P4 LDC.64 R16, c[0x0][0x218] ;  /* 0x00008600ff10cb82 */ /* 0x000f220000000a00 */
[----:B------:R-:W4:Y:S03]  /*11b0*/  @!P4 S2R R13, SR_CgaCtaId ;  /* 0x00000000000dc919 */ /* 0x000f260000008800 */
[----:B------:R-:W4:Y:S01]  /*11c0*/  @!P0 S2R R20, SR_CgaCtaId ;  /* 0x0000000000148919 */ /* 0x000f220000008800 */
[----:B---3--:R-:W-:-:S04]  /*11d0*/  @!P3 IMAD.X R6, RZ, RZ, R43, P2 ;  /* 0x000000ffff06b224 */ /* 0x008fc800010e062b */
[----:B-1----:R-:W-:Y:S01]  /*11e0*/  @!P3 IMAD R5, R6, R18, RZ ;  /* 0x000000120605b224 */ /* 0x002fe200078e02ff */
[----:B------:R-:W-:Y:S01]  /*11f0*/  LEA.HI R11, R38, R140, RZ, 0x4 ;  /* 0x0000008c260b7211 */ /* 0x000fe200078f20ff */
[----:B-----5:R-:W-:-:S03]  /*1200*/  @!P3 IMAD.WIDE.U32 R2, R0, R18, R8 ;  /* 0x000000120002b225 */ /* 0x020fc600078e0008 */
[----:B------:R-:W-:Y:S01]  /*1210*/  SHF.R.S32.HI R10, RZ, 0x4, R11 ;  /* 0x00000004ff0a7819 */ /* 0x000fe2000001140b */
[----:B------:R-:W1:Y:S01]  /*1220*/  @!P5 LDC.64 R8, c[0x0][0x218] ;  /* 0x00008600ff08db82 */ /* 0x000e620000000a00 */
[----:B------:R-:W-:Y:S01]  /*1230*/  @!P3 IMAD R5, R0, R19, R5 ;  /* 0x000000130005b224 */ /* 0x000fe200078e0205 */
[----:B--2---:R-:W-:Y:S01]  /*1240*/  @!P3 LEA R6, P2, R2, R14, 0x1 ;  /* 0x0000000e0206b211 */ /* 0x004fe200078408ff */
[----:B------:R-:W-:Y:S01]  /*1250*/  IMAD R0, R26, UR6, RZ ;  /* 0x000000061a007c24 */ /* 0x000fe2000f8e02ff */
[----:B------:R-:W2:Y:S01]  /*1260*/  @!P1 S2R R14, SR_CgaCtaId ;  /* 0x00000000000e9919 */ /* 0x000ea20000008800 */
[----:B------:R-:W-:Y:S02]  /*1270*/  @!P3 IMAD.IADD R3, R3, 0x1, R5 ;  /* 0x000000010303b824 */ /* 0x000fe400078e0205 */
[----:B------:R-:W-:Y:S01]  /*1280*/  IMAD R4, R23, UR7, R0 ;  /* 0x0000000717047c24 */ /* 0x000fe2000f8e0200 */
[----:B------:R-:W3:Y:S01]  /*1290*/  @!P0 LDC.64 R18, c[0x0][0x218] ;  /* 0x00008600ff128b82 */ /* 0x000ee20000000a00 */
[----:B------:R-:W-:Y:S01]  /*12a0*/  IMAD R0, R116, R170, RZ ;  /* 0x000000aa74007224 */ /* 0x000fe200078e02ff */
[----:B------:R-:W-:Y:S01]  /*12b0*/  @!P3 LEA.HI.X R7, R2, R15, R3, 0x1, P2 ;  /* 0x0000000f0207b211 */ /* 0x000fe200010f0c03 */
[----:B------:R-:W-:Y:S01]  /*12c0*/  IMAD.IADD R213, R25, 0x1, R4 ;  /* 0x0000000119d57824 */ /* 0x000fe200078e0204 */
[----:B------:R-:W-:Y:S01]  /*12d0*/  ULDC.64 UR6, c[0x0][0x268] ;  /* 0x00009a0000067ab9 */ /* 0x000fe20000000a00 */
[----:B------:R-:W-:-:S02]  /*12e0*/  IMAD R0, R21, R150, R0 ;  /* 0x0000009615007224 */ /* 0x000fc400078e0200 */
[----:B------:R-:W-:Y:S01]  /*12f0*/  IMAD.WIDE.U32 R2, R170, R150, R212 ;  /* 0x00000096aa027225 */ /* 0x000fe200078e00d4 */
[----:B------:R-:W-:Y:S03]  /*1300*/  STL.64 [R1+0x30], R212 ;  /* 0x000030d401007387 */ /* 0x000fe60000100a00 */
[----:B------:R-:W-:Y:S01]  /*1310*/  @!P3 IMAD R5, R12, 0x2, R28 ;  /* 0x000000020c05b824 */ /* 0x000fe200078e021c */
[----:B------:R-:W-:Y:S01]  /*1320*/  SHF.L.U64.HI R28, R200, 0x7, R201 ;  /* 0x00000007c81c7819 */ /* 0x000fe200000102c9 */
[----:B------:R-:W-:Y:S01]  /*1330*/  IMAD.IADD R3, R3, 0x1, R0 ;  /* 0x0000000103037824 */ /* 0x000fe200078e0200 */
[----:B------:R-:W-:Y:S02]  /*1340*/  @!P4 LEA R0, P2, R168, R2, 0x5 ;  /* 0x00000002a800c211 */ /* 0x000fe400078428ff */
[----:B-1----:R-:W-:Y:S01]  /*1350*/  @!P5 LEA R4, P6, R2, R8, 0x1 ;  /* 0x000000080204d211 */ /* 0x002fe200078c08ff */
[----:B------:R1:W-:Y:S01]  /*1360*/  @!P3 LDGSTS.E.BYPASS.LTC128B.128 [R5+0x1800], desc[UR12][R6.64] ;  /* 0x018000000605bfae */ /* 0x0003e2000b901d4c */
[----:B------:R-:W-:-:S03]  /*1370*/  ISETP.GE.AND P3, PT, R40, R22, PT ;  /* 0x000000162800720c */ /* 0x000fc60003f66270 */
[----:B------:R5:W-:Y:S04]  /*1380*/  STL [R1+0x38], R28 ;  /* 0x0000381c01007387 */ /* 0x000be80000100800 */
[----:B------:R-:W-:Y:S01]  /*1390*/  STL [R1+0x24], R27 ;  /* 0x0000241b01007387 */ /* 0x000fe20000100800 */
[----:B-1----:R-:W-:Y:S02]  /*13a0*/  @!P5 LEA.HI.X R5, R2, R9, R3, 0x1, P6 ;  /* 0x000000090205d211 */ /* 0x002fe400030f0c03 */
[----:B------:R-:W-:Y:S02]  /*13b0*/  @!P5 LEA R6, R12, R36, 0x1 ;  /* 0x000000240c06d211 */ /* 0x000fe400078e08ff */
[----:B------:R-:W-:Y:S02]  /*13c0*/  LEA.HI R9, R11, R10, RZ, 0x1 ;  /* 0x0000000a0b097211 */ /* 0x000fe400078f08ff */
[----:B------:R-:W-:Y:S01]  /*13d0*/  @!P4 LEA.HI.X R7, R168, R3, R169, 0x5, P2 ;  /* 0x00000003a807c211 */ /* 0x000fe200010f2ca9 */
[----:B------:R1:W-:Y:S01]  /*13e0*/  @!P5 LDGSTS.E.BYPASS.LTC128B.128 [R6+0x2000], desc[UR12][R4.64] ;  /* 0x020000000406dfae */ /* 0x0003e2000b901d4c */
[----:B----4-:R-:W-:-:S02]  /*13f0*/  @!P4 LEA R8, P2, R0, R16, 0x1 ;  /* 0x000000100008c211 */ /* 0x010fc400078408ff */
[-C--:B------:R-:W-:Y:S02]  /*1400*/  ISETP.GE.AND P5, PT, R30, R22.reuse, PT ;  /* 0x000000161e00720c */ /* 0x080fe40003fa6270 */
[----:B------:R-:W-:Y:S02]  /*1410*/  ISETP.NE.AND P6, PT, R34, RZ, PT ;  /* 0x000000ff2200720c */ /* 0x000fe40003fc5270 */
[----:B-1----:R-:W-:Y:S02]  /*1420*/  LOP3.LUT R4, R9, 0xfffffffe, RZ, 0xc0, !PT ;  /* 0xfffffffe09047812 */ /* 0x002fe400078ec0ff */
[----:B------:R-:W-:Y:S02]  /*1430*/  @!P4 LEA.HI.X R9, R0, R17, R7, 0x1, P2 ;  /* 0x000000110009c211 */ /* 0x000fe400010f0c07 */
[----:B------:R-:W-:Y:S01]  /*1440*/  LOP3.LUT R0, R11, 0xfffffff0, RZ, 0xc0, !PT ;  /* 0xfffffff00b007812 */ /* 0x000fe200078ec0ff */
[----:B------:R-:W1:Y:S01]  /*1450*/  @!P1 LDC.64 R16, c[0x0][0x218] ;  /* 0x00008600ff109b82 */ /* 0x000e620000000a00 */
[----:B------:R-:W-:Y:S01]  /*1460*/  ISETP.GE.AND P2, PT, R39, R22, PT ;  /* 0x000000162700720c */ /* 0x000fe20003f46270 */
[----:B------:R-:W-:Y:S01]  /*1470*/  IMAD.IADD R22, R10, 0x1, -R4 ;  /* 0x000000010a167824 */ /* 0x000fe200078e0a04 */
[----:B------:R-:W-:Y:S01]  /*1480*/  @!P1 MOV R4, 0x400 ;  /* 0x0000040000049802 */ /* 0x000fe20000000f00 */
[----:B------:R-:W-:Y:S01]  /*1490*/  IMAD.IADD R0, R140, 0x1, -R0 ;  /* 0x000000018c007824 */ /* 0x000fe200078e0a00 */
[----:B------:R-:W-:-:S02]  /*14a0*/  LOP3.LUT R6, R37, 0xfffffff8, RZ, 0xc0, !PT ;  /* 0xfffffff825067812 */ /* 0x000fc400078ec0ff */
[----:B--2---:R-:W-:Y:S02]  /*14b0*/  @!P1 LEA R14, R14, R4, 0x18 ;  /* 0x000000040e0e9211 */ /* 0x004fe400078ec0ff */
[----:B------:R-:W-:Y:S01]  /*14c0*/  LEA.HI R4, R0, R0, RZ, 0x1 ;  /* 0x0000000000047211 */ /* 0x000fe200078f08ff */
[----:B------:R-:W-:Y:S01]  /*14d0*/  IMAD.IADD R6, R140, 0x1, -R6 ;  /* 0x000000018c067824 */ /* 0x000fe200078e0a06 */
[----:B------:R-:W-:Y:S01]  /*14e0*/  @!P4 MOV R11, 0x400 ;  /* 0x00000400000bc802 */ /* 0x000fe20000000f00 */
[----:B------:R-:W-:Y:S01]  /*14f0*/  @!P1 IMAD R14, R12, 0x2, R14 ;  /* 0x000000020c0e9824 */ /* 0x000fe200078e020e */
[----:B------:R-:W-:Y:S02]  /*1500*/  LOP3.LUT R10, R4, 0x7fffffe, RZ, 0xc0, !PT ;  /* 0x07fffffe040a7812 */ /* 0x000fe400078ec0ff */
[----:B------:R-:W-:Y:S02]  /*1510*/  @!P4 LEA R11, R13, R11, 0x18 ;  /* 0x0000000b0d0bc211 */ /* 0x000fe400078ec0ff */
[----:B------:R-:W-:Y:S01]  /*1520*/  SHF.R.S32.HI R15, RZ, 0x1f, R0 ;  /* 0x0000001fff0f7819 */ /* 0x000fe20000011400 */
[----:B------:R-:W-:Y:S01]  /*1530*/  IMAD.IADD R214, R0, 0x1, -R10 ;  /* 0x0000000100d67824 */ /* 0x000fe200078e0a0a */
[----:B------:R-:W-:-:S02]  /*1540*/  LEA.HI R5, R6, R6, RZ, 0x1 ;  /* 0x0000000606057211 */ /* 0x000fc400078f08ff */
[----:B------:R-:W-:Y:S01]  /*1550*/  LEA.HI R15, R15, R0, RZ, 0x3 ;  /* 0x000000000f0f7211 */ /* 0x000fe200078f18ff */
[----:B------:R-:W-:Y:S01]  /*1560*/  @!P4 IMAD R0, R12, 0x2, R11 ;  /* 0x000000020c00c824 */ /* 0x000fe200078e020b */
[----:B------:R-:W-:Y:S02]  /*1570*/  SHF.R.S32.HI R25, RZ, 0x1, R5 ;  /* 0x00000001ff197819 */ /* 0x000fe40000011405 */
[--C-:B------:R-:W-:Y:S02]  /*1580*/  SHF.R.S32.HI R10, RZ, 0x1, R4.reuse ;  /* 0x00000001ff0a7819 */ /* 0x100fe40000011404 */
[----:B------:R-:W-:Y:S01]  /*1590*/  SHF.R.S32.HI R4, RZ, 0x1f, R4 ;  /* 0x0000001fff047819 */ /* 0x000fe20000011404 */
[----:B------:R2:W-:Y:S01]  /*15a0*/  @!P4 LDGSTS.E.BYPASS.LTC128B.128 [R0+0x2800], desc[UR12][R8.64] ;  /* 0x028000000800cfae */ /* 0x0005e2000b901d4c */
[----:B------:R-:W-:Y:S02]  /*15b0*/  @!P0 MOV R13, 0x400 ;  /* 0x00000400000d8802 */ /* 0x000fe40000000f00 */
[----:B------:R-:W-:-:S02]  /*15c0*/  LOP3.LUT R7, R5, 0x7fffffe, RZ, 0xc0, !PT ;  /* 0x07fffffe05077812 */ /* 0x000fc400078ec0ff */
[----:B------:R-:W-:Y:S02]  /*15d0*/  LEA.HI R4, R4, R10, RZ, 0x2 ;  /* 0x0000000a04047211 */ /* 0x000fe400078f10ff */
[----:B------:R-:W-:Y:S02]  /*15e0*/  @!P0 LEA R20, R20, R13, 0x18 ;  /* 0x0000000d14148211 */ /* 0x000fe400078ec0ff */
[----:B------:R-:W-:Y:S01]  /*15f0*/  IADD3 R13, R6, -R7, RZ ;  /* 0x80000007060d7210 */ /* 0x000fe20007ffe0ff */
[----:B------:R-:W-:Y:S02]  /*1600*/  IMAD.SHL.U32 R7, R35, 0x8, RZ ;  /* 0x0000000823077824 */ /* 0x000fe400078e00ff */
[----:B------:R-:W-:Y:S02]  /*1610*/  @!P0 IMAD R12, R12, 0x2, R20 ;  /* 0x000000020c0c8824 */ /* 0x000fe400078e0214 */
[----:B--2---:R-:W-:Y:S01]  /*1620*/  IMAD.SHL.U32 R0, R25, 0x40, RZ ;  /* 0x0000004019007824 */ /* 0x004fe200078e00ff */
[----:B------:R-:W-:Y:S01]  /*1630*/  LOP3.LUT R9, R4, 0xfffffffc, RZ, 0xc0, !PT ;  /* 0xfffffffc04097812 */ /* 0x000fe200078ec0ff */
[----:B------:R-:W-:-:S03]  /*1640*/  IMAD.WIDE.U32 R4, R168, 0x40, RZ ;  /* 0x00000040a8047825 */ /* 0x000fc600078e00ff */
[----:B------:R-:W-:Y:S01]  /*1650*/  LOP3.LUT R0, R0, 0xc0, RZ, 0xc0, !PT ;  /* 0x000000c000007812 */ /* 0x000fe200078ec0ff */
[----:B------:R-:W-:Y:S01]  /*1660*/  IMAD.IADD R24, R10, 0x1, -R9 ;  /* 0x000000010a187824 */ /* 0x000fe200078e0a09 */
[----:B------:R-:W-:Y:S01]  /*1670*/  @!P1 IADD3 R8, P4, R2, R4, RZ ;  /* 0x0000000402089210 */ /* 0x000fe20007f9e0ff */
[C---:B------:R-:W-:Y:S01]  /*1680*/  @!P0 IMAD R4, R169.reuse, 0x60, RZ ;  /* 0x00000060a9048824 */ /* 0x040fe200078e02ff */
[----:B------:R-:W-:Y:S02]  /*1690*/  LOP3.LUT R7, R0, 0x8, R7, 0xf8, !PT ;  /* 0x0000000800077812 */ /* 0x000fe400078ef807 */
[----:B------:R-:W-:Y:S02]  /*16a0*/  SHF.R.U32.HI R6, RZ, 0x3, R0 ;  /* 0x00000003ff067819 */ /* 0x000fe40000011600 */
[----:B------:R-:W-:Y:S02]  /*16b0*/  SHF.L.U32 R0, R169, 0x6, RZ ;  /* 0x00000006a9007819 */ /* 0x000fe400000006ff */
[----:B------:R-:W-:-:S02]  /*16c0*/  LOP3.LUT R7, R7, R6, RZ, 0x3c, !PT ;  /* 0x0000000607077212 */ /* 0x000fc400078e3cff */
        /* <DEDUP_REMOVED lines=9> */
[----:B---3--:R-:W-:Y:S01]  /*1760*/  @!P0 LEA R4, P4, R2, R18, 0x1 ;  /* 0x0000001202048211 */ /* 0x008fe200078808ff */
[----:B------:R-:W-:Y:S01]  /*1770*/  IMAD R9, R21, R27, R5 ;  /* 0x0000001b15097224 */ /* 0x000fe200078e0205 */
[----:B------:R2:W-:Y:S01]  /*1780*/  @!P1 LDGSTS.E.BYPASS.LTC128B.128 [R14+0x3000], desc[UR12][R6.64] ;  /* 0x03000000060e9fae */ /* 0x0005e2000b901d4c */
[----:B------:R-:W-:Y:S01]  /*1790*/  IMAD R3, R26, UR6, RZ ;  /* 0x000000061a037c24 */ /* 0x000fe2000f8e02ff */
[----:B------:R-:W-:Y:S01]  /*17a0*/  @!P0 LEA.HI.X R5, R2, R19, R8, 0x1, P4 ;  /* 0x0000001302058211 */ /* 0x000fe200020f0c08 */
[----:B-----5:R-:W-:Y:S01]  /*17b0*/  IMAD.WIDE.U32 R28, R23, UR6, R32 ;  /* 0x00000006171c7c25 */ /* 0x020fe2000f8e0020 */
[----:B------:R-:W3:Y:S01]  /*17c0*/  @!P5 LDC.64 R20, c[0x0][0x220] ;  /* 0x00008800ff14db82 */ /* 0x000ee20000000a00 */
[----:B------:R-:W-:-:S02]  /*17d0*/  SHF.L.U32 R8, R201, 0x6, RZ ;  /* 0x00000006c9087819 */ /* 0x000fc400000006ff */
[----:B------:R4:W-:Y:S01]  /*17e0*/  @!P0 LDGSTS.E.BYPASS.LTC128B.128 [R12+0x3800], desc[UR12][R4.64] ;  /* 0x03800000040c8fae */ /* 0x0009e2000b901d4c */
[----:B------:R-:W-:Y:S01]  /*17f0*/  IMAD R3, R23, UR7, R3 ;  /* 0x0000000717037c24 */ /* 0x000fe2000f8e0203 */
[----:B------:R-:W-:Y:S01]  /*1800*/  LEA R135, R0, UR4, 0x1 ;  /* 0x0000000400877c11 */ /* 0x000fe2000f8e08ff */
[----:B------:R-:W-:Y:S01]  /*1810*/  IMAD.SHL.U32 R2, R24, 0x40, RZ ;  /* 0x0000004018027824 */ /* 0x000fe200078e00ff */
[----:B------:R-:W0:Y:S01]  /*1820*/  LDGDEPBAR ;  /* 0x00000000000079af */ /* 0x000e220000000000 */
[----:B------:R-:W-:Y:S01]  /*1830*/  IMAD.IADD R11, R29, 0x1, R3 ;  /* 0x000000011d0b7824 */ /* 0x000fe200078e0203 */
[----:B------:R-:W5:Y:S01]  /*1840*/  @!P3 LDC.64 R18, c[0x0][0x220] ;  /* 0x00008800ff12bb82 */ /* 0x000f620000000a00 */
[----:B------:R-:W-:Y:S01]  /*1850*/  IMAD.MOV.U32 R10, RZ, RZ, R28 ;  /* 0x000000ffff0a7224 */ /* 0x000fe200078e001c */
[----:B------:R-:W-:Y:S01]  /*1860*/  STL.64 [R1+0x68], R28 ;  /* 0x0000681c01007387 */ /* 0x000fe20000100a00 */
[----:B------:R-:W-:Y:S01]  /*1870*/  IMAD.MOV.U32 R0, RZ, RZ, 0x10 ;  /* 0x00000010ff007424 */ /* 0x000fe200078e00ff */
[----:B------:R-:W-:-:S02]  /*1880*/  IADD3 R188, R135, 0x2020, RZ ;  /* 0x0000202087bc7810 */ /* 0x000fc40007ffe0ff */
[----:B------:R1:W-:Y:S01]  /*1890*/  STL.64 [R1+0x28], R10 ;  /* 0x0000280a01007387 */ /* 0x0003e20000100a00 */
[----:B------:R-:W-:Y:S02]  /*18a0*/  ISETP.GE.AND P4, PT, R233, 0x2, PT ;  /* 0x00000002e900780c */ /* 0x000fe40003f86270 */
[----:B--2---:R-:W-:Y:S01]  /*18b0*/  LOP3.LUT R6, R2, 0xc0, RZ, 0xc0, !PT ;  /* 0x000000c002067812 */ /* 0x004fe200078ec0ff */
[----:B------:R-:W-:-:S04]  /*18c0*/  IMAD.WIDE.U32 R2, R170, R27, R10 ;  /* 0x0000001baa027225 */ /* 0x000fc800078e000a */
[----:B------:R-:W-:Y:S02]  /*18d0*/  IMAD.SHL.U32 R7, R22, 0x8, RZ ;  /* 0x0000000816077824 */ /* 0x000fe400078e00ff */
[----:B----4-:R-:W-:Y:S01]  /*18e0*/  IMAD.WIDE.U32 R4, R200, 0x40, RZ ;  /* 0x00000040c8047825 */ /* 0x010fe200078e00ff */
[----:B------:R-:W-:-:S04]  /*18f0*/  DEPBAR.LE SB0, 0x0 ;  /* 0x000080000000791a */ /* 0x000fc80000000000 */
[----:B------:R-:W-:Y:S01]  /*1900*/  BAR.SYNC.DEFER_BLOCKING 0x0 ;  /* 0x0000000000007b1d */ /* 0x000fe20000010000 */
[----:B------:R-:W-:Y:S01]  /*1910*/  LOP3.LUT R7, R6, 0x8, R7, 0xf8, !PT ;  /* 0x0000000806077812 */ /* 0x000fe200078ef807 */
[----:B------:R-:W-:Y:S01]  /*1920*/  IMAD.IADD R3, R3, 0x1, R9 ;  /* 0x0000000103037824 */ /* 0x000fe200078e0209 */
[----:B------:R-:W-:Y:S01]  /*1930*/  SHF.R.U32.HI R6, RZ, 0x3, R6 ;  /* 0x00000003ff067819 */ /* 0x000fe20000011606 */
[----:B------:R-:W-:Y:S01]  /*1940*/  @!P2 IMAD R12, R201, 0x60, RZ ;  /* 0x00000060c90ca824 */ /* 0x000fe200078e02ff */
[C---:B-1----:R-:W-:Y:S01]  /*1950*/  @!P3 IADD3 R10, P0, R2.reuse, R4, RZ ;  /* 0x00000004020ab210 */ /* 0x042fe20007f1e0ff */
[----:B------:R-:W-:Y:S01]  /*1960*/  IMAD.SHL.U32 R4, R15, 0x20, RZ ;  /* 0x000000200f047824 */ /* 0x000fe200078e00ff */
[----:B------:R-:W-:Y:S01]  /*1970*/  LOP3.LUT R184, R7, R6, RZ, 0x3c, !PT ;  /* 0x0000000607b87212 */ /* 0x000fe200078e3cff */
[----:B------:R-:W1:Y:S01]  /*1980*/  @!P2 LDC.64 R14, c[0x0][0x220] ;  /* 0x00008800ff0eab82 */ /* 0x000e620000000a00 */
[----:B------:R-:W-:Y:S02]  /*1990*/  @!P6 LEA R6, P1, R2, R16, 0x1 ;  /* 0x000000100206e211 */ /* 0x000fe400078208ff */
[----:B------:R-:W-:-:S02]  /*19a0*/  @!P3 IADD3.X R13, R3, R5, R8, P0, !PT ;  /* 0x00000005030db210 */ /* 0x000fc400007fe408 */
[----:B------:R-:W-:Y:S02]  /*19b0*/  LOP3.LUT R176, R4, 0xffffff00, RZ, 0xc0, !PT ;  /* 0xffffff0004b07812 */ /* 0x000fe400078ec0ff */
[----:B------:R-:W-:Y:S02]  /*19c0*/  @!P5 LEA R5, P0, R200, R2, 0x5 ;  /* 0x00000002c805d211 */ /* 0x000fe400078028ff */
[----:B------:R-:W-:Y:S01]  /*19d0*/  @!P6 LEA.HI.X R7, R2, R17, R3, 0x1, P1 ;  /* 0x000000110207e211 */ /* 0x000fe200008f0c03 */
[----:B------:R-:W-:Y:S01]  /*19e0*/  IMAD R11, R128, 0x200, R176 ;  /* 0x00000200800b7824 */ /* 0x000fe200078e02b0 */
[C---:B------:R-:W-:Y:S01]  /*19f0*/  @!P5 LEA.HI.X R9, R200.reuse, R3, R201, 0x5, P0 ;  /* 0x00000003c809d211 */ /* 0x040fe200000f2cc9 */
[----:B------:R-:W-:Y:S01]  /*1a00*/  @!P2 IMAD.WIDE.U32 R2, R200, 0x60, R2 ;  /* 0x00000060c802a825 */ /* 0x000fe200078e0002 */
[----:B---3--:R-:W-:Y:S01]  /*1a10*/  @!P5 LEA R4, P1, R5, R20, 0x1 ;  /* 0x000000140504d211 */ /* 0x008fe200078208ff */
[----:B------:R-:W-:Y:S01]  /*1a20*/  @P6 STS [R208+0x4000], RZ ;  /* 0x004000ffd0006388 */ /* 0x000fe20000000800 */
[C---:B-----5:R-:W-:Y:S01]  /*1a30*/  @!P3 LEA R8, P0, R10.reuse, R18, 0x1 ;  /* 0x000000120a08b211 */ /* 0x060fe200078008ff */
[----:B------:R-:W-:Y:S01]  /*1a40*/  @!P2 IMAD.IADD R3, R3, 0x1, R12 ;  /* 0x000000010303a824 */ /* 0x000fe200078e020c */
[----:B------:R-:W-:Y:S01]  /*1a50*/  @!P5 LEA.HI.X R5, R5, R21, R9, 0x1, P1 ;  /* 0x000000150505d211 */ /* 0x000fe200008f0c09 */
[----:B------:R-:W-:Y:S01]  /*1a60*/  @P6 STS [R208+0x4004], RZ ;  /* 0x004004ffd0006388 */ /* 0x000fe20000000800 */
[----:B------:R-:W-:-:S02]  /*1a70*/  @!P3 LEA.HI.X R9, R10, R19, R13, 0x1, P0 ;  /* 0x000000130a09b211 */ /* 0x000fc400000f0c0d */
[----:B------:R-:W-:Y:S01]  /*1a80*/  LEA R10, R214, R11, 0x5 ;  /* 0x0000000bd60a7211 */ /* 0x000fe200078e28ff */
[----:B------:R-:W-:Y:S01]  /*1a90*/  @P6 STS.64 [R208+0x4008], RZ ;  /* 0x004008ffd0006388 */ /* 0x000fe20000000a00 */
[----:B------:R-:W-:-:S03]  /*1aa0*/  LOP3.LUT P1, RZ, R24, 0x2, RZ, 0xc0, !PT ;  /* 0x0000000218ff7812 */ /* 0x000fc6000782c0ff */
[----:B------:R-:W-:Y:S01]  /*1ab0*/  @!PT LDS RZ, [RZ] ;  /* 0x00000000fffff984 */ /* 0x000fe20000000800 */
[----:B------:R-:W-:Y:S01]  /*1ac0*/  @!PT LDS RZ, [RZ] ;  /* 0x00000000fffff984 */ /* 0x000fe20000000800 */
[----:B------:R-:W-:Y:S01]  /*1ad0*/  @!PT LDS RZ, [RZ] ;  /* 0x00000000fffff984 */ /* 0x000fe20000000800 */
[----:B------:R1:W-:Y:S01]  /*1ae0*/  @!P6 LDGSTS.E.BYPASS.LTC128B.128 [R208+0x4000], desc[UR12][R6.64] ;  /* 0x0400000006d0efae */ /* 0x0003e2000b901d4c */
[----:B------:R-:W-:-:S03]  /*1af0*/  SEL R0, R0, 0xfffffff0, !P1 ;  /* 0xfffffff000007807 */ /* 0x000fc60004800000 */
        /* <DEDUP_REMOVED lines=11> */
[----:B-1----:R-:W-:-:S04]  /*1bb0*/  @!P2 LEA R6, P0, R2, R14, 0x1 ;  /* 0x0000000e0206a211 */ /* 0x002fc800078008ff */
        /* <DEDUP_REMOVED lines=12> */
[----:B------:R-:W-:-:S02]  /*1c80*/  @P0 VIADD R188, R2, 0xffffffe0 ;  /* 0xffffffe002bc0836 */ /* 0x000fc40000000000 */
[----:B------:R-:W4:Y:S04]  /*1c90*/  LDSM.16.M88.4 R12, [R186+0x1000] ;  /* 0x00100000ba0c783b */ /* 0x000f280000000200 */
[----:B--2---:R-:W-:Y:S04]  /*1ca0*/  LDSM.16.M88.4 R8, [R187] ;  /* 0x00000000bb08783b */ /* 0x004fe80000000200 */
[----:B------:R-:W-:Y:S04]  /*1cb0*/  LDSM.16.M88.4 R100, [R188] ;  /* 0x00000000bc64783b */ /* 0x000fe80000000200 */
[----:B------:R-:W2:Y:S04]  /*1cc0*/  LDSM.16.M88.4 R56, [R135+0x2400] ;  /* 0x002400008738783b */ /* 0x000ea80000000200 */
[----:B-1----:R-:W1:Y:S04]  /*1cd0*/  LDSM.16.M88.4 R4, [R187+0x1000] ;  /* 0x00100000bb04783b */ /* 0x002e680000000200 */
[----:B------:R-:W-:Y:S04]  /*1ce0*/  LDSM.16.M88.4 R108, [R188+0x400] ;  /* 0x00040000bc6c783b */ /* 0x000fe80000000200 */
[----:B------:R-:W5:Y:S04]  /*1cf0*/  LDSM.16.M88.4 R92, [R135+0x2800] ;  /* 0x00280000875c783b */ /* 0x000f680000000200 */
[----:B------:R-:W5:Y:S04]  /*1d00*/  LDSM.16.M88.4 R104, [R188+0x800] ;  /* 0x00080000bc68783b */ /* 0x000f680000000200 */
[----:B------:R-:W5:Y:S01]  /*1d10*/  LDSM.16.M88.4 R80, [R135+0x2c00] ;  /* 0x002c00008750783b */ /* 0x000f620000000200 */
[-C--:B---3--:R-:W-:Y:S03]  /*1d20*/  HMMA.16816.F32.BF16 R20, R16, R44.reuse, RZ ;  /* 0x0000002c1014723c */ /* 0x088fe600000418ff */
[----:B------:R-:W3:Y:S04]  /*1d30*/  LDSM.16.M88.4 R96, [R188+0xc00] ;  /* 0x000c0000bc60783b */ /* 0x000ee80000000200 */
[----:B------:R-:W3:Y:S01]  /*1d40*/  LDSM.16.M88.4 R52, [R135+0x3000] ;  /* 0x003000008734783b */ /* 0x000ee20000000200 */
[----:B----4-:R-:W-:Y:S03]  /*1d50*/  HMMA.16816.F32.BF16 R24, R12, R44, RZ ;  /* 0x0000002c0c18723c */ /* 0x010fe600000418ff */
[----:B------:R-:W4:Y:S03]  /*1d60*/  LDSM.16.M88.4 R88, [R188+0x1000] ;  /* 0x00100000bc58783b */ /* 0x000f260000000200 */
[----:B------:R-:W-:Y:S01]  /*1d70*/  HMMA.16816.F32.BF16 R76, R16, R46, RZ ;  /* 0x0000002e104c723c */ /* 0x000fe200000418ff */
[----:B------:R-:W4:Y:S04]  /*1d80*/  LDSM.16.M88.4 R68, [R135+0x3400] ;  /* 0x003400008744783b */ /* 0x000f280000000200 */
[----:B------:R-:W4:Y:S01]  /*1d90*/  LDSM.16.M88.4 R84, [R188+0x1400] ;  /* 0x00140000bc54783b */ /* 0x000f220000000200 */
[----:B--2---:R-:W-:Y:S03]  /*1da0*/  HMMA.16816.F32.BF16 R32, R12, R56, RZ ;  /* 0x000000380c20723c */ /* 0x004fe600000418ff */
[----:B------:R-:W2:Y:S03]  /*1db0*/  LDSM.16.M88.4 R60, [R135+0x3800] ;  /* 0x00380000873c783b */ /* 0x000ea60000000200 */
[-C--:B------:R-:W-:Y:S01]  /*1dc0*/  HMMA.16816.F32.BF16 R20, R8, R100.reuse, R20 ;  /* 0x000000640814723c */ /* 0x080fe20000041814 */
[----:B------:R-:W2:Y:S04]  /*1dd0*/  LDSM.16.M88.4 R72, [R188+0x1800] ;  /* 0x00180000bc48783b */ /* 0x000ea80000000200 */
[----:B------:R-:W2:Y:S01]  /*1de0*/  LDSM.16.M88.4 R48, [R135+0x3c00] ;  /* 0x003c00008730783b */ /* 0x000ea20000000200 */
[----:B-1----:R-:W-:Y:S03]  /*1df0*/  HMMA.16816.F32.BF16 R28, R4, R100, R24 ;  /* 0x00000064041c723c */ /* 0x002fe60000041818 */
[----:B------:R-:W1:Y:S03]  /*1e00*/  LDSM.16.M88.4 R64, [R188+0x1c00] ;  /* 0x001c0000bc40783b */ /* 0x000e660000000200 */
[----:B------:R-:W-:Y:S01]  /*1e10*/  HMMA.16816.F32.BF16 R24, R16, R56, RZ ;  /* 0x000000381018723c */ /* 0x000fe200000418ff */
[----:B------:R-:W0:Y:S05]  /*1e20*/  LDGDEPBAR ;  /* 0x00000000000079af */ /* 0x000e2a0000000000 */
[C---:B-----5:R-:W-:Y:S06]  /*1e30*/  HMMA.16816.F32.BF16 R36, R12.reuse, R92, RZ ;  /* 0x0000005c0c24723c */ /* 0x060fec00000418ff */
[----:B------:R-:W-:Y:S01]  /*1e40*/  FMUL.FTZ R2, R20, UR8 ;  /* 0x0000000814027c20 */ /* 0x000fe20008410000 */
[----:B------:R-:W-:Y:S03]  /*1e50*/  HMMA.16816.F32.BF16 R40, R12, R94, RZ ;  /* 0x0000005e0c28723c */ /* 0x000fe600000418ff */
[----:B------:R5:W-:Y:S01]  /*1e60*/  MUFU.TANH R209, R2 ;  /* 0x0000000200d17308 */ /* 0x000be20000002400 */
[----:B------:R-:W-:-:S13]  /*1e70*/  DEPBAR.LE SB0, 0x0 ;  /* 0x000080000000791a */ /* 0x000fda0000000000 */
[----:B------:R-:W-:Y:S01]  /*1e80*/  HMMA.16816.F32.BF16 R36, R4, R104, R36 ;  /* 0x000000680424723c */ /* 0x000fe20000041824 */
[----:B-----5:R-:W-:-:S04]  /*1e90*/  FMUL.FTZ R2, R21, UR8 ;  /* 0x0000000815027c20 */ /* 0x020fc80008410000 */
[----:B------:R5:W1:Y:S02]  /*1ea0*/  MUFU.TANH R207, R2 ;  /* 0x0000000200cf7308 */ /* 0x000a640000002400 */
[----:B-----5:R-:W-:-:S06]  /*1eb0*/  FMUL.FTZ R2, R22, UR8 ;  /* 0x0000000816027c20 */ /* 0x020fcc0008410000 */
[----:B------:R5:W-:Y:S02]  /*1ec0*/  MUFU.TANH R160, R2 ;  /* 0x0000000200a07308 */ /* 0x000be40000002400 */
[----:B-----5:R-:W-:Y:S02]  /*1ed0*/  FMUL.FTZ R2, R23, UR8 ;  /* 0x0000000817027c20 */ /* 0x020fe40008410000 */
[----:B------:R-:W-:Y:S04]  /*1ee0*/  HMMA.16816.F32.BF16 R20, R8, R108, R24 ;  /* 0x0000006c0814723c */ /* 0x000fe80000041818 */
[----:B------:R5:W-:Y:S02]  /*1ef0*/  MUFU.TANH R159, R2 ;  /* 0x00000002009f7308 */ /* 0x000be40000002400 */
[----:B------:R-:W-:Y:S01]  /*1f00*/  HMMA.16816.F32.BF16 R24, R16, R92, RZ ;  /* 0x0000005c1018723c */ /* 0x000fe200000418ff */
[----:B-----5:R-:W-:-:S05]  /*1f10*/  FMUL.FTZ R2, R28, UR8 ;  /* 0x000000081c027c20 */ /* 0x020fca0008410000 */
[----:B------:R5:W-:Y:S02]  /*1f20*/  MUFU.TANH R197, R2 ;  /* 0x0000000200c57308 */ /* 0x000be40000002400 */
[----:B-----5:R-:W-:-:S06]  /*1f30*/  FMUL.FTZ R2, R29, UR8 ;  /* 0x000000081d027c20 */ /* 0x020fcc0008410000 */
[----:B------:R5:W-:Y:S02]  /*1f40*/  MUFU.TANH R196, R2 ;  /* 0x0000000200c47308 */ /* 0x000be40000002400 */
[----:B-----5:R-:W-:-:S06]  /*1f50*/  FMUL.FTZ R2, R30, UR8 ;  /* 0x000000081e027c20 */ /* 0x020fcc0008410000 */
[----:B------:R5:W-:Y:S02]  /*1f60*/  MUFU.TANH R204, R2 ;  /* 0x0000000200cc7308 */ /* 0x000be40000002400 */
[----:B-----5:R-:W-:Y:S02]  /*1f70*/  FMUL.FTZ R2, R31, UR8 ;  /* 0x000000081f027c20 */ /* 0x020fe40008410000 */
[----:B------:R-:W-:Y:S04]  /*1f80*/  HMMA.16816.F32.BF16 R28, R4, R108, R32 ;  /* 0x0000006c041c723c */ /* 0x000fe80000041820 */
[----:B------:R5:W-:Y:S02]  /*1f90*/  MUFU.TANH R195, R2 ;  /* 0x0000000200c37308 */ /* 0x000be40000002400 */
[----:B-----5:R-:W-:-:S06]  /*1fa0*/  FMUL.FTZ R2, R20, UR8 ;  /* 0x0000000814027c20 */ /* 0x020fcc0008410000 */
        /* <DEDUP_REMOVED lines=16> */
[----:B------:R-:W-:Y:S04]  /*20b0*/  HMMA.16816.F32.BF16 R28, R12, R80, RZ ;  /* 0x000000500c1c723c */ /* 0x000fe800000418ff */
[----:B------:R5:W-:Y:S02]  /*20c0*/  MUFU.TANH R192, R2 ;  /* 0x0000000200c07308 */ /* 0x000be40000002400 */
[----:B-----5:R-:W-:-:S06]  /*20d0*/  FMUL.FTZ R2, R20, UR8 ;  /* 0x0000000814027c20 */ /* 0x020fcc0008410000 */
[----:B------:R5:W-:-:S12]  /*20e0*/  MUFU.TANH R202, R2 ;  /* 0x0000000200ca7308 */ /* 0x000bd80000002400 */
[----:B---3--:R-:W-:Y:S06]  /*20f0*/  HMMA.16816.F32.BF16 R32, R4, R96, R28 ;  /* 0x000000600420723c */ /* 0x008fec000004181c */
[----:B------:R-:W-:Y:S01]  /*2100*/  HMMA.16816.F32.BF16 R28, R12, R52, RZ ;  /* 0x000000340c1c723c */ /* 0x000fe200000418ff */
[----:B-----5:R-:W-:-:S04]  /*2110*/  FMUL.FTZ R2, R21, UR8 ;  /* 0x0000000815027c20 */ /* 0x020fc80008410000 */
[----:B------:R3:W-:Y:S02]  /*2120*/  MUFU.TANH R203, R2 ;  /* 0x0000000200cb7308 */ /* 0x0007e40000002400 */
[----:B---3--:R-:W-:-:S06]  /*2130*/  FMUL.FTZ R2, R22, UR8 ;  /* 0x0000000816027c20 */ /* 0x008fcc0008410000 */
[----:B------:R3:W-:Y:S02]  /*2140*/  MUFU.TANH R156, R2 ;  /* 0x00000002009c7308 */ /* 0x0007e40000002400 */
[----:B---3--:R-:W-:Y:S02]  /*2150*/  FMUL.FTZ R2, R23, UR8 ;  /* 0x0000000817027c20 */ /* 0x008fe40008410000 */
[----:B------:R-:W-:Y:S04]  /*2160*/  HMMA.16816.F32.BF16 R20, R8, R96, R24 ;  /* 0x000000600814723c */ /* 0x000fe80000041818 */
[----:B------:R3:W-:Y:S02]  /*2170*/  MUFU.TANH R155, R2 ;  /* 0x00000002009b7308 */ /* 0x0007e40000002400 */
[----:B------:R-:W-:Y:S01]  /*2180*/  HMMA.16816.F32.BF16 R24, R16, R52, RZ ;  /* 0x000000341018723c */ /* 0x000fe200000418ff */
[----:B---3--:R-:W-:-:S05]  /*2190*/  FMUL.FTZ R2, R36, UR8 ;  /* 0x0000000824027c20 */ /* 0x008fca0008410000 */
[----:B------:R3:W-:Y:S02]  /*21a0*/  MUFU.TANH R189, R2 ;  /* 0x0000000200bd7308 */ /* 0x0007e40000002400 */
[----:B---3--:R-:W-:-:S06]  /*21b0*/  FMUL.FTZ R2, R37, UR8 ;  /* 0x0000000825027c20 */ /* 0x008fcc0008410000 */
[----:B------:R3:W-:Y:S02]  /*21c0*/  MUFU.TANH R190, R2 ;  /* 0x0000000200be7308 */ /* 0x0007e40000002400 */
[----:B---3--:R-:W-:-:S06]  /*21d0*/  FMUL.FTZ R2, R38, UR8 ;  /* 0x0000000826027c20 */ /* 0x008fcc0008410000 */
[----:B------:R3:W-:Y:S02]  /*21e0*/  MUFU.TANH R185, R2 ;  /* 0x0000000200b97308 */ /* 0x0007e40000002400 */
[----:B---3--:R-:W-:Y:S02]  /*21f0*/  FMUL.FTZ R2, R39, UR8 ;  /* 0x0000000827027c20 */ /* 0x008fe40008410000 */
[----:B----4-:R-:W-:Y:S04]  /*2200*/  HMMA.16816.F32.BF16 R36, R4, R88, R28 ;  /* 0x000000580424723c */ /* 0x010fe8000004181c */
[----:B------:R3:W-:Y:S02]  /*2210*/  MUFU.TANH R182, R2 ;  /* 0x0000000200b67308 */ /* 0x0007e40000002400 */
[----:B------:R-:W-:Y:S01]  /*2220*/  HMMA.16816.F32.BF16 R28, R12, R68, RZ ;  /* 0x000000440c1c723c */ /* 0x000fe200000418ff */
[----:B---3--:R-:W-:-:S05]  /*2230*/  FMUL.FTZ R2, R20, UR8 ;  /* 0x0000000814027c20 */ /* 0x008fca0008410000 */
[----:B------:R3:W-:-:S15]  /*2240*/  MUFU.TANH R198, R2 ;  /* 0x0000000200c67308 */ /* 0x0007de0000002400 */
[----:B------:R-:W-:-:S03]  /*2250*/  NOP ;  /* 0x0000000000007918 */ /* 0x000fc60000000000 */
[----:B------:R-:W-:Y:S01]  /*2260*/  HMMA.16816.F32.BF16 R28, R4, R84, R28 ;  /* 0x00000054041c723c */ /* 0x000fe2000004181c */
[----:B---3--:R-:W-:-:S04]  /*2270*/  FMUL.FTZ R2, R21, UR8 ;  /* 0x0000000815027c20 */ /* 0x008fc80008410000 */
        /* <DEDUP_REMOVED lines=14> */
[----:B--2---:R-:W-:Y:S04]  /*2360*/  HMMA.16816.F32.BF16 R32, R12, R60, RZ ;  /* 0x0000003c0c20723c */ /* 0x004fe800000418ff */
[----:B------:R2:W-:Y:S02]  /*2370*/  MUFU.TANH R179, R2 ;  /* 0x0000000200b37308 */ /* 0x0005e40000002400 */
[----:B--2---:R-:W-:-:S06]  /*2380*/  FMUL.FTZ R2, R20, UR8 ;  /* 0x0000000814027c20 */ /* 0x004fcc0008410000 */
[----:B------:R2:W-:-:S12]  /*2390*/  MUFU.TANH R161, R2 ;  /* 0x0000000200a17308 */ /* 0x0005d80000002400 */
[----:B------:R-:W-:Y:S01]  /*23a0*/  HMMA.16816.F32.BF16 R32, R4, R72, R32 ;  /* 0x000000480420723c */ /* 0x000fe20000041820 */
[----:B--2---:R-:W-:-:S04]  /*23b0*/  FMUL.FTZ R2, R21, UR8 ;  /* 0x0000000815027c20 */ /* 0x004fc80008410000 */
[----:B------:R2:W-:Y:S02]  /*23c0*/  MUFU.TANH R162, R2 ;  /* 0x0000000200a27308 */ /* 0x0005e40000002400 */
[----:B--2---:R-:W-:-:S06]  /*23d0*/  FMUL.FTZ R2, R22, UR8 ;  /* 0x0000000816027c20 */ /* 0x004fcc0008410000 */
[----:B------:R2:W-:Y:S02]  /*23e0*/  MUFU.TANH R148, R2 ;  /* 0x0000000200947308 */ /* 0x0005e40000002400 */
[----:B--2---:R-:W-:Y:S02]  /*23f0*/  FMUL.FTZ R2, R23, UR8 ;  /* 0x0000000817027c20 */ /* 0x004fe40008410000 */
[----:B------:R-:W-:Y:S04]  /*2400*/  HMMA.16816.F32.BF16 R20, R8, R84, R24 ;  /* 0x000000540814723c */ /* 0x000fe80000041818 */
[----:B------:R2:W-:Y:S02]  /*2410*/  MUFU.TANH R147, R2 ;  /* 0x0000000200937308 */ /* 0x0005e40000002400 */
[----:B------:R-:W-:Y:S01]  /*2420*/  HMMA.16816.F32.BF16 R24, R16, R60, RZ ;  /* 0x0000003c1018723c */ /* 0x000fe200000418ff */
[----:B--2---:R-:W-:-:S05]  /*2430*/  FMUL.FTZ R2, R36, UR8 ;  /* 0x0000000824027c20 */ /* 0x004fca0008410000 */
[----:B------:R2:W-:Y:S02]  /*2440*/  MUFU.TANH R177, R2 ;  /* 0x0000000200b17308 */ /* 0x0005e40000002400 */
[----:B--2---:R-:W-:-:S06]  /*2450*/  FMUL.FTZ R2, R37, UR8 ;  /* 0x0000000825027c20 */ /* 0x004fcc0008410000 */
[----:B------:R2:W-:Y:S02]  /*2460*/  MUFU.TANH R178, R2 ;  /* 0x0000000200b27308 */ /* 0x0005e40000002400 */
[----:B--2---:R-:W-:-:S06]  /*2470*/  FMUL.FTZ R2, R38, UR8 ;  /* 0x0000000826027c20 */ /* 0x004fcc0008410000 */
[----:B------:R2:W-:Y:S02]  /*2480*/  MUFU.TANH R221, R2 ;  /* 0x0000000200dd7308 */ /* 0x0005e40000002400 */
[----:B--2---:R-:W-:Y:S02]  /*2490*/  FMUL.FTZ R2, R39, UR8 ;  /* 0x0000000827027c20 */ /* 0x004fe40008410000 */
[----:B------:R-:W-:Y:S04]  /*24a0*/  HMMA.16816.F32.BF16 R36, R12, R46, RZ ;  /* 0x0000002e0c24723c */ /* 0x000fe800000418ff */
        /* <DEDUP_REMOVED lines=21> */
[----:B--2---:R-:W-:-:S06]  /*2600*/  FMUL.FTZ R2, R20, UR8 ;  /* 0x0000000814027c20 */ /* 0x004fcc0008410000 */
[----:B------:R2:W-:-:S12]  /*2610*/  MUFU.TANH R61, R2 ;  /* 0x00000002003d7308 */ /* 0x0005d80000002400 */
[----:B-1----:R-:W-:Y:S01]  /*2620*/  HMMA.16816.F32.BF16 R28, R4, R64, R28 ;  /* 0x00000040041c723c */ /* 0x002fe2000004181c */
[----:B--2---:R-:W-:-:S04]  /*2630*/  FMUL.FTZ R2, R21, UR8 ;  /* 0x0000000815027c20 */ /* 0x004fc80008410000 */
[----:B------:R1:W-:-:S15]  /*2640*/  MUFU.TANH R60, R2 ;  /* 0x00000002003c7308 */ /* 0x0003de0000002400 */
[----:B------:R-:W-:-:S04]  /*2650*/  NOP ;  /* 0x0000000000007918 */ /* 0x000fc80000000000 */
        /* <DEDUP_REMOVED lines=10> */
[----:B-1----:R-:W-:-:S02]  /*2700*/  FMUL.FTZ R2, R23, UR8 ;  /* 0x0000000817027c20 */ /* 0x002fc40008410000 */
[----:B------:R-:W-:Y:S05]  /*2710*/  HMMA.16816.F32.BF16 R20, R8, R64, R24 ;  /* 0x000000400814723c */ /* 0x000fea0000041818 */
[----:B------:R1:W-:Y:S01]  /*2720*/  MUFU.TANH R137, R2 ;  /* 0x0000000200897308 */ /* 0x0003e20000002400 */
[-C--:B------:R-:W-:Y:S06]  /*2730*/  HMMA.16816.F32.BF16 R24, R12, R58.reuse, RZ ;  /* 0x0000003a0c18723c */ /* 0x080fec00000418ff */
[----:B------:R-:W-:Y:S06]  /*2740*/  HMMA.16816.F32.BF16 R56, R16, R58, RZ ;  /* 0x0000003a1038723c */ /* 0x000fec00000418ff */
[----:B--2---:R-:W-:Y:S01]  /*2750*/  HMMA.16816.F32.BF16 R28, R4, R106, R40 ;  /* 0x0000006a041c723c */ /* 0x004fe20000041828 */
[----:B-1----:R-:W-:-:S05]  /*2760*/  FMUL.FTZ R2, R32, UR8 ;  /* 0x0000000820027c20 */ /* 0x002fca0008410000 */
[----:B------:R-:W-:Y:S01]  /*2770*/  FMUL.FTZ R20, R20, UR8 ;  /* 0x0000000814147c20 */ /* 0x000fe20008410000 */
[----:B------:R-:W-:Y:S01]  /*2780*/  FMUL.FTZ R21, R21, UR8 ;  /* 0x0000000815157c20 */ /* 0x000fe20008410000 */
[----:B------:R1:W-:Y:S01]  /*2790*/  MUFU.TANH R171, R2 ;  /* 0x0000000200ab7308 */ /* 0x0003e20000002400 */
[----:B------:R-:W-:Y:S01]  /*27a0*/  FMUL.FTZ R22, R22, UR8 ;  /* 0x0000000816167c20 */ /* 0x000fe20008410000 */
[----:B------:R-:W-:Y:S01]  /*27b0*/  FMUL.FTZ R23, R23, UR8 ;  /* 0x0000000817177c20 */ /* 0x000fe20008410000 */
[----:B------:R-:W-:Y:S05]  /*27c0*/  HMMA.16816.F32.BF16 R40, R12, R50, RZ ;  /* 0x000000320c28723c */ /* 0x000fea00000418ff */
[----:B------:R-:W-:Y:S08]  /*27d0*/  MUFU.TANH R68, R20 ;  /* 0x0000001400447308 */ /* 0x000ff00000002400 */
[----:B------:R-:W-:Y:S01]  /*27e0*/  MUFU.TANH R72, R21 ;  /* 0x0000001500487308 */ /* 0x000fe20000002400 */
[----:B-1----:R-:W-:Y:S01]  /*27f0*/  FMUL.FTZ R2, R33, UR8 ;  /* 0x0000000821027c20 */ /* 0x002fe20008410000 */
[----:B------:R-:W-:Y:S01]  /*2800*/  FMUL.FTZ R28, R28, UR8 ;  /* 0x000000081c1c7c20 */ /* 0x000fe20008410000 */
[----:B------:R-:W-:-:S05]  /*2810*/  FMUL.FTZ R29, R29, UR8 ;  /* 0x000000081d1d7c20 */ /* 0x000fca0008410000 */
[----:B------:R1:W-:Y:S08]  /*2820*/  MUFU.TANH R172, R2 ;  /* 0x0000000200ac7308 */ /* 0x0003f00000002400 */
[----:B------:R-:W-:Y:S08]  /*2830*/  MUFU.TANH R119, R22 ;  /* 0x0000001600777308 */ /* 0x000ff00000002400 */
[----:B------:R2:W-:Y:S01]  /*2840*/  MUFU.TANH R118, R23 ;  /* 0x0000001700767308 */ /* 0x0005e20000002400 */
[----:B-1----:R-:W-:-:S07]  /*2850*/  FMUL.FTZ R2, R34, UR8 ;  /* 0x0000000822027c20 */ /* 0x002fce0008410000 */
[----:B------:R1:W-:Y:S08]  /*2860*/  MUFU.TANH R217, R2 ;  /* 0x0000000200d97308 */ /* 0x0003f00000002400 */
[----:B------:R-:W-:Y:S01]  /*2870*/  MUFU.TANH R133, R28 ;  /* 0x0000001c00857308 */ /* 0x000fe20000002400 */
[----:B--2---:R-:W-:Y:S06]  /*2880*/  HMMA.16816.F32.BF16 R20, R4, R110, R24 ;  /* 0x0000006e0414723c */ /* 0x004fec0000041818 */
[----:B------:R-:W-:Y:S01]  /*2890*/  HMMA.16816.F32.BF16 R24, R12, R54, RZ ;  /* 0x000000360c18723c */ /* 0x000fe200000418ff */
[----:B------:R-:W-:Y:S01]  /*28a0*/  MUFU.TANH R134, R29 ;  /* 0x0000001d00867308 */ /* 0x000fe20000002400 */
[----:B-1----:R-:W-:-:S04]  /*28b0*/  FMUL.FTZ R2, R35, UR8 ;  /* 0x0000000823027c20 */ /* 0x002fc80008410000 */
[----:B------:R-:W-:Y:S03]  /*28c0*/  HMMA.16816.F32.BF16 R32, R4, R102, R36 ;  /* 0x000000660420723c */ /* 0x000fe60000041824 */
[----:B------:R1:W-:Y:S03]  /*28d0*/  MUFU.TANH R218, R2 ;  /* 0x0000000200da7308 */ /* 0x0003e60000002400 */
[----:B------:R-:W-:Y:S06]  /*28e0*/  HMMA.16816.F32.BF16 R36, R12, R82, RZ ;  /* 0x000000520c24723c */ /* 0x000fec00000418ff */
[----:B------:R-:W-:Y:S01]  /*28f0*/  FMUL.FTZ R20, R20, UR8 ;  /* 0x0000000814147c20 */ /* 0x000fe20008410000 */
[----:B------:R-:W-:Y:S01]  /*2900*/  FMUL.FTZ R21, R21, UR8 ;  /* 0x0000000815157c20 */ /* 0x000fe20008410000 */
[----:B------:R-:W-:Y:S01]  /*2910*/  FMUL.FTZ R22, R22, UR8 ;  /* 0x0000000816167c20 */ /* 0x000fe20008410000 */
[----:B------:R-:W-:Y:S01]  /*2920*/  FMUL.FTZ R23, R23, UR8 ;  /* 0x0000000817177c20 */ /* 0x000fe20008410000 */
[----:B------:R-:W-:Y:S01]  /*2930*/  MUFU.TANH R129, R20 ;  /* 0x0000001400817308 */ /* 0x000fe20000002400 */
[----:B------:R-:W-:Y:S01]  /*2940*/  HMMA.16816.F32.BF16 R52, R16, R54, RZ ;  /* 0x000000361034723c */ /* 0x000fe200000418ff */
[----:B-1----:R-:W-:-:S05]  /*2950*/  FMUL.FTZ R2, R30, UR8 ;  /* 0x000000081e027c20 */ /* 0x002fca0008410000 */
[C---:B------:R-:W-:Y:S01]  /*2960*/  HMMA.16816.F32.BF16 R24, R4.reuse, R90, R24 ;  /* 0x0000005a0418723c */ /* 0x040fe20000041818 */
[----:B------:R-:W-:Y:S01]  /*2970*/  FMUL.FTZ R32, R32, UR8 ;  /* 0x0000000820207c20 */ /* 0x000fe20008410000 */
[----:B------:R-:W-:Y:S01]  /*2980*/  FMUL.FTZ R33, R33, UR8 ;  /* 0x0000000821217c20 */ /* 0x000fe20008410000 */
[----:B------:R-:W-:Y:S01]  /*2990*/  FMUL.FTZ R34, R34, UR8 ;  /* 0x0000000822227c20 */ /* 0x000fe20008410000 */
[----:B------:R-:W-:Y:S01]  /*29a0*/  FMUL.FTZ R35, R35, UR8 ;  /* 0x0000000823237c20 */ /* 0x000fe20008410000 */
[----:B------:R-:W-:Y:S02]  /*29b0*/  MUFU.TANH R123, R32 ;  /* 0x00000020007b7308 */ /* 0x000fe40000002400 */
[----:B------:R-:W-:Y:S06]  /*29c0*/  HMMA.16816.F32.BF16 R36, R4, R98, R36 ;  /* 0x000000620424723c */ /* 0x000fec0000041824 */
[----:B------:R-:W-:Y:S08]  /*29d0*/  MUFU.TANH R126, R33 ;  /* 0x00000021007e7308 */ /* 0x000ff00000002400 */
[----:B------:R-:W-:Y:S08]  /*29e0*/  MUFU.TANH R120, R34 ;  /* 0x0000002200787308 */ /* 0x000ff00000002400 */
[----:B------:R1:W-:Y:S08]  /*29f0*/  MUFU.TANH R121, R35 ;  /* 0x0000002300797308 */ /* 0x0003f00000002400 */
[----:B------:R2:W-:Y:S08]  /*2a00*/  MUFU.TANH R124, R2 ;  /* 0x00000002007c7308 */ /* 0x0005f00000002400 */
[----:B------:R-:W-:Y:S01]  /*2a10*/  MUFU.TANH R130, R21 ;  /* 0x0000001500827308 */ /* 0x000fe20000002400 */
[----:B-1----:R-:W-:Y:S07]  /*2a20*/  HMMA.16816.F32.BF16 R32, R12, R70, RZ ;  /* 0x000000460c20723c */ /* 0x002fee00000418ff */
[----:B------:R-:W-:Y:S01]  /*2a30*/  MUFU.TANH R122, R22 ;  /* 0x00000016007a7308 */ /* 0x000fe20000002400 */
[----:B--2---:R-:W-:-:S02]  /*2a40*/  FMUL.FTZ R2, R31, UR8 ;  /* 0x000000081f027c20 */ /* 0x004fc40008410000 */
[----:B------:R-:W-:Y:S05]  /*2a50*/  HMMA.16816.F32.BF16 R28, R16, R70, RZ ;  /* 0x00000046101c723c */ /* 0x000fea00000418ff */
[----:B------:R1:W-:Y:S08]  /*2a60*/  MUFU.TANH R131, R2 ;  /* 0x0000000200837308 */ /* 0x0003f00000002400 */
[----:B------:R2:W-:Y:S01]  /*2a70*/  MUFU.TANH R125, R23 ;  /* 0x00000017007d7308 */ /* 0x0005e20000002400 */
[----:B-1----:R-:W-:-:S07]  /*2a80*/  FMUL.FTZ R2, R36, UR8 ;  /* 0x0000000824027c20 */ /* 0x002fce0008410000 */
[----:B------:R1:W-:Y:S01]  /*2a90*/  MUFU.TANH R141, R2 ;  /* 0x00000002008d7308 */ /* 0x0003e20000002400 */
[----:B--2---:R-:W-:Y:S06]  /*2aa0*/  HMMA.16816.F32.BF16 R20, R12, R62, RZ ;  /* 0x0000003e0c14723c */ /* 0x004fec00000418ff */
[----:B------:R-:W-:Y:S06]  /*2ab0*/  HMMA.16816.F32.BF16 R12, R4, R86, R32 ;  /* 0x00000056040c723c */ /* 0x000fec0000041820 */
[----:B------:R-:W-:Y:S01]  /*2ac0*/  HMMA.16816.F32.BF16 R32, R16, R62, RZ ;  /* 0x0000003e1020723c */ /* 0x000fe200000418ff */
[----:B-1----:R-:W-:-:S04]  /*2ad0*/  FMUL.FTZ R2, R37, UR8 ;  /* 0x0000000825027c20 */ /* 0x002fc80008410000 */
[----:B------:R1:W-:Y:S07]  /*2ae0*/  MUFU.TANH R142, R2 ;  /* 0x00000002008e7308 */ /* 0x0003ee0000002400 */
[C---:B------:R-:W-:Y:S06]  /*2af0*/  HMMA.16816.F32.BF16 R20, R4.reuse, R74, R20 ;  /* 0x0000004a0414723c */ /* 0x040fec0000041814 */
[----:B------:R-:W-:Y:S01]  /*2b00*/  HMMA.16816.F32.BF16 R4, R4, R66, R40 ;  /* 0x000000420404723c */ /* 0x000fe20000041828 */
[----:B-1----:R-:W-:-:S04]  /*2b10*/  FMUL.FTZ R2, R38, UR8 ;  /* 0x0000000826027c20 */ /* 0x002fc80008410000 */
[----:B------:R1:W-:-:S13]  /*2b20*/  MUFU.TANH R166, R2 ;  /* 0x0000000200a67308 */ /* 0x0003da0000002400 */
[----:B------:R-:W-:-:S04]  /*2b30*/  FMUL.FTZ R3, R23, UR8 ;  /* 0x0000000817037c20 */ /* 0x000fc80008410000 */
[----:B------:R-:W-:Y:S02]  /*2b40*/  MUFU.TANH R146, R3 ;  /* 0x0000000300927308 */ /* 0x000fe40000002400 */
[----:B------:R-:W-:Y:S01]  /*2b50*/  FMUL.FTZ R4, R4, UR8 ;  /* 0x0000000804047c20 */ /* 0x000fe20008410000 */
[----:B-1----:R-:W-:Y:S01]  /*2b60*/  FMUL.FTZ R2, R39, UR8 ;  /* 0x0000000827027c20 */ /* 0x002fe20008410000 */
[----:B------:R-:W-:Y:S01]  /*2b70*/  FMUL.FTZ R5, R5, UR8 ;  /* 0x0000000805057c20 */ /* 0x000fe20008410000 */
[----:B------:R-:W-:Y:S03]  /*2b80*/  HMMA.16816.F32.BF16 R36, R16, R94, RZ ;  /* 0x0000005e1024723c */ /* 0x000fe600000418ff */
[----:B------:R1:W-:Y:S03]  /*2b90*/  MUFU.TANH R165, R2 ;  /* 0x0000000200a57308 */ /* 0x0003e60000002400 */
[----:B------:R-:W-:Y:S01]  /*2ba0*/  HMMA.16816.F32.BF16 R92, R8, R74, R32 ;  /* 0x0000004a085c723c */ /* 0x000fe20000041820 */
[----:B-1----:R-:W-:-:S04]  /*2bb0*/  FMUL.FTZ R2, R24, UR8 ;  /* 0x0000000818027c20 */ /* 0x002fc80008410000 */
[----:B------:R1:W-:-:S13]  /*2bc0*/  MUFU.TANH R138, R2 ;  /* 0x00000002008a7308 */ /* 0x0003da0000002400 */
        /* <DEDUP_REMOVED lines=12> */
[----:B------:R1:W-:Y:S07]  /*2c90*/  MUFU.TANH R127, R2 ;  /* 0x00000002007f7308 */ /* 0x0003ee0000002400 */
[----:B------:R-:W-:Y:S01]  /*2ca0*/  FMUL.FTZ R47, R19, UR8 ;  /* 0x00000008132f7c20 */ /* 0x000fe20008410000 */
[----:B------:R-:W-:-:S05]  /*2cb0*/  FMUL.FTZ R48, R18, UR8 ;  /* 0x0000000812307c20 */ /* 0x000fca0008410000 */
[----:B------:R-:W-:Y:S01]  /*2cc0*/  MUFU.TANH R47, R47 ;  /* 0x0000002f002f7308 */ /* 0x000fe20000002400 */
[----:B-1----:R-:W-:-:S07]  /*2cd0*/  FMUL.FTZ R2, R13, UR8 ;  /* 0x000000080d027c20 */ /* 0x002fce0008410000 */
[----:B------:R1:W-:Y:S08]  /*2ce0*/  MUFU.TANH R117, R2 ;  /* 0x0000000200757308 */ /* 0x0003f00000002400 */
[----:B------:R-:W-:Y:S01]  /*2cf0*/  MUFU.TANH R48, R48 ;  /* 0x0000003000307308 */ /* 0x000fe20000002400 */
[----:B-1----:R-:W-:-:S07]  /*2d00*/  FMUL.FTZ R2, R14, UR8 ;  /* 0x000000080e027c20 */ /* 0x002fce0008410000 */
[----:B------:R1:W-:Y:S02]  /*2d10*/  MUFU.TANH R154, R2 ;  /* 0x00000002009a7308 */ /* 0x0003e40000002400 */
[----:B-1----:R-:W-:Y:S02]  /*2d20*/  FMUL.FTZ R2, R15, UR8 ;  /* 0x000000080f027c20 */ /* 0x002fe40008410000 */
[C---:B------:R-:W-:Y:S04]  /*2d30*/  HMMA.16816.F32.BF16 R12, R8.reuse, R102, R76 ;  /* 0x00000066080c723c */ /* 0x040fe8000004184c */
[----:B------:R1:W-:Y:S02]  /*2d40*/  MUFU.TANH R153, R2 ;  /* 0x0000000200997308 */ /* 0x0003e40000002400 */
[C---:B------:R-:W-:Y:S06]  /*2d50*/  HMMA.16816.F32.BF16 R100, R8.reuse, R90, R52 ;  /* 0x0000005a0864723c */ /* 0x040fec0000041834 */
[----:B------:R-:W-:Y:S01]  /*2d60*/  HMMA.16816.F32.BF16 R88, R8, R66, R24 ;  /* 0x000000420858723c */ /* 0x000fe20000041818 */
[----:B-1----:R-:W-:-:S04]  /*2d70*/  FMUL.FTZ R2, R20, UR8 ;  /* 0x0000000814027c20 */ /* 0x002fc80008410000 */
[----:B------:R1:W-:Y:S07]  /*2d80*/  MUFU.TANH R115, R2 ;  /* 0x0000000200737308 */ /* 0x0003ee0000002400 */
[----:B------:R-:W-:-:S06]  /*2d90*/  FMUL.FTZ R8, R13, UR8 ;  /* 0x000000080d087c20 */ /* 0x000fcc0008410000 */
[----:B------:R-:W-:Y:S01]  /*2da0*/  MUFU.TANH R8, R8 ;  /* 0x0000000800087308 */ /* 0x000fe20000002400 */
[----:B-1----:R-:W-:-:S07]  /*2db0*/  FMUL.FTZ R2, R21, UR8 ;  /* 0x0000000815027c20 */ /* 0x002fce0008410000 */
[----:B------:R1:W-:Y:S02]  /*2dc0*/  MUFU.TANH R114, R2 ;  /* 0x0000000200727308 */ /* 0x0003e40000002400 */
[----:B-1----:R-:W-:-:S06]  /*2dd0*/  FMUL.FTZ R2, R22, UR8 ;  /* 0x0000000816027c20 */ /* 0x002fcc0008410000 */
[----:B------:R1:W-:Y:S02]  /*2de0*/  MUFU.TANH R149, R2 ;  /* 0x0000000200957308 */ /* 0x0003e40000002400 */
[----:B-1----:R-:W-:-:S06]  /*2df0*/  LOP3.LUT R2, R132, 0xffffffe0, RZ, 0xc0, !PT ;  /* 0xffffffe084027812 */ /* 0x002fcc00078ec0ff */
[----:B------:R1:W-:Y:S01]  /*2e00*/  MUFU.TANH R132, R5 ;  /* 0x0000000500847308 */ /* 0x0003e20000002400 */
[----:B------:R-:W-:-:S05]  /*2e10*/  IMAD.IADD R2, R140, 0x1, -R2 ;  /* 0x000000018c027824 */ /* 0x000fca00078e0a02 */
[----:B------:R-:W-:-:S04]  /*2e20*/  SHF.R.S32.HI R3, RZ, 0x1f, R2 ;  /* 0x0000001fff037819 */ /* 0x000fc80000011402 */
[----:B------:R-:W-:Y:S01]  /*2e30*/  LEA.HI R2, R3, R2, RZ, 0x2 ;  /* 0x0000000203027211 */ /* 0x000fe200078f10ff */
[----:B------:R-:W-:Y:S02]  /*2e40*/  IMAD R3, R128, 0x10, R143 ;  /* 0x0000001080037824 */ /* 0x000fe400078e028f */
[----:B------:R2:W-:Y:S01]  /*2e50*/  MUFU.TANH R128, R4 ;  /* 0x0000000400807308 */ /* 0x0005e20000002400 */
[----:B------:R-:W-:Y:S01]  /*2e60*/  SHF.R.S32.HI R210, RZ, 0x2, R2 ;  /* 0x00000002ffd27819 */ /* 0x000fe20000011402 */
[----:B-1----:R-:W-:-:S03]  /*2e70*/  FMUL.FTZ R5, R16, UR8 ;  /* 0x0000000810057c20 */ /* 0x002fc60008410000 */
[----:B------:R-:W-:Y:S01]  /*2e80*/  IADD3 R2, R3, 0x1, R210 ;  /* 0x0000000103027810 */ /* 0x000fe20007ffe0d2 */
[----:B------:R-:W-:Y:S01]  /*2e90*/  FMUL.FTZ R3, R6, UR8 ;  /* 0x0000000806037c20 */ /* 0x000fe20008410000 */
[----:B------:R-:W-:Y:S01]  /*2ea0*/  FMUL.FTZ R6, R15, UR8 ;  /* 0x000000080f067c20 */ /* 0x000fe20008410000 */
[----:B------:R-:W-:Y:S01]  /*2eb0*/  MUFU.TANH R5, R5 ;  /* 0x0000000500057308 */ /* 0x000fe20000002400 */
[----:B------:R-:W-:Y:S01]  /*2ec0*/  IADD3 R2, R112, R2, -R113 ;  /* 0x0000000270027210 */ /* 0x000fe20007ffe871 */
[----:B------:R1:W-:Y:S01]  /*2ed0*/  STL [R1+0x74], R210 ;  /* 0x000074d201007387 */ /* 0x0003e20000100800 */
[----:B------:R-:W-:Y:S02]  /*2ee0*/  FMUL.FTZ R15, R106, UR8 ;  /* 0x000000086a0f7c20 */ /* 0x000fe40008410000 */
[----:B------:R-:W-:Y:S01]  /*2ef0*/  IADD3 R38, R2, R211, RZ ;  /* 0x000000d302267210 */ /* 0x000fe20007ffe0ff */
[----:B------:R-:W-:Y:S01]  /*2f00*/  FMUL.FTZ R2, R7, UR8 ;  /* 0x0000000807027c20 */ /* 0x000fe20008410000 */
[----:B------:R-:W-:Y:S01]  /*2f10*/  FMUL.FTZ R7, R14, UR8 ;  /* 0x000000080e077c20 */ /* 0x000fe20008410000 */
[----:B------:R3:W-:Y:S01]  /*2f20*/  MUFU.TANH R143, R3 ;  /* 0x00000003008f7308 */ /* 0x0007e20000002400 */
[----:B--2---:R-:W-:-:S05]  /*2f30*/  IMAD.SHL.U32 R4, R140, 0x2, RZ ;  /* 0x000000028c047824 */ /* 0x004fca00078e00ff */
[----:B------:R-:W-:Y:S02]  /*2f40*/  LOP3.LUT R4, R4, 0x6, RZ, 0xc0, !PT ;  /* 0x0000000604047812 */ /* 0x000fe400078ec0ff */
[----:B------:R2:W-:Y:S08]  /*2f50*/  MUFU.TANH R140, R2 ;  /* 0x00000002008c7308 */ /* 0x0005f00000002400 */
[----:B------:R4:W-:Y:S01]  /*2f60*/  MUFU.TANH R59, R7 ;  /* 0x00000007003b7308 */ /* 0x0009e20000002400 */
[----:B---3--:R-:W-:-:S07]  /*2f70*/  FMUL.FTZ R3, R12, UR8 ;  /* 0x000000080c037c20 */ /* 0x008fce0008410000 */
[----:B------:R-:W3:Y:S01]  /*2f80*/  MUFU.TANH R3, R3 ;  /* 0x0000000300037308 */ /* 0x000ee20000002400 */
[----:B--2---:R-:W-:Y:S02]  /*2f90*/  IMAD R2, R170, 0x80, R4 ;  /* 0x00000080aa027824 */ /* 0x004fe400078e0204 */
[----:B------:R-:W-:Y:S02]  /*2fa0*/  FMUL.FTZ R4, R17, UR8 ;  /* 0x0000000811047c20 */ /* 0x000fe40008410000 */
[C---:B------:R-:W-:Y:S01]  /*2fb0*/  VIADD R27, R2.reuse, 0x1 ;  /* 0x00000001021b7836 */ /* 0x040fe20000000000 */
[C---:B------:R-:W-:Y:S01]  /*2fc0*/  IADD3 R24, R2.reuse, 0x9, RZ ;  /* 0x0000000902187810 */ /* 0x040fe20007ffe0ff */
[----:B------:R-:W-:Y:S01]  /*2fd0*/  VIADD R26, R2, 0x8 ;  /* 0x00000008021a7836 */ /* 0x000fe20000000000 */
[----:B------:R-:W-:Y:S01]  /*2fe0*/  MUFU.TANH R66, R6 ;  /* 0x0000000600427308 */ /* 0x000fe20000002400 */
[----:B----4-:R-:W-:Y:S01]  /*2ff0*/  VIMNMX R7, R38, R112, PT ;  /* 0x0000007026077248 */ /* 0x010fe20003fe0100 */
[C---:B------:R-:W-:Y:S01]  /*3000*/  VIADD R25, R2.reuse, 0x10 ;  /* 0x0000001002197836 */ /* 0x040fe20000000000 */
[C---:B------:R-:W-:Y:S01]  /*3010*/  IADD3 R31, R2.reuse, 0x20, RZ ;  /* 0x00000020021f7810 */ /* 0x040fe20007ffe0ff */
[C---:B------:R-:W-:Y:S01]  /*3020*/  VIADD R29, R2.reuse, 0x11 ;  /* 0x00000011021d7836 */ /* 0x040fe20000000000 */
[-C--:B------:R-:W-:Y:S01]  /*3030*/  ISETP.GE.AND P0, PT, R27, R7.reuse, PT ;  /* 0x000000071b00720c */ /* 0x080fe20003f06270 */
[C---:B------:R-:W-:Y:S01]  /*3040*/  VIADD R28, R2.reuse, 0x18 ;  /* 0x00000018021c7836 */ /* 0x040fe20000000000 */
[-C--:B------:R-:W-:Y:S01]  /*3050*/  ISETP.GE.AND P1, PT, R2, R7.reuse, PT ;  /* 0x000000070200720c */ /* 0x080fe20003f26270 */
[----:B------:R2:W4:Y:S01]  /*3060*/  MUFU.TANH R6, R4 ;  /* 0x0000000400067308 */ /* 0x0005220000002400 */
[-C--:B------:R-:W-:Y:S01]  /*3070*/  ISETP.GE.AND P2, PT, R26, R7.reuse, PT ;  /* 0x000000071a00720c */ /* 0x080fe20003f46270 */
[C---:B------:R-:W-:Y:S01]  /*3080*/  VIADD R30, R2.reuse, 0x19 ;  /* 0x00000019021e7836 */ /* 0x040fe20000000000 */
[----:B------:R-:W-:Y:S01]  /*3090*/  FSEL R17, R207, -INF , !P0 ;  /* 0xff800000cf117808 */ /* 0x000fe20004000000 */
[C---:B------:R-:W-:Y:S01]  /*30a0*/  VIADD R32, R2.reuse, 0x21 ;  /* 0x0000002102207836 */ /* 0x040fe20000000000 */
[----:B------:R-:W-:Y:S01]  /*30b0*/  FSEL R16, R209, -INF , !P1 ;  /* 0xff800000d1107808 */ /* 0x000fe20004800000 */
[C---:B------:R-:W-:Y:S01]  /*30c0*/  VIADD R34, R2.reuse, 0x28 ;  /* 0x0000002802227836 */ /* 0x040fe20000000000 */
[----:B---3--:R-:W-:Y:S01]  /*30d0*/  FSEL R20, R3, -INF , !P2 ;  /* 0xff80000003147808 */ /* 0x008fe20005000000 */
[----:B------:R-:W-:Y:S01]  /*30e0*/  VIADD R33, R2, 0x29 ;  /* 0x0000002902217836 */ /* 0x000fe20000000000 */
[----:B------:R-:W-:Y:S01]  /*30f0*/  ISETP.GE.AND P3, PT, R24, R7, PT ;  /* 0x000000071800720c */ /* 0x000fe20003f66270 */
[----:B------:R-:W-:Y:S01]  /*3100*/  VIADD R35, R2, 0x30 ;  /* 0x0000003002237836 */ /* 0x000fe20000000000 */
[----:B------:R-:W-:Y:S01]  /*3110*/  FMNMX.FTZ R3, R16, R17, !PT ;  /* 0x0000001110037209 */ /* 0x000fe20007810000 */
[C---:B------:R-:W-:Y:S01]  /*3120*/  VIADD R40, R2.reuse, 0x38 ;  /* 0x0000003802287836 */ /* 0x040fe20000000000 */
[----:B------:R-:W-:Y:S01]  /*3130*/  ISETP.GE.AND P0, PT, R25, R7, PT ;  /* 0x000000071900720c */ /* 0x000fe20003f06270 */
[----:B------:R-:W-:Y:S01]  /*3140*/  VIADD R41, R2, 0x39 ;  /* 0x0000003902297836 */ /* 0x000fe20000000000 */
[----:B------:R-:W-:Y:S01]  /*3150*/  FSEL R19, R8, -INF , !P3 ;  /* 0xff80000008137808 */ /* 0x000fe20005800000 */
[----:B------:R-:W-:Y:S01]  /*3160*/  VIADD R43, R2, 0x40 ;  /* 0x00000040022b7836 */ /* 0x000fe20000000000 */
[----:B------:R-:W-:Y:S01]  /*3170*/  FMNMX.FTZ R3, R20, R3, !PT ;  /* 0x0000000314037209 */ /* 0x000fe20007810000 */
[----:B--2---:R-:W-:Y:S01]  /*3180*/  FMUL.FTZ R4, R104, UR8 ;  /* 0x0000000868047c20 */ /* 0x004fe20008410000 */
[----:B------:R-:W-:Y:S01]  /*3190*/  ISETP.GE.AND P1, PT, R29, R7, PT ;  /* 0x000000071d00720c */ /* 0x000fe20003f26270 */
[C---:B------:R-:W-:Y:S01]  /*31a0*/  VIADD R44, R2.reuse, 0x41 ;  /* 0x00000041022c7836 */ /* 0x040fe20000000000 */
[----:B------:R-:W-:Y:S01]  /*31b0*/  FSEL R18, R205, -INF , !P0 ;  /* 0xff800000cd127808 */ /* 0x000fe20004000000 */
[----:B------:R2:W3:Y:S01]  /*31c0*/  MUFU.TANH R9, R4 ;  /* 0x0000000400097308 */ /* 0x0004e20000002400 */
[----:B------:R-:W-:Y:S01]  /*31d0*/  FMNMX.FTZ R3, R19, R3, !PT ;  /* 0x0000000313037209 */ /* 0x000fe20007810000 */
[----:B------:R-:W-:Y:S01]  /*31e0*/  VIADD R69, R2, 0x49 ;  /* 0x0000004902457836 */ /* 0x000fe20000000000 */
[----:B------:R-:W-:Y:S01]  /*31f0*/  ISETP.GE.AND P2, PT, R28, R7, PT ;  /* 0x000000071c00720c */ /* 0x000fe20003f46270 */
[----:B------:R-:W-:Y:S01]  /*3200*/  VIADD R73, R2, 0x50 ;  /* 0x0000005002497836 */ /* 0x000fe20000000000 */
[----:B------:R-:W-:Y:S01]  /*3210*/  FSEL R21, R206, -INF , !P1 ;  /* 0xff800000ce157808 */ /* 0x000fe20004800000 */
[----:B------:R-:W-:Y:S01]  /*3220*/  VIADD R75, R2, 0x51 ;  /* 0x00000051024b7836 */ /* 0x000fe20000000000 */
[----:B------:R-:W-:Y:S01]  /*3230*/  FMNMX.FTZ R3, R18, R3, !PT ;  /* 0x0000000312037209 */ /* 0x000fe20007810000 */
[----:B------:R-:W-:Y:S01]  /*3240*/  VIADD R77, R2, 0x58 ;  /* 0x00000058024d7836 */ /* 0x000fe20000000000 */
[----:B------:R-:W-:Y:S01]  /*3250*/  ISETP.GE.AND P0, PT, R30, R7, PT ;  /* 0x000000071e00720c */ /* 0x000fe20003f06270 */
[C---:B------:R-:W-:Y:S01]  /*3260*/  VIADD R78, R2.reuse, 0x60 ;  /* 0x00000060024e7836 */ /* 0x040fe20000000000 */
[----:B------:R-:W-:Y:S01]  /*3270*/  FSEL R22, R5, -INF , !P2 ;  /* 0xff80000005167808 */ /* 0x000fe20005000000 */
[C---:B------:R-:W-:Y:S01]  /*3280*/  VIADD R82, R2.reuse, 0x61 ;  /* 0x0000006102527836 */ /* 0x040fe20000000000 */
[----:B------:R-:W-:Y:S01]  /*3290*/  FMNMX.FTZ R3, R21, R3, !PT ;  /* 0x0000000315037209 */ /* 0x000fe20007810000 */
[C---:B------:R-:W-:Y:S01]  /*32a0*/  VIADD R83, R2.reuse, 0x68 ;  /* 0x0000006802537836 */ /* 0x040fe20000000000 */
[----:B------:R-:W-:Y:S01]  /*32b0*/  ISETP.GE.AND P1, PT, R31, R7, PT ;  /* 0x000000071f00720c */ /* 0x000fe20003f26270 */
[----:B------:R-:W-:-:S02]  /*32c0*/  VIADD R85, R2, 0x69 ;  /* 0x0000006902557836 */ /* 0x000fc40000000000 */
[----:B--2---:R-:W-:Y:S01]  /*32d0*/  FMUL.FTZ R4, R105, UR8 ;  /* 0x0000000869047c20 */ /* 0x004fe20008410000 */
[----:B----4-:R-:W-:Y:S01]  /*32e0*/  FSEL R23, R6, -INF , !P0 ;  /* 0xff80000006177808 */ /* 0x010fe20004000000 */
[----:B------:R-:W-:Y:S01]  /*32f0*/  VIADD R87, R2, 0x71 ;  /* 0x0000007102577836 */ /* 0x000fe20000000000 */
[----:B------:R-:W-:Y:S01]  /*3300*/  FMNMX.FTZ R3, R22, R3, !PT ;  /* 0x0000000316037209 */ /* 0x000fe20007810000 */
[----:B------:R2:W4:Y:S01]  /*3310*/  MUFU.TANH R8, R4 ;  /* 0x0000000400087308 */ /* 0x0005220000002400 */
[----:B------:R-:W-:Y:S01]  /*3320*/  ISETP.GE.AND P2, PT, R32, R7, PT ;  /* 0x000000072000720c */ /* 0x000fe20003f46270 */
[----:B------:R-:W-:Y:S01]  /*3330*/  VIADD R49, R2, 0x78 ;  /* 0x0000007802317836 */ /* 0x000fe20000000000 */
[----:B------:R-:W-:Y:S01]  /*3340*/  FSEL R37, R202, -INF , !P1 ;  /* 0xff800000ca257808 */ /* 0x000fe20004800000 */
[----:B------:R-:W-:Y:S01]  /*3350*/  VIADD R50, R2, 0x79 ;  /* 0x0000007902327836 */ /* 0x000fe20000000000 */
[----:B------:R-:W-:Y:S02]  /*3360*/  FMNMX.FTZ R3, R23, R3, !PT ;  /* 0x0000000317037209 */ /* 0x000fe40007810000 */
[----:B------:R-:W-:-:S02]  /*3370*/  ISETP.GE.AND P0, PT, R34, R7, PT ;  /* 0x000000072200720c */ /* 0x000fc40003f06270 */
[----:B------:R-:W-:Y:S02]  /*3380*/  FSEL R42, R203, -INF , !P2 ;  /* 0xff800000cb2a7808 */ /* 0x000fe40005000000 */
[----:B------:R-:W-:Y:S02]  /*3390*/  FMNMX.FTZ R3, R37, R3, !PT ;  /* 0x0000000325037209 */ /* 0x000fe40007810000 */
[----:B------:R-:W-:Y:S02]  /*33a0*/  ISETP.GE.AND P1, PT, R33, R7, PT ;  /* 0x000000072100720c */ /* 0x000fe40003f26270 */
[----:B---3--:R-:W-:Y:S01]  /*33b0*/  FSEL R45, R9, -INF , !P0 ;  /* 0xff800000092d7808 */ /* 0x008fe20004000000 */
[----:B--2---:R-:W-:Y:S01]  /*33c0*/  FMUL.FTZ R4, R108, UR8 ;  /* 0x000000086c047c20 */ /* 0x004fe20008410000 */
[----:B------:R-:W-:Y:S02]  /*33d0*/  FMNMX.FTZ R3, R42, R3, !PT ;  /* 0x000000032a037209 */ /* 0x000fe40007810000 */
[----:B------:R-:W-:Y:S01]  /*33e0*/  IADD3 R36, R2, 0x31, RZ ;  /* 0x0000003102247810 */ /* 0x000fe20007ffe0ff */
[----:B------:R2:W3:Y:S01]  /*33f0*/  MUFU.TANH R6, R4 ;  /* 0x0000000400067308 */ /* 0x0004e20000002400 */
[----:B------:R-:W-:-:S02]  /*3400*/  ISETP.GE.AND P2, PT, R35, R7, PT ;  /* 0x000000072300720c */ /* 0x000fc40003f46270 */
[----:B----4-:R-:W-:Y:S02]  /*3410*/  FSEL R46, R8, -INF , !P1 ;  /* 0xff800000082e7808 */ /* 0x010fe40004800000 */
[----:B------:R-:W-:Y:S02]  /*3420*/  FMNMX.FTZ R3, R45, R3, !PT ;  /* 0x000000032d037209 */ /* 0x000fe40007810000 */
[----:B------:R-:W-:Y:S02]  /*3430*/  ISETP.GE.AND P0, PT, R36, R7, PT ;  /* 0x000000072400720c */ /* 0x000fe40003f06270 */
[----:B------:R-:W-:Y:S02]  /*3440*/  FSEL R51, R198, -INF , !P2 ;  /* 0xff800000c6337808 */ /* 0x000fe40005000000 */
[----:B------:R-:W-:Y:S02]  /*3450*/  FMNMX.FTZ R3, R46, R3, !PT ;  /* 0x000000032e037209 */ /* 0x000fe40007810000 */
[----:B------:R-:W-:-:S02]  /*3460*/  ISETP.GE.AND P1, PT, R40, R7, PT ;  /* 0x000000072800720c */ /* 0x000fc40003f26270 */
[----:B------:R-:W-:Y:S01]  /*3470*/  FSEL R52, R199, -INF , !P0 ;  /* 0xff800000c7347808 */ /* 0x000fe20004000000 */
[----:B--2---:R-:W-:Y:S01]  /*3480*/  FMUL.FTZ R4, R109, UR8 ;  /* 0x000000086d047c20 */ /* 0x004fe20008410000 */
[----:B------:R-:W-:Y:S02]  /*3490*/  FMNMX.FTZ R3, R51, R3, !PT ;  /* 0x0000000333037209 */ /* 0x000fe40007810000 */
[----:B------:R-:W-:Y:S01]  /*34a0*/  ISETP.GE.AND P2, PT, R41, R7, PT ;  /* 0x000000072900720c */ /* 0x000fe20003f46270 */
[----:B------:R2:W4:Y:S01]  /*34b0*/  MUFU.TANH R5, R4 ;  /* 0x0000000400057308 */ /* 0x0005220000002400 */
[----:B---3--:R-:W-:Y:S02]  /*34c0*/  FSEL R53, R6, -INF , !P1 ;  /* 0xff80000006357808 */ /* 0x008fe40004800000 */
[----:B------:R-:W-:Y:S02]  /*34d0*/  FMNMX.FTZ R3, R52, R3, !PT ;  /* 0x0000000334037209 */ /* 0x000fe40007810000 */
[----:B------:R-:W-:-:S02]  /*34e0*/  ISETP.GE.AND P0, PT, R43, R7, PT ;  /* 0x000000072b00720c */ /* 0x000fc40003f06270 */
[----:B------:R-:W-:Y:S02]  /*34f0*/  FMNMX.FTZ R3, R53, R3, !PT ;  /* 0x0000000335037209 */ /* 0x000fe40007810000 */
[----:B------:R-:W-:Y:S01]  /*3500*/  IADD3 R67, R2, 0x48, RZ ;  /* 0x0000004802437810 */ /* 0x000fe20007ffe0ff */
[----:B------:R-:W-:Y:S01]  /*3510*/  BAR.SYNC.DEFER_BLOCKING 0x0 ;  /* 0x0000000000007b1d */ /* 0x000fe20000010000 */
[-C--:B------:R-:W-:Y:S02]  /*3520*/  ISETP.GE.AND P1, PT, R44, R7.reuse, PT ;  /* 0x000000072c00720c */ /* 0x080fe40003f26270 */
[----:B------:R-:W-:Y:S02]  /*3530*/  FSEL R55, R161, -INF , !P0 ;  /* 0xff800000a1377808 */ /* 0x000fe40004000000 */
[----:B------:R-:W-:Y:S01]  /*3540*/  ISETP.GE.AND P3, PT, R67, R7, PT ;  /* 0x000000074300720c */ /* 0x000fe20003f66270 */
[----:B--2---:R-:W-:Y:S01]  /*3550*/  FMUL.FTZ R4, R100, UR8 ;  /* 0x0000000864047c20 */ /* 0x004fe20008410000 */
[----:B----4-:R-:W-:-:S02]  /*3560*/  FSEL R54, R5, -INF , !P2 ;  /* 0xff80000005367808 */ /* 0x010fc40005000000 */
[----:B------:R-:W-:Y:S01]  /*3570*/  FSEL R58, R162, -INF , !P1 ;  /* 0xff800000a23a7808 */ /* 0x000fe20004800000 */
[----:B------:R2:W3:Y:S01]  /*3580*/  MUFU.TANH R10, R4 ;  /* 0x00000004000a7308 */ /* 0x0004e20000002400 */
[----:B------:R-:W-:Y:S02]  /*3590*/  FMNMX.FTZ R3, R54, R3, !PT ;  /* 0x0000000336037209 */ /* 0x000fe40007810000 */
[----:B------:R-:W-:Y:S02]  /*35a0*/  ISETP.GE.AND P0, PT, R69, R7, PT ;  /* 0x000000074500720c */ /* 0x000fe40003f06270 */
[----:B------:R-:W-:Y:S02]  /*35b0*/  FMNMX.FTZ R3, R55, R3, !PT ;  /* 0x0000000337037209 */ /* 0x000fe40007810000 */
[----:B------:R-:W-:Y:S02]  /*35c0*/  ISETP.GE.AND P2, PT, R73, R7, PT ;  /* 0x000000074900720c */ /* 0x000fe40003f46270 */
[----:B------:R-:W-:-:S02]  /*35d0*/  FMNMX.FTZ R3, R58, R3, !PT ;  /* 0x000000033a037209 */ /* 0x000fc40007810000 */
[----:B------:R-:W-:Y:S02]  /*35e0*/  FSEL R65, R80, -INF , !P2 ;  /* 0xff80000050417808 */ /* 0x000fe40005000000 */
[----:B------:R-:W-:Y:S02]  /*35f0*/  IADD3 R79, R2, 0x59, RZ ;  /* 0x00000059024f7810 */ /* 0x000fe40007ffe0ff */
[-C--:B------:R-:W-:Y:S01]  /*3600*/  ISETP.GE.AND P1, PT, R77, R7.reuse, PT ;  /* 0x000000074d00720c */ /* 0x080fe20003f26270 */
[----:B--2---:R-:W-:Y:S01]  /*3610*/  FMUL.FTZ R4, R101, UR8 ;  /* 0x0000000865047c20 */ /* 0x004fe20008410000 */
[----:B---3--:R-:W-:Y:S02]  /*3620*/  FSEL R57, R10, -INF , !P3 ;  /* 0xff8000000a397808 */ /* 0x008fe40005800000 */
[----:B------:R-:W-:Y:S01]  /*3630*/  ISETP.GE.AND P3, PT, R75, R7, PT ;  /* 0x000000074b00720c */ /* 0x000fe20003f66270 */
[----:B------:R2:W3:Y:S01]  /*3640*/  MUFU.TANH R9, R4 ;  /* 0x0000000400097308 */ /* 0x0004e20000002400 */
[----:B------:R-:W-:-:S02]  /*3650*/  FMNMX.FTZ R3, R57, R3, !PT ;  /* 0x0000000339037209 */ /* 0x000fc40007810000 */
[----:B------:R-:W-:Y:S02]  /*3660*/  FSEL R76, R81, -INF , !P3 ;  /* 0xff800000514c7808 */ /* 0x000fe40005800000 */
[-C--:B------:R-:W-:Y:S02]  /*3670*/  ISETP.GE.AND P3, PT, R78, R7.reuse, PT ;  /* 0x000000074e00720c */ /* 0x080fe40003f66270 */
[----:B------:R-:W-:Y:S02]  /*3680*/  ISETP.GE.AND P2, PT, R82, R7, PT ;  /* 0x000000075200720c */ /* 0x000fe40003f46270 */
[----:B------:R-:W-:Y:S02]  /*3690*/  FSEL R61, R61, -INF , !P3 ;  /* 0xff8000003d3d7808 */ /* 0x000fe40005800000 */
[----:B------:R-:W-:Y:S02]  /*36a0*/  FSEL R60, R60, -INF , !P2 ;  /* 0xff8000003c3c7808 */ /* 0x000fe40005000000 */
[----:B------:R-:W-:-:S02]  /*36b0*/  IADD3 R86, R2, 0x70, RZ ;  /* 0x0000007002567810 */ /* 0x000fc40007ffe0ff */
[-C--:B------:R-:W-:Y:S01]  /*36c0*/  ISETP.GE.AND P2, PT, R87, R7.reuse, PT ;  /* 0x000000075700720c */ /* 0x080fe20003f46270 */
[----:B--2---:R-:W-:Y:S01]  /*36d0*/  FMUL.FTZ R4, R96, UR8 ;  /* 0x0000000860047c20 */ /* 0x004fe20008410000 */
[----:B---3--:R-:W-:Y:S02]  /*36e0*/  FSEL R62, R9, -INF , !P0 ;  /* 0xff800000093e7808 */ /* 0x008fe40004000000 */
[----:B------:R-:W-:Y:S01]  /*36f0*/  ISETP.GE.AND P0, PT, R79, R7, PT ;  /* 0x000000074f00720c */ /* 0x000fe20003f06270 */
[----:B------:R2:W3:Y:S01]  /*3700*/  MUFU.TANH R8, R4 ;  /* 0x0000000400087308 */ /* 0x0004e20000002400 */
[----:B------:R-:W-:Y:S02]  /*3710*/  FMNMX.FTZ R3, R62, R3, !PT ;  /* 0x000000033e037209 */ /* 0x000fe40007810000 */
[----:B------:R-:W-:Y:S02]  /*3720*/  FSEL R74, R72, -INF , !P2 ;  /* 0xff800000484a7808 */ /* 0x000fe40005000000 */
[----:B------:R-:W-:-:S02]  /*3730*/  FMNMX.FTZ R3, R65, R3, !PT ;  /* 0x0000000341037209 */ /* 0x000fc40007810000 */
[----:B------:R-:W-:Y:S02]  /*3740*/  P2R R100, PR, RZ, 0x10 ;  /* 0x00000010ff647803 */ /* 0x000fe40000000000 */
[----:B------:R-:W-:Y:S01]  /*3750*/  FMNMX.FTZ R3, R76, R3, !PT ;  /* 0x000000034c037209 */ /* 0x000fe20007810000 */
[----:B--2---:R-:W-:Y:S01]  /*3760*/  FMUL.FTZ R4, R97, UR8 ;  /* 0x0000000861047c20 */ /* 0x004fe20008410000 */
[----:B---3--:R-:W-:Y:S02]  /*3770*/  FSEL R70, R8, -INF , !P1 ;  /* 0xff80000008467808 */ /* 0x008fe40004800000 */
[----:B------:R-:W-:Y:S01]  /*3780*/  ISETP.GE.AND P1, PT, R85, R7, PT ;  /* 0x000000075500720c */ /* 0x000fe20003f26270 */
[----:B------:R2:W3:Y:S01]  /*3790*/  MUFU.TANH R5, R4 ;  /* 0x0000000400057308 */ /* 0x0004e20000002400 */
[----:B------:R-:W-:Y:S01]  /*37a0*/  FMNMX.FTZ R3, R70, R3, !PT ;  /* 0x0000000346037209 */ /* 0x000fe20007810000 */
[----:B--2---:R-:W-:Y:S01]  /*37b0*/  FMUL.FTZ R4, R92, UR8 ;  /* 0x000000085c047c20 */ /* 0x004fe20008410000 */
[----:B---3--:R-:W-:-:S02]  /*37c0*/  FSEL R64, R5, -INF , !P0 ;  /* 0xff80000005407808 */ /* 0x008fc40004000000 */
[----:B------:R-:W-:-:S03]  /*37d0*/  ISETP.GE.AND P0, PT, R83, R7, PT ;  /* 0x000000075300720c */ /* 0x000fc60003f06270 */
[----:B------:R2:W3:Y:S01]  /*37e0*/  MUFU.TANH R9, R4 ;  /* 0x0000000400097308 */ /* 0x0004e20000002400 */
[----:B------:R-:W-:-:S04]  /*37f0*/  FMNMX.FTZ R3, R64, R3, !PT ;  /* 0x0000000340037209 */ /* 0x000fc80007810000 */
[----:B------:R-:W-:-:S04]  /*3800*/  FMNMX.FTZ R3, R61, R3, !PT ;  /* 0x000000033d037209 */ /* 0x000fc80007810000 */
[----:B------:R-:W-:Y:S01]  /*3810*/  FMNMX.FTZ R3, R60, R3, !PT ;  /* 0x000000033c037209 */ /* 0x000fe20007810000 */
[----:B--2---:R-:W-:Y:S01]  /*3820*/  FMUL.FTZ R4, R93, UR8 ;  /* 0x000000085d047c20 */ /* 0x004fe20008410000 */
[----:B---3--:R-:W-:Y:S02]  /*3830*/  FSEL R56, R9, -INF , !P0 ;  /* 0xff80000009387808 */ /* 0x008fe40004000000 */
[----:B------:R-:W-:Y:S01]  /*3840*/  ISETP.GE.AND P0, PT, R86, R7, PT ;  /* 0x000000075600720c */ /* 0x000fe20003f06270 */
[----:B------:R2:W3:Y:S01]  /*3850*/  MUFU.TANH R6, R4 ;  /* 0x0000000400067308 */ /* 0x0004e20000002400 */
[----:B------:R-:W-:Y:S02]  /*3860*/  FMNMX.FTZ R3, R56, R3, !PT ;  /* 0x0000000338037209 */ /* 0x000fe40007810000 */
[----:B------:R-:W-:Y:S02]  /*3870*/  FSEL R68, R68, -INF , !P0 ;  /* 0xff80000044447808 */ /* 0x000fe40004000000 */
[----:B------:R-:W-:Y:S01]  /*3880*/  ISETP.GE.AND P0, PT, R50, R7, PT ;  /* 0x000000073200720c */ /* 0x000fe20003f06270 */
[----:B--2---:R-:W-:Y:S01]  /*3890*/  FMUL.FTZ R4, R88, UR8 ;  /* 0x0000000858047c20 */ /* 0x004fe20008410000 */
[----:B---3--:R-:W-:-:S02]  /*38a0*/  FSEL R63, R6, -INF , !P1 ;  /* 0xff800000063f7808 */ /* 0x008fc40004800000 */
[----:B------:R-:W-:Y:S01]  /*38b0*/  ISETP.GE.AND P1, PT, R49, R7, PT ;  /* 0x000000073100720c */ /* 0x000fe20003f26270 */
[----:B------:R2:W3:Y:S01]  /*38c0*/  MUFU.TANH R5, R4 ;  /* 0x0000000400057308 */ /* 0x0004e20000002400 */
[----:B------:R-:W-:-:S04]  /*38d0*/  FMNMX.FTZ R3, R63, R3, !PT ;  /* 0x000000033f037209 */ /* 0x000fc80007810000 */
[----:B------:R-:W-:-:S04]  /*38e0*/  FMNMX.FTZ R3, R68, R3, !PT ;  /* 0x0000000344037209 */ /* 0x000fc80007810000 */
[----:B------:R-:W-:Y:S01]  /*38f0*/  FMNMX.FTZ R3, R74, R3, !PT ;  /* 0x000000034a037209 */ /* 0x000fe20007810000 */
[----:B--2---:R-:W-:Y:S01]  /*3900*/  FMUL.FTZ R4, R89, UR8 ;  /* 0x0000000859047c20 */ /* 0x004fe20008410000 */
[----:B---3--:R-:W-:-:S04]  /*3910*/  FSEL R81, R5, -INF , !P1 ;  /* 0xff80000005517808 */ /* 0x008fc80004800000 */
[----:B------:R-:W-:Y:S01]  /*3920*/  FMNMX.FTZ R3, R81, R3, !PT ;  /* 0x0000000351037209 */ /* 0x000fe20007810000 */
[----:B------:R-:W2:Y:S02]  /*3930*/  MUFU.TANH R4, R4 ;  /* 0x0000000400047308 */ /* 0x000ea40000002400 */
[----:B--2---:R-:W-:-:S04]  /*3940*/  FSEL R72, R4, -INF , !P0 ;  /* 0xff80000004487808 */ /* 0x004fc80004000000 */
[----:B------:R-:W-:Y:S01]  /*3950*/  FMNMX.FTZ R14, R72, R3, !PT ;  /* 0x00000003480e7209 */ /* 0x000fe20007810000 */
[----:B-1----:R-:W-:Y:S06]  /*3960*/  @!P4 BRA `(.L_x_326) ;  /* 0x000000000064c947 */ /* 0x002fec0003800000 */
[----:B------:R-:W-:Y:S01]  /*3970*/  VIADD R4, R233, 0xfffffffe ;  /* 0xfffffffee9047836 */ /* 0x000fe20000000000 */
[----:B------:R-:W-:Y:S01]  /*3980*/  ULDC.64 UR6, c[0x0][0x218] ;  /* 0x0000860000067ab9 */ /* 0x000fe20000000a00 */
[----:B------:R-:W-:Y:S02]  /*3990*/  IMAD.SHL.U32 R12, R168, 0x40, RZ ;  /* 0x00000040a80c7824 */ /* 0x000fe400078e00ff */
[----:B------:R-:W-:Y:S01]  /*39a0*/  IMAD R3, R116, R4, RZ ;  /* 0x0000000474037224 */ /* 0x000fe200078e02ff */
[----:B------:R-:W-:Y:S01]  /*39b0*/  SHF.R.S32.HI R6, RZ, 0x1f, R4 ;  /* 0x0000001fff067819 */ /* 0x000fe20000011404 */
[----:B------:R-:W-:-:S04]  /*39c0*/  IMAD.WIDE.U32 R4, R4, R150, R212 ;  /* 0x0000009604047225 */ /* 0x000fc800078e00d4 */
[----:B------:R-:W-:Y:S01]  /*39d0*/  IMAD R3, R6, R150, R3 ;  /* 0x0000009606037224 */ /* 0x000fe200078e0203 */
[----:B------:R-:W-:-:S03]  /*39e0*/  LEA R10, P0, R4, UR6, 0x1 ;  /* 0x00000006040a7c11 */ /* 0x000fc6000f8008ff */
[----:B------:R-:W-:Y:S01]  /*39f0*/  IMAD.IADD R5, R5, 0x1, R3 ;  /* 0x0000000105057824 */ /* 0x000fe200078e0203 */
[----:B------:R-:W-:Y:S02]  /*3a00*/  SHF.L.U64.HI R3, R168, 0x6, R169 ;  /* 0x00000006a8037819 */ /* 0x000fe400000102a9 */
[----:B------:R-:W-:Y:S02]  /*3a10*/  IADD3 R8, P2, R12, R10, RZ ;  /* 0x0000000a0c087210 */ /* 0x000fe40007f5e0ff */
[----:B------:R-:W-:Y:S02]  /*3a20*/  LEA.HI.X R11, R4, UR7, R5, 0x1, P0 ;  /* 0x00000007040b7c11 */ /* 0x000fe400080f0c05 */
[-C--:B------:R-:W-:Y:S02]  /*3a30*/  IADD3 R4, P1, R8, R12.reuse, RZ ;  /* 0x0000000c08047210 */ /* 0x080fe40007f3e0ff */
        /* <DEDUP_REMOVED lines=12> */
.L_x_326:
[----:B------:R-:W2:Y:S01]  /*3b00*/  SHFL.BFLY PT, R39, R14, 0x2, 0x1f ;  /* 0x0c401f000e277f89 */ /* 0x000ea200000e0000 */
[----:B------:R-:W-:Y:S01]  /*3b10*/  FMUL.FTZ R3, R107, UR8 ;  /* 0x000000086b037c20 */ /* 0x000fe20008410000 */
[----:B------:R-:W-:Y:S01]  /*3b20*/  ULDC UR6, c[0x0][0x2ec] ;  /* 0x0000bb0000067ab9 */ /* 0x000fe20000000800 */
[----:B------:R-:W-:Y:S01]  /*3b30*/  VIADDMNMX R6, R38, 0x8, R112, PT ;  /* 0x0000000826067846 */ /* 0x000fe20003800170 */
[----:B------:R-:W3:Y:S03]  /*3b40*/  MUFU.TANH R15, R15 ;  /* 0x0000000f000f7308 */ /* 0x000ee60000002400 */
[-C--:B------:R-:W-:Y:S02]  /*3b50*/  ISETP.GE.AND P1, PT, R2, R6.reuse, PT ;  /* 0x000000060200720c */ /* 0x080fe40003f26270 */
[----:B------:R-:W-:Y:S02]  /*3b60*/  ISETP.GE.AND P2, PT, R26, R6, PT ;  /* 0x000000061a00720c */ /* 0x000fe40003f46270 */
[----:B-1----:R-:W-:Y:S01]  /*3b70*/  FSEL R10, R160, -INF , !P1 ;  /* 0xff800000a00a7808 */ /* 0x002fe20004800000 */
[----:B------:R1:W-:Y:S01]  /*3b80*/  MUFU.TANH R8, R3 ;  /* 0x0000000300087308 */ /* 0x0003e20000002400 */
[----:B------:R-:W-:-:S02]  /*3b90*/  FSEL R12, R59, -INF , !P2 ;  /* 0xff8000003b0c7808 */ /* 0x000fc40005000000 */
[-C--:B------:R-:W-:Y:S02]  /*3ba0*/  ISETP.GE.AND P1, PT, R25, R6.reuse, PT ;  /* 0x000000061900720c */ /* 0x080fe40003f26270 */
[----:B--2---:R-:W-:Y:S02]  /*3bb0*/  FMNMX.FTZ R39, R14, R39, !PT ;  /* 0x000000270e277209 */ /* 0x004fe40007810000 */
[----:B------:R-:W-:Y:S02]  /*3bc0*/  FSEL R14, R158, -INF , !P1 ;  /* 0xff8000009e0e7808 */ /* 0x000fe40004800000 */
[----:B------:R-:W-:Y:S01]  /*3bd0*/  ISETP.GE.AND P1, PT, R28, R6, PT ;  /* 0x000000061c00720c */ /* 0x000fe20003f26270 */
[----:B-1----:R-:W-:Y:S01]  /*3be0*/  FMUL.FTZ R3, R110, UR8 ;  /* 0x000000086e037c20 */ /* 0x002fe20008410000 */
[----:B------:R-:W1:Y:S03]  /*3bf0*/  SHFL.BFLY PT, R4, R39, 0x1, 0x1f ;  /* 0x0c201f0027047f89 */ /* 0x000e6600000e0000 */
[----:B------:R2:W4:Y:S02]  /*3c00*/  MUFU.TANH R71, R3 ;  /* 0x0000000300477308 */ /* 0x0005240000002400 */
[----:B--2---:R-:W-:-:S06]  /*3c10*/  FMUL.FTZ R3, R111, UR8 ;  /* 0x000000086f037c20 */ /* 0x004fcc0008410000 */
[----:B------:R2:W-:Y:S01]  /*3c20*/  MUFU.TANH R9, R3 ;  /* 0x0000000300097308 */ /* 0x0005e20000002400 */
[----:B-1----:R-:W-:Y:S01]  /*3c30*/  FMNMX.FTZ R39, R39, R4, !PT ;  /* 0x0000000427277209 */ /* 0x002fe20007810000 */
[----:B------:R-:W-:-:S03]  /*3c40*/  FMUL.FTZ R4, R91, UR8 ;  /* 0x000000085b047c20 */ /* 0x000fc60008410000 */
[----:B------:R-:W-:-:S03]  /*3c50*/  FSETP.NEU.FTZ.AND P0, PT, R39, -INF , PT ;  /* 0xff8000002700780b */ /* 0x000fc60003f1d000 */
[----:B------:R-:W-:Y:S01]  /*3c60*/  MUFU.TANH R91, R4 ;  /* 0x00000004005b7308 */ /* 0x000fe20000002400 */
[----:B--2---:R-:W-:-:S07]  /*3c70*/  FMUL.FTZ R3, R102, UR8 ;  /* 0x0000000866037c20 */ /* 0x004fce0008410000 */
[----:B------:R1:W2:Y:S02]  /*3c80*/  MUFU.TANH R84, R3 ;  /* 0x0000000300547308 */ /* 0x0002a40000002400 */
[----:B-1----:R-:W-:-:S06]  /*3c90*/  FMUL.FTZ R3, R103, UR8 ;  /* 0x0000000867037c20 */ /* 0x002fcc0008410000 */
[----:B------:R1:W5:Y:S02]  /*3ca0*/  MUFU.TANH R80, R3 ;  /* 0x0000000300507308 */ /* 0x0003640000002400 */
[----:B-1----:R-:W-:-:S06]  /*3cb0*/  FMUL.FTZ R3, R98, UR8 ;  /* 0x0000000862037c20 */ /* 0x002fcc0008410000 */
[----:B------:R1:W5:Y:S02]  /*3cc0*/  MUFU.TANH R89, R3 ;  /* 0x0000000300597308 */ /* 0x0003640000002400 */
[----:B-1----:R-:W-:-:S06]  /*3cd0*/  FMUL.FTZ R3, R99, UR8 ;  /* 0x0000000863037c20 */ /* 0x002fcc0008410000 */
[----:B------:R1:W5:Y:S02]  /*3ce0*/  MUFU.TANH R88, R3 ;  /* 0x0000000300587308 */ /* 0x0003640000002400 */
[----:B-1----:R-:W-:-:S06]  /*3cf0*/  FMUL.FTZ R3, R94, UR8 ;  /* 0x000000085e037c20 */ /* 0x002fcc0008410000 */
[----:B------:R1:W-:Y:S02]  /*3d00*/  MUFU.TANH R93, R3 ;  /* 0x00000003005d7308 */ /* 0x0003e40000002400 */
[----:B-1----:R-:W-:-:S06]  /*3d10*/  FMUL.FTZ R3, R95, UR8 ;  /* 0x000000085f037c20 */ /* 0x002fcc0008410000 */
[----:B------:R1:W5:Y:S02]  /*3d20*/  MUFU.TANH R92, R3 ;  /* 0x00000003005c7308 */ /* 0x0003640000002400 */
[----:B-1----:R-:W-:-:S06]  /*3d30*/  FMUL.FTZ R3, R90, UR8 ;  /* 0x000000085a037c20 */ /* 0x002fcc0008410000 */
[----:B------:R1:W5:Y:S02]  /*3d40*/  MUFU.TANH R94, R3 ;  /* 0x00000003005e7308 */ /* 0x0003640000002400 */
[----:B-1----:R-:W-:-:S05]  /*3d50*/  FMUL.FTZ R3, R39, UR6 ;  /* 0x0000000627037c20 */ /* 0x002fca0008410000 */
[----:B------:R-:W-:Y:S02]  /*3d60*/  FSEL R3, R3, RZ, P0 ;  /* 0x000000ff03037208 */ /* 0x000fe40000000000 */
[----:B------:R-:W-:-:S03]  /*3d70*/  ISETP.GE.AND P0, PT, R27, R6, PT ;  /* 0x000000061b00720c */ /* 0x000fc60003f06270 */
[--C-:B------:R-:W-:Y:S01]  /*3d80*/  FFMA.FTZ R4, R16, UR6, -R3.reuse ;  /* 0x0000000610047c23 */ /* 0x100fe20008010803 */
[----:B------:R-:W-:Y:S01]  /*3d90*/  FSEL R11, R159, -INF , !P0 ;  /* 0xff8000009f0b7808 */ /* 0x000fe20004000000 */
[----:B------:R-:W-:Y:S01]  /*3da0*/  FFMA.FTZ R5, R22, UR6, -R3 ;  /* 0x0000000616057c23 */ /* 0x000fe20008010803 */
[-C--:B------:R-:W-:Y:S01]  /*3db0*/  ISETP.GE.AND P0, PT, R24, R6.reuse, PT ;  /* 0x000000061800720c */ /* 0x080fe20003f06270 */
[----:B------:R1:W-:Y:S03]  /*3dc0*/  MUFU.EX2 R224, R4 ;  /* 0x0000000400e07308 */ /* 0x0003e60000000800 */
[----:B------:R-:W-:Y:S02]  /*3dd0*/  FSEL R13, R66, -INF , !P0 ;  /* 0xff800000420d7808 */ /* 0x000fe40004000000 */
[----:B------:R-:W-:-:S03]  /*3de0*/  ISETP.GE.AND P0, PT, R29, R6, PT ;  /* 0x000000061d00720c */ /* 0x000fc60003f06270 */
[----:B------:R3:W-:Y:S01]  /*3df0*/  MUFU.EX2 R250, R5 ;  /* 0x0000000500fa7308 */ /* 0x0007e20000000800 */
[----:B------:R-:W-:Y:S02]  /*3e00*/  FSEL R16, R157, -INF , !P0 ;  /* 0xff8000009d107808 */ /* 0x000fe40004000000 */
[-C--:B------:R-:W-:Y:S01]  /*3e10*/  ISETP.GE.AND P0, PT, R30, R6.reuse, PT ;  /* 0x000000061e00720c */ /* 0x080fe20003f06270 */
[--C-:B-1----:R-:W-:Y:S01]  /*3e20*/  FFMA.FTZ R4, R17, UR6, -R3.reuse ;  /* 0x0000000611047c23 */ /* 0x102fe20008010803 */
[----:B------:R-:W-:Y:S02]  /*3e30*/  FSEL R17, R48, -INF , !P1 ;  /* 0xff80000030117808 */ /* 0x000fe40004800000 */
[----:B------:R-:W-:Y:S01]  /*3e40*/  ISETP.GE.AND P1, PT, R31, R6, PT ;  /* 0x000000061f00720c */ /* 0x000fe20003f26270 */
[----:B------:R1:W-:Y:S01]  /*3e50*/  MUFU.EX2 R223, R4 ;  /* 0x0000000400df7308 */ /* 0x0003e20000000800 */
[----:B---3--:R-:W-:-:S07]  /*3e60*/  FFMA.FTZ R5, R23, UR6, -R3 ;  /* 0x0000000617057c23 */ /* 0x008fce0008010803 */
[----:B------:R3:W-:Y:S01]  /*3e70*/  MUFU.EX2 R252, R5 ;  /* 0x0000000500fc7308 */ /* 0x0007e20000000800 */
[----:B-1----:R-:W-:-:S07]  /*3e80*/  FFMA.FTZ R4, R20, UR6, -R3 ;  /* 0x0000000614047c23 */ /* 0x002fce0008010803 */
[----:B------:R1:W-:Y:S01]  /*3e90*/  MUFU.EX2 R225, R4 ;  /* 0x0000000400e17308 */ /* 0x0003e20000000800 */
[----:B---3--:R-:W-:-:S07]  /*3ea0*/  FFMA.FTZ R5, R37, UR6, -R3 ;  /* 0x0000000625057c23 */ /* 0x008fce0008010803 */
[----:B------:R3:W-:Y:S01]  /*3eb0*/  MUFU.EX2 R113, R5 ;  /* 0x0000000500717308 */ /* 0x0007e20000000800 */
[----:B-1----:R-:W-:Y:S01]  /*3ec0*/  FFMA.FTZ R4, R19, UR6, -R3 ;  /* 0x0000000613047c23 */ /* 0x002fe20008010803 */
[----:B------:R-:W-:Y:S02]  /*3ed0*/  FSEL R19, R156, -INF , !P1 ;  /* 0xff8000009c137808 */ /* 0x000fe40004800000 */
[----:B------:R-:W-:-:S04]  /*3ee0*/  ISETP.GE.AND P1, PT, R34, R6, PT ;  /* 0x000000062200720c */ /* 0x000fc80003f26270 */
[----:B------:R1:W-:Y:S01]  /*3ef0*/  MUFU.EX2 R228, R4 ;  /* 0x0000000400e47308 */ /* 0x0003e20000000800 */
[----:B------:R-:W-:Y:S01]  /*3f00*/  FSEL R15, R15, -INF , !P1 ;  /* 0xff8000000f0f7808 */ /* 0x000fe20004800000 */
[----:B---3--:R-:W-:Y:S01]  /*3f10*/  FFMA.FTZ R5, R42, UR6, -R3 ;  /* 0x000000062a057c23 */ /* 0x008fe20008010803 */
[----:B------:R-:W-:-:S05]  /*3f20*/  ISETP.GE.AND P1, PT, R35, R6, PT ;  /* 0x000000062300720c */ /* 0x000fca0003f26270 */
[----:B------:R3:W5:Y:S01]  /*3f30*/  MUFU.EX2 R101, R5 ;  /* 0x0000000500657308 */ /* 0x0007620000000800 */
[----:B------:R-:W-:Y:S02]  /*3f40*/  FSEL R22, R152, -INF , !P1 ;  /* 0xff80000098167808 */ /* 0x000fe40004800000 */
[----:B------:R-:W-:-:S04]  /*3f50*/  ISETP.GE.AND P1, PT, R40, R6, PT ;  /* 0x000000062800720c */ /* 0x000fc80003f26270 */
[----:B----4-:R-:W-:Y:S01]  /*3f60*/  FSEL R37, R71, -INF , !P1 ;  /* 0xff80000047257808 */ /* 0x010fe20004800000 */
[--C-:B-1----:R-:W-:Y:S01]  /*3f70*/  FFMA.FTZ R4, R18, UR6, -R3.reuse ;  /* 0x0000000612047c23 */ /* 0x102fe20008010803 */
[----:B------:R-:W-:Y:S02]  /*3f80*/  FSEL R18, R47, -INF , !P0 ;  /* 0xff8000002f127808 */ /* 0x000fe40004000000 */
[-C--:B------:R-:W-:Y:S01]  /*3f90*/  ISETP.GE.AND P0, PT, R32, R6.reuse, PT ;  /* 0x000000062000720c */ /* 0x080fe20003f06270 */
[----:B------:R1:W-:Y:S01]  /*3fa0*/  MUFU.EX2 R248, R4 ;  /* 0x0000000400f87308 */ /* 0x0003e20000000800 */
[-C--:B------:R-:W-:Y:S02]  /*3fb0*/  ISETP.GE.AND P1, PT, R43, R6.reuse, PT ;  /* 0x000000062b00720c */ /* 0x080fe40003f26270 */
[----:B------:R-:W-:Y:S01]  /*3fc0*/  FSEL R20, R155, -INF , !P0 ;  /* 0xff8000009b147808 */ /* 0x000fe20004000000 */
[----:B---3--:R-:W-:Y:S01]  /*3fd0*/  FFMA.FTZ R5, R45, UR6, -R3 ;  /* 0x000000062d057c23 */ /* 0x008fe20008010803 */
[----:B------:R-:W-:-:S02]  /*3fe0*/  ISETP.GE.AND P0, PT, R33, R6, PT ;  /* 0x000000062100720c */ /* 0x000fc40003f06270 */
[----:B------:R-:W-:Y:S01]  /*3ff0*/  FSEL R45, R148, -INF , !P1 ;  /* 0xff800000942d7808 */ /* 0x000fe20004800000 */
[----:B------:R3:W4:Y:S01]  /*4000*/  MUFU.EX2 R150, R5 ;  /* 0x0000000500967308 */ /* 0x0007220000000800 */
[----:B------:R-:W-:-:S04]  /*4010*/  ISETP.GE.AND P1, PT, R67, R6, PT ;  /* 0x000000064300720c */ /* 0x000fc80003f26270 */
[----:B--2---:R-:W-:Y:S02]  /*4020*/  FSEL R47, R84, -INF , !P1 ;  /* 0xff800000542f7808 */ /* 0x004fe40004800000 */
[-C--:B------:R-:W-:Y:S01]  /*4030*/  ISETP.GE.AND P1, PT, R73, R6.reuse, PT ;  /* 0x000000064900720c */ /* 0x080fe20003f26270 */
[--C-:B-1----:R-:W-:Y:S01]  /*4040*/  FFMA.FTZ R4, R21, UR6, -R3.reuse ;  /* 0x0000000615047c23 */ /* 0x102fe20008010803 */
[----:B------:R-:W-:Y:S02]  /*4050*/  FSEL R21, R8, -INF , !P0 ;  /* 0xff80000008157808 */ /* 0x000fe40004000000 */
[-C--:B------:R-:W-:Y:S01]  /*4060*/  ISETP.GE.AND P0, PT, R36, R6.reuse, PT ;  /* 0x000000062400720c */ /* 0x080fe20003f06270 */
[----:B------:R1:W-:Y:S01]  /*4070*/  MUFU.EX2 R246, R4 ;  /* 0x0000000400f67308 */ /* 0x0003e20000000800 */
[----:B------:R-:W-:Y:S02]  /*4080*/  FSEL R66, R145, -INF , !P1 ;  /* 0xff80000091427808 */ /* 0x000fe40004800000 */
[----:B------:R-:W-:Y:S01]  /*4090*/  FSEL R23, R151, -INF , !P0 ;  /* 0xff80000097177808 */ /* 0x000fe20004000000 */
[----:B---3--:R-:W-:Y:S01]  /*40a0*/  FFMA.FTZ R5, R46, UR6, -R3 ;  /* 0x000000062e057c23 */ /* 0x008fe20008010803 */
[----:B------:R-:W-:-:S02]  /*40b0*/  ISETP.GE.AND P0, PT, R41, R6, PT ;  /* 0x000000062900720c */ /* 0x000fc40003f06270 */
[-C--:B------:R-:W-:Y:S01]  /*40c0*/  ISETP.GE.AND P1, PT, R77, R6.reuse, PT ;  /* 0x000000064d00720c */ /* 0x080fe20003f26270 */
[----:B------:R2:W-:Y:S01]  /*40d0*/  MUFU.EX2 R251, R5 ;  /* 0x0000000500fb7308 */ /* 0x0005e20000000800 */
[----:B------:R-:W-:Y:S02]  /*40e0*/  FSEL R42, R9, -INF , !P0 ;  /* 0xff800000092a7808 */ /* 0x000fe40004000000 */
[----:B------:R-:W-:Y:S02]  /*40f0*/  ISETP.GE.AND P0, PT, R44, R6, PT ;  /* 0x000000062c00720c */ /* 0x000fe40003f06270 */
[----:B------:R-:W-:Y:S02]  /*4100*/  VIADDMNMX R9, R38, 0x48, R112, PT ;  /* 0x0000004826097846 */ /* 0x000fe40003800170 */
[----:B------:R-:W-:Y:S02]  /*4110*/  FSEL R46, R147, -INF , !P0 ;  /* 0xff800000932e7808 */ /* 0x000fe40004000000 */
[----:B-1----:R-:W-:-:S02]  /*4120*/  FMNMX.FTZ R4, R10, R11, !PT ;  /* 0x0000000b0a047209 */ /* 0x002fc40007810000 */
[----:B------:R-:W-:Y:S02]  /*4130*/  ISETP.GE.AND P0, PT, R69, R6, PT ;  /* 0x000000064500720c */ /* 0x000fe40003f06270 */
[----:B------:R-:W-:Y:S02]  /*4140*/  FMNMX.FTZ R4, R12, R4, !PT ;  /* 0x000000040c047209 */ /* 0x000fe40007810000 */
[----:B-----5:R-:W-:Y:S02]  /*4150*/  FSEL R59, R80, -INF , !P0 ;  /* 0xff800000503b7808 */ /* 0x020fe40004000000 */
[----:B------:R-:W-:Y:S01]  /*4160*/  FMNMX.FTZ R4, R13, R4, !PT ;  /* 0x000000040d047209 */ /* 0x000fe20007810000 */
[----:B--2---:R-:W-:Y:S01]  /*4170*/  FFMA.FTZ R5, R51, UR6, -R3 ;  /* 0x0000000633057c23 */ /* 0x004fe20008010803 */
[----:B------:R-:W-:Y:S02]  /*4180*/  ISETP.GE.AND P0, PT, R75, R6, PT ;  /* 0x000000064b00720c */ /* 0x000fe40003f06270 */
[----:B------:R-:W-:Y:S01]  /*4190*/  FMNMX.FTZ R4, R14, R4, !PT ;  /* 0x000000040e047209 */ /* 0x000fe20007810000 */
[----:B------:R1:W-:Y:S01]  /*41a0*/  MUFU.EX2 R249, R5 ;  /* 0x0000000500f97308 */ /* 0x0003e20000000800 */
[----:B------:R-:W-:-:S02]  /*41b0*/  FSEL R71, R144, -INF , !P0 ;  /* 0xff80000090477808 */ /* 0x000fc40004000000 */
[----:B------:R-:W-:Y:S02]  /*41c0*/  FMNMX.FTZ R4, R16, R4, !PT ;  /* 0x0000000410047209 */ /* 0x000fe40007810000 */
[----:B------:R-:W-:Y:S02]  /*41d0*/  ISETP.GE.AND P0, PT, R79, R6, PT ;  /* 0x000000064f00720c */ /* 0x000fe40003f06270 */
[----:B------:R-:W-:Y:S02]  /*41e0*/  FMNMX.FTZ R4, R17, R4, !PT ;  /* 0x0000000411047209 */ /* 0x000fe40007810000 */
[----:B------:R-:W-:Y:S02]  /*41f0*/  FSEL R80, R89, -INF , !P1 ;  /* 0xff80000059507808 */ /* 0x000fe40004800000 */
[----:B------:R-:W-:Y:S02]  /*4200*/  FMNMX.FTZ R4, R18, R4, !PT ;  /* 0x0000000412047209 */ /* 0x000fe40007810000 */
[----:B------:R-:W-:-:S02]  /*4210*/  ISETP.GE.AND P1, PT, R78, R6, PT ;  /* 0x000000064e00720c */ /* 0x000fc40003f26270 */
        /* <DEDUP_REMOVED lines=9> */
[----:B------:R-:W-:Y:S02]  /*42b0*/  ISETP.GE.AND P0, PT, R85, R6, PT ;  /* 0x000000065500720c */ /* 0x000fe40003f06270 */
[----:B------:R-:W-:Y:S02]  /*42c0*/  FMNMX.FTZ R4, R22, R4, !PT ;  /* 0x0000000416047209 */ /* 0x000fe40007810000 */
[----:B------:R-:W-:Y:S02]  /*42d0*/  FSEL R89, R92, -INF , !P0 ;  /* 0xff8000005c597808 */ /* 0x000fe40004000000 */
[----:B------:R-:W-:Y:S01]  /*42e0*/  FMNMX.FTZ R4, R23, R4, !PT ;  /* 0x0000000417047209 */ /* 0x000fe20007810000 */
[----:B-1----:R-:W-:Y:S01]  /*42f0*/  FFMA.FTZ R5, R53, UR6, -R3 ;  /* 0x0000000635057c23 */ /* 0x002fe20008010803 */
[----:B------:R-:W-:-:S02]  /*4300*/  ISETP.GE.AND P0, PT, R87, R6, PT ;  /* 0x000000065700720c */ /* 0x000fc40003f06270 */
[----:B------:R-:W-:Y:S01]  /*4310*/  FMNMX.FTZ R4, R37, R4, !PT ;  /* 0x0000000425047209 */ /* 0x000fe20007810000 */
[----:B------:R1:W-:Y:S01]  /*4320*/  MUFU.EX2 R245, R5 ;  /* 0x0000000500f57308 */ /* 0x0003e20000000800 */
[----:B------:R-:W-:Y:S02]  /*4330*/  FSEL R160, R118, -INF , !P0 ;  /* 0xff80000076a07808 */ /* 0x000fe40004000000 */
[----:B------:R-:W-:Y:S02]  /*4340*/  FMNMX.FTZ R4, R42, R4, !PT ;  /* 0x000000042a047209 */ /* 0x000fe40007810000 */
[----:B------:R-:W-:Y:S02]  /*4350*/  ISETP.GE.AND P0, PT, R50, R6, PT ;  /* 0x000000063200720c */ /* 0x000fe40003f06270 */
[----:B------:R-:W-:Y:S02]  /*4360*/  FMNMX.FTZ R4, R45, R4, !PT ;  /* 0x000000042d047209 */ /* 0x000fe40007810000 */
[----:B------:R-:W-:-:S02]  /*4370*/  FSEL R161, R91, -INF , !P0 ;  /* 0xff8000005ba17808 */ /* 0x000fc40004000000 */
[----:B------:R-:W-:Y:S02]  /*4380*/  FMNMX.FTZ R4, R46, R4, !PT ;  /* 0x000000042e047209 */ /* 0x000fe40007810000 */
[-C--:B------:R-:W-:Y:S02]  /*4390*/  ISETP.GE.AND P0, PT, R27, R9.reuse, PT ;  /* 0x000000091b00720c */ /* 0x080fe40003f06270 */
[----:B------:R-:W-:Y:S01]  /*43a0*/  FMNMX.FTZ R4, R47, R4, !PT ;  /* 0x000000042f047209 */ /* 0x000fe20007810000 */
[----:B-1----:R-:W-:Y:S01]  /*43b0*/  FFMA.FTZ R5, R54, UR6, -R3 ;  /* 0x0000000636057c23 */ /* 0x002fe20008010803 */
[-C--:B------:R-:W-:Y:S02]  /*43c0*/  ISETP.GE.AND P5, PT, R24, R9.reuse, PT ;  /* 0x000000091800720c */ /* 0x080fe40003fa6270 */
[----:B------:R-:W-:Y:S01]  /*43d0*/  FMNMX.FTZ R4, R59, R4, !PT ;  /* 0x000000043b047209 */ /* 0x000fe20007810000 */
[----:B------:R1:W-:Y:S01]  /*43e0*/  MUFU.EX2 R244, R5 ;  /* 0x0000000500f47308 */ /* 0x0003e20000000800 */
[----:B------:R-:W-:-:S02]  /*43f0*/  ISETP.GE.AND P2, PT, R26, R9, PT ;  /* 0x000000091a00720c */ /* 0x000fc40003f46270 */
[----:B------:R-:W-:-:S04]  /*4400*/  FMNMX.FTZ R4, R66, R4, !PT ;  /* 0x0000000442047209 */ /* 0x000fc80007810000 */
[----:B------:R-:W-:-:S04]  /*4410*/  FMNMX.FTZ R4, R71, R4, !PT ;  /* 0x0000000447047209 */ /* 0x000fc80007810000 */
        /* <DEDUP_REMOVED lines=20> */
[----:B-1----:R-:W-:Y:S01]  /*4560*/  FFMA.FTZ R5, R57, UR6, -R3 ;  /* 0x0000000639057c23 */ /* 0x002fe20008010803 */
[----:B------:R-:W-:Y:S02]  /*4570*/  FSEL R57, R195, -INF , !P0 ;  /* 0xff800000c3397808 */ /* 0x000fe40004000000 */
[----:B------:R-:W-:Y:S01]  /*4580*/  FMNMX.FTZ R4, R161, R4, !PT ;  /* 0x00000004a1047209 */ /* 0x000fe20007810000 */
[----:B------:R1:W-:Y:S01]  /*4590*/  MUFU.EX2 R235, R5 ;  /* 0x0000000500eb7308 */ /* 0x0003e20000000800 */
[----:B------:R-:W-:-:S03]  /*45a0*/  ISETP.GE.AND P0, PT, R25, R9, PT ;  /* 0x000000091900720c */ /* 0x000fc60003f06270 */
[----:B------:R-:W2:Y:S01]  /*45b0*/  SHFL.BFLY PT, R8, R4, 0x2, 0x1f ;  /* 0x0c401f0004087f89 */ /* 0x000ea200000e0000 */
[----:B-1----:R-:W-:Y:S01]  /*45c0*/  FFMA.FTZ R5, R62, UR6, -R3 ;  /* 0x000000063e057c23 */ /* 0x002fe20008010803 */
[----:B------:R-:W-:-:S03]  /*45d0*/  FSEL R62, R120, -INF , !P2 ;  /* 0xff800000783e7808 */ /* 0x000fc60005000000 */
[----:B------:R1:W-:Y:S01]  /*45e0*/  MUFU.EX2 R231, R5 ;  /* 0x0000000500e77308 */ /* 0x0003e20000000800 */
[----:B--2---:R-:W-:Y:S02]  /*45f0*/  FMNMX.FTZ R4, R4, R8, !PT ;  /* 0x0000000804047209 */ /* 0x004fe40007810000 */
[----:B------:R-:W-:-:S03]  /*4600*/  VIADDMNMX R8, R38, 0x40, R112, PT ;  /* 0x0000004026087846 */ /* 0x000fc60003800170 */
[----:B------:R-:W2:Y:S01]  /*4610*/  SHFL.BFLY PT, R38, R4, 0x1, 0x1f ;  /* 0x0c201f0004267f89 */ /* 0x000ea200000e0000 */
[-C--:B------:R-:W-:Y:S02]  /*4620*/  ISETP.GE.AND P1, PT, R27, R8.reuse, PT ;  /* 0x000000081b00720c */ /* 0x080fe40003f26270 */
[-C--:B------:R-:W-:Y:S01]  /*4630*/  ISETP.GE.AND P3, PT, R26, R8.reuse, PT ;  /* 0x000000081a00720c */ /* 0x080fe20003f66270 */
[----:B-1----:R-:W-:Y:S01]  /*4640*/  FFMA.FTZ R5, R65, UR6, -R3 ;  /* 0x0000000641057c23 */ /* 0x002fe20008010803 */
[-C--:B------:R-:W-:Y:S02]  /*4650*/  ISETP.GE.AND P4, PT, R24, R8.reuse, PT ;  /* 0x000000081800720c */ /* 0x080fe40003f86270 */
[----:B------:R-:W-:Y:S01]  /*4660*/  ISETP.GE.AND P6, PT, R25, R8, PT ;  /* 0x000000081900720c */ /* 0x000fe20003fc6270 */
[----:B------:R1:W-:Y:S01]  /*4670*/  MUFU.EX2 R229, R5 ;  /* 0x0000000500e57308 */ /* 0x0003e20000000800 */
[----:B------:R-:W-:Y:S02]  /*4680*/  FSEL R54, R196, -INF , !P1 ;  /* 0xff800000c4367808 */ /* 0x000fe40004800000 */
[----:B------:R-:W-:-:S02]  /*4690*/  ISETP.GE.AND P1, PT, R29, R9, PT ;  /* 0x000000091d00720c */ /* 0x000fc40003f26270 */
[----:B------:R-:W-:Y:S02]  /*46a0*/  FSEL R53, R123, -INF , !P3 ;  /* 0xff8000007b357808 */ /* 0x000fe40005800000 */
[----:B------:R-:W-:Y:S02]  /*46b0*/  FSEL R52, R126, -INF , !P4 ;  /* 0xff8000007e347808 */ /* 0x000fe40006000000 */
[----:B------:R-:W-:Y:S02]  /*46c0*/  FSEL R51, R193, -INF , !P6 ;  /* 0xff800000c1337808 */ /* 0x000fe40007000000 */
[-C--:B------:R-:W-:Y:S02]  /*46d0*/  ISETP.GE.AND P3, PT, R29, R8.reuse, PT ;  /* 0x000000081d00720c */ /* 0x080fe40003f66270 */
[----:B------:R-:W-:Y:S02]  /*46e0*/  ISETP.GE.AND P6, PT, R30, R8, PT ;  /* 0x000000081e00720c */ /* 0x000fe40003fc6270 */
[----:B--2---:R-:W-:Y:S01]  /*46f0*/  FMNMX.FTZ R38, R4, R38, !PT ;  /* 0x0000002604267209 */ /* 0x004fe20007810000 */
[--C-:B------:R-:W-:Y:S01]  /*4700*/  FFMA.FTZ R4, R81, UR6, -R3.reuse ;  /* 0x0000000651047c23 */ /* 0x100fe20008010803 */
[----:B-1----:R-:W-:Y:S01]  /*4710*/  FFMA.FTZ R5, R76, UR6, -R3 ;  /* 0x000000064c057c23 */ /* 0x002fe20008010803 */
[----:B------:R-:W-:-:S02]  /*4720*/  ISETP.GE.AND P4, PT, R30, R9, PT ;  /* 0x000000091e00720c */ /* 0x000fc40003f86270 */
[----:B------:R-:W-:Y:S01]  /*4730*/  FSEL R30, R192, -INF , !P1 ;  /* 0xff800000c01e7808 */ /* 0x000fe20004800000 */
[----:B------:R1:W-:Y:S01]  /*4740*/  MUFU.EX2 R230, R5 ;  /* 0x0000000500e67308 */ /* 0x0003e20000000800 */
[CC--:B------:R-:W-:Y:S02]  /*4750*/  ISETP.GE.AND P1, PT, R31.reuse, R9.reuse, PT ;  /* 0x000000091f00720c */ /* 0x0c0fe40003f26270 */
[----:B------:R-:W-:Y:S02]  /*4760*/  FSEL R48, R194, -INF , !P3 ;  /* 0xff800000c2307808 */ /* 0x000fe40005800000 */
[----:B------:R-:W-:Y:S02]  /*4770*/  ISETP.GE.AND P3, PT, R31, R8, PT ;  /* 0x000000081f00720c */ /* 0x000fe40003f66270 */
[----:B------:R-:W-:Y:S01]  /*4780*/  FSEL R92, R185, -INF , !P1 ;  /* 0xff800000b95c7808 */ /* 0x000fe20004800000 */
[----:B------:R-:W-:Y:S01]  /*4790*/  MUFU.EX2 R227, R4 ;  /* 0x0000000400e37308 */ /* 0x000fe20000000800 */
[----:B------:R-:W-:-:S02]  /*47a0*/  ISETP.GE.AND P1, PT, R33, R9, PT ;  /* 0x000000092100720c */ /* 0x000fc40003f26270 */
[----:B------:R-:W-:Y:S02]  /*47b0*/  FSEL R65, R125, -INF , !P4 ;  /* 0xff8000007d417808 */ /* 0x000fe40006000000 */
[----:B------:R-:W-:Y:S02]  /*47c0*/  FSEL R27, R189, -INF , !P3 ;  /* 0xff800000bd1b7808 */ /* 0x000fe40005800000 */
[----:B------:R-:W-:Y:S01]  /*47d0*/  ISETP.GE.AND P4, PT, R34, R9, PT ;  /* 0x000000092200720c */ /* 0x000fe20003f86270 */
[----:B-1----:R-:W-:Y:S01]  /*47e0*/  FFMA.FTZ R5, R70, UR6, -R3 ;  /* 0x0000000646057c23 */ /* 0x002fe20008010803 */
[----:B------:R-:W-:Y:S02]  /*47f0*/  ISETP.GE.AND P2, PT, R28, R8, PT ;  /* 0x000000081c00720c */ /* 0x000fe40003f46270 */
[----:B------:R-:W-:Y:S01]  /*4800*/  FSEL R96, R124, -INF , !P4 ;  /* 0xff8000007c607808 */ /* 0x000fe20006000000 */
[----:B------:R1:W-:Y:S01]  /*4810*/  MUFU.EX2 R234, R5 ;  /* 0x0000000500ea7308 */ /* 0x0003e20000000800 */
[----:B------:R-:W-:-:S02]  /*4820*/  FSEL R29, R129, -INF , !P2 ;  /* 0xff800000811d7808 */ /* 0x000fc40005000000 */
[----:B------:R-:W-:-:S04]  /*4830*/  ISETP.GE.AND P2, PT, R32, R8, PT ;  /* 0x000000082000720c */ /* 0x000fc80003f46270 */
        /* <DEDUP_REMOVED lines=8> */
[----:B------:R-:W-:Y:S02]  /*48c0*/  FSEL R110, R171, -INF , !P2 ;  /* 0xff800000ab6e7808 */ /* 0x000fe40005000000 */
[----:B------:R-:W-:-:S04]  /*48d0*/  ISETP.GE.AND P2, PT, R75, R9, PT ;  /* 0x000000094b00720c */ /* 0x000fc80003f46270 */
[----:B------:R-:W-:Y:S02]  /*48e0*/  FSEL R107, R220, -INF , !P2 ;  /* 0xff800000dc6b7808 */ /* 0x000fe40005000000 */
[-C--:B------:R-:W-:Y:S01]  /*48f0*/  ISETP.GE.AND P2, PT, R82, R9.reuse, PT ;  /* 0x000000095200720c */ /* 0x080fe20003f46270 */
[----:B-1----:R-:W-:Y:S01]  /*4900*/  FFMA.FTZ R5, R60, UR6, -R3 ;  /* 0x000000063c057c23 */ /* 0x002fe20008010803 */
[----:B------:R-:W-:Y:S02]  /*4910*/  FSEL R60, R121, -INF , !P5 ;  /* 0xff800000793c7808 */ /* 0x000fe40006800000 */
[----:B------:R-:W-:Y:S01]  /*4920*/  ISETP.GE.AND P5, PT, R28, R9, PT ;  /* 0x000000091c00720c */ /* 0x000fe20003fa6270 */
[----:B------:R1:W-:Y:S01]  /*4930*/  MUFU.EX2 R243, R5 ;  /* 0x0000000500f37308 */ /* 0x0003e20000000800 */
[----:B------:R-:W-:Y:S02]  /*4940*/  FSEL R28, R130, -INF , !P6 ;  /* 0xff800000821c7808 */ /* 0x000fe40007000000 */
[----:B------:R-:W-:-:S04]  /*4950*/  ISETP.GE.AND P6, PT, R33, R8, PT ;  /* 0x000000082100720c */ /* 0x000fc80003fc6270 */
[----:B------:R-:W-:Y:S02]  /*4960*/  FSEL R24, R134, -INF , !P6 ;  /* 0xff80000086187808 */ /* 0x000fe40007000000 */
[----:B------:R-:W-:-:S04]  /*4970*/  ISETP.GE.AND P6, PT, R41, R9, PT ;  /* 0x000000092900720c */ /* 0x000fc80003fc6270 */
[----:B------:R-:W-:Y:S02]  /*4980*/  FSEL R91, R165, -INF , !P6 ;  /* 0xff800000a55b7808 */ /* 0x000fe40007000000 */
[----:B------:R-:W-:Y:S01]  /*4990*/  ISETP.NE.AND P6, PT, R100, RZ, PT ;  /* 0x000000ff6400720c */ /* 0x000fe20003fc5270 */
[--C-:B-1----:R-:W-:Y:S01]  /*49a0*/  FFMA.FTZ R5, R56, UR6, -R3.reuse ;  /* 0x0000000638057c23 */ /* 0x102fe20008010803 */
[----:B------:R-:W-:Y:S02]  /*49b0*/  FSEL R56, R191, -INF , !P0 ;  /* 0xff800000bf387808 */ /* 0x000fe40004000000 */
[----:B------:R-:W-:Y:S01]  /*49c0*/  FSETP.NEU.FTZ.AND P0, PT, R38, -INF , PT ;  /* 0xff8000002600780b */ /* 0x000fe20003f1d000 */
[----:B------:R1:W-:Y:S02]  /*49d0*/  MUFU.EX2 R242, R5 ;  /* 0x0000000500f27308 */ /* 0x0003e40000000800 */
[----:B-1----:R-:W-:Y:S01]  /*49e0*/  FFMA.FTZ R5, R63, UR6, -R3 ;  /* 0x000000063f057c23 */ /* 0x002fe20008010803 */
[----:B------:R-:W-:-:S02]  /*49f0*/  FSEL R63, R122, -INF , !P5 ;  /* 0xff8000007a3f7808 */ /* 0x000fc40006800000 */
[----:B------:R-:W-:-:S03]  /*4a00*/  ISETP.GE.AND P5, PT, R34, R8, PT ;  /* 0x000000082200720c */ /* 0x000fc60003fa6270 */
[----:B------:R1:W-:Y:S01]  /*4a10*/  MUFU.EX2 R239, R5 ;  /* 0x0000000500ef7308 */ /* 0x0003e20000000800 */
[----:B------:R-:W-:Y:S02]  /*4a20*/  P2R R4, PR, RZ, 0x20 ;  /* 0x00000020ff047803 */ /* 0x000fe40000000000 */
[----:B------:R-:W-:Y:S02]  /*4a30*/  ISETP.GE.AND P5, PT, R35, R8, PT ;  /* 0x000000082300720c */ /* 0x000fe40003fa6270 */
[----:B------:R-:W-:Y:S02]  /*4a40*/  ISETP.NE.AND P3, PT, R4, RZ, PT ;  /* 0x000000ff0400720c */ /* 0x000fe40003f65270 */
[----:B------:R-:W-:Y:S02]  /*4a50*/  P2R R4, PR, RZ, 0x2 ;  /* 0x00000002ff047803 */ /* 0x000fe40000000000 */
[----:B------:R-:W-:Y:S02]  /*4a60*/  FSEL R25, R133, -INF , !P3 ;  /* 0xff80000085197808 */ /* 0x000fe40005800000 */
[----:B------:R-:W-:-:S02]  /*4a70*/  ISETP.NE.AND P4, PT, R4, RZ, PT ;  /* 0x000000ff0400720c */ /* 0x000fc40003f85270 */
[----:B------:R-:W-:Y:S01]  /*4a80*/  ISETP.GE.AND P3, PT, R36, R8, PT ;  /* 0x000000082400720c */ /* 0x000fe20003f66270 */
[----:B-1----:R-:W-:Y:S01]  /*4a90*/  FFMA.FTZ R5, R68, UR6, -R3 ;  /* 0x0000000644057c23 */ /* 0x002fe20008010803 */
[----:B------:R-:W-:Y:S02]  /*4aa0*/  FSEL R99, R131, -INF , !P4 ;  /* 0xff80000083637808 */ /* 0x000fe40006000000 */
[-C--:B------:R-:W-:Y:S01]  /*4ab0*/  ISETP.GE.AND P4, PT, R40, R9.reuse, PT ;  /* 0x000000092800720c */ /* 0x080fe20003f86270 */
[----:B------:R1:W-:Y:S01]  /*4ac0*/  MUFU.EX2 R236, R5 ;  /* 0x0000000500ec7308 */ /* 0x0003e20000000800 */
[----:B------:R-:W-:-:S04]  /*4ad0*/  ISETP.GE.AND P1, PT, R35, R9, PT ;  /* 0x000000092300720c */ /* 0x000fc80003f26270 */
[----:B------:R-:W-:Y:S02]  /*4ae0*/  FSEL R104, R180, -INF , !P1 ;  /* 0xff800000b4687808 */ /* 0x000fe40004800000 */
[----:B------:R-:W-:-:S04]  /*4af0*/  ISETP.GE.AND P1, PT, R43, R8, PT ;  /* 0x000000082b00720c */ /* 0x000fc80003f26270 */
[----:B------:R-:W-:Y:S02]  /*4b00*/  FSEL R76, R177, -INF , !P1 ;  /* 0xff800000b14c7808 */ /* 0x000fe40004800000 */
[-C--:B------:R-:W-:Y:S01]  /*4b10*/  ISETP.GE.AND P1, PT, R67, R8.reuse, PT ;  /* 0x000000084300720c */ /* 0x080fe20003f26270 */
[--C-:B-1----:R-:W-:Y:S01]  /*4b20*/  FFMA.FTZ R5, R74, UR6, -R3.reuse ;  /* 0x000000064a057c23 */ /* 0x102fe20008010803 */
[----:B------:R-:W-:Y:S02]  /*4b30*/  FFMA.FTZ R3, R72, UR6, -R3 ;  /* 0x0000000648037c23 */ /* 0x000fe40008010803 */
[----:B------:R-:W-:Y:S01]  /*4b40*/  FSEL R95, R138, -INF , !P1 ;  /* 0xff8000008a5f7808 */ /* 0x000fe20004800000 */
[----:B------:R1:W-:Y:S01]  /*4b50*/  MUFU.EX2 R232, R5 ;  /* 0x0000000500e87308 */ /* 0x0003e20000000800 */
[----:B------:R-:W-:-:S04]  /*4b60*/  ISETP.GE.AND P1, PT, R73, R8, PT ;  /* 0x000000084900720c */ /* 0x000fc80003f26270 */
[----:B------:R-:W-:Y:S02]  /*4b70*/  FSEL R105, R174, -INF , !P1 ;  /* 0xff800000ae697808 */ /* 0x000fe40004800000 */
[-C--:B------:R-:W-:Y:S01]  /*4b80*/  ISETP.GE.AND P1, PT, R77, R8.reuse, PT ;  /* 0x000000084d00720c */ /* 0x080fe20003f26270 */
[----:B------:R2:W-:Y:S03]  /*4b90*/  MUFU.EX2 R226, R3 ;  /* 0x0000000300e27308 */ /* 0x0005e60000000800 */
[----:B------:R-:W-:Y:S02]  /*4ba0*/  FSEL R108, R127, -INF , !P1 ;  /* 0xff8000007f6c7808 */ /* 0x000fe40004800000 */
[----:B------:R-:W-:Y:S01]  /*4bb0*/  ISETP.GE.AND P1, PT, R82, R8, PT ;  /* 0x000000085200720c */ /* 0x000fe20003f26270 */
[----:B-1----:R-:W-:-:S03]  /*4bc0*/  FMUL.FTZ R5, R38, UR6 ;  /* 0x0000000626057c20 */ /* 0x002fc60008410000 */
[----:B------:R-:W-:Y:S02]  /*4bd0*/  FSEL R112, R172, -INF , !P1 ;  /* 0xff800000ac707808 */ /* 0x000fe40004800000 */
[-C--:B------:R-:W-:Y:S02]  /*4be0*/  ISETP.GE.AND P1, PT, R83, R8.reuse, PT ;  /* 0x000000085300720c */ /* 0x080fe40003f26270 */
[----:B------:R-:W-:Y:S02]  /*4bf0*/  FSEL R5, R5, RZ, P0 ;  /* 0x000000ff05057208 */ /* 0x000fe40000000000 */
[----:B------:R-:W-:Y:S02]  /*4c00*/  ISETP.GE.AND P0, PT, R32, R9, PT ;  /* 0x000000092000720c */ /* 0x000fe40003f06270 */
[----:B------:R-:W-:Y:S01]  /*4c10*/  FSEL R115, R115, -INF , !P1 ;  /* 0xff80000073737808 */ /* 0x000fe20004800000 */
[--C-:B--2---:R-:W-:Y:S01]  /*4c20*/  FFMA.FTZ R3, R10, UR6, -R5.reuse ;  /* 0x000000060a037c23 */ /* 0x104fe20008010805 */
[----:B------:R-:W-:Y:S01]  /*4c30*/  FSEL R94, R182, -INF , !P0 ;  /* 0xff800000b65e7808 */ /* 0x000fe20004000000 */
[----:B------:R-:W-:Y:S01]  /*4c40*/  FFMA.FTZ R4, R14, UR6, -R5 ;  /* 0x000000060e047c23 */ /* 0x000fe20008010805 */
[----:B------:R-:W-:Y:S01]  /*4c50*/  ISETP.GE.AND P0, PT, R2, R8, PT ;  /* 0x000000080200720c */ /* 0x000fe20003f06270 */
[----:B------:R1:W-:Y:S01]  /*4c60*/  MUFU.EX2 R157, R3 ;  /* 0x00000003009d7308 */ /* 0x0003e20000000800 */
[----:B------:R-:W-:-:S02]  /*4c70*/  FSEL R14, R183, -INF , !P3 ;  /* 0xff800000b70e7808 */ /* 0x000fc40005800000 */
[----:B------:R-:W-:Y:S02]  /*4c80*/  P2R R10, PR, RZ, 0x10 ;  /* 0x00000010ff0a7803 */ /* 0x000fe40000000000 */
[-C--:B------:R-:W-:Y:S02]  /*4c90*/  ISETP.GE.AND P4, PT, R41, R8.reuse, PT ;  /* 0x000000082900720c */ /* 0x080fe40003f86270 */
[-C--:B------:R-:W-:Y:S01]  /*4ca0*/  ISETP.GE.AND P1, PT, R86, R8.reuse, PT ;  /* 0x000000085600720c */ /* 0x080fe20003f26270 */
[----:B------:R2:W-:Y:S01]  /*4cb0*/  MUFU.EX2 R198, R4 ;  /* 0x0000000400c67308 */ /* 0x0005e20000000800 */
[----:B------:R-:W-:Y:S02]  /*4cc0*/  FSEL R64, R142, -INF , !P4 ;  /* 0xff8000008e407808 */ /* 0x000fe40006000000 */
[----:B------:R-:W-:Y:S02]  /*4cd0*/  FSEL R116, R167, -INF , !P1 ;  /* 0xff800000a7747808 */ /* 0x000fe40004800000 */
[----:B------:R-:W-:-:S02]  /*4ce0*/  ISETP.GE.AND P1, PT, R49, R8, PT ;  /* 0x000000083100720c */ /* 0x000fc40003f26270 */
[----:B------:R-:W-:Y:S01]  /*4cf0*/  ISETP.NE.AND P3, PT, R10, RZ, PT ;  /* 0x000000ff0a00720c */ /* 0x000fe20003f65270 */
[--C-:B------:R-:W-:Y:S01]  /*4d00*/  FFMA.FTZ R10, R42, UR6, -R5.reuse ;  /* 0x000000062a0a7c23 */ /* 0x100fe20008010805 */
[--C-:B-1----:R-:W-:Y:S01]  /*4d10*/  FFMA.FTZ R3, R11, UR6, -R5.reuse ;  /* 0x000000060b037c23 */ /* 0x102fe20008010805 */
[----:B------:R-:W-:Y:S02]  /*4d20*/  FSEL R11, R197, -INF , !P0 ;  /* 0xff800000c50b7808 */ /* 0x000fe40004000000 */
[----:B------:R-:W-:Y:S01]  /*4d30*/  ISETP.GE.AND P0, PT, R36, R9, PT ;  /* 0x000000092400720c */ /* 0x000fe20003f06270 */
[----:B------:R1:W3:Y:S01]  /*4d40*/  MUFU.EX2 R156, R3 ;  /* 0x00000003009c7308 */ /* 0x0002e20000000800 */
[----:B------:R-:W-:Y:S02]  /*4d50*/  FSEL R128, R128, -INF , !P1 ;  /* 0xff80000080807808 */ /* 0x000fe40004800000 */
[----:B------:R-:W-:Y:S01]  /*4d60*/  FSEL R103, R179, -INF , !P0 ;  /* 0xff800000b3677808 */ /* 0x000fe20004000000 */
[----:B--2---:R-:W-:Y:S01]  /*4d70*/  FFMA.FTZ R4, R16, UR6, -R5 ;  /* 0x0000000610047c23 */ /* 0x004fe20008010805 */
[----:B------:R-:W-:-:S02]  /*4d80*/  ISETP.GE.AND P0, PT, R44, R8, PT ;  /* 0x000000082c00720c */ /* 0x000fc40003f06270 */
[----:B------:R-:W-:Y:S01]  /*4d90*/  FSEL R81, R166, -INF , !P3 ;  /* 0xff800000a6517808 */ /* 0x000fe20005800000 */
[----:B------:R2:W-:Y:S01]  /*4da0*/  MUFU.EX2 R203, R4 ;  /* 0x0000000400cb7308 */ /* 0x0005e20000000800 */
[----:B------:R-:W-:Y:S02]  /*4db0*/  FSEL R93, R178, -INF , !P0 ;  /* 0xff800000b25d7808 */ /* 0x000fe40004000000 */
[-C--:B------:R-:W-:Y:S02]  /*4dc0*/  ISETP.GE.AND P0, PT, R69, R8.reuse, PT ;  /* 0x000000084500720c */ /* 0x080fe40003f06270 */
[----:B------:R-:W-:Y:S02]  /*4dd0*/  ISETP.GE.AND P4, PT, R44, R9, PT ;  /* 0x000000092c00720c */ /* 0x000fe40003f86270 */
[----:B------:R-:W-:Y:S01]  /*4de0*/  FSEL R97, R136, -INF , !P0 ;  /* 0xff80000088617808 */ /* 0x000fe20004000000 */
[----:B-1----:R-:W-:Y:S01]  /*4df0*/  FFMA.FTZ R3, R12, UR6, -R5 ;  /* 0x000000060c037c23 */ /* 0x002fe20008010805 */
[----:B------:R-:W-:-:S02]  /*4e00*/  ISETP.GE.AND P0, PT, R75, R8, PT ;  /* 0x000000084b00720c */ /* 0x000fc40003f06270 */
[----:B------:R-:W-:Y:S01]  /*4e10*/  FSEL R100, R222, -INF , !P4 ;  /* 0xff800000de647808 */ /* 0x000fe20006000000 */
[----:B------:R1:W-:Y:S01]  /*4e20*/  MUFU.EX2 R158, R3 ;  /* 0x00000003009e7308 */ /* 0x0003e20000000800 */
[----:B------:R-:W-:Y:S01]  /*4e30*/  FSEL R106, R175, -INF , !P0 ;  /* 0xff800000af6a7808 */ /* 0x000fe20004000000 */
[----:B------:R-:W-:Y:S01]  /*4e40*/  IMAD.MOV.U32 R222, RZ, RZ, R101 ;  /* 0x000000ffffde7224 */ /* 0x000fe200078e0065 */
[----:B------:R-:W-:Y:S01]  /*4e50*/  ISETP.GE.AND P0, PT, R79, R8, PT ;  /* 0x000000084f00720c */ /* 0x000fe20003f06270 */
[--C-:B--2---:R-:W-:Y:S01]  /*4e60*/  FFMA.FTZ R4, R17, UR6, -R5.reuse ;  /* 0x0000000611047c23 */ /* 0x104fe20008010805 */
[-C--:B------:R-:W-:Y:S02]  /*4e70*/  ISETP.GE.AND P1, PT, R69, R9.reuse, PT ;  /* 0x000000094500720c */ /* 0x080fe40003f26270 */
[----:B------:R-:W-:Y:S01]  /*4e80*/  FSEL R109, R117, -INF , !P0 ;  /* 0xff800000756d7808 */ /* 0x000fe20004000000 */
[----:B------:R2:W-:Y:S01]  /*4e90*/  MUFU.EX2 R199, R4 ;  /* 0x0000000400c77308 */ /* 0x0005e20000000800 */
[-C--:B------:R-:W-:Y:S01]  /*4ea0*/  ISETP.GE.AND P0, PT, R2, R9.reuse, PT ;  /* 0x000000090200720c */ /* 0x080fe20003f06270 */
[----:B------:R-:W-:Y:S01]  /*4eb0*/  FFMA.FTZ R2, R22, UR6, -R5 ;  /* 0x0000000616027c23 */ /* 0x000fe20008010805 */
[----:B------:R-:W-:-:S02]  /*4ec0*/  ISETP.GE.AND P3, PT, R73, R9, PT ;  /* 0x000000094900720c */ /* 0x000fc40003f66270 */
[----:B------:R-:W-:Y:S02]  /*4ed0*/  FSEL R12, R204, -INF , !P0 ;  /* 0xff800000cc0c7808 */ /* 0x000fe40004000000 */
[-C--:B------:R-:W-:Y:S01]  /*4ee0*/  ISETP.GE.AND P0, PT, R85, R8.reuse, PT ;  /* 0x000000085500720c */ /* 0x080fe20003f06270 */
[----:B------:R-:W-:Y:S01]  /*4ef0*/  MUFU.EX2 R210, R2 ;  /* 0x0000000200d27308 */ /* 0x000fe20000000800 */
[--C-:B-1----:R-:W-:Y:S01]  /*4f00*/  FFMA.FTZ R3, R13, UR6, -R5.reuse ;  /* 0x000000060d037c23 */ /* 0x102fe20008010805 */
[----:B------:R-:W-:Y:S02]  /*4f10*/  FSEL R13, R181, -INF , !P5 ;  /* 0xff800000b50d7808 */ /* 0x000fe40006800000 */
[----:B------:R-:W-:Y:S02]  /*4f20*/  FSEL R114, R114, -INF , !P0 ;  /* 0xff80000072727808 */ /* 0x000fe40004000000 */
[----:B------:R-:W-:Y:S02]  /*4f30*/  ISETP.GE.AND P0, PT, R87, R8, PT ;  /* 0x000000085700720c */ /* 0x000fe40003f06270 */
[----:B------:R1:W5:Y:S01]  /*4f40*/  MUFU.EX2 R159, R3 ;  /* 0x00000003009f7308 */ /* 0x0003620000000800 */
[----:B--2---:R-:W-:Y:S01]  /*4f50*/  FFMA.FTZ R4, R18, UR6, -R5 ;  /* 0x0000000612047c23 */ /* 0x004fe20008010805 */
[----:B------:R-:W-:-:S02]  /*4f60*/  FSEL R129, R173, -INF , !P0 ;  /* 0xff800000ad817808 */ /* 0x000fc40004000000 */
[----:B------:R-:W-:Y:S02]  /*4f70*/  ISETP.GE.AND P0, PT, R50, R8, PT ;  /* 0x000000083200720c */ /* 0x000fe40003f06270 */
[-C--:B------:R-:W-:Y:S02]  /*4f80*/  ISETP.GE.AND P5, PT, R43, R9.reuse, PT ;  /* 0x000000092b00720c */ /* 0x080fe40003fa6270 */
[----:B------:R2:W-:Y:S01]  /*4f90*/  MUFU.EX2 R205, R4 ;  /* 0x0000000400cd7308 */ /* 0x0005e20000000800 */
[----:B------:R-:W-:Y:S02]  /*4fa0*/  FSEL R132, R132, -INF , !P0 ;  /* 0xff80000084847808 */ /* 0x000fe40004000000 */
[----:B------:R-:W-:Y:S01]  /*4fb0*/  FSEL R98, R221, -INF , !P5 ;  /* 0xff800000dd627808 */ /* 0x000fe20006800000 */
[----:B----4-:R-:W-:Y:S01]  /*4fc0*/  IMAD.MOV.U32 R221, RZ, RZ, R150 ;  /* 0x000000ffffdd7224 */ /* 0x010fe200078e0096 */
[----:B------:R-:W-:Y:S02]  /*4fd0*/  ISETP.GE.AND P0, PT, R67, R9, PT ;  /* 0x000000094300720c */ /* 0x000fe40003f06270 */
[----:B------:R-:W-:Y:S01]  /*4fe0*/  FSEL R102, R163, -INF , !P1 ;  /* 0xff800000a3667808 */ /* 0x000fe20004800000 */
[----:B------:R-:W-:Y:S01]  /*4ff0*/  MUFU.EX2 R204, R10 ;  /* 0x0000000a00cc7308 */ /* 0x000fe20000000800 */
[----:B-1----:R-:W-:-:S02]  /*5000*/  FMNMX.FTZ R3, R11, R54, !PT ;  /* 0x000000360b037209 */ /* 0x002fc40007810000 */
[----:B------:R-:W-:Y:S02]  /*5010*/  FSEL R101, R164, -INF , !P0 ;  /* 0xff800000a4657808 */ /* 0x000fe40004000000 */
[----:B------:R-:W-:Y:S02]  /*5020*/  FMNMX.FTZ R3, R53, R3, !PT ;  /* 0x0000000335037209 */ /* 0x000fe40007810000 */
[----:B------:R-:W-:Y:S02]  /*5030*/  ISETP.GE.AND P4, PT, R77, R9, PT ;  /* 0x000000094d00720c */ /* 0x000fe40003f86270 */
        /* <DEDUP_REMOVED lines=12> */
[----:B------:R-:W-:Y:S02]  /*5100*/  FMNMX.FTZ R3, R27, R3, !PT ;  /* 0x000000031b037209 */ /* 0x000fe40007810000 */
[----:B------:R-:W-:Y:S02]  /*5110*/  F2FP.BF16.F32.PACK_AB R16, R223, R224 ;  /* 0x000000e0df10723e */ /* 0x000fe400000010ff */
[----:B------:R-:W-:Y:S02]  /*5120*/  FMNMX.FTZ R3, R26, R3, !PT ;  /* 0x000000031a037209 */ /* 0x000fe40007810000 */
[----:B------:R-:W-:Y:S02]  /*5130*/  F2FP.BF16.F32.PACK_AB R18, R228, R225 ;  /* 0x000000e1e412723e */ /* 0x000fe400000010ff */
[----:B------:R-:W-:Y:S02]  /*5140*/  FMNMX.FTZ R3, R25, R3, !PT ;  /* 0x0000000319037209 */ /* 0x000fe40007810000 */
[----:B---3--:R-:W-:-:S02]  /*5150*/  F2FP.BF16.F32.PACK_AB R17, R156, R157 ;  /* 0x0000009d9c11723e */ /* 0x008fc400000010ff */
[----:B-1----:R-:W-:Y:S01]  /*5160*/  FMNMX.FTZ R4, R24, R3, !PT ;  /* 0x0000000318047209 */ /* 0x002fe20007810000 */
[----:B------:R-:W-:Y:S01]  /*5170*/  FFMA.FTZ R3, R20, UR6, -R5 ;  /* 0x0000000614037c23 */ /* 0x000fe20008010805 */
[----:B-----5:R-:W-:Y:S02]  /*5180*/  F2FP.BF16.F32.PACK_AB R19, R159, R158 ;  /* 0x0000009e9f13723e */ /* 0x020fe400000010ff */
[----:B------:R-:W-:Y:S01]  /*5190*/  FMNMX.FTZ R4, R13, R4, !PT ;  /* 0x000000040d047209 */ /* 0x000fe20007810000 */
[----:B------:R1:W-:Y:S03]  /*51a0*/  MUFU.EX2 R213, R3 ;  /* 0x0000000300d57308 */ /* 0x0003e60000000800 */
        /* <DEDUP_REMOVED lines=10> */
[----:B------:R-:W-:Y:S01]  /*5250*/  FMNMX.FTZ R2, R97, R3, !PT ;  /* 0x0000000361027209 */ /* 0x000fe20007810000 */
[----:B------:R-:W-:-:S03]  /*5260*/  FFMA.FTZ R3, R23, UR6, -R5 ;  /* 0x0000000617037c23 */ /* 0x000fc60008010805 */
[----:B------:R-:W-:Y:S01]  /*5270*/  FMNMX.FTZ R2, R105, R2, !PT ;  /* 0x0000000269027209 */ /* 0x000fe20007810000 */
[----:B------:R2:W-:Y:S01]  /*5280*/  MUFU.EX2 R209, R3 ;  /* 0x0000000300d17308 */ /* 0x0005e20000000800 */
[----:B-1----:R-:W-:Y:S02]  /*5290*/  FMNMX.FTZ R4, R12, R57, !PT ;  /* 0x000000390c047209 */ /* 0x002fe40007810000 */
[----:B------:R-:W-:Y:S02]  /*52a0*/  FMNMX.FTZ R2, R106, R2, !PT ;  /* 0x000000026a027209 */ /* 0x000fe40007810000 */
[----:B------:R-:W-:Y:S02]  /*52b0*/  FMNMX.FTZ R4, R62, R4, !PT ;  /* 0x000000043e047209 */ /* 0x000fe40007810000 */
[----:B------:R-:W-:Y:S02]  /*52c0*/  FMNMX.FTZ R2, R108, R2, !PT ;  /* 0x000000026c027209 */ /* 0x000fe40007810000 */
[----:B------:R-:W-:-:S04]  /*52d0*/  FMNMX.FTZ R4, R60, R4, !PT ;  /* 0x000000043c047209 */ /* 0x000fc80007810000 */
[----:B------:R-:W-:Y:S01]  /*52e0*/  FMNMX.FTZ R4, R56, R4, !PT ;  /* 0x0000000438047209 */ /* 0x000fe20007810000 */
[----:B--2---:R-:W-:-:S04]  /*52f0*/  FFMA.FTZ R3, R37, UR6, -R5 ;  /* 0x0000000625037c23 */ /* 0x004fc80008010805 */
[----:B------:R1:W-:Y:S02]  /*5300*/  MUFU.EX2 R206, R3 ;  /* 0x0000000300ce7308 */ /* 0x0003e40000000800 */
[----:B-1----:R-:W-:Y:S02]  /*5310*/  FMNMX.FTZ R3, R109, R2, !PT ;  /* 0x000000026d037209 */ /* 0x002fe40007810000 */
[----:B------:R-:W-:Y:S01]  /*5320*/  FMNMX.FTZ R2, R30, R4, !PT ;  /* 0x000000041e027209 */ /* 0x000fe20007810000 */
[----:B------:R-:W-:Y:S01]  /*5330*/  FFMA.FTZ R4, R45, UR6, -R5 ;  /* 0x000000062d047c23 */ /* 0x000fe20008010805 */
[----:B------:R-:W-:Y:S02]  /*5340*/  FMNMX.FTZ R3, R110, R3, !PT ;  /* 0x000000036e037209 */ /* 0x000fe40007810000 */
[----:B------:R-:W-:Y:S01]  /*5350*/  FMNMX.FTZ R2, R63, R2, !PT ;  /* 0x000000023f027209 */ /* 0x000fe20007810000 */
[----:B------:R1:W-:Y:S01]  /*5360*/  MUFU.EX2 R202, R4 ;  /* 0x0000000400ca7308 */ /* 0x0003e20000000800 */
[----:B------:R-:W-:-:S02]  /*5370*/  FMNMX.FTZ R3, R112, R3, !PT ;  /* 0x0000000370037209 */ /* 0x000fc40007810000 */
[----:B------:R-:W-:Y:S02]  /*5380*/  FMNMX.FTZ R2, R65, R2, !PT ;  /* 0x0000000241027209 */ /* 0x000fe40007810000 */
[----:B------:R-:W-:Y:S02]  /*5390*/  FMNMX.FTZ R3, R115, R3, !PT ;  /* 0x0000000373037209 */ /* 0x000fe40007810000 */
[----:B------:R-:W-:Y:S02]  /*53a0*/  FMNMX.FTZ R2, R92, R2, !PT ;  /* 0x000000025c027209 */ /* 0x000fe40007810000 */
[----:B------:R-:W-:Y:S02]  /*53b0*/  FMNMX.FTZ R3, R114, R3, !PT ;  /* 0x0000000372037209 */ /* 0x000fe40007810000 */
[----:B------:R-:W-:Y:S02]  /*53c0*/  FMNMX.FTZ R2, R94, R2, !PT ;  /* 0x000000025e027209 */ /* 0x000fe40007810000 */
[----:B------:R-:W-:-:S02]  /*53d0*/  FMNMX.FTZ R3, R116, R3, !PT ;  /* 0x0000000374037209 */ /* 0x000fc40007810000 */
[----:B------:R-:W-:Y:S01]  /*53e0*/  FMNMX.FTZ R2, R96, R2, !PT ;  /* 0x0000000260027209 */ /* 0x000fe20007810000 */
[--C-:B-1----:R-:W-:Y:S01]  /*53f0*/  FFMA.FTZ R4, R46, UR6, -R5.reuse ;  /* 0x000000062e047c23 */ /* 0x102fe20008010805 */
[----:B------:R-:W-:Y:S02]  /*5400*/  FMNMX.FTZ R3, R129, R3, !PT ;  /* 0x0000000381037209 */ /* 0x000fe40007810000 */
[----:B------:R-:W-:Y:S01]  /*5410*/  FMNMX.FTZ R2, R99, R2, !PT ;  /* 0x0000000263027209 */ /* 0x000fe20007810000 */
[----:B------:R1:W-:Y:S01]  /*5420*/  MUFU.EX2 R197, R4 ;  /* 0x0000000400c57308 */ /* 0x0003e20000000800 */
[----:B------:R-:W-:Y:S01]  /*5430*/  FMNMX.FTZ R3, R128, R3, !PT ;  /* 0x0000000380037209 */ /* 0x000fe20007810000 */
[----:B-1----:R-:W-:-:S06]  /*5440*/  FFMA.FTZ R4, R47, UR6, -R5 ;  /* 0x000000062f047c23 */ /* 0x002fcc0008010805 */
[----:B------:R1:W-:Y:S02]  /*5450*/  MUFU.EX2 R196, R4 ;  /* 0x0000000400c47308 */ /* 0x0003e40000000800 */
[----:B-1----:R-:W-:Y:S02]  /*5460*/  FMNMX.FTZ R4, R104, R2, !PT ;  /* 0x0000000268047209 */ /* 0x002fe40007810000 */
[----:B------:R-:W-:Y:S01]  /*5470*/  FMNMX.FTZ R2, R132, R3, !PT ;  /* 0x0000000384027209 */ /* 0x000fe20007810000 */
[----:B------:R-:W-:Y:S01]  /*5480*/  FFMA.FTZ R3, R59, UR6, -R5 ;  /* 0x000000063b037c23 */ /* 0x000fe20008010805 */
[----:B------:R-:W-:-:S03]  /*5490*/  FMNMX.FTZ R4, R103, R4, !PT ;  /* 0x0000000467047209 */ /* 0x000fc60007810000 */
[----:B------:R-:W1:Y:S01]  /*54a0*/  SHFL.BFLY PT, R37, R2, 0x2, 0x1f ;  /* 0x0c401f0002257f89 */ /* 0x000e6200000e0000 */
[----:B------:R2:W-:Y:S02]  /*54b0*/  MUFU.EX2 R195, R3 ;  /* 0x0000000300c37308 */ /* 0x0005e40000000800 */
[----:B--2---:R-:W-:Y:S01]  /*54c0*/  FMNMX.FTZ R3, R81, R4, !PT ;  /* 0x0000000451037209 */ /* 0x004fe20007810000 */
[----:B------:R-:W-:-:S03]  /*54d0*/  FFMA.FTZ R4, R66, UR6, -R5 ;  /* 0x0000000642047c23 */ /* 0x000fc60008010805 */
[----:B------:R-:W-:Y:S02]  /*54e0*/  FMNMX.FTZ R3, R91, R3, !PT ;  /* 0x000000035b037209 */ /* 0x000fe40007810000 */
[----:B------:R2:W-:Y:S01]  /*54f0*/  MUFU.EX2 R194, R4 ;  /* 0x0000000400c27308 */ /* 0x0005e20000000800 */
[----:B-1----:R-:W-:Y:S02]  /*5500*/  FMNMX.FTZ R37, R2, R37, !PT ;  /* 0x0000002502257209 */ /* 0x002fe40007810000 */
[----:B------:R-:W-:-:S04]  /*5510*/  FMNMX.FTZ R3, R98, R3, !PT ;  /* 0x0000000362037209 */ /* 0x000fc80007810000 */
[----:B------:R-:W-:-:S04]  /*5520*/  FMNMX.FTZ R3, R100, R3, !PT ;  /* 0x0000000364037209 */ /* 0x000fc80007810000 */
[----:B------:R-:W-:-:S04]  /*5530*/  FMNMX.FTZ R3, R101, R3, !PT ;  /* 0x0000000365037209 */ /* 0x000fc80007810000 */
[----:B------:R-:W-:Y:S01]  /*5540*/  FMNMX.FTZ R3, R102, R3, !PT ;  /* 0x0000000366037209 */ /* 0x000fe20007810000 */
[----:B--2---:R-:W-:-:S04]  /*5550*/  FFMA.FTZ R4, R71, UR6, -R5 ;  /* 0x0000000647047c23 */ /* 0x004fc80008010805 */
[----:B------:R1:W-:Y:S02]  /*5560*/  MUFU.EX2 R193, R4 ;  /* 0x0000000400c17308 */ /* 0x0003e40000000800 */
[----:B-1----:R-:W-:Y:S01]  /*5570*/  FFMA.FTZ R4, R80, UR6, -R5 ;  /* 0x0000000650047c23 */ /* 0x002fe20008010805 */
[----:B------:R-:W-:Y:S01]  /*5580*/  FSEL R80, R219, -INF , !P3 ;  /* 0xff800000db507808 */ /* 0x000fe20005800000 */
[----:B------:R-:W-:Y:S01]  /*5590*/  IMAD.MOV.U32 R219, RZ, RZ, R113 ;  /* 0x000000ffffdb7224 */ /* 0x000fe200078e0071 */
[----:B------:R-:W-:-:S03]  /*55a0*/  FSEL R113, R218, -INF , !P2 ;  /* 0xff800000da717808 */ /* 0x000fc60005000000 */
[----:B------:R1:W-:Y:S01]  /*55b0*/  MUFU.EX2 R192, R4 ;  /* 0x0000000400c07308 */ /* 0x0003e20000000800 */
[----:B------:R-:W-:Y:S01]  /*55c0*/  FMNMX.FTZ R2, R80, R3, !PT ;  /* 0x0000000350027209 */ /* 0x000fe20007810000 */
[----:B------:R-:W-:Y:S01]  /*55d0*/  FFMA.FTZ R3, R84, UR6, -R5 ;  /* 0x0000000654037c23 */ /* 0x000fe20008010805 */
[----:B------:R-:W-:Y:S02]  /*55e0*/  FSEL R84, R153, -INF , !P0 ;  /* 0xff80000099547808 */ /* 0x000fe40004000000 */
[----:B------:R-:W-:Y:S02]  /*55f0*/  FMNMX.FTZ R2, R107, R2, !PT ;  /* 0x000000026b027209 */ /* 0x000fe40007810000 */
[-C--:B------:R-:W-:Y:S01]  /*5600*/  ISETP.GE.AND P0, PT, R83, R9.reuse, PT ;  /* 0x000000095300720c */ /* 0x080fe20003f06270 */
[----:B------:R2:W-:Y:S01]  /*5610*/  MUFU.EX2 R191, R3 ;  /* 0x0000000300bf7308 */ /* 0x0005e20000000800 */
[----:B------:R-:W-:Y:S02]  /*5620*/  FMNMX.FTZ R2, R82, R2, !PT ;  /* 0x0000000252027209 */ /* 0x000fe40007810000 */
[----:B------:R-:W-:-:S02]  /*5630*/  ISETP.GE.AND P3, PT, R86, R9, PT ;  /* 0x000000095600720c */ /* 0x000fc40003f66270 */
[----:B------:R-:W-:Y:S02]  /*5640*/  FMNMX.FTZ R2, R84, R2, !PT ;  /* 0x0000000254027209 */ /* 0x000fe40007810000 */
[----:B------:R-:W-:Y:S01]  /*5650*/  FSEL R86, R149, -INF , !P0 ;  /* 0xff80000095567808 */ /* 0x000fe20004000000 */
[----:B-1----:R-:W1:Y:S01]  /*5660*/  SHFL.BFLY PT, R4, R37, 0x1, 0x1f ;  /* 0x0c201f0025047f89 */ /* 0x002e6200000e0000 */
[----:B------:R-:W-:Y:S02]  /*5670*/  FMNMX.FTZ R2, R111, R2, !PT ;  /* 0x000000026f027209 */ /* 0x000fe40007810000 */
[----:B------:R-:W-:Y:S02]  /*5680*/  ISETP.GE.AND P0, PT, R87, R9, PT ;  /* 0x000000095700720c */ /* 0x000fe40003f06270 */
[----:B------:R-:W-:Y:S02]  /*5690*/  FMNMX.FTZ R2, R113, R2, !PT ;  /* 0x0000000271027209 */ /* 0x000fe40007810000 */
[----:B------:R-:W-:Y:S01]  /*56a0*/  FSEL R117, R215, -INF , !P3 ;  /* 0xff800000d7757808 */ /* 0x000fe20005800000 */
[----:B--2---:R-:W-:Y:S01]  /*56b0*/  FFMA.FTZ R3, R55, UR6, -R5 ;  /* 0x0000000637037c23 */ /* 0x004fe20008010805 */
[----:B------:R-:W-:-:S02]  /*56c0*/  FMNMX.FTZ R2, R86, R2, !PT ;  /* 0x0000000256027209 */ /* 0x000fc40007810000 */
[----:B------:R-:W-:Y:S01]  /*56d0*/  ISETP.GE.AND P2, PT, R49, R9, PT ;  /* 0x000000093100720c */ /* 0x000fe20003f46270 */
[----:B------:R2:W-:Y:S01]  /*56e0*/  MUFU.EX2 R190, R3 ;  /* 0x0000000300be7308 */ /* 0x0005e20000000800 */
[----:B------:R-:W-:Y:S02]  /*56f0*/  FSEL R118, R216, -INF , !P0 ;  /* 0xff800000d8767808 */ /* 0x000fe40004000000 */
[----:B------:R-:W-:Y:S02]  /*5700*/  FSEL R119, R143, -INF , !P2 ;  /* 0xff8000008f777808 */ /* 0x000fe40005000000 */
[----:B-1----:R-:W-:-:S04]  /*5710*/  FMNMX.FTZ R37, R37, R4, !PT ;  /* 0x0000000425257209 */ /* 0x002fc80007810000 */
[C---:B------:R-:W-:Y:S01]  /*5720*/  FSETP.NEU.FTZ.AND P0, PT, R37.reuse, -INF , PT ;  /* 0xff8000002500780b */ /* 0x040fe20003f1d000 */
[----:B--2---:R-:W-:Y:S01]  /*5730*/  FFMA.FTZ R3, R88, UR6, -R5 ;  /* 0x0000000658037c23 */ /* 0x004fe20008010805 */
[----:B------:R-:W-:Y:S01]  /*5740*/  FSEL R88, R146, -INF , !P1 ;  /* 0xff80000092587808 */ /* 0x000fe20004800000 */
[----:B------:R-:W-:Y:S01]  /*5750*/  FMUL.FTZ R4, R37, UR6 ;  /* 0x0000000625047c20 */ /* 0x000fe20008410000 */
[----:B------:R-:W-:Y:S01]  /*5760*/  ISETP.GE.AND P1, PT, R50, R9, PT ;  /* 0x000000093200720c */ /* 0x000fe20003f26270 */
[----:B------:R1:W-:Y:S01]  /*5770*/  MUFU.EX2 R189, R3 ;  /* 0x0000000300bd7308 */ /* 0x0003e20000000800 */
[----:B------:R-:W-:Y:S02]  /*5780*/  FMNMX.FTZ R2, R88, R2, !PT ;  /* 0x0000000258027209 */ /* 0x000fe40007810000 */
[----:B------:R-:W-:Y:S02]  /*5790*/  FSEL R121, R140, -INF , !P1 ;  /* 0xff8000008c797808 */ /* 0x000fe40004800000 */
[----:B------:R-:W-:-:S02]  /*57a0*/  FMNMX.FTZ R2, R117, R2, !PT ;  /* 0x0000000275027209 */ /* 0x000fc40007810000 */
[----:B------:R-:W-:Y:S02]  /*57b0*/  FSEL R4, R4, RZ, P0 ;  /* 0x000000ff04047208 */ /* 0x000fe40000000000 */
[----:B------:R-:W-:-:S03]  /*57c0*/  FMNMX.FTZ R2, R118, R2, !PT ;  /* 0x0000000276027209 */ /* 0x000fc60007810000 */
[----:B------:R-:W-:-:S04]  /*57d0*/  FFMA.FTZ R10, R48, UR6, -R4 ;  /* 0x00000006300a7c23 */ /* 0x000fc80008010804 */
[----:B------:R-:W-:Y:S01]  /*57e0*/  MUFU.EX2 R155, R10 ;  /* 0x0000000a009b7308 */ /* 0x000fe20000000800 */
[----:B-1----:R-:W-:-:S07]  /*57f0*/  FFMA.FTZ R3, R58, UR6, -R5 ;  /* 0x000000063a037c23 */ /* 0x002fce0008010805 */
[----:B------:R1:W-:Y:S02]  /*5800*/  MUFU.EX2 R183, R3 ;  /* 0x0000000300b77308 */ /* 0x0003e40000000800 */
[----:B-1----:R-:W-:-:S06]  /*5810*/  FFMA.FTZ R3, R89, UR6, -R5 ;  /* 0x0000000659037c23 */ /* 0x002fcc0008010805 */
[----:B------:R1:W-:Y:S02]  /*5820*/  MUFU.EX2 R182, R3 ;  /* 0x0000000300b67308 */ /* 0x0003e40000000800 */
[----:B-1----:R-:W-:Y:S01]  /*5830*/  FMNMX.FTZ R3, R119, R2, !PT ;  /* 0x0000000277037209 */ /* 0x002fe20007810000 */
[----:B------:R-:W-:-:S05]  /*5840*/  FFMA.FTZ R2, R90, UR6, -R5 ;  /* 0x000000065a027c23 */ /* 0x000fca0008010805 */
[----:B------:R1:W-:Y:S02]  /*5850*/  MUFU.EX2 R181, R2 ;  /* 0x0000000200b57308 */ /* 0x0003e40000000800 */
[----:B-1----:R-:W-:Y:S01]  /*5860*/  FMNMX.FTZ R2, R121, R3, !PT ;  /* 0x0000000379027209 */ /* 0x002fe20007810000 */
[----:B------:R-:W-:-:S04]  /*5870*/  FFMA.FTZ R3, R11, UR6, -R4 ;  /* 0x000000060b037c23 */ /* 0x000fc80008010804 */
[----:B------:R-:W1:Y:S01]  /*5880*/  SHFL.BFLY PT, R11, R2, 0x2, 0x1f ;  /* 0x0c401f00020b7f89 */ /* 0x000e6200000e0000 */
[----:B------:R2:W-:Y:S02]  /*5890*/  MUFU.EX2 R126, R3 ;  /* 0x00000003007e7308 */ /* 0x0005e40000000800 */
[----:B--2---:R-:W-:-:S06]  /*58a0*/  FFMA.FTZ R3, R54, UR6, -R4 ;  /* 0x0000000636037c23 */ /* 0x004fcc0008010804 */
[----:B------:R2:W3:Y:S01]  /*58b0*/  MUFU.EX2 R124, R3 ;  /* 0x00000003007c7308 */ /* 0x0004e20000000800 */
        /* <DEDUP_REMOVED lines=20> */
[----:B------:R-:W1:Y:S01]  /*5a00*/  LDSM.16.MT88.4 R20, [R184+0x4000] ;  /* 0x00400000b814783b */ /* 0x000e620000004200 */
[----:B------:R2:W-:Y:S03]  /*5a10*/  MUFU.EX2 R174, R3 ;  /* 0x0000000300ae7308 */ /* 0x0005e60000000800 */
[----:B------:R-:W-:Y:S04]  /*5a20*/  LDSM.16.MT88.4 R32, [R185+0x4400] ;  /* 0x00440000b920783b */ /* 0x000fe80000004200 */
[----:B------:R-:W-:Y:S01]  /*5a30*/  LDSM.16.MT88.4 R144, [R184+0x5c00] ;  /* 0x005c0000b890783b */ /* 0x000fe20000004200 */
[----:B--2---:R-:W-:-:S04]  /*5a40*/  FFMA.FTZ R3, R28, UR6, -R4 ;  /* 0x000000061c037c23 */ /* 0x004fc80008010804 */
[----:B------:R2:W-:Y:S02]  /*5a50*/  MUFU.EX2 R175, R3 ;  /* 0x0000000300af7308 */ /* 0x0005e40000000800 */
[--C-:B--2---:R-:W-:Y:S01]  /*5a60*/  FFMA.FTZ R3, R27, UR6, -R4.reuse ;  /* 0x000000061b037c23 */ /* 0x104fe20008010804 */
[C---:B-1----:R-:W-:Y:S05]  /*5a70*/  HMMA.16816.F32.BF16 R72, R16.reuse, R20, RZ ;  /* 0x000000141048723c */ /* 0x042fea00000418ff */
[----:B------:R1:W-:Y:S01]  /*5a80*/  MUFU.EX2 R177, R3 ;  /* 0x0000000300b17308 */ /* 0x0003e20000000800 */
[----:B------:R-:W-:Y:S01]  /*5a90*/  HMMA.16816.F32.BF16 R68, R16, R22, RZ ;  /* 0x000000161044723c */ /* 0x000fe200000418ff */
[----:B-1----:R-:W-:-:S06]  /*5aa0*/  FFMA.FTZ R3, R26, UR6, -R4 ;  /* 0x000000061a037c23 */ /* 0x002fcc0008010804 */
[----:B------:R1:W-:Y:S02]  /*5ab0*/  MUFU.EX2 R178, R3 ;  /* 0x0000000300b27308 */ /* 0x0003e40000000800 */
[----:B-1----:R-:W-:Y:S02]  /*5ac0*/  FFMA.FTZ R3, R25, UR6, -R4 ;  /* 0x0000000619037c23 */ /* 0x002fe40008010804 */
[----:B------:R-:W1:Y:S04]  /*5ad0*/  LDSM.16.MT88.4 R24, [R185+0x4000] ;  /* 0x00400000b918783b */ /* 0x000e680000004200 */
[----:B------:R2:W-:Y:S02]  /*5ae0*/  MUFU.EX2 R215, R3 ;  /* 0x0000000300d77308 */ /* 0x0005e40000000800 */
[----:B--2---:R-:W-:-:S05]  /*5af0*/  FMUL.FTZ R3, R36, UR6 ;  /* 0x0000000624037c20 */ /* 0x004fca0008410000 */
[----:B------:R-:W-:-:S05]  /*5b00*/  FSEL R3, R3, RZ, P0 ;  /* 0x000000ff03037208 */ /* 0x000fca0000000000 */
[--C-:B------:R-:W-:Y:S01]  /*5b10*/  FFMA.FTZ R10, R12, UR6, -R3.reuse ;  /* 0x000000060c0a7c23 */ /* 0x100fe20008010803 */
[--C-:B------:R-:W-:Y:S01]  /*5b20*/  FFMA.FTZ R0, R57, UR6, -R3.reuse ;  /* 0x0000000639007c23 */ /* 0x100fe20008010803 */
[----:B---3--:R-:W-:Y:S02]  /*5b30*/  F2FP.BF16.F32.PACK_AB R12, R124, R126 ;  /* 0x0000007e7c0c723e */ /* 0x008fe400000010ff */
        /* <DEDUP_REMOVED lines=8> */
[----:B------:R-:W-:Y:S02]  /*5bc0*/  F2FP.BF16.F32.PACK_AB R14, R153, R152 ;  /* 0x00000098990e723e */ /* 0x000fe400000010ff */
[----:B---3--:R-:W-:-:S03]  /*5bd0*/  F2FP.BF16.F32.PACK_AB R15, R122, R120 ;  /* 0x000000787a0f723e */ /* 0x008fc600000010ff */
[----:B------:R2:W-:Y:S04]  /*5be0*/  MUFU.EX2 R176, R0 ;  /* 0x0000000000b07308 */ /* 0x0005e80000000800 */
[C---:B-1----:R-:W-:Y:S06]  /*5bf0*/  HMMA.16816.F32.BF16 R44, R12.reuse, R24, RZ ;  /* 0x000000180c2c723c */ /* 0x042fec00000418ff */
[----:B------:R-:W-:Y:S01]  /*5c00*/  HMMA.16816.F32.BF16 R52, R12, R26, RZ ;  /* 0x0000001a0c34723c */ /* 0x000fe200000418ff */
[----:B--2---:R-:W-:-:S05]  /*5c10*/  FFMA.FTZ R0, R56, UR6, -R3 ;  /* 0x0000000638007c23 */ /* 0x004fca0008010803 */
[C---:B------:R-:W-:Y:S01]  /*5c20*/  HMMA.16816.F32.BF16 R40, R12.reuse, R20, RZ ;  /* 0x000000140c28723c */ /* 0x040fe200000418ff */
[----:B------:R1:W-:Y:S05]  /*5c30*/  MUFU.EX2 R127, R0 ;  /* 0x00000000007f7308 */ /* 0x0003ea0000000800 */
[----:B------:R-:W-:Y:S01]  /*5c40*/  HMMA.16816.F32.BF16 R48, R12, R22, RZ ;  /* 0x000000160c30723c */ /* 0x000fe200000418ff */
[----:B------:R-:W-:Y:S06]  /*5c50*/  LDSM.16.MT88.4 R20, [R185+0x4800] ;  /* 0x00480000b914783b */ /* 0x000fec0000004200 */
[----:B------:R-:W-:-:S02]  /*5c60*/  F2FP.BF16.F32.PACK_AB R12, R155, R154 ;  /* 0x0000009a9b0c723e */ /* 0x000fc400000010ff */
[----:B------:R-:W-:Y:S01]  /*5c70*/  F2FP.BF16.F32.PACK_AB R14, R175, R174 ;  /* 0x000000aeaf0e723e */ /* 0x000fe200000010ff */
[--C-:B-1----:R-:W-:Y:S02]  /*5c80*/  FFMA.FTZ R0, R30, UR6, -R3.reuse ;  /* 0x000000061e007c23 */ /* 0x102fe40008010803 */
[----:B------:R-:W1:Y:S02]  /*5c90*/  LDSM.16.MT88.4 R28, [R184+0x4400] ;  /* 0x00440000b81c783b */ /* 0x000e640000004200 */
[----:B------:R2:W3:Y:S02]  /*5ca0*/  MUFU.EX2 R131, R0 ;  /* 0x0000000000837308 */ /* 0x0004e40000000800 */
[----:B--2---:R-:W-:Y:S01]  /*5cb0*/  FFMA.FTZ R0, R63, UR6, -R3 ;  /* 0x000000063f007c23 */ /* 0x004fe20008010803 */
[----:B---3--:R-:W-:-:S05]  /*5cc0*/  F2FP.BF16.F32.PACK_AB R13, R131, R127 ;  /* 0x0000007f830d723e */ /* 0x008fca00000010ff */
[----:B------:R2:W-:Y:S02]  /*5cd0*/  MUFU.EX2 R133, R0 ;  /* 0x0000000000857308 */ /* 0x0005e40000000800 */
[----:B--2---:R-:W-:-:S06]  /*5ce0*/  FFMA.FTZ R0, R65, UR6, -R3 ;  /* 0x0000000641007c23 */ /* 0x004fcc0008010803 */
[----:B------:R2:W3:Y:S02]  /*5cf0*/  MUFU.EX2 R134, R0 ;  /* 0x0000000000867308 */ /* 0x0004e40000000800 */
[--C-:B--2---:R-:W-:Y:S01]  /*5d00*/  FFMA.FTZ R0, R61, UR6, -R4.reuse ;  /* 0x000000063d007c23 */ /* 0x104fe20008010804 */
[----:B---3--:R-:W-:Y:S01]  /*5d10*/  F2FP.BF16.F32.PACK_AB R15, R134, R133 ;  /* 0x00000085860f723e */ /* 0x008fe200000010ff */
[----:B------:R-:W-:Y:S04]  /*5d20*/  HMMA.16816.F32.BF16 R60, R16, R24, RZ ;  /* 0x00000018103c723c */ /* 0x000fe800000418ff */
[----:B------:R2:W-:Y:S02]  /*5d30*/  MUFU.EX2 R173, R0 ;  /* 0x0000000000ad7308 */ /* 0x0005e40000000800 */
[C---:B------:R-:W-:Y:S06]  /*5d40*/  HMMA.16816.F32.BF16 R56, R12.reuse, R32, R44 ;  /* 0x000000200c38723c */ /* 0x040fec000004182c */
[C---:B------:R-:W-:Y:S06]  /*5d50*/  HMMA.16816.F32.BF16 R44, R12.reuse, R34, R52 ;  /* 0x000000220c2c723c */ /* 0x040fec0000041834 */
[----:B-1----:R-:W-:Y:S01]  /*5d60*/  HMMA.16816.F32.BF16 R136, R12, R28, R40 ;  /* 0x0000001c0c88723c */ /* 0x002fe20000041828 */
[----:B--2---:R-:W-:-:S04]  /*5d70*/  FFMA.FTZ R0, R64, UR6, -R4 ;  /* 0x0000000640007c23 */ /* 0x004fc80008010804 */
[----:B------:R1:W-:Y:S01]  /*5d80*/  MUFU.EX2 R172, R0 ;  /* 0x0000000000ac7308 */ /* 0x0003e20000000800 */
[----:B------:R-:W-:Y:S01]  /*5d90*/  HMMA.16816.F32.BF16 R64, R16, R26, RZ ;  /* 0x0000001a1040723c */ /* 0x000fe200000418ff */
[----:B------:R-:W2:Y:S05]  /*5da0*/  LDSM.16.MT88.4 R24, [R184+0x4800] ;  /* 0x00480000b818783b */ /* 0x000eaa0000004200 */
[----:B------:R-:W-:Y:S01]  /*5db0*/  HMMA.16816.F32.BF16 R40, R12, R30, R48 ;  /* 0x0000001e0c28723c */ /* 0x000fe20000041830 */
[----:B------:R-:W-:Y:S02]  /*5dc0*/  F2FP.BF16.F32.PACK_AB R16, R246, R248 ;  /* 0x000000f8f610723e */ /* 0x000fe400000010ff */
[----:B------:R-:W-:-:S02]  /*5dd0*/  F2FP.BF16.F32.PACK_AB R17, R203, R198 ;  /* 0x000000c6cb11723e */ /* 0x000fc400000010ff */
[----:B------:R-:W-:Y:S02]  /*5de0*/  F2FP.BF16.F32.PACK_AB R18, R252, R250 ;  /* 0x000000fafc12723e */ /* 0x000fe400000010ff */
[----:B------:R-:W-:Y:S02]  /*5df0*/  F2FP.BF16.F32.PACK_AB R19, R205, R199 ;  /* 0x000000c7cd13723e */ /* 0x000fe400000010ff */
[----:B------:R-:W-:Y:S01]  /*5e00*/  F2FP.BF16.F32.PACK_AB R12, R178, R177 ;  /* 0x000000b1b20c723e */ /* 0x000fe200000010ff */
[----:B-1----:R-:W-:Y:S01]  /*5e10*/  FFMA.FTZ R0, R76, UR6, -R4 ;  /* 0x000000064c007c23 */ /* 0x002fe20008010804 */
[----:B------:R-:W-:-:S03]  /*5e20*/  F2FP.BF16.F32.PACK_AB R14, R179, R215 ;  /* 0x000000d7b30e723e */ /* 0x000fc600000010ff */
[----:B------:R1:W-:Y:S01]  /*5e30*/  MUFU.EX2 R171, R0 ;  /* 0x0000000000ab7308 */ /* 0x0003e20000000800 */
[C---:B------:R-:W-:Y:S06]  /*5e40*/  HMMA.16816.F32.BF16 R72, R16.reuse, R28, R72 ;  /* 0x0000001c1048723c */ /* 0x040fec0000041848 */
[C---:B------:R-:W-:Y:S06]  /*5e50*/  HMMA.16816.F32.BF16 R76, R16.reuse, R32, R60 ;  /* 0x00000020104c723c */ /* 0x040fec000004183c */
[----:B------:R-:W-:Y:S01]  /*5e60*/  HMMA.16816.F32.BF16 R48, R16, R30, R68 ;  /* 0x0000001e1030723c */ /* 0x000fe20000041844 */
[----:B------:R-:W-:Y:S01]  /*5e70*/  LDSM.16.MT88.4 R28, [R185+0x4c00] ;  /* 0x004c0000b91c783b */ /* 0x000fe20000004200 */
[----:B-1----:R-:W-:-:S04]  /*5e80*/  FFMA.FTZ R0, R92, UR6, -R3 ;  /* 0x000000065c007c23 */ /* 0x002fc80008010803 */
[----:B------:R-:W-:Y:S01]  /*5e90*/  HMMA.16816.F32.BF16 R52, R16, R34, R64 ;  /* 0x000000221034723c */ /* 0x000fe20000041840 */
[----:B------:R-:W1:Y:S01]  /*5ea0*/  LDSM.16.MT88.4 R32, [R184+0x4c00] ;  /* 0x004c0000b820783b */ /* 0x000e620000004200 */
[----:B------:R3:W-:Y:S05]  /*5eb0*/  MUFU.EX2 R123, R0 ;  /* 0x00000000007b7308 */ /* 0x0007ea0000000800 */
[----:B------:R-:W-:Y:S02]  /*5ec0*/  F2FP.BF16.F32.PACK_AB R16, R222, R219 ;  /* 0x000000dbde10723e */ /* 0x000fe400000010ff */
[----:B------:R-:W-:Y:S02]  /*5ed0*/  F2FP.BF16.F32.PACK_AB R17, R213, R207 ;  /* 0x000000cfd511723e */ /* 0x000fe400000010ff */
[----:B------:R-:W-:-:S02]  /*5ee0*/  F2FP.BF16.F32.PACK_AB R18, R251, R221 ;  /* 0x000000ddfb12723e */ /* 0x000fc400000010ff */
[----:B------:R-:W-:Y:S01]  /*5ef0*/  F2FP.BF16.F32.PACK_AB R19, R211, R212 ;  /* 0x000000d4d313723e */ /* 0x000fe200000010ff */
[----:B---3--:R-:W-:-:S06]  /*5f00*/  FFMA.FTZ R0, R94, UR6, -R3 ;  /* 0x000000065e007c23 */ /* 0x008fcc0008010803 */
[----:B--2---:R-:W-:Y:S01]  /*5f10*/  HMMA.16816.F32.BF16 R68, R16, R24, R72 ;  /* 0x000000181044723c */ /* 0x004fe20000041848 */
[----:B------:R2:W3:Y:S02]  /*5f20*/  MUFU.EX2 R125, R0 ;  /* 0x00000000007d7308 */ /* 0x0004e40000000800 */
[----:B--2---:R-:W-:Y:S01]  /*5f30*/  FFMA.FTZ R0, R96, UR6, -R3 ;  /* 0x0000000660007c23 */ /* 0x004fe20008010803 */
[----:B---3--:R-:W-:-:S05]  /*5f40*/  F2FP.BF16.F32.PACK_AB R13, R125, R123 ;  /* 0x0000007b7d0d723e */ /* 0x008fca00000010ff */
[----:B------:R2:W-:Y:S02]  /*5f50*/  MUFU.EX2 R96, R0 ;  /* 0x0000000000607308 */ /* 0x0005e40000000800 */
[----:B--2---:R-:W-:-:S06]  /*5f60*/  FFMA.FTZ R0, R99, UR6, -R3 ;  /* 0x0000000663007c23 */ /* 0x004fcc0008010803 */
[----:B------:R2:W3:Y:S02]  /*5f70*/  MUFU.EX2 R214, R0 ;  /* 0x0000000000d67308 */ /* 0x0004e40000000800 */
[----:B--2---:R-:W-:Y:S01]  /*5f80*/  FFMA.FTZ R0, R93, UR6, -R4 ;  /* 0x000000065d007c23 */ /* 0x004fe20008010804 */
[----:B---3--:R-:W-:-:S05]  /*5f90*/  F2FP.BF16.F32.PACK_AB R15, R214, R96 ;  /* 0x00000060d60f723e */ /* 0x008fca00000010ff */
[----:B------:R2:W-:Y:S02]  /*5fa0*/  MUFU.EX2 R130, R0 ;  /* 0x0000000000827308 */ /* 0x0005e40000000800 */
[C---:B------:R-:W-:Y:S06]  /*5fb0*/  HMMA.16816.F32.BF16 R64, R12.reuse, R20, R56 ;  /* 0x000000140c40723c */ /* 0x040fec0000041838 */
[----:B------:R-:W-:Y:S06]  /*5fc0*/  HMMA.16816.F32.BF16 R60, R12, R22, R44 ;  /* 0x000000160c3c723c */ /* 0x000fec000004182c */
[----:B------:R-:W-:Y:S01]  /*5fd0*/  HMMA.16816.F32.BF16 R44, R16, R20, R76 ;  /* 0x00000014102c723c */ /* 0x000fe2000004184c */
[----:B--2---:R-:W-:-:S04]  /*5fe0*/  FFMA.FTZ R0, R95, UR6, -R4 ;  /* 0x000000065f007c23 */ /* 0x004fc80008010804 */
[----:B------:R2:W-:Y:S01]  /*5ff0*/  MUFU.EX2 R99, R0 ;  /* 0x0000000000637308 */ /* 0x0005e20000000800 */
[C---:B------:R-:W-:Y:S06]  /*6000*/  HMMA.16816.F32.BF16 R148, R12.reuse, R26, R40 ;  /* 0x0000001a0c94723c */ /* 0x040fec0000041828 */
[----:B------:R-:W-:Y:S06]  /*6010*/  HMMA.16816.F32.BF16 R136, R12, R24, R136 ;  /* 0x000000180c88723c */ /* 0x000fec0000041888 */
        /* <DEDUP_REMOVED lines=26> */
[----:B----4-:R-:W-:-:S03]  /*61c0*/  F2FP.BF16.F32.PACK_AB R13, R92, R93 ;  /* 0x0000005d5c0d723e */ /* 0x010fc600000010ff */
[----:B------:R1:W-:Y:S02]  /*61d0*/  MUFU.EX2 R89, R0 ;  /* 0x0000000000597308 */ /* 0x0003e40000000800 */
[----:B-1----:R-:W-:-:S06]  /*61e0*/  FFMA.FTZ R0, R91, UR6, -R3 ;  /* 0x000000065b007c23 */ /* 0x002fcc0008010803 */
[----:B------:R1:W3:Y:S02]  /*61f0*/  MUFU.EX2 R90, R0 ;  /* 0x00000000005a7308 */ /* 0x0002e40000000800 */
[----:B-1----:R-:W-:Y:S01]  /*6200*/  FFMA.FTZ R0, R105, UR6, -R4 ;  /* 0x0000000669007c23 */ /* 0x002fe20008010804 */
[----:B---3--:R-:W-:-:S05]  /*6210*/  F2FP.BF16.F32.PACK_AB R15, R90, R89 ;  /* 0x000000595a0f723e */ /* 0x008fca00000010ff */
[----:B------:R1:W-:Y:S02]  /*6220*/  MUFU.EX2 R94, R0 ;  /* 0x00000000005e7308 */ /* 0x0003e40000000800 */
[C---:B------:R-:W-:Y:S06]  /*6230*/  HMMA.16816.F32.BF16 R48, R12.reuse, R28, R64 ;  /* 0x0000001c0c30723c */ /* 0x040fec0000041840 */
[C---:B------:R-:W-:Y:S01]  /*6240*/  HMMA.16816.F32.BF16 R52, R12.reuse, R30, R60 ;  /* 0x0000001e0c34723c */ /* 0x040fe2000004183c */
[----:B------:R-:W3:Y:S05]  /*6250*/  LDSM.16.MT88.4 R28, [R185+0x5400] ;  /* 0x00540000b91c783b */ /* 0x000eea0000004200 */
[----:B------:R-:W-:Y:S01]  /*6260*/  HMMA.16816.F32.BF16 R136, R12, R32, R136 ;  /* 0x000000200c88723c */ /* 0x000fe20000041888 */
[----:B-1----:R-:W-:-:S04]  /*6270*/  FFMA.FTZ R0, R106, UR6, -R4 ;  /* 0x000000066a007c23 */ /* 0x002fc80008010804 */
[----:B------:R1:W-:Y:S01]  /*6280*/  MUFU.EX2 R91, R0 ;  /* 0x00000000005b7308 */ /* 0x0003e20000000800 */
[----:B------:R-:W-:Y:S01]  /*6290*/  HMMA.16816.F32.BF16 R148, R12, R34, R148 ;  /* 0x000000220c94723c */ /* 0x000fe20000041894 */
[----:B------:R-:W4:Y:S05]  /*62a0*/  LDSM.16.MT88.4 R32, [R184+0x5400] ;  /* 0x00540000b820783b */ /* 0x000f2a0000004200 */
[----:B------:R-:W-:Y:S01]  /*62b0*/  HMMA.16816.F32.BF16 R60, R16, R26, R56 ;  /* 0x0000001a103c723c */ /* 0x000fe20000041838 */
[----:B------:R-:W-:Y:S02]  /*62c0*/  F2FP.BF16.F32.PACK_AB R12, R130, R171 ;  /* 0x000000ab820c723e */ /* 0x000fe400000010ff */
[----:B------:R-:W-:-:S03]  /*62d0*/  F2FP.BF16.F32.PACK_AB R14, R95, R99 ;  /* 0x000000635f0e723e */ /* 0x000fc600000010ff */
[----:B--2---:R-:W-:Y:S01]  /*62e0*/  HMMA.16816.F32.BF16 R56, R16, R20, R44 ;  /* 0x000000141038723c */ /* 0x004fe2000004182c */
[----:B-1----:R-:W-:-:S05]  /*62f0*/  FFMA.FTZ R0, R108, UR6, -R4 ;  /* 0x000000066c007c23 */ /* 0x002fca0008010804 */
[----:B------:R-:W-:Y:S01]  /*6300*/  HMMA.16816.F32.BF16 R44, R16, R22, R40 ;  /* 0x00000016102c723c */ /* 0x000fe20000041828 */
[----:B------:R1:W-:Y:S06]  /*6310*/  MUFU.EX2 R87, R0 ;  /* 0x0000000000577308 */ /* 0x0003ec0000000800 */
[----:B------:R-:W-:Y:S02]  /*6320*/  F2FP.BF16.F32.PACK_AB R16, R230, R229 ;  /* 0x000000e5e610723e */ /* 0x000fe400000010ff */
[----:B------:R-:W-:Y:S02]  /*6330*/  F2FP.BF16.F32.PACK_AB R17, R193, R194 ;  /* 0x000000c2c111723e */ /* 0x000fe400000010ff */
[----:B------:R-:W-:-:S02]  /*6340*/  F2FP.BF16.F32.PACK_AB R18, R237, R234 ;  /* 0x000000eaed12723e */ /* 0x000fc400000010ff */
[----:B------:R-:W-:Y:S01]  /*6350*/  F2FP.BF16.F32.PACK_AB R19, R191, R192 ;  /* 0x000000c0bf13723e */ /* 0x000fe200000010ff */
[----:B-1----:R-:W-:-:S06]  /*6360*/  FFMA.FTZ R0, R98, UR6, -R3 ;  /* 0x0000000662007c23 */ /* 0x002fcc0008010803 */
[C---:B---3--:R-:W-:Y:S01]  /*6370*/  HMMA.16816.F32.BF16 R56, R16.reuse, R28, R56 ;  /* 0x0000001c1038723c */ /* 0x048fe20000041838 */
[----:B------:R1:W-:Y:S05]  /*6380*/  MUFU.EX2 R85, R0 ;  /* 0x0000000000557308 */ /* 0x0003ea0000000800 */
[C---:B----4-:R-:W-:Y:S06]  /*6390*/  HMMA.16816.F32.BF16 R140, R16.reuse, R32, R140 ;  /* 0x00000020108c723c */ /* 0x050fec000004188c */
[C---:B------:R-:W-:Y:S06]  /*63a0*/  HMMA.16816.F32.BF16 R60, R16.reuse, R34, R60 ;  /* 0x00000022103c723c */ /* 0x040fec000004183c */
[----:B------:R-:W-:Y:S01]  /*63b0*/  HMMA.16816.F32.BF16 R44, R16, R30, R44 ;  /* 0x0000001e102c723c */ /* 0x000fe2000004182c */
[----:B------:R-:W-:Y:S01]  /*63c0*/  LDSM.16.MT88.4 R16, [R185+0x5c00] ;  /* 0x005c0000b910783b */ /* 0x000fe20000004200 */
[----:B-1----:R-:W-:-:S04]  /*63d0*/  FFMA.FTZ R0, R100, UR6, -R3 ;  /* 0x0000000664007c23 */ /* 0x002fc80008010803 */
        /* <DEDUP_REMOVED lines=10> */
[C---:B------:R-:W-:Y:S01]  /*6480*/  HMMA.16816.F32.BF16 R52, R12.reuse, R22, R52 ;  /* 0x000000160c34723c */ /* 0x040fe20000041834 */
[----:B------:R-:W3:Y:S05]  /*6490*/  LDSM.16.MT88.4 R20, [R184+0x5800] ;  /* 0x00580000b814783b */ /* 0x000eea0000004200 */
[----:B------:R-:W-:Y:S01]  /*64a0*/  HMMA.16816.F32.BF16 R136, R12, R24, R136 ;  /* 0x000000180c88723c */ /* 0x000fe20000041888 */
[----:B-1----:R-:W-:-:S04]  /*64b0*/  FFMA.FTZ R0, R110, UR6, -R4 ;  /* 0x000000066e007c23 */ /* 0x002fc80008010804 */
[----:B------:R1:W-:Y:S01]  /*64c0*/  MUFU.EX2 R78, R0 ;  /* 0x00000000004e7308 */ /* 0x0003e20000000800 */
[----:B------:R-:W-:Y:S01]  /*64d0*/  HMMA.16816.F32.BF16 R148, R12, R26, R148 ;  /* 0x0000001a0c94723c */ /* 0x000fe20000041894 */
[----:B------:R-:W4:Y:S06]  /*64e0*/  LDSM.16.MT88.4 R24, [R185+0x5800] ;  /* 0x00580000b918783b */ /* 0x000f2c0000004200 */
[----:B------:R-:W-:Y:S02]  /*64f0*/  F2FP.BF16.F32.PACK_AB R12, R91, R94 ;  /* 0x0000005e5b0c723e */ /* 0x000fe400000010ff */
[----:B--2---:R-:W-:Y:S01]  /*6500*/  F2FP.BF16.F32.PACK_AB R14, R81, R87 ;  /* 0x00000057510e723e */ /* 0x004fe200000010ff */
[----:B-1----:R-:W-:-:S04]  /*6510*/  FFMA.FTZ R0, R112, UR6, -R4 ;  /* 0x0000000670007c23 */ /* 0x002fc80008010804 */
[----:B------:R1:W-:Y:S02]  /*6520*/  MUFU.EX2 R76, R0 ;  /* 0x00000000004c7308 */ /* 0x0003e40000000800 */
[----:B-1----:R-:W-:-:S06]  /*6530*/  FFMA.FTZ R0, R80, UR6, -R3 ;  /* 0x0000000650007c23 */ /* 0x002fcc0008010803 */
        /* <DEDUP_REMOVED lines=13> */
[----:B------:R-:W-:Y:S01]  /*6610*/  HMMA.16816.F32.BF16 R136, R12, R32, R136 ;  /* 0x000000200c88723c */ /* 0x000fe20000041888 */
[----:B-1----:R-:W-:-:S04]  /*6620*/  FFMA.FTZ R0, R114, UR6, -R4 ;  /* 0x0000000672007c23 */ /* 0x002fc80008010804 */
[----:B------:R1:W2:Y:S01]  /*6630*/  MUFU.EX2 R67, R0 ;  /* 0x0000000000437308 */ /* 0x0002a20000000800 */
[----:B------:R-:W-:Y:S07]  /*6640*/  HMMA.16816.F32.BF16 R148, R12, R34, R148 ;  /* 0x000000220c94723c */ /* 0x000fee0000041894 */
[----:B------:R-:W-:Y:S01]  /*6650*/  F2FP.BF16.F32.PACK_AB R12, R76, R78 ;  /* 0x0000004e4c0c723e */ /* 0x000fe200000010ff */
[----:B-1----:R-:W-:Y:S01]  /*6660*/  FFMA.FTZ R0, R116, UR6, -R4 ;  /* 0x0000000674007c23 */ /* 0x002fe20008010804 */
[----:B--2---:R-:W-:-:S03]  /*6670*/  F2FP.BF16.F32.PACK_AB R14, R67, R68 ;  /* 0x00000044430e723e */ /* 0x004fc600000010ff */
        /* <DEDUP_REMOVED lines=15> */
[----:B----4-:R-:W-:Y:S01]  /*6770*/  HMMA.16816.F32.BF16 R40, R12, R24, R40 ;  /* 0x000000180c28723c */ /* 0x010fe20000041828 */
[----:B-1----:R-:W-:Y:S01]  /*6780*/  FFMA.FTZ R0, R128, UR6, -R4 ;  /* 0x0000000680007c23 */ /* 0x002fe20008010804 */
[----:B--2---:R-:W-:-:S03]  /*6790*/  F2FP.BF16.F32.PACK_AB R164, R54, R66 ;  /* 0x0000004236a4723e */ /* 0x004fc600000010ff */
[----:B------:R1:W-:Y:S01]  /*67a0*/  MUFU.EX2 R33, R0 ;  /* 0x0000000000217308 */ /* 0x0003e20000000800 */
[----:B------:R-:W-:Y:S07]  /*67b0*/  HMMA.16816.F32.BF16 R48, R12, R26, R48 ;  /* 0x0000001a0c30723c */ /* 0x000fee0000041830 */
[----:B------:R-:W-:Y:S02]  /*67c0*/  F2FP.BF16.F32.PACK_AB R12, R243, R240 ;  /* 0x000000f0f30c723e */ /* 0x000fe400000010ff */
[----:B------:R-:W-:-:S02]  /*67d0*/  F2FP.BF16.F32.PACK_AB R13, R189, R190 ;  /* 0x000000bebd0d723e */ /* 0x000fc400000010ff */
[----:B------:R-:W-:Y:S02]  /*67e0*/  F2FP.BF16.F32.PACK_AB R14, R239, R242 ;  /* 0x000000f2ef0e723e */ /* 0x000fe400000010ff */
[----:B------:R-:W-:Y:S01]  /*67f0*/  F2FP.BF16.F32.PACK_AB R15, R182, R183 ;  /* 0x000000b7b60f723e */ /* 0x000fe200000010ff */
[----:B-1----:R-:W-:Y:S01]  /*6800*/  FFMA.FTZ R0, R132, UR6, -R4 ;  /* 0x0000000684007c23 */ /* 0x002fe20008010804 */
[----:B------:R-:W-:-:S03]  /*6810*/  FADD.FTZ R4, R126, R124 ;  /* 0x0000007c7e047221 */ /* 0x000fc60000010000 */
[----:B------:R1:W2:Y:S02]  /*6820*/  MUFU.EX2 R32, R0 ;  /* 0x0000000000207308 */ /* 0x0002a40000000800 */
[C---:B------:R-:W-:Y:S06]  /*6830*/  HMMA.16816.F32.BF16 R140, R12.reuse, R20, R140 ;  /* 0x000000140c8c723c */ /* 0x040fec000004188c */
[C---:B------:R-:W-:Y:S06]  /*6840*/  HMMA.16816.F32.BF16 R60, R12.reuse, R22, R60 ;  /* 0x000000160c3c723c */ /* 0x040fec000004183c */
[----:B------:R-:W-:Y:S01]  /*6850*/  HMMA.16816.F32.BF16 R56, R12, R24, R56 ;  /* 0x000000180c38723c */ /* 0x000fe20000041838 */
[----:B-1----:R-:W-:Y:S01]  /*6860*/  FFMA.FTZ R0, R117, UR6, -R3 ;  /* 0x0000000675007c23 */ /* 0x002fe20008010803 */
[----:B--2---:R-:W-:-:S04]  /*6870*/  F2FP.BF16.F32.PACK_AB R166, R32, R33 ;  /* 0x0000002120a6723e */ /* 0x004fc800000010ff */
[----:B------:R-:W-:Y:S01]  /*6880*/  HMMA.16816.F32.BF16 R44, R12, R26, R44 ;  /* 0x0000001a0c2c723c */ /* 0x000fe2000004182c */
[----:B------:R1:W-:Y:S08]  /*6890*/  MUFU.EX2 R12, R2 ;  /* 0x00000002000c7308 */ /* 0x0003f00000000800 */
[----:B------:R2:W-:Y:S01]  /*68a0*/  MUFU.EX2 R31, R0 ;  /* 0x00000000001f7308 */ /* 0x0005e20000000800 */
[----:B-1----:R-:W-:Y:S01]  /*68b0*/  FADD.FTZ R2, R152, R4 ;  /* 0x0000000498027221 */ /* 0x002fe20000010000 */
[----:B--2---:R-:W-:-:S06]  /*68c0*/  FFMA.FTZ R0, R118, UR6, -R3 ;  /* 0x0000000676007c23 */ /* 0x004fcc0008010803 */
[----:B------:R1:W2:Y:S02]  /*68d0*/  MUFU.EX2 R30, R0 ;  /* 0x00000000001e7308 */ /* 0x0002a40000000800 */
[--C-:B-1----:R-:W-:Y:S01]  /*68e0*/  FFMA.FTZ R0, R119, UR6, -R3.reuse ;  /* 0x0000000677007c23 */ /* 0x102fe20008010803 */
[----:B------:R-:W-:Y:S01]  /*68f0*/  FFMA.FTZ R3, R121, UR6, -R3 ;  /* 0x0000000679037c23 */ /* 0x000fe20008010803 */
[----:B--2---:R-:W-:-:S04]  /*6900*/  F2FP.BF16.F32.PACK_AB R165, R30, R31 ;  /* 0x0000001f1ea5723e */ /* 0x004fc800000010ff */
[----:B------:R1:W-:Y:S08]  /*6910*/  MUFU.EX2 R28, R0 ;  /* 0x00000000001c7308 */ /* 0x0003f00000000800 */
[----:B------:R2:W3:Y:S01]  /*6920*/  MUFU.EX2 R29, R3 ;  /* 0x00000003001d7308 */ /* 0x0004e20000000800 */
[----:B-1----:R-:W-:Y:S01]  /*6930*/  FFMA.FTZ R0, R160, UR6, -R5 ;  /* 0x00000006a0007c23 */ /* 0x002fe20008010805 */
[----:B------:R-:W-:-:S06]  /*6940*/  F2FP.BF16.F32.PACK_AB R160, R232, R236 ;  /* 0x000000ece8a0723e */ /* 0x000fcc00000010ff */
[----:B------:R1:W4:Y:S01]  /*6950*/  MUFU.EX2 R21, R0 ;  /* 0x0000000000157308 */ /* 0x0003220000000800 */
[----:B--2---:R-:W-:Y:S01]  /*6960*/  FADD.FTZ R3, R157, R156 ;  /* 0x0000009c9d037221 */ /* 0x004fe20000010000 */
[----:B---3--:R-:W-:-:S03]  /*6970*/  F2FP.BF16.F32.PACK_AB R167, R29, R28 ;  /* 0x0000001c1da7723e */ /* 0x008fc600000010ff */
[----:B------:R-:W-:-:S04]  /*6980*/  FADD.FTZ R3, R158, R3 ;  /* 0x000000039e037221 */ /* 0x000fc80000010000 */
[----:B------:R-:W-:Y:S01]  /*6990*/  FADD.FTZ R4, R159, R3 ;  /* 0x000000039f047221 */ /* 0x000fe20000010000 */
[----:B------:R-:W-:Y:S01]  /*69a0*/  FADD.FTZ R3, R153, R2 ;  /* 0x0000000299037221 */ /* 0x000fe20000010000 */
[----:B------:R-:W-:Y:S01]  /*69b0*/  HMMA.16816.F32.BF16 R136, R164, R144, R136 ;  /* 0x00000090a488723c */ /* 0x000fe20000041888 */
[----:B-1----:R-:W-:Y:S01]  /*69c0*/  FFMA.FTZ R0, R162, UR6, -R5 ;  /* 0x00000006a2007c23 */ /* 0x002fe20008010805 */
[----:B------:R-:W-:Y:S01]  /*69d0*/  FADD.FTZ R5, R224, R223 ;  /* 0x000000dfe0057221 */ /* 0x000fe20000010000 */
[----:B----4-:R-:W-:-:S03]  /*69e0*/  F2FP.BF16.F32.PACK_AB R161, R21, R181 ;  /* 0x000000b515a1723e */ /* 0x010fc600000010ff */
[----:B------:R-:W-:Y:S01]  /*69f0*/  HMMA.16816.F32.BF16 R148, R164, R146, R148 ;  /* 0x00000092a494723c */ /* 0x000fe20000041894 */
[----:B------:R1:W2:Y:S01]  /*6a00*/  MUFU.EX2 R20, R0 ;  /* 0x0000000000147308 */ /* 0x0002a20000000800 */
[----:B------:R-:W-:Y:S01]  /*6a10*/  FADD.FTZ R5, R225, R5 ;  /* 0x00000005e1057221 */ /* 0x000fe20000010000 */
[----:B------:R-:W-:-:S03]  /*6a20*/  F2FP.BF16.F32.PACK_AB R162, R226, R227 ;  /* 0x000000e3e2a2723e */ /* 0x000fc600000010ff */
[----:B------:R-:W-:Y:S01]  /*6a30*/  FADD.FTZ R5, R228, R5 ;  /* 0x00000005e4057221 */ /* 0x000fe20000010000 */
[C---:B------:R-:W-:Y:S06]  /*6a40*/  HMMA.16816.F32.BF16 R156, R164.reuse, R16, R40 ;  /* 0x00000010a49c723c */ /* 0x040fec0000041828 */
[----:B------:R-:W-:Y:S01]  /*6a50*/  HMMA.16816.F32.BF16 R164, R164, R18, R48 ;  /* 0x00000012a4a4723c */ /* 0x000fe20000041830 */
[----:B-1----:R-:W-:Y:S01]  /*6a60*/  FADD.FTZ R0, R11, R10 ;  /* 0x0000000a0b007221 */ /* 0x002fe20000010000 */
[----:B--2---:R-:W-:-:S03]  /*6a70*/  F2FP.BF16.F32.PACK_AB R163, R12, R20 ;  /* 0x000000140ca3723e */ /* 0x004fc600000010ff */
[----:B------:R-:W-:-:S04]  /*6a80*/  FADD.FTZ R0, R120, R0 ;  /* 0x0000000078007221 */ /* 0x000fc80000010000 */
        /* <DEDUP_REMOVED lines=114> */
[----:B------:R1:W-:Y:S01]  /*71b0*/  STL [R1+0x14], R10 ;  /* 0x0000140a01007387 */ /* 0x0003e20000100800 */
[----:B------:R-:W-:-:S02]  /*71c0*/  IMAD.MOV.U32 R0, RZ, RZ, R170 ;  /* 0x000000ffff007224 */ /* 0x000fc400078e00aa */
[C---:B------:R-:W-:Y:S01]  /*71d0*/  VIADD R195, R188.reuse, 0x400 ;  /* 0x00000400bcc37836 */ /* 0x040fe20000000000 */
[----:B------:R1:W-:Y:S01]  /*71e0*/  STL [R1+0x18], R4 ;  /* 0x0000180401007387 */ /* 0x0003e20000100800 */
[C---:B------:R-:W-:Y:S01]  /*71f0*/  HMMA.16816.F32.BF16 R144, R160.reuse, R146, R60 ;  /* 0x00000092a090723c */ /* 0x040fe2000004183c */
        /* <DEDUP_REMOVED lines=8> */
[C---:B------:R-:W-:Y:S02]  /*7280*/  VIADD R190, R188.reuse, 0x1800 ;  /* 0x00001800bcbe7836 */ /* 0x040fe40000000000 */
[----:B------:R-:W-:Y:S01]  /*7290*/  VIADD R189, R188, 0x1c00 ;  /* 0x00001c00bcbd7836 */ /* 0x000fe20000000000 */
[----:B------:R-:W-:-:S05]  /*72a0*/  NOP ;  /* 0x0000000000007918 */ /* 0x000fca0000000000 */
[----:B------:R-:W-:-:S15]  /*72b0*/  @!P6 BRA `(.L_x_327) ;  /* 0x000000640030e947 */ /* 0x000fde0003800000 */
[----:B------:R-:W2:Y:S04]  /*72c0*/  LDL R222, [R1+0x38] ;  /* 0x0000380001de7983 */ /* 0x000ea80000100800 */
[----:B------:R-:W3:Y:S04]  /*72d0*/  LDL.64 R218, [R1+0x28] ;  /* 0x0000280001da7983 */ /* 0x000ee80000100a00 */
[----:B------:R-:W3:Y:S01]  /*72e0*/  LDL R221, [R1+0x24] ;  /* 0x0000240001dd7983 */ /* 0x000ee20000100800 */
[----:B-1----:R-:W-:Y:S01]  /*72f0*/  IADD3 R2, R233, -0x2, RZ ;  /* 0xfffffffee9027810 */ /* 0x002fe20007ffe0ff */
[----:B------:R-:W-:-:S04]  /*7300*/  DEPBAR.LE SB0, 0x0 ;  /* 0x000080000000791a */ /* 0x000fc80000000000 */
[----:B------:R-:W-:Y:S01]  /*7310*/  SHF.R.S32.HI R4, RZ, 0x1f, R2 ;  /* 0x0000001fff047819 */ /* 0x000fe20000011402 */
[----:B------:R-:W-:Y:S01]  /*7320*/  ULDC.64 UR4, c[0x0][0x220] ;  /* 0x0000880000047ab9 */ /* 0x000fe20000000a00 */
[----:B------:R-:W-:Y:S01]  /*7330*/  IMAD.SHL.U32 R12, R200, 0x40, RZ ;  /* 0x00000040c80c7824 */ /* 0x000fe200078e00ff */
[----:B------:R-:W-:Y:S01]  /*7340*/  BAR.SYNC.DEFER_BLOCKING 0x0 ;  /* 0x0000000000007b1d */ /* 0x000fe20000010000 */
[----:B--2---:R-:W-:Y:S02]  /*7350*/  IMAD R0, R222, R2, RZ ;  /* 0x00000002de007224 */ /* 0x004fe400078e02ff */
[----:B---3--:R-:W-:-:S04]  /*7360*/  IMAD.WIDE.U32 R2, R2, R221, R218 ;  /* 0x000000dd02027225 */ /* 0x008fc800078e00da */
[----:B------:R-:W-:Y:S01]  /*7370*/  IMAD R0, R4, R221, R0 ;  /* 0x000000dd04007224 */ /* 0x000fe200078e0200 */
[----:B------:R-:W-:-:S04]  /*7380*/  LEA R10, P0, R2, UR4, 0x1 ;  /* 0x00000004020a7c11 */ /* 0x000fc8000f8008ff */
[----:B------:R-:W-:Y:S02]  /*7390*/  IADD3 R3, R3, R0, RZ ;  /* 0x0000000003037210 */ /* 0x000fe40007ffe0ff */
        /* <DEDUP_REMOVED lines=9> */
[----:B------:R-:W-:Y:S03]  /*7430*/  LDGSTS.E.BYPASS.LTC128B.128 [R208+0x4000], desc[UR12][R10.64] ;  /* 0x040000000ad07fae */ /* 0x000fe6000b901d4c */
[----:B------:R-:W-:Y:S01]  /*7440*/  IADD3.X R3, R5, R0, RZ, P1, !PT ;  /* 0x0000000005037210 */ /* 0x000fe20000ffe4ff */
[----:B------:R-:W-:Y:S04]  /*7450*/  LDGSTS.E.BYPASS.LTC128B.128 [R208+0x4800], desc[UR12][R4.64] ;  /* 0x0480000004d07fae */ /* 0x000fe8000b901d4c */
[----:B------:R-:W-:Y:S01]  /*7460*/  IMAD.X R13, R3, 0x1, R0, P0 ;  /* 0x00000001030d7824 */ /* 0x000fe200000e0600 */
[----:B------:R-:W-:Y:S04]  /*7470*/  LDGSTS.E.BYPASS.LTC128B.128 [R208+0x5000], desc[UR12][R2.64] ;  /* 0x0500000002d07fae */ /* 0x000fe8000b901d4c */
[----:B------:R1:W-:Y:S04]  /*7480*/  LDGSTS.E.BYPASS.LTC128B.128 [R208+0x5800], desc[UR12][R12.64] ;  /* 0x058000000cd07fae */ /* 0x0003e8000b901d4c */
[----:B------:R-:W-:Y:S04]  /*7490*/  LDSM.16.M88.4 R20, [R186] ;  /* 0x00000000ba14783b */ /* 0x000fe80000000200 */
[----:B------:R-:W2:Y:S04]  /*74a0*/  LDSM.16.M88.4 R44, [R135+0x2000] ;  /* 0x00200000872c783b */ /* 0x000ea80000000200 */
[----:B------:R-:W3:Y:S04]  /*74b0*/  LDSM.16.M88.4 R16, [R186+0x1000] ;  /* 0x00100000ba10783b */ /* 0x000ee80000000200 */
[----:B------:R-:W-:Y:S04]  /*74c0*/  LDSM.16.M88.4 R24, [R187] ;  /* 0x00000000bb18783b */ /* 0x000fe80000000200 */
[----:B------:R-:W-:Y:S04]  /*74d0*/  LDSM.16.M88.4 R104, [R188] ;  /* 0x00000000bc68783b */ /* 0x000fe80000000200 */
[----:B------:R-:W4:Y:S04]  /*74e0*/  LDSM.16.M88.4 R88, [R135+0x2400] ;  /* 0x002400008758783b */ /* 0x000f280000000200 */
[----:B-1----:R-:W1:Y:S04]  /*74f0*/  LDSM.16.M88.4 R12, [R187+0x1000] ;  /* 0x00100000bb0c783b */ /* 0x002e680000000200 */
[----:B------:R-:W5:Y:S04]  /*7500*/  LDSM.16.M88.4 R112, [R195] ;  /* 0x00000000c370783b */ /* 0x000f680000000200 */
[----:B------:R-:W5:Y:S04]  /*7510*/  LDSM.16.M88.4 R96, [R135+0x2800] ;  /* 0x002800008760783b */ /* 0x000f680000000200 */
[----:B------:R-:W-:Y:S04]  /*7520*/  LDSM.16.M88.4 R108, [R194] ;  /* 0x00000000c26c783b */ /* 0x000fe80000000200 */
[----:B------:R-:W5:Y:S01]  /*7530*/  LDSM.16.M88.4 R80, [R135+0x2c00] ;  /* 0x002c00008750783b */ /* 0x000f620000000200 */
[-C--:B--2---:R-:W-:Y:S03]  /*7540*/  HMMA.16816.F32.BF16 R28, R20, R44.reuse, RZ ;  /* 0x0000002c141c723c */ /* 0x084fe600000418ff */
[----:B------:R-:W2:Y:S04]  /*7550*/  LDSM.16.M88.4 R100, [R193] ;  /* 0x00000000c164783b */ /* 0x000ea80000000200 */
[----:B------:R-:W-:Y:S01]  /*7560*/  LDSM.16.M88.4 R84, [R192] ;  /* 0x00000000c054783b */ /* 0x000fe20000000200 */
[----:B---3--:R-:W-:Y:S01]  /*7570*/  HMMA.16816.F32.BF16 R32, R16, R44, RZ ;  /* 0x0000002c1020723c */ /* 0x008fe200000418ff */
[----:B------:R-:W3:Y:S05]  /*7580*/  S2R R2, SR_TID.X ;  /* 0x0000000000027919 */ /* 0x000eea0000002100 */
[----:B------:R-:W-:Y:S01]  /*7590*/  HMMA.16816.F32.BF16 R124, R20, R46, RZ ;  /* 0x0000002e147c723c */ /* 0x000fe200000418ff */
[----:B------:R-:W0:Y:S05]  /*75a0*/  LDGDEPBAR ;  /* 0x00000000000079af */ /* 0x000e2a0000000000 */
[----:B----4-:R-:W-:Y:S06]  /*75b0*/  HMMA.16816.F32.BF16 R40, R16, R88, RZ ;  /* 0x000000581028723c */ /* 0x010fec00000418ff */
[-C--:B------:R-:W-:Y:S06]  /*75c0*/  HMMA.16816.F32.BF16 R28, R24, R104.reuse, R28 ;  /* 0x00000068181c723c */ /* 0x080fec000004181c */
[----:B-1----:R-:W-:Y:S06]  /*75d0*/  HMMA.16816.F32.BF16 R48, R12, R104, R32 ;  /* 0x000000680c30723c */ /* 0x002fec0000041820 */
[----:B------:R-:W-:Y:S01]  /*75e0*/  HMMA.16816.F32.BF16 R32, R20, R88, RZ ;  /* 0x000000581420723c */ /* 0x000fe200000418ff */
[----:B---3--:R-:W-:-:S05]  /*75f0*/  SHF.L.U32 R2, R2, 0x1, RZ ;  /* 0x0000000102027819 */ /* 0x008fca00000006ff */
[----:B-----5:R-:W-:Y:S01]  /*7600*/  HMMA.16816.F32.BF16 R52, R12, R112, R40 ;  /* 0x000000700c34723c */ /* 0x020fe20000041828 */
[----:B------:R-:W-:-:S05]  /*7610*/  LOP3.LUT R2, R2, 0x6, RZ, 0xc0, !PT ;  /* 0x0000000602027812 */ /* 0x000fca00078ec0ff */
[----:B------:R-:W-:Y:S01]  /*7620*/  FMUL.FTZ R28, R28, UR8 ;  /* 0x000000081c1c7c20 */ /* 0x000fe20008410000 */
[----:B------:R-:W-:Y:S01]  /*7630*/  FMUL.FTZ R29, R29, UR8 ;  /* 0x000000081d1d7c20 */ /* 0x000fe20008410000 */
[----:B------:R-:W-:Y:S01]  /*7640*/  FMUL.FTZ R30, R30, UR8 ;  /* 0x000000081e1e7c20 */ /* 0x000fe20008410000 */
[----:B------:R-:W-:Y:S01]  /*7650*/  FMUL.FTZ R31, R31, UR8 ;  /* 0x000000081f1f7c20 */ /* 0x000fe20008410000 */
[----:B------:R-:W-:Y:S01]  /*7660*/  MUFU.TANH R128, R28 ;  /* 0x0000001c00807308 */ /* 0x000fe20000002400 */
[----:B------:R-:W-:Y:S01]  /*7670*/  HMMA.16816.F32.BF16 R40, R16, R96, RZ ;  /* 0x000000601028723c */ /* 0x000fe200000418ff */
[----:B------:R-:W-:Y:S01]  /*7680*/  FMUL.FTZ R48, R48, UR8 ;  /* 0x0000000830307c20 */ /* 0x000fe20008410000 */
[----:B------:R-:W-:Y:S01]  /*7690*/  FMUL.FTZ R49, R49, UR8 ;  /* 0x0000000831317c20 */ /* 0x000fe20008410000 */
[----:B------:R-:W-:Y:S01]  /*76a0*/  FMUL.FTZ R50, R50, UR8 ;  /* 0x0000000832327c20 */ /* 0x000fe20008410000 */
[----:B------:R-:W-:Y:S02]  /*76b0*/  FMUL.FTZ R51, R51, UR8 ;  /* 0x0000000833337c20 */ /* 0x000fe40008410000 */
[----:B------:R-:W-:Y:S01]  /*76c0*/  HMMA.16816.F32.BF16 R56, R20, R80, RZ ;  /* 0x000000501438723c */ /* 0x000fe200000418ff */
[----:B------:R-:W-:Y:S05]  /*76d0*/  MUFU.TANH R116, R29 ;  /* 0x0000001d00747308 */ /* 0x000fea0000002400 */
[----:B------:R-:W-:Y:S01]  /*76e0*/  HMMA.16816.F32.BF16 R124, R24, R106, R124 ;  /* 0x0000006a187c723c */ /* 0x000fe2000004187c */
[----:B------:R-:W-:Y:S01]  /*76f0*/  FMUL.FTZ R54, R54, UR8 ;  /* 0x0000000836367c20 */ /* 0x000fe20008410000 */
[----:B------:R-:W-:Y:S01]  /*7700*/  FMUL.FTZ R55, R55, UR8 ;  /* 0x0000000837377c20 */ /* 0x000fe20008410000 */
[----:B------:R-:W-:Y:S01]  /*7710*/  MUFU.TANH R219, R30 ;  /* 0x0000001e00db7308 */ /* 0x000fe20000002400 */
[----:B------:R-:W-:Y:S01]  /*7720*/  FMUL.FTZ R52, R52, UR8 ;  /* 0x0000000834347c20 */ /* 0x000fe20008410000 */
[----:B------:R-:W-:-:S06]  /*7730*/  FMUL.FTZ R53, R53, UR8 ;  /* 0x0000000835357c20 */ /* 0x000fcc0008410000 */
[----:B------:R1:W-:Y:S08]  /*7740*/  MUFU.TANH R218, R31 ;  /* 0x0000001f00da7308 */ /* 0x0003f00000002400 */
[----:B------:R-:W3:Y:S08]  /*7750*/  MUFU.TANH R0, R54 ;  /* 0x0000003600007308 */ /* 0x000ef00000002400 */
[----:B------:R-:W-:Y:S01]  /*7760*/  MUFU.TANH R228, R48 ;  /* 0x0000003000e47308 */ /* 0x000fe20000002400 */
[----:B-1----:R-:W-:Y:S06]  /*7770*/  HMMA.16816.F32.BF16 R28, R24, R112, R32 ;  /* 0x00000070181c723c */ /* 0x002fec0000041820 */
[----:B------:R-:W-:Y:S01]  /*7780*/  HMMA.16816.F32.BF16 R32, R20, R96, RZ ;  /* 0x000000601420723c */ /* 0x000fe200000418ff */
[----:B------:R-:W-:Y:S01]  /*7790*/  MUFU.TANH R229, R49 ;  /* 0x0000003100e57308 */ /* 0x000fe20000002400 */
[----:B---3--:R1:W-:Y:S07]  /*77a0*/  STL [R1+0xc], R0 ;  /* 0x00000c0001007387 */ /* 0x0083ee0000100800 */
[----:B------:R-:W-:Y:S08]  /*77b0*/  MUFU.TANH R227, R50 ;  /* 0x0000003200e37308 */ /* 0x000ff00000002400 */
[----:B------:R3:W-:Y:S01]  /*77c0*/  MUFU.TANH R224, R51 ;  /* 0x0000003300e07308 */ /* 0x0007e20000002400 */
[----:B------:R-:W-:Y:S01]  /*77d0*/  FMUL.FTZ R28, R28, UR8 ;  /* 0x000000081c1c7c20 */ /* 0x000fe20008410000 */
[----:B------:R-:W-:Y:S01]  /*77e0*/  FMUL.FTZ R29, R29, UR8 ;  /* 0x000000081d1d7c20 */ /* 0x000fe20008410000 */
[----:B------:R-:W-:Y:S01]  /*77f0*/  FMUL.FTZ R30, R30, UR8 ;  /* 0x000000081e1e7c20 */ /* 0x000fe20008410000 */
[----:B------:R-:W-:-:S04]  /*7800*/  FMUL.FTZ R31, R31, UR8 ;  /* 0x000000081f1f7c20 */ /* 0x000fc80008410000 */
[----:B------:R-:W-:Y:S08]  /*7810*/  MUFU.TANH R117, R28 ;  /* 0x0000001c00757308 */ /* 0x000ff00000002400 */
[----:B------:R-:W-:Y:S01]  /*7820*/  MUFU.TANH R76, R29 ;  /* 0x0000001d004c7308 */ /* 0x000fe20000002400 */
[----:B---3--:R-:W-:Y:S01]  /*7830*/  HMMA.16816.F32.BF16 R48, R12, R108, R40 ;  /* 0x0000006c0c30723c */ /* 0x008fe20000041828 */
[----:B------:R-:W3:Y:S06]  /*7840*/  LDSM.16.M88.4 R40, [R135+0x3000] ;  /* 0x003000008728783b */ /* 0x000eec0000000200 */
[----:B------:R-:W-:Y:S08]  /*7850*/  MUFU.TANH R215, R30 ;  /* 0x0000001e00d77308 */ /* 0x000ff00000002400 */
[----:B------:R4:W-:Y:S08]  /*7860*/  MUFU.TANH R214, R31 ;  /* 0x0000001f00d67308 */ /* 0x0009f00000002400 */
[----:B-1----:R-:W1:Y:S01]  /*7870*/  MUFU.TANH R0, R55 ;  /* 0x0000003700007308 */ /* 0x002e620000002400 */
[----:B------:R-:W-:Y:S01]  /*7880*/  FMUL.FTZ R50, R50, UR8 ;  /* 0x0000000832327c20 */ /* 0x000fe20008410000 */
[----:B------:R-:W-:Y:S01]  /*7890*/  FMUL.FTZ R51, R51, UR8 ;  /* 0x0000000833337c20 */ /* 0x000fe20008410000 */
[----:B------:R-:W-:Y:S01]  /*78a0*/  FMUL.FTZ R48, R48, UR8 ;  /* 0x0000000830307c20 */ /* 0x000fe20008410000 */
[----:B------:R-:W-:-:S04]  /*78b0*/  FMUL.FTZ R49, R49, UR8 ;  /* 0x0000000831317c20 */ /* 0x000fc80008410000 */
[----:B------:R-:W-:Y:S01]  /*78c0*/  MUFU.TANH R223, R52 ;  /* 0x0000003400df7308 */ /* 0x000fe20000002400 */
[----:B----4-:R-:W-:Y:S06]  /*78d0*/  HMMA.16816.F32.BF16 R28, R24, R108, R32 ;  /* 0x0000006c181c723c */ /* 0x010fec0000041820 */
[----:B------:R-:W-:Y:S01]  /*78e0*/  HMMA.16816.F32.BF16 R32, R16, R80, RZ ;  /* 0x000000501020723c */ /* 0x000fe200000418ff */
[----:B------:R4:W-:Y:S01]  /*78f0*/  MUFU.TANH R222, R53 ;  /* 0x0000003500de7308 */ /* 0x0009e20000002400 */
[----:B-1----:R1:W-:Y:S07]  /*7900*/  STL [R1+0x10], R0 ;  /* 0x0000100001007387 */ /* 0x0023ee0000100800 */
[----:B------:R-:W-:Y:S08]  /*7910*/  MUFU.TANH R238, R48 ;  /* 0x0000003000ee7308 */ /* 0x000ff00000002400 */
[----:B------:R-:W-:Y:S01]  /*7920*/  MUFU.TANH R232, R49 ;  /* 0x0000003100e87308 */ /* 0x000fe20000002400 */
[----:B------:R-:W-:Y:S01]  /*7930*/  FMUL.FTZ R28, R28, UR8 ;  /* 0x000000081c1c7c20 */ /* 0x000fe20008410000 */
[----:B------:R-:W-:Y:S01]  /*7940*/  FMUL.FTZ R29, R29, UR8 ;  /* 0x000000081d1d7c20 */ /* 0x000fe20008410000 */
[----:B------:R-:W-:Y:S01]  /*7950*/  FMUL.FTZ R30, R30, UR8 ;  /* 0x000000081e1e7c20 */ /* 0x000fe20008410000 */
[----:B------:R-:W-:Y:S01]  /*7960*/  FMUL.FTZ R31, R31, UR8 ;  /* 0x000000081f1f7c20 */ /* 0x000fe20008410000 */
[----:B----4-:R-:W4:Y:S02]  /*7970*/  LDSM.16.M88.4 R52, [R135+0x3400] ;  /* 0x003400008734783b */ /* 0x010f240000000200 */
[----:B--2---:R-:W-:Y:S01]  /*7980*/  HMMA.16816.F32.BF16 R60, R12, R100, R32 ;  /* 0x000000640c3c723c */ /* 0x004fe20000041820 */
[----:B------:R-:W-:Y:S05]  /*7990*/  MUFU.TANH R247, R28 ;  /* 0x0000001c00f77308 */ /* 0x000fea0000002400 */
[----:B---3--:R-:W-:Y:S03]  /*79a0*/  HMMA.16816.F32.BF16 R32, R16, R40, RZ ;  /* 0x000000281020723c */ /* 0x008fe600000418ff */
[----:B------:R-:W-:Y:S08]  /*79b0*/  MUFU.TANH R246, R29 ;  /* 0x0000001d00f67308 */ /* 0x000ff00000002400 */
[----:B------:R-:W-:Y:S07]  /*79c0*/  MUFU.TANH R207, R30 ;  /* 0x0000001e00cf7308 */ /* 0x000fee0000002400 */
[----:B------:R-:W-:Y:S01]  /*79d0*/  FMUL.FTZ R60, R60, UR8 ;  /* 0x000000083c3c7c20 */ /* 0x000fe20008410000 */
[----:B------:R2:W-:Y:S01]  /*79e0*/  MUFU.TANH R202, R31 ;  /* 0x0000001f00ca7308 */ /* 0x0005e20000002400 */
[----:B------:R-:W-:Y:S01]  /*79f0*/  FMUL.FTZ R61, R61, UR8 ;  /* 0x000000083d3d7c20 */ /* 0x000fe20008410000 */
[----:B------:R-:W-:Y:S01]  /*7a00*/  FMUL.FTZ R62, R62, UR8 ;  /* 0x000000083e3e7c20 */ /* 0x000fe20008410000 */
[----:B------:R-:W-:-:S02]  /*7a10*/  FMUL.FTZ R63, R63, UR8 ;  /* 0x000000083f3f7c20 */ /* 0x000fc40008410000 */
[----:B------:R-:W-:Y:S03]  /*7a20*/  HMMA.16816.F32.BF16 R68, R12, R84, R32 ;  /* 0x000000540c44723c */ /* 0x000fe60000041820 */
[----:B-1----:R-:W1:Y:S03]  /*7a30*/  MUFU.TANH R0, R50 ;  /* 0x0000003200007308 */ /* 0x002e660000002400 */
[----:B----4-:R-:W-:Y:S05]  /*7a40*/  HMMA.16816.F32.BF16 R32, R16, R52, RZ ;  /* 0x000000341020723c */ /* 0x010fea00000418ff */
[----:B------:R-:W-:Y:S01]  /*7a50*/  MUFU.TANH R226, R60 ;  /* 0x0000003c00e27308 */ /* 0x000fe20000002400 */
[----:B--2---:R-:W-:Y:S07]  /*7a60*/  HMMA.16816.F32.BF16 R28, R24, R100, R56 ;  /* 0x00000064181c723c */ /* 0x004fee0000041838 */
[----:B------:R-:W-:Y:S01]  /*7a70*/  MUFU.TANH R225, R61 ;  /* 0x0000003d00e17308 */ /* 0x000fe20000002400 */
[----:B------:R-:W-:Y:S01]  /*7a80*/  HMMA.16816.F32.BF16 R56, R20, R40, RZ ;  /* 0x000000281438723c */ /* 0x000fe200000418ff */
[----:B-1----:R1:W-:Y:S03]  /*7a90*/  STL [R1+0x4], R0 ;  /* 0x0000040001007387 */ /* 0x0023e60000100800 */
[----:B------:R-:W-:Y:S01]  /*7aa0*/  FMUL.FTZ R68, R68, UR8 ;  /* 0x0000000844447c20 */ /* 0x000fe20008410000 */
[----:B------:R-:W-:Y:S01]  /*7ab0*/  FMUL.FTZ R69, R69, UR8 ;  /* 0x0000000845457c20 */ /* 0x000fe20008410000 */
[----:B------:R-:W-:Y:S01]  /*7ac0*/  FMUL.FTZ R70, R70, UR8 ;  /* 0x0000000846467c20 */ /* 0x000fe20008410000 */
[----:B------:R-:W-:Y:S01]  /*7ad0*/  MUFU.TANH R252, R63 ;  /* 0x0000003f00fc7308 */ /* 0x000fe20000002400 */
[----:B------:R-:W-:Y:S01]  /*7ae0*/  FMUL.FTZ R71, R71, UR8 ;  /* 0x0000000847477c20 */ /* 0x000fe20008410000 */
[----:B------:R-:W-:Y:S06]  /*7af0*/  HMMA.16816.F32.BF16 R120, R16, R54, RZ ;  /* 0x000000361078723c */ /* 0x000fec00000418ff */
[----:B------:R-:W-:Y:S01]  /*7b00*/  MUFU.TANH R221, R68 ;  /* 0x0000004400dd7308 */ /* 0x000fe20000002400 */
[----:B------:R-:W-:Y:S01]  /*7b10*/  FMUL.FTZ R28, R28, UR8 ;  /* 0x000000081c1c7c20 */ /* 0x000fe20008410000 */
[----:B------:R-:W-:Y:S01]  /*7b20*/  FMUL.FTZ R29, R29, UR8 ;  /* 0x000000081d1d7c20 */ /* 0x000fe20008410000 */
[----:B------:R-:W-:Y:S01]  /*7b30*/  FMUL.FTZ R30, R30, UR8 ;  /* 0x000000081e1e7c20 */ /* 0x000fe20008410000 */
[----:B------:R-:W-:-:S04]  /*7b40*/  FMUL.FTZ R31, R31, UR8 ;  /* 0x000000081f1f7c20 */ /* 0x000fc80008410000 */
[----:B------:R-:W-:Y:S08]  /*7b50*/  MUFU.TANH R182, R28 ;  /* 0x0000001c00b67308 */ /* 0x000ff00000002400 */
[----:B-1----:R-:W1:Y:S08]  /*7b60*/  MUFU.TANH R0, R51 ;  /* 0x0000003300007308 */ /* 0x002e700000002400 */
[----:B------:R-:W-:Y:S08]  /*7b70*/  MUFU.TANH R241, R29 ;  /* 0x0000001d00f17308 */ /* 0x000ff00000002400 */
[----:B------:R-:W-:Y:S01]  /*7b80*/  MUFU.TANH R199, R30 ;  /* 0x0000001e00c77308 */ /* 0x000fe20000002400 */
[----:B-1----:R1:W-:Y:S01]  /*7b90*/  STL [R1+0x8], R0 ;  /* 0x0000080001007387 */ /* 0x0023e20000100800 */
[----:B------:R-:W-:Y:S06]  /*7ba0*/  HMMA.16816.F32.BF16 R48, R24, R84, R56 ;  /* 0x000000541830723c */ /* 0x000fec0000041838 */
[----:B------:R2:W-:Y:S01]  /*7bb0*/  MUFU.TANH R198, R31 ;  /* 0x0000001f00c67308 */ /* 0x0005e20000002400 */
[C---:B------:R-:W-:Y:S06]  /*7bc0*/  HMMA.16816.F32.BF16 R56, R20.reuse, R52, RZ ;  /* 0x000000341438723c */ /* 0x040fec00000418ff */
[----:B------:R-:W-:Y:S01]  /*7bd0*/  HMMA.16816.F32.BF16 R52, R20, R54, RZ ;  /* 0x000000361434723c */ /* 0x000fe200000418ff */
[----:B------:R-:W-:Y:S08]  /*7be0*/  MUFU.TANH R220, R69 ;  /* 0x0000004500dc7308 */ /* 0x000ff00000002400 */
[----:B------:R-:W-:Y:S01]  /*7bf0*/  MUFU.TANH R251, R70 ;  /* 0x0000004600fb7308 */ /* 0x000fe20000002400 */
[----:B--2---:R-:W2:Y:S01]  /*7c00*/  LDSM.16.M88.4 R28, [R191] ;  /* 0x00000000bf1c783b */ /* 0x004ea20000000200 */
[----:B------:R-:W-:Y:S01]  /*7c10*/  FMUL.FTZ R48, R48, UR8 ;  /* 0x0000000830307c20 */ /* 0x000fe20008410000 */
[----:B------:R-:W-:Y:S01]  /*7c20*/  FMUL.FTZ R49, R49, UR8 ;  /* 0x0000000831317c20 */ /* 0x000fe20008410000 */
[----:B------:R-:W-:Y:S01]  /*7c30*/  FMUL.FTZ R50, R50, UR8 ;  /* 0x0000000832327c20 */ /* 0x000fe20008410000 */
[----:B------:R-:W-:-:S03]  /*7c40*/  FMUL.FTZ R51, R51, UR8 ;  /* 0x0000000833337c20 */ /* 0x000fc60008410000 */
[----:B-1----:R1:W3:Y:S08]  /*7c50*/  MUFU.TANH R0, R62 ;  /* 0x0000003e00007308 */ /* 0x0022f00000002400 */
[----:B------:R-:W-:Y:S08]  /*7c60*/  MUFU.TANH R239, R48 ;  /* 0x0000003000ef7308 */ /* 0x000ff00000002400 */
[----:B------:R-:W-:Y:S01]  /*7c70*/  MUFU.TANH R240, R49 ;  /* 0x0000003100f07308 */ /* 0x000fe20000002400 */
[----:B-1----:R-:W1:Y:S04]  /*7c80*/  LDSM.16.M88.4 R60, [R135+0x3800] ;  /* 0x00380000873c783b */ /* 0x002e680000000200 */
[----:B---3--:R-:W-:Y:S03]  /*7c90*/  STL [R1], R0 ;  /* 0x0000000001007387 */ /* 0x008fe60000100800 */
[----:B------:R-:W-:Y:S08]  /*7ca0*/  MUFU.TANH R196, R50 ;  /* 0x0000003200c47308 */ /* 0x000ff00000002400 */
[----:B------:R1:W-:Y:S01]  /*7cb0*/  MUFU.TANH R183, R51 ;  /* 0x0000003300b77308 */ /* 0x0003e20000002400 */
[-C--:B--2---:R-:W-:Y:S01]  /*7cc0*/  HMMA.16816.F32.BF16 R64, R24, R28.reuse, R56 ;  /* 0x0000001c1840723c */ /* 0x084fe20000041838 */
[----:B------:R-:W-:Y:S05]  /*7cd0*/  LDSM.16.M88.4 R56, [R190] ;  /* 0x00000000be38783b */ /* 0x000fea0000000200 */
[----:B------:R-:W-:Y:S01]  /*7ce0*/  HMMA.16816.F32.BF16 R72, R12, R28, R32 ;  /* 0x0000001c0c48723c */ /* 0x000fe20000041820 */
[----:B------:R-:W2:Y:S01]  /*7cf0*/  LDSM.16.M88.4 R32, [R135+0x3c00] ;  /* 0x003c00008720783b */ /* 0x000ea20000000200 */
[----:B------:R3:W-:Y:S05]  /*7d00*/  MUFU.TANH R250, R71 ;  /* 0x0000004700fa7308 */ /* 0x0007ea0000002400 */
[----:B------:R-:W-:Y:S01]  /*7d10*/  MOV R29, R76 ;  /* 0x0000004c001d7202 */ /* 0x000fe20000000f00 */
[-C--:B-1----:R-:W-:Y:S10]  /*7d20*/  HMMA.16816.F32.BF16 R48, R20, R60.reuse, RZ ;  /* 0x0000003c1430723c */ /* 0x082ff400000418ff */
        /* <DEDUP_REMOVED lines=9> */
[----:B------:R-:W-:-:S03]  /*7dc0*/  FMUL.FTZ R75, R75, UR8 ;  /* 0x000000084b4b7c20 */ /* 0x000fc60008410000 */
[----:B------:R-:W-:Y:S08]  /*7dd0*/  MUFU.TANH R171, R65 ;  /* 0x0000004100ab7308 */ /* 0x000ff00000002400 */
[----:B------:R-:W-:Y:S01]  /*7de0*/  MUFU.TANH R181, R66 ;  /* 0x0000004200b57308 */ /* 0x000fe20000002400 */
[----:B--2---:R-:W-:Y:S06]  /*7df0*/  HMMA.16816.F32.BF16 R92, R20, R32, RZ ;  /* 0x00000020145c723c */ /* 0x004fec00000418ff */
[----:B---3--:R-:W-:Y:S01]  /*7e00*/  HMMA.16816.F32.BF16 R68, R24, R56, R48 ;  /* 0x000000381844723c */ /* 0x008fe20000041830 */
[----:B------:R-:W1:Y:S01]  /*7e10*/  LDSM.16.M88.4 R48, [R189] ;  /* 0x00000000bd30783b */ /* 0x000e620000000200 */
[----:B------:R2:W-:Y:S01]  /*7e20*/  MUFU.TANH R180, R67 ;  /* 0x0000004300b47308 */ /* 0x0005e20000002400 */
[----:B------:R-:W-:-:S04]  /*7e30*/  DEPBAR.LE SB0, 0x0 ;  /* 0x000080000000791a */ /* 0x000fc80000000000 */
[----:B------:R-:W-:Y:S03]  /*7e40*/  HMMA.16816.F32.BF16 R76, R12, R56, R76 ;  /* 0x000000380c4c723c */ /* 0x000fe6000004184c */
[----:B------:R-:W-:Y:S04]  /*7e50*/  MUFU.TANH R217, R72 ;  /* 0x0000004800d97308 */ /* 0x000fe80000002400 */
[----:B------:R-:W-:Y:S01]  /*7e60*/  IMAD.MOV.U32 R57, RZ, RZ, R117 ;  /* 0x000000ffff397224 */ /* 0x000fe200078e0075 */
[----:B------:R-:W-:Y:S02]  /*7e70*/  MOV R56, R116 ;  /* 0x0000007400387202 */ /* 0x000fe40000000f00 */
[C---:B------:R-:W-:Y:S01]  /*7e80*/  HMMA.16816.F32.BF16 R116, R16.reuse, R42, RZ ;  /* 0x0000002a1074723c */ /* 0x040fe200000418ff */
[----:B------:R-:W-:Y:S05]  /*7e90*/  MUFU.TANH R216, R73 ;  /* 0x0000004900d87308 */ /* 0x000fea0000002400 */
[----:B--2---:R-:W-:Y:S01]  /*7ea0*/  HMMA.16816.F32.BF16 R64, R16, R32, RZ ;  /* 0x000000201040723c */ /* 0x004fe200000418ff */
[----:B------:R-:W-:Y:S01]  /*7eb0*/  FMUL.FTZ R68, R68, UR8 ;  /* 0x0000000844447c20 */ /* 0x000fe20008410000 */
[----:B------:R-:W-:Y:S01]  /*7ec0*/  FMUL.FTZ R69, R69, UR8 ;  /* 0x0000000845457c20 */ /* 0x000fe20008410000 */
[----:B------:R-:W-:Y:S01]  /*7ed0*/  MUFU.TANH R248, R74 ;  /* 0x0000004a00f87308 */ /* 0x000fe20000002400 */
[----:B------:R-:W-:Y:S01]  /*7ee0*/  FMUL.FTZ R70, R70, UR8 ;  /* 0x0000000846467c20 */ /* 0x000fe20008410000 */
[----:B------:R-:W-:-:S03]  /*7ef0*/  FMUL.FTZ R71, R71, UR8 ;  /* 0x0000000847477c20 */ /* 0x000fc60008410000 */
[----:B------:R-:W-:Y:S01]  /*7f00*/  FMUL.FTZ R76, R76, UR8 ;  /* 0x000000084c4c7c20 */ /* 0x000fe20008410000 */
[----:B------:R-:W-:Y:S01]  /*7f10*/  FMUL.FTZ R77, R77, UR8 ;  /* 0x000000084d4d7c20 */ /* 0x000fe20008410000 */
[----:B------:R-:W-:Y:S01]  /*7f20*/  FMUL.FTZ R78, R78, UR8 ;  /* 0x000000084e4e7c20 */ /* 0x000fe20008410000 */
[----:B------:R2:W-:Y:S01]  /*7f30*/  MUFU.TANH R249, R75 ;  /* 0x0000004b00f97308 */ /* 0x0005e20000002400 */
[----:B------:R-:W-:Y:S01]  /*7f40*/  FMUL.FTZ R79, R79, UR8 ;  /* 0x000000084f4f7c20 */ /* 0x000fe20008410000 */
[-C--:B-1----:R-:W-:Y:S06]  /*7f50*/  HMMA.16816.F32.BF16 R92, R24, R48.reuse, R92 ;  /* 0x00000030185c723c */ /* 0x082fec000004185c */
[----:B------:R-:W-:Y:S08]  /*7f60*/  MUFU.TANH R230, R68 ;  /* 0x0000004400e67308 */ /* 0x000ff00000002400 */
[----:B------:R-:W-:Y:S01]  /*7f70*/  MUFU.TANH R231, R69 ;  /* 0x0000004500e77308 */ /* 0x000fe20000002400 */
[----:B--2---:R-:W-:Y:S06]  /*7f80*/  HMMA.16816.F32.BF16 R72, R12, R48, R64 ;  /* 0x000000300c48723c */ /* 0x004fec0000041840 */
[----:B------:R-:W-:Y:S01]  /*7f90*/  HMMA.16816.F32.BF16 R64, R16, R46, RZ ;  /* 0x0000002e1040723c */ /* 0x000fe200000418ff */
[----:B------:R-:W-:Y:S02]  /*7fa0*/  MUFU.TANH R175, R70 ;  /* 0x0000004600af7308 */ /* 0x000fe40000002400 */
[----:B------:R-:W-:-:S06]  /*7fb0*/  FMUL.FTZ R92, R92, UR8 ;  /* 0x000000085c5c7c20 */ /* 0x000fcc0008410000 */
[----:B------:R1:W-:Y:S01]  /*7fc0*/  MUFU.TANH R174, R71 ;  /* 0x0000004700ae7308 */ /* 0x0003e20000002400 */
[----:B------:R-:W-:Y:S01]  /*7fd0*/  FMUL.FTZ R94, R94, UR8 ;  /* 0x000000085e5e7c20 */ /* 0x000fe20008410000 */
[----:B------:R-:W-:Y:S01]  /*7fe0*/  FMUL.FTZ R95, R95, UR8 ;  /* 0x000000085f5f7c20 */ /* 0x000fe20008410000 */
[----:B------:R-:W-:-:S05]  /*7ff0*/  FMUL.FTZ R0, R93, UR8 ;  /* 0x000000085d007c20 */ /* 0x000fca0008410000 */
[----:B------:R-:W-:Y:S01]  /*8000*/  MUFU.TANH R212, R76 ;  /* 0x0000004c00d47308 */ /* 0x000fe20000002400 */
[----:B------:R-:W-:Y:S01]  /*8010*/  FMUL.FTZ R72, R72, UR8 ;  /* 0x0000000848487c20 */ /* 0x000fe20008410000 */
[----:B------:R-:W-:Y:S01]  /*8020*/  FMUL.FTZ R73, R73, UR8 ;  /* 0x0000000849497c20 */ /* 0x000fe20008410000 */
[----:B------:R-:W-:Y:S01]  /*8030*/  FMUL.FTZ R74, R74, UR8 ;  /* 0x000000084a4a7c20 */ /* 0x000fe20008410000 */
[----:B------:R-:W-:-:S03]  /*8040*/  FMUL.FTZ R75, R75, UR8 ;  /* 0x000000084b4b7c20 */ /* 0x000fc60008410000 */
[----:B------:R-:W-:Y:S01]  /*8050*/  HMMA.16816.F32.BF16 R44, R12, R106, R64 ;  /* 0x0000006a0c2c723c */ /* 0x000fe20000041840 */
[----:B------:R-:W-:Y:S05]  /*8060*/  MUFU.TANH R211, R77 ;  /* 0x0000004d00d37308 */ /* 0x000fea0000002400 */
[-C--:B-1----:R-:W-:Y:S03]  /*8070*/  HMMA.16816.F32.BF16 R68, R16, R90.reuse, RZ ;  /* 0x0000005a1044723c */ /* 0x082fe600000418ff */
[----:B------:R-:W-:Y:S03]  /*8080*/  MUFU.TANH R245, R78 ;  /* 0x0000004e00f57308 */ /* 0x000fe60000002400 */
[----:B------:R-:W-:Y:S05]  /*8090*/  HMMA.16816.F32.BF16 R88, R20, R90, RZ ;  /* 0x0000005a1458723c */ /* 0x000fea00000418ff */
[----:B------:R1:W-:Y:S01]  /*80a0*/  MUFU.TANH R244, R79 ;  /* 0x0000004f00f47308 */ /* 0x0003e20000002400 */
[----:B------:R-:W-:Y:S06]  /*80b0*/  HMMA.16816.F32.BF16 R104, R24, R30, R52 ;  /* 0x0000001e1868723c */ /* 0x000fec0000041834 */
[----:B------:R-:W-:Y:S01]  /*80c0*/  FMUL.FTZ R44, R44, UR8 ;  /* 0x000000082c2c7c20 */ /* 0x000fe20008410000 */
[----:B------:R-:W-:Y:S01]  /*80d0*/  MUFU.TANH R84, R92 ;  /* 0x0000005c00547308 */ /* 0x000fe20000002400 */
[----:B------:R-:W-:Y:S01]  /*80e0*/  FMUL.FTZ R45, R45, UR8 ;  /* 0x000000082d2d7c20 */ /* 0x000fe20008410000 */
[----:B------:R-:W-:Y:S01]  /*80f0*/  FMUL.FTZ R46, R46, UR8 ;  /* 0x000000082e2e7c20 */ /* 0x000fe20008410000 */
[----:B------:R-:W-:-:S02]  /*8100*/  FMUL.FTZ R47, R47, UR8 ;  /* 0x000000082f2f7c20 */ /* 0x000fc40008410000 */
[----:B------:R-:W-:Y:S03]  /*8110*/  HMMA.16816.F32.BF16 R64, R12, R114, R68 ;  /* 0x000000720c40723c */ /* 0x000fe60000041844 */
[----:B------:R-:W-:Y:S03]  /*8120*/  MUFU.TANH R170, R94 ;  /* 0x0000005e00aa7308 */ /* 0x000fe60000002400 */
[C---:B-1----:R-:W-:Y:S05]  /*8130*/  HMMA.16816.F32.BF16 R76, R16.reuse, R98, RZ ;  /* 0x00000062104c723c */ /* 0x042fea00000418ff */
[----:B------:R1:W-:Y:S01]  /*8140*/  MUFU.TANH R203, R95 ;  /* 0x0000005f00cb7308 */ /* 0x0003e20000002400 */
[----:B------:R-:W-:Y:S06]  /*8150*/  HMMA.16816.F32.BF16 R68, R16, R34, RZ ;  /* 0x000000221044723c */ /* 0x000fec00000418ff */
[C---:B------:R-:W-:Y:S01]  /*8160*/  HMMA.16816.F32.BF16 R96, R20.reuse, R98, RZ ;  /* 0x000000621460723c */ /* 0x040fe200000418ff */
[----:B------:R-:W-:Y:S05]  /*8170*/  MUFU.TANH R204, R72 ;  /* 0x0000004800cc7308 */ /* 0x000fea0000002400 */
[----:B------:R-:W-:Y:S01]  /*8180*/  HMMA.16816.F32.BF16 R32, R20, R34, RZ ;  /* 0x000000221420723c */ /* 0x000fe200000418ff */
[----:B------:R-:W-:Y:S01]  /*8190*/  FMUL.FTZ R65, R65, UR8 ;  /* 0x0000000841417c20 */ /* 0x000fe20008410000 */
[----:B------:R-:W-:Y:S01]  /*81a0*/  FMUL.FTZ R64, R64, UR8 ;  /* 0x0000000840407c20 */ /* 0x000fe20008410000 */
[----:B------:R-:W-:Y:S01]  /*81b0*/  MUFU.TANH R205, R73 ;  /* 0x0000004900cd7308 */ /* 0x000fe20000002400 */
[----:B------:R-:W-:Y:S01]  /*81c0*/  FMUL.FTZ R66, R66, UR8 ;  /* 0x0000000842427c20 */ /* 0x000fe20008410000 */
[----:B------:R-:W-:Y:S01]  /*81d0*/  FMUL.FTZ R67, R67, UR8 ;  /* 0x0000000843437c20 */ /* 0x000fe20008410000 */
[-C--:B-1----:R-:W-:Y:S05]  /*81e0*/  HMMA.16816.F32.BF16 R92, R16, R82.reuse, RZ ;  /* 0x00000052105c723c */ /* 0x082fea00000418ff */
[----:B------:R-:W-:Y:S01]  /*81f0*/  MUFU.TANH R242, R74 ;  /* 0x0000004a00f27308 */ /* 0x000fe20000002400 */
[----:B------:R-:W-:Y:S06]  /*8200*/  HMMA.16816.F32.BF16 R80, R20, R82, RZ ;  /* 0x000000521450723c */ /* 0x000fec00000418ff */
[C---:B------:R-:W-:Y:S01]  /*8210*/  HMMA.16816.F32.BF16 R112, R24.reuse, R114, R88 ;  /* 0x000000721870723c */ /* 0x040fe20000041858 */
[----:B------:R1:W-:Y:S05]  /*8220*/  MUFU.TANH R243, R75 ;  /* 0x0000004b00f37308 */ /* 0x0003ea0000002400 */
[C---:B------:R-:W-:Y:S03]  /*8230*/  HMMA.16816.F32.BF16 R96, R24.reuse, R110, R96 ;  /* 0x0000006e1860723c */ /* 0x040fe60000041860 */
[----:B------:R-:W-:Y:S03]  /*8240*/  MUFU.TANH R133, R44 ;  /* 0x0000002c00857308 */ /* 0x000fe60000002400 */
[----:B------:R-:W-:Y:S05]  /*8250*/  HMMA.16816.F32.BF16 R88, R24, R50, R32 ;  /* 0x000000321858723c */ /* 0x000fea0000041820 */
[----:B------:R-:W-:Y:S01]  /*8260*/  MUFU.TANH R134, R45 ;  /* 0x0000002d00867308 */ /* 0x000fe20000002400 */
[----:B-1----:R-:W-:Y:S06]  /*8270*/  HMMA.16816.F32.BF16 R72, R16, R62, RZ ;  /* 0x0000003e1048723c */ /* 0x002fec00000418ff */
[----:B------:R-:W-:Y:S01]  /*8280*/  HMMA.16816.F32.BF16 R16, R12, R110, R76 ;  /* 0x0000006e0c10723c */ /* 0x000fe2000004184c */
[----:B------:R-:W-:Y:S05]  /*8290*/  MUFU.TANH R132, R46 ;  /* 0x0000002e00847308 */ /* 0x000fea0000002400 */
[----:B------:R-:W-:Y:S03]  /*82a0*/  HMMA.16816.F32.BF16 R60, R20, R62, RZ ;  /* 0x0000003e143c723c */ /* 0x000fe600000418ff */
[----:B------:R1:W-:Y:S08]  /*82b0*/  MUFU.TANH R131, R47 ;  /* 0x0000002f00837308 */ /* 0x0003f00000002400 */
[----:B------:R2:W-:Y:S01]  /*82c0*/  MUFU.TANH R49, R0 ;  /* 0x0000000000317308 */ /* 0x0005e20000002400 */
[----:B------:R-:W-:Y:S06]  /*82d0*/  HMMA.16816.F32.BF16 R76, R12, R58, R72 ;  /* 0x0000003a0c4c723c */ /* 0x000fec0000041848 */
[----:B------:R-:W-:Y:S01]  /*82e0*/  FMUL.FTZ R16, R16, UR8 ;  /* 0x0000000810107c20 */ /* 0x000fe20008410000 */
[----:B------:R-:W-:Y:S01]  /*82f0*/  FMUL.FTZ R17, R17, UR8 ;  /* 0x0000000811117c20 */ /* 0x000fe20008410000 */
[----:B-1----:R-:W-:Y:S01]  /*8300*/  HMMA.16816.F32.BF16 R44, R20, R42, RZ ;  /* 0x0000002a142c723c */ /* 0x002fe200000418ff */
[----:B------:R-:W-:Y:S01]  /*8310*/  FMUL.FTZ R18, R18, UR8 ;  /* 0x0000000812127c20 */ /* 0x000fe20008410000 */
[----:B------:R-:W-:Y:S01]  /*8320*/  FMUL.FTZ R19, R19, UR8 ;  /* 0x0000000813137c20 */ /* 0x000fe20008410000 */
[----:B------:R-:W-:Y:S03]  /*8330*/  MUFU.TANH R177, R16 ;  /* 0x0000001000b17308 */ /* 0x000fe60000002400 */
[C---:B------:R-:W-:Y:S05]  /*8340*/  HMMA.16816.F32.BF16 R40, R12.reuse, R102, R92 ;  /* 0x000000660c28723c */ /* 0x040fea000004185c */
[----:B------:R-:W-:Y:S01]  /*8350*/  MUFU.TANH R176, R17 ;  /* 0x0000001100b07308 */ /* 0x000fe20000002400 */
[----:B------:R-:W-:Y:S06]  /*8360*/  HMMA.16816.F32.BF16 R20, R12, R30, R120 ;  /* 0x0000001e0c14723c */ /* 0x000fec0000041878 */
[C---:B------:R-:W-:Y:S01]  /*8370*/  HMMA.16816.F32.BF16 R100, R24.reuse, R102, R80 ;  /* 0x000000661864723c */ /* 0x040fe20000041850 */
[----:B------:R-:W-:Y:S05]  /*8380*/  MUFU.TANH R235, R18 ;  /* 0x0000001200eb7308 */ /* 0x000fea0000002400 */
[C---:B------:R-:W-:Y:S03]  /*8390*/  HMMA.16816.F32.BF16 R92, R24.reuse, R86, R44 ;  /* 0x00000056185c723c */ /* 0x040fe6000004182c */
[----:B------:R1:W-:Y:S03]  /*83a0*/  MUFU.TANH R213, R19 ;  /* 0x0000001300d57308 */ /* 0x0003e60000002400 */
[----:B--2---:R-:W-:Y:S01]  /*83b0*/  FMUL.FTZ R0, R42, UR8 ;  /* 0x000000082a007c20 */ /* 0x004fe20008410000 */
[----:B------:R-:W-:Y:S01]  /*83c0*/  HMMA.16816.F32.BF16 R108, R24, R58, R60 ;  /* 0x0000003a186c723c */ /* 0x000fe2000004183c */
[----:B------:R-:W-:Y:S01]  /*83d0*/  FMUL.FTZ R40, R40, UR8 ;  /* 0x0000000828287c20 */ /* 0x000fe20008410000 */
[----:B------:R-:W-:-:S02]  /*83e0*/  FMUL.FTZ R41, R41, UR8 ;  /* 0x0000000829297c20 */ /* 0x000fc40008410000 */
[----:B------:R2:W-:Y:S08]  /*83f0*/  MUFU.TANH R234, R0 ;  /* 0x0000000000ea7308 */ /* 0x0005f00000002400 */
[----:B------:R3:W-:Y:S01]  /*8400*/  MUFU.TANH R178, R65 ;  /* 0x0000004100b27308 */ /* 0x0007e20000002400 */
[C---:B-1----:R-:W-:Y:S06]  /*8410*/  HMMA.16816.F32.BF16 R16, R12.reuse, R86, R116 ;  /* 0x000000560c10723c */ /* 0x042fec0000041874 */
[----:B------:R-:W-:Y:S01]  /*8420*/  HMMA.16816.F32.BF16 R116, R12, R50, R68 ;  /* 0x000000320c74723c */ /* 0x000fe20000041844 */
[----:B------:R1:W-:Y:S01]  /*8430*/  MUFU.TANH R179, R64 ;  /* 0x0000004000b37308 */ /* 0x0003e20000002400 */
[----:B--2---:R-:W-:-:S07]  /*8440*/  FMUL.FTZ R0, R43, UR8 ;  /* 0x000000082b007c20 */ /* 0x004fce0008410000 */
[----:B------:R2:W-:Y:S01]  /*8450*/  MUFU.TANH R210, R0 ;  /* 0x0000000000d27308 */ /* 0x0005e20000002400 */
[----:B---3--:R-:W-:-:S07]  /*8460*/  IMAD.MOV.U32 R65, RZ, RZ, R128 ;  /* 0x000000ffff417224 */ /* 0x008fce00078e0080 */
[----:B------:R-:W-:Y:S01]  /*8470*/  MUFU.TANH R173, R40 ;  /* 0x0000002800ad7308 */ /* 0x000fe20000002400 */
[----:B-1----:R-:W-:-:S07]  /*8480*/  VIADD R64, R233, 0xfffffffe ;  /* 0xfffffffee9407836 */ /* 0x002fce0000000000 */
[----:B------:R-:W-:Y:S01]  /*8490*/  MUFU.TANH R172, R41 ;  /* 0x0000002900ac7308 */ /* 0x000fe20000002400 */
[----:B--2---:R-:W-:-:S07]  /*84a0*/  FMUL.FTZ R0, R16, UR8 ;  /* 0x0000000810007c20 */ /* 0x004fce0008410000 */
[----:B------:R1:W-:Y:S08]  /*84b0*/  MUFU.TANH R130, R0 ;  /* 0x0000000000827308 */ /* 0x0003f00000002400 */
[----:B------:R-:W-:Y:S08]  /*84c0*/  MUFU.TANH R237, R66 ;  /* 0x0000004200ed7308 */ /* 0x000ff00000002400 */
[----:B------:R-:W-:Y:S01]  /*84d0*/  MUFU.TANH R236, R67 ;  /* 0x0000004300ec7308 */ /* 0x000fe20000002400 */
[----:B-1----:R-:W-:-:S07]  /*84e0*/  FMUL.FTZ R0, R17, UR8 ;  /* 0x0000000811007c20 */ /* 0x002fce0008410000 */
[----:B------:R1:W-:Y:S02]  /*84f0*/  MUFU.TANH R129, R0 ;  /* 0x0000000000817308 */ /* 0x0003e40000002400 */
[----:B-1----:R-:W-:-:S06]  /*8500*/  FMUL.FTZ R0, R18, UR8 ;  /* 0x0000000812007c20 */ /* 0x002fcc0008410000 */
[----:B------:R1:W-:Y:S02]  /*8510*/  MUFU.TANH R209, R0 ;  /* 0x0000000000d17308 */ /* 0x0003e40000002400 */
[----:B-1----:R-:W-:Y:S01]  /*8520*/  FMUL.FTZ R0, R19, UR8 ;  /* 0x0000000813007c20 */ /* 0x002fe20008410000 */
[----:B------:R-:W-:-:S05]  /*8530*/  FMUL.FTZ R19, R23, UR8 ;  /* 0x0000000817137c20 */ /* 0x000fca0008410000 */
[----:B------:R1:W-:Y:S02]  /*8540*/  MUFU.TANH R206, R0 ;  /* 0x0000000000ce7308 */ /* 0x0003e40000002400 */
[----:B-1----:R-:W-:-:S06]  /*8550*/  FMUL.FTZ R0, R20, UR8 ;  /* 0x0000000814007c20 */ /* 0x002fcc0008410000 */
[----:B------:R1:W-:Y:S02]  /*8560*/  MUFU.TANH R128, R0 ;  /* 0x0000000000807308 */ /* 0x0003e40000002400 */
[----:B-1----:R-:W-:-:S06]  /*8570*/  FMUL.FTZ R0, R21, UR8 ;  /* 0x0000000815007c20 */ /* 0x002fcc0008410000 */
[----:B------:R1:W-:Y:S02]  /*8580*/  MUFU.TANH R123, R0 ;  /* 0x00000000007b7308 */ /* 0x0003e40000002400 */
[----:B-1----:R-:W-:Y:S01]  /*8590*/  LEA R0, R64, R2, 0x7 ;  /* 0x0000000240007211 */ /* 0x002fe200078e38ff */
[----:B------:R-:W-:-:S03]  /*85a0*/  FMUL.FTZ R2, R22, UR8 ;  /* 0x0000000816027c20 */ /* 0x000fc60008410000 */
[C---:B------:R-:W-:Y:S02]  /*85b0*/  IADD3 R5, R0.reuse, 0x10, RZ ;  /* 0x0000001000057810 */ /* 0x040fe40007ffe0ff */
[----:B------:R1:W-:Y:S01]  /*85c0*/  MUFU.TANH R197, R2 ;  /* 0x0000000200c57308 */ /* 0x0003e20000002400 */
[C---:B------:R-:W-:Y:S01]  /*85d0*/  VIADD R10, R0.reuse, 0x9 ;  /* 0x00000009000a7836 */ /* 0x040fe20000000000 */
[C---:B------:R-:W-:Y:S01]  /*85e0*/  IADD3 R11, R0.reuse, 0x8, RZ ;  /* 0x00000008000b7810 */ /* 0x040fe20007ffe0ff */
[C---:B------:R-:W-:Y:S01]  /*85f0*/  VIADD R14, R0.reuse, 0x11 ;  /* 0x00000011000e7836 */ /* 0x040fe20000000000 */
[-C--:B------:R-:W-:Y:S01]  /*8600*/  ISETP.GE.AND P6, PT, R5, R7.reuse, PT ;  /* 0x000000070500720c */ /* 0x080fe20003fc6270 */
[C---:B------:R-:W-:Y:S01]  /*8610*/  VIADD R12, R0.reuse, 0x1 ;  /* 0x00000001000c7836 */ /* 0x040fe20000000000 */
[-C--:B------:R-:W-:Y:S01]  /*8620*/  ISETP.GE.AND P3, PT, R11, R7.reuse, PT ;  /* 0x000000070b00720c */ /* 0x080fe20003f66270 */
[----:B------:R-:W-:Y:S01]  /*8630*/  VIADD R4, R0, 0x19 ;  /* 0x0000001900047836 */ /* 0x000fe20000000000 */
[-C--:B------:R-:W-:Y:S01]  /*8640*/  ISETP.GE.AND P4, PT, R10, R7.reuse, PT ;  /* 0x000000070a00720c */ /* 0x080fe20003f86270 */
[C---:B------:R-:W-:Y:S01]  /*8650*/  VIADD R31, R0.reuse, 0x21 ;  /* 0x00000021001f7836 */ /* 0x040fe20000000000 */
[C---:B------:R-:W-:Y:S01]  /*8660*/  IADD3 R13, R0.reuse, 0x18, RZ ;  /* 0x00000018000d7810 */ /* 0x040fe20007ffe0ff */
[C---:B------:R-:W-:Y:S01]  /*8670*/  VIADD R34, R0.reuse, 0x29 ;  /* 0x0000002900227836 */ /* 0x040fe20000000000 */
[CC--:B------:R-:W-:Y:S01]  /*8680*/  ISETP.GE.AND P1, PT, R0.reuse, R7.reuse, PT ;  /* 0x000000070000720c */ /* 0x0c0fe20003f26270 */
[C---:B------:R-:W-:Y:S01]  /*8690*/  VIADD R41, R0.reuse, 0x38 ;  /* 0x0000003800297836 */ /* 0x040fe20000000000 */
[----:B------:R-:W-:Y:S01]  /*86a0*/  FSEL R26, R57, -INF , !P6 ;  /* 0xff800000391a7808 */ /* 0x000fe20007000000 */
[----:B------:R-:W-:Y:S01]  /*86b0*/  VIADD R46, R0, 0x41 ;  /* 0x00000041002e7836 */ /* 0x000fe20000000000 */
[-C--:B------:R-:W-:Y:S01]  /*86c0*/  ISETP.GE.AND P6, PT, R14, R7.reuse, PT ;  /* 0x000000070e00720c */ /* 0x080fe20003fc6270 */
[----:B-1----:R-:W-:Y:S01]  /*86d0*/  FMUL.FTZ R2, R124, UR8 ;  /* 0x000000087c027c20 */ /* 0x002fe20008410000 */
[-C--:B------:R-:W-:Y:S01]  /*86e0*/  ISETP.GE.AND P0, PT, R12, R7.reuse, PT ;  /* 0x000000070c00720c */ /* 0x080fe20003f06270 */
[C---:B------:R-:W-:Y:S01]  /*86f0*/  VIADD R51, R0.reuse, 0x50 ;  /* 0x0000005000337836 */ /* 0x040fe20000000000 */
[----:B------:R-:W-:Y:S01]  /*8700*/  FSEL R20, R65, -INF , !P1 ;  /* 0xff80000041147808 */ /* 0x000fe20004800000 */
[----:B------:R1:W2:Y:S01]  /*8710*/  MUFU.TANH R15, R2 ;  /* 0x00000002000f7308 */ /* 0x0002a20000002400 */
[----:B------:R-:W-:Y:S01]  /*8720*/  FSEL R27, R29, -INF , !P6 ;  /* 0xff8000001d1b7808 */ /* 0x000fe20007000000 */
[----:B------:R-:W-:Y:S01]  /*8730*/  VIADD R54, R0, 0x68 ;  /* 0x0000006800367836 */ /* 0x000fe20000000000 */
[----:B------:R-:W-:Y:S01]  /*8740*/  FSEL R21, R56, -INF , !P0 ;  /* 0xff80000038157808 */ /* 0x000fe20004000000 */
[C---:B------:R-:W-:Y:S01]  /*8750*/  VIADD R56, R0.reuse, 0x59 ;  /* 0x0000005900387836 */ /* 0x040fe20000000000 */
[C---:B------:R-:W-:Y:S01]  /*8760*/  IADD3 R28, R0.reuse, 0x20, RZ ;  /* 0x00000020001c7810 */ /* 0x040fe20007ffe0ff */
[----:B------:R-:W-:Y:S01]  /*8770*/  VIADD R58, R0, 0x71 ;  /* 0x00000071003a7836 */ /* 0x000fe20000000000 */
[----:B------:R-:W-:-:S02]  /*8780*/  ISETP.GE.AND P5, PT, R4, R7, PT ;  /* 0x000000070400720c */ /* 0x000fc40003fa6270 */
[-C--:B------:R-:W-:Y:S02]  /*8790*/  ISETP.GE.AND P2, PT, R28, R7.reuse, PT ;  /* 0x000000071c00720c */ /* 0x080fe40003f46270 */
[----:B------:R-:W-:Y:S02]  /*87a0*/  IADD3 R33, R0, 0x28, RZ ;  /* 0x0000002800217810 */ /* 0x000fe40007ffe0ff */
[-C--:B------:R-:W-:Y:S02]  /*87b0*/  ISETP.GE.AND P1, PT, R31, R7.reuse, PT ;  /* 0x000000071f00720c */ /* 0x080fe40003f26270 */
[----:B------:R-:W-:Y:S01]  /*87c0*/  FSEL R40, R247, -INF , !P2 ;  /* 0xff800000f7287808 */ /* 0x000fe20005000000 */
[----:B-1----:R-:W-:Y:S01]  /*87d0*/  FMUL.FTZ R2, R125, UR8 ;  /* 0x000000087d027c20 */ /* 0x002fe20008410000 */
[----:B--2---:R-:W-:Y:S01]  /*87e0*/  FSEL R22, R15, -INF , !P3 ;  /* 0xff8000000f167808 */ /* 0x004fe20005800000 */
[----:B------:R-:W-:Y:S01]  /*87f0*/  FMUL.FTZ R15, R101, UR8 ;  /* 0x00000008650f7c20 */ /* 0x000fe20008410000 */
[-C--:B------:R-:W-:Y:S01]  /*8800*/  ISETP.GE.AND P3, PT, R13, R7.reuse, PT ;  /* 0x000000070d00720c */ /* 0x080fe20003f66270 */
[----:B------:R1:W2:Y:S01]  /*8810*/  MUFU.TANH R3, R2 ;  /* 0x0000000200037308 */ /* 0x0002a20000002400 */
[----:B------:R-:W-:-:S02]  /*8820*/  ISETP.GE.AND P0, PT, R33, R7, PT ;  /* 0x000000072100720c */ /* 0x000fc40003f06270 */
[----:B------:R-:W-:Y:S02]  /*8830*/  FSEL R50, R246, -INF , !P1 ;  /* 0xff800000f6327808 */ /* 0x000fe40004800000 */
[C---:B------:R-:W-:Y:S02]  /*8840*/  IADD3 R42, R0.reuse, 0x30, RZ ;  /* 0x00000030002a7810 */ /* 0x040fe40007ffe0ff */
[C---:B------:R-:W-:Y:S01]  /*8850*/  IADD3 R44, R0.reuse, 0x39, RZ ;  /* 0x00000039002c7810 */ /* 0x040fe20007ffe0ff */
[----:B------:R-:W-:Y:S01]  /*8860*/  MUFU.TANH R15, R15 ;  /* 0x0000000f000f7308 */ /* 0x000fe20000002400 */
[C---:B------:R-:W-:Y:S02]  /*8870*/  IADD3 R43, R0.reuse, 0x31, RZ ;  /* 0x00000031002b7810 */ /* 0x040fe40007ffe0ff */
[----:B------:R-:W-:Y:S02]  /*8880*/  ISETP.GE.AND P6, PT, R41, R7, PT ;  /* 0x000000072900720c */ /* 0x000fe40003fc6270 */
[----:B------:R-:W-:-:S02]  /*8890*/  IADD3 R45, R0, 0x40, RZ ;  /* 0x00000040002d7810 */ /* 0x000fc40007ffe0ff */
[----:B------:R-:W-:Y:S01]  /*88a0*/  IADD3 R48, R0, 0x49, RZ ;  /* 0x0000004900307810 */ /* 0x000fe20007ffe0ff */
[----:B-1----:R-:W-:Y:S01]  /*88b0*/  FMUL.FTZ R2, R112, UR8 ;  /* 0x0000000870027c20 */ /* 0x002fe20008410000 */
[----:B--2---:R-:W-:Y:S02]  /*88c0*/  FSEL R24, R3, -INF , !P4 ;  /* 0xff80000003187808 */ /* 0x004fe40006000000 */
[-C--:B------:R-:W-:Y:S01]  /*88d0*/  ISETP.GE.AND P4, PT, R34, R7.reuse, PT ;  /* 0x000000072200720c */ /* 0x080fe20003f86270 */
[----:B------:R1:W2:Y:S01]  /*88e0*/  MUFU.TANH R17, R2 ;  /* 0x0000000200117308 */ /* 0x0002a20000002400 */
[----:B------:R-:W-:Y:S02]  /*88f0*/  IADD3 R47, R0, 0x48, RZ ;  /* 0x00000048002f7810 */ /* 0x000fe40007ffe0ff */
[-C--:B------:R-:W-:Y:S02]  /*8900*/  ISETP.GE.AND P2, PT, R46, R7.reuse, PT ;  /* 0x000000072e00720c */ /* 0x080fe40003f46270 */
[----:B------:R-:W-:-:S02]  /*8910*/  ISETP.GE.AND P1, PT, R47, R7, PT ;  /* 0x000000072f00720c */ /* 0x000fc40003f26270 */
[----:B------:R-:W-:Y:S02]  /*8920*/  FSEL R71, R240, -INF , !P2 ;  /* 0xff800000f0477808 */ /* 0x000fe40005000000 */
[C---:B------:R-:W-:Y:S02]  /*8930*/  IADD3 R52, R0.reuse, 0x51, RZ ;  /* 0x0000005100347810 */ /* 0x040fe40007ffe0ff */
[----:B------:R-:W-:Y:S02]  /*8940*/  IADD3 R61, R0, 0x58, RZ ;  /* 0x00000058003d7810 */ /* 0x000fe40007ffe0ff */
[----:B------:R-:W-:Y:S02]  /*8950*/  ISETP.GE.AND P2, PT, R52, R7, PT ;  /* 0x000000073400720c */ /* 0x000fe40003f46270 */
[----:B------:R-:W-:Y:S01]  /*8960*/  IADD3 R53, R0, 0x60, RZ ;  /* 0x0000006000357810 */ /* 0x000fe20007ffe0ff */
[----:B-1----:R-:W-:Y:S01]  /*8970*/  FMUL.FTZ R2, R113, UR8 ;  /* 0x0000000871027c20 */ /* 0x002fe20008410000 */
[----:B--2---:R-:W-:-:S02]  /*8980*/  FSEL R29, R17, -INF , !P3 ;  /* 0xff800000111d7808 */ /* 0x004fc40005800000 */
[-C--:B------:R-:W-:Y:S01]  /*8990*/  ISETP.GE.AND P3, PT, R45, R7.reuse, PT ;  /* 0x000000072d00720c */ /* 0x080fe20003f66270 */
[----:B------:R1:W2:Y:S01]  /*89a0*/  MUFU.TANH R16, R2 ;  /* 0x0000000200107308 */ /* 0x0002a20000002400 */
[----:B------:R-:W-:Y:S02]  /*89b0*/  FSEL R83, R171, -INF , !P2 ;  /* 0xff800000ab537808 */ /* 0x000fe40005000000 */
[----:B------:R-:W-:Y:S02]  /*89c0*/  FSEL R70, R239, -INF , !P3 ;  /* 0xff800000ef467808 */ /* 0x000fe40005800000 */
[----:B------:R-:W-:Y:S02]  /*89d0*/  ISETP.GE.AND P3, PT, R51, R7, PT ;  /* 0x000000073300720c */ /* 0x000fe40003f66270 */
[----:B------:R-:W-:Y:S02]  /*89e0*/  IADD3 R55, R0, 0x61, RZ ;  /* 0x0000006100377810 */ /* 0x000fe40007ffe0ff */
[----:B------:R-:W-:-:S02]  /*89f0*/  FSEL R75, R85, -INF , !P3 ;  /* 0xff800000554b7808 */ /* 0x000fc40005800000 */
[C---:B------:R-:W-:Y:S02]  /*8a00*/  IADD3 R60, R0.reuse, 0x69, RZ ;  /* 0x00000069003c7810 */ /* 0x040fe40007ffe0ff */
[C---:B------:R-:W-:Y:S02]  /*8a10*/  IADD3 R59, R0.reuse, 0x70, RZ ;  /* 0x00000070003b7810 */ /* 0x040fe40007ffe0ff */
[----:B------:R-:W-:Y:S01]  /*8a20*/  IADD3 R57, R0, 0x78, RZ ;  /* 0x0000007800397810 */ /* 0x000fe20007ffe0ff */
[----:B-1----:R-:W-:Y:S01]  /*8a30*/  FMUL.FTZ R2, R96, UR8 ;  /* 0x0000000860027c20 */ /* 0x002fe20008410000 */
[----:B--2---:R-:W-:Y:S01]  /*8a40*/  FSEL R32, R16, -INF , !P5 ;  /* 0xff80000010207808 */ /* 0x004fe20006800000 */
[----:B------:R-:W-:Y:S01]  /*8a50*/  BAR.SYNC.DEFER_BLOCKING 0x0 ;  /* 0x0000000000007b1d */ /* 0x000fe20000010000 */
[----:B------:R-:W-:Y:S02]  /*8a60*/  ISETP.GE.AND P5, PT, R44, R7, PT ;  /* 0x000000072c00720c */ /* 0x000fe40003fa6270 */
[----:B------:R-:W-:-:S02]  /*8a70*/  IADD3 R63, R0, 0x79, RZ ;  /* 0x00000079003f7810 */ /* 0x000fc40007ffe0ff */
[----:B------:R-:W-:Y:S01]  /*8a80*/  FSEL R69, R15, -INF , !P5 ;  /* 0xff8000000f457808 */ /* 0x000fe20006800000 */
[----:B------:R1:W2:Y:S01]  /*8a90*/  MUFU.TANH R18, R2 ;  /* 0x0000000200127308 */ /* 0x0002a20000002400 */
[-C--:B------:R-:W-:Y:S02]  /*8aa0*/  ISETP.GE.AND P5, PT, R53, R7.reuse, PT ;  /* 0x000000073500720c */ /* 0x080fe40003fa6270 */
[-C--:B------:R-:W-:Y:S02]  /*8ab0*/  ISETP.GE.AND P3, PT, R60, R7.reuse, PT ;  /* 0x000000073c00720c */ /* 0x080fe40003f66270 */
[----:B------:R-:W-:Y:S02]  /*8ac0*/  FSEL R82, R230, -INF , !P5 ;  /* 0xff800000e6527808 */ /* 0x000fe40006800000 */
[-C--:B------:R-:W-:Y:S02]  /*8ad0*/  ISETP.GE.AND P2, PT, R59, R7.reuse, PT ;  /* 0x000000073b00720c */ /* 0x080fe40003f46270 */
[----:B------:R-:W-:Y:S01]  /*8ae0*/  ISETP.GE.AND P5, PT, R63, R7, PT ;  /* 0x000000073f00720c */ /* 0x000fe20003fa6270 */
[----:B-1----:R-:W-:Y:S01]  /*8af0*/  FMUL.FTZ R2, R97, UR8 ;  /* 0x0000000861027c20 */ /* 0x002fe20008410000 */
[----:B--2---:R-:W-:-:S02]  /*8b00*/  FSEL R62, R18, -INF , !P0 ;  /* 0xff800000123e7808 */ /* 0x004fc40004000000 */
[-C--:B------:R-:W-:Y:S01]  /*8b10*/  ISETP.GE.AND P0, PT, R42, R7.reuse, PT ;  /* 0x000000072a00720c */ /* 0x080fe20003f06270 */
[----:B------:R1:W2:Y:S03]  /*8b20*/  MUFU.TANH R3, R2 ;  /* 0x0000000200037308 */ /* 0x0002a60000002400 */
[----:B------:R-:W-:Y:S02]  /*8b30*/  FSEL R66, R182, -INF , !P0 ;  /* 0xff800000b6427808 */ /* 0x000fe40004000000 */
[----:B------:R-:W-:-:S03]  /*8b40*/  ISETP.GE.AND P0, PT, R48, R7, PT ;  /* 0x000000073000720c */ /* 0x000fc60003f06270 */
[----:B------:R-:W-:Y:S01]  /*8b50*/  MUFU.TANH R182, R19 ;  /* 0x0000001300b67308 */ /* 0x000fe20000002400 */
[----:B-1----:R-:W-:Y:S01]  /*8b60*/  FMUL.FTZ R2, R100, UR8 ;  /* 0x0000000864027c20 */ /* 0x002fe20008410000 */
[----:B--2---:R-:W-:Y:S01]  /*8b70*/  FSEL R65, R3, -INF , !P4 ;  /* 0xff80000003417808 */ /* 0x004fe20006000000 */
[----:B------:R-:W-:Y:S01]  /*8b80*/  FMUL.FTZ R3, R92, UR8 ;  /* 0x000000085c037c20 */ /* 0x000fe20008410000 */
[----:B------:R-:W-:-:S04]  /*8b90*/  ISETP.GE.AND P4, PT, R43, R7, PT ;  /* 0x000000072b00720c */ /* 0x000fc80003f86270 */
[----:B------:R1:W2:Y:S01]  /*8ba0*/  MUFU.TANH R17, R2 ;  /* 0x0000000200117308 */ /* 0x0002a20000002400 */
[----:B------:R-:W-:Y:S02]  /*8bb0*/  FSEL R67, R241, -INF , !P4 ;  /* 0xff800000f1437808 */ /* 0x000fe40006000000 */
[----:B------:R-:W-:-:S05]  /*8bc0*/  ISETP.GE.AND P4, PT, R54, R7, PT ;  /* 0x000000073600720c */ /* 0x000fca0003f86270 */
[----:B------:R3:W4:Y:S01]  /*8bd0*/  MUFU.TANH R16, R3 ;  /* 0x0000000300107308 */ /* 0x0007220000002400 */
[----:B-1----:R-:W-:Y:S02]  /*8be0*/  FMNMX.FTZ R2, R39, R20, !PT ;  /* 0x0000001427027209 */ /* 0x002fe40007810000 */
[----:B--2---:R-:W-:Y:S02]  /*8bf0*/  FSEL R68, R17, -INF , !P6 ;  /* 0xff80000011447808 */ /* 0x004fe40007000000 */
[----:B------:R-:W-:Y:S02]  /*8c00*/  FMNMX.FTZ R2, R21, R2, !PT ;  /* 0x0000000215027209 */ /* 0x000fe40007810000 */
[----:B------:R-:W-:Y:S02]  /*8c10*/  ISETP.GE.AND P6, PT, R55, R7, PT ;  /* 0x000000073700720c */ /* 0x000fe40003fc6270 */
[----:B------:R-:W-:Y:S01]  /*8c20*/  FMNMX.FTZ R2, R22, R2, !PT ;  /* 0x0000000216027209 */ /* 0x000fe20007810000 */
[----:B---3--:R-:W-:Y:S01]  /*8c30*/  FMUL.FTZ R3, R93, UR8 ;  /* 0x000000085d037c20 */ /* 0x008fe20008410000 */
[----:B----4-:R-:W-:-:S02]  /*8c40*/  FSEL R72, R16, -INF , !P1 ;  /* 0xff80000010487808 */ /* 0x010fc40004800000 */
[----:B------:R-:W-:Y:S01]  /*8c50*/  FMNMX.FTZ R2, R24, R2, !PT ;  /* 0x0000000218027209 */ /* 0x000fe20007810000 */
[----:B------:R1:W2:Y:S01]  /*8c60*/  MUFU.TANH R15, R3 ;  /* 0x00000003000f7308 */ /* 0x0002a20000002400 */
[----:B------:R-:W-:Y:S02]  /*8c70*/  ISETP.GE.AND P1, PT, R61, R7, PT ;  /* 0x000000073d00720c */ /* 0x000fe40003f26270 */
[----:B------:R-:W-:Y:S02]  /*8c80*/  FMNMX.FTZ R2, R26, R2, !PT ;  /* 0x000000021a027209 */ /* 0x000fe40007810000 */
[----:B------:R-:W-:Y:S02]  /*8c90*/  FSEL R74, R231, -INF , !P6 ;  /* 0xff800000e74a7808 */ /* 0x000fe40007000000 */
[----:B------:R-:W-:-:S04]  /*8ca0*/  FMNMX.FTZ R2, R27, R2, !PT ;  /* 0x000000021b027209 */ /* 0x000fc80007810000 */
[----:B------:R-:W-:-:S04]  /*8cb0*/  FMNMX.FTZ R2, R29, R2, !PT ;  /* 0x000000021d027209 */ /* 0x000fc80007810000 */
[----:B------:R-:W-:Y:S01]  /*8cc0*/  FMNMX.FTZ R2, R32, R2, !PT ;  /* 0x0000000220027209 */ /* 0x000fe20007810000 */
[----:B-1----:R-:W-:Y:S01]  /*8cd0*/  FMUL.FTZ R3, R76, UR8 ;  /* 0x000000084c037c20 */ /* 0x002fe20008410000 */
[----:B--2---:R-:W-:Y:S02]  /*8ce0*/  FSEL R73, R15, -INF , !P0 ;  /* 0xff8000000f497808 */ /* 0x004fe40004000000 */
[----:B------:R-:W-:Y:S01]  /*8cf0*/  FMNMX.FTZ R2, R40, R2, !PT ;  /* 0x0000000228027209 */ /* 0x000fe20007810000 */
[----:B------:R1:W-:Y:S01]  /*8d00*/  MUFU.TANH R122, R3 ;  /* 0x00000003007a7308 */ /* 0x0003e20000002400 */
[----:B------:R-:W-:Y:S02]  /*8d10*/  ISETP.GE.AND P0, PT, R56, R7, PT ;  /* 0x000000073800720c */ /* 0x000fe40003f06270 */
[----:B------:R-:W-:-:S04]  /*8d20*/  FMNMX.FTZ R2, R50, R2, !PT ;  /* 0x0000000232027209 */ /* 0x000fc80007810000 */
[----:B------:R-:W-:-:S04]  /*8d30*/  FMNMX.FTZ R2, R62, R2, !PT ;  /* 0x000000023e027209 */ /* 0x000fc80007810000 */
[----:B------:R-:W-:-:S04]  /*8d40*/  FMNMX.FTZ R2, R65, R2, !PT ;  /* 0x0000000241027209 */ /* 0x000fc80007810000 */
[----:B------:R-:W-:Y:S01]  /*8d50*/  FMNMX.FTZ R2, R66, R2, !PT ;  /* 0x0000000242027209 */ /* 0x000fe20007810000 */
[----:B-1----:R-:W-:-:S03]  /*8d60*/  FMUL.FTZ R3, R77, UR8 ;  /* 0x000000084d037c20 */ /* 0x002fc60008410000 */
[----:B------:R-:W-:Y:S01]  /*8d70*/  FMNMX.FTZ R2, R67, R2, !PT ;  /* 0x0000000243027209 */ /* 0x000fe20007810000 */
[----:B------:R1:W-:Y:S03]  /*8d80*/  MUFU.TANH R121, R3 ;  /* 0x0000000300797308 */ /* 0x0003e60000002400 */
[----:B------:R-:W-:-:S04]  /*8d90*/  FMNMX.FTZ R2, R68, R2, !PT ;  /* 0x0000000244027209 */ /* 0x000fc80007810000 */
[----:B------:R-:W-:-:S04]  /*8da0*/  FMNMX.FTZ R2, R69, R2, !PT ;  /* 0x0000000245027209 */ /* 0x000fc80007810000 */
[----:B------:R-:W-:-:S04]  /*8db0*/  FMNMX.FTZ R2, R70, R2, !PT ;  /* 0x0000000246027209 */ /* 0x000fc80007810000 */
[----:B------:R-:W-:Y:S01]  /*8dc0*/  FMNMX.FTZ R2, R71, R2, !PT ;  /* 0x0000000247027209 */ /* 0x000fe20007810000 */
[----:B-1----:R-:W-:-:S03]  /*8dd0*/  FMUL.FTZ R3, R104, UR8 ;  /* 0x0000000868037c20 */ /* 0x002fc60008410000 */
[----:B------:R-:W-:Y:S01]  /*8de0*/  FMNMX.FTZ R2, R72, R2, !PT ;  /* 0x0000000248027209 */ /* 0x000fe20007810000 */
[----:B------:R1:W2:Y:S03]  /*8df0*/  MUFU.TANH R15, R3 ;  /* 0x00000003000f7308 */ /* 0x0002a60000002400 */
[----:B------:R-:W-:-:S04]  /*8e00*/  FMNMX.FTZ R2, R73, R2, !PT ;  /* 0x0000000249027209 */ /* 0x000fc80007810000 */
[----:B------:R-:W-:-:S04]  /*8e10*/  FMNMX.FTZ R2, R75, R2, !PT ;  /* 0x000000024b027209 */ /* 0x000fc80007810000 */
[----:B------:R-:W-:Y:S01]  /*8e20*/  FMNMX.FTZ R2, R83, R2, !PT ;  /* 0x0000000253027209 */ /* 0x000fe20007810000 */
[----:B-1----:R-:W-:Y:S01]  /*8e30*/  FMUL.FTZ R3, R105, UR8 ;  /* 0x0000000869037c20 */ /* 0x002fe20008410000 */
[----:B--2---:R-:W-:Y:S02]  /*8e40*/  FSEL R86, R15, -INF , !P1 ;  /* 0xff8000000f567808 */ /* 0x004fe40004800000 */
[-C--:B------:R-:W-:Y:S01]  /*8e50*/  ISETP.GE.AND P1, PT, R58, R7.reuse, PT ;  /* 0x000000073a00720c */ /* 0x080fe20003f26270 */
[----:B------:R1:W2:Y:S01]  /*8e60*/  MUFU.TANH R16, R3 ;  /* 0x0000000300107308 */ /* 0x0002a20000002400 */
[----:B------:R-:W-:Y:S01]  /*8e70*/  FMNMX.FTZ R2, R86, R2, !PT ;  /* 0x0000000256027209 */ /* 0x000fe20007810000 */
[----:B-1----:R-:W-:Y:S01]  /*8e80*/  FMUL.FTZ R3, R78, UR8 ;  /* 0x000000084e037c20 */ /* 0x002fe20008410000 */
[----:B--2---:R-:W-:Y:S02]  /*8e90*/  FSEL R85, R16, -INF , !P0 ;  /* 0xff80000010557808 */ /* 0x004fe40004000000 */
[----:B------:R-:W-:-:S03]  /*8ea0*/  ISETP.GE.AND P0, PT, R57, R7, PT ;  /* 0x000000073900720c */ /* 0x000fc60003f06270 */
[----:B------:R1:W-:Y:S01]  /*8eb0*/  MUFU.TANH R171, R3 ;  /* 0x0000000300ab7308 */ /* 0x0003e20000002400 */
[----:B------:R-:W-:Y:S02]  /*8ec0*/  FMNMX.FTZ R2, R85, R2, !PT ;  /* 0x0000000255027209 */ /* 0x000fe40007810000 */
[----:B------:R-:W-:Y:S02]  /*8ed0*/  FSEL R78, R49, -INF , !P1 ;  /* 0xff800000314e7808 */ /* 0x000fe40004800000 */
[----:B------:R-:W-:-:S04]  /*8ee0*/  FMNMX.FTZ R2, R82, R2, !PT ;  /* 0x0000000252027209 */ /* 0x000fc80007810000 */
[----:B------:R-:W-:Y:S01]  /*8ef0*/  FMNMX.FTZ R2, R74, R2, !PT ;  /* 0x000000024a027209 */ /* 0x000fe20007810000 */
[----:B-1----:R-:W-:-:S04]  /*8f00*/  FMUL.FTZ R3, R108, UR8 ;  /* 0x000000086c037c20 */ /* 0x002fc80008410000 */
[----:B------:R1:W2:Y:S02]  /*8f10*/  MUFU.TANH R17, R3 ;  /* 0x0000000300117308 */ /* 0x0002a40000002400 */
[----:B-1----:R-:W-:Y:S01]  /*8f20*/  FMUL.FTZ R3, R109, UR8 ;  /* 0x000000086d037c20 */ /* 0x002fe20008410000 */
[----:B--2---:R-:W-:-:S05]  /*8f30*/  FSEL R81, R17, -INF , !P4 ;  /* 0xff80000011517808 */ /* 0x004fca0006000000 */
[----:B------:R1:W2:Y:S01]  /*8f40*/  MUFU.TANH R15, R3 ;  /* 0x00000003000f7308 */ /* 0x0002a20000002400 */
[----:B------:R-:W-:Y:S01]  /*8f50*/  FMNMX.FTZ R2, R81, R2, !PT ;  /* 0x0000000251027209 */ /* 0x000fe20007810000 */
[----:B-1----:R-:W-:Y:S01]  /*8f60*/  FMUL.FTZ R3, R88, UR8 ;  /* 0x0000000858037c20 */ /* 0x002fe20008410000 */
[----:B--2---:R-:W-:-:S05]  /*8f70*/  FSEL R80, R15, -INF , !P3 ;  /* 0xff8000000f507808 */ /* 0x004fca0005800000 */
[----:B------:R1:W2:Y:S01]  /*8f80*/  MUFU.TANH R16, R3 ;  /* 0x0000000300107308 */ /* 0x0002a20000002400 */
[----:B------:R-:W-:Y:S01]  /*8f90*/  FMNMX.FTZ R2, R80, R2, !PT ;  /* 0x0000000250027209 */ /* 0x000fe20007810000 */
[----:B-1----:R-:W-:Y:S01]  /*8fa0*/  FMUL.FTZ R3, R89, UR8 ;  /* 0x0000000859037c20 */ /* 0x002fe20008410000 */
[----:B--2---:R-:W-:Y:S02]  /*8fb0*/  FSEL R77, R16, -INF , !P0 ;  /* 0xff800000104d7808 */ /* 0x004fe40004000000 */
[----:B------:R-:W-:-:S03]  /*8fc0*/  ISETP.NE.AND P0, PT, R233, 0x2, PT ;  /* 0x00000002e900780c */ /* 0x000fc60003f05270 */
[----:B------:R1:W2:Y:S02]  /*8fd0*/  MUFU.TANH R7, R3 ;  /* 0x0000000300077308 */ /* 0x0002a40000002400 */
[----:B-1----:R-:W-:Y:S01]  /*8fe0*/  FMUL.FTZ R3, R79, UR8 ;  /* 0x000000084f037c20 */ /* 0x002fe20008410000 */
[----:B------:R-:W-:Y:S02]  /*8ff0*/  FSEL R79, R84, -INF , !P2 ;  /* 0xff800000544f7808 */ /* 0x000fe40005000000 */
[----:B--2---:R-:W-:-:S03]  /*9000*/  FSEL R76, R7, -INF , !P5 ;  /* 0xff800000074c7808 */ /* 0x004fc60006800000 */
[----:B------:R1:W2:Y:S01]  /*9010*/  MUFU.TANH R124, R3 ;  /* 0x00000003007c7308 */ /* 0x0002a20000002400 */
[----:B------:R-:W-:-:S04]  /*9020*/  FMNMX.FTZ R15, R79, R2, !PT ;  /* 0x000000024f0f7209 */ /* 0x000fc80007810000 */
[----:B------:R-:W-:-:S04]  /*9030*/  FMNMX.FTZ R15, R78, R15, !PT ;  /* 0x0000000f4e0f7209 */ /* 0x000fc80007810000 */
[----:B------:R-:W-:-:S04]  /*9040*/  FMNMX.FTZ R15, R77, R15, !PT ;  /* 0x0000000f4d0f7209 */ /* 0x000fc80007810000 */
[----:B------:R-:W-:Y:S01]  /*9050*/  FMNMX.FTZ R15, R76, R15, !PT ;  /* 0x0000000f4c0f7209 */ /* 0x000fe20007810000 */
[----:B-1----:R-:W-:-:S04]  /*9060*/  FMUL.FTZ R3, R116, UR8 ;  /* 0x0000000874037c20 */ /* 0x002fc80008410000 */
[----:B------:R1:W3:Y:S01]  /*9070*/  MUFU.TANH R120, R3 ;  /* 0x0000000300787308 */ /* 0x0002e20000002400 */
[----:B--2---:R-:W-:Y:S05]  /*9080*/  @!P0 BRA `(.L_x_328) ;  /* 0x0000000000748947 */ /* 0x004fea0003800000 */
[----:B------:R-:W2:Y:S04]  /*9090*/  LDL.64 R96, [R1+0x40] ;  /* 0x0000400001607983 */ /* 0x000ea80000100a00 */
[----:B------:R-:W4:Y:S01]  /*90a0*/  LDL.64 R112, [R1+0x30] ;  /* 0x0000300001707983 */ /* 0x000f220000100a00 */
[----:B------:R-:W-:Y:S01]  /*90b0*/  VIADD R2, R233, 0xfffffffd ;  /* 0xfffffffde9027836 */ /* 0x000fe20000000000 */
[----:B------:R-:W-:Y:S01]  /*90c0*/  ULDC.64 UR4, c[0x0][0x218] ;  /* 0x0000860000047ab9 */ /* 0x000fe20000000a00 */
[----:B------:R-:W-:-:S03]  /*90d0*/  IMAD.SHL.U32 R16, R168, 0x40, RZ ;  /* 0x00000040a8107824 */ /* 0x000fc600078e00ff */
[----:B-1----:R-:W-:-:S05]  /*90e0*/  SHF.R.S32.HI R3, RZ, 0x1f, R2 ;  /* 0x0000001fff037819 */ /* 0x002fca0000011402 */
[----:B------:R-:W-:-:S04]  /*90f0*/  IMAD R3, R3, R168, RZ ;  /* 0x000000a803037224 */ /* 0x000fc800078e02ff */
[C---:B------:R-:W-:Y:S02]  /*9100*/  IMAD R7, R2.reuse, R169, R3 ;  /* 0x000000a902077224 */ /* 0x040fe400078e0203 */
[----:B------:R-:W-:-:S04]  /*9110*/  IMAD.WIDE.U32 R2, R2, R168, RZ ;  /* 0x000000a802027225 */ /* 0x000fc800078e00ff */
[----:B------:R-:W-:Y:S01]  /*9120*/  IMAD.IADD R7, R3, 0x1, R7 ;  /* 0x0000000103077824 */ /* 0x000fe200078e0207 */
[----:B--2---:R-:W-:-:S04]  /*9130*/  LEA R3, P0, R2, R96, 0x7 ;  /* 0x0000006002037211 */ /* 0x004fc800078038ff */
[----:B----4-:R-:W-:Y:S02]  /*9140*/  LEA.HI.X R7, R2, R113, R7, 0x7, P0 ;  /* 0x0000007102077211 */ /* 0x010fe400000f3c07 */
        /* <DEDUP_REMOVED lines=17> */
.L_x_328:
[----:B------:R-:W4:Y:S04]  /*9260*/  LDL.LU R30, [R1+0x18] ;  /* 0x00001800011e7983 */ /* 0x000f280000300800 */
[----:B------:R-:W5:Y:S04]  /*9270*/  LDL.LU R25, [R1+0x10] ;  /* 0x0000100001197983 */ /* 0x000f680000300800 */
[----:B------:R-:W3:Y:S04]  /*9280*/  LDL.LU R23, [R1+0x8] ;  /* 0x0000080001177983 */ /* 0x000ee80000300800 */
[----:B------:R-:W3:Y:S04]  /*9290*/  LDL.LU R19, [R1+0xc] ;  /* 0x00000c0001137983 */ /* 0x000ee80000300800 */
[----:B------:R-:W3:Y:S04]  /*92a0*/  LDL.LU R18, [R1+0x4] ;  /* 0x0000040001127983 */ /* 0x000ee80000300800 */
[----:B--2---:R-:W2:Y:S04]  /*92b0*/  LDL.LU R17, [R1] ;  /* 0x0000000001117983 */ /* 0x004ea80000300800 */
[----:B------:R-:W2:Y:S01]  /*92c0*/  LDL.LU R16, [R1+0x14] ;  /* 0x0000140001107983 */ /* 0x000ea20000300800 */
[----:B-1----:R-:W-:Y:S01]  /*92d0*/  FMUL.FTZ R3, R117, UR8 ;  /* 0x0000000875037c20 */ /* 0x002fe20008410000 */
[C---:B------:R-:W-:Y:S01]  /*92e0*/  ISETP.GE.AND P2, PT, R0.reuse, R8, PT ;  /* 0x000000080000720c */ /* 0x040fe20003f46270 */
[----:B------:R-:W-:Y:S01]  /*92f0*/  IMAD.MOV.U32 R117, RZ, RZ, R64 ;  /* 0x000000ffff757224 */ /* 0x000fe200078e0040 */
[----:B------:R-:W1:Y:S01]  /*9300*/  SHFL.BFLY PT, R7, R15, 0x2, 0x1f ;  /* 0x0c401f000f077f89 */ /* 0x000e6200000e0000 */
[----:B------:R1:W-:Y:S01]  /*9310*/  MUFU.TANH R239, R3 ;  /* 0x0000000300ef7308 */ /* 0x0003e20000002400 */
[----:B------:R-:W-:-:S02]  /*9320*/  ISETP.GE.AND P1, PT, R0, R9, PT ;  /* 0x000000090000720c */ /* 0x000fc40003f26270 */
[----:B------:R-:W-:Y:S02]  /*9330*/  LOP3.LUT R2, R2, 0xfffffffe, RZ, 0xc0, !PT ;  /* 0xfffffffe02027812 */ /* 0x000fe400078ec0ff */
[-C--:B------:R-:W-:Y:S01]  /*9340*/  ISETP.GE.AND P0, PT, R0, R6.reuse, PT ;  /* 0x000000060000720c */ /* 0x080fe20003f06270 */
[----:B------:R-:W-:Y:S01]  /*9350*/  FMUL.FTZ R0, R103, UR8 ;  /* 0x0000000867007c20 */ /* 0x000fe20008410000 */
[-C--:B------:R-:W-:Y:S02]  /*9360*/  ISETP.GE.AND P4, PT, R10, R6.reuse, PT ;  /* 0x000000060a00720c */ /* 0x080fe40003f86270 */
[-C--:B------:R-:W-:Y:S01]  /*9370*/  ISETP.GE.AND P5, PT, R5, R6.reuse, PT ;  /* 0x000000060500720c */ /* 0x080fe20003fa6270 */
[----:B------:R1:W-:Y:S01]  /*9380*/  MUFU.TANH R92, R0 ;  /* 0x00000000005c7308 */ /* 0x0003e20000002400 */
[----:B------:R-:W-:Y:S02]  /*9390*/  @P2 LOP3.LUT R2, R2, 0x1, RZ, 0xfc, !PT ;  /* 0x0000000102022812 */ /* 0x000fe400078efcff */
[----:B------:R-:W-:-:S02]  /*93a0*/  ISETP.GE.AND P3, PT, R11, R6, PT ;  /* 0x000000060b00720c */ /* 0x000fc40003f66270 */
[----:B------:R-:W-:Y:S01]  /*93b0*/  LOP3.LUT R2, R2, 0xfffffffd, RZ, 0xc0, !PT ;  /* 0xfffffffd02027812 */ /* 0x000fe200078ec0ff */
[----:B-1----:R-:W-:Y:S01]  /*93c0*/  FMUL.FTZ R3, R118, UR8 ;  /* 0x0000000876037c20 */ /* 0x002fe20008410000 */
[-C--:B------:R-:W-:Y:S02]  /*93d0*/  ISETP.GE.AND P2, PT, R13, R6.reuse, PT ;  /* 0x000000060d00720c */ /* 0x080fe40003f46270 */
[----:B------:R-:W-:Y:S01]  /*93e0*/  @P1 LOP3.LUT R2, R2, 0x2, RZ, 0xfc, !PT ;  /* 0x0000000202021812 */ /* 0x000fe200078efcff */
[----:B------:R1:W-:Y:S01]  /*93f0*/  MUFU.TANH R240, R3 ;  /* 0x0000000300f07308 */ /* 0x0003e20000002400 */
[-C--:B------:R-:W-:Y:S02]  /*9400*/  ISETP.GE.AND P1, PT, R12, R6.reuse, PT ;  /* 0x000000060c00720c */ /* 0x080fe40003f26270 */
[----:B------:R-:W-:Y:S01]  /*9410*/  ISETP.GE.AND P6, PT, R53, R6, PT ;  /* 0x000000063500720c */ /* 0x000fe20003fc6270 */
[----:B------:R-:W-:-:S03]  /*9420*/  FMUL.FTZ R0, R91, UR8 ;  /* 0x000000085b007c20 */ /* 0x000fc60008410000 */
[----:B------:R-:W-:Y:S02]  /*9430*/  FSEL R101, R175, -INF , !P6 ;  /* 0xff800000af657808 */ /* 0x000fe40007000000 */
[----:B------:R-:W-:Y:S01]  /*9440*/  LOP3.LUT P6, RZ, R2, 0x2, RZ, 0xc0, !PT ;  /* 0x0000000202ff7812 */ /* 0x000fe200078cc0ff */
[----:B-1----:R-:W-:Y:S01]  /*9450*/  FMUL.FTZ R3, R126, UR8 ;  /* 0x000000087e037c20 */ /* 0x002fe20008410000 */
[----:B----4-:R-:W-:Y:S02]  /*9460*/  IMAD.MOV.U32 R118, RZ, RZ, R30 ;  /* 0x000000ffff767224 */ /* 0x010fe400078e001e */
[----:B-----5:R-:W-:Y:S02]  /*9470*/  IMAD.MOV.U32 R231, RZ, RZ, R25 ;  /* 0x000000ffffe77224 */ /* 0x020fe400078e0019 */
[----:B------:R1:W4:Y:S01]  /*9480*/  MUFU.TANH R25, R3 ;  /* 0x0000000300197308 */ /* 0x0003220000002400 */
[----:B---3--:R-:W-:Y:S01]  /*9490*/  MOV R230, R23 ;  /* 0x0000001700e67202 */ /* 0x008fe20000000f00 */
[----:B------:R-:W-:-:S02]  /*94a0*/  IMAD.MOV.U32 R116, RZ, RZ, R19 ;  /* 0x000000ffff747224 */ /* 0x000fc400078e0013 */
[----:B------:R-:W-:Y:S01]  /*94b0*/  FMUL.FTZ R19, R94, UR8 ;  /* 0x000000085e137c20 */ /* 0x000fe20008410000 */
[----:B------:R-:W-:Y:S02]  /*94c0*/  IMAD.MOV.U32 R35, RZ, RZ, R18 ;  /* 0x000000ffff237224 */ /* 0x000fe400078e0012 */
[----:B------:R-:W-:Y:S02]  /*94d0*/  FMUL.FTZ R18, R95, UR8 ;  /* 0x000000085f127c20 */ /* 0x000fe40008410000 */
[----:B------:R3:W-:Y:S01]  /*94e0*/  MUFU.TANH R95, R19 ;  /* 0x00000013005f7308 */ /* 0x0007e20000002400 */
[----:B--2---:R-:W-:Y:S02]  /*94f0*/  IMAD.MOV.U32 R84, RZ, RZ, R17 ;  /* 0x000000ffff547224 */ /* 0x004fe400078e0011 */
[----:B------:R-:W-:Y:S01]  /*9500*/  FMUL.FTZ R17, R106, UR8 ;  /* 0x000000086a117c20 */ /* 0x000fe20008410000 */
[----:B-1----:R-:W-:Y:S01]  /*9510*/  FMUL.FTZ R3, R127, UR8 ;  /* 0x000000087f037c20 */ /* 0x002fe20008410000 */
[----:B------:R-:W-:Y:S01]  /*9520*/  MOV R23, R16 ;  /* 0x0000001000177202 */ /* 0x000fe20000000f00 */
[----:B------:R-:W-:Y:S01]  /*9530*/  FMUL.FTZ R16, R107, UR8 ;  /* 0x000000086b107c20 */ /* 0x000fe20008410000 */
[----:B----4-:R-:W-:Y:S01]  /*9540*/  FSEL R25, R25, -INF , !P3 ;  /* 0xff80000019197808 */ /* 0x010fe20005800000 */
[----:B------:R1:W2:Y:S01]  /*9550*/  MUFU.TANH R30, R3 ;  /* 0x00000003001e7308 */ /* 0x0002a20000002400 */
[----:B------:R-:W-:-:S07]  /*9560*/  ISETP.GE.AND P3, PT, R4, R6, PT ;  /* 0x000000060400720c */ /* 0x000fce0003f66270 */
[----:B------:R2:W-:Y:S01]  /*9570*/  MUFU.TANH R96, R18 ;  /* 0x0000001200607308 */ /* 0x0005e20000002400 */
[----:B---3--:R-:W-:Y:S01]  /*9580*/  FSEL R19, R219, -INF , !P0 ;  /* 0xff800000db137808 */ /* 0x008fe20004000000 */
[----:B------:R-:W-:Y:S01]  /*9590*/  IMAD.MOV.U32 R219, RZ, RZ, R23 ;  /* 0x000000ffffdb7224 */ /* 0x000fe200078e0017 */
[----:B------:R-:W-:Y:S01]  /*95a0*/  FSEL R23, R218, -INF , !P1 ;  /* 0xff800000da177808 */ /* 0x000fe20004800000 */
[----:B------:R-:W-:Y:S01]  /*95b0*/  IMAD.MOV.U32 R218, RZ, RZ, R84 ;  /* 0x000000ffffda7224 */ /* 0x000fe200078e0054 */
[-C--:B------:R-:W-:Y:S02]  /*95c0*/  ISETP.GE.AND P1, PT, R33, R6.reuse, PT ;  /* 0x000000062100720c */ /* 0x080fe40003f26270 */
[----:B------:R-:W-:Y:S01]  /*95d0*/  ISETP.GE.AND P0, PT, R14, R6, PT ;  /* 0x000000060e00720c */ /* 0x000fe20003f06270 */
[----:B------:R-:W-:Y:S01]  /*95e0*/  MUFU.TANH R16, R16 ;  /* 0x0000001000107308 */ /* 0x000fe20000002400 */
[----:B-1----:R-:W-:Y:S01]  /*95f0*/  FMNMX.FTZ R3, R15, R7, !PT ;  /* 0x000000070f037209 */ /* 0x002fe20007810000 */
[----:B------:R-:W-:-:S04]  /*9600*/  FMUL.FTZ R7, R114, UR8 ;  /* 0x0000000872077c20 */ /* 0x000fc80008410000 */
[----:B------:R-:W1:Y:S02]  /*9610*/  SHFL.BFLY PT, R15, R3, 0x1, 0x1f ;  /* 0x0c201f00030f7f89 */ /* 0x000e6400000e0000 */
[----:B------:R3:W4:Y:S01]  /*9620*/  MUFU.TANH R49, R7 ;  /* 0x0000000700317308 */ /* 0x0007220000002400 */
[----:B--2---:R-:W-:Y:S02]  /*9630*/  FSEL R18, R30, -INF , !P4 ;  /* 0xff8000001e127808 */ /* 0x004fe40006000000 */
[----:B------:R-:W-:Y:S01]  /*9640*/  FSEL R30, R215, -INF , !P5 ;  /* 0xff800000d71e7808 */ /* 0x000fe20006800000 */
[----:B------:R-:W-:Y:S01]  /*9650*/  IMAD.MOV.U32 R215, RZ, RZ, R35 ;  /* 0x000000ffffd77224 */ /* 0x000fe200078e0023 */
[----:B------:R-:W-:Y:S02]  /*9660*/  ISETP.GE.AND P5, PT, R31, R6, PT ;  /* 0x000000061f00720c */ /* 0x000fe40003fa6270 */
[----:B------:R-:W-:Y:S01]  /*9670*/  FSEL R35, R214, -INF , !P0 ;  /* 0xff800000d6237808 */ /* 0x000fe20004000000 */
[----:B------:R-:W-:Y:S01]  /*9680*/  IMAD.MOV.U32 R214, RZ, RZ, R116 ;  /* 0x000000ffffd67224 */ /* 0x000fe200078e0074 */
[----:B------:R-:W-:-:S02]  /*9690*/  FSEL R84, R202, -INF , !P5 ;  /* 0xff800000ca547808 */ /* 0x000fc40006800000 */
[-C--:B------:R-:W-:Y:S02]  /*96a0*/  ISETP.GE.AND P5, PT, R41, R6.reuse, PT ;  /* 0x000000062900720c */ /* 0x080fe40003fa6270 */
[-C--:B------:R-:W-:Y:S02]  /*96b0*/  ISETP.GE.AND P0, PT, R34, R6.reuse, PT ;  /* 0x000000062200720c */ /* 0x080fe40003f06270 */
[-C--:B------:R-:W-:Y:S01]  /*96c0*/  ISETP.GE.AND P4, PT, R28, R6.reuse, PT ;  /* 0x000000061c00720c */ /* 0x080fe20003f86270 */
[----:B---3--:R-:W-:Y:S01]  /*96d0*/  FMUL.FTZ R7, R115, UR8 ;  /* 0x0000000873077c20 */ /* 0x008fe20008410000 */
[----:B----4-:R-:W-:Y:S02]  /*96e0*/  FSEL R49, R49, -INF , !P2 ;  /* 0xff80000031317808 */ /* 0x010fe40005000000 */
[----:B------:R-:W-:Y:S01]  /*96f0*/  ISETP.GE.AND P2, PT, R44, R6, PT ;  /* 0x000000062c00720c */ /* 0x000fe20003f46270 */
[----:B------:R2:W-:Y:S01]  /*9700*/  MUFU.TANH R64, R7 ;  /* 0x0000000700407308 */ /* 0x0005e20000002400 */
[----:B-1----:R-:W-:Y:S01]  /*9710*/  FMNMX.FTZ R115, R3, R15, !PT ;  /* 0x0000000f03737209 */ /* 0x002fe20007810000 */
[----:B------:R-:W-:Y:S01]  /*9720*/  FMUL.FTZ R15, R110, UR8 ;  /* 0x000000086e0f7c20 */ /* 0x000fe20008410000 */
[----:B------:R-:W-:Y:S01]  /*9730*/  FMUL.FTZ R3, R90, UR8 ;  /* 0x000000085a037c20 */ /* 0x000fe20008410000 */
[----:B------:R-:W-:-:S02]  /*9740*/  FSEL R92, R92, -INF , !P2 ;  /* 0xff8000005c5c7808 */ /* 0x000fc40005000000 */
[-C--:B------:R-:W-:Y:S02]  /*9750*/  ISETP.GE.AND P2, PT, R52, R6.reuse, PT ;  /* 0x000000063400720c */ /* 0x080fe40003f46270 */
[----:B------:R-:W-:Y:S01]  /*9760*/  MUFU.TANH R15, R15 ;  /* 0x0000000f000f7308 */ /* 0x000fe20000002400 */
[----:B--2---:R-:W-:Y:S01]  /*9770*/  FMUL.FTZ R7, R98, UR8 ;  /* 0x0000000862077c20 */ /* 0x004fe20008410000 */
[----:B------:R-:W-:Y:S02]  /*9780*/  FSEL R98, R180, -INF , !P2 ;  /* 0xff800000b4627808 */ /* 0x000fe40005000000 */
[----:B------:R-:W-:-:S04]  /*9790*/  ISETP.GE.AND P2, PT, R57, R6, PT ;  /* 0x000000063900720c */ /* 0x000fc80003f46270 */
[----:B------:R1:W2:Y:S02]  /*97a0*/  MUFU.TANH R87, R7 ;  /* 0x0000000700577308 */ /* 0x0002a40000002400 */
[----:B-1----:R-:W-:Y:S01]  /*97b0*/  FMUL.FTZ R7, R99, UR8 ;  /* 0x0000000863077c20 */ /* 0x002fe20008410000 */
[----:B--2---:R-:W-:-:S05]  /*97c0*/  FSEL R87, R87, -INF , !P1 ;  /* 0xff80000057577808 */ /* 0x004fca0004800000 */
[----:B------:R1:W-:Y:S01]  /*97d0*/  MUFU.TANH R99, R17 ;  /* 0x0000001100637308 */ /* 0x0003e20000002400 */
[----:B------:R-:W-:-:S07]  /*97e0*/  ISETP.GE.AND P1, PT, R45, R6, PT ;  /* 0x000000062d00720c */ /* 0x000fce0003f26270 */
[----:B------:R2:W3:Y:S01]  /*97f0*/  MUFU.TANH R88, R7 ;  /* 0x0000000700587308 */ /* 0x0004e20000002400 */
[----:B-1----:R-:W-:Y:S02]  /*9800*/  FSEL R17, R64, -INF , !P3 ;  /* 0xff80000040117808 */ /* 0x002fe40005800000 */
[----:B------:R-:W-:Y:S02]  /*9810*/  FSEL R64, R207, -INF , !P4 ;  /* 0xff800000cf407808 */ /* 0x000fe40006000000 */
[-C--:B------:R-:W-:Y:S02]  /*9820*/  ISETP.GE.AND P4, PT, R43, R6.reuse, PT ;  /* 0x000000062b00720c */ /* 0x080fe40003f86270 */
[-C--:B------:R-:W-:Y:S01]  /*9830*/  ISETP.GE.AND P3, PT, R42, R6.reuse, PT ;  /* 0x000000062a00720c */ /* 0x080fe20003f66270 */
[----:B--2---:R-:W-:Y:S01]  /*9840*/  FMUL.FTZ R7, R102, UR8 ;  /* 0x0000000866077c20 */ /* 0x004fe20008410000 */
[----:B---3--:R-:W-:Y:S01]  /*9850*/  FSEL R88, R88, -INF , !P0 ;  /* 0xff80000058587808 */ /* 0x008fe20004000000 */
[----:B------:R1:W-:Y:S01]  /*9860*/  MUFU.TANH R102, R3 ;  /* 0x0000000300667308 */ /* 0x0003e20000002400 */
[----:B------:R-:W-:-:S02]  /*9870*/  ISETP.GE.AND P0, PT, R46, R6, PT ;  /* 0x000000062e00720c */ /* 0x000fc40003f06270 */
[----:B------:R-:W-:Y:S02]  /*9880*/  FSEL R90, R198, -INF , !P4 ;  /* 0xff800000c65a7808 */ /* 0x000fe40006000000 */
[----:B------:R-:W-:Y:S02]  /*9890*/  FSEL R94, R183, -INF , !P0 ;  /* 0xff800000b75e7808 */ /* 0x000fe40004000000 */
[-C--:B------:R-:W-:Y:S01]  /*98a0*/  ISETP.GE.AND P0, PT, R56, R6.reuse, PT ;  /* 0x000000063800720c */ /* 0x080fe20003f06270 */
[----:B------:R-:W2:Y:S01]  /*98b0*/  MUFU.TANH R93, R7 ;  /* 0x00000007005d7308 */ /* 0x000ea20000002400 */
[----:B------:R-:W-:Y:S02]  /*98c0*/  FSEL R89, R199, -INF , !P3 ;  /* 0xff800000c7597808 */ /* 0x000fe40005800000 */
[----:B------:R-:W-:Y:S02]  /*98d0*/  ISETP.GE.AND P4, PT, R47, R6, PT ;  /* 0x000000062f00720c */ /* 0x000fe40003f86270 */
[----:B------:R-:W-:-:S02]  /*98e0*/  FSEL R100, R16, -INF , !P0 ;  /* 0xff80000010647808 */ /* 0x000fc40004000000 */
[-C--:B------:R-:W-:Y:S02]  /*98f0*/  ISETP.GE.AND P3, PT, R51, R6.reuse, PT ;  /* 0x000000063300720c */ /* 0x080fe40003f66270 */
[-C--:B------:R-:W-:Y:S01]  /*9900*/  ISETP.GE.AND P0, PT, R58, R6.reuse, PT ;  /* 0x000000063a00720c */ /* 0x080fe20003f06270 */
[----:B-1----:R-:W-:Y:S01]  /*9910*/  FMUL.FTZ R3, R119, UR8 ;  /* 0x0000000877037c20 */ /* 0x002fe20008410000 */
[----:B------:R-:W-:Y:S02]  /*9920*/  FSEL R95, R95, -INF , !P4 ;  /* 0xff8000005f5f7808 */ /* 0x000fe40006000000 */
[----:B------:R-:W-:Y:S01]  /*9930*/  FSEL R97, R181, -INF , !P3 ;  /* 0xff800000b5617808 */ /* 0x000fe20005800000 */
[----:B------:R-:W-:Y:S01]  /*9940*/  MUFU.TANH R119, R3 ;  /* 0x0000000300777308 */ /* 0x000fe20000002400 */
[----:B------:R-:W-:Y:S02]  /*9950*/  ISETP.GE.AND P4, PT, R54, R6, PT ;  /* 0x000000063600720c */ /* 0x000fe40003f86270 */
[----:B--2---:R-:W-:Y:S01]  /*9960*/  FSEL R91, R93, -INF , !P5 ;  /* 0xff8000005d5b7808 */ /* 0x004fe20006800000 */
[----:B------:R-:W-:Y:S01]  /*9970*/  FMUL.FTZ R7, R111, UR8 ;  /* 0x000000086f077c20 */ /* 0x000fe20008410000 */
[----:B------:R-:W-:-:S02]  /*9980*/  FSEL R93, R196, -INF , !P1 ;  /* 0xff800000c45d7808 */ /* 0x000fc40004800000 */
[-C--:B------:R-:W-:Y:S02]  /*9990*/  ISETP.GE.AND P1, PT, R61, R6.reuse, PT ;  /* 0x000000063d00720c */ /* 0x080fe40003f26270 */
[-C--:B------:R-:W-:Y:S01]  /*99a0*/  ISETP.GE.AND P5, PT, R48, R6.reuse, PT ;  /* 0x000000063000720c */ /* 0x080fe20003fa6270 */
[----:B------:R-:W1:Y:S01]  /*99b0*/  MUFU.TANH R7, R7 ;  /* 0x0000000700077308 */ /* 0x000e620000002400 */
[----:B------:R-:W-:Y:S02]  /*99c0*/  FSEL R99, R99, -INF , !P1 ;  /* 0xff80000063637808 */ /* 0x000fe40004800000 */
        /* <DEDUP_REMOVED lines=8> */
[----:B------:R-:W-:-:S02]  /*9a50*/  FSEL R96, R96, -INF , !P5 ;  /* 0xff80000060607808 */ /* 0x000fc40006800000 */
[-C--:B------:R-:W-:Y:S02]  /*9a60*/  ISETP.GE.AND P5, PT, R55, R6.reuse, PT ;  /* 0x000000063700720c */ /* 0x080fe40003fa6270 */
[----:B------:R-:W-:Y:S02]  /*9a70*/  FSEL R104, R15, -INF , !P4 ;  /* 0xff8000000f687808 */ /* 0x000fe40006000000 */
[----:B------:R-:W-:Y:S02]  /*9a80*/  ISETP.GE.AND P4, PT, R63, R6, PT ;  /* 0x000000063f00720c */ /* 0x000fe40003f86270 */
[----:B-1----:R-:W-:Y:S01]  /*9a90*/  FSEL R125, R7, -INF , !P3 ;  /* 0xff800000077d7808 */ /* 0x002fe20005800000 */
[----:B------:R1:W2:Y:S01]  /*9aa0*/  MUFU.TANH R6, R0 ;  /* 0x0000000000067308 */ /* 0x0002a20000002400 */
[----:B------:R-:W-:Y:S02]  /*9ab0*/  FSEL R113, R132, -INF , !P0 ;  /* 0xff80000084717808 */ /* 0x000fe40004000000 */
[----:B------:R-:W-:-:S02]  /*9ac0*/  LOP3.LUT P3, RZ, R2, 0x1, RZ, 0xc0, !PT ;  /* 0x0000000102ff7812 */ /* 0x000fc4000786c0ff */
[----:B------:R-:W-:Y:S02]  /*9ad0*/  ISETP.GE.AND P0, PT, R14, R9, PT ;  /* 0x000000090e00720c */ /* 0x000fe40003f06270 */
[----:B------:R-:W-:Y:S02]  /*9ae0*/  FSEL R103, R174, -INF , !P5 ;  /* 0xff800000ae677808 */ /* 0x000fe40006800000 */
[----:B------:R-:W-:Y:S02]  /*9af0*/  LOP3.LUT R2, R2, 0xfffffffd, RZ, 0xc0, !PT ;  /* 0xfffffffd02027812 */ /* 0x000fe400078ec0ff */
[C---:B------:R-:W-:Y:S02]  /*9b00*/  FSETP.NEU.FTZ.AND P5, PT, R115.reuse, -INF , PT ;  /* 0xff8000007300780b */ /* 0x040fe40003fbd000 */
[----:B------:R-:W-:Y:S02]  /*9b10*/  @P1 LOP3.LUT R2, R2, 0x2, RZ, 0xfc, !PT ;  /* 0x0000000202021812 */ /* 0x000fe400078efcff */
[----:B------:R-:W-:Y:S01]  /*9b20*/  FSEL R246, R102, -INF , !P2 ;  /* 0xff80000066f67808 */ /* 0x000fe20005000000 */
[----:B-1----:R-:W-:Y:S01]  /*9b30*/  FMUL.FTZ R0, R115, UR6 ;  /* 0x0000000673007c20 */ /* 0x002fe20008410000 */
[----:B------:R-:W-:-:S02]  /*9b40*/  LOP3.LUT R2, R2, 0xfffffffe, RZ, 0xc0, !PT ;  /* 0xfffffffe02027812 */ /* 0x000fc400078ec0ff */
[----:B------:R-:W-:Y:S02]  /*9b50*/  FSEL R102, R228, -INF , !P3 ;  /* 0xff800000e4667808 */ /* 0x000fe40005800000 */
[----:B------:R-:W-:Y:S02]  /*9b60*/  FSEL R0, R0, RZ, P5 ;  /* 0x000000ff00007208 */ /* 0x000fe40002800000 */
[-C--:B------:R-:W-:Y:S02]  /*9b70*/  ISETP.GE.AND P5, PT, R12, R8.reuse, PT ;  /* 0x000000080c00720c */ /* 0x080fe40003fa6270 */
[-C--:B------:R-:W-:Y:S01]  /*9b80*/  ISETP.GE.AND P3, PT, R10, R8.reuse, PT ;  /* 0x000000080a00720c */ /* 0x080fe20003f66270 */
[--C-:B------:R-:W-:Y:S01]  /*9b90*/  FFMA.FTZ R3, R20, UR6, -R0.reuse ;  /* 0x0000000614037c23 */ /* 0x100fe20008010800 */
[----:B------:R-:W-:Y:S02]  /*9ba0*/  FSEL R108, R229, -INF , !P5 ;  /* 0xff800000e56c7808 */ /* 0x000fe40006800000 */
[----:B------:R-:W-:Y:S01]  /*9bb0*/  ISETP.GE.AND P5, PT, R5, R8, PT ;  /* 0x000000080500720c */ /* 0x000fe20003fa6270 */
[----:B------:R1:W-:Y:S01]  /*9bc0*/  MUFU.EX2 R247, R3 ;  /* 0x0000000300f77308 */ /* 0x0003e20000000800 */
[----:B------:R-:W-:Y:S01]  /*9bd0*/  @P0 LOP3.LUT R2, R2, 0x1, RZ, 0xfc, !PT ;  /* 0x0000000102020812 */ /* 0x000fe200078efcff */
[----:B------:R-:W-:Y:S01]  /*9be0*/  FFMA.FTZ R5, R85, UR6, -R0 ;  /* 0x0000000655057c23 */ /* 0x000fe20008010800 */
[----:B------:R-:W-:-:S02]  /*9bf0*/  FSEL R106, R134, -INF , !P3 ;  /* 0xff800000866a7808 */ /* 0x000fc40005800000 */
[----:B------:R-:W-:Y:S02]  /*9c00*/  FSEL R105, R223, -INF , !P5 ;  /* 0xff800000df697808 */ /* 0x000fe40006800000 */
[C---:B------:R-:W-:Y:S02]  /*9c10*/  LOP3.LUT P3, RZ, R2.reuse, 0x1, RZ, 0xc0, !PT ;  /* 0x0000000102ff7812 */ /* 0x040fe4000786c0ff */
[----:B------:R-:W-:Y:S01]  /*9c20*/  LOP3.LUT P5, RZ, R2, 0x2, RZ, 0xc0, !PT ;  /* 0x0000000202ff7812 */ /* 0x000fe200078ac0ff */
[--C-:B------:R-:W-:Y:S01]  /*9c30*/  FFMA.FTZ R2, R29, UR6, -R0.reuse ;  /* 0x000000061d027c23 */ /* 0x100fe20008010800 */
[-C--:B------:R-:W-:Y:S01]  /*9c40*/  ISETP.GE.AND P2, PT, R11, R8.reuse, PT ;  /* 0x000000080b00720c */ /* 0x080fe20003f46270 */
[--C-:B------:R-:W-:Y:S01]  /*9c50*/  FFMA.FTZ R11, R81, UR6, -R0.reuse ;  /* 0x00000006510b7c23 */ /* 0x100fe20008010800 */
[-C--:B------:R-:W-:Y:S01]  /*9c60*/  ISETP.GE.AND P1, PT, R4, R8.reuse, PT ;  /* 0x000000080400720c */ /* 0x080fe20003f26270 */
[----:B------:R3:W-:Y:S01]  /*9c70*/  MUFU.EX2 R196, R2 ;  /* 0x0000000200c47308 */ /* 0x0007e20000000800 */
[----:B------:R-:W-:Y:S01]  /*9c80*/  FSEL R107, R133, -INF , !P2 ;  /* 0xff800000856b7808 */ /* 0x000fe20005000000 */
[----:B-1----:R-:W-:Y:S01]  /*9c90*/  FFMA.FTZ R3, R21, UR6, -R0 ;  /* 0x0000000615037c23 */ /* 0x002fe20008010800 */
[----:B------:R-:W-:-:S02]  /*9ca0*/  ISETP.GE.AND P2, PT, R14, R8, PT ;  /* 0x000000080e00720c */ /* 0x000fc40003f46270 */
[----:B--2---:R-:W-:-:S03]  /*9cb0*/  FSEL R241, R6, -INF , !P4 ;  /* 0xff80000006f17808 */ /* 0x004fc60006000000 */
[----:B------:R1:W-:Y:S01]  /*9cc0*/  MUFU.EX2 R127, R3 ;  /* 0x00000003007f7308 */ /* 0x0003e20000000800 */
[----:B------:R-:W-:Y:S02]  /*9cd0*/  FSEL R109, R222, -INF , !P2 ;  /* 0xff800000de6d7808 */ /* 0x000fe40005000000 */
[-C--:B------:R-:W-:Y:S02]  /*9ce0*/  ISETP.GE.AND P2, PT, R4, R9.reuse, PT ;  /* 0x000000090400720c */ /* 0x080fe40003f46270 */
[----:B------:R-:W-:Y:S02]  /*9cf0*/  ISETP.GE.AND P0, PT, R13, R8, PT ;  /* 0x000000080d00720c */ /* 0x000fe40003f06270 */
[----:B------:R-:W-:Y:S01]  /*9d00*/  ISETP.GE.AND P4, PT, R10, R9, PT ;  /* 0x000000090a00720c */ /* 0x000fe20003f86270 */
[----:B------:R-:W-:Y:S01]  /*9d10*/  FFMA.FTZ R10, R79, UR6, -R0 ;  /* 0x000000064f0a7c23 */ /* 0x000fe20008010800 */
[----:B---3--:R-:W-:Y:S02]  /*9d20*/  FMNMX.FTZ R2, R38, R19, !PT ;  /* 0x0000001326027209 */ /* 0x008fe40007810000 */
        /* <DEDUP_REMOVED lines=8> */
[----:B------:R-:W-:-:S02]  /*9db0*/  FSEL R15, R238, -INF , !P0 ;  /* 0xff800000ee0f7808 */ /* 0x000fc40004000000 */
[----:B------:R-:W-:Y:S02]  /*9dc0*/  FMNMX.FTZ R2, R30, R2, !PT ;  /* 0x000000021e027209 */ /* 0x000fe40007810000 */
[----:B------:R-:W-:Y:S01]  /*9dd0*/  ISETP.GE.AND P4, PT, R13, R9, PT ;  /* 0x000000090d00720c */ /* 0x000fe20003f86270 */
[----:B------:R-:W-:Y:S01]  /*9de0*/  FFMA.FTZ R13, R80, UR6, -R0 ;  /* 0x00000006500d7c23 */ /* 0x000fe20008010800 */
[----:B------:R-:W-:Y:S02]  /*9df0*/  FMNMX.FTZ R2, R35, R2, !PT ;  /* 0x0000000223027209 */ /* 0x000fe40007810000 */
[----:B------:R-:W-:Y:S02]  /*9e00*/  ISETP.GE.AND P0, PT, R33, R8, PT ;  /* 0x000000082100720c */ /* 0x000fe40003f06270 */
[----:B------:R-:W-:Y:S02]  /*9e10*/  FMNMX.FTZ R2, R49, R2, !PT ;  /* 0x0000000231027209 */ /* 0x000fe40007810000 */
[----:B------:R-:W-:-:S02]  /*9e20*/  FSEL R111, R227, -INF , !P6 ;  /* 0xff800000e36f7808 */ /* 0x000fc40007000000 */
        /* <DEDUP_REMOVED lines=8> */
[----:B------:R-:W-:Y:S01]  /*9eb0*/  FMNMX.FTZ R2, R87, R2, !PT ;  /* 0x0000000257027209 */ /* 0x000fe20007810000 */
[----:B------:R-:W-:Y:S01]  /*9ec0*/  MUFU.EX2 R177, R11 ;  /* 0x0000000b00b17308 */ /* 0x000fe20000000800 */
[----:B------:R-:W-:Y:S02]  /*9ed0*/  ISETP.GE.AND P0, PT, R41, R8, PT ;  /* 0x000000082900720c */ /* 0x000fe40003f06270 */
[----:B------:R-:W-:Y:S02]  /*9ee0*/  FMNMX.FTZ R2, R88, R2, !PT ;  /* 0x0000000258027209 */ /* 0x000fe40007810000 */
[----:B------:R-:W-:Y:S02]  /*9ef0*/  FSEL R16, R178, -INF , !P1 ;  /* 0xff800000b2107808 */ /* 0x000fe40004800000 */
[----:B------:R-:W-:Y:S01]  /*9f00*/  FMNMX.FTZ R2, R89, R2, !PT ;  /* 0x0000000259027209 */ /* 0x000fe20007810000 */
[----:B------:R-:W-:Y:S01]  /*9f10*/  MUFU.EX2 R178, R13 ;  /* 0x0000000d00b27308 */ /* 0x000fe20000000800 */
[----:B-1----:R-:W-:Y:S01]  /*9f20*/  FFMA.FTZ R3, R26, UR6, -R0 ;  /* 0x000000061a037c23 */ /* 0x002fe20008010800 */
[----:B------:R-:W-:-:S02]  /*9f30*/  FSEL R26, R173, -INF , !P0 ;  /* 0xff800000ad1a7808 */ /* 0x000fc40004000000 */
[----:B------:R-:W-:Y:S02]  /*9f40*/  FMNMX.FTZ R2, R90, R2, !PT ;  /* 0x000000025a027209 */ /* 0x000fe40007810000 */
[----:B------:R-:W-:Y:S02]  /*9f50*/  ISETP.GE.AND P0, PT, R45, R8, PT ;  /* 0x000000082d00720c */ /* 0x000fe40003f06270 */
        /* <DEDUP_REMOVED lines=27> */
[----:B------:R-:W-:-:S02]  /*a110*/  ISETP.GE.AND P0, PT, R47, R8, PT ;  /* 0x000000082f00720c */ /* 0x000fc40003f06270 */
[----:B------:R-:W-:Y:S02]  /*a120*/  FMNMX.FTZ R2, R103, R2, !PT ;  /* 0x0000000267027209 */ /* 0x000fe40007810000 */
[----:B------:R-:W-:Y:S02]  /*a130*/  FSEL R13, R220, -INF , !P1 ;  /* 0xff800000dc0d7808 */ /* 0x000fe40004800000 */
        /* <DEDUP_REMOVED lines=13> */
[-C--:B------:R-:W-:Y:S02]  /*a210*/  ISETP.GE.AND P4, PT, R34, R9.reuse, PT ;  /* 0x000000092200720c */ /* 0x080fe40003f86270 */
[----:B------:R-:W-:Y:S01]  /*a220*/  ISETP.GE.AND P2, PT, R43, R9, PT ;  /* 0x000000092b00720c */ /* 0x000fe20003f46270 */
[----:B------:R-:W2:Y:S01]  /*a230*/  SHFL.BFLY PT, R6, R2, 0x2, 0x1f ;  /* 0x0c401f0002067f89 */ /* 0x000ea200000e0000 */
[--C-:B-1----:R-:W-:Y:S01]  /*a240*/  FFMA.FTZ R3, R50, UR6, -R0.reuse ;  /* 0x0000000632037c23 */ /* 0x102fe20008010800 */
[----:B------:R-:W-:Y:S02]  /*a250*/  FSEL R50, R129, -INF , !P1 ;  /* 0xff80000081327808 */ /* 0x000fe40004800000 */
[----:B------:R-:W-:Y:S01]  /*a260*/  ISETP.GE.AND P1, PT, R52, R8, PT ;  /* 0x000000083400720c */ /* 0x000fe20003f26270 */
[----:B------:R1:W-:Y:S02]  /*a270*/  MUFU.EX2 R175, R3 ;  /* 0x0000000300af7308 */ /* 0x0003e40000000800 */
[----:B-1----:R-:W-:Y:S01]  /*a280*/  FFMA.FTZ R3, R62, UR6, -R0 ;  /* 0x000000063e037c23 */ /* 0x002fe20008010800 */
[----:B------:R-:W-:Y:S01]  /*a290*/  MOV R62, R215 ;  /* 0x000000d7003e7202 */ /* 0x000fe20000000f00 */
[----:B------:R-:W-:Y:S01]  /*a2a0*/  IMAD.MOV.U32 R215, RZ, RZ, R219 ;  /* 0x000000ffffd77224 */ /* 0x000fe200078e00db */
[----:B------:R-:W-:-:S03]  /*a2b0*/  MOV R219, R230 ;  /* 0x000000e600db7202 */ /* 0x000fc60000000f00 */
[----:B------:R1:W-:Y:S02]  /*a2c0*/  MUFU.EX2 R180, R3 ;  /* 0x0000000300b47308 */ /* 0x0003e40000000800 */
[----:B-1----:R-:W-:-:S06]  /*a2d0*/  FFMA.FTZ R3, R65, UR6, -R0 ;  /* 0x0000000641037c23 */ /* 0x002fcc0008010800 */
[----:B------:R1:W-:Y:S02]  /*a2e0*/  MUFU.EX2 R181, R3 ;  /* 0x0000000300b57308 */ /* 0x0003e40000000800 */
[----:B-1----:R-:W-:-:S06]  /*a2f0*/  FFMA.FTZ R3, R66, UR6, -R0 ;  /* 0x0000000642037c23 */ /* 0x002fcc0008010800 */
[----:B------:R1:W3:Y:S02]  /*a300*/  MUFU.EX2 R12, R3 ;  /* 0x00000003000c7308 */ /* 0x0002e40000000800 */
[----:B-1----:R-:W-:-:S06]  /*a310*/  FFMA.FTZ R3, R67, UR6, -R0 ;  /* 0x0000000643037c23 */ /* 0x002fcc0008010800 */
[----:B------:R1:W-:Y:S02]  /*a320*/  MUFU.EX2 R132, R3 ;  /* 0x0000000300847308 */ /* 0x0003e40000000800 */
[----:B-1----:R-:W-:Y:S01]  /*a330*/  FFMA.FTZ R3, R68, UR6, -R0 ;  /* 0x0000000644037c23 */ /* 0x002fe20008010800 */
[----:B------:R-:W-:Y:S02]  /*a340*/  FSEL R68, R217, -INF , !P0 ;  /* 0xff800000d9447808 */ /* 0x000fe40004000000 */
[----:B------:R-:W-:-:S03]  /*a350*/  ISETP.GE.AND P0, PT, R61, R8, PT ;  /* 0x000000083d00720c */ /* 0x000fc60003f06270 */
[----:B------:R1:W-:Y:S02]  /*a360*/  MUFU.EX2 R4, R3 ;  /* 0x0000000300047308 */ /* 0x0003e40000000800 */
[----:B-1----:R-:W-:Y:S01]  /*a370*/  FFMA.FTZ R3, R69, UR6, -R0 ;  /* 0x0000000645037c23 */ /* 0x002fe20008010800 */
[----:B---3--:R-:W-:Y:S02]  /*a380*/  IMAD.MOV.U32 R69, RZ, RZ, R12 ;  /* 0x000000ffff457224 */ /* 0x008fe400078e000c */
[----:B------:R-:W-:-:S03]  /*a390*/  FFMA.FTZ R12, R76, UR6, -R0 ;  /* 0x000000064c0c7c23 */ /* 0x000fc60008010800 */
[----:B------:R1:W-:Y:S08]  /*a3a0*/  MUFU.EX2 R134, R3 ;  /* 0x0000000300867308 */ /* 0x0003f00000000800 */
[----:B------:R-:W-:Y:S01]  /*a3b0*/  MUFU.EX2 R12, R12 ;  /* 0x0000000c000c7308 */ /* 0x000fe20000000800 */
[----:B-1----:R-:W-:Y:S01]  /*a3c0*/  FFMA.FTZ R3, R70, UR6, -R0 ;  /* 0x0000000646037c23 */ /* 0x002fe20008010800 */
[----:B------:R-:W-:-:S02]  /*a3d0*/  FSEL R70, R216, -INF , !P1 ;  /* 0xff800000d8467808 */ /* 0x000fc40004800000 */
[----:B------:R-:W-:-:S04]  /*a3e0*/  ISETP.GE.AND P1, PT, R56, R8, PT ;  /* 0x000000083800720c */ /* 0x000fc80003f26270 */
[----:B------:R1:W3:Y:S01]  /*a3f0*/  MUFU.EX2 R7, R3 ;  /* 0x0000000300077308 */ /* 0x0002e20000000800 */
[----:B------:R-:W-:Y:S02]  /*a400*/  FSEL R81, R123, -INF , !P1 ;  /* 0xff8000007b517808 */ /* 0x000fe40004800000 */
[----:B------:R-:W-:-:S04]  /*a410*/  ISETP.GE.AND P1, PT, R55, R8, PT ;  /* 0x000000083700720c */ /* 0x000fc80003f26270 */
[----:B------:R-:W-:Y:S02]  /*a420*/  FSEL R116, R211, -INF , !P1 ;  /* 0xff800000d3747808 */ /* 0x000fe40004800000 */
[----:B------:R-:W-:Y:S01]  /*a430*/  ISETP.GE.AND P1, PT, R28, R9, PT ;  /* 0x000000091c00720c */ /* 0x000fe20003f26270 */
[--C-:B-1----:R-:W-:Y:S01]  /*a440*/  FFMA.FTZ R3, R71, UR6, -R0.reuse ;  /* 0x0000000647037c23 */ /* 0x102fe20008010800 */
[----:B---3--:R-:W-:Y:S01]  /*a450*/  MOV R79, R7 ;  /* 0x00000007004f7202 */ /* 0x008fe20000000f00 */
[--C-:B------:R-:W-:Y:S01]  /*a460*/  FFMA.FTZ R7, R78, UR6, -R0.reuse ;  /* 0x000000064e077c23 */ /* 0x100fe20008010800 */
[----:B------:R-:W-:Y:S01]  /*a470*/  IMAD.MOV.U32 R78, RZ, RZ, R117 ;  /* 0x000000ffff4e7224 */ /* 0x000fe200078e0075 */
[----:B------:R1:W-:Y:S08]  /*a480*/  MUFU.EX2 R65, R3 ;  /* 0x0000000300417308 */ /* 0x0003f00000000800 */
[----:B------:R-:W3:Y:S01]  /*a490*/  MUFU.EX2 R172, R7 ;  /* 0x0000000700ac7308 */ /* 0x000ee20000000800 */
[----:B-1----:R-:W-:Y:S01]  /*a4a0*/  FFMA.FTZ R3, R72, UR6, -R0 ;  /* 0x0000000648037c23 */ /* 0x002fe20008010800 */
[----:B------:R-:W-:-:S02]  /*a4b0*/  FSEL R72, R128, -INF , !P0 ;  /* 0xff80000080487808 */ /* 0x000fc40004000000 */
[----:B------:R-:W-:-:S04]  /*a4c0*/  ISETP.GE.AND P0, PT, R53, R8, PT ;  /* 0x000000083500720c */ /* 0x000fc80003f06270 */
[----:B------:R1:W-:Y:S01]  /*a4d0*/  MUFU.EX2 R67, R3 ;  /* 0x0000000300437308 */ /* 0x0003e20000000800 */
[----:B------:R-:W-:Y:S01]  /*a4e0*/  FSEL R85, R212, -INF , !P0 ;  /* 0xff800000d4557808 */ /* 0x000fe20004000000 */
[----:B---3--:R-:W-:Y:S01]  /*a4f0*/  IMAD.MOV.U32 R237, RZ, RZ, R172 ;  /* 0x000000ffffed7224 */ /* 0x008fe200078e00ac */
[-C--:B------:R-:W-:Y:S02]  /*a500*/  ISETP.GE.AND P0, PT, R54, R8.reuse, PT ;  /* 0x000000083600720c */ /* 0x080fe40003f06270 */
[----:B------:R-:W-:Y:S01]  /*a510*/  FSEL R7, R214, -INF , !P5 ;  /* 0xff800000d6077808 */ /* 0x000fe20006800000 */
[----:B------:R-:W-:Y:S01]  /*a520*/  IMAD.MOV.U32 R214, RZ, RZ, R219 ;  /* 0x000000ffffd67224 */ /* 0x000fe200078e00db */
[----:B------:R-:W-:Y:S02]  /*a530*/  FSEL R117, R122, -INF , !P0 ;  /* 0xff8000007a757808 */ /* 0x000fe40004000000 */
[----:B------:R-:W-:Y:S02]  /*a540*/  ISETP.GE.AND P0, PT, R60, R8, PT ;  /* 0x000000083c00720c */ /* 0x000fe40003f06270 */
[----:B------:R-:W-:Y:S01]  /*a550*/  ISETP.GE.AND P5, PT, R42, R9, PT ;  /* 0x000000092a00720c */ /* 0x000fe20003fa6270 */
[----:B-1----:R-:W-:-:S04]  /*a560*/  FFMA.FTZ R3, R73, UR6, -R0 ;  /* 0x0000000649037c23 */ /* 0x002fc80008010800 */
[----:B------:R1:W-:Y:S02]  /*a570*/  MUFU.EX2 R71, R3 ;  /* 0x0000000300477308 */ /* 0x0003e40000000800 */
[----:B-1----:R-:W-:Y:S01]  /*a580*/  FFMA.FTZ R3, R75, UR6, -R0 ;  /* 0x000000064b037c23 */ /* 0x002fe20008010800 */
[----:B------:R-:W-:Y:S02]  /*a590*/  IMAD.MOV.U32 R75, RZ, RZ, R4 ;  /* 0x000000ffff4b7224 */ /* 0x000fe400078e0004 */
[----:B------:R-:W-:-:S03]  /*a5a0*/  FFMA.FTZ R4, R82, UR6, -R0 ;  /* 0x0000000652047c23 */ /* 0x000fc60008010800 */
[----:B------:R1:W3:Y:S02]  /*a5b0*/  MUFU.EX2 R73, R3 ;  /* 0x0000000300497308 */ /* 0x0002e40000000800 */
[----:B-1----:R-:W-:Y:S01]  /*a5c0*/  FFMA.FTZ R3, R83, UR6, -R0 ;  /* 0x0000000653037c23 */ /* 0x002fe20008010800 */
[----:B---3--:R-:W-:-:S05]  /*a5d0*/  IMAD.MOV.U32 R123, RZ, RZ, R73 ;  /* 0x000000ffff7b7224 */ /* 0x008fca00078e0049 */
[----:B------:R1:W-:Y:S08]  /*a5e0*/  MUFU.EX2 R83, R5 ;  /* 0x0000000500537308 */ /* 0x0003f00000000800 */
[----:B------:R3:W4:Y:S01]  /*a5f0*/  MUFU.EX2 R66, R3 ;  /* 0x0000000300427308 */ /* 0x0007220000000800 */
[----:B-1----:R-:W-:Y:S01]  /*a600*/  FFMA.FTZ R5, R77, UR6, -R0 ;  /* 0x000000064d057c23 */ /* 0x002fe20008010800 */
[----:B------:R-:W-:-:S06]  /*a610*/  IMAD.MOV.U32 R77, RZ, RZ, R231 ;  /* 0x000000ffff4d7224 */ /* 0x000fcc00078e00e7 */
[----:B------:R-:W-:Y:S01]  /*a620*/  MUFU.EX2 R130, R5 ;  /* 0x0000000500827308 */ /* 0x000fe20000000800 */
[----:B---3--:R-:W-:Y:S01]  /*a630*/  FFMA.FTZ R3, R86, UR6, -R0 ;  /* 0x0000000656037c23 */ /* 0x008fe20008010800 */
[----:B------:R-:W-:Y:S01]  /*a640*/  IMAD.MOV.U32 R86, RZ, RZ, R118 ;  /* 0x000000ffff567224 */ /* 0x000fe200078e0076 */
[----:B------:R-:W-:-:S05]  /*a650*/  FSEL R118, R121, -INF , !P0 ;  /* 0xff80000079767808 */ /* 0x000fca0004000000 */
[----:B------:R1:W-:Y:S01]  /*a660*/  MUFU.EX2 R133, R3 ;  /* 0x0000000300857308 */ /* 0x0003e20000000800 */
[----:B------:R-:W-:Y:S02]  /*a670*/  ISETP.GE.AND P0, PT, R59, R8, PT ;  /* 0x000000083b00720c */ /* 0x000fe40003f06270 */
[----:B------:R-:W-:Y:S01]  /*a680*/  MOV R76, R86 ;  /* 0x00000056004c7202 */ /* 0x000fe20000000f00 */
[----:B------:R-:W-:Y:S01]  /*a690*/  IMAD.MOV.U32 R86, RZ, RZ, R65 ;  /* 0x000000ffff567224 */ /* 0x000fe200078e0041 */
[----:B------:R-:W-:Y:S02]  /*a6a0*/  FSEL R121, R204, -INF , !P0 ;  /* 0xff800000cc797808 */ /* 0x000fe40004000000 */
[----:B------:R-:W-:Y:S01]  /*a6b0*/  ISETP.GE.AND P0, PT, R58, R8, PT ;  /* 0x000000083a00720c */ /* 0x000fe20003f06270 */
[----:B------:R-:W-:Y:S01]  /*a6c0*/  IMAD.MOV.U32 R179, RZ, RZ, R76 ;  /* 0x000000ffffb37224 */ /* 0x000fe200078e004c */
[----:B------:R-:W-:Y:S02]  /*a6d0*/  MOV R65, R218 ;  /* 0x000000da00417202 */ /* 0x000fe40000000f00 */
[----:B------:R-:W-:-:S02]  /*a6e0*/  FSEL R122, R205, -INF , !P0 ;  /* 0xff800000cd7a7808 */ /* 0x000fc40004000000 */
[----:B------:R-:W-:Y:S02]  /*a6f0*/  ISETP.GE.AND P0, PT, R57, R8, PT ;  /* 0x000000083900720c */ /* 0x000fe40003f06270 */
[----:B------:R-:W-:Y:S01]  /*a700*/  FSEL R65, R65, -INF , !P5 ;  /* 0xff80000041417808 */ /* 0x000fe20006800000 */
[----:B-1----:R-:W-:Y:S01]  /*a710*/  FFMA.FTZ R3, R74, UR6, -R0 ;  /* 0x000000064a037c23 */ /* 0x002fe20008010800 */
[----:B--2---:R-:W-:Y:S01]  /*a720*/  FMNMX.FTZ R0, R2, R6, !PT ;  /* 0x0000000602007209 */ /* 0x004fe20007810000 */
[----:B------:R1:W2:Y:S01]  /*a730*/  MUFU.EX2 R74, R4 ;  /* 0x00000004004a7308 */ /* 0x0002a20000000800 */
[----:B------:R-:W-:Y:S01]  /*a740*/  FSEL R131, R120, -INF , !P0 ;  /* 0xff80000078837808 */ /* 0x000fe20004000000 */
[----:B----4-:R-:W-:Y:S01]  /*a750*/  IMAD.MOV.U32 R120, RZ, RZ, R66 ;  /* 0x000000ffff787224 */ /* 0x010fe200078e0042 */
[----:B------:R-:W-:Y:S01]  /*a760*/  ISETP.GE.AND P0, PT, R63, R8, PT ;  /* 0x000000083f00720c */ /* 0x000fe20003f06270 */
[----:B------:R-:W3:Y:S01]  /*a770*/  SHFL.BFLY PT, R2, R0, 0x1, 0x1f ;  /* 0x0c201f0000027f89 */ /* 0x000ee200000e0000 */
[----:B------:R-:W-:Y:S01]  /*a780*/  FSEL R8, R77, -INF , !P3 ;  /* 0xff8000004d087808 */ /* 0x000fe20005800000 */
[----:B------:R-:W-:Y:S01]  /*a790*/  IMAD.MOV.U32 R77, RZ, RZ, R79 ;  /* 0x000000ffff4d7224 */ /* 0x000fe200078e004f */
[----:B------:R-:W-:Y:S01]  /*a7a0*/  FSEL R238, R239, -INF , !P0 ;  /* 0xff800000efee7808 */ /* 0x000fe20004000000 */
[----:B------:R4:W5:Y:S01]  /*a7b0*/  MUFU.EX2 R80, R3 ;  /* 0x0000000300507308 */ /* 0x0009620000000800 */
[----:B------:R-:W-:Y:S01]  /*a7c0*/  IMAD.MOV.U32 R79, RZ, RZ, R75 ;  /* 0x000000ffff4f7224 */ /* 0x000fe200078e004b */
[-C--:B------:R-:W-:Y:S01]  /*a7d0*/  ISETP.GE.AND P0, PT, R31, R9.reuse, PT ;  /* 0x000000091f00720c */ /* 0x080fe20003f06270 */
[----:B------:R-:W-:Y:S01]  /*a7e0*/  IMAD.MOV.U32 R75, RZ, RZ, R215 ;  /* 0x000000ffff4b7224 */ /* 0x000fe200078e00d7 */
[-C--:B------:R-:W-:Y:S01]  /*a7f0*/  ISETP.GE.AND P3, PT, R33, R9.reuse, PT ;  /* 0x000000092100720c */ /* 0x080fe20003f66270 */
[----:B------:R-:W-:Y:S01]  /*a800*/  IMAD.MOV.U32 R6, RZ, RZ, R78 ;  /* 0x000000ffff067224 */ /* 0x000fe200078e004e */
[----:B------:R-:W-:Y:S01]  /*a810*/  FSEL R66, R252, -INF , !P2 ;  /* 0xff800000fc427808 */ /* 0x000fe20005000000 */
[----:B------:R-:W-:Y:S01]  /*a820*/  IMAD.MOV.U32 R176, RZ, RZ, R77 ;  /* 0x000000ffffb07224 */ /* 0x000fe200078e004d */
[----:B------:R-:W-:Y:S01]  /*a830*/  ISETP.GE.AND P5, PT, R46, R9, PT ;  /* 0x000000092e00720c */ /* 0x000fe20003fa6270 */
[----:B------:R-:W-:Y:S01]  /*a840*/  IMAD.MOV.U32 R239, RZ, RZ, R6 ;  /* 0x000000ffffef7224 */ /* 0x000fe200078e0006 */
[----:B-1----:R-:W-:Y:S01]  /*a850*/  FMNMX.FTZ R4, R36, R111, !PT ;  /* 0x0000006f24047209 */ /* 0x002fe20007810000 */
[----:B------:R-:W-:Y:S01]  /*a860*/  IMAD.MOV.U32 R46, RZ, RZ, R173 ;  /* 0x000000ffff2e7224 */ /* 0x000fe200078e00ad */
[----:B------:R-:W-:Y:S01]  /*a870*/  FSEL R73, R250, -INF , !P5 ;  /* 0xff800000fa497808 */ /* 0x000fe20006800000 */
[----:B------:R-:W-:Y:S01]  /*a880*/  IMAD.MOV.U32 R250, RZ, RZ, R198 ;  /* 0x000000fffffa7224 */ /* 0x000fe200078e00c6 */
[----:B--2---:R-:W-:-:S02]  /*a890*/  MOV R128, R74 ;  /* 0x0000004a00807202 */ /* 0x004fc40000000f00 */
[----:B------:R-:W-:Y:S01]  /*a8a0*/  ISETP.GE.AND P2, PT, R48, R9, PT ;  /* 0x000000093000720c */ /* 0x000fe20003f46270 */
[----:B------:R-:W-:Y:S01]  /*a8b0*/  IMAD.MOV.U32 R48, RZ, RZ, R175 ;  /* 0x000000ffff307224 */ /* 0x000fe200078e00af */
[----:B------:R-:W-:Y:S02]  /*a8c0*/  MOV R252, R176 ;  /* 0x000000b000fc7202 */ /* 0x000fe40000000f00 */
[----:B---3--:R-:W-:Y:S02]  /*a8d0*/  FMNMX.FTZ R82, R0, R2, !PT ;  /* 0x0000000200527209 */ /* 0x008fe40007810000 */
[----:B------:R-:W-:Y:S02]  /*a8e0*/  FMNMX.FTZ R2, R37, R102, !PT ;  /* 0x0000006625027209 */ /* 0x000fe40007810000 */
[C---:B------:R-:W-:Y:S01]  /*a8f0*/  FSETP.NEU.FTZ.AND P6, PT, R82.reuse, -INF , PT ;  /* 0xff8000005200780b */ /* 0x040fe20003fdd000 */
[----:B----4-:R-:W-:Y:S01]  /*a900*/  FMUL.FTZ R3, R82, UR6 ;  /* 0x0000000652037c20 */ /* 0x010fe20008410000 */
[----:B------:R-:W-:-:S02]  /*a910*/  FSEL R76, R206, -INF , !P2 ;  /* 0xff800000ce4c7808 */ /* 0x000fc40005000000 */
[----:B------:R-:W-:Y:S02]  /*a920*/  ISETP.GE.AND P2, PT, R58, R9, PT ;  /* 0x000000093a00720c */ /* 0x000fe40003f46270 */
[----:B------:R-:W-:-:S05]  /*a930*/  FSEL R3, R3, RZ, P6 ;  /* 0x000000ff03037208 */ /* 0x000fca0003000000 */
[----:B------:R-:W-:Y:S01]  /*a940*/  FFMA.FTZ R0, R19, UR6, -R3 ;  /* 0x0000000613007c23 */ /* 0x000fe20008010803 */
[----:B------:R-:W-:-:S03]  /*a950*/  IMAD.MOV.U32 R19, RZ, RZ, R71 ;  /* 0x000000ffff137224 */ /* 0x000fc600078e0047 */
[----:B------:R1:W-:Y:S02]  /*a960*/  MUFU.EX2 R202, R0 ;  /* 0x0000000000ca7308 */ /* 0x0003e40000000800 */
[----:B-1----:R-:W-:Y:S01]  /*a970*/  FFMA.FTZ R0, R23, UR6, -R3 ;  /* 0x0000000617007c23 */ /* 0x002fe20008010803 */
[----:B------:R-:W-:-:S05]  /*a980*/  IMAD.MOV.U32 R23, RZ, RZ, R69 ;  /* 0x000000ffff177224 */ /* 0x000fca00078e0045 */
[----:B------:R1:W-:Y:S01]  /*a990*/  MUFU.EX2 R204, R0 ;  /* 0x0000000000cc7308 */ /* 0x0003e20000000800 */
[----:B------:R-:W-:Y:S02]  /*a9a0*/  IMAD.MOV.U32 R43, RZ, RZ, R23 ;  /* 0x000000ffff2b7224 */ /* 0x000fe400078e0017 */
[----:B-1----:R-:W-:Y:S01]  /*a9b0*/  FFMA.FTZ R0, R25, UR6, -R3 ;  /* 0x0000000619007c23 */ /* 0x002fe20008010803 */
[----:B------:R-:W-:-:S04]  /*a9c0*/  MOV R25, R67 ;  /* 0x0000004300197202 */ /* 0x000fc80000000f00 */
[----:B------:R1:W-:Y:S01]  /*a9d0*/  MUFU.EX2 R205, R0 ;  /* 0x0000000000cd7308 */ /* 0x0003e20000000800 */
[----:B------:R-:W-:Y:S02]  /*a9e0*/  IMAD.MOV.U32 R42, RZ, RZ, R25 ;  /* 0x000000ffff2a7224 */ /* 0x000fe400078e0019 */
[----:B-1----:R-:W-:Y:S01]  /*a9f0*/  FFMA.FTZ R0, R18, UR6, -R3 ;  /* 0x0000000612007c23 */ /* 0x002fe20008010803 */
[----:B------:R-:W-:-:S04]  /*aa00*/  IMAD.MOV.U32 R18, RZ, RZ, R133 ;  /* 0x000000ffff127224 */ /* 0x000fc800078e0085 */
        /* <DEDUP_REMOVED lines=9> */
[----:B-1----:R-:W-:Y:S01]  /*aaa0*/  FFMA.FTZ R2, R35, UR6, -R3 ;  /* 0x0000000623027c23 */ /* 0x002fe20008010803 */
[----:B------:R-:W-:Y:S02]  /*aab0*/  IMAD.MOV.U32 R35, RZ, RZ, R126 ;  /* 0x000000ffff237224 */ /* 0x000fe400078e007e */
[----:B------:R-:W-:Y:S01]  /*aac0*/  FMNMX.FTZ R0, R16, R0, !PT ;  /* 0x0000000010007209 */ /* 0x000fe20007810000 */
[----:B------:R1:W-:Y:S03]  /*aad0*/  MUFU.EX2 R216, R2 ;  /* 0x0000000200d87308 */ /* 0x0003e60000000800 */
[----:B------:R-:W-:-:S04]  /*aae0*/  FMNMX.FTZ R0, R15, R0, !PT ;  /* 0x000000000f007209 */ /* 0x000fc80007810000 */
[----:B------:R-:W-:-:S04]  /*aaf0*/  FMNMX.FTZ R0, R20, R0, !PT ;  /* 0x0000000014007209 */ /* 0x000fc80007810000 */
[----:B------:R-:W-:-:S04]  /*ab00*/  FMNMX.FTZ R0, R24, R0, !PT ;  /* 0x0000000018007209 */ /* 0x000fc80007810000 */
[----:B------:R-:W-:Y:S01]  /*ab10*/  FMNMX.FTZ R0, R22, R0, !PT ;  /* 0x0000000016007209 */ /* 0x000fe20007810000 */
[----:B-1----:R-:W-:-:S03]  /*ab20*/  FFMA.FTZ R2, R49, UR6, -R3 ;  /* 0x0000000631027c23 */ /* 0x002fc60008010803 */
[----:B------:R-:W-:Y:S02]  /*ab30*/  FMNMX.FTZ R0, R21, R0, !PT ;  /* 0x0000000015007209 */ /* 0x000fe40007810000 */
[----:B------:R-:W-:Y:S01]  /*ab40*/  FSEL R49, R62, -INF , !P1 ;  /* 0xff8000003e317808 */ /* 0x000fe20004800000 */
[----:B------:R1:W-:Y:S01]  /*ab50*/  MUFU.EX2 R232, R2 ;  /* 0x0000000200e87308 */ /* 0x0003e20000000800 */
[----:B------:R-:W-:Y:S02]  /*ab60*/  FMNMX.FTZ R0, R27, R0, !PT ;  /* 0x000000001b007209 */ /* 0x000fe40007810000 */
[----:B------:R-:W-:Y:S02]  /*ab70*/  FSEL R62, R214, -INF , !P0 ;  /* 0xff800000d63e7808 */ /* 0x000fe40004000000 */
[----:B------:R-:W-:Y:S02]  /*ab80*/  FMNMX.FTZ R0, R26, R0, !PT ;  /* 0x000000001a007209 */ /* 0x000fe40007810000 */
[----:B------:R-:W-:-:S02]  /*ab90*/  ISETP.GE.AND P0, PT, R44, R9, PT ;  /* 0x000000092c00720c */ /* 0x000fc40003f06270 */
[----:B------:R-:W-:Y:S02]  /*aba0*/  FMNMX.FTZ R0, R29, R0, !PT ;  /* 0x000000001d007209 */ /* 0x000fe40007810000 */
[----:B------:R-:W-:Y:S02]  /*abb0*/  FSEL R44, R213, -INF , !P4 ;  /* 0xff800000d52c7808 */ /* 0x000fe40006000000 */
[----:B------:R-:W-:Y:S02]  /*abc0*/  FMNMX.FTZ R0, R32, R0, !PT ;  /* 0x0000000020007209 */ /* 0x000fe40007810000 */
[----:B------:R-:W-:Y:S01]  /*abd0*/  ISETP.GE.AND P1, PT, R41, R9, PT ;  /* 0x000000092900720c */ /* 0x000fe20003f26270 */
[----:B-1----:R-:W-:Y:S01]  /*abe0*/  FFMA.FTZ R2, R17, UR6, -R3 ;  /* 0x0000000611027c23 */ /* 0x002fe20008010803 */
[----:B------:R-:W-:Y:S02]  /*abf0*/  FMNMX.FTZ R0, R13, R0, !PT ;  /* 0x000000000d007209 */ /* 0x000fe40007810000 */
[----:B------:R-:W-:Y:S01]  /*ac00*/  FSEL R67, R234, -INF , !P1 ;  /* 0xff800000ea437808 */ /* 0x000fe20004800000 */
[----:B------:R1:W-:Y:S01]  /*ac10*/  MUFU.EX2 R231, R2 ;  /* 0x0000000200e77308 */ /* 0x0003e20000000800 */
[----:B------:R-:W-:-:S02]  /*ac20*/  FMNMX.FTZ R0, R40, R0, !PT ;  /* 0x0000000028007209 */ /* 0x000fc40007810000 */
[----:B------:R-:W-:Y:S01]  /*ac30*/  ISETP.GE.AND P4, PT, R45, R9, PT ;  /* 0x000000092d00720c */ /* 0x000fe20003f86270 */
[----:B------:R-:W-:Y:S01]  /*ac40*/  IMAD.MOV.U32 R45, RZ, RZ, R123 ;  /* 0x000000ffff2d7224 */ /* 0x000fe200078e007b */
[----:B------:R-:W-:Y:S01]  /*ac50*/  FMNMX.FTZ R0, R50, R0, !PT ;  /* 0x0000000032007209 */ /* 0x000fe20007810000 */
[----:B------:R-:W-:Y:S01]  /*ac60*/  IMAD.MOV.U32 R123, RZ, RZ, R75 ;  /* 0x000000ffff7b7224 */ /* 0x000fe200078e004b */
[----:B------:R-:W-:Y:S02]  /*ac70*/  FSEL R69, R210, -INF , !P0 ;  /* 0xff800000d2457808 */ /* 0x000fe40004000000 */
[----:B------:R-:W-:Y:S02]  /*ac80*/  FMNMX.FTZ R0, R68, R0, !PT ;  /* 0x0000000044007209 */ /* 0x000fe40007810000 */
[----:B------:R-:W-:Y:S02]  /*ac90*/  FSEL R71, R251, -INF , !P4 ;  /* 0xff800000fb477808 */ /* 0x000fe40006000000 */
[----:B------:R-:W-:-:S02]  /*aca0*/  FMNMX.FTZ R0, R70, R0, !PT ;  /* 0x0000000046007209 */ /* 0x000fc40007810000 */
[-C--:B------:R-:W-:Y:S01]  /*acb0*/  ISETP.GE.AND P0, PT, R51, R9.reuse, PT ;  /* 0x000000093300720c */ /* 0x080fe20003f06270 */
[----:B------:R-:W-:Y:S02]  /*acc0*/  IMAD.MOV.U32 R51, RZ, RZ, R180 ;  /* 0x000000ffff337224 */ /* 0x000fe400078e00b4 */
[----:B-1----:R-:W-:Y:S01]  /*acd0*/  FFMA.FTZ R2, R64, UR6, -R3 ;  /* 0x0000000640027c23 */ /* 0x002fe20008010803 */
[----:B------:R-:W-:Y:S02]  /*ace0*/  FMNMX.FTZ R0, R72, R0, !PT ;  /* 0x0000000048007209 */ /* 0x000fe40007810000 */
[----:B------:R-:W-:Y:S01]  /*acf0*/  FSEL R64, R235, -INF , !P3 ;  /* 0xff800000eb407808 */ /* 0x000fe20005800000 */
[----:B------:R1:W-:Y:S01]  /*ad00*/  MUFU.EX2 R230, R2 ;  /* 0x0000000200e67308 */ /* 0x0003e20000000800 */
[----:B------:R-:W-:Y:S02]  /*ad10*/  FMNMX.FTZ R0, R81, R0, !PT ;  /* 0x0000000051007209 */ /* 0x000fe40007810000 */
[----:B------:R-:W-:-:S02]  /*ad20*/  ISETP.GE.AND P3, PT, R47, R9, PT ;  /* 0x000000092f00720c */ /* 0x000fc40003f66270 */
[----:B------:R-:W-:Y:S02]  /*ad30*/  FMNMX.FTZ R0, R85, R0, !PT ;  /* 0x0000000055007209 */ /* 0x000fe40007810000 */
[----:B------:R-:W-:Y:S02]  /*ad40*/  FSEL R74, R209, -INF , !P3 ;  /* 0xff800000d14a7808 */ /* 0x000fe40005800000 */
[----:B------:R-:W-:Y:S02]  /*ad50*/  FMNMX.FTZ R0, R116, R0, !PT ;  /* 0x0000000074007209 */ /* 0x000fe40007810000 */
[----:B------:R-:W-:Y:S01]  /*ad60*/  ISETP.GE.AND P1, PT, R52, R9, PT ;  /* 0x000000093400720c */ /* 0x000fe20003f26270 */
[----:B------:R-:W-:Y:S01]  /*ad70*/  IMAD.MOV.U32 R52, RZ, RZ, R196 ;  /* 0x000000ffff347224 */ /* 0x000fe200078e00c4 */
[----:B------:R-:W-:Y:S02]  /*ad80*/  FMNMX.FTZ R0, R117, R0, !PT ;  /* 0x0000000075007209 */ /* 0x000fe40007810000 */
[----:B------:R-:W-:Y:S01]  /*ad90*/  FSEL R77, R248, -INF , !P0 ;  /* 0xff800000f84d7808 */ /* 0x000fe20004000000 */
[----:B-1----:R-:W-:Y:S01]  /*ada0*/  FFMA.FTZ R2, R84, UR6, -R3 ;  /* 0x0000000654027c23 */ /* 0x002fe20008010803 */
[----:B------:R-:W-:-:S02]  /*adb0*/  FMNMX.FTZ R0, R118, R0, !PT ;  /* 0x0000000076007209 */ /* 0x000fc40007810000 */
[-C--:B------:R-:W-:Y:S01]  /*adc0*/  ISETP.GE.AND P0, PT, R61, R9.reuse, PT ;  /* 0x000000093d00720c */ /* 0x080fe20003f06270 */
[----:B------:R1:W-:Y:S01]  /*add0*/  MUFU.EX2 R229, R2 ;  /* 0x0000000200e57308 */ /* 0x0003e20000000800 */
[----:B------:R-:W-:Y:S02]  /*ade0*/  FMNMX.FTZ R0, R121, R0, !PT ;  /* 0x0000000079007209 */ /* 0x000fe40007810000 */
[----:B------:R-:W-:Y:S02]  /*adf0*/  FSEL R84, R249, -INF , !P1 ;  /* 0xff800000f9547808 */ /* 0x000fe40004800000 */
[----:B------:R-:W-:Y:S02]  /*ae00*/  FMNMX.FTZ R0, R122, R0, !PT ;  /* 0x000000007a007209 */ /* 0x000fe40007810000 */
[----:B------:R-:W-:Y:S02]  /*ae10*/  ISETP.GE.AND P1, PT, R56, R9, PT ;  /* 0x000000093800720c */ /* 0x000fe40003f26270 */
[----:B------:R-:W-:-:S02]  /*ae20*/  FMNMX.FTZ R0, R131, R0, !PT ;  /* 0x0000000083007209 */ /* 0x000fc40007810000 */
[----:B------:R-:W-:Y:S02]  /*ae30*/  MOV R47, R174 ;  /* 0x000000ae002f7202 */ /* 0x000fe40000000f00 */
[----:B------:R-:W-:Y:S02]  /*ae40*/  FMNMX.FTZ R0, R238, R0, !PT ;  /* 0x00000000ee007209 */ /* 0x000fe40007810000 */
[----:B------:R-:W-:Y:S01]  /*ae50*/  MOV R251, R183 ;  /* 0x000000b700fb7202 */ /* 0x000fe20000000f00 */
[----:B-1----:R-:W-:Y:S02]  /*ae60*/  FFMA.FTZ R2, R87, UR6, -R3 ;  /* 0x0000000657027c23 */ /* 0x002fe40008010803 */
[----:B------:R-:W1:Y:S01]  /*ae70*/  SHFL.BFLY PT, R5, R0, 0x2, 0x1f ;  /* 0x0c401f0000057f89 */ /* 0x000e6200000e0000 */
[----:B------:R-:W-:Y:S01]  /*ae80*/  MOV R41, R19 ;  /* 0x0000001300297202 */ /* 0x000fe20000000f00 */
[----:B------:R2:W-:Y:S01]  /*ae90*/  MUFU.EX2 R228, R2 ;  /* 0x0000000200e47308 */ /* 0x0005e20000000800 */
[----:B------:R-:W-:-:S02]  /*aea0*/  FSETP.NEU.FTZ.AND P4, PT, R115, -INF , PT ;  /* 0xff8000007300780b */ /* 0x000fc40003f9d000 */
[----:B------:R-:W-:Y:S01]  /*aeb0*/  MOV R248, R170 ;  /* 0x000000aa00f87202 */ /* 0x000fe20000000f00 */
[----:B--2---:R-:W-:Y:S01]  /*aec0*/  FFMA.FTZ R2, R88, UR6, -R3 ;  /* 0x0000000658027c23 */ /* 0x004fe20008010803 */
[----:B------:R-:W-:-:S03]  /*aed0*/  IMAD.MOV.U32 R88, RZ, RZ, R86 ;  /* 0x000000ffff587224 */ /* 0x000fc600078e0056 */
[----:B------:R2:W-:Y:S01]  /*aee0*/  MUFU.EX2 R227, R2 ;  /* 0x0000000200e37308 */ /* 0x0005e20000000800 */
[----:B-1----:R-:W-:-:S05]  /*aef0*/  FMNMX.FTZ R0, R0, R5, !PT ;  /* 0x0000000500007209 */ /* 0x002fca0007810000 */
[----:B------:R-:W1:Y:S01]  /*af00*/  SHFL.BFLY PT, R5, R0, 0x1, 0x1f ;  /* 0x0c201f0000057f89 */ /* 0x000e6200000e0000 */
[----:B--2---:R-:W-:Y:S01]  /*af10*/  FFMA.FTZ R2, R89, UR6, -R3 ;  /* 0x0000000659027c23 */ /* 0x004fe20008010803 */
[----:B-----5:R-:W-:-:S03]  /*af20*/  IMAD.MOV.U32 R89, RZ, RZ, R80 ;  /* 0x000000ffff597224 */ /* 0x020fc600078e0050 */
[----:B------:R2:W-:Y:S01]  /*af30*/  MUFU.EX2 R226, R2 ;  /* 0x0000000200e27308 */ /* 0x0005e20000000800 */
[----:B-1----:R-:W-:Y:S01]  /*af40*/  FMNMX.FTZ R78, R0, R5, !PT ;  /* 0x00000005004e7209 */ /* 0x002fe20007810000 */
[----:B------:R-:W-:Y:S01]  /*af50*/  FFMA.FTZ R0, R125, UR6, -R3 ;  /* 0x000000067d007c23 */ /* 0x000fe20008010803 */
[----:B------:R-:W-:Y:S02]  /*af60*/  IMAD.MOV.U32 R125, RZ, RZ, R199 ;  /* 0x000000ffff7d7224 */ /* 0x000fe400078e00c7 */
[----:B------:R-:W-:-:S03]  /*af70*/  FSETP.NEU.FTZ.AND P3, PT, R78, -INF , PT ;  /* 0xff8000004e00780b */ /* 0x000fc60003f7d000 */
[----:B------:R-:W-:Y:S01]  /*af80*/  MUFU.EX2 R209, R0 ;  /* 0x0000000000d17308 */ /* 0x000fe20000000800 */
[----:B--2---:R-:W-:Y:S01]  /*af90*/  FFMA.FTZ R2, R90, UR6, -R3 ;  /* 0x000000065a027c23 */ /* 0x004fe20008010803 */
[----:B------:R-:W-:-:S06]  /*afa0*/  IMAD.MOV.U32 R90, RZ, RZ, R128 ;  /* 0x000000ffff5a7224 */ /* 0x000fcc00078e0080 */
[----:B------:R1:W-:Y:S02]  /*afb0*/  MUFU.EX2 R225, R2 ;  /* 0x0000000200e17308 */ /* 0x0003e40000000800 */
[----:B-1----:R-:W-:Y:S01]  /*afc0*/  FFMA.FTZ R2, R91, UR6, -R3 ;  /* 0x000000065b027c23 */ /* 0x002fe20008010803 */
[----:B------:R-:W-:-:S05]  /*afd0*/  IMAD.MOV.U32 R91, RZ, RZ, R12 ;  /* 0x000000ffff5b7224 */ /* 0x000fca00078e000c */
[----:B------:R1:W-:Y:S02]  /*afe0*/  MUFU.EX2 R224, R2 ;  /* 0x0000000200e07308 */ /* 0x0003e40000000800 */
[----:B-1----:R-:W-:Y:S01]  /*aff0*/  FFMA.FTZ R2, R92, UR6, -R3 ;  /* 0x000000065c027c23 */ /* 0x002fe20008010803 */
[----:B------:R-:W-:-:S05]  /*b000*/  MOV R92, R130 ;  /* 0x00000082005c7202 */ /* 0x000fca0000000f00 */
[----:B------:R1:W-:Y:S02]  /*b010*/  MUFU.EX2 R223, R2 ;  /* 0x0000000200df7308 */ /* 0x0003e40000000800 */
[----:B-1----:R-:W-:Y:S01]  /*b020*/  FFMA.FTZ R2, R93, UR6, -R3 ;  /* 0x000000065d027c23 */ /* 0x002fe20008010803 */
[----:B------:R-:W-:-:S05]  /*b030*/  IMAD.MOV.U32 R93, RZ, RZ, R179 ;  /* 0x000000ffff5d7224 */ /* 0x000fca00078e00b3 */
[----:B------:R1:W-:Y:S02]  /*b040*/  MUFU.EX2 R222, R2 ;  /* 0x0000000200de7308 */ /* 0x0003e40000000800 */
[----:B-1----:R-:W-:Y:S01]  /*b050*/  FFMA.FTZ R2, R94, UR6, -R3 ;  /* 0x000000065e027c23 */ /* 0x002fe20008010803 */
[----:B------:R-:W-:-:S05]  /*b060*/  IMAD.MOV.U32 R94, RZ, RZ, R178 ;  /* 0x000000ffff5e7224 */ /* 0x000fca00078e00b2 */
        /* <DEDUP_REMOVED lines=14> */
[----:B------:R-:W-:-:S03]  /*b150*/  MOV R98, R79 ;  /* 0x0000004f00627202 */ /* 0x000fc60000000f00 */
[----:B------:R1:W-:Y:S02]  /*b160*/  MUFU.EX2 R215, R4 ;  /* 0x0000000400d77308 */ /* 0x0003e40000000800 */
[----:B-1----:R-:W-:-:S06]  /*b170*/  FFMA.FTZ R4, R99, UR6, -R3 ;  /* 0x0000000663047c23 */ /* 0x002fcc0008010803 */
[----:B------:R1:W-:Y:S02]  /*b180*/  MUFU.EX2 R214, R4 ;  /* 0x0000000400d67308 */ /* 0x0003e40000000800 */
[----:B-1----:R-:W-:Y:S01]  /*b190*/  FMNMX.FTZ R4, R11, R2, !PT ;  /* 0x000000020b047209 */ /* 0x002fe20007810000 */
[----:B------:R-:W-:-:S03]  /*b1a0*/  FFMA.FTZ R2, R100, UR6, -R3 ;  /* 0x0000000664027c23 */ /* 0x000fc60008010803 */
[----:B------:R-:W-:Y:S02]  /*b1b0*/  FMNMX.FTZ R4, R49, R4, !PT ;  /* 0x0000000431047209 */ /* 0x000fe40007810000 */
[----:B------:R1:W-:Y:S02]  /*b1c0*/  MUFU.EX2 R213, R2 ;  /* 0x0000000200d57308 */ /* 0x0003e40000000800 */
[----:B-1----:R-:W-:Y:S01]  /*b1d0*/  FMNMX.FTZ R2, R62, R4, !PT ;  /* 0x000000043e027209 */ /* 0x002fe20007810000 */
[----:B------:R-:W-:Y:S01]  /*b1e0*/  FFMA.FTZ R4, R101, UR6, -R3 ;  /* 0x0000000665047c23 */ /* 0x000fe20008010803 */
[----:B------:R-:W-:Y:S02]  /*b1f0*/  IMAD.MOV.U32 R101, RZ, RZ, R177 ;  /* 0x000000ffff657224 */ /* 0x000fe400078e00b1 */
[----:B------:R-:W-:Y:S02]  /*b200*/  FMNMX.FTZ R2, R64, R2, !PT ;  /* 0x0000000240027209 */ /* 0x000fe40007810000 */
[----:B------:R1:W-:Y:S02]  /*b210*/  MUFU.EX2 R212, R4 ;  /* 0x0000000400d47308 */ /* 0x0003e40000000800 */
        /* <DEDUP_REMOVED lines=12> */
[----:B------:R-:W-:Y:S01]  /*b2e0*/  FMUL.FTZ R2, R78, UR6 ;  /* 0x000000064e027c20 */ /* 0x000fe20008410000 */
[-C--:B------:R-:W-:Y:S02]  /*b2f0*/  ISETP.GE.AND P0, PT, R54, R9.reuse, PT ;  /* 0x000000093600720c */ /* 0x080fe40003f06270 */
[----:B------:R-:W-:Y:S02]  /*b300*/  FMNMX.FTZ R0, R74, R0, !PT ;  /* 0x000000004a007209 */ /* 0x000fe40007810000 */
[----:B------:R-:W-:Y:S02]  /*b310*/  FSEL R2, R2, RZ, P3 ;  /* 0x000000ff02027208 */ /* 0x000fe40001800000 */
[----:B------:R-:W-:Y:S01]  /*b320*/  FMNMX.FTZ R0, R76, R0, !PT ;  /* 0x000000004c007209 */ /* 0x000fe20007810000 */
[----:B-1----:R-:W-:Y:S01]  /*b330*/  FFMA.FTZ R4, R104, UR6, -R3 ;  /* 0x0000000668047c23 */ /* 0x002fe20008010803 */
[----:B------:R-:W-:Y:S01]  /*b340*/  FSEL R100, R171, -INF , !P0 ;  /* 0xff800000ab647808 */ /* 0x000fe20004000000 */
[----:B------:R-:W-:Y:S01]  /*b350*/  FFMA.FTZ R5, R22, UR6, -R2 ;  /* 0x0000000616057c23 */ /* 0x000fe20008010802 */
[----:B------:R-:W-:Y:S01]  /*b360*/  FMNMX.FTZ R0, R77, R0, !PT ;  /* 0x000000004d007209 */ /* 0x000fe20007810000 */
[----:B------:R1:W-:Y:S01]  /*b370*/  MUFU.EX2 R210, R4 ;  /* 0x0000000400d27308 */ /* 0x0003e20000000800 */
[----:B------:R-:W-:Y:S01]  /*b380*/  ISETP.GE.AND P0, PT, R59, R9, PT ;  /* 0x000000093b00720c */ /* 0x000fe20003f06270 */
[----:B------:R-:W-:Y:S01]  /*b390*/  IMAD.MOV.U32 R104, RZ, RZ, R181 ;  /* 0x000000ffff687224 */ /* 0x000fe200078e00b5 */
[----:B------:R-:W-:-:S02]  /*b3a0*/  FMNMX.FTZ R0, R84, R0, !PT ;  /* 0x0000000054007209 */ /* 0x000fc40007810000 */
[----:B------:R-:W-:Y:S01]  /*b3b0*/  FSEL R95, R242, -INF , !P0 ;  /* 0xff800000f25f7808 */ /* 0x000fe20004000000 */
[----:B------:R-:W-:Y:S01]  /*b3c0*/  IMAD.MOV.U32 R242, RZ, RZ, R83 ;  /* 0x000000fffff27224 */ /* 0x000fe200078e0053 */
[----:B------:R-:W-:Y:S01]  /*b3d0*/  FMNMX.FTZ R0, R103, R0, !PT ;  /* 0x0000000067007209 */ /* 0x000fe20007810000 */
[----:B------:R-:W-:Y:S01]  /*b3e0*/  MUFU.EX2 R178, R5 ;  /* 0x0000000500b27308 */ /* 0x000fe20000000800 */
[----:B------:R-:W-:Y:S02]  /*b3f0*/  FSEL R83, R243, -INF , !P2 ;  /* 0xff800000f3537808 */ /* 0x000fe40005000000 */
[----:B------:R-:W-:Y:S02]  /*b400*/  ISETP.GE.AND P0, PT, R63, R9, PT ;  /* 0x000000093f00720c */ /* 0x000fe40003f06270 */
[----:B------:R-:W-:Y:S02]  /*b410*/  MOV R243, R18 ;  /* 0x0000001200f37202 */ /* 0x000fe40000000f00 */
[----:B------:R-:W-:Y:S01]  /*b420*/  FSEL R235, R119, -INF , !P0 ;  /* 0xff80000077eb7808 */ /* 0x000fe20004000000 */
[----:B-1----:R-:W-:Y:S01]  /*b430*/  FFMA.FTZ R4, R110, UR6, -R3 ;  /* 0x000000066e047c23 */ /* 0x002fe20008010803 */
[----:B------:R-:W-:-:S02]  /*b440*/  MOV R110, R127 ;  /* 0x0000007f006e7202 */ /* 0x000fc40000000f00 */
[----:B------:R-:W-:Y:S01]  /*b450*/  MOV R245, R98 ;  /* 0x0000006200f57202 */ /* 0x000fe20000000f00 */
        /* <DEDUP_REMOVED lines=15> */
[----:B------:R-:W-:Y:S01]  /*b550*/  FSEL R234, R240, -INF , !P1 ;  /* 0xff800000f0ea7808 */ /* 0x000fe20004800000 */
[----:B------:R-:W-:Y:S01]  /*b560*/  IMAD.MOV.U32 R240, RZ, RZ, R120 ;  /* 0x000000fffff07224 */ /* 0x000fe200078e0078 */
[----:B------:R-:W-:Y:S01]  /*b570*/  FMNMX.FTZ R0, R95, R0, !PT ;  /* 0x000000005f007209 */ /* 0x000fe20007810000 */
[----:B------:R1:W-:Y:S03]  /*b580*/  MUFU.EX2 R129, R4 ;  /* 0x0000000400817308 */ /* 0x0003e60000000800 */
[----:B------:R-:W-:-:S04]  /*b590*/  FMNMX.FTZ R0, R83, R0, !PT ;  /* 0x0000000053007209 */ /* 0x000fc80007810000 */
[----:B------:R-:W-:-:S04]  /*b5a0*/  FMNMX.FTZ R0, R234, R0, !PT ;  /* 0x00000000ea007209 */ /* 0x000fc80007810000 */
[----:B------:R-:W-:-:S05]  /*b5b0*/  FMNMX.FTZ R0, R235, R0, !PT ;  /* 0x00000000eb007209 */ /* 0x000fca0007810000 */
[----:B------:R-:W2:Y:S01]  /*b5c0*/  SHFL.BFLY PT, R6, R0, 0x2, 0x1f ;  /* 0x0c401f0000067f89 */ /* 0x000ea200000e0000 */
[----:B-1----:R-:W-:-:S04]  /*b5d0*/  FFMA.FTZ R4, R107, UR6, -R2 ;  /* 0x000000066b047c23 */ /* 0x002fc80008010802 */
[----:B------:R1:W-:Y:S02]  /*b5e0*/  MUFU.EX2 R133, R4 ;  /* 0x0000000400857308 */ /* 0x0003e40000000800 */
[----:B-1----:R-:W-:Y:S01]  /*b5f0*/  FFMA.FTZ R4, R106, UR6, -R2 ;  /* 0x000000066a047c23 */ /* 0x002fe20008010802 */
[----:B--2---:R-:W-:-:S05]  /*b600*/  FMNMX.FTZ R0, R0, R6, !PT ;  /* 0x0000000600007209 */ /* 0x004fca0007810000 */
[----:B------:R1:W-:Y:S01]  /*b610*/  MUFU.EX2 R171, R4 ;  /* 0x0000000400ab7308 */ /* 0x0003e20000000800 */
[----:B------:R-:W2:Y:S01]  /*b620*/  SHFL.BFLY PT, R5, R0, 0x1, 0x1f ;  /* 0x0c201f0000057f89 */ /* 0x000ea200000e0000 */
[----:B-1----:R-:W-:-:S06]  /*b630*/  FFMA.FTZ R4, R105, UR6, -R2 ;  /* 0x0000000669047c23 */ /* 0x002fcc0008010802 */
[----:B------:R1:W-:Y:S01]  /*b640*/  MUFU.EX2 R173, R4 ;  /* 0x0000000400ad7308 */ /* 0x0003e20000000800 */
[----:B--2---:R-:W-:Y:S01]  /*b650*/  FMNMX.FTZ R75, R0, R5, !PT ;  /* 0x00000005004b7209 */ /* 0x004fe20007810000 */
[----:B------:R-:W-:Y:S01]  /*b660*/  FFMA.FTZ R0, R13, UR6, -R2 ;  /* 0x000000060d007c23 */ /* 0x000fe20008010802 */
[----:B------:R-:W-:Y:S02]  /*b670*/  FSEL R5, R78, RZ, P3 ;  /* 0x000000ff4e057208 */ /* 0x000fe40001800000 */
[----:B------:R-:W-:-:S03]  /*b680*/  FSETP.NEU.FTZ.AND P0, PT, R75, -INF , PT ;  /* 0xff8000004b00780b */ /* 0x000fc60003f1d000 */
[----:B------:R2:W-:Y:S01]  /*b690*/  MUFU.EX2 R196, R0 ;  /* 0x0000000000c47308 */ /* 0x0005e20000000800 */
[----:B------:R-:W-:Y:S01]  /*b6a0*/  FADD.FTZ R5, R37, -R5 ;  /* 0x8000000525057221 */ /* 0x000fe20000010000 */
[----:B-1----:R-:W-:-:S03]  /*b6b0*/  FFMA.FTZ R4, R109, UR6, -R2 ;  /* 0x000000066d047c23 */ /* 0x002fc60008010802 */
[----:B------:R-:W-:-:S03]  /*b6c0*/  FMUL.FTZ R5, R5, UR6 ;  /* 0x0000000605057c20 */ /* 0x000fc60008410000 */
[----:B------:R1:W-:Y:S01]  /*b6d0*/  MUFU.EX2 R172, R4 ;  /* 0x0000000400ac7308 */ /* 0x0003e20000000800 */
[----:B--2---:R-:W-:-:S07]  /*b6e0*/  FMUL.FTZ R0, R75, UR6 ;  /* 0x000000064b007c20 */ /* 0x004fce0008410000 */
[----:B------:R2:W3:Y:S01]  /*b6f0*/  MUFU.EX2 R87, R5 ;  /* 0x0000000500577308 */ /* 0x0004e20000000800 */
[----:B------:R-:W-:Y:S01]  /*b700*/  FSEL R0, R0, RZ, P0 ;  /* 0x000000ff00007208 */ /* 0x000fe20000000000 */
[----:B-1----:R-:W-:-:S04]  /*b710*/  FFMA.FTZ R4, R14, UR6, -R2 ;  /* 0x000000060e047c23 */ /* 0x002fc80008010802 */
[----:B------:R-:W-:Y:S02]  /*b720*/  FFMA.FTZ R6, R7, UR6, -R0 ;  /* 0x0000000607067c23 */ /* 0x000fe40008010800 */
[----:B------:R1:W-:Y:S01]  /*b730*/  MUFU.EX2 R174, R4 ;  /* 0x0000000400ae7308 */ /* 0x0003e20000000800 */
[----:B--2---:R-:W-:Y:S01]  /*b740*/  FSEL R5, R115, RZ, P4 ;  /* 0x000000ff73057208 */ /* 0x004fe20002000000 */
[-C--:B---3--:R-:W-:Y:S01]  /*b750*/  FMUL.FTZ R156, R156, R87.reuse ;  /* 0x000000579c9c7220 */ /* 0x088fe20000410000 */
[-C--:B------:R-:W-:Y:S01]  /*b760*/  FMUL.FTZ R157, R157, R87.reuse ;  /* 0x000000579d9d7220 */ /* 0x080fe20000410000 */
[----:B------:R-:W-:-:S04]  /*b770*/  FMUL.FTZ R164, R164, R87 ;  /* 0x00000057a4a47220 */ /* 0x000fc80000410000 */
[----:B------:R2:W-:Y:S01]  /*b780*/  MUFU.EX2 R130, R6 ;  /* 0x0000000600827308 */ /* 0x0005e20000000800 */
[----:B------:R-:W-:Y:S01]  /*b790*/  FADD.FTZ R5, R39, -R5 ;  /* 0x8000000527057221 */ /* 0x000fe20000010000 */
[-C--:B------:R-:W-:Y:S01]  /*b7a0*/  FMUL.FTZ R165, R165, R87.reuse ;  /* 0x00000057a5a57220 */ /* 0x080fe20000410000 */
[-C--:B------:R-:W-:Y:S01]  /*b7b0*/  FMUL.FTZ R148, R148, R87.reuse ;  /* 0x0000005794947220 */ /* 0x080fe20000410000 */
[-C--:B------:R-:W-:Y:S01]  /*b7c0*/  FMUL.FTZ R149, R149, R87.reuse ;  /* 0x0000005795957220 */ /* 0x080fe20000410000 */
[----:B------:R-:W-:Y:S01]  /*b7d0*/  FMUL.FTZ R5, R5, UR6 ;  /* 0x0000000605057c20 */ /* 0x000fe20008410000 */
[-C--:B------:R-:W-:Y:S01]  /*b7e0*/  FMUL.FTZ R136, R136, R87.reuse ;  /* 0x0000005788887220 */ /* 0x080fe20000410000 */
[----:B------:R-:W-:Y:S01]  /*b7f0*/  FMUL.FTZ R137, R137, R87 ;  /* 0x0000005789897220 */ /* 0x000fe20000410000 */
[----:B-1----:R-:W-:Y:S01]  /*b800*/  FFMA.FTZ R4, R16, UR6, -R2 ;  /* 0x0000000610047c23 */ /* 0x002fe20008010802 */
[----:B------:R-:W1:Y:S01]  /*b810*/  MUFU.EX2 R80, R5 ;  /* 0x0000000500507308 */ /* 0x000e620000000800 */
[----:B------:R-:W3:Y:S01]  /*b820*/  LDSM.16.MT88.4 R16, [R185+0x4000] ;  /* 0x00400000b910783b */ /* 0x000ee20000004200 */
[----:B--2---:R-:W-:-:S06]  /*b830*/  FSEL R6, R82, RZ, P6 ;  /* 0x000000ff52067208 */ /* 0x004fcc0003000000 */
        /* <DEDUP_REMOVED lines=9> */
[--C-:B--2---:R-:W-:Y:S02]  /*b8d0*/  FFMA.FTZ R4, R15, UR6, -R2.reuse ;  /* 0x000000060f047c23 */ /* 0x104fe40008010802 */
[----:B------:R-:W1:Y:S02]  /*b8e0*/  LDSM.16.MT88.4 R12, [R184+0x4000] ;  /* 0x00400000b80c783b */ /* 0x000e640000004200 */
[----:B------:R2:W-:Y:S02]  /*b8f0*/  MUFU.EX2 R176, R4 ;  /* 0x0000000400b07308 */ /* 0x0005e40000000800 */
[----:B--2---:R-:W-:-:S06]  /*b900*/  FFMA.FTZ R4, R20, UR6, -R2 ;  /* 0x0000000614047c23 */ /* 0x004fcc0008010802 */
        /* <DEDUP_REMOVED lines=26> */
[----:B--2---:R-:W-:Y:S02]  /*bab0*/  FSEL R4, R75, RZ, P0 ;  /* 0x000000ff4b047208 */ /* 0x004fe40000000000 */
[----:B----4-:R-:W-:-:S03]  /*bac0*/  F2FP.BF16.F32.PACK_AB R7, R126, R120 ;  /* 0x000000787e07723e */ /* 0x010fc600000010ff */
[----:B------:R-:W-:-:S04]  /*bad0*/  FADD.FTZ R4, R36, -R4 ;  /* 0x8000000424047221 */ /* 0x000fc80000010000 */
[----:B------:R-:W-:-:S04]  /*bae0*/  FMUL.FTZ R4, R4, UR6 ;  /* 0x0000000604047c20 */ /* 0x000fc80008410000 */
[----:B------:R2:W4:Y:S02]  /*baf0*/  MUFU.EX2 R86, R4 ;  /* 0x0000000400567308 */ /* 0x0005240000000800 */
[----:B--2---:R-:W-:Y:S01]  /*bb00*/  FFMA.FTZ R4, R8, UR6, -R0 ;  /* 0x0000000608047c23 */ /* 0x004fe20008010800 */
[-C--:B----4-:R-:W-:Y:S01]  /*bb10*/  FMUL.FTZ R158, R158, R86.reuse ;  /* 0x000000569e9e7220 */ /* 0x090fe20000410000 */
[-C--:B------:R-:W-:Y:S01]  /*bb20*/  FMUL.FTZ R159, R159, R86.reuse ;  /* 0x000000569f9f7220 */ /* 0x080fe20000410000 */
[----:B------:R-:W-:-:S03]  /*bb30*/  FMUL.FTZ R166, R166, R86 ;  /* 0x00000056a6a67220 */ /* 0x000fc60000410000 */
[----:B------:R2:W-:Y:S01]  /*bb40*/  MUFU.EX2 R128, R4 ;  /* 0x0000000400807308 */ /* 0x0005e20000000800 */
[-C--:B------:R-:W-:Y:S01]  /*bb50*/  FMUL.FTZ R167, R167, R86.reuse ;  /* 0x00000056a7a77220 */ /* 0x080fe20000410000 */
[-C--:B------:R-:W-:Y:S01]  /*bb60*/  FMUL.FTZ R150, R150, R86.reuse ;  /* 0x0000005696967220 */ /* 0x080fe20000410000 */
[-C--:B------:R-:W-:Y:S01]  /*bb70*/  FMUL.FTZ R151, R151, R86.reuse ;  /* 0x0000005697977220 */ /* 0x080fe20000410000 */
[----:B------:R-:W-:Y:S01]  /*bb80*/  FFMA.FTZ R8, R10, UR6, -R0 ;  /* 0x000000060a087c23 */ /* 0x000fe20008010800 */
[-C--:B------:R-:W-:Y:S01]  /*bb90*/  FMUL.FTZ R138, R138, R86.reuse ;  /* 0x000000568a8a7220 */ /* 0x080fe20000410000 */
[----:B------:R-:W-:Y:S02]  /*bba0*/  FMUL.FTZ R139, R139, R86 ;  /* 0x000000568b8b7220 */ /* 0x000fe40000410000 */
[----:B------:R4:W-:Y:S01]  /*bbb0*/  MUFU.EX2 R127, R8 ;  /* 0x00000008007f7308 */ /* 0x0009e20000000800 */
[----:B--2---:R-:W-:Y:S01]  /*bbc0*/  FADD.FTZ R4, R38, -R6 ;  /* 0x8000000626047221 */ /* 0x004fe20000010000 */
[----:B------:R-:W-:Y:S01]  /*bbd0*/  F2FP.BF16.F32.PACK_AB R6, R171, R133 ;  /* 0x00000085ab06723e */ /* 0x000fe200000010ff */
[----:B------:R-:W-:Y:S02]  /*bbe0*/  LDSM.16.MT88.4 R36, [R185+0x4400] ;  /* 0x00440000b924783b */ /* 0x000fe40000004200 */
[----:B------:R-:W-:Y:S01]  /*bbf0*/  FMUL.FTZ R9, R4, UR6 ;  /* 0x0000000604097c20 */ /* 0x000fe20008410000 */
[----:B------:R-:W-:-:S03]  /*bc00*/  F2FP.BF16.F32.PACK_AB R4, R129, R236 ;  /* 0x000000ec8104723e */ /* 0x000fc600000010ff */
[----:B------:R2:W5:Y:S01]  /*bc10*/  MUFU.EX2 R79, R9 ;  /* 0x00000009004f7308 */ /* 0x0005620000000800 */
[----:B----4-:R-:W-:Y:S01]  /*bc20*/  FFMA.FTZ R8, R11, UR6, -R0 ;  /* 0x000000060b087c23 */ /* 0x010fe20008010800 */
[----:B------:R-:W-:Y:S02]  /*bc30*/  F2FP.BF16.F32.PACK_AB R11, R207, R205 ;  /* 0x000000cdcf0b723e */ /* 0x000fe400000010ff */
[C---:B---3--:R-:W-:Y:S06]  /*bc40*/  HMMA.16816.F32.BF16 R20, R4.reuse, R16, R156 ;  /* 0x000000100414723c */ /* 0x048fec000004189c */
[----:B-1----:R-:W-:Y:S01]  /*bc50*/  HMMA.16816.F32.BF16 R24, R4, R14, R148 ;  /* 0x0000000e0418723c */ /* 0x002fe20000041894 */
[----:B------:R-:W-:-:S02]  /*bc60*/  IMAD.MOV.U32 R156, RZ, RZ, R35 ;  /* 0x000000ffff9c7224 */ /* 0x000fc400078e0023 */
[----:B------:R-:W-:Y:S02]  /*bc70*/  IMAD.MOV.U32 R157, RZ, RZ, R47 ;  /* 0x000000ffff9d7224 */ /* 0x000fe400078e002f */
[----:B------:R-:W-:Y:S01]  /*bc80*/  IMAD.MOV.U32 R158, RZ, RZ, R48 ;  /* 0x000000ffff9e7224 */ /* 0x000fe200078e0030 */
[C---:B------:R-:W-:Y:S01]  /*bc90*/  HMMA.16816.F32.BF16 R32, R4.reuse, R18, R164 ;  /* 0x000000120420723c */ /* 0x040fe200000418a4 */
[----:B------:R-:W3:Y:S01]  /*bca0*/  LDL.LU R164, [R1+0x1c] ;  /* 0x00001c0001a47983 */ /* 0x000ee20000300800 */
[----:B------:R-:W-:Y:S01]  /*bcb0*/  IMAD.MOV.U32 R150, RZ, RZ, R52 ;  /* 0x000000ffff967224 */ /* 0x000fe200078e0034 */
[----:B------:R-:W-:Y:S01]  /*bcc0*/  MOV R148, R104 ;  /* 0x0000006800947202 */ /* 0x000fe20000000f00 */
[----:B------:R-:W-:Y:S01]  /*bcd0*/  IMAD.MOV.U32 R149, RZ, RZ, R251 ;  /* 0x000000ffff957224 */ /* 0x000fe200078e00fb */
[----:B------:R-:W4:Y:S01]  /*bce0*/  LDL.LU R165, [R1+0x20] ;  /* 0x0000200001a57983 */ /* 0x000f220000300800 */
[----:B------:R-:W-:Y:S01]  /*bcf0*/  IMAD.MOV.U32 R104, RZ, RZ, R41 ;  /* 0x000000ffff687224 */ /* 0x000fe200078e0029 */
[----:B------:R-:W-:Y:S01]  /*bd00*/  MOV R251, R43 ;  /* 0x0000002b00fb7202 */ /* 0x000fe20000000f00 */
[----:B------:R-:W-:Y:S01]  /*bd10*/  IMAD.MOV.U32 R52, RZ, RZ, R42 ;  /* 0x000000ffff347224 */ /* 0x000fe200078e002a */
[----:B------:R-:W-:Y:S01]  /*bd20*/  MOV R167, R125 ;  /* 0x0000007d00a77202 */ /* 0x000fe20000000f00 */
[----:B------:R-:W1:Y:S01]  /*bd30*/  LDSM.16.MT88.4 R40, [R184+0x4400] ;  /* 0x00440000b828783b */ /* 0x000e620000004200 */
[----:B------:R-:W-:Y:S01]  /*bd40*/  IMAD.MOV.U32 R166, RZ, RZ, R110 ;  /* 0x000000ffffa67224 */ /* 0x000fe200078e006e */
[-C--:B------:R-:W-:Y:S01]  /*bd50*/  HMMA.16816.F32.BF16 R28, R4, R12.reuse, R136 ;  /* 0x0000000c041c723c */ /* 0x080fe20000041888 */
[----:B------:R5:W5:Y:S01]  /*bd60*/  MUFU.EX2 R125, R8 ;  /* 0x00000008007d7308 */ /* 0x000b620000000800 */
[----:B--2---:R-:W-:Y:S01]  /*bd70*/  F2FP.BF16.F32.PACK_AB R9, R204, R202 ;  /* 0x000000cacc09723e */ /* 0x004fe200000010ff */
[-C--:B-----5:R-:W-:Y:S01]  /*bd80*/  FMUL.FTZ R142, R142, R79.reuse ;  /* 0x0000004f8e8e7220 */ /* 0x0a0fe20000410000 */
[----:B------:R-:W-:Y:S01]  /*bd90*/  F2FP.BF16.F32.PACK_AB R10, R167, R156 ;  /* 0x0000009ca70a723e */ /* 0x000fe200000010ff */
[-C--:B------:R-:W-:Y:S01]  /*bda0*/  FMUL.FTZ R143, R143, R79.reuse ;  /* 0x0000004f8f8f7220 */ /* 0x080fe20000410000 */
[-C--:B------:R-:W-:Y:S01]  /*bdb0*/  FMUL.FTZ R146, R146, R79.reuse ;  /* 0x0000004f92927220 */ /* 0x080fe20000410000 */
[-C--:B------:R-:W-:Y:S01]  /*bdc0*/  FMUL.FTZ R147, R147, R79.reuse ;  /* 0x0000004f93937220 */ /* 0x080fe20000410000 */
[-C--:B------:R-:W-:Y:S01]  /*bdd0*/  FMUL.FTZ R154, R154, R79.reuse ;  /* 0x0000004f9a9a7220 */ /* 0x080fe20000410000 */
[-C--:B------:R-:W-:Y:S01]  /*bde0*/  FMUL.FTZ R155, R155, R79.reuse ;  /* 0x0000004f9b9b7220 */ /* 0x080fe20000410000 */
[-C--:B------:R-:W-:Y:S01]  /*bdf0*/  FMUL.FTZ R162, R162, R79.reuse ;  /* 0x0000004fa2a27220 */ /* 0x080fe20000410000 */
[----:B------:R-:W-:Y:S01]  /*be00*/  FMUL.FTZ R163, R163, R79 ;  /* 0x0000004fa3a37220 */ /* 0x000fe20000410000 */
[----:B------:R-:W-:Y:S01]  /*be10*/  FFMA.FTZ R4, R68, UR6, -R2 ;  /* 0x0000000644047c23 */ /* 0x000fe20008010802 */
[----:B------:R-:W-:Y:S01]  /*be20*/  IMAD.MOV.U32 R110, RZ, RZ, R132 ;  /* 0x000000ffff6e7224 */ /* 0x000fe200078e0084 */
[----:B------:R-:W-:Y:S01]  /*be30*/  F2FP.BF16.F32.PACK_AB R5, R128, R130 ;  /* 0x000000828005723e */ /* 0x000fe200000010ff */
[----:B------:R-:W-:Y:S01]  /*be40*/  IMAD.MOV.U32 R151, RZ, RZ, R250 ;  /* 0x000000ffff977224 */ /* 0x000fe200078e00fa */
[----:B------:R2:W-:Y:S01]  /*be50*/  MUFU.EX2 R170, R4 ;  /* 0x0000000400aa7308 */ /* 0x0005e20000000800 */
[----:B------:R-:W-:Y:S01]  /*be60*/  IMAD.MOV.U32 R250, RZ, RZ, R134 ;  /* 0x000000fffffa7224 */ /* 0x000fe200078e0086 */
[----:B------:R-:W-:Y:S01]  /*be70*/  F2FP.BF16.F32.PACK_AB R8, R166, R247 ;  /* 0x000000f7a608723e */ /* 0x000fe200000010ff */
[----:B------:R-:W-:Y:S01]  /*be80*/  IMAD.MOV.U32 R159, RZ, RZ, R51 ;  /* 0x000000ffff9f7224 */ /* 0x000fe200078e0033 */
[----:B------:R-:W-:Y:S01]  /*be90*/  F2FP.BF16.F32.PACK_AB R6, R175, R174 ;  /* 0x000000aeaf06723e */ /* 0x000fe200000010ff */
[----:B------:R-:W-:Y:S01]  /*bea0*/  IMAD.MOV.U32 R51, RZ, RZ, R45 ;  /* 0x000000ffff337224 */ /* 0x000fe200078e002d */
[----:B------:R-:W-:Y:S01]  /*beb0*/  F2FP.BF16.F32.PACK_AB R7, R125, R127 ;  /* 0x0000007f7d07723e */ /* 0x000fe200000010ff */
[----:B------:R-:W-:Y:S01]  /*bec0*/  IMAD.MOV.U32 R249, RZ, RZ, R251 ;  /* 0x000000fffff97224 */ /* 0x000fe200078e00fb */
[----:B------:R-:W-:Y:S01]  /*bed0*/  MOV R48, R252 ;  /* 0x000000fc00307202 */ /* 0x000fe20000000f00 */
[----:B------:R-:W-:Y:S01]  /*bee0*/  HMMA.16816.F32.BF16 R140, R8, R12, R140 ;  /* 0x0000000c088c723c */ /* 0x000fe2000004188c */
[----:B------:R-:W-:Y:S01]  /*bef0*/  IMAD.MOV.U32 R252, RZ, RZ, R46 ;  /* 0x000000fffffc7224 */ /* 0x000fe200078e002e */
[----:B------:R-:W-:Y:S01]  /*bf00*/  MOV R61, R52 ;  /* 0x00000034003d7202 */ /* 0x000fe20000000f00 */
[----:B------:R-:W-:-:S02]  /*bf10*/  IMAD.MOV.U32 R108, RZ, RZ, R104 ;  /* 0x000000ffff6c7224 */ /* 0x000fc400078e0068 */
[----:B------:R-:W-:Y:S01]  /*bf20*/  IMAD.MOV.U32 R251, RZ, RZ, R48 ;  /* 0x000000fffffb7224 */ /* 0x000fe200078e0030 */
[C---:B------:R-:W-:Y:S01]  /*bf30*/  HMMA.16816.F32.BF16 R144, R8.reuse, R14, R144 ;  /* 0x0000000e0890723c */ /* 0x040fe20000041890 */
[----:B------:R-:W5:Y:S01]  /*bf40*/  LDSM.16.MT88.4 R12, [R185+0x4800] ;  /* 0x00480000b90c783b */ /* 0x000f620000004200 */
[--C-:B--2---:R-:W-:Y:S01]  /*bf50*/  FFMA.FTZ R4, R70, UR6, -R2.reuse ;  /* 0x0000000646047c23 */ /* 0x104fe20008010802 */
[----:B------:R-:W-:Y:S01]  /*bf60*/  IMAD.MOV.U32 R244, RZ, RZ, R251 ;  /* 0x000000fffff47224 */ /* 0x000fe200078e00fb */
[----:B------:R-:W-:Y:S01]  /*bf70*/  MOV R251, R237 ;  /* 0x000000ed00fb7202 */ /* 0x000fe20000000f00 */
[----:B------:R-:W-:Y:S01]  /*bf80*/  IMAD.MOV.U32 R237, RZ, RZ, R91 ;  /* 0x000000ffffed7224 */ /* 0x000fe200078e005b */
[C---:B------:R-:W-:Y:S01]  /*bf90*/  HMMA.16816.F32.BF16 R152, R8.reuse, R16, R152 ;  /* 0x000000100898723c */ /* 0x040fe20000041898 */
[----:B------:R2:W-:Y:S05]  /*bfa0*/  MUFU.EX2 R134, R4 ;  /* 0x0000000400867308 */ /* 0x0005ea0000000800 */
[----:B------:R-:W-:Y:S01]  /*bfb0*/  HMMA.16816.F32.BF16 R160, R8, R18, R160 ;  /* 0x0000001208a0723c */ /* 0x000fe200000418a0 */
[----:B------:R-:W5:Y:S06]  /*bfc0*/  LDSM.16.MT88.4 R16, [R184+0x4800] ;  /* 0x00480000b810783b */ /* 0x000f6c0000004200 */
[----:B------:R-:W-:Y:S01]  /*bfd0*/  FFMA.FTZ R8, R72, UR6, -R2 ;  /* 0x0000000648087c23 */ /* 0x000fe20008010802 */
[----:B------:R-:W-:-:S02]  /*bfe0*/  F2FP.BF16.F32.PACK_AB R9, R216, R217 ;  /* 0x000000d9d809723e */ /* 0x000fc400000010ff */
[----:B------:R-:W-:Y:S01]  /*bff0*/  F2FP.BF16.F32.PACK_AB R10, R157, R150 ;  /* 0x000000969d0a723e */ /* 0x000fe200000010ff */
[----:B------:R1:W-:Y:S01]  /*c000*/  MUFU.EX2 R132, R8 ;  /* 0x0000000800847308 */ /* 0x0003e20000000800 */
[----:B--2---:R-:W-:Y:S02]  /*c010*/  F2FP.BF16.F32.PACK_AB R4, R172, R173 ;  /* 0x000000adac04723e */ /* 0x004fe400000010ff */
[----:B------:R-:W-:-:S05]  /*c020*/  F2FP.BF16.F32.PACK_AB R11, R231, R232 ;  /* 0x000000e8e70b723e */ /* 0x000fca00000010ff */
[C---:B-1----:R-:W-:Y:S06]  /*c030*/  HMMA.16816.F32.BF16 R28, R4.reuse, R40, R28 ;  /* 0x00000028041c723c */ /* 0x042fec000004181c */
[----:B------:R-:W-:Y:S01]  /*c040*/  HMMA.16816.F32.BF16 R24, R4, R42, R24 ;  /* 0x0000002a0418723c */ /* 0x000fe20000041818 */
[----:B------:R-:W-:-:S05]  /*c050*/  FFMA.FTZ R8, R49, UR6, -R0 ;  /* 0x0000000631087c23 */ /* 0x000fca0008010800 */
[C---:B------:R-:W-:Y:S01]  /*c060*/  HMMA.16816.F32.BF16 R20, R4.reuse, R36, R20 ;  /* 0x000000240414723c */ /* 0x040fe20000041814 */
[----:B------:R1:W-:Y:S05]  /*c070*/  MUFU.EX2 R114, R8 ;  /* 0x0000000800727308 */ /* 0x0003ea0000000800 */
[----:B------:R-:W-:Y:S07]  /*c080*/  HMMA.16816.F32.BF16 R32, R4, R38, R32 ;  /* 0x000000260420723c */ /* 0x000fee0000041820 */
[----:B------:R-:W-:Y:S01]  /*c090*/  FFMA.FTZ R4, R44, UR6, -R0 ;  /* 0x000000062c047c23 */ /* 0x000fe20008010800 */
[----:B------:R-:W-:-:S03]  /*c0a0*/  F2FP.BF16.F32.PACK_AB R6, R178, R179 ;  /* 0x000000b3b206723e */ /* 0x000fc600000010ff */
[----:B------:R2:W-:Y:S01]  /*c0b0*/  MUFU.EX2 R112, R4 ;  /* 0x0000000400707308 */ /* 0x0005e20000000800 */
[----:B-1----:R-:W-:-:S07]  /*c0c0*/  FFMA.FTZ R8, R62, UR6, -R0 ;  /* 0x000000063e087c23 */ /* 0x002fce0008010800 */
[----:B------:R1:W5:Y:S01]  /*c0d0*/  MUFU.EX2 R113, R8 ;  /* 0x0000000800717308 */ /* 0x0003620000000800 */
[----:B--2---:R-:W-:-:S07]  /*c0e0*/  FFMA.FTZ R4, R81, UR6, -R2 ;  /* 0x0000000651047c23 */ /* 0x004fce0008010802 */
[----:B------:R2:W-:Y:S01]  /*c0f0*/  MUFU.EX2 R124, R4 ;  /* 0x00000004007c7308 */ /* 0x0005e20000000800 */
[----:B-1----:R-:W-:Y:S01]  /*c100*/  FFMA.FTZ R8, R64, UR6, -R0 ;  /* 0x0000000640087c23 */ /* 0x002fe20008010800 */
[----:B-----5:R-:W-:-:S06]  /*c110*/  F2FP.BF16.F32.PACK_AB R5, R113, R114 ;  /* 0x000000727105723e */ /* 0x020fcc00000010ff */
[----:B------:R1:W5:Y:S01]  /*c120*/  MUFU.EX2 R111, R8 ;  /* 0x00000008006f7308 */ /* 0x0003620000000800 */
[----:B--2---:R-:W-:Y:S01]  /*c130*/  FFMA.FTZ R4, R85, UR6, -R2 ;  /* 0x0000000655047c23 */ /* 0x004fe20008010802 */
[----:B------:R-:W-:Y:S01]  /*c140*/  FFMA.FTZ R85, R203, UR6, -R3 ;  /* 0x00000006cb557c23 */ /* 0x000fe20008010803 */
[----:B------:R-:W-:Y:S01]  /*c150*/  IMAD.MOV.U32 R203, RZ, RZ, R244 ;  /* 0x000000ffffcb7224 */ /* 0x000fe200078e00f4 */
[----:B-1----:R-:W-:Y:S02]  /*c160*/  F2FP.BF16.F32.PACK_AB R8, R151, R149 ;  /* 0x000000959708723e */ /* 0x002fe400000010ff */
[----:B-----5:R-:W-:-:S05]  /*c170*/  F2FP.BF16.F32.PACK_AB R7, R112, R111 ;  /* 0x0000006f7007723e */ /* 0x020fca00000010ff */
[C---:B------:R-:W-:Y:S06]  /*c180*/  HMMA.16816.F32.BF16 R44, R8.reuse, R36, R152 ;  /* 0x00000024082c723c */ /* 0x040fec0000041898 */
[C---:B------:R-:W-:Y:S01]  /*c190*/  HMMA.16816.F32.BF16 R140, R8.reuse, R40, R140 ;  /* 0x00000028088c723c */ /* 0x040fe2000004188c */
[----:B------:R-:W-:Y:S02]  /*c1a0*/  IMAD.MOV.U32 R153, RZ, RZ, R248 ;  /* 0x000000ffff997224 */ /* 0x000fe400078e00f8 */
[----:B------:R-:W-:Y:S02]  /*c1b0*/  IMAD.MOV.U32 R248, RZ, RZ, R88 ;  /* 0x000000fffff87224 */ /* 0x000fe400078e0058 */
[----:B------:R-:W-:Y:S01]  /*c1c0*/  IMAD.MOV.U32 R88, RZ, RZ, R123 ;  /* 0x000000ffff587224 */ /* 0x000fe200078e007b */
[----:B------:R-:W-:Y:S01]  /*c1d0*/  HMMA.16816.F32.BF16 R144, R8, R42, R144 ;  /* 0x0000002a0890723c */ /* 0x000fe20000041890 */
[----:B------:R1:W-:Y:S01]  /*c1e0*/  MUFU.EX2 R123, R4 ;  /* 0x00000004007b7308 */ /* 0x0003e20000000800 */
[----:B------:R-:W-:Y:S01]  /*c1f0*/  IMAD.MOV.U32 R155, RZ, RZ, R110 ;  /* 0x000000ffff9b7224 */ /* 0x000fe200078e006e */
[----:B------:R-:W-:Y:S01]  /*c200*/  MOV R110, R51 ;  /* 0x00000033006e7202 */ /* 0x000fe20000000f00 */
[----:B------:R-:W-:-:S02]  /*c210*/  IMAD.MOV.U32 R152, RZ, RZ, R250 ;  /* 0x000000ffff987224 */ /* 0x000fc400078e00fa */
[----:B------:R-:W-:Y:S01]  /*c220*/  HMMA.16816.F32.BF16 R160, R8, R38, R160 ;  /* 0x0000002608a0723c */ /* 0x000fe200000418a0 */
[----:B------:R-:W-:Y:S02]  /*c230*/  IMAD.MOV.U32 R250, RZ, RZ, R101 ;  /* 0x000000fffffa7224 */ /* 0x000fe400078e0065 */
[----:B------:R-:W-:-:S04]  /*c240*/  IMAD.MOV.U32 R154, RZ, RZ, R93 ;  /* 0x000000ffff9a7224 */ /* 0x000fc800078e005d */
[----:B------:R-:W-:Y:S01]  /*c250*/  FFMA.FTZ R8, R116, UR6, -R2 ;  /* 0x0000000674087c23 */ /* 0x000fe20008010802 */
[----:B------:R-:W-:-:S03]  /*c260*/  F2FP.BF16.F32.PACK_AB R10, R183, R182 ;  /* 0x000000b6b70a723e */ /* 0x000fc600000010ff */
[----:B------:R2:W-:Y:S01]  /*c270*/  MUFU.EX2 R116, R8 ;  /* 0x0000000800747308 */ /* 0x0005e20000000800 */
[----:B-1----:R-:W-:-:S07]  /*c280*/  F2FP.BF16.F32.PACK_AB R4, R177, R176 ;  /* 0x000000b0b104723e */ /* 0x002fce00000010ff */
[C---:B------:R-:W-:Y:S01]  /*c290*/  HMMA.16816.F32.BF16 R48, R4.reuse, R12, R20 ;  /* 0x0000000c0430723c */ /* 0x040fe20000041814 */
[----:B------:R-:W1:Y:S05]  /*c2a0*/  LDSM.16.MT88.4 R20, [R184+0x4c00] ;  /* 0x004c0000b814783b */ /* 0x000e6a0000004200 */
[----:B------:R-:W-:Y:S01]  /*c2b0*/  HMMA.16816.F32.BF16 R52, R4, R18, R24 ;  /* 0x000000120434723c */ /* 0x000fe20000041818 */
[----:B------:R-:W5:Y:S01]  /*c2c0*/  LDSM.16.MT88.4 R24, [R185+0x4c00] ;  /* 0x004c0000b918783b */ /* 0x000f620000004200 */
[----:B--2---:R-:W-:-:S04]  /*c2d0*/  FFMA.FTZ R8, R65, UR6, -R0 ;  /* 0x0000000641087c23 */ /* 0x004fc80008010800 */
[C---:B------:R-:W-:Y:S01]  /*c2e0*/  HMMA.16816.F32.BF16 R56, R4.reuse, R16, R28 ;  /* 0x000000100438723c */ /* 0x040fe2000004181c */
[----:B------:R2:W-:Y:S05]  /*c2f0*/  MUFU.EX2 R105, R8 ;  /* 0x0000000800697308 */ /* 0x0005ea0000000800 */
[----:B------:R-:W-:Y:S07]  /*c300*/  HMMA.16816.F32.BF16 R40, R4, R14, R32 ;  /* 0x0000000e0428723c */ /* 0x000fee0000041820 */
[----:B------:R-:W-:-:S02]  /*c310*/  F2FP.BF16.F32.PACK_AB R4, R158, R153 ;  /* 0x000000999e04723e */ /* 0x000fc400000010ff */
[----:B------:R-:W-:Y:S02]  /*c320*/  F2FP.BF16.F32.PACK_AB R5, R229, R230 ;  /* 0x000000e6e505723e */ /* 0x000fe400000010ff */
[----:B------:R-:W-:Y:S01]  /*c330*/  F2FP.BF16.F32.PACK_AB R6, R148, R159 ;  /* 0x0000009f9406723e */ /* 0x000fe200000010ff */
[----:B--2---:R-:W-:Y:S01]  /*c340*/  FFMA.FTZ R8, R66, UR6, -R0 ;  /* 0x0000000642087c23 */ /* 0x004fe20008010800 */
[----:B------:R-:W-:-:S03]  /*c350*/  F2FP.BF16.F32.PACK_AB R7, R227, R228 ;  /* 0x000000e4e307723e */ /* 0x000fc600000010ff */
[----:B------:R2:W1:Y:S04]  /*c360*/  MUFU.EX2 R104, R8 ;  /* 0x0000000800687308 */ /* 0x0004680000000800 */
[C---:B------:R-:W-:Y:S06]  /*c370*/  HMMA.16816.F32.BF16 R28, R4.reuse, R16, R140 ;  /* 0x00000010041c723c */ /* 0x040fec000004188c */
[C---:B------:R-:W-:Y:S01]  /*c380*/  HMMA.16816.F32.BF16 R36, R4.reuse, R18, R144 ;  /* 0x000000120424723c */ /* 0x040fe20000041890 */
[----:B------:R-:W3:Y:S01]  /*c390*/  LDSM.16.MT88.4 R16, [R184+0x5000] ;  /* 0x00500000b810783b */ /* 0x000ee20000004200 */
[----:B------:R-:W-:Y:S01]  /*c3a0*/  MOV R143, R245 ;  /* 0x000000f5008f7202 */ /* 0x000fe20000000f00 */
[----:B------:R-:W-:Y:S01]  /*c3b0*/  FFMA.FTZ R93, R246, UR6, -R3 ;  /* 0x00000006f65d7c23 */ /* 0x000fe20008010803 */
[----:B------:R-:W-:Y:S01]  /*c3c0*/  MOV R245, R90 ;  /* 0x0000005a00f57202 */ /* 0x000fe20000000f00 */
[----:B------:R-:W-:Y:S01]  /*c3d0*/  IMAD.MOV.U32 R142, RZ, RZ, R88 ;  /* 0x000000ffff8e7224 */ /* 0x000fe200078e0058 */
[----:B------:R-:W-:Y:S01]  /*c3e0*/  HMMA.16816.F32.BF16 R44, R4, R12, R44 ;  /* 0x0000000c042c723c */ /* 0x000fe2000004182c */
[----:B--2---:R-:W-:Y:S01]  /*c3f0*/  FFMA.FTZ R8, R67, UR6, -R0 ;  /* 0x0000000643087c23 */ /* 0x004fe20008010800 */
[----:B-1----:R-:W-:-:S04]  /*c400*/  F2FP.BF16.F32.PACK_AB R9, R104, R105 ;  /* 0x000000696809723e */ /* 0x002fc800000010ff */
[----:B------:R-:W-:Y:S01]  /*c410*/  HMMA.16816.F32.BF16 R32, R4, R14, R160 ;  /* 0x0000000e0420723c */ /* 0x000fe200000418a0 */
[----:B------:R1:W-:Y:S01]  /*c420*/  MUFU.EX2 R98, R8 ;  /* 0x0000000800627308 */ /* 0x0003e20000000800 */
[----:B------:R-:W2:Y:S01]  /*c430*/  LDSM.16.MT88.4 R12, [R185+0x5000] ;  /* 0x00500000b90c783b */ /* 0x000ea20000004200 */
[----:B------:R-:W-:Y:S01]  /*c440*/  MOV R244, R245 ;  /* 0x000000f500f47202 */ /* 0x000fe20000000f00 */
[----:B------:R-:W-:Y:S01]  /*c450*/  FFMA.FTZ R72, R97, UR6, -R0 ;  /* 0x0000000661487c23 */ /* 0x000fe20008010800 */
[----:B------:R-:W-:Y:S01]  /*c460*/  IMAD.MOV.U32 R141, RZ, RZ, R158 ;  /* 0x000000ffff8d7224 */ /* 0x000fe200078e009e */
[----:B------:R-:W-:Y:S01]  /*c470*/  LDSM.16.MT88.4 R144, [R184+0x5c00] ;  /* 0x005c0000b890783b */ /* 0x000fe20000004200 */
[----:B------:R-:W-:Y:S01]  /*c480*/  FFMA.FTZ R4, R121, UR6, -R2 ;  /* 0x0000000679047c23 */ /* 0x000fe20008010802 */
[----:B------:R-:W-:Y:S01]  /*c490*/  IMAD.MOV.U32 R121, RZ, RZ, R61 ;  /* 0x000000ffff797224 */ /* 0x000fe200078e003d */
[----:B------:R-:W-:Y:S01]  /*c4a0*/  MOV R162, R249 ;  /* 0x000000f900a27202 */ /* 0x000fe20000000f00 */
[----:B------:R-:W-:Y:S01]  /*c4b0*/  IMAD.MOV.U32 R249, RZ, RZ, R89 ;  /* 0x000000fffff97224 */ /* 0x000fe200078e0059 */
[----:B------:R-:W-:-:S02]  /*c4c0*/  F2FP.BF16.F32.PACK_AB R5, R225, R226 ;  /* 0x000000e2e105723e */ /* 0x000fc400000010ff */
[----:B------:R-:W-:Y:S01]  /*c4d0*/  F2FP.BF16.F32.PACK_AB R6, R152, R143 ;  /* 0x0000008f9806723e */ /* 0x000fe200000010ff */
[----:B------:R-:W-:Y:S01]  /*c4e0*/  IMAD.MOV.U32 R245, RZ, RZ, R249 ;  /* 0x000000fffff57224 */ /* 0x000fe200078e00f9 */
[----:B------:R-:W-:Y:S01]  /*c4f0*/  F2FP.BF16.F32.PACK_AB R7, R223, R224 ;  /* 0x000000e0df07723e */ /* 0x000fe200000010ff */
[----:B-1----:R-:W-:-:S04]  /*c500*/  FFMA.FTZ R8, R69, UR6, -R0 ;  /* 0x0000000645087c23 */ /* 0x002fc80008010800 */
[----:B------:R1:W5:Y:S02]  /*c510*/  MUFU.EX2 R101, R8 ;  /* 0x0000000800657308 */ /* 0x0003640000000800 */
[----:B-1----:R-:W-:Y:S01]  /*c520*/  FFMA.FTZ R8, R117, UR6, -R2 ;  /* 0x0000000675087c23 */ /* 0x002fe20008010802 */
[----:B------:R-:W-:Y:S01]  /*c530*/  IMAD.MOV.U32 R117, RZ, RZ, R110 ;  /* 0x000000ffff757224 */ /* 0x000fe200078e006e */
[----:B-----5:R-:W-:-:S04]  /*c540*/  F2FP.BF16.F32.PACK_AB R11, R101, R98 ;  /* 0x00000062650b723e */ /* 0x020fc800000010ff */
[----:B------:R1:W-:Y:S02]  /*c550*/  MUFU.EX2 R110, R8 ;  /* 0x00000008006e7308 */ /* 0x0003e40000000800 */
[----:B-1----:R-:W-:Y:S01]  /*c560*/  FFMA.FTZ R8, R118, UR6, -R2 ;  /* 0x0000000676087c23 */ /* 0x002fe20008010802 */
[----:B------:R-:W-:-:S05]  /*c570*/  IMAD.MOV.U32 R118, RZ, RZ, R108 ;  /* 0x000000ffff767224 */ /* 0x000fca00078e006c */
[----:B------:R1:W-:Y:S08]  /*c580*/  MUFU.EX2 R108, R4 ;  /* 0x00000004006c7308 */ /* 0x0003f00000000800 */
[----:B------:R5:W-:Y:S01]  /*c590*/  MUFU.EX2 R109, R8 ;  /* 0x00000008006d7308 */ /* 0x000be20000000800 */
[----:B-1----:R-:W-:Y:S01]  /*c5a0*/  FFMA.FTZ R4, R122, UR6, -R2 ;  /* 0x000000067a047c23 */ /* 0x002fe20008010802 */
[----:B------:R-:W-:Y:S01]  /*c5b0*/  IMAD.MOV.U32 R122, RZ, RZ, R248 ;  /* 0x000000ffff7a7224 */ /* 0x000fe200078e00f8 */
[----:B------:R-:W-:Y:S01]  /*c5c0*/  MOV R248, R250 ;  /* 0x000000fa00f87202 */ /* 0x000fe20000000f00 */
[----:B------:R-:W-:-:S04]  /*c5d0*/  IMAD.MOV.U32 R250, RZ, RZ, R252 ;  /* 0x000000fffffa7224 */ /* 0x000fc800078e00fc */
[----:B------:R1:W-:Y:S01]  /*c5e0*/  MUFU.EX2 R107, R4 ;  /* 0x00000004006b7308 */ /* 0x0003e20000000800 */
[----:B------:R-:W-:Y:S02]  /*c5f0*/  IMAD.MOV.U32 R252, RZ, RZ, R92 ;  /* 0x000000fffffc7224 */ /* 0x000fe400078e005c */
[----:B------:R-:W-:Y:S01]  /*c600*/  IMAD.MOV.U32 R249, RZ, RZ, R248 ;  /* 0x000000fffff97224 */ /* 0x000fe200078e00f8 */
[----:B-----5:R-:W-:Y:S02]  /*c610*/  F2FP.BF16.F32.PACK_AB R8, R181, R180 ;  /* 0x000000b4b508723e */ /* 0x020fe400000010ff */
[----:B------:R-:W-:-:S05]  /*c620*/  MOV R248, R94 ;  /* 0x0000005e00f87202 */ /* 0x000fca0000000f00 */
[----:B------:R-:W-:Y:S01]  /*c630*/  HMMA.16816.F32.BF16 R60, R8, R20, R56 ;  /* 0x00000014083c723c */ /* 0x000fe20000041838 */
[----:B-1----:R-:W-:-:S05]  /*c640*/  FFMA.FTZ R4, R71, UR6, -R0 ;  /* 0x0000000647047c23 */ /* 0x002fca0008010800 */
[C---:B------:R-:W-:Y:S01]  /*c650*/  HMMA.16816.F32.BF16 R64, R8.reuse, R22, R52 ;  /* 0x000000160840723c */ /* 0x040fe20000041834 */
[----:B------:R1:W-:Y:S05]  /*c660*/  MUFU.EX2 R92, R4 ;  /* 0x00000004005c7308 */ /* 0x0003ea0000000800 */
[C---:B------:R-:W-:Y:S06]  /*c670*/  HMMA.16816.F32.BF16 R68, R8.reuse, R24, R48 ;  /* 0x000000180844723c */ /* 0x040fec0000041830 */
[----:B------:R-:W-:Y:S07]  /*c680*/  HMMA.16816.F32.BF16 R56, R8, R26, R40 ;  /* 0x0000001a0838723c */ /* 0x000fee0000041828 */
[----:B------:R-:W-:Y:S01]  /*c690*/  FFMA.FTZ R8, R73, UR6, -R0 ;  /* 0x0000000649087c23 */ /* 0x000fe20008010800 */
[----:B-1----:R-:W-:-:S03]  /*c6a0*/  F2FP.BF16.F32.PACK_AB R4, R155, R162 ;  /* 0x000000a29b04723e */ /* 0x002fc600000010ff */
[----:B------:R1:W5:Y:S04]  /*c6b0*/  MUFU.EX2 R91, R8 ;  /* 0x00000008005b7308 */ /* 0x0003680000000800 */
[C---:B------:R-:W-:Y:S06]  /*c6c0*/  HMMA.16816.F32.BF16 R52, R4.reuse, R20, R28 ;  /* 0x000000140434723c */ /* 0x040fec000004181c */
[C---:B------:R-:W-:Y:S01]  /*c6d0*/  HMMA.16816.F32.BF16 R48, R4.reuse, R22, R36 ;  /* 0x000000160430723c */ /* 0x040fe20000041824 */
[----:B------:R-:W4:Y:S05]  /*c6e0*/  LDSM.16.MT88.4 R20, [R184+0x5400] ;  /* 0x00540000b814783b */ /* 0x000f2a0000004200 */
[----:B------:R-:W-:Y:S01]  /*c6f0*/  HMMA.16816.F32.BF16 R40, R4, R24, R44 ;  /* 0x000000180428723c */ /* 0x000fe2000004182c */
[----:B-1----:R-:W-:-:S04]  /*c700*/  FFMA.FTZ R8, R74, UR6, -R0 ;  /* 0x000000064a087c23 */ /* 0x002fc80008010800 */
[----:B------:R1:W-:Y:S01]  /*c710*/  MUFU.EX2 R90, R8 ;  /* 0x00000008005a7308 */ /* 0x0003e20000000800 */
[----:B------:R-:W-:Y:S01]  /*c720*/  HMMA.16816.F32.BF16 R32, R4, R26, R32 ;  /* 0x0000001a0420723c */ /* 0x000fe20000041820 */
[----:B------:R-:W4:Y:S01]  /*c730*/  LDSM.16.MT88.4 R24, [R185+0x5400] ;  /* 0x00540000b918783b */ /* 0x000f220000004200 */
[----:B-1----:R-:W-:-:S05]  /*c740*/  FFMA.FTZ R8, R76, UR6, -R0 ;  /* 0x000000064c087c23 */ /* 0x002fca0008010800 */
[----:B------:R-:W1:Y:S01]  /*c750*/  MUFU.EX2 R89, R8 ;  /* 0x0000000800597308 */ /* 0x000e620000000800 */
[--C-:B------:R-:W-:Y:S01]  /*c760*/  FFMA.FTZ R37, R131, UR6, -R2.reuse ;  /* 0x0000000683257c23 */ /* 0x100fe20008010802 */
[----:B------:R-:W-:Y:S01]  /*c770*/  FFMA.FTZ R38, R238, UR6, -R2 ;  /* 0x00000006ee267c23 */ /* 0x000fe20008010802 */
[--C-:B------:R-:W-:Y:S01]  /*c780*/  FFMA.FTZ R2, R84, UR6, -R0.reuse ;  /* 0x0000000654027c23 */ /* 0x100fe20008010800 */
[----:B------:R-:W-:Y:S02]  /*c790*/  F2FP.BF16.F32.PACK_AB R4, R196, R197 ;  /* 0x000000c5c404723e */ /* 0x000fe400000010ff */
[----:B-----5:R-:W-:Y:S02]  /*c7a0*/  F2FP.BF16.F32.PACK_AB R5, R91, R92 ;  /* 0x0000005c5b05723e */ /* 0x020fe400000010ff */
[----:B------:R-:W-:Y:S01]  /*c7b0*/  F2FP.BF16.F32.PACK_AB R6, R199, R198 ;  /* 0x000000c6c706723e */ /* 0x000fe200000010ff */
[----:B------:R-:W-:Y:S01]  /*c7c0*/  FFMA.FTZ R94, R241, UR6, -R3 ;  /* 0x00000006f15e7c23 */ /* 0x000fe20008010803 */
[----:B------:R5:W-:Y:S01]  /*c7d0*/  MUFU.EX2 R81, R2 ;  /* 0x0000000200517308 */ /* 0x000be20000000800 */
[--C-:B------:R-:W-:Y:S01]  /*c7e0*/  FFMA.FTZ R3, R103, UR6, -R0.reuse ;  /* 0x0000000667037c23 */ /* 0x100fe20008010800 */
[----:B-1----:R-:W-:Y:S01]  /*c7f0*/  F2FP.BF16.F32.PACK_AB R7, R89, R90 ;  /* 0x0000005a5907723e */ /* 0x002fe200000010ff */
[--C-:B------:R-:W-:Y:S01]  /*c800*/  FFMA.FTZ R8, R77, UR6, -R0.reuse ;  /* 0x000000064d087c23 */ /* 0x100fe20008010800 */
[----:B------:R-:W-:-:S04]  /*c810*/  FFMA.FTZ R74, R83, UR6, -R0 ;  /* 0x00000006534a7c23 */ /* 0x000fc80008010800 */
[----:B------:R-:W-:Y:S01]  /*c820*/  MUFU.EX2 R84, R3 ;  /* 0x0000000300547308 */ /* 0x000fe20000000800 */
[----:B------:R-:W-:Y:S01]  /*c830*/  F2FP.BF16.F32.PACK_AB R9, R221, R222 ;  /* 0x000000dedd09723e */ /* 0x000fe200000010ff */
[----:B-----5:R-:W-:-:S06]  /*c840*/  FFMA.FTZ R2, R102, UR6, -R0 ;  /* 0x0000000666027c23 */ /* 0x020fcc0008010800 */
[----:B------:R1:W5:Y:S01]  /*c850*/  MUFU.EX2 R88, R8 ;  /* 0x0000000800587308 */ /* 0x0003620000000800 */
[----:B---3--:R-:W-:Y:S01]  /*c860*/  HMMA.16816.F32.BF16 R28, R4, R16, R60 ;  /* 0x00000010041c723c */ /* 0x008fe2000004183c */
[----:B------:R-:W-:Y:S02]  /*c870*/  F2FP.BF16.F32.PACK_AB R10, R118, R121 ;  /* 0x00000079760a723e */ /* 0x000fe400000010ff */
[----:B------:R-:W-:-:S03]  /*c880*/  F2FP.BF16.F32.PACK_AB R11, R219, R220 ;  /* 0x000000dcdb0b723e */ /* 0x000fc600000010ff */
[C---:B------:R-:W-:Y:S01]  /*c890*/  HMMA.16816.F32.BF16 R44, R4.reuse, R18, R64 ;  /* 0x00000012042c723c */ /* 0x040fe20000041840 */
[----:B------:R-:W3:Y:S05]  /*c8a0*/  MUFU.EX2 R83, R2 ;  /* 0x0000000200537308 */ /* 0x000eea0000000800 */
[----:B--2---:R-:W-:Y:S01]  /*c8b0*/  HMMA.16816.F32.BF16 R60, R4, R12, R68 ;  /* 0x0000000c043c723c */ /* 0x004fe20000041844 */
[----:B-1----:R-:W-:-:S05]  /*c8c0*/  F2FP.BF16.F32.PACK_AB R8, R122, R203 ;  /* 0x000000cb7a08723e */ /* 0x002fca00000010ff */
[----:B------:R-:W-:Y:S06]  /*c8d0*/  HMMA.16816.F32.BF16 R56, R4, R14, R56 ;  /* 0x0000000e0438723c */ /* 0x000fec0000041838 */
[C---:B------:R-:W-:Y:S06]  /*c8e0*/  HMMA.16816.F32.BF16 R52, R8.reuse, R16, R52 ;  /* 0x000000100834723c */ /* 0x040fec0000041834 */
[C---:B------:R-:W-:Y:S01]  /*c8f0*/  HMMA.16816.F32.BF16 R48, R8.reuse, R18, R48 ;  /* 0x000000120830723c */ /* 0x040fe20000041830 */
[----:B------:R-:W-:Y:S05]  /*c900*/  LDSM.16.MT88.4 R16, [R185+0x5800] ;  /* 0x00580000b910783b */ /* 0x000fea0000004200 */
[C---:B------:R-:W-:Y:S06]  /*c910*/  HMMA.16816.F32.BF16 R40, R8.reuse, R12, R40 ;  /* 0x0000000c0828723c */ /* 0x040fec0000041828 */
[----:B------:R-:W-:Y:S01]  /*c920*/  HMMA.16816.F32.BF16 R32, R8, R14, R32 ;  /* 0x0000000e0820723c */ /* 0x000fe20000041820 */
[----:B------:R-:W1:Y:S01]  /*c930*/  LDSM.16.MT88.4 R12, [R184+0x5800] ;  /* 0x00580000b80c783b */ /* 0x000e620000004200 */
[----:B------:R-:W-:-:S02]  /*c940*/  F2FP.BF16.F32.PACK_AB R4, R134, R170 ;  /* 0x000000aa8604723e */ /* 0x000fc400000010ff */
[----:B-----5:R-:W-:Y:S02]  /*c950*/  F2FP.BF16.F32.PACK_AB R5, R81, R88 ;  /* 0x000000585105723e */ /* 0x020fe400000010ff */
[----:B------:R-:W-:Y:S02]  /*c960*/  F2FP.BF16.F32.PACK_AB R6, R124, R132 ;  /* 0x000000847c06723e */ /* 0x000fe400000010ff */
[----:B---3--:R-:W-:Y:S01]  /*c970*/  F2FP.BF16.F32.PACK_AB R7, R83, R84 ;  /* 0x000000545307723e */ /* 0x008fe200000010ff */
[--C-:B------:R-:W-:Y:S01]  /*c980*/  FFMA.FTZ R36, R99, UR6, -R0.reuse ;  /* 0x0000000663247c23 */ /* 0x100fe20008010800 */
[--C-:B------:R-:W-:Y:S01]  /*c990*/  FFMA.FTZ R39, R96, UR6, -R0.reuse ;  /* 0x0000000660277c23 */ /* 0x100fe20008010800 */
[----:B------:R-:W-:Y:S01]  /*c9a0*/  FFMA.FTZ R3, R100, UR6, -R0 ;  /* 0x0000000664037c23 */ /* 0x000fe20008010800 */
[----:B------:R-:W-:Y:S03]  /*c9b0*/  MUFU.EX2 R72, R72 ;  /* 0x0000004800487308 */ /* 0x000fe60000000800 */
[C---:B----4-:R-:W-:Y:S05]  /*c9c0*/  HMMA.16816.F32.BF16 R136, R4.reuse, R20, R28 ;  /* 0x000000140488723c */ /* 0x050fea000004181c */
[----:B------:R-:W-:Y:S01]  /*c9d0*/  MUFU.EX2 R64, R36 ;  /* 0x0000002400407308 */ /* 0x000fe20000000800 */
[C---:B------:R-:W-:Y:S06]  /*c9e0*/  HMMA.16816.F32.BF16 R44, R4.reuse, R22, R44 ;  /* 0x00000016042c723c */ /* 0x040fec000004182c */
[C---:B------:R-:W-:Y:S01]  /*c9f0*/  HMMA.16816.F32.BF16 R60, R4.reuse, R24, R60 ;  /* 0x00000018043c723c */ /* 0x040fe2000004183c */
[----:B------:R-:W2:Y:S05]  /*ca00*/  MUFU.EX2 R31, R39 ;  /* 0x00000027001f7308 */ /* 0x000eaa0000000800 */
[----:B------:R-:W-:Y:S03]  /*ca10*/  HMMA.16816.F32.BF16 R56, R4, R26, R56 ;  /* 0x0000001a0438723c */ /* 0x000fe60000041838 */
[----:B------:R3:W4:Y:S01]  /*ca20*/  MUFU.EX2 R30, R3 ;  /* 0x00000003001e7308 */ /* 0x0007220000000800 */
[----:B------:R-:W-:-:S02]  /*ca30*/  F2FP.BF16.F32.PACK_AB R8, R240, R117 ;  /* 0x00000075f008723e */ /* 0x000fc400000010ff */
[----:B------:R-:W-:Y:S02]  /*ca40*/  F2FP.BF16.F32.PACK_AB R9, R215, R218 ;  /* 0x000000dad709723e */ /* 0x000fe400000010ff */
[----:B------:R-:W-:Y:S02]  /*ca50*/  F2FP.BF16.F32.PACK_AB R10, R242, R243 ;  /* 0x000000f3f20a723e */ /* 0x000fe400000010ff */
[----:B------:R-:W-:Y:S01]  /*ca60*/  F2FP.BF16.F32.PACK_AB R11, R213, R214 ;  /* 0x000000d6d50b723e */ /* 0x000fe200000010ff */
[--C-:B------:R-:W-:Y:S01]  /*ca70*/  FFMA.FTZ R73, R95, UR6, -R0.reuse ;  /* 0x000000065f497c23 */ /* 0x100fe20008010800 */
[--C-:B------:R-:W-:Y:S01]  /*ca80*/  FFMA.FTZ R76, R234, UR6, -R0.reuse ;  /* 0x00000006ea4c7c23 */ /* 0x100fe20008010800 */
[----:B------:R-:W-:Y:S01]  /*ca90*/  FFMA.FTZ R77, R235, UR6, -R0 ;  /* 0x00000006eb4d7c23 */ /* 0x000fe20008010800 */
[----:B------:R-:W-:Y:S01]  /*caa0*/  FFMA.FTZ R2, R142, R80, R247 ;  /* 0x000000508e027223 */ /* 0x000fe200000100f7 */
[----:B------:R-:W-:Y:S01]  /*cab0*/  FFMA.FTZ R0, R154, R79, R202 ;  /* 0x0000004f9a007223 */ /* 0x000fe200000100ca */
[----:B------:R-:W-:Y:S01]  /*cac0*/  FFMA.FTZ R28, R164, R87, R236 ;  /* 0x00000057a41c7223 */ /* 0x000fe200000100ec */
[----:B------:R-:W-:Y:S01]  /*cad0*/  FFMA.FTZ R29, R165, R86, R106 ;  /* 0x00000056a51d7223 */ /* 0x000fe2000001006a */
[----:B------:R-:W-:Y:S01]  /*cae0*/  HMMA.16816.F32.BF16 R52, R8, R20, R52 ;  /* 0x000000140834723c */ /* 0x000fe20000041834 */
[----:B------:R-:W-:Y:S01]  /*caf0*/  F2FP.BF16.F32.PACK_AB R4, R116, R123 ;  /* 0x0000007b7404723e */ /* 0x000fe200000010ff */
[----:B---3--:R-:W-:Y:S01]  /*cb00*/  FADD.FTZ R3, R204, R0 ;  /* 0x00000000cc037221 */ /* 0x008fe20000010000 */
[----:B--2---:R-:W-:-:S02]  /*cb10*/  F2FP.BF16.F32.PACK_AB R5, R31, R64 ;  /* 0x000000401f05723e */ /* 0x004fc400000010ff */
[----:B------:R-:W-:Y:S02]  /*cb20*/  F2FP.BF16.F32.PACK_AB R6, R109, R110 ;  /* 0x0000006e6d06723e */ /* 0x000fe400000010ff */
[----:B------:R-:W-:Y:S01]  /*cb30*/  FADD.FTZ R20, R166, R2 ;  /* 0x00000002a6147221 */ /* 0x000fe20000010000 */
[----:B----4-:R-:W-:Y:S01]  /*cb40*/  F2FP.BF16.F32.PACK_AB R7, R72, R30 ;  /* 0x0000001e4807723e */ /* 0x010fe200000010ff */
[----:B------:R-:W-:Y:S01]  /*cb50*/  FADD.FTZ R2, R129, R28 ;  /* 0x0000001c81027221 */ /* 0x000fe20000010000 */
[----:B------:R-:W-:Y:S01]  /*cb60*/  HMMA.16816.F32.BF16 R40, R8, R24, R40 ;  /* 0x000000180828723c */ /* 0x000fe20000041828 */
[----:B------:R-:W-:Y:S01]  /*cb70*/  FADD.FTZ R0, R119, R29 ;  /* 0x0000001d77007221 */ /* 0x000fe20000010000 */
[----:B------:R-:W-:Y:S01]  /*cb80*/  FADD.FTZ R3, R205, R3 ;  /* 0x00000003cd037221 */ /* 0x000fe20000010000 */
[----:B------:R-:W-:Y:S01]  /*cb90*/  MOV R142, R157 ;  /* 0x0000009d008e7202 */ /* 0x000fe20000000f00 */
[----:B------:R-:W-:Y:S01]  /*cba0*/  IMAD.MOV.U32 R140, RZ, RZ, R159 ;  /* 0x000000ffff8c7224 */ /* 0x000fe200078e009f */
[----:B------:R-:W-:-:S02]  /*cbb0*/  MOV R163, R148 ;  /* 0x0000009400a37202 */ /* 0x000fc40000000f00 */
[----:B------:R-:W-:Y:S01]  /*cbc0*/  FADD.FTZ R24, R156, R20 ;  /* 0x000000149c187221 */ /* 0x000fe20000010000 */
[----:B------:R-:W-:Y:S01]  /*cbd0*/  IMAD.MOV.U32 R160, RZ, RZ, R149 ;  /* 0x000000ffffa07224 */ /* 0x000fe200078e0095 */
[----:B------:R-:W-:Y:S01]  /*cbe0*/  MOV R161, R151 ;  /* 0x0000009700a17202 */ /* 0x000fe20000000f00 */
[----:B------:R-:W-:Y:S02]  /*cbf0*/  IMAD.MOV.U32 R154, RZ, RZ, R150 ;  /* 0x000000ffff9a7224 */ /* 0x000fe400078e0096 */
[----:B------:R-:W-:Y:S01]  /*cc00*/  FADD.FTZ R2, R133, R2 ;  /* 0x0000000285027221 */ /* 0x000fe20000010000 */
[----:B------:R-:W-:Y:S01]  /*cc10*/  FADD.FTZ R0, R120, R0 ;  /* 0x0000000078007221 */ /* 0x000fe20000010000 */
[C---:B-1----:R-:W-:Y:S06]  /*cc20*/  HMMA.16816.F32.BF16 R136, R4.reuse, R12, R136 ;  /* 0x0000000c0488723c */ /* 0x042fec0000041888 */
[C---:B------:R-:W-:Y:S06]  /*cc30*/  HMMA.16816.F32.BF16 R148, R4.reuse, R14, R44 ;  /* 0x0000000e0494723c */ /* 0x040fec000004182c */
[C---:B------:R-:W-:Y:S06]  /*cc40*/  HMMA.16816.F32.BF16 R156, R4.reuse, R16, R60 ;  /* 0x00000010049c723c */ /* 0x040fec000004183c */
[----:B------:R-:W-:Y:S07]  /*cc50*/  HMMA.16816.F32.BF16 R56, R4, R18, R56 ;  /* 0x000000120438723c */ /* 0x000fee0000041838 */
        /* <DEDUP_REMOVED lines=26> */
[----:B------:R-:W-:Y:S01]  /*ce00*/  MOV R102, R140 ;  /* 0x0000008c00667202 */ /* 0x000fe20000000f00 */
        /* <DEDUP_REMOVED lines=65> */
[----:B------:R-:W-:Y:S01]  /*d220*/  HMMA.16816.F32.BF16 R32, R8, R26, R32 ;  /* 0x0000001a0820723c */ /* 0x000fe20000041820 */
[----:B------:R-:W-:Y:S01]  /*d230*/  FADD.FTZ R2, R124, R2 ;  /* 0x000000027c027221 */ /* 0x000fe20000010000 */
[----:B------:R-:W-:Y:S01]  /*d240*/  FADD.FTZ R0, R83, R0 ;  /* 0x0000000053007221 */ /* 0x000fe20000010000 */
[----:B------:R-:W-:Y:S01]  /*d250*/  FADD.FTZ R4, R244, R4 ;  /* 0x00000004f4047221 */ /* 0x000fe20000010000 */
[----:B------:R-:W1:Y:S01]  /*d260*/  MUFU.EX2 R73, R73 ;  /* 0x0000004900497308 */ /* 0x000e620000000800 */
[----:B------:R-:W2:Y:S02]  /*d270*/  LDSM.16.MT88.4 R20, [R185+0x5c00] ;  /* 0x005c0000b914783b */ /* 0x000ea40000004200 */
[----:B------:R-:W-:Y:S02]  /*d280*/  F2FP.BF16.F32.PACK_AB R8, R245, R244 ;  /* 0x000000f4f508723e */ /* 0x000fe400000010ff */
[----:B------:R-:W-:Y:S02]  /*d290*/  F2FP.BF16.F32.PACK_AB R9, R211, R212 ;  /* 0x000000d4d309723e */ /* 0x000fe400000010ff */
[----:B------:R-:W-:-:S02]  /*d2a0*/  F2FP.BF16.F32.PACK_AB R10, R248, R249 ;  /* 0x000000f9f80a723e */ /* 0x000fc400000010ff */
[----:B------:R-:W-:Y:S01]  /*d2b0*/  F2FP.BF16.F32.PACK_AB R11, R209, R210 ;  /* 0x000000d2d10b723e */ /* 0x000fe200000010ff */
[----:B------:R-:W-:Y:S01]  /*d2c0*/  FADD.FTZ R3, R212, R3 ;  /* 0x00000003d4037221 */ /* 0x000fe20000010000 */
[----:B------:R-:W-:Y:S01]  /*d2d0*/  FADD.FTZ R2, R123, R2 ;  /* 0x000000027b027221 */ /* 0x000fe20000010000 */
[----:B------:R-:W-:Y:S01]  /*d2e0*/  FADD.FTZ R0, R64, R0 ;  /* 0x0000000040007221 */ /* 0x000fe20000010000 */
[----:B------:R-:W-:Y:S01]  /*d2f0*/  FADD.FTZ R4, R245, R4 ;  /* 0x00000004f5047221 */ /* 0x000fe20000010000 */
[----:B------:R-:W-:Y:S02]  /*d300*/  FADD.FTZ R3, R211, R3 ;  /* 0x00000003d3037221 */ /* 0x000fe40000010000 */
[----:B------:R-:W-:Y:S01]  /*d310*/  HMMA.16816.F32.BF16 R52, R8, R12, R52 ;  /* 0x0000000c0834723c */ /* 0x000fe20000041834 */
[----:B------:R-:W3:Y:S01]  /*d320*/  MUFU.EX2 R13, R85 ;  /* 0x00000055000d7308 */ /* 0x000ee20000000800 */
[----:B------:R-:W-:Y:S01]  /*d330*/  FADD.FTZ R2, R116, R2 ;  /* 0x0000000274027221 */ /* 0x000fe20000010000 */
[----:B------:R-:W-:Y:S01]  /*d340*/  FADD.FTZ R0, R31, R0 ;  /* 0x000000001f007221 */ /* 0x000fe20000010000 */
[----:B------:R-:W-:Y:S01]  /*d350*/  FADD.FTZ R4, R249, R4 ;  /* 0x00000004f9047221 */ /* 0x000fe20000010000 */
[----:B------:R-:W-:-:S04]  /*d360*/  FADD.FTZ R3, R210, R3 ;  /* 0x00000003d2037221 */ /* 0x000fc80000010000 */
[----:B------:R-:W4:Y:S01]  /*d370*/  MUFU.EX2 R74, R74 ;  /* 0x0000004a004a7308 */ /* 0x000f220000000800 */
[----:B------:R-:W-:Y:S01]  /*d380*/  FADD.FTZ R2, R110, R2 ;  /* 0x000000026e027221 */ /* 0x000fe20000010000 */
[----:B------:R-:W-:Y:S01]  /*d390*/  FADD.FTZ R0, R30, R0 ;  /* 0x000000001e007221 */ /* 0x000fe20000010000 */
[----:B------:R-:W-:-:S05]  /*d3a0*/  FADD.FTZ R4, R248, R4 ;  /* 0x00000004f8047221 */ /* 0x000fca0000010000 */
[----:B------:R-:W5:Y:S01]  /*d3b0*/  MUFU.EX2 R12, R93 ;  /* 0x0000005d000c7308 */ /* 0x000f620000000800 */
[----:B------:R-:W-:Y:S01]  /*d3c0*/  FADD.FTZ R3, R209, R3 ;  /* 0x00000003d1037221 */ /* 0x000fe20000010000 */
[----:B------:R-:W-:-:S06]  /*d3d0*/  FADD.FTZ R2, R109, R2 ;  /* 0x000000026d027221 */ /* 0x000fcc0000010000 */
[----:B------:R-:W2:Y:S01]  /*d3e0*/  MUFU.EX2 R66, R37 ;  /* 0x0000002500427308 */ /* 0x000ea20000000800 */
[----:B------:R-:W-:Y:S01]  /*d3f0*/  FADD.FTZ R0, R72, R0 ;  /* 0x0000000048007221 */ /* 0x000fe20000010000 */
[----:B------:R-:W-:-:S06]  /*d400*/  FADD.FTZ R4, R250, R4 ;  /* 0x00000004fa047221 */ /* 0x000fcc0000010000 */
[----:B------:R-:W2:Y:S01]  /*d410*/  MUFU.EX2 R76, R76 ;  /* 0x0000004c004c7308 */ /* 0x000ea20000000800 */
[----:B------:R-:W-:Y:S01]  /*d420*/  FADD.FTZ R3, R206, R3 ;  /* 0x00000003ce037221 */ /* 0x000fe20000010000 */
[----:B------:R-:W-:-:S06]  /*d430*/  FADD.FTZ R2, R108, R2 ;  /* 0x000000026c027221 */ /* 0x000fcc0000010000 */
[----:B------:R-:W2:Y:S01]  /*d440*/  MUFU.EX2 R7, R94 ;  /* 0x0000005e00077308 */ /* 0x000ea20000000800 */
[----:B-1----:R-:W-:-:S07]  /*d450*/  FADD.FTZ R0, R73, R0 ;  /* 0x0000000049007221 */ /* 0x002fce0000010000 */
[----:B------:R-:W1:Y:S01]  /*d460*/  MUFU.EX2 R65, R38 ;  /* 0x0000002600417308 */ /* 0x000e620000000800 */
[----:B------:R-:W-:-:S07]  /*d470*/  FADD.FTZ R4, R251, R4 ;  /* 0x00000004fb047221 */ /* 0x000fce0000010000 */
[----:B------:R-:W1:Y:S01]  /*d480*/  MUFU.EX2 R25, R77 ;  /* 0x0000004d00197308 */ /* 0x000e620000000800 */
[----:B---3--:R-:W-:Y:S01]  /*d490*/  FADD.FTZ R3, R13, R3 ;  /* 0x000000030d037221 */ /* 0x008fe20000010000 */
[----:B------:R-:W-:Y:S01]  /*d4a0*/  FADD.FTZ R2, R107, R2 ;  /* 0x000000026b027221 */ /* 0x000fe20000010000 */
[----:B----4-:R-:W-:Y:S01]  /*d4b0*/  FADD.FTZ R0, R74, R0 ;  /* 0x000000004a007221 */ /* 0x010fe20000010000 */
[----:B------:R-:W-:Y:S01]  /*d4c0*/  FADD.FTZ R4, R252, R4 ;  /* 0x00000004fc047221 */ /* 0x000fe20000010000 */
[----:B-----5:R-:W-:Y:S01]  /*d4d0*/  FADD.FTZ R3, R12, R3 ;  /* 0x000000030c037221 */ /* 0x020fe20000010000 */
[----:B--2---:R-:W-:Y:S01]  /*d4e0*/  FADD.FTZ R2, R66, R2 ;  /* 0x0000000242027221 */ /* 0x004fe20000010000 */
[----:B------:R-:W-:Y:S01]  /*d4f0*/  FADD.FTZ R0, R76, R0 ;  /* 0x000000004c007221 */ /* 0x000fe20000010000 */
[----:B------:R-:W-:Y:S01]  /*d500*/  HMMA.16816.F32.BF16 R48, R8, R14, R48 ;  /* 0x0000000e0830723c */ /* 0x000fe20000041830 */
[----:B------:R-:W-:Y:S01]  /*d510*/  FADD.FTZ R5, R237, R4 ;  /* 0x00000004ed057221 */ /* 0x000fe20000010000 */
[----:B------:R-:W-:Y:S01]  /*d520*/  FADD.FTZ R4, R7, R3 ;  /* 0x0000000307047221 */ /* 0x000fe20000010000 */
[----:B-1----:R-:W-:-:S03]  /*d530*/  FADD.FTZ R3, R65, R2 ;  /* 0x0000000241037221 */ /* 0x002fc60000010000 */
[----:B------:R-:W-:Y:S01]  /*d540*/  HMMA.16816.F32.BF16 R40, R8, R16, R40 ;  /* 0x000000100828723c */ /* 0x000fe20000041828 */
[----:B------:R2:W-:Y:S01]  /*d550*/  STL [R1+0x14], R5 ;  /* 0x0000140501007387 */ /* 0x0005e20000100800 */
[----:B------:R-:W-:-:S04]  /*d560*/  FADD.FTZ R2, R25, R0 ;  /* 0x0000000019027221 */ /* 0x000fc80000010000 */
[----:B------:R-:W-:Y:S01]  /*d570*/  HMMA.16816.F32.BF16 R32, R8, R18, R32 ;  /* 0x000000120820723c */ /* 0x000fe20000041820 */
[----:B------:R2:W-:Y:S04]  /*d580*/  STL [R1+0x18], R4 ;  /* 0x0000180401007387 */ /* 0x0005e80000100800 */
[----:B------:R2:W-:Y:S04]  /*d590*/  STL [R1+0x1c], R3 ;  /* 0x00001c0301007387 */ /* 0x0005e80000100800 */
[----:B------:R2:W-:Y:S01]  /*d5a0*/  STL [R1+0x20], R2 ;  /* 0x0000200201007387 */ /* 0x0005e20000100800 */
[----:B------:R-:W-:-:S02]  /*d5b0*/  ISETP.GE.AND P0, PT, R233, 0x3, PT ;  /* 0x00000003e900780c */ /* 0x000fc40003f06270 */
[----:B------:R-:W-:Y:S02]  /*d5c0*/  F2FP.BF16.F32.PACK_AB R164, R107, R108 ;  /* 0x0000006c6ba4723e */ /* 0x000fe400000010ff */
[----:B------:R-:W-:Y:S02]  /*d5d0*/  F2FP.BF16.F32.PACK_AB R165, R74, R73 ;  /* 0x000000494aa5723e */ /* 0x000fe400000010ff */
[----:B------:R-:W-:Y:S02]  /*d5e0*/  F2FP.BF16.F32.PACK_AB R166, R65, R66 ;  /* 0x0000004241a6723e */ /* 0x000fe400000010ff */
[----:B------:R-:W-:Y:S02]  /*d5f0*/  F2FP.BF16.F32.PACK_AB R167, R25, R76 ;  /* 0x0000004c19a7723e */ /* 0x000fe400000010ff */
[----:B------:R-:W-:Y:S02]  /*d600*/  F2FP.BF16.F32.PACK_AB R160, R251, R250 ;  /* 0x000000fafba0723e */ /* 0x000fe400000010ff */
[----:B------:R-:W-:-:S02]  /*d610*/  F2FP.BF16.F32.PACK_AB R161, R13, R206 ;  /* 0x000000ce0da1723e */ /* 0x000fc400000010ff */
[----:B------:R-:W-:Y:S02]  /*d620*/  F2FP.BF16.F32.PACK_AB R162, R237, R252 ;  /* 0x000000fceda2723e */ /* 0x000fe400000010ff */
[----:B------:R-:W-:Y:S01]  /*d630*/  F2FP.BF16.F32.PACK_AB R163, R7, R12 ;  /* 0x0000000c07a3723e */ /* 0x000fe200000010ff */
[----:B------:R-:W-:Y:S01]  /*d640*/  HMMA.16816.F32.BF16 R136, R164, R144, R136 ;  /* 0x00000090a488723c */ /* 0x000fe20000041888 */
[----:B------:R-:W-:Y:S01]  /*d650*/  MOV R38, R82 ;  /* 0x0000005200267202 */ /* 0x000fe20000000f00 */
[----:B------:R-:W-:-:S04]  /*d660*/  IMAD.MOV.U32 R39, RZ, RZ, R115 ;  /* 0x000000ffff277224 */ /* 0x000fc800078e0073 */
[----:B------:R-:W-:Y:S01]  /*d670*/  HMMA.16816.F32.BF16 R148, R164, R146, R148 ;  /* 0x00000092a494723c */ /* 0x000fe20000041894 */
[----:B------:R-:W-:Y:S01]  /*d680*/  MOV R36, R75 ;  /* 0x0000004b00247202 */ /* 0x000fe20000000f00 */
[----:B------:R-:W-:-:S04]  /*d690*/  IMAD.MOV.U32 R37, RZ, RZ, R78 ;  /* 0x000000ffff257224 */ /* 0x000fc800078e004e */
[----:B------:R-:W-:Y:S01]  /*d6a0*/  HMMA.16816.F32.BF16 R140, R160, R144, R52 ;  /* 0x00000090a08c723c */ /* 0x000fe20000041834 */
[----:B------:R-:W-:Y:S01]  /*d6b0*/  @P0 IMAD.MOV.U32 R38, RZ, RZ, R82 ;  /* 0x000000ffff260224 */ /* 0x000fe200078e0052 */
[----:B------:R-:W-:-:S04]  /*d6c0*/  @P0 MOV R36, R75 ;  /* 0x0000004b00240202 */ /* 0x000fc80000000f00 */
[----:B------:R-:W-:Y:S01]  /*d6d0*/  HMMA.16816.F32.BF16 R156, R164, R20, R156 ;  /* 0x00000014a49c723c */ /* 0x000fe2000004189c */
[----:B------:R-:W-:Y:S01]  /*d6e0*/  @P0 IMAD.MOV.U32 R39, RZ, RZ, R115 ;  /* 0x000000ffff270224 */ /* 0x000fe200078e0073 */
[----:B------:R-:W-:-:S04]  /*d6f0*/  MOV R0, R239 ;  /* 0x000000ef00007202 */ /* 0x000fc80000000f00 */
[----:B------:R-:W-:Y:S01]  /*d700*/  HMMA.16816.F32.BF16 R144, R160, R146, R48 ;  /* 0x00000092a090723c */ /* 0x000fe20000041830 */
[----:B------:R-:W-:-:S05]  /*d710*/  @P0 IMAD.MOV.U32 R37, RZ, RZ, R78 ;  /* 0x000000ffff250224 */ /* 0x000fca00078e004e */
[----:B------:R-:W-:Y:S01]  /*d720*/  HMMA.16816.F32.BF16 R152, R160, R20, R40 ;  /* 0x00000014a098723c */ /* 0x000fe20000041828 */
[----:B------:R-:W-:-:S05]  /*d730*/  @P0 VIADD R196, R233, 0xfffffffd ;  /* 0xfffffffde9c40836 */ /* 0x000fca0000000000 */
[-C--:B------:R-:W-:Y:S06]  /*d740*/  HMMA.16816.F32.BF16 R164, R164, R22.reuse, R56 ;  /* 0x00000016a4a4723c */ /* 0x080fec0000041838 */
[----:B------:R-:W-:Y:S01]  /*d750*/  HMMA.16816.F32.BF16 R160, R160, R22, R32 ;  /* 0x00000016a0a0723c */ /* 0x000fe20000041820 */
[----:B------:R-:W-:-:S08]  /*d760*/  NOP ;  /* 0x0000000000007918 */ /* 0x000fd00000000000 */
[----:B--2---:R-:W-:-:S15]  /*d770*/  @P0 BRA `(.L_x_329) ;  /* 0x0000000000040947 */ /* 0x004fde0003800000 */
.L_x_327:
[----:B------:R-:W-:-:S07]  /*d780*/  IADD3 R196, R0, -0x1, RZ ;  /* 0xffffffff00c47810 */ /* 0x000fce0007ffe0ff */
.L_x_329:
[----:B------:R-:W-:-:S13]  /*d790*/  ISETP.GE.AND P0, PT, R196, RZ, PT ;  /* 0x000000ffc400720c */ /* 0x000fda0003f06270 */
[----:B------:R-:W-:Y:S05]  /*d7a0*/  @!P0 BRA `(.L_x_330) ;  /* 0x0000004800488947 */ /* 0x000fea0003800000 */
[----:B------:R-:W2:Y:S01]  /*d7b0*/  LDL.LU.64 R6, [R1+0x28] ;  /* 0x0000280001067983 */ /* 0x000ea20000300a00 */
[C---:B------:R-:W-:Y:S01]  /*d7c0*/  SHF.L.U64.HI R216, R200.reuse, 0x6, R201 ;  /* 0x00000006c8d87819 */ /* 0x040fe200000102c9 */
[----:B------:R-:W-:Y:S01]  /*d7d0*/  IMAD.SHL.U32 R215, R200, 0x40, RZ ;  /* 0x00000040c8d77824 */ /* 0x000fe200078e00ff */
[C---:B------:R-:W-:Y:S01]  /*d7e0*/  SHF.L.U64.HI R214, R168.reuse, 0x6, R169 ;  /* 0x00000006a8d67819 */ /* 0x040fe200000102a9 */
[----:B-1----:R-:W2:Y:S01]  /*d7f0*/  LDL.LU.64 R4, [R1+0x68] ;  /* 0x0000680001047983 */ /* 0x002ea20000300a00 */
[----:B------:R-:W-:Y:S01]  /*d800*/  SHF.L.U32 R213, R168, 0x6, RZ ;  /* 0x00000006a8d57819 */ /* 0x000fe200000006ff */
[----:B------:R-:W-:Y:S01]  /*d810*/  IMAD.MOV.U32 R132, RZ, RZ, R38 ;  /* 0x000000ffff847224 */ /* 0x000fe200078e0026 */
        /* <DEDUP_REMOVED lines=8> */
[----:B--2---:R-:W-:-:S05]  /*d8a0*/  IMAD.MOV.U32 R5, RZ, RZ, R7 ;  /* 0x000000ffff057224 */ /* 0x004fca00078e0007 */
[----:B------:R1:W-:Y:S01]  /*d8b0*/  STL.64 [R1+0x28], R4 ;  /* 0x0000280401007387 */ /* 0x0003e20000100a00 */
[----:B------:R-:W-:Y:S05]  /*d8c0*/  BRA `(.L_x_331) ;  /* 0x00000000006c7947 */ /* 0x000fea0003800000 */
.L_x_333:
        /* <DEDUP_REMOVED lines=27> */
.L_x_331:
[----:B--2---:R-:W2:Y:S01]  /*da80*/  LDL R0, [R1+0x38] ;  /* 0x0000380001007983 */ /* 0x004ea20000100800 */
[----:B------:R-:W-:Y:S04]  /*da90*/  DEPBAR.LE SB0, 0x0 ;  /* 0x000080000000791a */ /* 0x000fe80000000000 */
[----:B-1----:R-:W3:Y:S01]  /*daa0*/  LDL.64 R4, [R1+0x28] ;  /* 0x0000280001047983 */ /* 0x002ee20000100a00 */
[----:B------:R-:W-:Y:S05]  /*dab0*/  SHF.R.S32.HI R2, RZ, 0x1f, R196 ;  /* 0x0000001fff027819 */ /* 0x000fea00000114c4 */
[----:B------:R-:W3:Y:S01]  /*dac0*/  LDL R6, [R1+0x24] ;  /* 0x0000240001067983 */ /* 0x000ee20000100800 */
[----:B------:R-:W-:Y:S01]  /*dad0*/  BAR.SYNC.DEFER_BLOCKING 0x0 ;  /* 0x0000000000007b1d */ /* 0x000fe20000010000 */
[----:B---3--:R-:W-:Y:S04]  /*dae0*/  IMAD.WIDE.U32 R4, R196, R6, R4 ;  /* 0x00000006c4047225 */ /* 0x008fe800078e0004 */
[----:B--2---:R-:W-:Y:S01]  /*daf0*/  IMAD R0, R0, R196, RZ ;  /* 0x000000c400007224 */ /* 0x004fe200078e02ff */
[----:B------:R-:W-:Y:S03]  /*db00*/  LEA R8, P0, R4, UR10, 0x1 ;  /* 0x0000000a04087c11 */ /* 0x000fe6000f8008ff */
[----:B------:R-:W-:Y:S01]  /*db10*/  IMAD R0, R2, R6, R0 ;  /* 0x0000000602007224 */ /* 0x000fe200078e0200 */
[-C--:B------:R-:W-:Y:S04]  /*db20*/  IADD3 R6, P2, R8, R215.reuse, RZ ;  /* 0x000000d708067210 */ /* 0x080fe80007f5e0ff */
[----:B------:R-:W-:Y:S04]  /*db30*/  IADD3 R0, R5, R0, RZ ;  /* 0x0000000005007210 */ /* 0x000fe80007ffe0ff */
[----:B------:R-:W-:Y:S02]  /*db40*/  LEA.HI.X R9, R4, UR11, R0, 0x1, P0 ;  /* 0x0000000b04097c11 */ /* 0x000fe400080f0c00 */
[-C--:B------:R-:W-:Y:S02]  /*db50*/  IADD3 R4, P1, R6, R215.reuse, RZ ;  /* 0x000000d706047210 */ /* 0x080fe40007f3e0ff */
[-C--:B------:R-:W-:Y:S01]  /*db60*/  IADD3.X R7, R9, R216.reuse, RZ, P2, !PT ;  /* 0x000000d809077210 */ /* 0x080fe200017fe4ff */
[----:B------:R-:W-:Y:S01]  /*db70*/  @!PT LDS RZ, [RZ] ;  /* 0x00000000fffff984 */ /* 0x000fe20000000800 */
[----:B------:R-:W-:Y:S01]  /*db80*/  @!PT LDS RZ, [RZ] ;  /* 0x00000000fffff984 */ /* 0x000fe20000000800 */
[----:B------:R-:W-:Y:S01]  /*db90*/  @!PT LDS RZ, [RZ] ;  /* 0x00000000fffff984 */ /* 0x000fe20000000800 */
[----:B------:R-:W-:Y:S01]  /*dba0*/  LDGSTS.E.BYPASS.LTC128B.128 [R208+0x4000], desc[UR12][R8.64] ;  /* 0x0400000008d07fae */ /* 0x000fe2000b901d4c */
[----:B------:R-:W-:Y:S02]  /*dbb0*/  IADD3 R10, P0, R4, R215, RZ ;  /* 0x000000d7040a7210 */ /* 0x000fe40007f1e0ff */
[-C--:B------:R-:W-:Y:S02]  /*dbc0*/  IADD3.X R5, R7, R216.reuse, RZ, P1, !PT ;  /* 0x000000d807057210 */ /* 0x080fe40000ffe4ff */
[----:B------:R-:W-:Y:S02]  /*dbd0*/  ISETP.GT.AND P2, PT, R196, RZ, PT ;  /* 0x000000ffc400720c */ /* 0x000fe40003f44270 */
[----:B------:R-:W-:Y:S01]  /*dbe0*/  IADD3.X R11, R5, R216, RZ, P0, !PT ;  /* 0x000000d8050b7210 */ /* 0x000fe200007fe4ff */
[----:B------:R-:W-:Y:S08]  /*dbf0*/  LDGSTS.E.BYPASS.LTC128B.128 [R208+0x4800], desc[UR12][R6.64] ;  /* 0x0480000006d07fae */ /* 0x000ff0000b901d4c */
[----:B------:R1:W-:Y:S08]  /*dc00*/  LDGSTS.E.BYPASS.LTC128B.128 [R208+0x5000], desc[UR12][R4.64] ;  /* 0x0500000004d07fae */ /* 0x0003f0000b901d4c */
[----:B------:R2:W-:Y:S08]  /*dc10*/  LDGSTS.E.BYPASS.LTC128B.128 [R208+0x5800], desc[UR12][R10.64] ;  /* 0x058000000ad07fae */ /* 0x0005f0000b901d4c */
[----:B------:R-:W-:Y:S08]  /*dc20*/  LDSM.16.M88.4 R128, [R186] ;  /* 0x00000000ba80783b */ /* 0x000ff00000000200 */
[----:B------:R-:W0:Y:S08]  /*dc30*/  LDGDEPBAR ;  /* 0x00000000000079af */ /* 0x000e300000000000 */
[----:B------:R-:W1:Y:S08]  /*dc40*/  LDSM.16.M88.4 R16, [R135+0x2000] ;  /* 0x002000008710783b */ /* 0x000e700000000200 */
        /* <DEDUP_REMOVED lines=461> */
.L_x_332:
[----:B-1----:R-:W-:Y:S01]  /*f920*/  SHFL.BFLY PT, R6, R39, 0x2, 0x1f ;  /* 0x0c401f0027067f89 */ /* 0x002fe200000e0000 */
[----:B---3--:R-:W-:Y:S02]  /*f930*/  FMNMX.FTZ R5, R67, R13, !PT ;  /* 0x0000000d43057209 */ /* 0x008fe40007810000 */
        /* <DEDUP_REMOVED lines=25> */
[C---:B------:R-:W-:Y:S01]  /*fad0*/  FMUL.FTZ R64, R38.reuse, UR4 ;  /* 0x0000000426407c20 */ /* 0x040fe20008410000 */
[----:B------:R-:W-:Y:S01]  /*fae0*/  FSEL R43, R43, RZ, P0 ;  /* 0x000000ff2b2b7208 */ /* 0x000fe20000000000 */
[C---:B------:R-:W-:Y:S01]  /*faf0*/  FADD.FTZ R0, -R38.reuse, R132 ;  /* 0x0000008426007221 */ /* 0x040fe20000010100 */
[----:B------:R1:W-:Y:S01]  /*fb00*/  MUFU.EX2 R40, R3 ;  /* 0x0000000300287308 */ /* 0x0003e20000000800 */
[----:B---3--:R-:W-:Y:S02]  /*fb10*/  FMNMX.FTZ R37, R37, R7, !PT ;  /* 0x0000000725257209 */ /* 0x008fe40007810000 */
[----:B------:R-:W-:Y:S01]  /*fb20*/  FSETP.NEU.FTZ.AND P0, PT, R38, -INF , PT ;  /* 0xff8000002600780b */ /* 0x000fe20003f1d000 */
[--C-:B------:R-:W-:Y:S01]  /*fb30*/  FFMA.FTZ R8, R199, UR4, -R43.reuse ;  /* 0x00000004c7087c23 */ /* 0x100fe2000801082b */
[----:B------:R-:W-:Y:S01]  /*fb40*/  FFMA.FTZ R7, R32, UR4, -R43 ;  /* 0x0000000420077c23 */ /* 0x000fe2000801082b */
[C---:B------:R-:W-:Y:S01]  /*fb50*/  FMUL.FTZ R65, R37.reuse, UR4 ;  /* 0x0000000425417c20 */ /* 0x040fe20008410000 */
        /* <DEDUP_REMOVED lines=10> */
[----:B------:R4:W2:Y:S10]  /*fc00*/  MUFU.EX2 R36, R3 ;  /* 0x0000000300247308 */ /* 0x0008b40000000800 */
        /* <DEDUP_REMOVED lines=10> */
[--C-:B---3--:R-:W-:Y:S01]  /*fcb0*/  FFMA.FTZ R6, R33, UR4, -R43.reuse ;  /* 0x0000000421067c23 */ /* 0x108fe2000801082b */
[----:B------:R-:W-:Y:S01]  /*fcc0*/  FSEL R66, R66, RZ, P0 ;  /* 0x000000ff42427208 */ /* 0x000fe20000000000 */
[----:B------:R-:W-:Y:S07]  /*fcd0*/  FMUL.FTZ R0, R0, UR4 ;  /* 0x0000000400007c20 */ /* 0x000fee0008410000 */
[----:B------:R-:W3:Y:S01]  /*fce0*/  MUFU.EX2 R2, R2 ;  /* 0x0000000200027308 */ /* 0x000ee20000000800 */
[--C-:B-1----:R-:W-:Y:S01]  /*fcf0*/  FFMA.FTZ R7, R18, UR4, -R43.reuse ;  /* 0x0000000412077c23 */ /* 0x102fe2000801082b */
[----:B--2---:R-:W-:Y:S08]  /*fd00*/  FMUL.FTZ R18, R36, R146 ;  /* 0x0000009224127220 */ /* 0x004ff00000410000 */
[----:B------:R-:W1:Y:S01]  /*fd10*/  MUFU.EX2 R0, R0 ;  /* 0x0000000000007308 */ /* 0x000e620000000800 */
[--C-:B----4-:R-:W-:Y:S09]  /*fd20*/  FFMA.FTZ R4, R212, UR4, -R43.reuse ;  /* 0x00000004d4047c23 */ /* 0x110ff2000801082b */
[----:B------:R2:W-:Y:S01]  /*fd30*/  MUFU.EX2 R172, R4 ;  /* 0x0000000400ac7308 */ /* 0x0005e20000000800 */
[----:B---3--:R-:W-:Y:S09]  /*fd40*/  FMUL.FTZ R13, R2, R149 ;  /* 0x00000095020d7220 */ /* 0x008ff20000410000 */
[----:B------:R3:W-:Y:S01]  /*fd50*/  MUFU.EX2 R249, R7 ;  /* 0x0000000700f97308 */ /* 0x0007e20000000800 */
[----:B-1----:R-:W-:Y:S01]  /*fd60*/  FMUL.FTZ R14, R0, R150 ;  /* 0x00000096000e7220 */ /* 0x002fe20000410000 */
[--C-:B--2---:R-:W-:Y:S08]  /*fd70*/  FFMA.FTZ R4, R203, UR4, -R64.reuse ;  /* 0x00000004cb047c23 */ /* 0x104ff00008010840 */
[----:B------:R1:W-:Y:S01]  /*fd80*/  MUFU.EX2 R203, R5 ;  /* 0x0000000500cb7308 */ /* 0x0003e20000000800 */
[----:B---3--:R-:W-:Y:S01]  /*fd90*/  FFMA.FTZ R7, R80, UR4, -R43 ;  /* 0x0000000450077c23 */ /* 0x008fe2000801082b */
[--C-:B------:R-:W-:Y:S08]  /*fda0*/  FFMA.FTZ R80, R124, UR4, -R65.reuse ;  /* 0x000000047c507c23 */ /* 0x100ff00008010841 */
[----:B------:R2:W-:Y:S10]  /*fdb0*/  MUFU.EX2 R131, R4 ;  /* 0x0000000400837308 */ /* 0x0005f40000000800 */
[----:B------:R-:W-:Y:S01]  /*fdc0*/  MUFU.EX2 R80, R80 ;  /* 0x0000005000507308 */ /* 0x000fe20000000800 */
[----:B-1----:R-:W-:Y:S09]  /*fdd0*/  FFMA.FTZ R5, R207, UR4, -R65 ;  /* 0x00000004cf057c23 */ /* 0x002ff20008010841 */
[----:B------:R1:W-:Y:S01]  /*fde0*/  MUFU.EX2 R174, R5 ;  /* 0x0000000500ae7308 */ /* 0x0003e20000000800 */
[--C-:B--2---:R-:W-:Y:S09]  /*fdf0*/  FFMA.FTZ R4, R211, UR4, -R64.reuse ;  /* 0x00000004d3047c23 */ /* 0x104ff20008010840 */
[----:B------:R2:W-:Y:S01]  /*fe00*/  MUFU.EX2 R134, R4 ;  /* 0x0000000400867308 */ /* 0x0005e20000000800 */
[--C-:B-1----:R-:W-:Y:S01]  /*fe10*/  FFMA.FTZ R5, R198, UR4, -R64.reuse ;  /* 0x00000004c6057c23 */ /* 0x102fe20008010840 */
[--C-:B--2---:R-:W-:Y:S08]  /*fe20*/  FFMA.FTZ R4, R197, UR4, -R43.reuse ;  /* 0x00000004c5047c23 */ /* 0x104ff0000801082b */
        /* <DEDUP_REMOVED lines=31> */
[--C-:B------:R-:W-:Y:S01]  /*10020*/  FFMA.FTZ R16, R97, UR4, -R43.reuse ;  /* 0x0000000461107c23 */ /* 0x100fe2000801082b */
[----:B-1----:R-:W-:Y:S07]  /*10030*/  FFMA.FTZ R4, R204, UR4, -R66 ;  /* 0x00000004cc047c23 */ /* 0x002fee0008010842 */
[----:B------:R1:W-:Y:S02]  /*10040*/  MUFU.EX2 R180, R4 ;  /* 0x0000000400b47308 */ /* 0x0003e40000000800 */
[----:B-1----:R-:W-:Y:S08]  /*10050*/  FFMA.FTZ R4, R178, UR4, -R43 ;  /* 0x00000004b2047c23 */ /* 0x002ff0000801082b */
[----:B------:R1:W-:Y:S10]  /*10060*/  MUFU.EX2 R178, R5 ;  /* 0x0000000500b27308 */ /* 0x0003f40000000800 */
[----:B------:R2:W-:Y:S01]  /*10070*/  MUFU.EX2 R199, R4 ;  /* 0x0000000400c77308 */ /* 0x0005e20000000800 */
[--C-:B-1----:R-:W-:Y:S01]  /*10080*/  FFMA.FTZ R5, R28, UR4, -R65.reuse ;  /* 0x000000041c057c23 */ /* 0x102fe20008010841 */
[--C-:B------:R-:W-:Y:S08]  /*10090*/  FFMA.FTZ R28, R99, UR4, -R64.reuse ;  /* 0x00000004631c7c23 */ /* 0x100ff00008010840 */
[----:B------:R1:W-:Y:S01]  /*100a0*/  MUFU.EX2 R176, R5 ;  /* 0x0000000500b07308 */ /* 0x0003e20000000800 */
[--C-:B--2---:R-:W-:Y:S09]  /*100b0*/  FFMA.FTZ R4, R177, UR4, -R64.reuse ;  /* 0x00000004b1047c23 */ /* 0x104ff20008010840 */
[----:B------:R2:W-:Y:S01]  /*100c0*/  MUFU.EX2 R183, R4 ;  /* 0x0000000400b77308 */ /* 0x0005e20000000800 */
[--C-:B-1----:R-:W-:Y:S09]  /*100d0*/  FFMA.FTZ R5, R25, UR4, -R64.reuse ;  /* 0x0000000419057c23 */ /* 0x102ff20008010840 */
[----:B------:R1:W-:Y:S01]  /*100e0*/  MUFU.EX2 R210, R5 ;  /* 0x0000000500d27308 */ /* 0x0003e20000000800 */
[--C-:B--2---:R-:W-:Y:S09]  /*100f0*/  FFMA.FTZ R4, R34, UR4, -R64.reuse ;  /* 0x0000000422047c23 */ /* 0x104ff20008010840 */
[----:B------:R2:W-:Y:S10]  /*10100*/  MUFU.EX2 R198, R4 ;  /* 0x0000000400c67308 */ /* 0x0005f40000000800 */
[----:B------:R3:W-:Y:S01]  /*10110*/  MUFU.EX2 R34, R6 ;  /* 0x0000000600227308 */ /* 0x0007e20000000800 */
[----:B-1----:R-:W-:Y:S01]  /*10120*/  FFMA.FTZ R5, R44, UR4, -R65 ;  /* 0x000000042c057c23 */ /* 0x002fe20008010841 */
[----:B------:R-:W-:Y:S08]  /*10130*/  F2FP.BF16.F32.PACK_AB R44, R172, R133 ;  /* 0x00000085ac2c723e */ /* 0x000ff000000010ff */
[----:B------:R1:W-:Y:S01]  /*10140*/  MUFU.EX2 R217, R5 ;  /* 0x0000000500d97308 */ /* 0x0003e20000000800 */
[----:B--2---:R-:W-:Y:S09]  /*10150*/  FFMA.FTZ R4, R35, UR4, -R64 ;  /* 0x0000000423047c23 */ /* 0x004ff20008010840 */
[----:B------:R2:W-:Y:S01]  /*10160*/  MUFU.EX2 R205, R4 ;  /* 0x0000000400cd7308 */ /* 0x0005e20000000800 */
[----:B---3--:R-:W-:Y:S01]  /*10170*/  FFMA.FTZ R6, R81, UR4, -R43 ;  /* 0x0000000451067c23 */ /* 0x008fe2000801082b */
[----:B------:R-:W-:Y:S08]  /*10180*/  FFMA.FTZ R81, R41, UR4, -R66 ;  /* 0x0000000429517c23 */ /* 0x000ff00008010842 */
[----:B------:R3:W4:Y:S01]  /*10190*/  MUFU.EX2 R10, R6 ;  /* 0x00000006000a7308 */ /* 0x0007220000000800 */
[--C-:B-1----:R-:W-:Y:S09]  /*101a0*/  FFMA.FTZ R5, R54, UR4, -R64.reuse ;  /* 0x0000000436057c23 */ /* 0x102ff20008010840 */
[----:B------:R1:W-:Y:S01]  /*101b0*/  MUFU.EX2 R222, R5 ;  /* 0x0000000500de7308 */ /* 0x0003e20000000800 */
[--C-:B--2---:R-:W-:Y:S09]  /*101c0*/  FFMA.FTZ R4, R171, UR4, -R65.reuse ;  /* 0x00000004ab047c23 */ /* 0x104ff20008010841 */
[----:B------:R2:W-:Y:S01]  /*101d0*/  MUFU.EX2 R169, R4 ;  /* 0x0000000400a97308 */ /* 0x0005e20000000800 */
[----:B---3--:R-:W-:Y:S01]  /*101e0*/  FMUL.FTZ R6, R36, R142 ;  /* 0x0000008e24067220 */ /* 0x008fe20000410000 */
[--C-:B-1----:R-:W-:Y:S08]  /*101f0*/  FFMA.FTZ R5, R60, UR4, -R65.reuse ;  /* 0x000000043c057c23 */ /* 0x102ff00008010841 */
[----:B------:R1:W-:Y:S01]  /*10200*/  MUFU.EX2 R60, R7 ;  /* 0x00000007003c7308 */ /* 0x0003e20000000800 */
[----:B--2---:R-:W-:Y:S09]  /*10210*/  FFMA.FTZ R4, R168, UR4, -R65 ;  /* 0x00000004a8047c23 */ /* 0x004ff20008010841 */
[----:B------:R2:W-:Y:S10]  /*10220*/  MUFU.EX2 R239, R5 ;  /* 0x0000000500ef7308 */ /* 0x0005f40000000800 */
[----:B------:R3:W-:Y:S01]  /*10230*/  MUFU.EX2 R171, R4 ;  /* 0x0000000400ab7308 */ /* 0x0007e20000000800 */
[----:B-1----:R-:W-:Y:S01]  /*10240*/  FMUL.FTZ R7, R36, R143 ;  /* 0x0000008f24077220 */ /* 0x002fe20000410000 */
[----:B----4-:R-:W-:Y:S01]  /*10250*/  MOV R143, R10 ;  /* 0x0000000a008f7202 */ /* 0x010fe20000000f00 */
[----:B------:R-:W-:Y:S01]  /*10260*/  FMUL.FTZ R10, R0, R138 ;  /* 0x0000008a000a7220 */ /* 0x000fe20000410000 */
[----:B--2---:R-:W-:Y:S01]  /*10270*/  FFMA.FTZ R5, R70, UR4, -R64 ;  /* 0x0000000446057c23 */ /* 0x004fe20008010840 */
[----:B------:R-:W-:Y:S05]  /*10280*/  FFMA.FTZ R70, R117, UR4, -R43 ;  /* 0x0000000475467c23 */ /* 0x000fea000801082b */
[----:B------:R1:W-:Y:S01]  /*10290*/  MUFU.EX2 R244, R5 ;  /* 0x0000000500f47308 */ /* 0x0003e20000000800 */
[--C-:B---3--:R-:W-:Y:S09]  /*102a0*/  FFMA.FTZ R4, R170, UR4, -R66.reuse ;  /* 0x00000004aa047c23 */ /* 0x108ff20008010842 */
        /* <DEDUP_REMOVED lines=8> */
[C---:B-1----:R-:W-:Y:S01]  /*10330*/  FMUL.FTZ R5, R40.reuse, R141 ;  /* 0x0000008d28057220 */ /* 0x042fe20000410000 */
[----:B--2---:R-:W-:Y:S08]  /*10340*/  FFMA.FTZ R4, R29, UR4, -R65 ;  /* 0x000000041d047c23 */ /* 0x004ff00008010841 */
[----:B------:R1:W2:Y:S10]  /*10350*/  MUFU.EX2 R29, R16 ;  /* 0x00000010001d7308 */ /* 0x0002b40000000800 */
[----:B------:R3:W-:Y:S01]  /*10360*/  MUFU.EX2 R202, R4 ;  /* 0x0000000400ca7308 */ /* 0x0007e20000000800 */
[----:B-1----:R-:W-:Y:S01]  /*10370*/  FMUL.FTZ R16, R40, R144 ;  /* 0x0000009028107220 */ /* 0x002fe20000410000 */
[----:B------:R-:W-:Y:S01]  /*10380*/  MOV R144, R34 ;  /* 0x0000002200907202 */ /* 0x000fe20000000f00 */
[----:B------:R-:W-:Y:S01]  /*10390*/  FMUL.FTZ R34, R36, R162 ;  /* 0x000000a224227220 */ /* 0x000fe20000410000 */
[--C-:B---3--:R-:W-:Y:S06]  /*103a0*/  FFMA.FTZ R4, R30, UR4, -R66.reuse ;  /* 0x000000041e047c23 */ /* 0x108fec0008010842 */
[----:B------:R1:W-:Y:S02]  /*103b0*/  MUFU.EX2 R177, R4 ;  /* 0x0000000400b17308 */ /* 0x0003e40000000800 */
[----:B-1----:R-:W-:Y:S08]  /*103c0*/  FFMA.FTZ R4, R31, UR4, -R66 ;  /* 0x000000041f047c23 */ /* 0x002ff00008010842 */
[----:B------:R1:W-:Y:S02]  /*103d0*/  MUFU.EX2 R219, R4 ;  /* 0x0000000400db7308 */ /* 0x0003e40000000800 */
[----:B-1----:R-:W-:Y:S02]  /*103e0*/  FFMA.FTZ R4, R24, UR4, -R43 ;  /* 0x0000000418047c23 */ /* 0x002fe4000801082b */
[----:B------:R-:W1:Y:S06]  /*103f0*/  LDSM.16.MT88.4 R24, [R184+0x4000] ;  /* 0x00400000b818783b */ /* 0x000e6c0000004200 */
[----:B------:R3:W-:Y:S02]  /*10400*/  MUFU.EX2 R229, R4 ;  /* 0x0000000400e57308 */ /* 0x0007e40000000800 */
[--C-:B---3--:R-:W-:Y:S08]  /*10410*/  FFMA.FTZ R4, R23, UR4, -R64.reuse ;  /* 0x0000000417047c23 */ /* 0x108ff00008010840 */
[----:B------:R3:W-:Y:S02]  /*10420*/  MUFU.EX2 R226, R4 ;  /* 0x0000000400e27308 */ /* 0x0007e40000000800 */
[--C-:B---3--:R-:W-:Y:S01]  /*10430*/  FFMA.FTZ R4, R50, UR4, -R64.reuse ;  /* 0x0000000432047c23 */ /* 0x108fe20008010840 */
[----:B------:R-:W-:Y:S07]  /*10440*/  F2FP.BF16.F32.PACK_AB R50, R182, R174 ;  /* 0x000000aeb632723e */ /* 0x000fee00000010ff */
[----:B------:R3:W-:Y:S02]  /*10450*/  MUFU.EX2 R228, R4 ;  /* 0x0000000400e47308 */ /* 0x0007e40000000800 */
[--C-:B---3--:R-:W-:Y:S01]  /*10460*/  FFMA.FTZ R4, R51, UR4, -R64.reuse ;  /* 0x0000000433047c23 */ /* 0x108fe20008010840 */
[----:B------:R-:W-:Y:S07]  /*10470*/  F2FP.BF16.F32.PACK_AB R51, R180, R175 ;  /* 0x000000afb433723e */ /* 0x000fee00000010ff */
[----:B------:R3:W-:Y:S02]  /*10480*/  MUFU.EX2 R232, R4 ;  /* 0x0000000400e87308 */ /* 0x0007e40000000800 */
[--C-:B---3--:R-:W-:Y:S01]  /*10490*/  FFMA.FTZ R4, R22, UR4, -R65.reuse ;  /* 0x0000000416047c23 */ /* 0x108fe20008010841 */
[----:B------:R-:W-:Y:S07]  /*104a0*/  FMUL.FTZ R22, R36, R154 ;  /* 0x0000009a24167220 */ /* 0x000fee0000410000 */
[----:B------:R3:W-:Y:S02]  /*104b0*/  MUFU.EX2 R201, R4 ;  /* 0x0000000400c97308 */ /* 0x0007e40000000800 */
[--C-:B---3--:R-:W-:Y:S01]  /*104c0*/  FFMA.FTZ R4, R20, UR4, -R65.reuse ;  /* 0x0000000414047c23 */ /* 0x108fe20008010841 */
[----:B------:R-:W-:Y:S07]  /*104d0*/  FFMA.FTZ R20, R98, UR4, -R64 ;  /* 0x0000000462147c23 */ /* 0x000fee0008010840 */
[----:B------:R3:W-:Y:S10]  /*104e0*/  MUFU.EX2 R221, R4 ;  /* 0x0000000400dd7308 */ /* 0x0007f40000000800 */
[----:B------:R4:W-:Y:S01]  /*104f0*/  MUFU.EX2 R149, R20 ;  /* 0x0000001400957308 */ /* 0x0009e20000000800 */
[--C-:B---3--:R-:W-:Y:S01]  /*10500*/  FFMA.FTZ R4, R21, UR4, -R66.reuse ;  /* 0x0000000415047c23 */ /* 0x108fe20008010842 */
[C---:B------:R-:W-:Y:S08]  /*10510*/  FMUL.FTZ R21, R40.reuse, R153 ;  /* 0x0000009928157220 */ /* 0x040ff00000410000 */
[----:B------:R3:W-:Y:S01]  /*10520*/  MUFU.EX2 R204, R4 ;  /* 0x0000000400cc7308 */ /* 0x0007e20000000800 */
[----:B----4-:R-:W-:Y:S09]  /*10530*/  FMUL.FTZ R20, R40, R152 ;  /* 0x0000009828147220 */ /* 0x010ff20000410000 */
[----:B------:R4:W-:Y:S01]  /*10540*/  MUFU.EX2 R152, R28 ;  /* 0x0000001c00987308 */ /* 0x0009e20000000800 */
[--C-:B---3--:R-:W-:Y:S01]  /*10550*/  FFMA.FTZ R4, R19, UR4, -R66.reuse ;  /* 0x0000000413047c23 */ /* 0x108fe20008010842 */
[----:B------:R-:W-:Y:S08]  /*10560*/  FMUL.FTZ R19, R36, R147 ;  /* 0x0000009324137220 */ /* 0x000ff00000410000 */
[----:B------:R3:W-:Y:S01]  /*10570*/  MUFU.EX2 R212, R4 ;  /* 0x0000000400d47308 */ /* 0x0007e20000000800 */
[--C-:B----4-:R-:W-:Y:S09]  /*10580*/  FFMA.FTZ R28, R88, UR4, -R65.reuse ;  /* 0x00000004581c7c23 */ /* 0x110ff20008010841 */
[----:B------:R4:W-:Y:S01]  /*10590*/  MUFU.EX2 R138, R28 ;  /* 0x0000001c008a7308 */ /* 0x0009e20000000800 */
[----:B---3--:R-:W-:Y:S01]  /*105a0*/  FFMA.FTZ R4, R45, UR4, -R65 ;  /* 0x000000042d047c23 */ /* 0x008fe20008010841 */
[----:B------:R-:W-:Y:S08]  /*105b0*/  F2FP.BF16.F32.PACK_AB R45, R134, R131 ;  /* 0x00000083862d723e */ /* 0x000ff000000010ff */
[----:B------:R3:W-:Y:S01]  /*105c0*/  MUFU.EX2 R223, R4 ;  /* 0x0000000400df7308 */ /* 0x0007e20000000800 */
[----:B----4-:R-:W-:Y:S01]  /*105d0*/  FMUL.FTZ R28, R2, R164 ;  /* 0x000000a4021c7220 */ /* 0x010fe20000410000 */
[--C-:B---3--:R-:W-:Y:S01]  /*105e0*/  FFMA.FTZ R4, R46, UR4, -R66.reuse ;  /* 0x000000042e047c23 */ /* 0x108fe20008010842 */
[----:B------:R-:W-:Y:S07]  /*105f0*/  F2FP.BF16.F32.PACK_AB R46, R211, R197 ;  /* 0x000000c5d32e723e */ /* 0x000fee00000010ff */
[----:B------:R3:W-:Y:S02]  /*10600*/  MUFU.EX2 R220, R4 ;  /* 0x0000000400dc7308 */ /* 0x0007e40000000800 */
[----:B---3--:R-:W-:Y:S01]  /*10610*/  FFMA.FTZ R4, R47, UR4, -R66 ;  /* 0x000000042f047c23 */ /* 0x008fe20008010842 */
[----:B------:R-:W-:Y:S07]  /*10620*/  F2FP.BF16.F32.PACK_AB R47, R203, R181 ;  /* 0x000000b5cb2f723e */ /* 0x000fee00000010ff */
[----:B------:R3:W-:Y:S02]  /*10630*/  MUFU.EX2 R225, R4 ;  /* 0x0000000400e17308 */ /* 0x0007e40000000800 */
[----:B---3--:R-:W-:Y:S08]  /*10640*/  FFMA.FTZ R4, R53, UR4, -R43 ;  /* 0x0000000435047c23 */ /* 0x008ff0000801082b */
[----:B------:R3:W-:Y:S02]  /*10650*/  MUFU.EX2 R233, R4 ;  /* 0x0000000400e97308 */ /* 0x0007e40000000800 */
[--C-:B---3--:R-:W-:Y:S02]  /*10660*/  FFMA.FTZ R4, R55, UR4, -R64.reuse ;  /* 0x0000000437047c23 */ /* 0x108fe40008010840 */
[----:B------:R-:W3:Y:S06]  /*10670*/  LDSM.16.MT88.4 R52, [R185+0x4000] ;  /* 0x00400000b934783b */ /* 0x000eec0000004200 */
[----:B------:R4:W-:Y:S02]  /*10680*/  MUFU.EX2 R231, R4 ;  /* 0x0000000400e77308 */ /* 0x0009e40000000800 */
[--C-:B----4-:R-:W-:Y:S01]  /*10690*/  FFMA.FTZ R4, R17, UR4, -R64.reuse ;  /* 0x0000000411047c23 */ /* 0x110fe20008010840 */
[----:B------:R-:W-:Y:S01]  /*106a0*/  FMUL.FTZ R17, R40, R145 ;  /* 0x0000009128117220 */ /* 0x000fe20000410000 */
[----:B--2---:R-:W-:Y:S01]  /*106b0*/  MOV R145, R29 ;  /* 0x0000001d00917202 */ /* 0x004fe20000000f00 */
[----:B------:R-:W-:Y:S05]  /*106c0*/  FMUL.FTZ R29, R2, R165 ;  /* 0x000000a5021d7220 */ /* 0x000fea0000410000 */
[----:B------:R2:W-:Y:S02]  /*106d0*/  MUFU.EX2 R246, R4 ;  /* 0x0000000400f67308 */ /* 0x0005e40000000800 */
[----:B--2---:R-:W-:Y:S01]  /*106e0*/  FFMA.FTZ R4, R15, UR4, -R64 ;  /* 0x000000040f047c23 */ /* 0x004fe20008010840 */
[----:B------:R-:W-:Y:S07]  /*106f0*/  FMUL.FTZ R15, R0, R151 ;  /* 0x00000097000f7220 */ /* 0x000fee0000410000 */
[----:B------:R2:W-:Y:S02]  /*10700*/  MUFU.EX2 R35, R4 ;  /* 0x0000000400237308 */ /* 0x0005e40000000800 */
[--C-:B--2---:R-:W-:Y:S08]  /*10710*/  FFMA.FTZ R4, R56, UR4, -R65.reuse ;  /* 0x0000000438047c23 */ /* 0x104ff00008010841 */
[----:B------:R2:W-:Y:S02]  /*10720*/  MUFU.EX2 R206, R4 ;  /* 0x0000000400ce7308 */ /* 0x0005e40000000800 */
[--C-:B--2---:R-:W-:Y:S08]  /*10730*/  FFMA.FTZ R4, R57, UR4, -R65.reuse ;  /* 0x0000000439047c23 */ /* 0x104ff00008010841 */
[----:B------:R2:W-:Y:S02]  /*10740*/  MUFU.EX2 R227, R4 ;  /* 0x0000000400e37308 */ /* 0x0005e40000000800 */
[--C-:B--2---:R-:W-:Y:S08]  /*10750*/  FFMA.FTZ R4, R58, UR4, -R66.reuse ;  /* 0x000000043a047c23 */ /* 0x104ff00008010842 */
[----:B------:R2:W-:Y:S02]  /*10760*/  MUFU.EX2 R207, R4 ;  /* 0x0000000400cf7308 */ /* 0x0005e40000000800 */
[--C-:B--2---:R-:W-:Y:S02]  /*10770*/  FFMA.FTZ R4, R59, UR4, -R66.reuse ;  /* 0x000000043b047c23 */ /* 0x104fe40008010842 */
[----:B------:R-:W2:Y:S06]  /*10780*/  LDSM.16.MT88.4 R56, [R184+0x4400] ;  /* 0x00440000b838783b */ /* 0x000eac0000004200 */
[----:B------:R4:W-:Y:S02]  /*10790*/  MUFU.EX2 R238, R4 ;  /* 0x0000000400ee7308 */ /* 0x0009e40000000800 */
[----:B----4-:R-:W-:Y:S08]  /*107a0*/  FFMA.FTZ R4, R61, UR4, -R65 ;  /* 0x000000043d047c23 */ /* 0x010ff00008010841 */
[----:B------:R4:W-:Y:S02]  /*107b0*/  MUFU.EX2 R245, R4 ;  /* 0x0000000400f57308 */ /* 0x0009e40000000800 */
[--C-:B----4-:R-:W-:Y:S08]  /*107c0*/  FFMA.FTZ R4, R62, UR4, -R66.reuse ;  /* 0x000000043e047c23 */ /* 0x110ff00008010842 */
[----:B------:R4:W-:Y:S02]  /*107d0*/  MUFU.EX2 R234, R4 ;  /* 0x0000000400ea7308 */ /* 0x0009e40000000800 */
[----:B----4-:R-:W-:Y:S08]  /*107e0*/  FFMA.FTZ R4, R63, UR4, -R66 ;  /* 0x000000043f047c23 */ /* 0x010ff00008010842 */
[----:B------:R4:W-:Y:S02]  /*107f0*/  MUFU.EX2 R248, R4 ;  /* 0x0000000400f87308 */ /* 0x0009e40000000800 */
[--C-:B----4-:R-:W-:Y:S01]  /*10800*/  FFMA.FTZ R4, R69, UR4, -R43.reuse ;  /* 0x0000000445047c23 */ /* 0x110fe2000801082b */
[----:B------:R-:W-:Y:S07]  /*10810*/  FFMA.FTZ R69, R116, UR4, -R43 ;  /* 0x0000000474457c23 */ /* 0x000fee000801082b */
[----:B------:R4:W-:Y:S10]  /*10820*/  MUFU.EX2 R31, R4 ;  /* 0x00000004001f7308 */ /* 0x0009f40000000800 */
[----:B------:R-:W-:Y:S01]  /*10830*/  MUFU.EX2 R69, R69 ;  /* 0x0000004500457308 */ /* 0x000fe20000000800 */
[--C-:B----4-:R-:W-:Y:S01]  /*10840*/  FFMA.FTZ R4, R71, UR4, -R64.reuse ;  /* 0x0000000447047c23 */ /* 0x110fe20008010840 */
[--C-:B------:R-:W-:Y:S08]  /*10850*/  FFMA.FTZ R71, R118, UR4, -R64.reuse ;  /* 0x0000000476477c23 */ /* 0x100ff00008010840 */
[----:B------:R4:W5:Y:S10]  /*10860*/  MUFU.EX2 R251, R4 ;  /* 0x0000000400fb7308 */ /* 0x0009740000000800 */
[----:B------:R-:W-:Y:S01]  /*10870*/  MUFU.EX2 R71, R71 ;  /* 0x0000004700477308 */ /* 0x000fe20000000800 */
[--C-:B----4-:R-:W-:Y:S01]  /*10880*/  FFMA.FTZ R4, R82, UR4, -R64.reuse ;  /* 0x0000000452047c23 */ /* 0x110fe20008010840 */
[----:B-----5:R-:W-:Y:S01]  /*10890*/  F2FP.BF16.F32.PACK_AB R41, R251, R244 ;  /* 0x000000f4fb29723e */ /* 0x020fe200000010ff */
[----:B------:R-:W4:Y:S07]  /*108a0*/  LDL.LU R82, [R1+0x14] ;  /* 0x0000140001527983 */ /* 0x000f2e0000300800 */
[----:B------:R5:W1:Y:S01]  /*108b0*/  MUFU.EX2 R23, R4 ;  /* 0x0000000400177308 */ /* 0x000a620000000800 */
[----:B------:R-:W2:Y:S04]  /*108c0*/  LDL.LU R153, [R1+0x18] ;  /* 0x0000180001997983 */ /* 0x000ea80000300800 */
[----:B------:R-:W4:Y:S04]  /*108d0*/  LDL.LU R147, [R1+0x1c] ;  /* 0x00001c0001937983 */ /* 0x000f280000300800 */
[----:B------:R-:W2:Y:S01]  /*108e0*/  LDL.LU R146, [R1+0x20] ;  /* 0x0000200001927983 */ /* 0x000ea20000300800 */
[--C-:B-----5:R-:W-:Y:S01]  /*108f0*/  FFMA.FTZ R4, R83, UR4, -R64.reuse ;  /* 0x0000000453047c23 */ /* 0x120fe20008010840 */
[----:B-1----:R-:W-:Y:S01]  /*10900*/  MOV R154, R23 ;  /* 0x00000017009a7202 */ /* 0x002fe20000000f00 */
[----:B------:R-:W-:Y:S01]  /*10910*/  FMUL.FTZ R23, R36, R155 ;  /* 0x0000009b24177220 */ /* 0x000fe20000410000 */
[----:B------:R-:W-:Y:S01]  /*10920*/  MOV R155, R60 ;  /* 0x0000003c009b7202 */ /* 0x000fe20000000f00 */
[----:B------:R1:W5:Y:S01]  /*10930*/  MUFU.EX2 R11, R4 ;  /* 0x00000004000b7308 */ /* 0x0003620000000800 */
[----:B------:R-:W2:Y:S01]  /*10940*/  LDSM.16.MT88.4 R60, [R185+0x4400] ;  /* 0x00440000b93c783b */ /* 0x000ea20000004200 */
[--C-:B-1----:R-:W-:Y:S01]  /*10950*/  FFMA.FTZ R4, R72, UR4, -R65.reuse ;  /* 0x0000000448047c23 */ /* 0x102fe20008010841 */
[----:B-----5:R-:W-:Y:S01]  /*10960*/  MOV R142, R11 ;  /* 0x0000000b008e7202 */ /* 0x020fe20000000f00 */
[----:B------:R-:W-:Y:S01]  /*10970*/  FMUL.FTZ R11, R0, R139 ;  /* 0x0000008b000b7220 */ /* 0x000fe20000410000 */
[----:B------:R-:W-:Y:S05]  /*10980*/  FFMA.FTZ R72, R119, UR4, -R64 ;  /* 0x0000000477487c23 */ /* 0x000fea0008010840 */
[----:B------:R1:W-:Y:S10]  /*10990*/  MUFU.EX2 R236, R4 ;  /* 0x0000000400ec7308 */ /* 0x0003f40000000800 */
[----:B------:R5:W-:Y:S10]  /*109a0*/  MUFU.EX2 R139, R12 ;  /* 0x0000000c008b7308 */ /* 0x000bf40000000800 */
[----:B------:R-:W-:Y:S01]  /*109b0*/  MUFU.EX2 R72, R72 ;  /* 0x0000004800487308 */ /* 0x000fe20000000800 */
[----:B-1----:R-:W-:Y:S01]  /*109c0*/  FFMA.FTZ R4, R73, UR4, -R65 ;  /* 0x0000000449047c23 */ /* 0x002fe20008010841 */
[--C-:B------:R-:W-:Y:S08]  /*109d0*/  FFMA.FTZ R73, R128, UR4, -R43.reuse ;  /* 0x0000000480497c23 */ /* 0x100ff0000801082b */
[----:B------:R1:W-:Y:S01]  /*109e0*/  MUFU.EX2 R241, R4 ;  /* 0x0000000400f17308 */ /* 0x0003e20000000800 */
[--C-:B-----5:R-:W-:Y:S09]  /*109f0*/  FFMA.FTZ R12, R96, UR4, -R43.reuse ;  /* 0x00000004600c7c23 */ /* 0x120ff2000801082b */
[----:B------:R5:W3:Y:S10]  /*10a00*/  MUFU.EX2 R30, R12 ;  /* 0x0000000c001e7308 */ /* 0x000af40000000800 */
[----:B------:R-:W-:Y:S01]  /*10a10*/  MUFU.EX2 R73, R73 ;  /* 0x0000004900497308 */ /* 0x000fe20000000800 */
[--C-:B-1----:R-:W-:Y:S01]  /*10a20*/  FFMA.FTZ R4, R74, UR4, -R66.reuse ;  /* 0x000000044a047c23 */ /* 0x102fe20008010842 */
[----:B------:R-:W-:Y:S08]  /*10a30*/  FFMA.FTZ R74, R129, UR4, -R43 ;  /* 0x00000004814a7c23 */ /* 0x000ff0000801082b */
[----:B------:R1:W-:Y:S01]  /*10a40*/  MUFU.EX2 R237, R4 ;  /* 0x0000000400ed7308 */ /* 0x0003e20000000800 */
[----:B-----5:R-:W-:Y:S01]  /*10a50*/  FMUL.FTZ R12, R2, R148 ;  /* 0x00000094020c7220 */ /* 0x020fe20000410000 */
[----:B---3--:R-:W-:Y:S01]  /*10a60*/  MOV R150, R30 ;  /* 0x0000001e00967202 */ /* 0x008fe20000000f00 */
[--C-:B------:R-:W-:Y:S07]  /*10a70*/  FFMA.FTZ R30, R89, UR4, -R65.reuse ;  /* 0x00000004591e7c23 */ /* 0x100fee0008010841 */
[----:B------:R-:W3:Y:S01]  /*10a80*/  MUFU.EX2 R74, R74 ;  /* 0x0000004a004a7308 */ /* 0x000ee20000000800 */
[----:B-1----:R-:W-:Y:S01]  /*10a90*/  FFMA.FTZ R4, R75, UR4, -R66 ;  /* 0x000000044b047c23 */ /* 0x002fe20008010842 */
[----:B------:R-:W-:Y:S08]  /*10aa0*/  FFMA.FTZ R75, R130, UR4, -R64 ;  /* 0x00000004824b7c23 */ /* 0x000ff00008010840 */
[----:B------:R1:W-:Y:S01]  /*10ab0*/  MUFU.EX2 R242, R4 ;  /* 0x0000000400f27308 */ /* 0x0003e20000000800 */
[----:B---3--:R-:W-:Y:S09]  /*10ac0*/  F2FP.BF16.F32.PACK_AB R162, R74, R73 ;  /* 0x000000494aa2723e */ /* 0x008ff200000010ff */
[----:B------:R-:W-:Y:S01]  /*10ad0*/  MUFU.EX2 R75, R75 ;  /* 0x0000004b004b7308 */ /* 0x000fe20000000800 */
[--C-:B-1----:R-:W-:Y:S01]  /*10ae0*/  FFMA.FTZ R4, R76, UR4, -R65.reuse ;  /* 0x000000044c047c23 */ /* 0x102fe20008010841 */
[--C-:B------:R-:W-:Y:S08]  /*10af0*/  FFMA.FTZ R76, R120, UR4, -R65.reuse ;  /* 0x00000004784c7c23 */ /* 0x100ff00008010841 */
[----:B------:R1:W-:Y:S10]  /*10b00*/  MUFU.EX2 R243, R4 ;  /* 0x0000000400f37308 */ /* 0x0003f40000000800 */
[----:B------:R-:W-:Y:S01]  /*10b10*/  MUFU.EX2 R76, R76 ;  /* 0x0000004c004c7308 */ /* 0x000fe20000000800 */
[--C-:B-1----:R-:W-:Y:S01]  /*10b20*/  FFMA.FTZ R4, R77, UR4, -R65.reuse ;  /* 0x000000044d047c23 */ /* 0x102fe20008010841 */
[----:B------:R-:W-:Y:S08]  /*10b30*/  FFMA.FTZ R77, R121, UR4, -R65 ;  /* 0x00000004794d7c23 */ /* 0x000ff00008010841 */
[----:B------:R1:W-:Y:S10]  /*10b40*/  MUFU.EX2 R252, R4 ;  /* 0x0000000400fc7308 */ /* 0x0003f40000000800 */
[----:B------:R-:W3:Y:S01]  /*10b50*/  MUFU.EX2 R77, R77 ;  /* 0x0000004d004d7308 */ /* 0x000ee20000000800 */
[--C-:B-1----:R-:W-:Y:S01]  /*10b60*/  FFMA.FTZ R4, R79, UR4, -R66.reuse ;  /* 0x000000044f047c23 */ /* 0x102fe20008010842 */
[--C-:B------:R-:W-:Y:S08]  /*10b70*/  FFMA.FTZ R79, R123, UR4, -R66.reuse ;  /* 0x000000047b4f7c23 */ /* 0x100ff00008010842 */
[----:B------:R1:W-:Y:S01]  /*10b80*/  MUFU.EX2 R250, R4 ;  /* 0x0000000400fa7308 */ /* 0x0003e20000000800 */
[----:B---3--:R-:W-:Y:S09]  /*10b90*/  F2FP.BF16.F32.PACK_AB R164, R77, R76 ;  /* 0x0000004c4da4723e */ /* 0x008ff200000010ff */
[----:B------:R-:W3:Y:S01]  /*10ba0*/  MUFU.EX2 R79, R79 ;  /* 0x0000004f004f7308 */ /* 0x000ee20000000800 */
[--C-:B-1----:R-:W-:Y:S09]  /*10bb0*/  FFMA.FTZ R4, R84, UR4, -R43.reuse ;  /* 0x0000000454047c23 */ /* 0x102ff2000801082b */
[----:B------:R1:W5:Y:S01]  /*10bc0*/  MUFU.EX2 R33, R4 ;  /* 0x0000000400217308 */ /* 0x0003620000000800 */
[----:B---3--:R-:W-:Y:S01]  /*10bd0*/  F2FP.BF16.F32.PACK_AB R165, R79, R78 ;  /* 0x0000004e4fa5723e */ /* 0x008fe200000010ff */
[----:B-1----:R-:W-:Y:S01]  /*10be0*/  FFMA.FTZ R4, R85, UR4, -R43 ;  /* 0x0000000455047c23 */ /* 0x002fe2000801082b */
[----:B-----5:R-:W-:Y:S01]  /*10bf0*/  MOV R141, R33 ;  /* 0x00000021008d7202 */ /* 0x020fe20000000f00 */
[----:B------:R-:W-:Y:S01]  /*10c00*/  FMUL.FTZ R33, R40, R161 ;  /* 0x000000a128217220 */ /* 0x000fe20000410000 */
[----:B------:R-:W-:Y:S05]  /*10c10*/  F2FP.BF16.F32.PACK_AB R161, R72, R71 ;  /* 0x0000004748a1723e */ /* 0x000fea00000010ff */
[----:B------:R1:W3:Y:S02]  /*10c20*/  MUFU.EX2 R32, R4 ;  /* 0x0000000400207308 */ /* 0x0002e40000000800 */
[C---:B-1----:R-:W-:Y:S01]  /*10c30*/  FMUL.FTZ R4, R40.reuse, R140 ;  /* 0x0000008c28047220 */ /* 0x042fe20000410000 */
[----:B---3--:R-:W-:Y:S07]  /*10c40*/  MOV R151, R32 ;  /* 0x0000002000977202 */ /* 0x008fee0000000f00 */
[----:B------:R1:W-:Y:S01]  /*10c50*/  MUFU.EX2 R140, R9 ;  /* 0x00000009008c7308 */ /* 0x0003e20000000800 */
[----:B------:R-:W-:Y:S01]  /*10c60*/  FMUL.FTZ R32, R40, R160 ;  /* 0x000000a028207220 */ /* 0x000fe20000410000 */
[----:B------:R-:W-:Y:S01]  /*10c70*/  F2FP.BF16.F32.PACK_AB R160, R70, R69 ;  /* 0x0000004546a0723e */ /* 0x000fe200000010ff */
[-C--:B------:R-:W-:Y:S05]  /*10c80*/  HMMA.16816.F32.BF16 R4, R44, R24.reuse, R4 ;  /* 0x000000182c04723c */ /* 0x080fea0000041804 */
[C---:B-1----:R-:W-:Y:S02]  /*10c90*/  FMUL.FTZ R9, R2.reuse, R137 ;  /* 0x0000008902097220 */ /* 0x042fe40000410000 */
[----:B------:R1:W-:Y:S05]  /*10ca0*/  MUFU.EX2 R137, R30 ;  /* 0x0000001e00897308 */ /* 0x0003ea0000000800 */
        /* <DEDUP_REMOVED lines=8> */
[----:B------:R-:W-:Y:S01]  /*10d30*/  MOV R156, R31 ;  /* 0x0000001f009c7202 */ /* 0x000fe20000000f00 */
[C---:B-1----:R-:W-:Y:S03]  /*10d40*/  FMUL.FTZ R30, R0.reuse, R166 ;  /* 0x000000a6001e7220 */ /* 0x042fe60000410000 */
[----:B------:R-:W-:Y:S01]  /*10d50*/  FMUL.FTZ R31, R0, R167 ;  /* 0x000000a7001f7220 */ /* 0x000fe20000410000 */
[----:B------:R-:W-:Y:S01]  /*10d60*/  MOV R157, R35 ;  /* 0x00000023009d7202 */ /* 0x000fe20000000f00 */
[C---:B------:R-:W-:Y:S04]  /*10d70*/  HMMA.16816.F32.BF16 R24, R48.reuse, R52, R24 ;  /* 0x000000343018723c */ /* 0x040fe80000041818 */
[----:B------:R-:W-:Y:S02]  /*10d80*/  FMUL.FTZ R35, R36, R163 ;  /* 0x000000a324237220 */ /* 0x000fe40000410000 */
[-C--:B------:R-:W-:Y:S05]  /*10d90*/  HMMA.16816.F32.BF16 R28, R48, R54.reuse, R28 ;  /* 0x00000036301c723c */ /* 0x080fea000004181c */
[----:B------:R-:W-:Y:S01]  /*10da0*/  FFMA.FTZ R52, R90, UR4, -R66 ;  /* 0x000000045a347c23 */ /* 0x000fe20008010842 */
[----:B------:R-:W-:Y:S03]  /*10db0*/  HMMA.16816.F32.BF16 R32, R44, R54, R32 ;  /* 0x000000362c20723c */ /* 0x000fe60000041820 */
[----:B------:R1:W-:Y:S02]  /*10dc0*/  MUFU.EX2 R136, R52 ;  /* 0x0000003400887308 */ /* 0x0003e40000000800 */
[----:B------:R-:W-:Y:S01]  /*10dd0*/  F2FP.BF16.F32.PACK_AB R48, R199, R179 ;  /* 0x000000b3c730723e */ /* 0x000fe200000010ff */
[----:B----4-:R-:W-:Y:S01]  /*10de0*/  FFMA.FTZ R2, R2, R147, R127 ;  /* 0x0000009302027223 */ /* 0x010fe2000001007f */
[----:B------:R-:W-:Y:S01]  /*10df0*/  F2FP.BF16.F32.PACK_AB R49, R183, R178 ;  /* 0x000000b2b731723e */ /* 0x000fe200000010ff */
[----:B--2---:R-:W-:Y:S03]  /*10e00*/  FFMA.FTZ R0, R0, R146, R126 ;  /* 0x0000009200007223 */ /* 0x004fe6000001007e */
[----:B------:R-:W-:Y:S01]  /*10e10*/  F2FP.BF16.F32.PACK_AB R50, R209, R200 ;  /* 0x000000c8d132723e */ /* 0x000fe200000010ff */
[----:B------:R-:W-:Y:S01]  /*10e20*/  FFMA.FTZ R36, R36, R153, R131 ;  /* 0x0000009924247223 */ /* 0x000fe20000010083 */
[----:B------:R-:W-:Y:S01]  /*10e30*/  F2FP.BF16.F32.PACK_AB R51, R205, R198 ;  /* 0x000000c6cd33723e */ /* 0x000fe200000010ff */
[----:B------:R-:W-:Y:S01]  /*10e40*/  FFMA.FTZ R40, R40, R82, R133 ;  /* 0x0000005228287223 */ /* 0x000fe20000010085 */
        /* <DEDUP_REMOVED lines=9> */
[----:B------:R-:W-:Y:S01]  /*10ee0*/  MOV R153, R145 ;  /* 0x0000009100997202 */ /* 0x000fe20000000f00 */
[----:B------:R1:W-:Y:S02]  /*10ef0*/  MUFU.EX2 R148, R52 ;  /* 0x0000003400947308 */ /* 0x0003e40000000800 */
[----:B------:R-:W-:Y:S01]  /*10f00*/  FADD.FTZ R36, R181, R36 ;  /* 0x00000024b5247221 */ /* 0x000fe20000010000 */
[----:B------:R-:W-:Y:S01]  /*10f10*/  MOV R134, R3 ;  /* 0x0000000300867202 */ /* 0x000fe20000000f00 */
[C---:B------:R-:W-:Y:S04]  /*10f20*/  HMMA.16816.F32.BF16 R8, R44.reuse, R56, R8 ;  /* 0x000000382c08723c */ /* 0x040fe80000041808 */
[----:B------:R-:W-:Y:S01]  /*10f30*/  FADD.FTZ R36, R203, R36 ;  /* 0x00000024cb247221 */ /* 0x000fe20000010000 */
[----:B------:R-:W-:Y:S01]  /*10f40*/  MOV R132, R38 ;  /* 0x0000002600847202 */ /* 0x000fe20000000f00 */
        /* <DEDUP_REMOVED lines=15> */
[--C-:B------:R-:W-:Y:S01]  /*11040*/  FFMA.FTZ R60, R101, UR4, -R43.reuse ;  /* 0x00000004653c7c23 */ /* 0x100fe2000801082b */
[----:B------:R-:W-:Y:S01]  /*11050*/  F2FP.BF16.F32.PACK_AB R45, R226, R210 ;  /* 0x000000d2e22d723e */ /* 0x000fe200000010ff */
[----:B------:R-:W-:Y:S03]  /*11060*/  FADD.FTZ R36, R183, R36 ;  /* 0x00000024b7247221 */ /* 0x000fe60000010000 */
[----:B------:R-:W-:Y:S02]  /*11070*/  F2FP.BF16.F32.PACK_AB R46, R235, R230 ;  /* 0x000000e6eb2e723e */ /* 0x000fe400000010ff */
[----:B------:R3:W-:Y:S01]  /*11080*/  MUFU.EX2 R94, R60 ;  /* 0x0000003c005e7308 */ /* 0x0007e20000000800 */
[----:B------:R-:W-:Y:S01]  /*11090*/  F2FP.BF16.F32.PACK_AB R47, R232, R228 ;  /* 0x000000e4e82f723e */ /* 0x000fe200000010ff */
[----:B------:R-:W-:Y:S01]  /*110a0*/  FADD.FTZ R36, R198, R36 ;  /* 0x00000024c6247221 */ /* 0x000fe20000010000 */
[----:B------:R-:W-:Y:S02]  /*110b0*/  F2FP.BF16.F32.PACK_AB R48, R221, R201 ;  /* 0x000000c9dd30723e */ /* 0x000fe400000010ff */
[----:B------:R-:W-:Y:S02]  /*110c0*/  F2FP.BF16.F32.PACK_AB R49, R212, R204 ;  /* 0x000000ccd431723e */ /* 0x000fe400000010ff */
[----:B------:R-:W-:Y:S01]  /*110d0*/  F2FP.BF16.F32.PACK_AB R50, R223, R217 ;  /* 0x000000d9df32723e */ /* 0x000fe200000010ff */
[----:B--2---:R-:W-:Y:S01]  /*110e0*/  FFMA.FTZ R56, R95, UR4, -R66 ;  /* 0x000000045f387c23 */ /* 0x004fe20008010842 */
[----:B------:R-:W-:Y:S02]  /*110f0*/  F2FP.BF16.F32.PACK_AB R51, R225, R220 ;  /* 0x000000dce133723e */ /* 0x000fe400000010ff */
[----:B------:R-:W-:Y:S01]  /*11100*/  MOV R133, R37 ;  /* 0x0000002500857202 */ /* 0x000fe20000000f00 */
[----:B------:R2:W-:Y:S01]  /*11110*/  MUFU.EX2 R96, R56 ;  /* 0x0000003800607308 */ /* 0x0005e20000000800 */
[--C-:B---3--:R-:W-:Y:S09]  /*11120*/  FFMA.FTZ R60, R102, UR4, -R64.reuse ;  /* 0x00000004663c7c23 */ /* 0x108ff20008010840 */
[----:B------:R3:W-:Y:S01]  /*11130*/  MUFU.EX2 R93, R60 ;  /* 0x0000003c005d7308 */ /* 0x0007e20000000800 */
[--C-:B--2---:R-:W-:Y:S01]  /*11140*/  FFMA.FTZ R56, R100, UR4, -R43.reuse ;  /* 0x0000000464387c23 */ /* 0x104fe2000801082b */
[-C--:B-1----:R-:W-:Y:S08]  /*11150*/  HMMA.16816.F32.BF16 R4, R44, R52.reuse, R4 ;  /* 0x000000342c04723c */ /* 0x082ff00000041804 */
[----:B------:R1:W-:Y:S01]  /*11160*/  MUFU.EX2 R95, R56 ;  /* 0x00000038005f7308 */ /* 0x0003e20000000800 */
[C---:B------:R-:W-:Y:S04]  /*11170*/  HMMA.16816.F32.BF16 R8, R48.reuse, R52, R8 ;  /* 0x000000343008723c */ /* 0x040fe80000041808 */
[----:B---3--:R-:W-:Y:S02]  /*11180*/  FFMA.FTZ R60, R103, UR4, -R64 ;  /* 0x00000004673c7c23 */ /* 0x008fe40008010840 */
[-C--:B------:R-:W-:Y:S03]  /*11190*/  HMMA.16816.F32.BF16 R12, R48, R54.reuse, R12 ;  /* 0x00000036300c723c */ /* 0x080fe6000004180c */
[----:B------:R2:W-:Y:S02]  /*111a0*/  MUFU.EX2 R91, R60 ;  /* 0x0000003c005b7308 */ /* 0x0005e40000000800 */
[--C-:B------:R-:W-:Y:S01]  /*111b0*/  FFMA.FTZ R52, R112, UR4, -R43.reuse ;  /* 0x0000000470347c23 */ /* 0x100fe2000801082b */
[C---:B------:R-:W-:Y:S01]  /*111c0*/  HMMA.16816.F32.BF16 R16, R44.reuse, R54, R16 ;  /* 0x000000362c10723c */ /* 0x040fe20000041810 */
[----:B-1----:R-:W1:Y:S06]  /*111d0*/  LDSM.16.MT88.4 R56, [R185+0x4800] ;  /* 0x00480000b938783b */ /* 0x002e6c0000004200 */
[----:B------:R3:W-:Y:S02]  /*111e0*/  MUFU.EX2 R90, R52 ;  /* 0x00000034005a7308 */ /* 0x0007e40000000800 */
[----:B--2---:R-:W2:Y:S02]  /*111f0*/  LDSM.16.MT88.4 R60, [R184+0x4c00] ;  /* 0x004c0000b83c783b */ /* 0x004ea40000004200 */
[----:B---3--:R-:W-:Y:S01]  /*11200*/  FFMA.FTZ R52, R113, UR4, -R43 ;  /* 0x0000000471347c23 */ /* 0x008fe2000801082b */
[----:B------:R-:W-:Y:S05]  /*11210*/  FFMA.FTZ R43, R107, UR4, -R66 ;  /* 0x000000046b2b7c23 */ /* 0x000fea0008010842 */
[----:B------:R3:W-:Y:S10]  /*11220*/  MUFU.EX2 R92, R52 ;  /* 0x00000034005c7308 */ /* 0x0007f40000000800 */
[----:B------:R4:W-:Y:S01]  /*11230*/  MUFU.EX2 R84, R43 ;  /* 0x0000002b00547308 */ /* 0x0009e20000000800 */
[-C--:B-1----:R-:W-:Y:S03]  /*11240*/  HMMA.16816.F32.BF16 R20, R44, R56.reuse, R20 ;  /* 0x000000382c14723c */ /* 0x082fe60000041814 */
[--C-:B---3--:R-:W-:Y:S03]  /*11250*/  FFMA.FTZ R52, R114, UR4, -R64.reuse ;  /* 0x0000000472347c23 */ /* 0x108fe60008010840 */
[C---:B------:R-:W-:Y:S03]  /*11260*/  HMMA.16816.F32.BF16 R24, R48.reuse, R56, R24 ;  /* 0x000000383018723c */ /* 0x040fe60000041818 */
[----:B------:R1:W-:Y:S02]  /*11270*/  MUFU.EX2 R88, R52 ;  /* 0x0000003400587308 */ /* 0x0003e40000000800 */
[--C-:B----4-:R-:W-:Y:S01]  /*11280*/  FFMA.FTZ R43, R109, UR4, -R65.reuse ;  /* 0x000000046d2b7c23 */ /* 0x110fe20008010841 */
[-C--:B------:R-:W-:Y:S07]  /*11290*/  HMMA.16816.F32.BF16 R28, R48, R58.reuse, R28 ;  /* 0x0000003a301c723c */ /* 0x080fee000004181c */
[----:B------:R-:W-:Y:S01]  /*112a0*/  MUFU.EX2 R82, R43 ;  /* 0x0000002b00527308 */ /* 0x000fe20000000800 */
[--C-:B------:R-:W-:Y:S01]  /*112b0*/  FFMA.FTZ R56, R105, UR4, -R65.reuse ;  /* 0x0000000469387c23 */ /* 0x100fe20008010841 */
[----:B------:R-:W-:Y:S08]  /*112c0*/  HMMA.16816.F32.BF16 R32, R44, R58, R32 ;  /* 0x0000003a2c20723c */ /* 0x000ff00000041820 */
[----:B------:R3:W-:Y:S03]  /*112d0*/  MUFU.EX2 R86, R56 ;  /* 0x0000003800567308 */ /* 0x0007e60000000800 */
[--C-:B-1----:R-:W-:Y:S01]  /*112e0*/  FFMA.FTZ R52, R115, UR4, -R64.reuse ;  /* 0x0000000473347c23 */ /* 0x102fe20008010840 */
[----:B------:R-:W-:Y:S01]  /*112f0*/  F2FP.BF16.F32.PACK_AB R48, R233, R224 ;  /* 0x000000e0e930723e */ /* 0x000fe200000010ff */
[----:B------:R-:W-:Y:S01]  /*11300*/  FFMA.FTZ R64, R67, UR4, -R64 ;  /* 0x0000000443407c23 */ /* 0x000fe20008010840 */
[----:B------:R-:W-:Y:S01]  /*11310*/  F2FP.BF16.F32.PACK_AB R49, R231, R222 ;  /* 0x000000dee731723e */ /* 0x000fe200000010ff */
[--C-:B------:R-:W-:Y:S03]  /*11320*/  FFMA.FTZ R67, R110, UR4, -R66.reuse ;  /* 0x000000046e437c23 */ /* 0x100fe60008010842 */
[----:B------:R1:W-:Y:S01]  /*11330*/  MUFU.EX2 R89, R52 ;  /* 0x0000003400597308 */ /* 0x0003e20000000800 */
[----:B------:R-:W-:Y:S02]  /*11340*/  F2FP.BF16.F32.PACK_AB R50, R144, R249 ;  /* 0x000000f99032723e */ /* 0x000fe400000010ff */
[----:B------:R-:W-:Y:S02]  /*11350*/  F2FP.BF16.F32.PACK_AB R51, R157, R246 ;  /* 0x000000f69d33723e */ /* 0x000fe400000010ff */
[----:B------:R-:W-:Y:S02]  /*11360*/  F2FP.BF16.F32.PACK_AB R44, R227, R206 ;  /* 0x000000cee32c723e */ /* 0x000fe400000010ff */
[----:B------:R-:W-:Y:S03]  /*11370*/  F2FP.BF16.F32.PACK_AB R45, R238, R207 ;  /* 0x000000cfee2d723e */ /* 0x000fe600000010ff */
[----:B------:R-:W4:Y:S01]  /*11380*/  MUFU.EX2 R64, R64 ;  /* 0x0000004000407308 */ /* 0x000f220000000800 */
[--C-:B---3--:R-:W-:Y:S01]  /*11390*/  FFMA.FTZ R56, R106, UR4, -R66.reuse ;  /* 0x000000046a387c23 */ /* 0x108fe20008010842 */
[-C--:B--2---:R-:W-:Y:S05]  /*113a0*/  HMMA.16816.F32.BF16 R4, R48, R60.reuse, R4 ;  /* 0x0000003c3004723c */ /* 0x084fea0000041804 */
[----:B------:R-:W-:Y:S03]  /*113b0*/  F2FP.BF16.F32.PACK_AB R46, R245, R239 ;  /* 0x000000eff52e723e */ /* 0x000fe600000010ff */
[----:B------:R2:W-:Y:S03]  /*113c0*/  MUFU.EX2 R85, R56 ;  /* 0x0000003800557308 */ /* 0x0005e60000000800 */
[--C-:B-1----:R-:W-:Y:S01]  /*113d0*/  FFMA.FTZ R52, R104, UR4, -R65.reuse ;  /* 0x0000000468347c23 */ /* 0x102fe20008010841 */
[----:B------:R-:W-:Y:S02]  /*113e0*/  F2FP.BF16.F32.PACK_AB R47, R248, R234 ;  /* 0x000000eaf82f723e */ /* 0x000fe400000010ff */
[----:B------:R-:W-:Y:S01]  /*113f0*/  F2FP.BF16.F32.PACK_AB R43, R142, R154 ;  /* 0x0000009a8e2b723e */ /* 0x000fe200000010ff */
[----:B------:R-:W-:Y:S01]  /*11400*/  FFMA.FTZ R66, R42, UR4, -R66 ;  /* 0x000000042a427c23 */ /* 0x000fe20008010842 */
[----:B------:R-:W-:Y:S02]  /*11410*/  F2FP.BF16.F32.PACK_AB R42, R143, R155 ;  /* 0x0000009b8f2a723e */ /* 0x000fe400000010ff */
[----:B------:R1:W-:Y:S01]  /*11420*/  MUFU.EX2 R87, R52 ;  /* 0x0000003400577308 */ /* 0x0003e20000000800 */
[C---:B------:R-:W-:Y:S04]  /*11430*/  HMMA.16816.F32.BF16 R8, R44.reuse, R60, R8 ;  /* 0x0000003c2c08723c */ /* 0x040fe80000041808 */
[----:B----4-:R-:W-:Y:S02]  /*11440*/  F2FP.BF16.F32.PACK_AB R163, R64, R75 ;  /* 0x0000004b40a3723e */ /* 0x010fe400000010ff */
[-C--:B------:R-:W-:Y:S03]  /*11450*/  HMMA.16816.F32.BF16 R12, R44, R62.reuse, R12 ;  /* 0x0000003e2c0c723c */ /* 0x080fe6000004180c */
[----:B------:R-:W-:Y:S01]  /*11460*/  MUFU.EX2 R66, R66 ;  /* 0x0000004200427308 */ /* 0x000fe20000000800 */
[----:B--2---:R-:W-:Y:S01]  /*11470*/  LDSM.16.MT88.4 R56, [R184+0x5000] ;  /* 0x00500000b838783b */ /* 0x004fe20000004200 */
[--C-:B------:R-:W-:Y:S01]  /*11480*/  FFMA.FTZ R60, R108, UR4, -R65.reuse ;  /* 0x000000046c3c7c23 */ /* 0x100fe20008010841 */
[C---:B------:R-:W-:Y:S07]  /*11490*/  HMMA.16816.F32.BF16 R16, R48.reuse, R62, R16 ;  /* 0x0000003e3010723c */ /* 0x040fee0000041810 */
[----:B------:R2:W-:Y:S01]  /*114a0*/  MUFU.EX2 R83, R60 ;  /* 0x0000003c00537308 */ /* 0x0005e20000000800 */
[----:B-1----:R-:W1:Y:S03]  /*114b0*/  LDSM.16.MT88.4 R52, [R185+0x4c00] ;  /* 0x004c0000b934783b */ /* 0x002e660000004200 */
[----:B------:R-:W-:Y:S06]  /*114c0*/  FFMA.FTZ R65, R125, UR4, -R65 ;  /* 0x000000047d417c23 */ /* 0x000fec0008010841 */
[----:B------:R-:W3:Y:S10]  /*114d0*/  MUFU.EX2 R65, R65 ;  /* 0x0000004100417308 */ /* 0x000ef40000000800 */
[----:B------:R-:W4:Y:S01]  /*114e0*/  MUFU.EX2 R67, R67 ;  /* 0x0000004300437308 */ /* 0x000f220000000800 */
[----:B--2---:R-:W2:Y:S01]  /*114f0*/  LDSM.16.MT88.4 R60, [R185+0x5000] ;  /* 0x00500000b93c783b */ /* 0x004ea20000004200 */
[----:B---3--:R-:W-:Y:S01]  /*11500*/  F2FP.BF16.F32.PACK_AB R166, R65, R80 ;  /* 0x0000005041a6723e */ /* 0x008fe200000010ff */
[-C--:B-1----:R-:W-:Y:S06]  /*11510*/  HMMA.16816.F32.BF16 R20, R48, R52.reuse, R20 ;  /* 0x000000343014723c */ /* 0x082fec0000041814 */
[C---:B------:R-:W-:Y:S06]  /*11520*/  HMMA.16816.F32.BF16 R24, R44.reuse, R52, R24 ;  /* 0x000000342c18723c */ /* 0x040fec0000041818 */
[-C--:B------:R-:W-:Y:S05]  /*11530*/  HMMA.16816.F32.BF16 R28, R44, R54.reuse, R28 ;  /* 0x000000362c1c723c */ /* 0x080fea000004181c */
[----:B------:R-:W-:Y:S01]  /*11540*/  FADD.FTZ R52, R172, R40 ;  /* 0x00000028ac347221 */ /* 0x000fe20000010000 */
[----:B------:R-:W-:Y:S01]  /*11550*/  HMMA.16816.F32.BF16 R32, R48, R54, R32 ;  /* 0x000000363020723c */ /* 0x000fe20000041820 */
[----:B------:R-:W1:Y:S04]  /*11560*/  LDSM.16.MT88.4 R48, [R184+0x5400] ;  /* 0x00540000b830783b */ /* 0x000e680000004200 */
[----:B------:R-:W-:Y:S01]  /*11570*/  F2FP.BF16.F32.PACK_AB R40, R156, R247 ;  /* 0x000000f79c28723e */ /* 0x000fe200000010ff */
[----:B------:R-:W-:Y:S01]  /*11580*/  FADD.FTZ R53, R174, R2 ;  /* 0x00000002ae357221 */ /* 0x000fe20000010000 */
[----:B------:R-:W-:Y:S01]  /*11590*/  F2FP.BF16.F32.PACK_AB R44, R241, R236 ;  /* 0x000000ecf12c723e */ /* 0x000fe200000010ff */
[----:B------:R-:W-:Y:S03]  /*115a0*/  FADD.FTZ R2, R175, R0 ;  /* 0x00000000af027221 */ /* 0x000fe60000010000 */
[----:B------:R-:W-:Y:S01]  /*115b0*/  F2FP.BF16.F32.PACK_AB R45, R242, R237 ;  /* 0x000000edf22d723e */ /* 0x000fe200000010ff */
[-C--:B------:R-:W-:Y:S05]  /*115c0*/  HMMA.16816.F32.BF16 R4, R40, R56.reuse, R4 ;  /* 0x000000382804723c */ /* 0x080fea0000041804 */
[----:B------:R-:W-:Y:S01]  /*115d0*/  F2FP.BF16.F32.PACK_AB R46, R252, R243 ;  /* 0x000000f3fc2e723e */ /* 0x000fe200000010ff */
[----:B------:R-:W-:Y:S01]  /*115e0*/  FADD.FTZ R52, R197, R52 ;  /* 0x00000034c5347221 */ /* 0x000fe20000010000 */
[----:B------:R-:W-:Y:S01]  /*115f0*/  F2FP.BF16.F32.PACK_AB R47, R250, R240 ;  /* 0x000000f0fa2f723e */ /* 0x000fe200000010ff */
[----:B------:R-:W-:Y:S03]  /*11600*/  FADD.FTZ R0, R182, R53 ;  /* 0x00000035b6007221 */ /* 0x000fe60000010000 */
        /* <DEDUP_REMOVED lines=10> */
[-C--:B--2---:R-:W-:Y:S05]  /*116b0*/  HMMA.16816.F32.BF16 R20, R40, R60.reuse, R20 ;  /* 0x0000003c2814723c */ /* 0x084fea0000041814 */
[----:B------:R-:W-:Y:S01]  /*116c0*/  FADD.FTZ R56, R200, R52 ;  /* 0x00000034c8387221 */ /* 0x000fe20000010000 */
[C---:B------:R-:W-:Y:S01]  /*116d0*/  HMMA.16816.F32.BF16 R24, R44.reuse, R60, R24 ;  /* 0x0000003c2c18723c */ /* 0x040fe20000041818 */
[----:B------:R-:W2:Y:S04]  /*116e0*/  LDSM.16.MT88.4 R52, [R185+0x5400] ;  /* 0x00540000b934783b */ /* 0x000ea80000004200 */
[----:B------:R-:W-:Y:S01]  /*116f0*/  FADD.FTZ R56, R209, R56 ;  /* 0x00000038d1387221 */ /* 0x000fe20000010000 */
[-C--:B------:R-:W-:Y:S05]  /*11700*/  HMMA.16816.F32.BF16 R28, R44, R62.reuse, R28 ;  /* 0x0000003e2c1c723c */ /* 0x080fea000004181c */
[----:B------:R-:W-:Y:S01]  /*11710*/  FADD.FTZ R60, R205, R36 ;  /* 0x00000024cd3c7221 */ /* 0x000fe20000010000 */
[----:B------:R-:W-:Y:S05]  /*11720*/  HMMA.16816.F32.BF16 R32, R40, R62, R32 ;  /* 0x0000003e2820723c */ /* 0x000fea0000041820 */
[----:B------:R-:W-:Y:S01]  /*11730*/  F2FP.BF16.F32.PACK_AB R44, R151, R141 ;  /* 0x0000008d972c723e */ /* 0x000fe200000010ff */
[----:B------:R-:W-:Y:S01]  /*11740*/  FADD.FTZ R36, R218, R56 ;  /* 0x00000038da247221 */ /* 0x000fe20000010000 */
[----:B------:R-:W-:Y:S01]  /*11750*/  F2FP.BF16.F32.PACK_AB R45, R139, R140 ;  /* 0x0000008c8b2d723e */ /* 0x000fe200000010ff */
[----:B------:R-:W3:Y:S03]  /*11760*/  LDSM.16.MT88.4 R56, [R184+0x5800] ;  /* 0x00580000b838783b */ /* 0x000ee60000004200 */
        /* <DEDUP_REMOVED lines=9> */
[-C--:B-1----:R-:W-:Y:S05]  /*11800*/  HMMA.16816.F32.BF16 R4, R44, R48.reuse, R4 ;  /* 0x000000302c04723c */ /* 0x082fea0000041804 */
[----:B------:R-:W-:Y:S01]  /*11810*/  F2FP.BF16.F32.PACK_AB R43, R96, R97 ;  /* 0x00000061602b723e */ /* 0x000fe200000010ff */
[----:B------:R-:W-:Y:S01]  /*11820*/  FADD.FTZ R0, R219, R0 ;  /* 0x00000000db007221 */ /* 0x000fe20000010000 */
[----:B------:R-:W-:Y:S04]  /*11830*/  FADD.FTZ R2, R202, R2 ;  /* 0x00000002ca027221 */ /* 0x000fe80000010000 */
        /* <DEDUP_REMOVED lines=10> */
[C---:B------:R-:W-:Y:S05]  /*118e0*/  HMMA.16816.F32.BF16 R24, R40.reuse, R52, R24 ;  /* 0x000000342818723c */ /* 0x040fea0000041818 */
[----:B------:R-:W-:Y:S01]  /*118f0*/  FADD.FTZ R2, R212, R2 ;  /* 0x00000002d4027221 */ /* 0x000fe20000010000 */
[-C--:B------:R-:W-:Y:S05]  /*11900*/  HMMA.16816.F32.BF16 R28, R40, R54.reuse, R28 ;  /* 0x00000036281c723c */ /* 0x080fea000004181c */
[----:B------:R-:W-:Y:S01]  /*11910*/  FADD.FTZ R48, R235, R48 ;  /* 0x00000030eb307221 */ /* 0x000fe20000010000 */
[----:B------:R-:W-:Y:S05]  /*11920*/  HMMA.16816.F32.BF16 R32, R44, R54, R32 ;  /* 0x000000362c20723c */ /* 0x000fea0000041820 */
[----:B------:R-:W-:Y:S01]  /*11930*/  FADD.FTZ R36, R226, R60 ;  /* 0x0000003ce2247221 */ /* 0x000fe20000010000 */
[----:B------:R-:W-:Y:S01]  /*11940*/  FADD.FTZ R0, R220, R2 ;  /* 0x00000002dc007221 */ /* 0x000fe20000010000 */
[----:B------:R-:W-:Y:S01]  /*11950*/  FADD.FTZ R2, R223, R49 ;  /* 0x00000031df027221 */ /* 0x000fe20000010000 */
[----:B------:R-:W-:Y:S02]  /*11960*/  FADD.FTZ R60, R224, R48 ;  /* 0x00000030e03c7221 */ /* 0x000fe40000010000 */
[----:B------:R-:W1:Y:S01]  /*11970*/  LDSM.16.MT88.4 R48, [R185+0x5800] ;  /* 0x00580000b930783b */ /* 0x000e620000004200 */
        /* <DEDUP_REMOVED lines=14> */
[-C--:B---3--:R-:W-:Y:S05]  /*11a60*/  HMMA.16816.F32.BF16 R4, R40, R56.reuse, R4 ;  /* 0x000000382804723c */ /* 0x088fea0000041804 */
[----:B----4-:R-:W-:Y:S01]  /*11a70*/  F2FP.BF16.F32.PACK_AB R47, R68, R67 ;  /* 0x00000043442f723e */ /* 0x010fe200000010ff */
[----:B------:R-:W-:Y:S01]  /*11a80*/  FADD.FTZ R2, R249, R60 ;  /* 0x0000003cf9027221 */ /* 0x000fe20000010000 */
[----:B------:R-:W-:Y:S01]  /*11a90*/  FADD.FTZ R52, R246, R36 ;  /* 0x00000024f6347221 */ /* 0x000fe20000010000 */
[----:B------:R-:W-:Y:S03]  /*11aa0*/  FADD.FTZ R53, R239, R53 ;  /* 0x00000035ef357221 */ /* 0x000fe60000010000 */
[----:B------:R-:W-:Y:S01]  /*11ab0*/  FADD.FTZ R36, R144, R2 ;  /* 0x0000000290247221 */ /* 0x000fe20000010000 */
[C---:B------:R-:W-:Y:S01]  /*11ac0*/  HMMA.16816.F32.BF16 R8, R44.reuse, R56, R8 ;  /* 0x000000382c08723c */ /* 0x040fe20000041808 */
[----:B------:R-:W2:Y:S01]  /*11ad0*/  LDSM.16.MT88.4 R144, [R184+0x5c00] ;  /* 0x005c0000b890783b */ /* 0x000ea20000004200 */
[----:B------:R-:W3:Y:S02]  /*11ae0*/  MUFU.EX2 R57, R81 ;  /* 0x0000005100397308 */ /* 0x000ee40000000800 */
[----:B------:R-:W-:Y:S01]  /*11af0*/  FADD.FTZ R2, R157, R52 ;  /* 0x000000349d027221 */ /* 0x000fe20000010000 */
[----:B------:R-:W-:Y:S01]  /*11b00*/  FADD.FTZ R0, R225, R0 ;  /* 0x00000000e1007221 */ /* 0x000fe20000010000 */
[-C--:B------:R-:W-:Y:S05]  /*11b10*/  HMMA.16816.F32.BF16 R12, R44, R58.reuse, R12 ;  /* 0x0000003a2c0c723c */ /* 0x080fea000004180c */
[----:B------:R-:W-:Y:S01]  /*11b20*/  FADD.FTZ R0, R207, R0 ;  /* 0x00000000cf007221 */ /* 0x000fe20000010000 */
[C---:B------:R-:W-:Y:S05]  /*11b30*/  HMMA.16816.F32.BF16 R16, R40.reuse, R58, R16 ;  /* 0x0000003a2810723c */ /* 0x040fea0000041810 */
[----:B------:R-:W-:Y:S01]  /*11b40*/  FADD.FTZ R0, R238, R0 ;  /* 0x00000000ee007221 */ /* 0x000fe20000010000 */
[-C--:B-1----:R-:W-:Y:S05]  /*11b50*/  HMMA.16816.F32.BF16 R20, R40, R48.reuse, R20 ;  /* 0x000000302814723c */ /* 0x082fea0000041814 */
        /* <DEDUP_REMOVED lines=14> */
[----:B------:R-:W1:Y:S01]  /*11c40*/  LDSM.16.MT88.4 R52, [R185+0x5c00] ;  /* 0x005c0000b934783b */ /* 0x000e620000004200 */
[----:B------:R-:W-:Y:S03]  /*11c50*/  FADD.FTZ R36, R241, R36 ;  /* 0x00000024f1247221 */ /* 0x000fe60000010000 */
[----:B------:R-:W-:Y:S01]  /*11c60*/  FADD.FTZ R2, R143, R2 ;  /* 0x000000028f027221 */ /* 0x000fe20000010000 */
[----:B------:R-:W-:Y:S01]  /*11c70*/  FADD.FTZ R56, R142, R56 ;  /* 0x000000388e387221 */ /* 0x000fe20000010000 */
[----:B------:R-:W-:Y:S01]  /*11c80*/  FADD.FTZ R36, R243, R36 ;  /* 0x00000024f3247221 */ /* 0x000fe20000010000 */
[----:B------:R-:W-:Y:S01]  /*11c90*/  FADD.FTZ R0, R242, R0 ;  /* 0x00000000f2007221 */ /* 0x000fe20000010000 */
[----:B------:R-:W-:Y:S01]  /*11ca0*/  FADD.FTZ R44, R141, R2 ;  /* 0x000000028d2c7221 */ /* 0x000fe20000010000 */
[----:B---3--:R-:W-:Y:S01]  /*11cb0*/  F2FP.BF16.F32.PACK_AB R167, R66, R57 ;  /* 0x0000003942a7723e */ /* 0x008fe200000010ff */
[----:B------:R-:W-:Y:S01]  /*11cc0*/  FADD.FTZ R49, R252, R36 ;  /* 0x00000024fc317221 */ /* 0x000fe20000010000 */
[----:B------:R-:W-:Y:S01]  /*11cd0*/  FADD.FTZ R36, R140, R56 ;  /* 0x000000388c247221 */ /* 0x000fe20000010000 */
[----:B------:R-:W-:Y:S01]  /*11ce0*/  FADD.FTZ R0, R240, R0 ;  /* 0x00000000f0007221 */ /* 0x000fe20000010000 */
[-C--:B--2---:R-:W-:Y:S05]  /*11cf0*/  HMMA.16816.F32.BF16 R140, R160, R144.reuse, R4 ;  /* 0x00000090a08c723c */ /* 0x084fea0000041804 */
        /* <DEDUP_REMOVED lines=9> */
[C---:B------:R-:W-:Y:S04]  /*11d90*/  HMMA.16816.F32.BF16 R136, R164.reuse, R144, R8 ;  /* 0x00000090a488723c */ /* 0x040fe80000041808 */
[----:B------:R-:W-:Y:S01]  /*11da0*/  FADD.FTZ R6, R152, R6 ;  /* 0x0000000698067221 */ /* 0x000fe20000010000 */
[----:B------:R-:W-:Y:S01]  /*11db0*/  FADD.FTZ R5, R99, R5 ;  /* 0x0000000563057221 */ /* 0x000fe20000010000 */
[----:B------:R-:W-:Y:S01]  /*11dc0*/  FADD.FTZ R0, R148, R2 ;  /* 0x0000000294007221 */ /* 0x000fe20000010000 */
[----:B------:R-:W-:Y:S01]  /*11dd0*/  MOV R3, R39 ;  /* 0x0000002700037202 */ /* 0x000fe20000000f00 */
[-C--:B------:R-:W-:Y:S03]  /*11de0*/  HMMA.16816.F32.BF16 R148, R164, R146.reuse, R12 ;  /* 0x00000092a494723c */ /* 0x080fe6000004180c */
        /* <DEDUP_REMOVED lines=31> */
[----:B------:R-:W-:Y:S02]  /*11fe0*/  FADD.FTZ R2, R72, R2 ;  /* 0x0000000248027221 */ /* 0x000fe40000010000 */
[----:B------:R-:W-:Y:S03]  /*11ff0*/  FADD.FTZ R0, R77, R4 ;  /* 0x000000044d007221 */ /* 0x000fe60000010000 */
[----:B------:R-:W-:Y:S01]  /*12000*/  FADD.FTZ R4, R79, R5 ;  /* 0x000000054f047221 */ /* 0x000fe20000010000 */
[----:B------:R-:W-:Y:S01]  /*12010*/  FADD.FTZ R6, R74, R6 ;  /* 0x000000064a067221 */ /* 0x000fe20000010000 */
[----:B------:R-:W-:Y:S01]  /*12020*/  FADD.FTZ R5, R75, R2 ;  /* 0x000000024b057221 */ /* 0x000fe20000010000 */
[----:B------:R-:W-:Y:S01]  /*12030*/  FADD.FTZ R2, R80, R0 ;  /* 0x0000000050027221 */ /* 0x000fe20000010000 */
[----:B------:R-:W-:Y:S02]  /*12040*/  FADD.FTZ R0, R57, R4 ;  /* 0x0000000439007221 */ /* 0x000fe40000010000 */
[----:B------:R2:W-:Y:S01]  /*12050*/  STL [R1+0x14], R6 ;  /* 0x0000140601007387 */ /* 0x0005e20000100800 */
[----:B------:R-:W-:Y:S01]  /*12060*/  FADD.FTZ R4, R64, R5 ;  /* 0x0000000540047221 */ /* 0x000fe20000010000 */
[----:B------:R-:W-:Y:S01]  /*12070*/  FADD.FTZ R2, R65, R2 ;  /* 0x0000000241027221 */ /* 0x000fe20000010000 */
[----:B------:R-:W-:Y:S03]  /*12080*/  FADD.FTZ R0, R66, R0 ;  /* 0x0000000042007221 */ /* 0x000fe60000010000 */
[----:B------:R2:W-:Y:S04]  /*12090*/  STL [R1+0x18], R4 ;  /* 0x0000180401007387 */ /* 0x0005e80000100800 */
[----:B------:R2:W-:Y:S04]  /*120a0*/  STL [R1+0x1c], R2 ;  /* 0x00001c0201007387 */ /* 0x0005e80000100800 */
[----:B------:R2:W-:Y:S01]  /*120b0*/  STL [R1+0x20], R0 ;  /* 0x0000200001007387 */ /* 0x0005e20000100800 */
[----:B------:R-:W-:Y:S05]  /*120c0*/  @P2 BRA `(.L_x_331) ;  /* 0xffffffb8006c2947 */ /* 0x000fea000383ffff */
.L_x_330:
[----:B------:R-:W3:Y:S04]  /*120d0*/  LDL.LU R7, [R1+0x14] ;  /* 0x0000140001077983 */ /* 0x000ee80000300800 */
[----:B-12---:R-:W2:Y:S04]  /*120e0*/  LDL.LU R2, [R1+0x18] ;  /* 0x0000180001027983 */ /* 0x006ea80000300800 */
[----:B------:R-:W4:Y:S04]  /*120f0*/  LDL.LU R14, [R1+0x1c] ;  /* 0x00001c00010e7983 */ /* 0x000f280000300800 */
[----:B------:R-:W5:Y:S04]  /*12100*/  LDL.LU R13, [R1+0x20] ;  /* 0x00002000010d7983 */ /* 0x000f680000300800 */
[----:B------:R-:W5:Y:S01]  /*12110*/  LDL R12, [R1+0x3c] ;  /* 0x00003c00010c7983 */ /* 0x000f620000100800 */
[----:B------:R-:W1:Y:S01]  /*12120*/  S2UR UR4, SR_CgaCtaId ;  /* 0x00000000000479c3 */ /* 0x000e620000008800 */
[----:B------:R-:W-:Y:S01]  /*12130*/  UMOV UR5, 0x400 ;  /* 0x0000040000057882 */ /* 0x000fe20000000000 */
[----:B------:R-:W1:Y:S02]  /*12140*/  S2R R40, SR_TID.X ;  /* 0x0000000000287919 */ /* 0x000e640000002100 */
[----:B-1----:R-:W-:Y:S01]  /*12150*/  ULEA UR4, UR4, UR5, 0x18 ;  /* 0x0000000504047291 */ /* 0x002fe2000f8ec03f */
[----:B------:R-:W-:-:S04]  /*12160*/  SHF.R.S32.HI R29, RZ, 0x1f, R40 ;  /* 0x0000001fff1d7819 */ /* 0x000fc80000011428 */
[CC--:B------:R-:W-:Y:S02]  /*12170*/  LEA.HI R6, R29.reuse, R40.reuse, RZ, 0x2 ;  /* 0x000000281d067211 */ /* 0x0c0fe400078f10ff */
[----:B------:R-:W-:Y:S02]  /*12180*/  LEA.HI R29, R29, R40, RZ, 0x5 ;  /* 0x000000281d1d7211 */ /* 0x000fe400078f28ff */
[----:B------:R-:W-:Y:S02]  /*12190*/  SHF.R.S32.HI R0, RZ, 0x2, R6 ;  /* 0x00000002ff007819 */ /* 0x000fe40000011406 */
[----:B------:R-:W-:Y:S02]  /*121a0*/  LOP3.LUT R6, R6, 0xfffffffc, RZ, 0xc0, !PT ;  /* 0xfffffffc06067812 */ /* 0x000fe400078ec0ff */
[----:B------:R-:W-:Y:S02]  /*121b0*/  SHF.R.S32.HI R3, RZ, 0x1f, R0 ;  /* 0x0000001fff037819 */ /* 0x000fe40000011400 */
[----:B------:R-:W-:-:S02]  /*121c0*/  SHF.R.S32.HI R28, RZ, 0x5, R29 ;  /* 0x00000005ff1c7819 */ /* 0x000fc4000001141d */
[----:B------:R-:W-:-:S04]  /*121d0*/  LEA.HI R3, R3, R0, RZ, 0x3 ;  /* 0x0000000003037211 */ /* 0x000fc800078f18ff */
[----:B------:R-:W-:-:S05]  /*121e0*/  LOP3.LUT R3, R3, 0xfffffff8, RZ, 0xc0, !PT ;  /* 0xfffffff803037812 */ /* 0x000fca00078ec0ff */
[----:B------:R-:W-:Y:S01]  /*121f0*/  IMAD.IADD R3, R0, 0x1, -R3 ;  /* 0x0000000100037824 */ /* 0x000fe200078e0a03 */
[----:B---3--:R-:W1:Y:S04]  /*12200*/  SHFL.BFLY PT, R5, R7, 0x2, 0x1f ;  /* 0x0c401f0007057f89 */ /* 0x008e6800000e0000 */
[----:B--2---:R-:W2:Y:S04]  /*12210*/  SHFL.BFLY PT, R4, R2, 0x2, 0x1f ;  /* 0x0c401f0002047f89 */ /* 0x004ea800000e0000 */
[----:B----4-:R-:W3:Y:S04]  /*12220*/  SHFL.BFLY PT, R8, R14, 0x2, 0x1f ;  /* 0x0c401f000e087f89 */ /* 0x010ee800000e0000 */
[----:B-----5:R-:W4:Y:S01]  /*12230*/  SHFL.BFLY PT, R9, R13, 0x2, 0x1f ;  /* 0x0c401f000d097f89 */ /* 0x020f2200000e0000 */
[----:B------:R-:W-:Y:S01]  /*12240*/  ISETP.NE.AND P1, PT, R12, -0x1, PT ;  /* 0xffffffff0c00780c */ /* 0x000fe20003f25270 */
[----:B-1----:R-:W-:Y:S01]  /*12250*/  FADD.FTZ R5, R5, R7 ;  /* 0x0000000705057221 */ /* 0x002fe20000010000 */
[----:B--2---:R-:W-:-:S04]  /*12260*/  FADD.FTZ R4, R4, R2 ;  /* 0x0000000204047221 */ /* 0x004fc80000010000 */
[----:B------:R-:W1:Y:S01]  /*12270*/  SHFL.BFLY PT, R26, R5, 0x1, 0x1f ;  /* 0x0c201f00051a7f89 */ /* 0x000e6200000e0000 */
[----:B------:R-:W-:-:S06]  /*12280*/  LEA.HI R2, R3, R3, RZ, 0x1 ;  /* 0x0000000303027211 */ /* 0x000fcc00078f08ff */
[----:B------:R-:W2:Y:S01]  /*12290*/  @P1 LDC.64 R10, c[0x0][0x298] ;  /* 0x0000a600ff0a1b82 */ /* 0x000ea20000000a00 */
[----:B------:R-:W5:Y:S01]  /*122a0*/  SHFL.BFLY PT, R25, R4, 0x1, 0x1f ;  /* 0x0c201f0004197f89 */ /* 0x000f6200000e0000 */
[----:B------:R-:W-:Y:S02]  /*122b0*/  SHF.R.S32.HI R0, RZ, 0x1, R2 ;  /* 0x00000001ff007819 */ /* 0x000fe40000011402 */
[----:B------:R-:W-:Y:S01]  /*122c0*/  LOP3.LUT R16, R2, 0x3fffffe, RZ, 0xc0, !PT ;  /* 0x03fffffe02107812 */ /* 0x000fe200078ec0ff */
[----:B------:R-:W-:Y:S02]  /*122d0*/  IMAD.IADD R2, R40, 0x1, -R6 ;  /* 0x0000000128027824 */ /* 0x000fe400078e0a06 */
[----:B---3--:R-:W-:Y:S01]  /*122e0*/  FADD.FTZ R6, R8, R14 ;  /* 0x0000000e08067221 */ /* 0x008fe20000010000 */
[----:B------:R-:W-:Y:S02]  /*122f0*/  IMAD.SHL.U32 R7, R0, 0x40, RZ ;  /* 0x0000004000077824 */ /* 0x000fe400078e00ff */
[----:B------:R-:W-:-:S02]  /*12300*/  IMAD.IADD R16, R3, 0x1, -R16 ;  /* 0x0000000103107824 */ /* 0x000fc400078e0a10 */
[----:B------:R-:W-:Y:S01]  /*12310*/  IMAD R2, R28, 0x100, R2 ;  /* 0x000001001c027824 */ /* 0x000fe200078e0202 */
[----:B------:R-:W-:Y:S01]  /*12320*/  LOP3.LUT R3, R7, 0xc0, RZ, 0xc0, !PT ;  /* 0x000000c007037812 */ /* 0x000fe200078ec0ff */
[----:B----4-:R-:W-:Y:S01]  /*12330*/  FADD.FTZ R7, R9, R13 ;  /* 0x0000000d09077221 */ /* 0x010fe20000010000 */
[----:B------:R3:W4:Y:S01]  /*12340*/  SHFL.BFLY PT, R21, R6, 0x1, 0x1f ;  /* 0x0c201f0006157f89 */ /* 0x00072200000e0000 */
[----:B------:R-:W-:Y:S01]  /*12350*/  IMAD R16, R16, 0x10, R2 ;  /* 0x0000001010107824 */ /* 0x000fe200078e0202 */
[----:B------:R-:W-:Y:S02]  /*12360*/  LOP3.LUT R9, R0, 0x1, RZ, 0xc0, !PT ;  /* 0x0000000100097812 */ /* 0x000fe400078ec0ff */
[----:B------:R3:W2:Y:S01]  /*12370*/  SHFL.BFLY PT, R24, R7, 0x1, 0x1f ;  /* 0x0c201f0007187f89 */ /* 0x0006a200000e0000 */
[----:B-1----:R-:W-:Y:S01]  /*12380*/  FADD.FTZ R26, R5, R26 ;  /* 0x0000001a051a7221 */ /* 0x002fe20000010000 */
[----:B------:R-:W-:Y:S01]  /*12390*/  LEA.HI R5, R3, R3, RZ, 0x1d ;  /* 0x0000000303057211 */ /* 0x000fe200078fe8ff */
[----:B--2---:R-:W-:-:S04]  /*123a0*/  @P1 IMAD.WIDE.U32 R2, R12, R10, RZ ;  /* 0x0000000a0c021225 */ /* 0x004fc800078e00ff */
[----:B-----5:R-:W-:Y:S01]  /*123b0*/  FADD.FTZ R25, R4, R25 ;  /* 0x0000001904197221 */ /* 0x020fe20000010000 */
[----:B------:R-:W-:Y:S02]  /*123c0*/  IMAD.U32 R16, R16, 0x2, R5 ;  /* 0x0000000210107824 */ /* 0x000fe400078e0005 */
[----:B------:R-:W-:Y:S02]  /*123d0*/  @P1 IMAD R31, R12, R11, R3 ;  /* 0x0000000b0c1f1224 */ /* 0x000fe400078e0203 */
[----:B------:R-:W-:Y:S01]  /*123e0*/  @P1 IMAD.MOV.U32 R30, RZ, RZ, R2 ;  /* 0x000000ffff1e1224 */ /* 0x000fe200078e0002 */
[----:B------:R-:W-:Y:S01]  /*123f0*/  LEA R16, R16, UR4, 0x1 ;  /* 0x0000000410107c11 */ /* 0x000fe2000f8e08ff */
[----:B---34-:R-:W-:Y:S06]  /*12400*/  @P1 BRA `(.L_x_334) ;  /* 0x0000000000201947 */ /* 0x018fec0003800000 */
        /* <DEDUP_REMOVED lines=8> */
.L_x_334:
        /* <DEDUP_REMOVED lines=20> */
.L_x_335:
[----:B------:R1:W5:Y:S01]  /*125d0*/  LDL R43, [R1+0x50] ;  /* 0x00005000012b7983 */ /* 0x0003620000100800 */
[----:B------:R-:W-:Y:S01]  /*125e0*/  MOV R27, 0x10 ;  /* 0x00000010001b7802 */ /* 0x000fe20000000f00 */
[----:B------:R-:W-:Y:S01]  /*125f0*/  FADD.FTZ R24, R7, R24 ;  /* 0x0000001807187221 */ /* 0x000fe20000010000 */
[----:B------:R-:W-:Y:S01]  /*12600*/  ISETP.NE.AND P5, PT, RZ, UR4, PT ;  /* 0x00000004ff007c0c */ /* 0x000fe2000bfa5270 */
[----:B------:R-:W2:Y:S01]  /*12610*/  S2R R42, SR_CTAID.Y ;  /* 0x00000000002a7919 */ /* 0x000ea20000002600 */
[----:B------:R-:W-:Y:S01]  /*12620*/  SEL R27, R27, 0xfffffff0, P4 ;  /* 0xfffffff01b1b7807 */ /* 0x000fe20002000000 */
[----:B------:R-:W3:Y:S01]  /*12630*/  S2UR UR4, SR_CTAID.X ;  /* 0x00000000000479c3 */ /* 0x000ee20000002500 */
[----:B------:R-:W-:Y:S01]  /*12640*/  LOP3.LUT P4, RZ, R0, 0x2, RZ, 0xc0, !PT ;  /* 0x0000000200ff7812 */ /* 0x000fe2000788c0ff */
[----:B------:R-:W4:Y:S01]  /*12650*/  S2R R41, SR_CTAID.Z ;  /* 0x0000000000297919 */ /* 0x000f220000002700 */
[----:B------:R-:W-:Y:S01]  /*12660*/  ISETP.NE.AND P0, PT, R3, RZ, PT ;  /* 0x000000ff0300720c */ /* 0x000fe20003f05270 */
[----:B------:R-:W-:Y:S01]  /*12670*/  BSSY B0, `(.L_x_336) ;  /* 0x00000aa000007945 */ /* 0x000fe20003800000 */
[----:B------:R-:W-:-:S02]  /*12680*/  IADD3 R19, R16, 0x20, RZ ;  /* 0x0000002010137810 */ /* 0x000fc40007ffe0ff */
[----:B------:R-:W-:Y:S02]  /*12690*/  FSETP.NE.FTZ.AND P1, PT, R21, RZ, PT ;  /* 0x000000ff1500720b */ /* 0x000fe40003f35000 */
[----:B------:R-:W-:Y:S01]  /*126a0*/  MOV R3, 0x3f800000 ;  /* 0x3f80000000037802 */ /* 0x000fe20000000f00 */
[----:B------:R-:W1:Y:S01]  /*126b0*/  @!P5 LDC R17, c[0x0][0x2c4] ;  /* 0x0000b100ff11db82 */ /* 0x000e620000000800 */
[----:B------:R-:W-:Y:S02]  /*126c0*/  MOV R4, 0x3f800000 ;  /* 0x3f80000000047802 */ /* 0x000fe40000000f00 */
[----:B------:R-:W-:Y:S02]  /*126d0*/  MOV R0, 0x3f800000 ;  /* 0x3f80000000007802 */ /* 0x000fe40000000f00 */
[----:B------:R-:W-:Y:S01]  /*126e0*/  @P4 IADD3 R19, R16, -0x20, RZ ;  /* 0xffffffe010134810 */ /* 0x000fe20007ffe0ff */
[----:B------:R-:W3:Y:S01]  /*126f0*/  @P3 MUFU.RCP R3, R26 ;  /* 0x0000001a00033308 */ /* 0x000ee20000001000 */
[----:B------:R-:W-:-:S02]  /*12700*/  PLOP3.LUT P4, PT, PT, PT, PT, 0x8, 0x0 ;  /* 0x000000000000781c */ /* 0x000fc40003f8e170 */
[----:B------:R-:W-:Y:S02]  /*12710*/  @!P5 PLOP3.LUT P4, PT, P0, PT, PT, 0x80, 0x0 ;  /* 0x000000000000d81c */ /* 0x000fe4000078f070 */
[----:B------:R-:W-:Y:S02]  /*12720*/  FSETP.NE.FTZ.AND P0, PT, R24, RZ, PT ;  /* 0x000000ff1800720b */ /* 0x000fe40003f15000 */
[----:B------:R-:W-:Y:S01]  /*12730*/  MOV R2, 0x3f800000 ;  /* 0x3f80000000027802 */ /* 0x000fe20000000f00 */
[----:B------:R-:W2:Y:S08]  /*12740*/  @P2 MUFU.RCP R4, R25 ;  /* 0x0000001900042308 */ /* 0x000eb00000001000 */
        /* <DEDUP_REMOVED lines=8> */
[----:B------:R-:W3:Y:S01]  /*127d0*/  @P0 MUFU.RCP R2, R24 ;  /* 0x0000001800020308 */ /* 0x000ee20000001000 */
        /* <DEDUP_REMOVED lines=8> */
[C---:B----4-:R-:W-:Y:S01]  /*12860*/  FMUL.FTZ R136, R0.reuse, R136 ;  /* 0x0000008800887220 */ /* 0x050fe20000410000 */
[C---:B------:R-:W-:Y:S01]  /*12870*/  FMUL.FTZ R6, R0.reuse, R137 ;  /* 0x0000008900067220 */ /* 0x040fe20000410000 */
[C---:B------:R-:W-:Y:S01]  /*12880*/  FMUL.FTZ R148, R0.reuse, R148 ;  /* 0x0000009400947220 */ /* 0x040fe20000410000 */
[----:B------:R-:W-:Y:S01]  /*12890*/  FMUL.FTZ R149, R0, R149 ;  /* 0x0000009500957220 */ /* 0x000fe20000410000 */
[----:B------:R-:W-:Y:S01]  /*128a0*/  FMUL.FTZ R9, R4, R163 ;  /* 0x000000a304097220 */ /* 0x000fe20000410000 */
[----:B------:R-:W-:Y:S01]  /*128b0*/  F2FP.BF16.F32.PACK_AB R8, R8, R140 ;  /* 0x0000008c0808723e */ /* 0x000fe200000010ff */
[----:B------:R-:W-:Y:S01]  /*128c0*/  FMUL.FTZ R156, R0, R156 ;  /* 0x0000009c009c7220 */ /* 0x000fe20000410000 */
[----:B------:R-:W-:Y:S01]  /*128d0*/  F2FP.BF16.F32.PACK_AB R7, R7, R142 ;  /* 0x0000008e0707723e */ /* 0x000fe200000010ff */
        /* <DEDUP_REMOVED lines=10> */
[----:B------:R-:W-:Y:S01]  /*12980*/  F2FP.BF16.F32.PACK_AB R3, R3, R146 ;  /* 0x000000920303723e */ /* 0x000fe200000010ff */
[----:B------:R-:W-:Y:S01]  /*12990*/  FMUL.FTZ R164, R0, R164 ;  /* 0x000000a400a47220 */ /* 0x000fe20000410000 */
[----:B------:R-:W-:Y:S01]  /*129a0*/  IADD3 R2, R16, R27, RZ ;  /* 0x0000001b10027210 */ /* 0x000fe20007ffe0ff */
[----:B------:R-:W-:Y:S01]  /*129b0*/  FMUL.FTZ R18, R0, R165 ;  /* 0x000000a500127220 */ /* 0x000fe20000410000 */
[----:B------:R-:W-:Y:S01]  /*129c0*/  F2FP.BF16.F32.PACK_AB R6, R6, R136 ;  /* 0x000000880606723e */ /* 0x000fe200000010ff */
[----:B------:R2:W-:Y:S01]  /*129d0*/  STS [R16], R8 ;  /* 0x0000000810007388 */ /* 0x0005e20000000800 */
[----:B------:R-:W-:Y:S01]  /*129e0*/  F2FP.BF16.F32.PACK_AB R5, R139, R5 ;  /* 0x000000058b05723e */ /* 0x000fe200000010ff */
[----:B-1----:R-:W1:Y:S01]  /*129f0*/  @P4 LDC R17, c[0x0][0x2e4] ;  /* 0x0000b900ff114b82 */ /* 0x002e620000000800 */
[----:B------:R-:W-:Y:S01]  /*12a00*/  F2FP.BF16.F32.PACK_AB R0, R149, R148 ;  /* 0x000000949500723e */ /* 0x000fe200000010ff */
[----:B------:R3:W-:Y:S01]  /*12a10*/  STS [R16+0x200], R7 ;  /* 0x0002000710007388 */ /* 0x0007e20000000800 */
[----:B------:R-:W-:-:S02]  /*12a20*/  F2FP.BF16.F32.PACK_AB R15, R151, R15 ;  /* 0x0000000f970f723e */ /* 0x000fc400000010ff */
[----:B------:R-:W-:Y:S01]  /*12a30*/  F2FP.BF16.F32.PACK_AB R14, R14, R152 ;  /* 0x000000980e0e723e */ /* 0x000fe200000010ff */
[----:B------:R-:W-:Y:S01]  /*12a40*/  STS [R2], R4 ;  /* 0x0000000402007388 */ /* 0x000fe20000000800 */
[----:B------:R-:W-:Y:S02]  /*12a50*/  F2FP.BF16.F32.PACK_AB R13, R13, R154 ;  /* 0x0000009a0d0d723e */ /* 0x000fe400000010ff */
[----:B------:R-:W-:Y:S01]  /*12a60*/  F2FP.BF16.F32.PACK_AB R10, R10, R160 ;  /* 0x000000a00a0a723e */ /* 0x000fe200000010ff */
[----:B------:R4:W-:Y:S01]  /*12a70*/  STS [R2+0x200], R3 ;  /* 0x0002000302007388 */ /* 0x0009e20000000800 */
[----:B------:R-:W-:Y:S02]  /*12a80*/  F2FP.BF16.F32.PACK_AB R9, R9, R162 ;  /* 0x000000a20909723e */ /* 0x000fe400000010ff */
[----:B------:R-:W-:Y:S01]  /*12a90*/  F2FP.BF16.F32.PACK_AB R12, R12, R156 ;  /* 0x0000009c0c0c723e */ /* 0x000fe200000010ff */
[----:B------:R4:W-:Y:S01]  /*12aa0*/  STS [R16+0x1000], R6 ;  /* 0x0010000610007388 */ /* 0x0009e20000000800 */
[----:B------:R-:W-:-:S02]  /*12ab0*/  F2FP.BF16.F32.PACK_AB R11, R159, R11 ;  /* 0x0000000b9f0b723e */ /* 0x000fc400000010ff */
[----:B------:R-:W-:Y:S01]  /*12ac0*/  F2FP.BF16.F32.PACK_AB R18, R18, R164 ;  /* 0x000000a41212723e */ /* 0x000fe200000010ff */
[----:B------:R1:W-:Y:S01]  /*12ad0*/  STS [R16+0x1200], R5 ;  /* 0x0012000510007388 */ /* 0x0003e20000000800 */
[----:B------:R-:W-:-:S03]  /*12ae0*/  F2FP.BF16.F32.PACK_AB R20, R167, R20 ;  /* 0x00000014a714723e */ /* 0x000fc600000010ff */
[----:B------:R1:W-:Y:S01]  /*12af0*/  STS [R2+0x1000], R0 ;  /* 0x0010000002007388 */ /* 0x0003e20000000800 */
[----:B--2---:R-:W2:Y:S03]  /*12b00*/  @!P5 LDC R8, c[0x0][0x270] ;  /* 0x00009c00ff08db82 */ /* 0x004ea60000000800 */
[----:B------:R1:W-:Y:S04]  /*12b10*/  STS [R2+0x1200], R15 ;  /* 0x0012000f02007388 */ /* 0x0003e80000000800 */
[----:B------:R-:W-:Y:S01]  /*12b20*/  STS [R19], R14 ;  /* 0x0000000e13007388 */ /* 0x000fe20000000800 */
[----:B---3--:R-:W3:Y:S03]  /*12b30*/  @P3 LDC R7, c[0x0][0x2e8] ;  /* 0x0000ba00ff073b82 */ /* 0x008ee60000000800 */
[----:B------:R2:W-:Y:S01]  /*12b40*/  STS [R19+0x200], R13 ;  /* 0x0002000d13007388 */ /* 0x0005e20000000800 */
[----:B----4-:R4:W3:Y:S04]  /*12b50*/  @P3 MUFU.LG2 R3, R26 ;  /* 0x0000001a00033308 */ /* 0x0108e80000000c00 */
[----:B------:R-:W3:Y:S01]  /*12b60*/  @P5 LDC R6, c[0x0][0x2c0] ;  /* 0x0000b000ff065b82 */ /* 0x000ee20000000800 */
[----:B-1----:R-:W1:Y:S01]  /*12b70*/  S2R R16, SR_TID.X ;  /* 0x0000000000107919 */ /* 0x002e620000002100 */
[----:B------:R-:W-:-:S06]  /*12b80*/  IMAD.IADD R0, R27, 0x1, R19 ;  /* 0x000000011b007824 */ /* 0x000fcc00078e0213 */
[----:B------:R-:W3:Y:S01]  /*12b90*/  @P5 LDC.64 R4, c[0x0][0x2c0] ;  /* 0x0000b000ff045b82 */ /* 0x000ee20000000a00 */
[----:B------:R-:W-:Y:S02]  /*12ba0*/  MOV R27, 0x7f800000 ;  /* 0x7f800000001b7802 */ /* 0x000fe40000000f00 */
[----:B------:R-:W-:Y:S01]  /*12bb0*/  @P5 MOV R2, 0x1 ;  /* 0x0000000100025802 */ /* 0x000fe20000000f00 */
[----:B------:R1:W-:Y:S01]  /*12bc0*/  STS [R0], R10 ;  /* 0x0000000a00007388 */ /* 0x0003e20000000800 */
[----:B--2---:R-:W-:Y:S01]  /*12bd0*/  @!P5 IMAD R2, R17, R8, RZ ;  /* 0x000000081102d224 */ /* 0x004fe200078e02ff */
[----:B------:R-:W-:Y:S02]  /*12be0*/  LOP3.LUT R8, R29, 0xffffffe0, RZ, 0xc0, !PT ;  /* 0xffffffe01d087812 */ /* 0x000fe400078ec0ff */
[----:B------:R2:W-:Y:S01]  /*12bf0*/  STS [R0+0x200], R9 ;  /* 0x0002000900007388 */ /* 0x0005e20000000800 */
[----:B------:R-:W-:Y:S01]  /*12c00*/  IMAD R2, R42, R2, RZ ;  /* 0x000000022a027224 */ /* 0x000fe200078e02ff */
[----:B----4-:R-:W-:Y:S01]  /*12c10*/  MOV R26, 0x7f800000 ;  /* 0x7f800000001a7802 */ /* 0x010fe20000000f00 */
[----:B------:R-:W4:Y:S01]  /*12c20*/  @P1 LDC R13, c[0x0][0x2e8] ;  /* 0x0000ba00ff0d1b82 */ /* 0x000f220000000800 */
[----:B------:R3:W-:Y:S01]  /*12c30*/  STS [R19+0x1000], R12 ;  /* 0x0010000c13007388 */ /* 0x0007e20000000800 */
[----:B------:R-:W-:-:S03]  /*12c40*/  @!P5 IMAD.MOV.U32 R6, RZ, RZ, 0x1 ;  /* 0x00000001ff06d424 */ /* 0x000fc600078e00ff */
[----:B------:R3:W-:Y:S04]  /*12c50*/  STS [R19+0x1200], R11 ;  /* 0x0012000b13007388 */ /* 0x0007e80000000800 */
[----:B------:R-:W-:Y:S04]  /*12c60*/  STS [R0+0x1000], R18 ;  /* 0x0010001200007388 */ /* 0x000fe80000000800 */
[----:B------:R4:W-:Y:S01]  /*12c70*/  STS [R0+0x1200], R20 ;  /* 0x0012001400007388 */ /* 0x0009e20000000800 */
[----:B-1----:R-:W-:Y:S01]  /*12c80*/  SHF.R.S32.HI R29, RZ, 0x1f, R16 ;  /* 0x0000001fff1d7819 */ /* 0x002fe20000011410 */
[----:B------:R-:W-:Y:S03]  /*12c90*/  BAR.SYNC.DEFER_BLOCKING 0x0 ;  /* 0x0000000000007b1d */ /* 0x000fe60000010000 */
[----:B------:R-:W-:-:S05]  /*12ca0*/  LEA.HI R29, R29, R16, RZ, 0x2 ;  /* 0x000000101d1d7211 */ /* 0x000fca00078f10ff */
[----:B------:R-:W1:Y:S01]  /*12cb0*/  @P2 LDC R10, c[0x0][0x2e8] ;  /* 0x0000ba00ff0a2b82 */ /* 0x000e620000000800 */
[----:B--2---:R-:W2:Y:S07]  /*12cc0*/  @P1 MUFU.LG2 R9, R21 ;  /* 0x0000001500091308 */ /* 0x004eae0000000c00 */
[----:B---3--:R-:W3:Y:S01]  /*12cd0*/  @P0 LDC R12, c[0x0][0x2e8] ;  /* 0x0000ba00ff0c0b82 */ /* 0x008ee20000000800 */
[----:B------:R2:W2:Y:S01]  /*12ce0*/  @P2 MUFU.LG2 R11, R25 ;  /* 0x00000019000b2308 */ /* 0x0004a20000000c00 */
[----:B----4-:R-:W-:Y:S01]  /*12cf0*/  @P5 IMAD R0, R5, R4, RZ ;  /* 0x0000000405005224 */ /* 0x010fe200078e02ff */
[----:B------:R-:W-:Y:S01]  /*12d00*/  IADD3 R5, -R8, R40, RZ ;  /* 0x0000002808057210 */ /* 0x000fe20007ffe1ff */
[----:B------:R-:W-:Y:S01]  /*12d10*/  @P3 FMUL.FTZ R4, R3, 0.69314718246459960938 ;  /* 0x3f31721803043820 */ /* 0x000fe20000410000 */
[----:B------:R4:W4:Y:S04]  /*12d20*/  LDS.128 R32, [R208+0x1800] ;  /* 0x00180000d0207984 */ /* 0x0009280000000c00 */
[----:B------:R-:W1:Y:S01]  /*12d30*/  @P0 MUFU.LG2 R8, R24 ;  /* 0x0000001800080308 */ /* 0x000e620000000c00 */
[----:B------:R-:W-:Y:S01]  /*12d40*/  @!P5 MOV R0, R17 ;  /* 0x000000110000d202 */ /* 0x000fe20000000f00 */
[----:B------:R-:W-:Y:S01]  /*12d50*/  @P3 FFMA.FTZ R27, R39, R7, R4 ;  /* 0x00000007271b3223 */ /* 0x000fe20000010004 */
[----:B------:R-:W-:Y:S01]  /*12d60*/  SEL R3, R2, RZ, !P6 ;  /* 0x000000ff02037207 */ /* 0x000fe20007000000 */
[----:B------:R-:W-:Y:S01]  /*12d70*/  IMAD R2, R6, UR4, RZ ;  /* 0x0000000406027c24 */ /* 0x000fe2000f8e02ff */
[----:B------:R-:W-:Y:S01]  /*12d80*/  LOP3.LUT P5, RZ, R5, 0x3, RZ, 0xc0, !PT ;  /* 0x0000000305ff7812 */ /* 0x000fe200078ac0ff */
[----:B--2---:R-:W-:Y:S01]  /*12d90*/  @P1 FMUL.FTZ R4, R9, 0.69314718246459960938 ;  /* 0x3f31721809041820 */ /* 0x004fe20000410000 */
[----:B------:R-:W-:Y:S01]  /*12da0*/  MOV R25, 0x7f800000 ;  /* 0x7f80000000197802 */ /* 0x000fe20000000f00 */
[----:B------:R-:W-:Y:S01]  /*12db0*/  IMAD R0, R41, R0, R3 ;  /* 0x0000000029007224 */ /* 0x000fe200078e0203 */
[----:B------:R-:W-:Y:S01]  /*12dc0*/  SHF.L.U32 R7, R2, 0x7, RZ ;  /* 0x0000000702077819 */ /* 0x000fe200000006ff */
[----:B------:R-:W-:-:S03]  /*12dd0*/  @P2 FMUL.FTZ R3, R11, 0.69314718246459960938 ;  /* 0x3f3172180b032820 */ /* 0x000fc60000410000 */
[----:B------:R-:W-:Y:S01]  /*12de0*/  SHF.R.S32.HI R5, RZ, 0x1f, R7 ;  /* 0x0000001fff057819 */ /* 0x000fe20000011407 */
[----:B-1----:R-:W-:Y:S01]  /*12df0*/  @P2 FFMA.FTZ R26, R38, R10, R3 ;  /* 0x0000000a261a2223 */ /* 0x002fe20000010003 */
[--C-:B------:R-:W-:Y:S01]  /*12e00*/  IADD3 R7, P4, P3, R7, R22, R0.reuse ;  /* 0x0000001607077210 */ /* 0x100fe20007b9e000 */
[----:B------:R-:W-:Y:S01]  /*12e10*/  @P0 FMUL.FTZ R2, R8, 0.69314718246459960938 ;  /* 0x3f31721808020820 */ /* 0x000fe20000410000 */
[----:B------:R-:W-:Y:S02]  /*12e20*/  SHF.R.S32.HI R0, RZ, 0x1f, R0 ;  /* 0x0000001fff007819 */ /* 0x000fe40000011400 */
[----:B------:R-:W-:Y:S01]  /*12e30*/  MOV R24, 0x7f800000 ;  /* 0x7f80000000187802 */ /* 0x000fe20000000f00 */
[----:B------:R-:W-:Y:S01]  /*12e40*/  @P1 FFMA.FTZ R24, R37, R13, R4 ;  /* 0x0000000d25181223 */ /* 0x000fe20000010004 */
[----:B---3--:R-:W-:Y:S01]  /*12e50*/  @P0 FFMA.FTZ R25, R36, R12, R2 ;  /* 0x0000000c24190223 */ /* 0x008fe20000010002 */
[----:B------:R-:W-:Y:S01]  /*12e60*/  IADD3.X R9, R5, R23, R0, P4, P3 ;  /* 0x0000001705097210 */ /* 0x000fe200027e6400 */
[----:B----4-:R-:W-:Y:S06]  /*12e70*/  @P5 BRA `(.L_x_337) ;  /* 0x0000000000a45947 */ /* 0x010fec0003800000 */
        /* <DEDUP_REMOVED lines=41> */
.L_x_337:
[----:B------:R-:W-:Y:S05]  /*13110*/  BSYNC B0 ;  /* 0x0000000000007941 */ /* 0x000fea0003800000 */
.L_x_336:
[----:B------:R-:W2:Y:S01]  /*13120*/  LDL.LU R0, [R1+0x70] ;  /* 0x0000700001007983 */ /* 0x000ea20000300800 */
[----:B-1----:R-:W-:Y:S01]  /*13130*/  SHF.R.S32.HI R5, RZ, 0x2, R29 ;  /* 0x00000002ff057819 */ /* 0x002fe2000001141d */
[----:B------:R-:W-:Y:S02]  /*13140*/  ULDC.64 UR4, c[0x0][0x2a0] ;  /* 0x0000a80000047ab9 */ /* 0x000fe40000000a00 */
[----:B------:R-:W3:Y:S04]  /*13150*/  LDL.LU.64 R8, [R1+0x58] ;  /* 0x0000580001087983 */ /* 0x000ee80000300a00 */
[----:B------:R-:W4:Y:S04]  /*13160*/  LDL.LU R7, [R1+0x60] ;  /* 0x0000600001077983 */ /* 0x000f280000300800 */
[----:B------:R1:W5:Y:S01]  /*13170*/  LDL.64 R10, [R1+0x48] ;  /* 0x00004800010a7983 */ /* 0x0003620000100a00 */
[----:B------:R-:W-:Y:S01]  /*13180*/  SHF.R.S32.HI R4, RZ, 0x1f, R41 ;  /* 0x0000001fff047819 */ /* 0x000fe20000011429 */
[----:B------:R-:W-:Y:S02]  /*13190*/  BSSY B0, `(.L_x_338) ;  /* 0x0000018000007945 */ /* 0x000fe40003800000 */
[----:B------:R1:W1:Y:S02]  /*131a0*/  LDS.128 R12, [R208] ;  /* 0x00000000d00c7984 */ /* 0x0002640000000c00 */
[----:B------:R-:W-:Y:S01]  /*131b0*/  IMAD R4, R4, UR4, RZ ;  /* 0x0000000404047c24 */ /* 0x000fe2000f8e02ff */
[----:B--2--5:R-:W-:Y:S01]  /*131c0*/  ISETP.GE.AND P2, PT, R0, R43, PT ;  /* 0x0000002b0000720c */ /* 0x024fe20003f46270 */
[----:B------:R-:W-:Y:S01]  /*131d0*/  VIADD R0, R5, 0x20 ;  /* 0x0000002005007836 */ /* 0x000fe20000000000 */
[----:B---3--:R-:W-:-:S04]  /*131e0*/  IADD3 R2, P0, R8, R30, RZ ;  /* 0x0000001e08027210 */ /* 0x008fc80007f1e0ff */
[-C--:B------:R-:W-:Y:S01]  /*131f0*/  ISETP.GE.AND P1, PT, R0, R43.reuse, PT ;  /* 0x0000002b0000720c */ /* 0x080fe20003f26270 */
[----:B------:R-:W-:Y:S01]  /*13200*/  IMAD R0, R41, UR5, R4 ;  /* 0x0000000529007c24 */ /* 0x000fe2000f8e0204 */
[-C--:B----4-:R-:W-:Y:S01]  /*13210*/  ISETP.GE.AND P3, PT, R7, R43.reuse, PT ;  /* 0x0000002b0700720c */ /* 0x090fe20003f66270 */
[----:B------:R-:W-:Y:S01]  /*13220*/  IMAD.X R3, R9, 0x1, R31, P0 ;  /* 0x0000000109037824 */ /* 0x000fe200000e061f */
[----:B------:R-:W-:Y:S01]  /*13230*/  ISETP.GE.AND P0, PT, R5, R43, PT ;  /* 0x0000002b0500720c */ /* 0x000fe20003f06270 */
[----:B------:R-:W-:-:S04]  /*13240*/  IMAD.WIDE.U32 R8, R41, UR4, R2 ;  /* 0x0000000429087c25 */ /* 0x000fc8000f8e0002 */
[----:B------:R-:W-:-:S08]  /*13250*/  IMAD.IADD R7, R9, 0x1, R0 ;  /* 0x0000000109077824 */ /* 0x000fd000078e0200 */
        /* <DEDUP_REMOVED lines=11> */
.L_x_339:
[----:B------:R-:W-:Y:S05]  /*13310*/  BSYNC B0 ;  /* 0x0000000000007941 */ /* 0x000fea0003800000 */
.L_x_338:
        /* <DEDUP_REMOVED lines=16> */
.L_x_341:
[----:B------:R-:W-:Y:S05]  /*13420*/  BSYNC B0 ;  /* 0x0000000000007941 */ /* 0x000fea0003800000 */
.L_x_340:
        /* <DEDUP_REMOVED lines=16> */
.L_x_343:
[----:B------:R-:W-:Y:S05]  /*13530*/  BSYNC B0 ;  /* 0x0000000000007941 */ /* 0x000fea0003800000 */
.L_x_342:
        /* <DEDUP_REMOVED lines=15> */
.L_x_323:
        /* <DEDUP_REMOVED lines=36> */
[C---:B------:R-:W-:Y:S01]  /*13870*/  IADD3 R8, P0, R0.reuse, R4, RZ ;  /* 0x0000000400087210 */ /* 0x040fe20007f1e0ff */
        /* <DEDUP_REMOVED lines=9> */
[--C-:B------:R-:W-:Y:S01]  /*13910*/  @!P1 IMAD.MOV.U32 R14, RZ, RZ, R13.reuse ;  /* 0x000000ffff0e9224 */ /* 0x100fe200078e000d */
[C---:B------:R-:W-:Y:S01]  /*13920*/  ISETP.GE.AND P0, PT, R4.reuse, R0, PT ;  /* 0x000000000400720c */ /* 0x040fe20003f06270 */
[----:B------:R-:W-:Y:S01]  /*13930*/  IMAD R2, R19, R2, RZ ;  /* 0x0000000213027224 */ /* 0x000fe200078e02ff */
[----:B------:R-:W-:Y:S01]  /*13940*/  SHF.R.S32.HI R5, RZ, 0x1f, R4 ;  /* 0x0000001fff057819 */ /* 0x000fe20000011404 */
[----:B------:R-:W-:Y:S01]  /*13950*/  VIADD R19, R4, 0x20 ;  /* 0x0000002004137836 */ /* 0x000fe20000000000 */
[----:B------:R-:W-:Y:S01]  /*13960*/  @!P1 SHF.R.S32.HI R15, RZ, 0x1f, R13 ;  /* 0x0000001fff0f9819 */ /* 0x000fe2000001140d */
[----:B------:R-:W-:Y:S01]  /*13970*/  IMAD R6, R6, UR4, RZ ;  /* 0x0000000406067c24 */ /* 0x000fe2000f8e02ff */
[CC--:B------:R-:W-:Y:S01]  /*13980*/  ISETP.GE.OR P3, PT, R4.reuse, R0.reuse, P4 ;  /* 0x000000000400720c */ /* 0x0c0fe20002766670 */
[----:B------:R-:W-:Y:S01]  /*13990*/  VIADD R20, R4, 0x40 ;  /* 0x0000004004147836 */ /* 0x000fe20000000000 */
[----:B------:R-:W-:Y:S01]  /*139a0*/  SEL R17, R2, RZ, P1 ;  /* 0x000000ff02117207 */ /* 0x000fe20000800000 */
[----:B------:R-:W-:Y:S01]  /*139b0*/  VIADD R21, R4, 0x60 ;  /* 0x0000006004157836 */ /* 0x000fe20000000000 */
[CC--:B------:R-:W-:Y:S01]  /*139c0*/  ISETP.GE.OR P1, PT, R19.reuse, R0.reuse, P4 ;  /* 0x000000001300720c */ /* 0x0c0fe20002726670 */
        /* <DEDUP_REMOVED lines=20> */
.L_x_345:
[----:B------:R-:W-:Y:S05]  /*13b10*/  BSYNC B0 ;  /* 0x0000000000007941 */ /* 0x000fea0003800000 */
.L_x_344:
        /* <DEDUP_REMOVED lines=19> */
.L_x_347:
[----:B------:R-:W-:Y:S05]  /*13c50*/  BSYNC B0 ;  /* 0x0000000000007941 */ /* 0x000fea0003800000 */
.L_x_346:
        /* <DEDUP_REMOVED lines=15> */
.L_x_349:
[----:B------:R-:W-:Y:S05]  /*13d50*/  BSYNC B0 ;  /* 0x0000000000007941 */ /* 0x000fea0003800000 */
.L_x_348:
        /* <DEDUP_REMOVED lines=17> */
.L_x_351:
[----:B------:R-:W-:Y:S05]  /*13e70*/  BSYNC B0 ;  /* 0x0000000000007941 */ /* 0x000fea0003800000 */
.L_x_350:
        /* <DEDUP_REMOVED lines=12> */
.L_x_353:
[----:B------:R-:W-:Y:S05]  /*13f40*/  BSYNC B0 ;  /* 0x0000000000007941 */ /* 0x000fea0003800000 */
.L_x_352:
        /* <DEDUP_REMOVED lines=11> */
.L_x_355:
[----:B------:R-:W-:Y:S05]  /*14000*/  BSYNC B0 ;  /* 0x0000000000007941 */ /* 0x000fea0003800000 */
.L_x_354:
        /* <DEDUP_REMOVED lines=10> */
.L_x_357:
[----:B------:R-:W-:Y:S05]  /*140b0*/  BSYNC B0 ;  /* 0x0000000000007941 */ /* 0x000fea0003800000 */
.L_x_356:
        /* <DEDUP_REMOVED lines=10> */
.L_x_358:
        /* <DEDUP_REMOVED lines=10> */
.L_x_724:


//--------------------- .text._ZN5flash16flash_fwd_kernelI23Flash_fwd_kernel_traitsILi32ELi128ELi128ELi4ELb0ELb0EN7cutlass10bfloat16_tE19Flash_kernel_traitsILi32ELi128ELi128ELi4ES3_EELb1ELb1ELb0ELb1ELb0ELb0ELb0ELb0EEEvNS_16Flash_fwd_paramsE --------------------------
	.section	.text._ZN5flash16flash_fwd_kernelI23Flash_fwd_kernel_traitsILi32ELi128ELi128ELi4ELb0ELb0EN7cutlass10bfloat16_tE19Flash_kernel_traitsILi32ELi128ELi128ELi4ES3_EELb1ELb1ELb0ELb1ELb0ELb0ELb0ELb0EEEvNS_16Flash_fwd_paramsE,"ax",@progbits
	.align	128
        .global         _ZN5flash16flash_fwd_kernelI23Flash_fwd_kernel_traitsILi32ELi128ELi128ELi4ELb0ELb0EN7cutlass10bfloat16_tE19Flash_kernel_traitsILi32ELi128ELi128ELi4ES3_EELb1ELb1ELb0ELb1ELb0ELb0ELb0ELb0EEEvNS_16Flash_fwd_paramsE
        .type           _ZN5flash16flash_fwd_kernelI23Flash_fwd_kernel_traitsILi32ELi128ELi128ELi4ELb0ELb0EN7cutlass10bfloat16_tE19Flash_kernel_traitsILi32ELi128ELi128ELi4ES3_EELb1ELb1ELb0ELb1ELb0ELb0ELb0ELb0EEEvNS_16Flash_fwd_paramsE,@function
        .size           _ZN5flash16flash_fwd_kernelI23Flash_fwd_kernel_traitsILi32ELi128ELi128ELi4ELb0ELb0EN7cutlass10bfloat16_tE19Flash_kernel_traitsILi32ELi128ELi128ELi4ES3_EELb1ELb1ELb0ELb1ELb0ELb0ELb0ELb0EEEvNS_16Flash_fwd_paramsE,(.L_x_725 - _ZN5flash16flash_fwd_kernelI23Flash_fwd_kernel_traitsILi32ELi128ELi128ELi4ELb0ELb0EN7cutlass10bfloat16_tE19Flash_kernel_traitsILi32ELi128ELi128ELi4ES3_EELb1ELb1ELb0ELb1ELb0ELb0ELb0ELb0EEEvNS_16Flash_fwd_paramsE)
        .other          _ZN5flash16flash_fwd_kernelI23Flash_fwd_kernel_traitsILi32ELi128ELi128ELi4ELb0ELb0EN7cutlass10bfloat16_tE19Flash_kernel_traitsILi32ELi128ELi128ELi4ES3_EELb1ELb1ELb0ELb1ELb0ELb0ELb0ELb0EEEvNS_16Flash_fwd_paramsE,@"STO_CUDA_ENTRY STV_DEFAULT"
_ZN5flash16flash_fwd_kernelI23Flash_fwd_kernel_traitsILi32ELi128ELi128ELi4ELb0ELb0EN7cutlass10bfloat16_tE19Flash_kernel_traitsILi32ELi128ELi128ELi4ES3_EELb1ELb1ELb0ELb1ELb0ELb0ELb0ELb0EEEvNS_16Flash_fwd_paramsE:
.text._ZN5flash16flash_fwd_kernelI23Flash_fwd_kernel_traitsILi32ELi128ELi128ELi4ELb0ELb0EN7cutlass10bfloat16_tE19Flash_kernel_traitsILi32ELi128ELi128ELi4ES3_EELb1ELb1ELb0ELb1ELb0ELb0ELb0ELb0EEEvNS_16Flash_fwd_paramsE:
        /* <DEDUP_REMOVED lines=8> */
[----:B------:R-:W2:Y:S01]  /*0080*/  LDC R177, c[0x0][0x3ac] ;  /* 0x0000eb00ffb17b82 */ /* 0x000ea20000000800 */
[----:B------:R-:W3:Y:S01]  /*0090*/  S2R R2, SR_TID.X ;  /* 0x0000000000027919 */ /* 0x000ee20000002100 */
[----:B------:R-:W-:Y:S01]  /*00a0*/  ULDC.64 UR6, c[0x0][0x2f0] ;  /* 0x0000bc0000067ab9 */ /* 0x000fe20000000a00 */
[----:B------:R-:W-:Y:S01]  /*00b0*/  ULDC.64 UR8, c[0x0][0x2f0] ;  /* 0x0000bc0000087ab9 */ /* 0x000fe20000000a00 */
[----:B-1----:R-:W-:-:S04]  /*00c0*/  VIADD R1, R1, 0xffffff70 ;  /* 0xffffff7001017836 */ /* 0x002fc80000000000 */
[----:B------:R-:W-:Y:S01]  /*00d0*/  S2UR UR18, SR_CTAID.X ;  /* 0x00000000001279c3 */ /* 0x000fe20000002500 */
[----:B------:R-:W4:Y:S07]  /*00e0*/  @P2 LDG.E.64 R6, desc[UR20][R6.64] ;  /* 0x0000001406062981 */ /* 0x000f2e000c1e1b00 */
[----:B------:R-:W1:Y:S08]  /*00f0*/  S2UR UR31, SR_CTAID.Y ;  /* 0x00000000001f79c3 */ /* 0x000e700000002600 */
[----:B------:R-:W5:Y:S01]  /*0100*/  S2UR UR30, SR_CTAID.Z ;  /* 0x00000000001e79c3 */ /* 0x000f620000002700 */
[----:B--2---:R-:W2:Y:S01]  /*0110*/  @P2 LDG.E.64 R4, desc[UR20][R176.64] ;  /* 0x00000014b0042981 */ /* 0x004ea2000c1e1b00 */
[----:B------:R-:W-:Y:S01]  /*0120*/  UISETP.NE.U32.AND UP2, UPT, UR6, URZ, UPT ;  /* 0x0000003f0600728c */ /* 0x000fe2000bf45070 */
[----:B------:R-:W-:-:S02]  /*0130*/  UMOV UR17, 0xffffffff ;  /* 0xffffffff00117882 */ /* 0x000fc40000000000 */
[----:B------:R-:W-:Y:S01]  /*0140*/  ULDC.U8 UR6, c[0x0][0x3c2] ;  /* 0x0000f08000067ab9 */ /* 0x000fe20000000000 */
[----:B------:R-:W-:Y:S02]  /*0150*/  UISETP.NE.AND.EX UP2, UPT, UR7, URZ, UPT, UP2 ;  /* 0x0000003f0700728c */ /* 0x000fe4000bf45320 */
[----:B------:R-:W2:Y:S01]  /*0160*/  @P2 LDC R0, c[0x0][0x3b0] ;  /* 0x0000ec00ff002b82 */ /* 0x000ea20000000800 */
[----:B------:R-:W-:Y:S01]  /*0170*/  UISETP.NE.AND UP3, UPT, UR6, URZ, UPT ;  /* 0x0000003f0600728c */ /* 0x000fe2000bf65270 */
[----:B------:R-:W-:Y:S02]  /*0180*/  ULDC UR10, c[0x0][0x270] ;  /* 0x00009c00000a7ab9 */ /* 0x000fe40000000800 */
[----:B------:R-:W-:Y:S01]  /*0190*/  PLOP3.LUT P0, PT, PT, PT, UP2, 0x80, 0x0 ;  /* 0x000000000000781c */ /* 0x000fe20003f0f028 */
[----:B------:R-:W-:Y:S01]  /*01a0*/  ULDC.64 UR6, c[0x0][0x2f8] ;  /* 0x0000be0000067ab9 */ /* 0x000fe20000000a00 */
[----:B-1----:R-:W-:-:S06]  /*01b0*/  UIMAD.WIDE UR8, UR31, 0x4, UR8 ;  /* 0x000000041f0878a5 */ /* 0x002fcc000f8e0208 */
[----:B------:R-:W-:Y:S01]  /*01c0*/  IMAD.U32 R14, RZ, RZ, UR8 ;  /* 0x00000008ff0e7e24 */ /* 0x000fe2000f8e00ff */
[----:B-----5:R-:W-:Y:S01]  /*01d0*/  ULOP3.LUT UR4, UR30, UR18, UR31, 0xfe, !UPT ;  /* 0x000000121e047292 */ /* 0x020fe2000f8efe1f */
[----:B------:R-:W-:-:S05]  /*01e0*/  IMAD.U32 R15, RZ, RZ, UR9 ;  /* 0x00000009ff0f7e24 */ /* 0x000fca000f8e00ff */
[----:B---3--:R-:W-:Y:S01]  /*01f0*/  LOP3.LUT P3, RZ, R2, UR4, RZ, 0xfc, !PT ;  /* 0x0000000402ff7c12 */ /* 0x008fe2000f86fcff */
[----:B------:R-:W-:Y:S02]  /*0200*/  ULDC.64 UR4, c[0x0][0x300] ;  /* 0x0000c00000047ab9 */ /* 0x000fe40000000a00 */
[----:B------:R-:W-:-:S04]  /*0210*/  UISETP.NE.U32.AND UP1, UPT, UR4, URZ, UPT ;  /* 0x0000003f0400728c */ /* 0x000fc8000bf25070 */
[----:B------:R-:W-:-:S03]  /*0220*/  UISETP.NE.AND.EX UP1, UPT, UR5, URZ, UPT, UP1 ;  /* 0x0000003f0500728c */ /* 0x000fc6000bf25310 */
[----:B------:R-:W-:Y:S02]  /*0230*/  ULDC.64 UR4, c[0x0][0x2f8] ;  /* 0x0000be0000047ab9 */ /* 0x000fe40000000a00 */
[----:B------:R-:W-:Y:S01]  /*0240*/  UISETP.EQ.U32.AND UP0, UPT, UR4, URZ, UPT ;  /* 0x0000003f0400728c */ /* 0x000fe2000bf02070 */
[----:B------:R-:W1:Y:S03]  /*0250*/  @!P3 LDC.64 R8, c[0x0][0x3b8] ;  /* 0x0000ee00ff08bb82 */ /* 0x000e660000000a00 */
[----:B------:R-:W-:Y:S02]  /*0260*/  UISETP.EQ.OR.EX UP0, UPT, UR5, URZ, !UP3, UP0 ;  /* 0x0000003f0500728c */ /* 0x000fe4000df02700 */
[----:B------:R-:W-:Y:S02]  /*0270*/  @UP1 ULDC.64 UR8, c[0x0][0x300] ;  /* 0x0000c00000081ab9 */ /* 0x000fe40000000a00 */
[----:B------:R-:W-:-:S02]  /*0280*/  @UP1 UIMAD.WIDE UR8, UR31, 0x4, UR8 ;  /* 0x000000041f0818a5 */ /* 0x000fc4000f8e0208 */
[----:B------:R-:W-:-:S04]  /*0290*/  UIMAD.WIDE UR6, UR31, 0x4, UR6 ;  /* 0x000000041f0678a5 */ /* 0x000fc8000f8e0206 */
[----:B------:R-:W-:Y:S02]  /*02a0*/  IMAD.U32 R12, RZ, RZ, UR8 ;  /* 0x00000008ff0c7e24 */ /* 0x000fe4000f8e00ff */
[----:B------:R-:W-:Y:S01]  /*02b0*/  IMAD.U32 R13, RZ, RZ, UR9 ;  /* 0x00000009ff0d7e24 */ /* 0x000fe2000f8e00ff */
[----:B----4-:R-:W-:Y:S02]  /*02c0*/  @P2 R2UR UR26, R6 ;  /* 0x00000000061a22ca */ /* 0x010fe400000e0000 */
[----:B------:R-:W-:-:S11]  /*02d0*/  @P2 R2UR UR27, R7 ;  /* 0x00000000071b22ca */ /* 0x000fd600000e0000 */
[----:B------:R-:W-:Y:S02]  /*02e0*/  IMAD.U32 R10, RZ, RZ, UR26 ;  /* 0x0000001aff0a7e24 */ /* 0x000fe4000f8e00ff */
[----:B------:R-:W-:Y:S01]  /*02f0*/  IMAD.U32 R11, RZ, RZ, UR27 ;  /* 0x0000001bff0b7e24 */ /* 0x000fe2000f8e00ff */
[----:B--2---:R-:W-:-:S04]  /*0300*/  @P2 IADD3 R176, P1, R4, R0, RZ ;  /* 0x0000000004b02210 */ /* 0x004fc80007f3e0ff */
[----:B-1----:R1:W-:Y:S01]  /*0310*/  @!P3 STG.E.64 desc[UR20][R8.64], R10 ;  /* 0x0000000a0800b986 */ /* 0x0023e2000c101b14 */
[----:B------:R-:W-:Y:S01]  /*0320*/  @P2 IMAD.X R177, RZ, RZ, R5, P1 ;  /* 0x000000ffffb12224 */ /* 0x000fe200008e0605 */
[----:B------:R-:W-:Y:S02]  /*0330*/  PLOP3.LUT P1, PT, PT, PT, UP1, 0x80, 0x0 ;  /* 0x000000000000781c */ /* 0x000fe40003f2f018 */
[----:B------:R-:W-:Y:S02]  /*0340*/  PLOP3.LUT P2, PT, PT, PT, UP0, 0x80, 0x0 ;  /* 0x000000000000781c */ /* 0x000fe40003f4f008 */
[----:B------:R2:W-:Y:S01]  /*0350*/  @!P3 STG.E.64 desc[UR20][R8.64+0x8], R176 ;  /* 0x000008b00800b986 */ /* 0x0005e2000c101b14 */
[----:B------:R-:W-:-:S03]  /*0360*/  IMAD.U32 R4, RZ, RZ, UR6 ;  /* 0x00000006ff047e24 */ /* 0x000fc6000f8e00ff */
[----:B------:R-:W3:Y:S01]  /*0370*/  @P0 LDG.E R7, desc[UR20][R14.64] ;  /* 0x000000140e070981 */ /* 0x000ee2000c1e1900 */
[----:B------:R-:W-:-:S03]  /*0380*/  IMAD.U32 R5, RZ, RZ, UR7 ;  /* 0x00000007ff057e24 */ /* 0x000fc6000f8e00ff */
[----:B------:R-:W4:Y:S04]  /*0390*/  @P0 LDG.E R6, desc[UR20][R14.64+0x4] ;  /* 0x000004140e060981 */ /* 0x000f28000c1e1900 */
[----:B------:R-:W5:Y:S04]  /*03a0*/  @P1 LDG.E R3, desc[UR20][R12.64] ;  /* 0x000000140c031981 */ /* 0x000f68000c1e1900 */
[----:B------:R-:W2:Y:S01]  /*03b0*/  @!P2 LDG.E R0, desc[UR20][R4.64] ;  /* 0x000000140400a981 */ /* 0x000ea2000c1e1900 */
[----:B------:R-:W-:Y:S01]  /*03c0*/  UMOV UR14, URZ ;  /* 0x0000003f000e7c82 */ /* 0x000fe20008000000 */
[----:B------:R-:W-:Y:S01]  /*03d0*/  UIMAD UR6, UR31, UR10, UR30 ;  /* 0x0000000a1f0672a4 */ /* 0x000fe2000f8e021e */
[----:B------:R-:W-:Y:S01]  /*03e0*/  UMOV UR8, 0xffffffff ;  /* 0xffffffff00087882 */ /* 0x000fe20000000000 */
[----:B-1----:R-:W-:-:S04]  /*03f0*/  SHF.R.S32.HI R11, RZ, 0x1f, R2 ;  /* 0x0000001fff0b7819 */ /* 0x002fc80000011402 */
[----:B------:R-:W-:Y:S02]  /*0400*/  LEA.HI R186, R11, R2, RZ, 0x5 ;  /* 0x000000020bba7211 */ /* 0x000fe400078f28ff */
[----:B---3--:R-:W-:Y:S02]  /*0410*/  @P0 R2UR UR17, R7 ;  /* 0x00000000071102ca */ /* 0x008fe400000e0000 */
[----:B----4-:R-:W-:Y:S02]  /*0420*/  @P0 R2UR UR33, R6 ;  /* 0x00000000062102ca */ /* 0x010fe400000e0000 */
[----:B------:R-:W-:Y:S01]  /*0430*/  ISETP.NE.U32.AND P0, PT, RZ, UR4, PT ;  /* 0x00000004ff007c0c */ /* 0x000fe2000bf05070 */
[----:B------:R-:W-:Y:S01]  /*0440*/  USHF.L.U32 UR4, UR6, 0x5, URZ ;  /* 0x0000000506047899 */ /* 0x000fe2000800063f */
[----:B-----5:R-:W-:Y:S02]  /*0450*/  @P1 R2UR UR14, R3 ;  /* 0x00000000030e12ca */ /* 0x020fe400000e0000 */
[----:B------:R-:W-:-:S02]  /*0460*/  LOP3.LUT R3, R186, 0xffffffe0, RZ, 0xc0, !PT ;  /* 0xffffffe0ba037812 */ /* 0x000fc400078ec0ff */
[----:B--2---:R-:W-:Y:S02]  /*0470*/  @!P2 R2UR UR8, R0 ;  /* 0x000000000008a2ca */ /* 0x004fe400000e0000 */
[----:B------:R-:W-:Y:S01]  /*0480*/  ISETP.NE.AND.EX P2, PT, RZ, UR5, PT, P0 ;  /* 0x00000005ff007c0c */ /* 0x000fe2000bf45300 */
[----:B------:R-:W-:Y:S01]  /*0490*/  IMAD.IADD R10, R2, 0x1, -R3 ;  /* 0x00000001020a7824 */ /* 0x000fe200078e0a03 */
[----:B------:R-:W-:Y:S02]  /*04a0*/  USHF.R.S32.HI UR5, URZ, 0x1f, UR4 ;  /* 0x0000001f3f057899 */ /* 0x000fe40008011404 */
[----:B------:R-:W-:Y:S02]  /*04b0*/  @UP2 UIADD3 UR33, UR33, -UR17, URZ ;  /* 0x8000001121212290 */ /* 0x000fe4000fffe03f */
[--C-:B------:R-:W-:Y:S02]  /*04c0*/  IADD3 R176, P1, P0, R176, UR4, R10.reuse ;  /* 0x00000004b0b07c10 */ /* 0x100fe4000f83e00a */
[----:B------:R-:W-:-:S03]  /*04d0*/  SHF.R.S32.HI R0, RZ, 0x1f, R10 ;  /* 0x0000001fff007819 */ /* 0x000fc6000001140a */
[----:B------:R-:W-:Y:S01]  /*04e0*/  @!UP2 ULDC UR33, c[0x0][0x2c4] ;  /* 0x0000b1000021aab9 */ /* 0x000fe20000000800 */
        /* <DEDUP_REMOVED lines=9> */
.L_x_359:
[----:B------:R-:W-:-:S05]  /*0580*/  ULDC UR6, c[0x0][0x2c8] ;  /* 0x0000b20000067ab9 */ /* 0x000fca0000000800 */
.L_x_360:
        /* <DEDUP_REMOVED lines=36> */
[----:B------:R-:W1:Y:S01]  /*07d0*/  LDC R0, c[0x0][0x278] ;  /* 0x00009e00ff007b82 */ /* 0x000e620000000800 */
[----:B------:R-:W2:Y:S01]  /*07e0*/  S2R R3, SR_CTAID.Z ;  /* 0x0000000000037919 */ /* 0x000ea20000002700 */
[----:B------:R-:W-:Y:S01]  /*07f0*/  IMAD.MOV.U32 R6, RZ, RZ, RZ ;  /* 0x000000ffff067224 */ /* 0x000fe200078e00ff */
[----:B------:R-:W-:Y:S01]  /*0800*/  UISETP.NE.AND UP1, UPT, UR17, -0x1, UPT ;  /* 0xffffffff1100788c */ /* 0x000fe2000bf25270 */
[----:B------:R-:W-:Y:S01]  /*0810*/  LEA.HI R9, R11, R2, RZ, 0x3 ;  /* 0x000000020b097211 */ /* 0x000fe200078f18ff */
[----:B------:R-:W-:Y:S01]  /*0820*/  UISETP.NE.AND UP0, UPT, UR8, -0x1, UPT ;  /* 0xffffffff0800788c */ /* 0x000fe2000bf05270 */
[----:B------:R-:W-:Y:S01]  /*0830*/  SHF.R.S32.HI R186, RZ, 0x5, R186 ;  /* 0x00000005ffba7819 */ /* 0x000fe200000114ba */
[----:B------:R-:W-:-:S04]  /*0840*/  IMAD.MOV.U32 R203, RZ, RZ, R15 ;  /* 0x000000ffffcb7224 */ /* 0x000fc800078e000f */
[----:B------:R-:W-:-:S03]  /*0850*/  PLOP3.LUT P0, PT, PT, PT, UP0, 0x80, 0x0 ;  /* 0x000000000000781c */ /* 0x000fc60003f0f008 */
[----:B------:R-:W-:Y:S01]  /*0860*/  @UP1 ULDC.64 UR6, c[0x0][0x240] ;  /* 0x0000900000061ab9 */ /* 0x000fe20000000a00 */
[----:B------:R-:W-:Y:S02]  /*0870*/  @!UP1 USHF.R.S32.HI UR9, URZ, 0x1f, UR31 ;  /* 0x0000001f3f099899 */ /* 0x000fe4000801141f */
[----:B------:R-:W-:Y:S02]  /*0880*/  @UP1 UIMAD.WIDE.U32 UR28, UR17, UR6, URZ ;  /* 0x00000006111c12a5 */ /* 0x000fe4000f8e003f */
[----:B------:R-:W-:Y:S02]  /*0890*/  @UP0 UIADD3 UR13, UR14, UR8, URZ ;  /* 0x000000080e0d0290 */ /* 0x000fe4000fffe03f */
[----:B------:R-:W-:Y:S01]  /*08a0*/  @UP1 UIMAD UR4, UR17, UR7, UR29 ;  /* 0x00000007110412a4 */ /* 0x000fe2000f8e021d */
[----:B------:R-:W-:Y:S01]  /*08b0*/  @UP0 ULDC.64 UR10, c[0x0][0x248] ;  /* 0x00009200000a0ab9 */ /* 0x000fe20000000a00 */
[----:B-1----:R-:W-:Y:S01]  /*08c0*/  IABS R4, R0 ;  /* 0x0000000000047213 */ /* 0x002fe20000000000 */
[----:B------:R-:W-:Y:S01]  /*08d0*/  @!UP1 ULDC.64 UR6, c[0x0][0x228] ;  /* 0x00008a0000069ab9 */ /* 0x000fe20000000a00 */
[----:B------:R-:W-:-:S02]  /*08e0*/  @UP0 UIMAD.WIDE.U32 UR36, UR13, UR10, URZ ;  /* 0x0000000a0d2402a5 */ /* 0x000fc4000f8e003f */
[----:B------:R-:W1:Y:S01]  /*08f0*/  I2F.RP R8, R4 ;  /* 0x0000000400087306 */ /* 0x000e620000209400 */
[----:B------:R-:W-:Y:S02]  /*0900*/  @!UP1 UIMAD UR9, UR9, UR6, URZ ;  /* 0x00000006090992a4 */ /* 0x000fe4000f8e023f */
[----:B------:R-:W-:Y:S01]  /*0910*/  @!UP1 UIMAD.WIDE.U32 UR34, UR31, UR6, URZ ;  /* 0x000000061f2292a5 */ /* 0x000fe2000f8e003f */
[----:B--2---:R-:W-:Y:S01]  /*0920*/  IABS R3, R3 ;  /* 0x0000000300037213 */ /* 0x004fe20000000000 */
[----:B------:R-:W-:Y:S02]  /*0930*/  @!UP1 UIMAD UR7, UR31, UR7, UR9 ;  /* 0x000000071f0792a4 */ /* 0x000fe4000f8e0209 */
[----:B------:R-:W-:Y:S01]  /*0940*/  @UP0 UIMAD UR13, UR13, UR11, URZ ;  /* 0x0000000b0d0d02a4 */ /* 0x000fe2000f8e023f */
[----:B------:R-:W-:Y:S01]  /*0950*/  @UP0 UMOV UR24, UR36 ;  /* 0x0000002400180c82 */ /* 0x000fe20008000000 */
[----:B------:R-:W-:Y:S02]  /*0960*/  @!UP1 UIADD3 UR4, UR35, UR7, URZ ;  /* 0x0000000723049290 */ /* 0x000fe4000fffe03f */
[----:B------:R-:W-:Y:S01]  /*0970*/  @UP0 UIADD3 UR13, UR37, UR13, URZ ;  /* 0x0000000d250d0290 */ /* 0x000fe2000fffe03f */
[----:B-1----:R-:W1:Y:S01]  /*0980*/  MUFU.RCP R7, R8 ;  /* 0x0000000800077308 */ /* 0x002e620000001000 */
[----:B------:R-:W-:Y:S01]  /*0990*/  @!UP1 UMOV UR28, UR34 ;  /* 0x00000022001c9c82 */ /* 0x000fe20008000000 */
[----:B-1----:R-:W-:-:S06]  /*09a0*/  VIADD R7, R7, 0xffffffe ;  /* 0x0ffffffe07077836 */ /* 0x002fcc0000000000 */
[----:B------:R-:W1:Y:S02]  /*09b0*/  F2I.FTZ.U32.TRUNC.NTZ R7, R7 ;  /* 0x0000000700077305 */ /* 0x000e64000021f000 */
[----:B-1----:R-:W-:-:S04]  /*09c0*/  IMAD.MOV R5, RZ, RZ, -R7 ;  /* 0x000000ffff057224 */ /* 0x002fc800078e0a07 */
[----:B------:R-:W-:-:S04]  /*09d0*/  IMAD R5, R5, R4, RZ ;  /* 0x0000000405057224 */ /* 0x000fc800078e02ff */
[----:B------:R-:W-:Y:S01]  /*09e0*/  IMAD.HI.U32 R6, R7, R5, R6 ;  /* 0x0000000507067227 */ /* 0x000fe200078e0006 */
[----:B------:R-:W-:-:S04]  /*09f0*/  LEA.HI R7, R11, R2, RZ, 0x2 ;  /* 0x000000020b077211 */ /* 0x000fc800078f10ff */
[----:B------:R-:W-:Y:S01]  /*0a00*/  LOP3.LUT R13, R7, 0xfffffffc, RZ, 0xc0, !PT ;  /* 0xfffffffc070d7812 */ /* 0x000fe200078ec0ff */
[----:B------:R-:W-:Y:S01]  /*0a10*/  IMAD.HI.U32 R178, R6, R3, RZ ;  /* 0x0000000306b27227 */ /* 0x000fe200078e00ff */
[----:B------:R-:W-:-:S03]  /*0a20*/  SHF.R.S32.HI R16, RZ, 0x2, R7 ;  /* 0x00000002ff107819 */ /* 0x000fc60000011407 */
[----:B------:R-:W-:Y:S01]  /*0a30*/  IMAD.IADD R8, R2, 0x1, -R13 ;  /* 0x0000000102087824 */ /* 0x000fe200078e0a0d */
[----:B------:R-:W-:Y:S01]  /*0a40*/  LEA.HI R7, R7, R16, RZ, 0x1 ;  /* 0x0000001007077211 */ /* 0x000fe200078f08ff */
[----:B------:R-:W-:Y:S02]  /*0a50*/  IMAD.MOV R5, RZ, RZ, -R178 ;  /* 0x000000ffff057224 */ /* 0x000fe400078e0ab2 */
[----:B------:R-:W-:Y:S01]  /*0a60*/  IMAD.SHL.U32 R14, R8, 0x8, RZ ;  /* 0x00000008080e7824 */ /* 0x000fe200078e00ff */
[----:B------:R-:W-:Y:S01]  /*0a70*/  LOP3.LUT R7, R7, 0x7fffffe, RZ, 0xc0, !PT ;  /* 0x07fffffe07077812 */ /* 0x000fe200078ec0ff */
[----:B------:R-:W-:Y:S01]  /*0a80*/  IMAD R5, R4, R5, R3 ;  /* 0x0000000504057224 */ /* 0x000fe200078e0203 */
[----:B------:R-:W-:Y:S01]  /*0a90*/  SHF.R.S32.HI R3, RZ, 0x3, R9 ;  /* 0x00000003ff037819 */ /* 0x000fe20000011409 */
[--C-:B------:R-:W-:Y:S01]  /*0aa0*/  IMAD.MOV.U32 R202, RZ, RZ, R14.reuse ;  /* 0x000000ffffca7224 */ /* 0x100fe200078e000e */
[----:B------:R1:W-:Y:S01]  /*0ab0*/  STL [R1+0x50], R14 ;  /* 0x0000500e01007387 */ /* 0x0003e20000100800 */
[----:B------:R-:W-:-:S02]  /*0ac0*/  IMAD.MOV.U32 R202, RZ, RZ, R14 ;  /* 0x000000ffffca7224 */ /* 0x000fc400078e000e */
        /* <DEDUP_REMOVED lines=19> */
.L_x_362:
        /* <DEDUP_REMOVED lines=27> */
.L_x_363:
[----:B------:R-:W2:Y:S01]  /*0db0*/  S2UR UR19, SR_CgaCtaId ;  /* 0x00000000001379c3 */ /* 0x000ea20000008800 */
[----:B------:R-:W-:Y:S01]  /*0dc0*/  SHF.R.S32.HI R203, RZ, 0x1f, R202 ;  /* 0x0000001fffcb7819 */ /* 0x000fe200000114ca */
[----:B------:R-:W-:Y:S01]  /*0dd0*/  @!P1 IMAD.IADD R5, R5, 0x1, -R4 ;  /* 0x0000000105059824 */ /* 0x000fe200078e0a04 */
[----:B------:R-:W-:Y:S01]  /*0de0*/  UIADD3 UR14, -UR32, UR33, URZ ;  /* 0x00000021200e7290 */ /* 0x000fe2000fffe13f */
[----:B------:R-:W-:Y:S01]  /*0df0*/  LOP3.LUT R6, R0, UR30, RZ, 0x3c, !PT ;  /* 0x0000001e00067c12 */ /* 0x000fe2000f8e3cff */
[----:B------:R-:W-:Y:S01]  /*0e00*/  ULDC.64 UR6, c[0x0][0x258] ;  /* 0x0000960000067ab9 */ /* 0x000fe20000000a00 */
[----:B------:R3:W-:Y:S01]  /*0e10*/  STL [R1+0x54], R203 ;  /* 0x000054cb01007387 */ /* 0x0007e20000100800 */
[----:B------:R-:W-:Y:S01]  /*0e20*/  ISETP.GE.U32.AND P6, PT, R5, R4, PT ;  /* 0x000000040500720c */ /* 0x000fe20003fc6070 */
[----:B------:R-:W-:Y:S01]  /*0e30*/  UIMAD UR15, UR29, UR6, URZ ;  /* 0x000000061d0f72a4 */ /* 0x000fe2000f8e023f */
[----:B------:R-:W-:Y:S01]  /*0e40*/  IADD3 R4, P0, R202, UR28, RZ ;  /* 0x0000001cca047c10 */ /* 0x000fe2000ff1e0ff */
[----:B------:R-:W-:Y:S01]  /*0e50*/  IMAD.U32 R12, RZ, RZ, UR6 ;  /* 0x00000006ff0c7e24 */ /* 0x000fe2000f8e00ff */
[----:B------:R-:W-:Y:S01]  /*0e60*/  ISETP.GE.AND P3, PT, R16, UR14, PT ;  /* 0x0000000e10007c0c */ /* 0x000fe2000bf66270 */
[----:B------:R-:W-:Y:S01]  /*0e70*/  UIMAD UR7, UR30, UR7, UR15 ;  /* 0x000000071e0772a4 */ /* 0x000fe2000f8e020f */
[----:B------:R-:W-:Y:S01]  /*0e80*/  IADD3.X R5, R203, UR4, RZ, P0, !PT ;  /* 0x00000004cb057c10 */ /* 0x000fe200087fe4ff */
[----:B------:R-:W-:Y:S01]  /*0e90*/  UMOV UR6, 0x400 ;  /* 0x0000040000067882 */ /* 0x000fe20000000000 */
[----:B------:R-:W-:Y:S01]  /*0ea0*/  ISETP.GE.AND P4, PT, R6, RZ, PT ;  /* 0x000000ff0600720c */ /* 0x000fe20003f86270 */
[----:B------:R-:W-:Y:S01]  /*0eb0*/  VIADD R8, R16, 0x20 ;  /* 0x0000002010087836 */ /* 0x000fe20000000000 */
[----:B------:R-:W-:Y:S01]  /*0ec0*/  SHF.R.S32.HI R17, RZ, 0x1f, R16 ;  /* 0x0000001fff117819 */ /* 0x000fe20000011410 */
[----:B------:R-:W-:Y:S01]  /*0ed0*/  IMAD.WIDE.U32 R12, R12, UR30, R4 ;  /* 0x0000001e0c0c7c25 */ /* 0x000fe2000f8e0004 */
[----:B------:R-:W-:Y:S01]  /*0ee0*/  BSSY B0, `(.L_x_364) ;  /* 0x0000022000007945 */ /* 0x000fe20003800000 */
[----:B------:R-:W-:-:S02]  /*0ef0*/  ISETP.NE.AND P5, PT, R0, RZ, PT ;  /* 0x000000ff0000720c */ /* 0x000fc40003fa5270 */
[----:B------:R-:W-:Y:S01]  /*0f00*/  VIADD R7, R16, 0x40 ;  /* 0x0000004010077836 */ /* 0x000fe20000000000 */
[----:B------:R-:W-:Y:S01]  /*0f10*/  ISETP.GE.AND P2, PT, R8, UR14, PT ;  /* 0x0000000e08007c0c */ /* 0x000fe2000bf46270 */
[----:B--2---:R-:W-:Y:S01]  /*0f20*/  ULEA UR4, UR19, UR6, 0x18 ;  /* 0x0000000613047291 */ /* 0x004fe2000f8ec03f */
[----:B------:R-:W-:Y:S02]  /*0f30*/  VIADD R6, R16, 0x60 ;  /* 0x0000006010067836 */ /* 0x000fe40000000000 */
[----:B------:R-:W-:Y:S02]  /*0f40*/  IMAD.U32 R19, RZ, RZ, UR18 ;  /* 0x00000012ff137e24 */ /* 0x000fe4000f8e00ff */
[----:B------:R-:W-:Y:S01]  /*0f50*/  @!P1 VIADD R178, R178, 0x1 ;  /* 0x00000001b2b29836 */ /* 0x000fe20000000000 */
[----:B------:R-:W-:Y:S01]  /*0f60*/  ISETP.GE.AND P1, PT, R7, UR14, PT ;  /* 0x0000000e07007c0c */ /* 0x000fe2000bf26270 */
[----:B------:R-:W-:Y:S01]  /*0f70*/  VIADD R15, R13, UR7 ;  /* 0x000000070d0f7c36 */ /* 0x000fe20008000000 */
[----:B------:R-:W-:Y:S01]  /*0f80*/  ISETP.GE.AND P0, PT, R6, UR14, PT ;  /* 0x0000000e06007c0c */ /* 0x000fe2000bf06270 */
[----:B------:R-:W-:Y:S01]  /*0f90*/  IMAD.WIDE R18, R19, 0x80, R16 ;  /* 0x0000008013127825 */ /* 0x000fe200078e0210 */
[----:B------:R-:W-:-:S03]  /*0fa0*/  LEA R227, R227, UR4, 0x1 ;  /* 0x00000004e3e37c11 */ /* 0x000fc6000f8e08ff */
[----:B------:R-:W-:Y:S01]  /*0fb0*/  @P6 VIADD R178, R178, 0x1 ;  /* 0x00000001b2b26836 */ /* 0x000fe20000000000 */
[----:B---3--:R-:W-:Y:S07]  /*0fc0*/  @P3 BRA `(.L_x_365) ;  /* 0x00000000004c3947 */ /* 0x008fee0003800000 */
[----:B------:R-:W-:Y:S02]  /*0fd0*/  ULDC UR6, c[0x0][0x2d0] ;  /* 0x0000b40000067ab9 */ /* 0x000fe40000000800 */
[----:B------:R-:W-:-:S13]  /*0fe0*/  ISETP.GE.AND P3, PT, R202, UR6, PT ;  /* 0x00000006ca007c0c */ /* 0x000fda000bf66270 */
[----:B------:R2:W-:Y:S04]  /*0ff0*/  @P3 STS [R227], RZ ;  /* 0x000000ffe3003388 */ /* 0x0005e80000000800 */
[----:B------:R2:W-:Y:S04]  /*1000*/  @P3 STS [R227+0x4], RZ ;  /* 0x000004ffe3003388 */ /* 0x0005e80000000800 */
[----:B------:R2:W-:Y:S01]  /*1010*/  @P3 STS.64 [R227+0x8], RZ ;  /* 0x000008ffe3003388 */ /* 0x0005e20000000a00 */
[----:B------:R-:W-:Y:S05]  /*1020*/  @P3 BRA `(.L_x_365) ;  /* 0x0000000000343947 */ /* 0x000fea0003800000 */
[----:B------:R-:W-:Y:S01]  /*1030*/  ULDC.64 UR6, c[0x0][0x240] ;  /* 0x0000900000067ab9 */ /* 0x000fe20000000a00 */
[----:B-1----:R-:W-:Y:S01]  /*1040*/  MOV R14, R12 ;  /* 0x0000000c000e7202 */ /* 0x002fe20000000f00 */
        /* <DEDUP_REMOVED lines=11> */
.L_x_365:
[----:B------:R-:W-:Y:S05]  /*1100*/  BSYNC B0 ;  /* 0x0000000000007941 */ /* 0x000fea0003800000 */
.L_x_364:
        /* <DEDUP_REMOVED lines=18> */
[----:B------:R-:W-:Y:S01]  /*1230*/  @!PT LDS RZ, [RZ] ;  /* 0x00000000fffff984 */ /* 0x000fe20000000800 */
[----:B------:R-:W-:Y:S01]  /*1240*/  @!PT LDS RZ, [RZ] ;  /* 0x00000000fffff984 */ /* 0x000fe20000000800 */
[----:B------:R-:W-:Y:S01]  /*1250*/  @!PT LDS RZ, [RZ] ;  /* 0x00000000fffff984 */ /* 0x000fe20000000800 */
[----:B------:R3:W-:Y:S02]  /*1260*/  LDGSTS.E.BYPASS.LTC128B.128 [R227+0x800], desc[UR20][R22.64] ;  /* 0x0080000016e37fae */ /* 0x0007e4000b901d54 */
.L_x_367:
[----:B------:R-:W-:Y:S05]  /*1270*/  BSYNC B0 ;  /* 0x0000000000007941 */ /* 0x000fea0003800000 */
.L_x_366:
        /* <DEDUP_REMOVED lines=22> */
.L_x_369:
[----:B------:R-:W-:Y:S05]  /*13e0*/  BSYNC B0 ;  /* 0x0000000000007941 */ /* 0x000fea0003800000 */
.L_x_368:
        /* <DEDUP_REMOVED lines=21> */
.L_x_371:
[----:B------:R-:W-:Y:S05]  /*1540*/  BSYNC B0 ;  /* 0x0000000000007941 */ /* 0x000fea0003800000 */
.L_x_370:
[----:B-1----:R-:W-:Y:S01]  /*1550*/  IMAD R5, R17, UR10, RZ ;  /* 0x0000000a11057c24 */ /* 0x002fe2000f8e02ff */
[----:B------:R-:W-:Y:S01]  /*1560*/  @!P4 IADD3 R178, -R178, RZ, RZ ;  /* 0x000000ffb2b2c210 */ /* 0x000fe20007ffe1ff */
[C---:B------:R-:W-:Y:S01]  /*1570*/  IMAD.WIDE.U32 R12, R16.reuse, UR10, R202 ;  /* 0x0000000a100c7c25 */ /* 0x040fe2000f8e00ca */
[----:B------:R-:W-:Y:S01]  /*1580*/  @!P5 LOP3.LUT R178, RZ, R0, RZ, 0x33, !PT ;  /* 0x00000000ffb2d212 */ /* 0x000fe200078e33ff */
[----:B------:R-:W-:Y:S01]  /*1590*/  ULDC.64 UR6, c[0x0][0x260] ;  /* 0x0000980000067ab9 */ /* 0x000fe20000000a00 */
[----:B------:R-:W-:Y:S01]  /*15a0*/  UIADD3 UR19, UR22, -0x1, URZ ;  /* 0xffffffff16137890 */ /* 0x000fe2000fffe03f */
[----:B------:R-:W-:Y:S01]  /*15b0*/  IMAD R4, R16, UR11, R5 ;  /* 0x0000000b10047c24 */ /* 0x000fe2000f8e0205 */
[----:B------:R-:W-:Y:S01]  /*15c0*/  IADD3 R14, P0, R12, UR24, RZ ;  /* 0x000000180c0e7c10 */ /* 0x000fe2000ff1e0ff */
[----:B------:R-:W-:Y:S01]  /*15d0*/  IMAD.WIDE.U32 R18, R16, UR8, R202 ;  /* 0x0000000810127c25 */ /* 0x000fe2000f8e00ca */
[----:B------:R-:W-:Y:S01]  /*15e0*/  SHF.R.S32.HI R181, RZ, 0x1f, R178 ;  /* 0x0000001fffb57819 */ /* 0x000fe200000114b2 */
[----:B------:R-:W-:Y:S01]  /*15f0*/  UIMAD UR28, UR19, -0x80, UR25 ;  /* 0xffffff80131c78a4 */ /* 0x000fe2000f8e0219 */
[----:B------:R-:W-:Y:S01]  /*1600*/  IADD3.X R15, R13, UR13, R4, P0, !PT ;  /* 0x0000000d0d0f7c10 */ /* 0x000fe200087fe404 */
[----:B------:R-:W-:Y:S01]  /*1610*/  IMAD R5, R17, UR8, RZ ;  /* 0x0000000811057c24 */ /* 0x000fe2000f8e02ff */
[----:B------:R-:W-:Y:S01]  /*1620*/  IADD3 R4, P0, R18, UR16, RZ ;  /* 0x0000001012047c10 */ /* 0x000fe2000ff1e0ff */
[----:B------:R-:W-:Y:S01]  /*1630*/  IMAD R13, R181, UR6, RZ ;  /* 0x00000006b50d7c24 */ /* 0x000fe2000f8e02ff */
[----:B------:R-:W-:Y:S01]  /*1640*/  USHF.L.U64.HI UR23, UR10, 0x7, UR11 ;  /* 0x000000070a177899 */ /* 0x000fe2000801020b */
[----:B------:R-:W-:Y:S01]  /*1650*/  IMAD R0, R16, UR9, R5 ;  /* 0x0000000910007c24 */ /* 0x000fe2000f8e0205 */
[----:B------:R-:W-:Y:S01]  /*1660*/  USHF.L.U32 UR24, UR10, 0x7, URZ ;  /* 0x000000070a187899 */ /* 0x000fe2000800063f */
[C---:B------:R-:W-:Y:S01]  /*1670*/  IMAD.WIDE.U32 R20, R178.reuse, UR6, R14 ;  /* 0x00000006b2147c25 */ /* 0x040fe2000f8e000e */
[----:B------:R-:W-:Y:S01]  /*1680*/  USHF.R.S32.HI UR34, URZ, 0x1f, UR19 ;  /* 0x0000001f3f227899 */ /* 0x000fe20008011413 */
[----:B------:R-:W-:Y:S01]  /*1690*/  MOV R12, UR19 ;  /* 0x00000013000c7c02 */ /* 0x000fe20008000f00 */
[----:B------:R-:W-:Y:S01]  /*16a0*/  BSSY B0, `(.L_x_372) ;  /* 0x0000021000007945 */ /* 0x000fe20003800000 */
[----:B------:R-:W-:Y:S01]  /*16b0*/  IADD3.X R5, R19, UR12, R0, P0, !PT ;  /* 0x0000000c13057c10 */ /* 0x000fe200087fe400 */
[----:B------:R-:W-:Y:S01]  /*16c0*/  IMAD R0, R178, UR7, R13 ;  /* 0x00000007b2007c24 */ /* 0x000fe2000f8e020d */
[----:B------:R-:W-:Y:S01]  /*16d0*/  MOV R200, R20 ;  /* 0x0000001400c87202 */ /* 0x000fe20000000f00 */
[----:B------:R1:W-:Y:S01]  /*16e0*/  STL.64 [R1+0x40], R20 ;  /* 0x0000401401007387 */ /* 0x0003e20000100a00 */
[----:B------:R-:W-:Y:S01]  /*16f0*/  ISETP.GE.AND P0, PT, R16, UR28, PT ;  /* 0x0000001c10007c0c */ /* 0x000fe2000bf06270 */
[----:B------:R-:W-:Y:S01]  /*1700*/  UIMAD UR12, UR23, UR19, URZ ;  /* 0x00000013170c72a4 */ /* 0x000fe2000f8e023f */
[----:B------:R-:W-:Y:S01]  /*1710*/  IADD3 R201, R21, R0, RZ ;  /* 0x0000000015c97210 */ /* 0x000fe20007ffe0ff */
[----:B------:R-:W-:Y:S01]  /*1720*/  ULDC.64 UR6, c[0x0][0x268] ;  /* 0x00009a0000067ab9 */ /* 0x000fe20000000a00 */
[----:B------:R-:W-:Y:S01]  /*1730*/  ISETP.GE.AND P3, PT, R8, UR28, PT ;  /* 0x0000001c08007c0c */ /* 0x000fe2000bf66270 */
[----:B------:R-:W-:Y:S01]  /*1740*/  UIMAD UR12, UR34, UR24, UR12 ;  /* 0x00000018220c72a4 */ /* 0x000fe2000f8e020c */
[----:B------:R-:W-:Y:S01]  /*1750*/  IMAD R181, R181, UR6, RZ ;  /* 0x00000006b5b57c24 */ /* 0x000fe2000f8e02ff */
[----:B------:R1:W-:Y:S01]  /*1760*/  STL.64 [R1+0x48], R200 ;  /* 0x000048c801007387 */ /* 0x0003e20000100a00 */
[----:B------:R-:W-:Y:S01]  /*1770*/  IMAD.WIDE.U32 R12, R12, UR24, R200 ;  /* 0x000000180c0c7c25 */ /* 0x000fe2000f8e00c8 */
[----:B------:R-:W-:-:S02]  /*1780*/  ISETP.GE.AND P2, PT, R7, UR28, PT ;  /* 0x0000001c07007c0c */ /* 0x000fc4000bf46270 */
[----:B------:R-:W-:Y:S01]  /*1790*/  ISETP.GE.AND P1, PT, R6, UR28, PT ;  /* 0x0000001c06007c0c */ /* 0x000fe2000bf26270 */
[C---:B------:R-:W-:Y:S01]  /*17a0*/  IMAD R181, R178.reuse, UR7, R181 ;  /* 0x00000007b2b57c24 */ /* 0x040fe2000f8e02b5 */
[----:B------:R-:W-:Y:S01]  /*17b0*/  IADD3 R15, R13, UR12, RZ ;  /* 0x0000000c0d0f7c10 */ /* 0x000fe2000fffe0ff */
[----:B------:R-:W-:Y:S01]  /*17c0*/  IMAD.WIDE.U32 R178, R178, UR6, R4 ;  /* 0x00000006b2b27c25 */ /* 0x000fe2000f8e0004 */
[----:B------:R-:W-:Y:S09]  /*17d0*/  @P0 BRA `(.L_x_373) ;  /* 0x0000000000340947 */ /* 0x000ff20003800000 */
        /* <DEDUP_REMOVED lines=13> */
.L_x_373:
[----:B------:R-:W-:Y:S05]  /*18b0*/  BSYNC B0 ;  /* 0x0000000000007941 */ /* 0x000fea0003800000 */
.L_x_372:
        /* <DEDUP_REMOVED lines=17> */
.L_x_375:
[----:B------:R-:W-:Y:S05]  /*19d0*/  BSYNC B0 ;  /* 0x0000000000007941 */ /* 0x000fea0003800000 */
.L_x_374:
        /* <DEDUP_REMOVED lines=18> */
.L_x_377:
[----:B------:R-:W-:Y:S05]  /*1b00*/  BSYNC B0 ;  /* 0x0000000000007941 */ /* 0x000fea0003800000 */
.L_x_376:
        /* <DEDUP_REMOVED lines=18> */
.L_x_379:
[----:B------:R-:W-:Y:S05]  /*1c30*/  BSYNC B0 ;  /* 0x0000000000007941 */ /* 0x000fea0003800000 */
.L_x_378:
        /* <DEDUP_REMOVED lines=13> */
[----:B------:R-:W-:Y:S01]  /*1d10*/  LOP3.LUT R9, R9, 0xfffffff8, RZ, 0xc0, !PT ;  /* 0xfffffff809097812 */ /* 0x000fe200078ec0ff */
[----:B------:R-:W-:Y:S01]  /*1d20*/  @UP1 ULEA UR12, UP0, UR36, UR12, 0x2 ;  /* 0x0000000c240c1291 */ /* 0x000fe2000f80103f */
[----:B------:R-:W-:Y:S01]  /*1d30*/  SHF.R.S32.HI R185, RZ, 0x1f, R10 ;  /* 0x0000001fffb97819 */ /* 0x000fe2000001140a */
[----:B------:R-:W-:Y:S01]  /*1d40*/  @UP1 UIADD3 UR7, UR37, UR7, URZ ;  /* 0x0000000725071290 */ /* 0x000fe2000fffe03f */
[----:B------:R-:W-:Y:S01]  /*1d50*/  ISETP.GE.AND P2, PT, R7, UR28, PT ;  /* 0x0000001c07007c0c */ /* 0x000fe2000bf46270 */
[----:B------:R-:W-:-:S04]  /*1d60*/  DEPBAR.LE SB0, 0x0 ;  /* 0x000080000000791a */ /* 0x000fc80000000000 */
[----:B------:R-:W-:Y:S01]  /*1d70*/  @UP1 ULEA.HI.X UR13, UR36, UR13, UR7, 0x2, UP0 ;  /* 0x0000000d240d1291 */ /* 0x000fe200080f1407 */
[----:B------:R-:W-:Y:S01]  /*1d80*/  IMAD.U32 R12, RZ, RZ, UR12 ;  /* 0x0000000cff0c7e24 */ /* 0x000fe2000f8e00ff */
[----:B------:R-:W-:Y:S01]  /*1d90*/  LEA R0, R186, UR32, 0x4 ;  /* 0x00000020ba007c11 */ /* 0x000fe2000f8e20ff */
[----:B------:R-:W-:-:S03]  /*1da0*/  @UP1 ULDC UR6, c[0x0][0x2e8] ;  /* 0x0000ba0000061ab9 */ /* 0x000fc60000000800 */
[----:B------:R-:W-:-:S05]  /*1db0*/  IMAD.U32 R13, RZ, RZ, UR13 ;  /* 0x0000000dff0d7e24 */ /* 0x000fca000f8e00ff */
[----:B-1----:R-:W5:Y:S01]  /*1dc0*/  @P0 LDG.E R4, desc[UR20][R12.64] ;  /* 0x000000140c040981 */ /* 0x002f62000c1e1900 */
[----:B------:R-:W-:Y:S01]  /*1dd0*/  LOP3.LUT R5, R11, 0xfffffff0, RZ, 0xc0, !PT ;  /* 0xfffffff00b057812 */ /* 0x000fe200078ec0ff */
[----:B------:R-:W-:Y:S01]  /*1de0*/  USHF.L.U64.HI UR12, UR8, 0x7, UR9 ;  /* 0x00000007080c7899 */ /* 0x000fe20008010209 */
[----:B------:R-:W-:Y:S01]  /*1df0*/  SHF.R.S32.HI R182, RZ, 0x4, R11 ;  /* 0x00000004ffb67819 */ /* 0x000fe2000001140b */
[----:B------:R-:W-:Y:S01]  /*1e00*/  USHF.L.U32 UR13, UR8, 0x7, URZ ;  /* 0x00000007080d7899 */ /* 0x000fe2000800063f */
[----:B------:R-:W-:Y:S01]  /*1e10*/  LEA.HI R185, R185, R10, RZ, 0x2 ;  /* 0x0000000ab9b97211 */ /* 0x000fe200078f10ff */
[C---:B------:R-:W-:Y:S01]  /*1e20*/  IMAD.IADD R184, R2.reuse, 0x1, -R5 ;  /* 0x0000000102b87824 */ /* 0x040fe200078e0a05 */
[----:B------:R-:W-:Y:S01]  /*1e30*/  LEA.HI R11, R11, R182, RZ, 0x1 ;  /* 0x000000b60b0b7211 */ /* 0x000fe200078f08ff */
[----:B------:R-:W-:Y:S01]  /*1e40*/  IMAD.IADD R5, R2, 0x1, -R9 ;  /* 0x0000000102057824 */ /* 0x000fe200078e0a09 */
[----:B------:R-:W-:Y:S01]  /*1e50*/  SHF.R.S32.HI R185, RZ, 0x2, R185 ;  /* 0x00000002ffb97819 */ /* 0x000fe200000114b9 */
[----:B------:R-:W-:Y:S01]  /*1e60*/  UIMAD UR7, UR12, UR19, URZ ;  /* 0x000000130c0772a4 */ /* 0x000fe2000f8e023f */
[----:B------:R-:W-:Y:S01]  /*1e70*/  LEA.HI R7, R184, R184, RZ, 0x1 ;  /* 0x000000b8b8077211 */ /* 0x000fe200078f08ff */
[----:B------:R-:W-:Y:S01]  /*1e80*/  IMAD.IADD R181, R179, 0x1, R181 ;  /* 0x00000001b3b57824 */ /* 0x000fe200078e02b5 */
[----:B------:R-:W-:Y:S01]  /*1e90*/  LOP3.LUT R11, R11, 0xfffffffe, RZ, 0xc0, !PT ;  /* 0xfffffffe0b0b7812 */ /* 0x000fe200078ec0ff */
[----:B------:R-:W-:Y:S01]  /*1ea0*/  IMAD.MOV.U32 R180, RZ, RZ, R178 ;  /* 0x000000ffffb47224 */ /* 0x000fe200078e00b2 */
[--C-:B------:R-:W-:Y:S01]  /*1eb0*/  SHF.R.S32.HI R9, RZ, 0x1, R7.reuse ;  /* 0x00000001ff097819 */ /* 0x100fe20000011407 */
[----:B------:R-:W-:Y:S01]  /*1ec0*/  UIMAD UR7, UR34, UR13, UR7 ;  /* 0x0000000d220772a4 */ /* 0x000fe2000f8e0207 */
[----:B------:R-:W-:Y:S01]  /*1ed0*/  SHF.R.S32.HI R10, RZ, 0x1f, R7 ;  /* 0x0000001fff0a7819 */ /* 0x000fe20000011407 */
[----:B------:R-:W-:Y:S01]  /*1ee0*/  IMAD.IADD R182, R182, 0x1, -R11 ;  /* 0x00000001b6b67824 */ /* 0x000fe200078e0a0b */
[----:B------:R-:W-:Y:S01]  /*1ef0*/  ISETP.GE.AND P3, PT, R8, UR28, PT ;  /* 0x0000001c08007c0c */ /* 0x000fe2000bf66270 */
[----:B------:R-:W5:Y:S01]  /*1f00*/  @P0 MUFU.RCP R11, UR6 ;  /* 0x00000006000b0d08 */ /* 0x000f620008001000 */
[----:B------:R-:W-:Y:S01]  /*1f10*/  LEA.HI R8, R5, R5, RZ, 0x1 ;  /* 0x0000000505087211 */ /* 0x000fe200078f08ff */
[----:B------:R-:W-:Y:S01]  /*1f20*/  BSSY B0, `(.L_x_380) ;  /* 0x000003e000007945 */ /* 0x000fe20003800000 */
[----:B------:R-:W-:-:S02]  /*1f30*/  LEA.HI R10, R10, R9, RZ, 0x2 ;  /* 0x000000090a0a7211 */ /* 0x000fc400078f10ff */
[----:B------:R-:W-:Y:S02]  /*1f40*/  SHF.R.S32.HI R183, RZ, 0x1f, R184 ;  /* 0x0000001fffb77819 */ /* 0x000fe400000114b8 */
[----:B------:R-:W-:Y:S02]  /*1f50*/  LOP3.LUT R7, R7, 0x7fffffe, RZ, 0xc0, !PT ;  /* 0x07fffffe07077812 */ /* 0x000fe400078ec0ff */
[----:B------:R-:W-:Y:S02]  /*1f60*/  IADD3 R185, R0, 0x1, R185 ;  /* 0x0000000100b97810 */ /* 0x000fe40007ffe0b9 */
[----:B------:R-:W-:Y:S02]  /*1f70*/  SHF.R.S32.HI R0, RZ, 0x1, R8 ;  /* 0x00000001ff007819 */ /* 0x000fe40000011408 */
[----:B------:R-:W-:Y:S01]  /*1f80*/  LOP3.LUT R10, R10, 0xfffffffc, RZ, 0xc0, !PT ;  /* 0xfffffffc0a0a7812 */ /* 0x000fe200078ec0ff */
[----:B------:R-:W-:Y:S01]  /*1f90*/  BAR.SYNC.DEFER_BLOCKING 0x0 ;  /* 0x0000000000007b1d */ /* 0x000fe20000010000 */
[----:B------:R-:W-:-:S02]  /*1fa0*/  ISETP.GE.AND P4, PT, R16, UR28, PT ;  /* 0x0000001c10007c0c */ /* 0x000fc4000bf86270 */
[----:B------:R-:W-:Y:S01]  /*1fb0*/  LEA.HI R183, R183, R184, RZ, 0x3 ;  /* 0x000000b8b7b77211 */ /* 0x000fe200078f18ff */
[----:B------:R-:W-:Y:S01]  /*1fc0*/  IMAD.IADD R184, R184, 0x1, -R7 ;  /* 0x00000001b8b87824 */ /* 0x000fe200078e0a07 */
[----:B------:R-:W-:Y:S01]  /*1fd0*/  LOP3.LUT R8, R8, 0x7fffffe, RZ, 0xc0, !PT ;  /* 0x07fffffe08087812 */ /* 0x000fe200078ec0ff */
[----:B------:R-:W-:Y:S01]  /*1fe0*/  IMAD.SHL.U32 R7, R3, 0x8, RZ ;  /* 0x0000000803077824 */ /* 0x000fe200078e00ff */
[----:B------:R-:W-:Y:S01]  /*1ff0*/  ISETP.GE.AND P1, PT, R6, UR28, PT ;  /* 0x0000001c06007c0c */ /* 0x000fe2000bf26270 */
[----:B------:R-:W-:Y:S02]  /*2000*/  IMAD.SHL.U32 R6, R0, 0x40, RZ ;  /* 0x0000004000067824 */ /* 0x000fe400078e00ff */
[----:B------:R-:W-:Y:S02]  /*2010*/  IMAD.IADD R3, R9, 0x1, -R10 ;  /* 0x0000000109037824 */ /* 0x000fe400078e0a0a */
[----:B------:R-:W-:Y:S01]  /*2020*/  IMAD.IADD R5, R5, 0x1, -R8 ;  /* 0x0000000105057824 */ /* 0x000fe200078e0a08 */
[----:B------:R-:W-:Y:S01]  /*2030*/  LOP3.LUT R6, R6, 0xc0, RZ, 0xc0, !PT ;  /* 0x000000c006067812 */ /* 0x000fe200078ec0ff */
[----:B------:R-:W-:-:S02]  /*2040*/  IMAD.SHL.U32 R9, R3, 0x40, RZ ;  /* 0x0000004003097824 */ /* 0x000fc400078e00ff */
[----:B------:R-:W-:Y:S01]  /*2050*/  IMAD.SHL.U32 R183, R183, 0x20, RZ ;  /* 0x00000020b7b77824 */ /* 0x000fe200078e00ff */
[----:B------:R-:W-:Y:S01]  /*2060*/  LOP3.LUT R7, R6, 0x8, R7, 0xf8, !PT ;  /* 0x0000000806077812 */ /* 0x000fe200078ef807 */
[C---:B------:R-:W-:Y:S01]  /*2070*/  IMAD R214, R182.reuse, 0x8, R5 ;  /* 0x00000008b6d67824 */ /* 0x040fe200078e0205 */
[----:B------:R-:W-:Y:S01]  /*2080*/  LOP3.LUT R9, R9, 0xc0, RZ, 0xc0, !PT ;  /* 0x000000c009097812 */ /* 0x000fe200078ec0ff */
[----:B------:R-:W-:Y:S01]  /*2090*/  IMAD.SHL.U32 R182, R182, 0x8, RZ ;  /* 0x00000008b6b67824 */ /* 0x000fe200078e00ff */
[----:B------:R-:W-:Y:S02]  /*20a0*/  SHF.R.U32.HI R6, RZ, 0x3, R6 ;  /* 0x00000003ff067819 */ /* 0x000fe40000011606 */
[----:B------:R-:W-:Y:S01]  /*20b0*/  LOP3.LUT R183, R183, 0xffffff00, RZ, 0xc0, !PT ;  /* 0xffffff00b7b77812 */ /* 0x000fe200078ec0ff */
[----:B------:R1:W-:Y:S01]  /*20c0*/  @P4 STS [R227+0x4000], RZ ;  /* 0x004000ffe3004388 */ /* 0x0003e20000000800 */
[----:B------:R-:W-:Y:S02]  /*20d0*/  LOP3.LUT R182, R9, 0x8, R182, 0xf8, !PT ;  /* 0x0000000809b67812 */ /* 0x000fe400078ef8b6 */
[----:B------:R-:W-:Y:S01]  /*20e0*/  LOP3.LUT R7, R7, R6, RZ, 0x3c, !PT ;  /* 0x0000000607077212 */ /* 0x000fe200078e3cff */
[----:B------:R1:W-:Y:S01]  /*20f0*/  @P4 STS [R227+0x4004], RZ ;  /* 0x004004ffe3004388 */ /* 0x0003e20000000800 */
[----:B------:R-:W-:Y:S01]  /*2100*/  SHF.R.U32.HI R9, RZ, 0x3, R9 ;  /* 0x00000003ff097819 */ /* 0x000fe20000011609 */
[----:B------:R-:W-:-:S02]  /*2110*/  IMAD.U32 R6, RZ, RZ, UR33 ;  /* 0x00000021ff067e24 */ /* 0x000fc4000f8e00ff */
[----:B------:R1:W-:Y:S01]  /*2120*/  @P4 STS.64 [R227+0x4008], RZ ;  /* 0x004008ffe3004388 */ /* 0x0003e20000000a00 */
[----:B------:R-:W-:Y:S01]  /*2130*/  IMAD R5, R186, 0x200, R183 ;  /* 0x00000200ba057824 */ /* 0x000fe200078e02b7 */
[----:B------:R-:W-:Y:S01]  /*2140*/  LOP3.LUT R182, R182, R9, RZ, 0x3c, !PT ;  /* 0x00000009b6b67212 */ /* 0x000fe200078e3cff */
[----:B------:R-:W-:Y:S01]  /*2150*/  IMAD.U32 R9, RZ, RZ, UR19 ;  /* 0x00000013ff097e24 */ /* 0x000fe2000f8e00ff */
[----:B------:R-:W-:Y:S01]  /*2160*/  IADD3 R185, R185, UR25, -R6 ;  /* 0x00000019b9b97c10 */ /* 0x000fe2000fffe806 */
[----:B------:R-:W-:Y:S02]  /*2170*/  IMAD R5, R184, 0x20, R5 ;  /* 0x00000020b8057824 */ /* 0x000fe400078e0205 */
[----:B------:R-:W-:-:S04]  /*2180*/  IMAD.WIDE.U32 R8, R9, UR13, R180 ;  /* 0x0000000d09087c25 */ /* 0x000fc8000f8e00b4 */
[----:B------:R-:W-:Y:S02]  /*2190*/  IMAD.IADD R215, R182, 0x1, R5 ;  /* 0x00000001b6d77824 */ /* 0x000fe400078e0205 */
[----:B------:R-:W-:Y:S01]  /*21a0*/  VIADD R185, R185, UR5 ;  /* 0x00000005b9b97c36 */ /* 0x000fe20008000000 */
[----:B------:R-:W-:Y:S01]  /*21b0*/  UMOV UR5, URZ ;  /* 0x0000003f00057c82 */ /* 0x000fe20008000000 */
[----:B------:R-:W-:Y:S01]  /*21c0*/  IMAD.U32 R214, R214, 0x20, R7 ;  /* 0x00000020d6d67824 */ /* 0x000fe200078e0007 */
[----:B------:R-:W-:Y:S01]  /*21d0*/  LEA R215, R215, UR4, 0x1 ;  /* 0x00000004d7d77c11 */ /* 0x000fe2000f8e08ff */
[----:B-----5:R-:W-:Y:S01]  /*21e0*/  @P0 FMUL.FTZ R4, R4, R11 ;  /* 0x0000000b04040220 */ /* 0x020fe20000410000 */
[----:B------:R-:W-:-:S04]  /*21f0*/  VIADD R11, R9, UR7 ;  /* 0x00000007090b7c36 */ /* 0x000fc80008000000 */
[----:B------:R-:W-:-:S13]  /*2200*/  @P0 R2UR UR6, R4 ;  /* 0x00000000040602ca */ /* 0x000fda00000e0000 */
        /* <DEDUP_REMOVED lines=15> */
.L_x_381:
[----:B------:R-:W-:Y:S05]  /*2300*/  BSYNC B0 ;  /* 0x0000000000007941 */ /* 0x000fea0003800000 */
.L_x_380:
        /* <DEDUP_REMOVED lines=19> */
.L_x_383:
[----:B------:R-:W-:Y:S05]  /*2440*/  BSYNC B0 ;  /* 0x0000000000007941 */ /* 0x000fea0003800000 */
.L_x_382:
        /* <DEDUP_REMOVED lines=19> */
.L_x_385:
[----:B------:R-:W-:Y:S05]  /*2580*/  BSYNC B0 ;  /* 0x0000000000007941 */ /* 0x000fea0003800000 */
.L_x_384:
        /* <DEDUP_REMOVED lines=19> */
.L_x_387:
[----:B------:R-:W-:Y:S05]  /*26c0*/  BSYNC B0 ;  /* 0x0000000000007941 */ /* 0x000fea0003800000 */
.L_x_386:
[----:B------:R-:W-:Y:S01]  /*26d0*/  LDSM.16.M88.4 R64, [R215] ;  /* 0x00000000d740783b */ /* 0x000fe20000000200 */
[----:B------:R-:W-:Y:S01]  /*26e0*/  LOP3.LUT P0, RZ, R0, 0x2, RZ, 0xc0, !PT ;  /* 0x0000000200ff7812 */ /* 0x000fe2000780c0ff */
[----:B------:R-:W-:Y:S01]  /*26f0*/  IMAD.MOV.U32 R0, RZ, RZ, 0x10 ;  /* 0x00000010ff007424 */ /* 0x000fe200078e00ff */
[----:B------:R-:W-:Y:S01]  /*2700*/  LOP3.LUT P1, RZ, R3, 0x2, RZ, 0xc0, !PT ;  /* 0x0000000203ff7812 */ /* 0x000fe2000782c0ff */
[----:B------:R-:W5:Y:S01]  /*2710*/  LDSM.16.M88.4 R144, [R214+0x2000] ;  /* 0x00200000d690783b */ /* 0x000f620000000200 */
[----:B------:R-:W-:Y:S01]  /*2720*/  IMAD.SHL.U32 R2, R2, 0x2, RZ ;  /* 0x0000000202027824 */ /* 0x000fe200078e00ff */
[----:B------:R-:W-:Y:S01]  /*2730*/  UISETP.GE.AND UP0, UPT, UR22, 0x2, UPT ;  /* 0x000000021600788c */ /* 0x000fe2000bf06270 */
[C---:B------:R-:W-:Y:S01]  /*2740*/  SEL R3, R0.reuse, 0xfffffff0, !P0 ;  /* 0xfffffff000037807 */ /* 0x040fe20004000000 */
[----:B------:R-:W2:Y:S01]  /*2750*/  LDSM.16.M88.4 R100, [R215+0x1000] ;  /* 0x00100000d764783b */ /* 0x000ea20000000200 */
[----:B------:R-:W-:Y:S01]  /*2760*/  SEL R0, R0, 0xfffffff0, !P1 ;  /* 0xfffffff000007807 */ /* 0x000fe20004800000 */
[----:B------:R-:W-:Y:S01]  /*2770*/  IMAD R183, R184, 0x20, R183 ;  /* 0x00000020b8b77824 */ /* 0x000fe200078e02b7 */
[----:B------:R-:W-:Y:S01]  /*2780*/  LOP3.LUT R220, R2, 0x6, RZ, 0xc0, !PT ;  /* 0x0000000602dc7812 */ /* 0x000fe200078ec0ff */
[----:B------:R-:W3:Y:S01]  /*2790*/  LDSM.16.M88.4 R128, [R214+0x2800] ;  /* 0x00280000d680783b */ /* 0x000ee20000000200 */
[----:B------:R-:W-:Y:S01]  /*27a0*/  IMAD R104, R3, 0x2, R214 ;  /* 0x0000000203687824 */ /* 0x000fe200078e02d6 */
[----:B------:R-:W-:Y:S01]  /*27b0*/  UIADD3 UR34, UR26, -0x4ab325aa, URZ ;  /* 0xb54cda561a227890 */ /* 0x000fe2000fffe03f */
[----:B------:R-:W-:Y:S01]  /*27c0*/  IMAD R213, R0, 0x2, R215 ;  /* 0x0000000200d57824 */ /* 0x000fe200078e02d7 */
[----:B------:R-:W4:Y:S01]  /*27d0*/  LDSM.16.M88.4 R136, [R214+0x2400] ;  /* 0x00240000d688783b */ /* 0x000f220000000200 */
[----:B------:R-:W-:Y:S01]  /*27e0*/  IMAD.IADD R252, R182, 0x1, R183 ;  /* 0x00000001b6fc7824 */ /* 0x000fe200078e02b7 */
[----:B------:R-:W-:-:S02]  /*27f0*/  UIADD3 UR33, UR27, 0x646e171e, URZ ;  /* 0x646e171e1b217890 */ /* 0x000fc4000fffe03f */
[----:B------:R-:W1:Y:S01]  /*2800*/  LDSM.16.M88.4 R120, [R214+0x2c00] ;  /* 0x002c0000d678783b */ /* 0x000e620000000200 */
[----:B------:R-:W-:-:S03]  /*2810*/  UMOV UR35, UR19 ;  /* 0x0000001300237c82 */ /* 0x000fc60008000000 */
[----:B------:R-:W1:Y:S04]  /*2820*/  LDSM.16.M88.4 R80, [R214+0x3000] ;  /* 0x00300000d650783b */ /* 0x000e680000000200 */
[----:B------:R-:W1:Y:S04]  /*2830*/  LDSM.16.M88.4 R72, [R214+0x3400] ;  /* 0x00340000d648783b */ /* 0x000e680000000200 */
[----:B------:R-:W1:Y:S04]  /*2840*/  LDSM.16.M88.4 R68, [R214+0x3800] ;  /* 0x00380000d644783b */ /* 0x000e680000000200 */
[----:B------:R-:W1:Y:S04]  /*2850*/  LDSM.16.M88.4 R172, [R214+0x3c00] ;  /* 0x003c0000d6ac783b */ /* 0x000e680000000200 */
[----:B------:R-:W-:Y:S04]  /*2860*/  LDSM.16.M88.4 R164, [R104+0x2000] ;  /* 0x0020000068a4783b */ /* 0x000fe80000000200 */
[----:B------:R-:W1:Y:S01]  /*2870*/  LDSM.16.M88.4 R168, [R213+0x1000] ;  /* 0x00100000d5a8783b */ /* 0x000e620000000200 */
[-C--:B-----5:R-:W-:Y:S03]  /*2880*/  HMMA.16816.F32.BF16 R148, R64, R144.reuse, RZ ;  /* 0x000000904094723c */ /* 0x0a0fe600000418ff */
[----:B------:R-:W5:Y:S03]  /*2890*/  LDSM.16.M88.4 R76, [R213] ;  /* 0x00000000d54c783b */ /* 0x000f660000000200 */
[C---:B--2---:R-:W-:Y:S01]  /*28a0*/  HMMA.16816.F32.BF16 R8, R100.reuse, R144, RZ ;  /* 0x000000906408723c */ /* 0x044fe200000418ff */
[----:B------:R-:W2:Y:S04]  /*28b0*/  LDSM.16.M88.4 R156, [R104+0x2800] ;  /* 0x00280000689c783b */ /* 0x000ea80000000200 */
[----:B------:R-:W2:Y:S01]  /*28c0*/  LDSM.16.M88.4 R84, [R104+0x3c00] ;  /* 0x003c00006854783b */ /* 0x000ea20000000200 */
[-C--:B------:R-:W-:Y:S03]  /*28d0*/  HMMA.16816.F32.BF16 R60, R100, R146.reuse, RZ ;  /* 0x00000092643c723c */ /* 0x080fe600000418ff */
[----:B------:R-:W2:Y:S03]  /*28e0*/  LDSM.16.M88.4 R160, [R104+0x2400] ;  /* 0x0024000068a0783b */ /* 0x000ea60000000200 */
[----:B------:R-:W-:Y:S01]  /*28f0*/  HMMA.16816.F32.BF16 R144, R64, R146, RZ ;  /* 0x000000924090723c */ /* 0x000fe200000418ff */
[----:B------:R-:W2:Y:S04]  /*2900*/  LDSM.16.M88.4 R152, [R104+0x2c00] ;  /* 0x002c00006898783b */ /* 0x000ea80000000200 */
[----:B------:R-:W2:Y:S01]  /*2910*/  LDSM.16.M88.4 R96, [R104+0x3000] ;  /* 0x003000006860783b */ /* 0x000ea20000000200 */
[-C--:B---3--:R-:W-:Y:S03]  /*2920*/  HMMA.16816.F32.BF16 R48, R100, R128.reuse, RZ ;  /* 0x000000806430723c */ /* 0x088fe600000418ff */
[----:B------:R-:W3:Y:S03]  /*2930*/  LDSM.16.M88.4 R92, [R104+0x3400] ;  /* 0x00340000685c783b */ /* 0x000ee60000000200 */
[----:B------:R-:W-:Y:S01]  /*2940*/  HMMA.16816.F32.BF16 R132, R64, R128, RZ ;  /* 0x000000804084723c */ /* 0x000fe200000418ff */
[----:B------:R5:W3:Y:S04]  /*2950*/  LDSM.16.M88.4 R88, [R104+0x3800] ;  /* 0x003800006858783b */ /* 0x000ae80000000200 */
[----:B------:R-:W0:Y:S01]  /*2960*/  LDGDEPBAR ;  /* 0x00000000000079af */ /* 0x000e220000000000 */
[C---:B----4-:R-:W-:Y:S06]  /*2970*/  HMMA.16816.F32.BF16 R56, R100.reuse, R136, RZ ;  /* 0x000000886438723c */ /* 0x050fec00000418ff */
[C---:B-1----:R-:W-:Y:S06]  /*2980*/  HMMA.16816.F32.BF16 R40, R100.reuse, R120, RZ ;  /* 0x000000786428723c */ /* 0x042fec00000418ff */
[C---:B------:R-:W-:Y:S06]  /*2990*/  HMMA.16816.F32.BF16 R32, R100.reuse, R80, RZ ;  /* 0x000000506420723c */ /* 0x040fec00000418ff */
[----:B------:R-:W-:Y:S01]  /*29a0*/  HMMA.16816.F32.BF16 R24, R100, R72, RZ ;  /* 0x000000486418723c */ /* 0x000fe200000418ff */
[----:B------:R-:W-:-:S05]  /*29b0*/  DEPBAR.LE SB0, 0x0 ;  /* 0x000080000000791a */ /* 0x000fca0000000000 */
        /* <DEDUP_REMOVED lines=8> */
[----:B-----5:R-:W-:Y:S06]  /*2a40*/  HMMA.16816.F32.BF16 R104, R64, R172, RZ ;  /* 0x000000ac4068723c */ /* 0x020fec00000418ff */
[----:B------:R-:W-:Y:S01]  /*2a50*/  HMMA.16816.F32.BF16 R100, R100, R174, RZ ;  /* 0x000000ae6464723c */ /* 0x000fe200000418ff */
[----:B------:R-:W-:-:S05]  /*2a60*/  VIMNMX R172, R185, UR25, PT ;  /* 0x00000019b9ac7c48 */ /* 0x000fca000bfe0100 */
        /* <DEDUP_REMOVED lines=12> */
[-C--:B------:R-:W-:Y:S06]  /*2b30*/  HMMA.16816.F32.BF16 R8, R168, R164.reuse, R8 ;  /* 0x000000a4a808723c */ /* 0x080fec0000041808 */
[C---:B------:R-:W-:Y:S06]  /*2b40*/  HMMA.16816.F32.BF16 R148, R76.reuse, R164, R148 ;  /* 0x000000a44c94723c */ /* 0x040fec0000041894 */
[----:B------:R-:W-:Y:S06]  /*2b50*/  HMMA.16816.F32.BF16 R144, R76, R166, R144 ;  /* 0x000000a64c90723c */ /* 0x000fec0000041890 */
[-C--:B--2---:R-:W-:Y:S06]  /*2b60*/  HMMA.16816.F32.BF16 R48, R168, R156.reuse, R48 ;  /* 0x0000009ca830723c */ /* 0x084fec0000041830 */
[----:B------:R-:W-:Y:S06]  /*2b70*/  HMMA.16816.F32.BF16 R132, R76, R156, R132 ;  /* 0x0000009c4c84723c */ /* 0x000fec0000041884 */
[----:B------:R-:W-:Y:S01]  /*2b80*/  HMMA.16816.F32.BF16 R4, R168, R84, R4 ;  /* 0x00000054a804723c */ /* 0x000fe20000041804 */
[----:B------:R-:W-:-:S04]  /*2b90*/  IMAD.U32 R157, RZ, RZ, UR19 ;  /* 0x00000013ff9d7e24 */ /* 0x000fc8000f8e00ff */
[----:B------:R-:W-:Y:S01]  /*2ba0*/  IMAD R157, R157, 0x80, R220 ;  /* 0x000000809d9d7824 */ /* 0x000fe200078e02dc */
[----:B------:R-:W-:Y:S03]  /*2bb0*/  HMMA.16816.F32.BF16 R104, R76, R84, R104 ;  /* 0x000000544c68723c */ /* 0x000fe60000041868 */
[----:B------:R-:W-:-:S03]  /*2bc0*/  VIADD R2, R157, 0x1 ;  /* 0x000000019d027836 */ /* 0x000fc60000000000 */
[----:B------:R-:W-:Y:S01]  /*2bd0*/  HMMA.16816.F32.BF16 R56, R168, R160, R56 ;  /* 0x000000a0a838723c */ /* 0x000fe20000041838 */
[----:B------:R-:W-:Y:S01]  /*2be0*/  IMAD.MOV.U32 R84, RZ, RZ, 0x48 ;  /* 0x00000048ff547424 */ /* 0x000fe200078e00ff */
[----:B------:R-:W-:Y:S01]  /*2bf0*/  ISETP.GE.AND P3, PT, R2, R172, PT ;  /* 0x000000ac0200720c */ /* 0x000fe20003f66270 */
[----:B------:R-:W-:-:S03]  /*2c00*/  IMAD.U32 R85, RZ, RZ, UR18 ;  /* 0x00000012ff557e24 */ /* 0x000fc6000f8e00ff */
[C---:B------:R-:W-:Y:S06]  /*2c10*/  HMMA.16816.F32.BF16 R40, R168.reuse, R152, R40 ;  /* 0x00000098a828723c */ /* 0x040fec0000041828 */
[C---:B------:R-:W-:Y:S06]  /*2c20*/  HMMA.16816.F32.BF16 R32, R168.reuse, R96, R32 ;  /* 0x00000060a820723c */ /* 0x040fec0000041820 */
[C---:B---3--:R-:W-:Y:S06]  /*2c30*/  HMMA.16816.F32.BF16 R24, R168.reuse, R92, R24 ;  /* 0x0000005ca818723c */ /* 0x048fec0000041818 */
        /* <DEDUP_REMOVED lines=10> */
[----:B------:R-:W-:Y:S01]  /*2ce0*/  IMAD.MOV.U32 R170, RZ, RZ, 0x40 ;  /* 0x00000040ffaa7424 */ /* 0x000fe200078e00ff */
[----:B------:R-:W-:Y:S01]  /*2cf0*/  VIADDMNMX R169, R185, R84, UR25, PT ;  /* 0x00000019b9a97e46 */ /* 0x000fe2000b800154 */
[----:B------:R-:W-:-:S02]  /*2d00*/  VIADD R84, R157, 0x8 ;  /* 0x000000089d547836 */ /* 0x000fc40000000000 */
[----:B------:R-:W-:Y:S01]  /*2d10*/  IMAD R168, R85, 0x8, R186 ;  /* 0x0000000855a87824 */ /* 0x000fe200078e02ba */
[C---:B------:R-:W-:Y:S01]  /*2d20*/  VIADDMNMX R170, R185.reuse, R170, UR25, PT ;  /* 0x00000019b9aa7e46 */ /* 0x040fe2000b8001aa */
[----:B------:R-:W-:Y:S01]  /*2d30*/  IMAD.MOV.U32 R88, RZ, RZ, 0x8 ;  /* 0x00000008ff587424 */ /* 0x000fe200078e00ff */
[C---:B------:R-:W-:Y:S01]  /*2d40*/  HMMA.16816.F32.BF16 R140, R76.reuse, R160, R140 ;  /* 0x000000a04c8c723c */ /* 0x040fe2000004188c */
[C---:B------:R-:W-:Y:S02]  /*2d50*/  ISETP.GE.AND P4, PT, R2.reuse, R169, PT ;  /* 0x000000a90200720c */ /* 0x040fe40003f86270 */
[----:B------:R-:W-:Y:S02]  /*2d60*/  ISETP.GE.AND P0, PT, R2, R170, PT ;  /* 0x000000aa0200720c */ /* 0x000fe40003f06270 */
[----:B------:R-:W-:Y:S01]  /*2d70*/  VIADDMNMX R171, R185, R88, UR25, PT ;  /* 0x00000019b9ab7e46 */ /* 0x000fe2000b800158 */
[----:B------:R-:W-:Y:S01]  /*2d80*/  HMMA.16816.F32.BF16 R124, R76, R152, R124 ;  /* 0x000000984c7c723c */ /* 0x000fe2000004187c */
[----:B------:R-:W-:-:S02]  /*2d90*/  ISETP.GE.AND P2, PT, R84, R172, PT ;  /* 0x000000ac5400720c */ /* 0x000fc40003f46270 */
[-C--:B------:R-:W-:Y:S02]  /*2da0*/  ISETP.GE.AND P1, PT, R2, R171.reuse, PT ;  /* 0x000000ab0200720c */ /* 0x080fe40003f26270 */
[----:B------:R-:W-:Y:S01]  /*2db0*/  I2FP.F32.S32 R2, R2 ;  /* 0x0000000200027245 */ /* 0x000fe20000201400 */
[C---:B------:R-:W-:Y:S01]  /*2dc0*/  HMMA.16816.F32.BF16 R116, R76.reuse, R96, R116 ;  /* 0x000000604c74723c */ /* 0x040fe20000041874 */
[C---:B------:R-:W-:Y:S02]  /*2dd0*/  ISETP.GE.AND P5, PT, R84.reuse, R170, PT ;  /* 0x000000aa5400720c */ /* 0x040fe40003fa6270 */
[----:B------:R-:W-:Y:S01]  /*2de0*/  ISETP.GE.AND P6, PT, R84, R171, PT ;  /* 0x000000ab5400720c */ /* 0x000fe20003fc6270 */
[C---:B------:R-:W-:Y:S01]  /*2df0*/  FFMA.FTZ R151, R2.reuse, UR5, R151 ;  /* 0x0000000502977c23 */ /* 0x040fe20008010097 */
[C---:B------:R-:W-:Y:S01]  /*2e00*/  FFMA.FTZ R9, R2.reuse, UR5, R9 ;  /* 0x0000000502097c23 */ /* 0x040fe20008010009 */
[----:B------:R-:W-:Y:S01]  /*2e10*/  HMMA.16816.F32.BF16 R112, R76, R92, R112 ;  /* 0x0000005c4c70723c */ /* 0x000fe20000041870 */
[C---:B------:R-:W-:Y:S01]  /*2e20*/  FFMA.FTZ R11, R2.reuse, UR5, R11 ;  /* 0x00000005020b7c23 */ /* 0x040fe2000801000b */
[----:B------:R-:W-:Y:S01]  /*2e30*/  FFMA.FTZ R149, R2, UR5, R149 ;  /* 0x0000000502957c23 */ /* 0x000fe20008010095 */
[----:B------:R-:W-:Y:S01]  /*2e40*/  FSEL R204, R151, -INF , !P1 ;  /* 0xff80000097cc7808 */ /* 0x000fe20004800000 */
[----:B------:R-:W-:-:S02]  /*2e50*/  VIADD R2, R157, 0x11 ;  /* 0x000000119d027836 */ /* 0x000fc40000000000 */
[C---:B------:R-:W-:Y:S01]  /*2e60*/  HMMA.16816.F32.BF16 R136, R76.reuse, R162, R136 ;  /* 0x000000a24c88723c */ /* 0x040fe20000041888 */
[----:B------:R-:W-:Y:S01]  /*2e70*/  FSEL R224, R11, -INF , !P4 ;  /* 0xff8000000be07808 */ /* 0x000fe20006000000 */
[----:B------:R-:W-:Y:S01]  /*2e80*/  VIADD R11, R157, 0x19 ;  /* 0x000000199d0b7836 */ /* 0x000fe20000000000 */
[----:B------:R-:W-:Y:S01]  /*2e90*/  FSEL R195, R149, -INF , !P3 ;  /* 0xff80000095c37808 */ /* 0x000fe20005800000 */
[----:B------:R-:W-:Y:S01]  /*2ea0*/  BAR.SYNC.DEFER_BLOCKING 0x0 ;  /* 0x0000000000007b1d */ /* 0x000fe20000010000 */
[----:B------:R-:W-:Y:S01]  /*2eb0*/  ISETP.GE.AND P3, PT, R84, R169, PT ;  /* 0x000000a95400720c */ /* 0x000fe20003f66270 */
[C---:B------:R-:W-:Y:S06]  /*2ec0*/  HMMA.16816.F32.BF16 R128, R76.reuse, R158, R128 ;  /* 0x0000009e4c80723c */ /* 0x040fec0000041880 */
[C---:B------:R-:W-:Y:S06]  /*2ed0*/  HMMA.16816.F32.BF16 R120, R76.reuse, R154, R120 ;  /* 0x0000009a4c78723c */ /* 0x040fec0000041878 */
[C---:B------:R-:W-:Y:S06]  /*2ee0*/  HMMA.16816.F32.BF16 R80, R76.reuse, R98, R80 ;  /* 0x000000624c50723c */ /* 0x040fec0000041850 */
[C---:B------:R-:W-:Y:S06]  /*2ef0*/  HMMA.16816.F32.BF16 R72, R76.reuse, R94, R72 ;  /* 0x0000005e4c48723c */ /* 0x040fec0000041848 */
[C---:B------:R-:W-:Y:S06]  /*2f00*/  HMMA.16816.F32.BF16 R68, R76.reuse, R90, R68 ;  /* 0x0000005a4c44723c */ /* 0x040fec0000041844 */
[----:B------:R-:W-:Y:S07]  /*2f10*/  HMMA.16816.F32.BF16 R64, R76, R86, R64 ;  /* 0x000000564c40723c */ /* 0x000fee0000041840 */
[----:B------:R-:W-:Y:S01]  /*2f20*/  I2FP.F32.S32 R77, R84 ;  /* 0x00000054004d7245 */ /* 0x000fe20000201400 */
[----:B------:R-:W-:Y:S01]  /*2f30*/  VIADD R76, R157, 0x9 ;  /* 0x000000099d4c7836 */ /* 0x000fe20000000000 */
[----:B------:R-:W-:Y:S01]  /*2f40*/  FSEL R79, R9, -INF , !P0 ;  /* 0xff800000094f7808 */ /* 0x000fe20004000000 */
[----:B------:R-:W-:-:S02]  /*2f50*/  VIADD R9, R157, 0x10 ;  /* 0x000000109d097836 */ /* 0x000fc40000000000 */
[C---:B------:R-:W-:Y:S01]  /*2f60*/  FFMA.FTZ R144, R77.reuse, UR5, R144 ;  /* 0x000000054d907c23 */ /* 0x040fe20008010090 */
[C---:B------:R-:W-:Y:S01]  /*2f70*/  ISETP.GE.AND P1, PT, R76.reuse, R172, PT ;  /* 0x000000ac4c00720c */ /* 0x040fe20003f26270 */
[C---:B------:R-:W-:Y:S01]  /*2f80*/  FFMA.FTZ R60, R77.reuse, UR5, R60 ;  /* 0x000000054d3c7c23 */ /* 0x040fe2000801003c */
[----:B------:R-:W-:Y:S01]  /*2f90*/  ISETP.GE.AND P0, PT, R76, R171, PT ;  /* 0x000000ab4c00720c */ /* 0x000fe20003f06270 */
[C---:B------:R-:W-:Y:S01]  /*2fa0*/  FFMA.FTZ R146, R77.reuse, UR5, R146 ;  /* 0x000000054d927c23 */ /* 0x040fe20008010092 */
[----:B------:R-:W-:Y:S01]  /*2fb0*/  FSEL R199, R144, -INF , !P2 ;  /* 0xff80000090c77808 */ /* 0x000fe20005000000 */
[----:B------:R-:W-:Y:S01]  /*2fc0*/  FFMA.FTZ R77, R77, UR5, R62 ;  /* 0x000000054d4d7c23 */ /* 0x000fe2000801003e */
[C---:B------:R-:W-:Y:S02]  /*2fd0*/  ISETP.GE.AND P4, PT, R76.reuse, R170, PT ;  /* 0x000000aa4c00720c */ /* 0x040fe40003f86270 */
[----:B------:R-:W-:Y:S02]  /*2fe0*/  ISETP.GE.AND P2, PT, R76, R169, PT ;  /* 0x000000a94c00720c */ /* 0x000fe40003f46270 */
[----:B------:R-:W-:-:S02]  /*2ff0*/  I2FP.F32.S32 R76, R76 ;  /* 0x0000004c004c7245 */ /* 0x000fc40000201400 */
[----:B------:R-:W-:Y:S02]  /*3000*/  FSEL R85, R60, -INF , !P5 ;  /* 0xff8000003c557808 */ /* 0x000fe40006800000 */
[----:B------:R-:W-:Y:S01]  /*3010*/  FSEL R216, R146, -INF , !P6 ;  /* 0xff80000092d87808 */ /* 0x000fe20007000000 */
[C---:B------:R-:W-:Y:S01]  /*3020*/  FFMA.FTZ R145, R76.reuse, UR5, R145 ;  /* 0x000000054c917c23 */ /* 0x040fe20008010091 */
[----:B------:R-:W-:Y:S01]  /*3030*/  FSEL R60, R77, -INF , !P3 ;  /* 0xff8000004d3c7808 */ /* 0x000fe20005800000 */
[C---:B------:R-:W-:Y:S01]  /*3040*/  FFMA.FTZ R61, R76.reuse, UR5, R61 ;  /* 0x000000054c3d7c23 */ /* 0x040fe2000801003d */
        /* <DEDUP_REMOVED lines=38> */
[----:B------:R-:W-:Y:S01]  /*32b0*/  FSEL R56, R56, -INF , !P4 ;  /* 0xff80000038387808 */ /* 0x000fe20006000000 */
[----:B------:R-:W-:Y:S01]  /*32c0*/  FFMA.FTZ R52, R9, UR5, R52 ;  /* 0x0000000509347c23 */ /* 0x000fe20008010034 */
[----:B------:R-:W-:Y:S01]  /*32d0*/  FSEL R222, R59, -INF , !P6 ;  /* 0xff8000003bde7808 */ /* 0x000fe20007000000 */
[C---:B------:R-:W-:Y:S01]  /*32e0*/  FFMA.FTZ R138, R9.reuse, UR5, R138 ;  /* 0x00000005098a7c23 */ /* 0x040fe2000801008a */
[----:B------:R-:W-:Y:S01]  /*32f0*/  FSEL R57, R136, -INF , !P5 ;  /* 0xff80000088397808 */ /* 0x000fe20006800000 */
[----:B------:R-:W-:Y:S01]  /*3300*/  FFMA.FTZ R54, R9, UR5, R54 ;  /* 0x0000000509367c23 */ /* 0x000fe20008010036 */
[C---:B------:R-:W-:Y:S01]  /*3310*/  ISETP.GE.AND P4, PT, R11.reuse, R172, PT ;  /* 0x000000ac0b00720c */ /* 0x040fe20003f86270 */
[C---:B------:R-:W-:Y:S01]  /*3320*/  FFMA.FTZ R59, R2.reuse, UR5, R137 ;  /* 0x00000005023b7c23 */ /* 0x040fe20008010089 */
[----:B------:R-:W-:Y:S01]  /*3330*/  ISETP.GE.AND P2, PT, R11, R171, PT ;  /* 0x000000ab0b00720c */ /* 0x000fe20003f46270 */
[----:B------:R-:W-:Y:S01]  /*3340*/  VIADD R9, R157, 0x21 ;  /* 0x000000219d097836 */ /* 0x000fe20000000000 */
[C---:B------:R-:W-:Y:S01]  /*3350*/  ISETP.GE.AND P6, PT, R11.reuse, R170, PT ;  /* 0x000000aa0b00720c */ /* 0x040fe20003fc6270 */
[----:B------:R-:W-:Y:S01]  /*3360*/  FFMA.FTZ R139, R2, UR5, R139 ;  /* 0x00000005028b7c23 */ /* 0x000fe2000801008b */
[----:B------:R-:W-:Y:S01]  /*3370*/  ISETP.GE.AND P5, PT, R11, R169, PT ;  /* 0x000000a90b00720c */ /* 0x000fe20003fa6270 */
[----:B------:R-:W-:Y:S01]  /*3380*/  VIADD R11, R157, 0x20 ;  /* 0x000000209d0b7836 */ /* 0x000fe20000000000 */
[----:B------:R-:W-:Y:S01]  /*3390*/  FSEL R210, R138, -INF , !P3 ;  /* 0xff8000008ad27808 */ /* 0x000fe20005800000 */
[----:B------:R-:W-:Y:S01]  /*33a0*/  FFMA.FTZ R53, R2, UR5, R53 ;  /* 0x0000000502357c23 */ /* 0x000fe20008010035 */
        /* <DEDUP_REMOVED lines=8> */
[----:B------:R-:W-:-:S02]  /*3430*/  I2FP.F32.S32 R11, R11 ;  /* 0x0000000b000b7245 */ /* 0x000fc40000201400 */
[----:B------:R-:W-:Y:S02]  /*3440*/  I2FP.F32.S32 R2, R9 ;  /* 0x0000000900027245 */ /* 0x000fe40000201400 */
[----:B------:R-:W-:Y:S01]  /*3450*/  FSEL R206, R139, -INF , !P2 ;  /* 0xff8000008bce7808 */ /* 0x000fe20005000000 */
[----:B------:R-:W-:Y:S01]  /*3460*/  FFMA.FTZ R87, R11, UR5, R132 ;  /* 0x000000050b577c23 */ /* 0x000fe20008010084 */
[----:B------:R-:W-:Y:S01]  /*3470*/  FSEL R55, R53, -INF , !P6 ;  /* 0xff80000035377808 */ /* 0x000fe20007000000 */
[C---:B------:R-:W-:Y:S01]  /*3480*/  FFMA.FTZ R134, R11.reuse, UR5, R134 ;  /* 0x000000050b867c23 */ /* 0x040fe20008010086 */
[----:B------:R-:W-:Y:S01]  /*3490*/  FSEL R230, R230, -INF , !P5 ;  /* 0xff800000e6e67808 */ /* 0x000fe20006800000 */
[----:B------:R-:W-:Y:S01]  /*34a0*/  FFMA.FTZ R50, R11, UR5, R50 ;  /* 0x000000050b327c23 */ /* 0x000fe20008010032 */
[----:B------:R-:W-:Y:S01]  /*34b0*/  FSEL R87, R87, -INF , !P3 ;  /* 0xff80000057577808 */ /* 0x000fe20005800000 */
[C---:B------:R-:W-:Y:S01]  /*34c0*/  FFMA.FTZ R91, R2.reuse, UR5, R133 ;  /* 0x00000005025b7c23 */ /* 0x040fe20008010085 */
[----:B------:R-:W-:Y:S01]  /*34d0*/  ISETP.GE.AND P2, PT, R9, R172, PT ;  /* 0x000000ac0900720c */ /* 0x000fe20003f46270 */
[----:B------:R-:W-:Y:S01]  /*34e0*/  VIADD R53, R157, 0x28 ;  /* 0x000000289d357836 */ /* 0x000fe20000000000 */
[C---:B------:R-:W-:Y:S01]  /*34f0*/  ISETP.GE.AND P6, PT, R9.reuse, R171, PT ;  /* 0x000000ab0900720c */ /* 0x040fe20003fc6270 */
[C---:B------:R-:W-:Y:S01]  /*3500*/  FFMA.FTZ R135, R2.reuse, UR5, R135 ;  /* 0x0000000502877c23 */ /* 0x040fe20008010087 */
[C---:B------:R-:W-:Y:S01]  /*3510*/  ISETP.GE.AND P5, PT, R9.reuse, R170, PT ;  /* 0x000000aa0900720c */ /* 0x040fe20003fa6270 */
[----:B------:R-:W-:Y:S01]  /*3520*/  FFMA.FTZ R49, R2, UR5, R49 ;  /* 0x0000000502317c23 */ /* 0x000fe20008010031 */
[----:B------:R-:W-:Y:S01]  /*3530*/  ISETP.GE.AND P3, PT, R9, R169, PT ;  /* 0x000000a90900720c */ /* 0x000fe20003f66270 */
[----:B------:R-:W-:Y:S01]  /*3540*/  FFMA.FTZ R9, R11, UR5, R48 ;  /* 0x000000050b097c23 */ /* 0x000fe20008010030 */
[----:B------:R-:W-:Y:S01]  /*3550*/  FSEL R192, R134, -INF , !P1 ;  /* 0xff80000086c07808 */ /* 0x000fe20004800000 */
[----:B------:R-:W-:Y:S01]  /*3560*/  VIADD R11, R157, 0x29 ;  /* 0x000000299d0b7836 */ /* 0x000fe20000000000 */
        /* <DEDUP_REMOVED lines=13> */
[----:B------:R-:W-:Y:S01]  /*3640*/  FFMA.FTZ R130, R53, UR5, R130 ;  /* 0x0000000535827c23 */ /* 0x000fe20008010082 */
        /* <DEDUP_REMOVED lines=12> */
[----:B------:R-:W-:Y:S01]  /*3710*/  VIADD R44, R157, 0x31 ;  /* 0x000000319d2c7836 */ /* 0x000fe20000000000 */
[----:B------:R-:W-:Y:S01]  /*3720*/  FSEL R196, R130, -INF , !P0 ;  /* 0xff80000082c47808 */ /* 0x000fe20004000000 */
[----:B------:R-:W-:Y:S01]  /*3730*/  FFMA.FTZ R47, R2, UR5, R47 ;  /* 0x00000005022f7c23 */ /* 0x000fe2000801002f */
[----:B------:R-:W-:-:S02]  /*3740*/  FSEL R92, R46, -INF , !P2 ;  /* 0xff8000002e5c7808 */ /* 0x000fc40005000000 */
[----:B------:R-:W-:Y:S02]  /*3750*/  FSEL R11, R11, -INF , !P4 ;  /* 0xff8000000b0b7808 */ /* 0x000fe40006000000 */
[----:B------:R-:W-:Y:S02]  /*3760*/  FSEL R189, R129, -INF , !P6 ;  /* 0xff80000081bd7808 */ /* 0x000fe40007000000 */
[C---:B------:R-:W-:Y:S02]  /*3770*/  ISETP.GE.AND P0, PT, R49.reuse, R172, PT ;  /* 0x000000ac3100720c */ /* 0x040fe40003f06270 */
[C---:B------:R-:W-:Y:S02]  /*3780*/  ISETP.GE.AND P4, PT, R49.reuse, R171, PT ;  /* 0x000000ab3100720c */ /* 0x040fe40003f86270 */
[C---:B------:R-:W-:Y:S02]  /*3790*/  ISETP.GE.AND P2, PT, R49.reuse, R170, PT ;  /* 0x000000aa3100720c */ /* 0x040fe40003f46270 */
[----:B------:R-:W-:-:S02]  /*37a0*/  ISETP.GE.AND P6, PT, R49, R169, PT ;  /* 0x000000a93100720c */ /* 0x000fc40003fc6270 */
[----:B------:R-:W-:Y:S02]  /*37b0*/  I2FP.F32.S32 R49, R49 ;  /* 0x0000003100317245 */ /* 0x000fe40000201400 */
[----:B------:R-:W-:Y:S02]  /*37c0*/  I2FP.F32.S32 R2, R44 ;  /* 0x0000002c00027245 */ /* 0x000fe40000201400 */
[----:B------:R-:W-:Y:S01]  /*37d0*/  FSEL R198, R131, -INF , !P5 ;  /* 0xff80000083c67808 */ /* 0x000fe20006800000 */
[----:B------:R-:W-:Y:S01]  /*37e0*/  FFMA.FTZ R126, R49, UR5, R126 ;  /* 0x00000005317e7c23 */ /* 0x000fe2000801007e */
[----:B------:R-:W-:Y:S01]  /*37f0*/  FSEL R191, R45, -INF , !P3 ;  /* 0xff8000002dbf7808 */ /* 0x000fe20005800000 */
[C---:B------:R-:W-:Y:S01]  /*3800*/  FFMA.FTZ R95, R49.reuse, UR5, R40 ;  /* 0x00000005315f7c23 */ /* 0x040fe20008010028 */
[----:B------:R-:W-:Y:S01]  /*3810*/  FFMA.FTZ R42, R49, UR5, R42 ;  /* 0x00000005312a7c23 */ /* 0x000fe2000801002a */
[----:B------:R-:W-:Y:S01]  /*3820*/  FFMA.FTZ R99, R2, UR5, R125 ;  /* 0x0000000502637c23 */ /* 0x000fe2000801007d */
[-C--:B------:R-:W-:Y:S01]  /*3830*/  ISETP.GE.AND P5, PT, R44, R172.reuse, PT ;  /* 0x000000ac2c00720c */ /* 0x080fe20003fa6270 */
[C---:B------:R-:W-:Y:S01]  /*3840*/  VIADD R45, R157.reuse, 0x38 ;  /* 0x000000389d2d7836 */ /* 0x040fe20000000000 */
[----:B------:R-:W-:Y:S01]  /*3850*/  FSEL R158, R126, -INF , !P4 ;  /* 0xff8000007e9e7808 */ /* 0x000fe20006000000 */
[----:B------:R-:W-:Y:S01]  /*3860*/  VIADD R40, R157, 0x39 ;  /* 0x000000399d287836 */ /* 0x000fe20000000000 */
[----:B------:R-:W-:Y:S01]  /*3870*/  FSEL R95, R95, -INF , !P2 ;  /* 0xff8000005f5f7808 */ /* 0x000fe20005000000 */
[----:B------:R-:W-:Y:S01]  /*3880*/  FFMA.FTZ R127, R2, UR5, R127 ;  /* 0x00000005027f7c23 */ /* 0x000fe2000801007f */
[----:B------:R-:W-:Y:S01]  /*3890*/  FSEL R184, R42, -INF , !P6 ;  /* 0xff8000002ab87808 */ /* 0x000fe20007000000 */
[C---:B------:R-:W-:Y:S01]  /*38a0*/  FFMA.FTZ R41, R2.reuse, UR5, R41 ;  /* 0x0000000502297c23 */ /* 0x040fe20008010029 */
[----:B------:R-:W-:Y:S01]  /*38b0*/  FSEL R99, R99, -INF , !P5 ;  /* 0xff80000063637808 */ /* 0x000fe20006800000 */
[----:B------:R-:W-:Y:S01]  /*38c0*/  FFMA.FTZ R43, R2, UR5, R43 ;  /* 0x00000005022b7c23 */ /* 0x000fe2000801002b */
[----:B------:R-:W-:Y:S01]  /*38d0*/  ISETP.GE.AND P4, PT, R45, R172, PT ;  /* 0x000000ac2d00720c */ /* 0x000fe20003f86270 */
[----:B------:R-:W-:Y:S01]  /*38e0*/  FFMA.FTZ R97, R49, UR5, R124 ;  /* 0x0000000531617c23 */ /* 0x000fe2000801007c */
[----:B------:R-:W-:-:S02]  /*38f0*/  ISETP.GE.AND P2, PT, R45, R171, PT ;  /* 0x000000ab2d00720c */ /* 0x000fc40003f46270 */
[C---:B------:R-:W-:Y:S02]  /*3900*/  ISETP.GE.AND P6, PT, R45.reuse, R170, PT ;  /* 0x000000aa2d00720c */ /* 0x040fe40003fc6270 */
[----:B------:R-:W-:Y:S02]  /*3910*/  ISETP.GE.AND P5, PT, R45, R169, PT ;  /* 0x000000a92d00720c */ /* 0x000fe40003fa6270 */
[----:B------:R-:W-:Y:S02]  /*3920*/  I2FP.F32.S32 R45, R45 ;  /* 0x0000002d002d7245 */ /* 0x000fe40000201400 */
[----:B------:R-:W-:Y:S02]  /*3930*/  FSEL R94, R47, -INF , !P1 ;  /* 0xff8000002f5e7808 */ /* 0x000fe40004800000 */
[----:B------:R-:W-:Y:S01]  /*3940*/  I2FP.F32.S32 R2, R40 ;  /* 0x0000002800027245 */ /* 0x000fe20000201400 */
[C---:B------:R-:W-:Y:S01]  /*3950*/  FFMA.FTZ R122, R45.reuse, UR5, R122 ;  /* 0x000000052d7a7c23 */ /* 0x040fe2000801007a */
[C---:B------:R-:W-:Y:S01]  /*3960*/  ISETP.GE.AND P3, PT, R44.reuse, R171, PT ;  /* 0x000000ab2c00720c */ /* 0x040fe20003f66270 */
[C---:B------:R-:W-:Y:S01]  /*3970*/  FFMA.FTZ R175, R45.reuse, UR5, R36 ;  /* 0x000000052daf7c23 */ /* 0x040fe20008010024 */
[----:B------:R-:W-:Y:S01]  /*3980*/  ISETP.GE.AND P1, PT, R44, R170, PT ;  /* 0x000000aa2c00720c */ /* 0x000fe20003f26270 */
[----:B------:R-:W-:Y:S01]  /*3990*/  FFMA.FTZ R38, R45, UR5, R38 ;  /* 0x000000052d267c23 */ /* 0x000fe20008010026 */
[----:B------:R-:W-:Y:S01]  /*39a0*/  FSEL R156, R127, -INF , !P3 ;  /* 0xff8000007f9c7808 */ /* 0x000fe20005800000 */
[----:B------:R-:W-:Y:S01]  /*39b0*/  FFMA.FTZ R121, R2, UR5, R121 ;  /* 0x0000000502797c23 */ /* 0x000fe20008010079 */
[----:B------:R-:W-:Y:S01]  /*39c0*/  FSEL R173, R41, -INF , !P1 ;  /* 0xff80000029ad7808 */ /* 0x000fe20004800000 */
[C---:B------:R-:W-:Y:S01]  /*39d0*/  VIADD R41, R157.reuse, 0x40 ;  /* 0x000000409d297836 */ /* 0x040fe20000000000 */
[----:B------:R-:W-:Y:S01]  /*39e0*/  ISETP.GE.AND P3, PT, R40, R172, PT ;  /* 0x000000ac2800720c */ /* 0x000fe20003f66270 */
[----:B------:R-:W-:Y:S01]  /*39f0*/  VIADD R36, R157, 0x41 ;  /* 0x000000419d247836 */ /* 0x000fe20000000000 */
        /* <DEDUP_REMOVED lines=15> */
[----:B------:R-:W-:Y:S02]  /*3af0*/  I2FP.F32.S32 R41, R41 ;  /* 0x0000002900297245 */ /* 0x000fe40000201400 */
[----:B------:R-:W-:Y:S02]  /*3b00*/  I2FP.F32.S32 R2, R36 ;  /* 0x0000002400027245 */ /* 0x000fe40000201400 */
[C---:B------:R-:W-:Y:S01]  /*3b10*/  ISETP.GE.AND P1, PT, R40.reuse, R171, PT ;  /* 0x000000ab2800720c */ /* 0x040fe20003f26270 */
[C---:B------:R-:W-:Y:S01]  /*3b20*/  FFMA.FTZ R118, R41.reuse, UR5, R118 ;  /* 0x0000000529767c23 */ /* 0x040fe20008010076 */
[----:B------:R-:W-:Y:S01]  /*3b30*/  ISETP.GE.AND P0, PT, R40, R170, PT ;  /* 0x000000aa2800720c */ /* 0x000fe20003f06270 */
[----:B------:R-:W-:Y:S01]  /*3b40*/  FFMA.FTZ R135, R41, UR5, R32 ;  /* 0x0000000529877c23 */ /* 0x000fe20008010020 */
[----:B------:R-:W-:Y:S01]  /*3b50*/  FSEL R182, R123, -INF , !P1 ;  /* 0xff8000007bb67808 */ /* 0x000fe20004800000 */
[----:B------:R-:W-:Y:S01]  /*3b60*/  FFMA.FTZ R34, R41, UR5, R34 ;  /* 0x0000000529227c23 */ /* 0x000fe20008010022 */
[----:B------:R-:W-:Y:S01]  /*3b70*/  FSEL R167, R37, -INF , !P0 ;  /* 0xff80000025a77808 */ /* 0x000fe20004000000 */
[----:B------:R-:W-:Y:S01]  /*3b80*/  FFMA.FTZ R117, R2, UR5, R117 ;  /* 0x0000000502757c23 */ /* 0x000fe20008010075 */
[----:B------:R-:W-:Y:S01]  /*3b90*/  ISETP.GE.AND P1, PT, R36, R172, PT ;  /* 0x000000ac2400720c */ /* 0x000fe20003f26270 */
[C---:B------:R-:W-:Y:S01]  /*3ba0*/  VIADD R37, R157.reuse, 0x48 ;  /* 0x000000489d257836 */ /* 0x040fe20000000000 */
[----:B------:R-:W-:Y:S01]  /*3bb0*/  FSEL R127, R120, -INF , !P4 ;  /* 0xff800000787f7808 */ /* 0x000fe20006000000 */
[----:B------:R-:W-:Y:S01]  /*3bc0*/  VIADD R32, R157, 0x49 ;  /* 0x000000499d207836 */ /* 0x000fe20000000000 */
[----:B------:R-:W-:Y:S01]  /*3bd0*/  ISETP.GE.AND P4, PT, R40, R169, PT ;  /* 0x000000a92800720c */ /* 0x000fe20003f86270 */
[----:B------:R-:W-:Y:S01]  /*3be0*/  FFMA.FTZ R119, R2, UR5, R119 ;  /* 0x0000000502777c23 */ /* 0x000fe20008010077 */
[----:B------:R-:W-:Y:S01]  /*3bf0*/  FSEL R134, R118, -INF , !P6 ;  /* 0xff80000076867808 */ /* 0x000fe20007000000 */
[C---:B------:R-:W-:Y:S01]  /*3c00*/  FFMA.FTZ R33, R2.reuse, UR5, R33 ;  /* 0x0000000502217c23 */ /* 0x040fe20008010021 */
[----:B------:R-:W-:Y:S01]  /*3c10*/  FSEL R135, R135, -INF , !P5 ;  /* 0xff80000087877808 */ /* 0x000fe20006800000 */
[----:B------:R-:W-:Y:S01]  /*3c20*/  FFMA.FTZ R35, R2, UR5, R35 ;  /* 0x0000000502237c23 */ /* 0x000fe20008010023 */
[----:B------:R-:W-:Y:S01]  /*3c30*/  FSEL R162, R34, -INF , !P3 ;  /* 0xff80000022a27808 */ /* 0x000fe20005800000 */
[----:B------:R-:W-:Y:S01]  /*3c40*/  FFMA.FTZ R116, R41, UR5, R116 ;  /* 0x0000000529747c23 */ /* 0x000fe20008010074 */
[----:B------:R-:W-:-:S02]  /*3c50*/  FSEL R161, R117, -INF , !P1 ;  /* 0xff80000075a17808 */ /* 0x000fc40004800000 */
[C---:B------:R-:W-:Y:S02]  /*3c60*/  ISETP.GE.AND P6, PT, R37.reuse, R172, PT ;  /* 0x000000ac2500720c */ /* 0x040fe40003fc6270 */
[C---:B------:R-:W-:Y:S02]  /*3c70*/  ISETP.GE.AND P5, PT, R37.reuse, R171, PT ;  /* 0x000000ab2500720c */ /* 0x040fe40003fa6270 */
[C---:B------:R-:W-:Y:S02]  /*3c80*/  ISETP.GE.AND P3, PT, R37.reuse, R170, PT ;  /* 0x000000aa2500720c */ /* 0x040fe40003f66270 */
[----:B------:R-:W-:Y:S02]  /*3c90*/  ISETP.GE.AND P1, PT, R37, R169, PT ;  /* 0x000000a92500720c */ /* 0x000fe40003f26270 */
[----:B------:R-:W-:Y:S02]  /*3ca0*/  FSEL R194, R39, -INF , !P4 ;  /* 0xff80000027c27808 */ /* 0x000fe40006000000 */
[----:B------:R-:W-:-:S02]  /*3cb0*/  I2FP.F32.S32 R37, R37 ;  /* 0x0000002500257245 */ /* 0x000fc40000201400 */
        /* <DEDUP_REMOVED lines=32> */
[C---:B------:R-:W-:Y:S01]  /*3ec0*/  FFMA.FTZ R41, R33.reuse, UR5, R24 ;  /* 0x0000000521297c23 */ /* 0x040fe20008010018 */
        /* <DEDUP_REMOVED lines=80> */
[CC--:B------:R-:W-:Y:S01]  /*43d0*/  ISETP.GE.AND P5, PT, R20.reuse, R171.reuse, PT ;  /* 0x000000ab1400720c */ /* 0x0c0fe20003fa6270 */
[C---:B------:R-:W-:Y:S01]  /*43e0*/  FFMA.FTZ R12, R21.reuse, UR5, R12 ;  /* 0x00000005150c7c23 */ /* 0x040fe2000801000c */
[----:B------:R-:W-:Y:S01]  /*43f0*/  ISETP.GE.AND P3, PT, R20, R170, PT ;  /* 0x000000aa1400720c */ /* 0x000fe20003f66270 */
[----:B------:R-:W-:Y:S01]  /*4400*/  FFMA.FTZ R70, R21, UR5, R70 ;  /* 0x0000000515467c23 */ /* 0x000fe20008010046 */
[----:B------:R-:W-:Y:S01]  /*4410*/  FSEL R154, R111, -INF , !P5 ;  /* 0xff8000006f9a7808 */ /* 0x000fe20006800000 */
[----:B------:R-:W-:Y:S01]  /*4420*/  FFMA.FTZ R38, R21, UR5, R14 ;  /* 0x0000000515267c23 */ /* 0x000fe2000801000e */
[----:B------:R-:W-:Y:S01]  /*4430*/  FSEL R113, R17, -INF , !P3 ;  /* 0xff80000011717808 */ /* 0x000fe20005800000 */
[----:B------:R-:W-:Y:S01]  /*4440*/  FFMA.FTZ R69, R2, UR5, R69 ;  /* 0x0000000502457c23 */ /* 0x000fe20008010045 */
[-C--:B------:R-:W-:Y:S01]  /*4450*/  ISETP.GE.AND P5, PT, R16, R172.reuse, PT ;  /* 0x000000ac1000720c */ /* 0x080fe20003fa6270 */
[----:B------:R-:W-:Y:S01]  /*4460*/  VIADD R17, R157, 0x70 ;  /* 0x000000709d117836 */ /* 0x000fe20000000000 */
[----:B------:R-:W-:Y:S01]  /*4470*/  FSEL R166, R70, -INF , !P4 ;  /* 0xff80000046a67808 */ /* 0x000fe20006000000 */
[----:B------:R-:W-:Y:S01]  /*4480*/  FFMA.FTZ R68, R21, UR5, R68 ;  /* 0x0000000515447c23 */ /* 0x000fe20008010044 */
[----:B------:R-:W-:Y:S01]  /*4490*/  FSEL R111, R12, -INF , !P2 ;  /* 0xff8000000c6f7808 */ /* 0x000fe20005000000 */
[----:B------:R-:W-:Y:S01]  /*44a0*/  FFMA.FTZ R71, R2, UR5, R71 ;  /* 0x0000000502477c23 */ /* 0x000fe20008010047 */
[----:B------:R-:W-:Y:S01]  /*44b0*/  FSEL R38, R38, -INF , !P6 ;  /* 0xff80000026267808 */ /* 0x000fe20007000000 */
[C---:B------:R-:W-:Y:S01]  /*44c0*/  FFMA.FTZ R13, R2.reuse, UR5, R13 ;  /* 0x00000005020d7c23 */ /* 0x040fe2000801000d */
[----:B------:R-:W-:Y:S01]  /*44d0*/  FSEL R165, R69, -INF , !P5 ;  /* 0xff80000045a57808 */ /* 0x000fe20006800000 */
[----:B------:R-:W-:Y:S01]  /*44e0*/  FFMA.FTZ R15, R2, UR5, R15 ;  /* 0x00000005020f7c23 */ /* 0x000fe2000801000f */
[----:B------:R-:W-:Y:S01]  /*44f0*/  ISETP.GE.AND P4, PT, R17, R172, PT ;  /* 0x000000ac1100720c */ /* 0x000fe20003f86270 */
[----:B------:R-:W-:Y:S01]  /*4500*/  VIADD R14, R157, 0x71 ;  /* 0x000000719d0e7836 */ /* 0x000fe20000000000 */
[C---:B------:R-:W-:Y:S01]  /*4510*/  ISETP.GE.AND P2, PT, R17.reuse, R171, PT ;  /* 0x000000ab1100720c */ /* 0x040fe20003f46270 */
[----:B------:R-:W-:Y:S01]  /*4520*/  VIADD R2, R214, 0x2000 ;  /* 0x00002000d6027836 */ /* 0x000fe20000000000 */
[----:B------:R-:W-:Y:S01]  /*4530*/  ISETP.GE.AND P6, PT, R17, R170, PT ;  /* 0x000000aa1100720c */ /* 0x000fe20003fc6270 */
[----:B------:R-:W-:Y:S01]  /*4540*/  VIADD R12, R157, 0x78 ;  /* 0x000000789d0c7836 */ /* 0x000fe20000000000 */
[----:B------:R-:W-:Y:S01]  /*4550*/  ISETP.GE.AND P5, PT, R17, R169, PT ;  /* 0x000000a91100720c */ /* 0x000fe20003fa6270 */
[----:B------:R-:W-:Y:S01]  /*4560*/  IMAD R212, R3, 0x2, R2 ;  /* 0x0000000203d47824 */ /* 0x000fe200078e0202 */
[----:B------:R-:W-:Y:S01]  /*4570*/  FSEL R153, R108, -INF , !P1 ;  /* 0xff8000006c997808 */ /* 0x000fe20004800000 */
[----:B------:R-:W1:Y:S01]  /*4580*/  LDC.U8 R3, c[0x0][0x388] ;  /* 0x0000e200ff037b82 */ /* 0x000e620000000000 */
[----:B------:R-:W-:Y:S01]  /*4590*/  I2FP.F32.S32 R17, R17 ;  /* 0x0000001100117245 */ /* 0x000fe20000201400 */
[----:B------:R-:W-:Y:S01]  /*45a0*/  VIADD R2, R157, 0x79 ;  /* 0x000000799d027836 */ /* 0x000fe20000000000 */
[----:B------:R-:W-:-:S02]  /*45b0*/  ISETP.GE.AND P1, PT, R20, R169, PT ;  /* 0x000000a91400720c */ /* 0x000fc40003f26270 */
[----:B------:R-:W-:Y:S01]  /*45c0*/  FSEL R159, R68, -INF , !P0 ;  /* 0xff800000449f7808 */ /* 0x000fe20004000000 */
[----:B------:R-:W-:Y:S01]  /*45d0*/  FFMA.FTZ R104, R17, UR5, R104 ;  /* 0x0000000511687c23 */ /* 0x000fe20008010068 */
[----:B------:R-:W-:Y:S01]  /*45e0*/  FSEL R36, R19, -INF , !P1 ;  /* 0xff80000013247808 */ /* 0x000fe20004800000 */
[C---:B------:R-:W-:Y:S01]  /*45f0*/  FFMA.FTZ R4, R17.reuse, UR5, R4 ;  /* 0x0000000511047c23 */ /* 0x040fe20008010004 */
[C---:B------:R-:W-:Y:S01]  /*4600*/  ISETP.GE.AND P3, PT, R16.reuse, R171, PT ;  /* 0x000000ab1000720c */ /* 0x040fe20003f66270 */
[C---:B------:R-:W-:Y:S01]  /*4610*/  FFMA.FTZ R6, R17.reuse, UR5, R6 ;  /* 0x0000000511067c23 */ /* 0x040fe20008010006 */
[C---:B------:R-:W-:Y:S01]  /*4620*/  ISETP.GE.AND P1, PT, R16.reuse, R170, PT ;  /* 0x000000aa1000720c */ /* 0x040fe20003f26270 */
[----:B------:R-:W-:Y:S01]  /*4630*/  FFMA.FTZ R106, R17, UR5, R106 ;  /* 0x00000005116a7c23 */ /* 0x000fe2000801006a */
[----:B------:R-:W-:Y:S02]  /*4640*/  ISETP.GE.AND P0, PT, R16, R169, PT ;  /* 0x000000a91000720c */ /* 0x000fe40003f06270 */
[----:B------:R-:W-:-:S02]  /*4650*/  FSEL R138, R71, -INF , !P3 ;  /* 0xff800000478a7808 */ /* 0x000fc40005800000 */
[----:B------:R-:W-:Y:S02]  /*4660*/  FSEL R37, R13, -INF , !P1 ;  /* 0xff8000000d257808 */ /* 0x000fe40004800000 */
[----:B------:R-:W-:Y:S02]  /*4670*/  FSEL R98, R15, -INF , !P0 ;  /* 0xff8000000f627808 */ /* 0x000fe40004000000 */
[----:B------:R-:W-:Y:S02]  /*4680*/  FSEL R163, R104, -INF , !P4 ;  /* 0xff80000068a37808 */ /* 0x000fe40006000000 */
[C---:B------:R-:W-:Y:S01]  /*4690*/  ISETP.GE.AND P3, PT, R14.reuse, R172, PT ;  /* 0x000000ac0e00720c */ /* 0x040fe20003f66270 */
[----:B-1----:R-:W-:Y:S01]  /*46a0*/  IMAD R80, R3, 0x10000, R3 ;  /* 0x0001000003507824 */ /* 0x002fe200078e0203 */
[C---:B------:R-:W-:Y:S02]  /*46b0*/  ISETP.GE.AND P1, PT, R14.reuse, R171, PT ;  /* 0x000000ab0e00720c */ /* 0x040fe40003f26270 */
[----:B------:R-:W-:-:S02]  /*46c0*/  ISETP.GE.AND P0, PT, R14, R170, PT ;  /* 0x000000aa0e00720c */ /* 0x000fc40003f06270 */
[----:B------:R-:W-:Y:S02]  /*46d0*/  ISETP.GE.AND P4, PT, R14, R169, PT ;  /* 0x000000a90e00720c */ /* 0x000fe40003f86270 */
[----:B------:R-:W-:Y:S02]  /*46e0*/  I2FP.F32.S32 R14, R14 ;  /* 0x0000000e000e7245 */ /* 0x000fe40000201400 */
[----:B------:R-:W-:Y:S02]  /*46f0*/  I2FP.F32.S32 R13, R12 ;  /* 0x0000000c000d7245 */ /* 0x000fe40000201400 */
[----:B------:R-:W-:Y:S01]  /*4700*/  FSEL R93, R4, -INF , !P6 ;  /* 0xff800000045d7808 */ /* 0x000fe20007000000 */
[C---:B------:R-:W-:Y:S01]  /*4710*/  FFMA.FTZ R104, R14.reuse, UR5, R5 ;  /* 0x000000050e687c23 */ /* 0x040fe20008010005 */
[----:B------:R-:W-:Y:S01]  /*4720*/  I2FP.F32.S32 R5, R157 ;  /* 0x0000009d00057245 */ /* 0x000fe20000201400 */
[C---:B------:R-:W-:Y:S01]  /*4730*/  FFMA.FTZ R105, R14.reuse, UR5, R105 ;  /* 0x000000050e697c23 */ /* 0x040fe20008010069 */
[----:B------:R-:W-:Y:S01]  /*4740*/  FFMA.FTZ R68, R14, UR5, R107 ;  /* 0x000000050e447c23 */ /* 0x000fe2000801006b */
[----:B------:R-:W-:Y:S01]  /*4750*/  FSEL R84, R6, -INF , !P5 ;  /* 0xff80000006547808 */ /* 0x000fe20006800000 */
[----:B------:R-:W-:Y:S01]  /*4760*/  FFMA.FTZ R100, R13, UR5, R100 ;  /* 0x000000050d647c23 */ /* 0x000fe20008010064 */
[----:B------:R-:W-:Y:S01]  /*4770*/  FSEL R104, R104, -INF , !P0 ;  /* 0xff80000068687808 */ /* 0x000fe20004000000 */
[----:B------:R-:W-:Y:S01]  /*4780*/  FFMA.FTZ R16, R5, UR5, R150 ;  /* 0x0000000505107c23 */ /* 0x000fe20008010096 */
[-C--:B------:R-:W-:Y:S01]  /*4790*/  ISETP.GE.AND P0, PT, R157, R171.reuse, PT ;  /* 0x000000ab9d00720c */ /* 0x080fe20003f06270 */
[----:B------:R-:W-:Y:S01]  /*47a0*/  FFMA.FTZ R66, R13, UR5, R66 ;  /* 0x000000050d427c23 */ /* 0x000fe20008010042 */
[----:B------:R-:W-:Y:S01]  /*47b0*/  FSEL R149, R105, -INF , !P3 ;  /* 0xff80000069957808 */ /* 0x000fe20005800000 */
[----:B------:R-:W-:Y:S01]  /*47c0*/  FFMA.FTZ R82, R13, UR5, R102 ;  /* 0x000000050d527c23 */ /* 0x000fe20008010066 */
[----:B------:R-:W-:Y:S01]  /*47d0*/  FSEL R68, R68, -INF , !P1 ;  /* 0xff80000044447808 */ /* 0x000fe20004800000 */
[----:B------:R-:W-:Y:S01]  /*47e0*/  FFMA.FTZ R17, R5, UR5, R148 ;  /* 0x0000000505117c23 */ /* 0x000fe20008010094 */
[----:B------:R-:W-:Y:S01]  /*47f0*/  ISETP.GE.AND P6, PT, R12, R171, PT ;  /* 0x000000ab0c00720c */ /* 0x000fe20003fc6270 */
[----:B------:R-:W-:Y:S01]  /*4800*/  FFMA.FTZ R7, R14, UR5, R7 ;  /* 0x000000050e077c23 */ /* 0x000fe20008010007 */
[C---:B------:R-:W-:Y:S01]  /*4810*/  ISETP.GE.AND P5, PT, R12.reuse, R170, PT ;  /* 0x000000aa0c00720c */ /* 0x040fe20003fa6270 */
[----:B------:R-:W-:Y:S01]  /*4820*/  FFMA.FTZ R64, R13, UR5, R64 ;  /* 0x000000050d407c23 */ /* 0x000fe20008010040 */
[----:B------:R-:W-:Y:S01]  /*4830*/  ISETP.GE.AND P3, PT, R12, R169, PT ;  /* 0x000000a90c00720c */ /* 0x000fe20003f66270 */
[----:B------:R-:W-:Y:S01]  /*4840*/  FFMA.FTZ R8, R5, UR5, R8 ;  /* 0x0000000505087c23 */ /* 0x000fe20008010008 */
[----:B------:R-:W-:Y:S01]  /*4850*/  ISETP.GE.AND P1, PT, R157, R172, PT ;  /* 0x000000ac9d00720c */ /* 0x000fe20003f26270 */
[----:B------:R-:W-:Y:S01]  /*4860*/  FFMA.FTZ R10, R5, UR5, R10 ;  /* 0x00000005050a7c23 */ /* 0x000fe2000801000a */
[----:B------:R-:W-:-:S02]  /*4870*/  FSEL R16, R16, -INF , !P0 ;  /* 0xff80000010107808 */ /* 0x000fc40004000000 */
[----:B------:R-:W-:Y:S02]  /*4880*/  PLOP3.LUT P0, PT, PT, PT, UP0, 0x80, 0x0 ;  /* 0x000000000000781c */ /* 0x000fe40003f0f008 */
[----:B------:R-:W-:Y:S02]  /*4890*/  FSEL R69, R66, -INF , !P6 ;  /* 0xff80000042457808 */ /* 0x000fe40007000000 */
[----:B------:R-:W-:Y:S02]  /*48a0*/  FSEL R105, R100, -INF , !P5 ;  /* 0xff80000064697808 */ /* 0x000fe40006800000 */
[----:B------:R-:W-:Y:S02]  /*48b0*/  FSEL R82, R82, -INF , !P3 ;  /* 0xff80000052527808 */ /* 0x000fe40005800000 */
[----:B------:R-:W-:Y:S02]  /*48c0*/  FSEL R17, R17, -INF , !P1 ;  /* 0xff80000011117808 */ /* 0x000fe40004800000 */
[----:B------:R-:W-:-:S02]  /*48d0*/  ISETP.GE.AND P6, PT, R2, R172, PT ;  /* 0x000000ac0200720c */ /* 0x000fc40003fc6270 */
[C---:B------:R-:W-:Y:S02]  /*48e0*/  ISETP.GE.AND P5, PT, R2.reuse, R171, PT ;  /* 0x000000ab0200720c */ /* 0x040fe40003fa6270 */
[C---:B------:R-:W-:Y:S02]  /*48f0*/  ISETP.GE.AND P3, PT, R2.reuse, R170, PT ;  /* 0x000000aa0200720c */ /* 0x040fe40003f66270 */
[----:B------:R-:W-:Y:S02]  /*4900*/  ISETP.GE.AND P1, PT, R2, R169, PT ;  /* 0x000000a90200720c */ /* 0x000fe40003f26270 */
[----:B------:R-:W-:Y:S02]  /*4910*/  FSEL R126, R106, -INF , !P2 ;  /* 0xff8000006a7e7808 */ /* 0x000fe40005000000 */
[----:B------:R-:W-:Y:S02]  /*4920*/  I2FP.F32.S32 R2, R2 ;  /* 0x0000000200027245 */ /* 0x000fe40000201400 */
[----:B------:R-:W-:-:S02]  /*4930*/  ISETP.GE.AND P2, PT, R12, R172, PT ;  /* 0x000000ac0c00720c */ /* 0x000fc40003f46270 */
[----:B------:R-:W-:Y:S01]  /*4940*/  FSEL R86, R7, -INF , !P4 ;  /* 0xff80000007567808 */ /* 0x000fe20006000000 */
[----:B------:R-:W-:Y:S01]  /*4950*/  FFMA.FTZ R65, R2, UR5, R65 ;  /* 0x0000000502417c23 */ /* 0x000fe20008010041 */
[----:B------:R-:W-:Y:S01]  /*4960*/  FSEL R151, R64, -INF , !P2 ;  /* 0xff80000040977808 */ /* 0x000fe20005000000 */
[C---:B------:R-:W-:Y:S01]  /*4970*/  FFMA.FTZ R67, R2.reuse, UR5, R67 ;  /* 0x0000000502437c23 */ /* 0x040fe20008010043 */
[C---:B------:R-:W-:Y:S01]  /*4980*/  FFMA.FTZ R101, R2.reuse, UR5, R101 ;  /* 0x0000000502657c23 */ /* 0x040fe20008010065 */
[----:B------:R-:W-:Y:S01]  /*4990*/  FFMA.FTZ R83, R2, UR5, R103 ;  /* 0x0000000502537c23 */ /* 0x000fe20008010067 */
[C---:B------:R-:W-:Y:S02]  /*49a0*/  ISETP.GE.AND P4, PT, R157.reuse, R170, PT ;  /* 0x000000aa9d00720c */ /* 0x040fe40003f86270 */
[----:B------:R-:W-:Y:S02]  /*49b0*/  ISETP.GE.AND P2, PT, R157, R169, PT ;  /* 0x000000a99d00720c */ /* 0x000fe40003f46270 */
[----:B------:R-:W-:-:S02]  /*49c0*/  FSEL R15, R8, -INF , !P4 ;  /* 0xff800000080f7808 */ /* 0x000fc40006000000 */
[----:B------:R-:W-:Y:S02]  /*49d0*/  FSEL R14, R10, -INF , !P2 ;  /* 0xff8000000a0e7808 */ /* 0x000fe40005000000 */
[----:B------:R-:W-:Y:S02]  /*49e0*/  FSEL R157, R65, -INF , !P6 ;  /* 0xff800000419d7808 */ /* 0x000fe40007000000 */
        /* <DEDUP_REMOVED lines=61> */
.L_x_390:
[----:B------:R-:W-:Y:S05]  /*4dc0*/  BSYNC B0 ;  /* 0x0000000000007941 */ /* 0x000fea0003800000 */
.L_x_389:
[----:B------:R-:W0:Y:S02]  /*4dd0*/  LDGDEPBAR ;  /* 0x00000000000079af */ /* 0x000e240000000000 */
.L_x_388:
[----:B--2---:R-:W-:Y:S01]  /*4de0*/  FMNMX.FTZ R6, R17, R195, !PT ;  /* 0x000000c311067209 */ /* 0x004fe20007810000 */
[----:B-1----:R-:W-:Y:S01]  /*4df0*/  VIADD R4, R168, 0x4 ;  /* 0x00000004a8047836 */ /* 0x002fe20000000000 */
[----:B------:R-:W-:Y:S01]  /*4e00*/  FMNMX.FTZ R21, R16, R204, !PT ;  /* 0x000000cc10157209 */ /* 0x000fe20007810000 */
[----:B------:R-:W-:Y:S01]  /*4e10*/  USHF.L.U32 UR24, UR35, 0x2, URZ ;  /* 0x0000000223187899 */ /* 0x000fe2000800063f */
[----:B------:R-:W-:Y:S01]  /*4e20*/  FMNMX.FTZ R6, R199, R6, !PT ;  /* 0x00000006c7067209 */ /* 0x000fe20007810000 */
[----:B------:R-:W-:Y:S01]  /*4e30*/  IMAD.WIDE.U32 R100, R168, -0x326172a9, RZ ;  /* 0xcd9e8d57a8647825 */ /* 0x000fe200078e00ff */
[----:B------:R-:W-:Y:S01]  /*4e40*/  FMNMX.FTZ R8, R15, R79, !PT ;  /* 0x0000004f0f087209 */ /* 0x000fe20007810000 */
[----:B------:R-:W-:Y:S01]  /*4e50*/  UIADD3 UR23, UR24, 0x1, URZ ;  /* 0x0000000118177890 */ /* 0x000fe2000fffe03f */
[----:B------:R-:W-:Y:S01]  /*4e60*/  FMNMX.FTZ R6, R207, R6, !PT ;  /* 0x00000006cf067209 */ /* 0x000fe20007810000 */
[----:B------:R-:W-:Y:S01]  /*4e70*/  IMAD.WIDE.U32 R18, R4, -0x326172a9, RZ ;  /* 0xcd9e8d5704127825 */ /* 0x000fe200078e00ff */
[----:B------:R-:W-:Y:S01]  /*4e80*/  FMNMX.FTZ R21, R216, R21, !PT ;  /* 0x00000015d8157209 */ /* 0x000fe20007810000 */
[----:B------:R-:W-:Y:S01]  /*4e90*/  UIADD3 UR6, UR27, -0x4498517b, URZ ;  /* 0xbb67ae851b067890 */ /* 0x000fe2000fffe03f */
[----:B------:R-:W-:Y:S01]  /*4ea0*/  FMNMX.FTZ R6, R61, R6, !PT ;  /* 0x000000063d067209 */ /* 0x000fe20007810000 */
[----:B------:R-:W-:Y:S01]  /*4eb0*/  IMAD.WIDE.U32 R200, R176, -0x2daee0ad, RZ ;  /* 0xd2511f53b0c87825 */ /* 0x000fe200078e00ff */
[----:B------:R-:W-:Y:S01]  /*4ec0*/  FMNMX.FTZ R8, R85, R8, !PT ;  /* 0x0000000855087209 */ /* 0x000fe20007810000 */
[----:B------:R-:W-:Y:S01]  /*4ed0*/  UIADD3 UR19, UR24, 0x2, URZ ;  /* 0x0000000218137890 */ /* 0x000fe2000fffe03f */
[----:B------:R-:W-:Y:S01]  /*4ee0*/  FMNMX.FTZ R6, R209, R6, !PT ;  /* 0x00000006d1067209 */ /* 0x000fe20007810000 */
[----:B------:R-:W-:Y:S01]  /*4ef0*/  IMAD.U32 R13, RZ, RZ, UR23 ;  /* 0x00000017ff0d7e24 */ /* 0x000fe2000f8e00ff */
[----:B------:R-:W-:Y:S01]  /*4f00*/  FMNMX.FTZ R21, R62, R21, !PT ;  /* 0x000000153e157209 */ /* 0x000fe20007810000 */
[----:B------:R-:W-:Y:S01]  /*4f10*/  UIADD3 UR7, UR24, 0x3, URZ ;  /* 0x0000000318077890 */ /* 0x000fe2000fffe03f */
[----:B------:R-:W-:Y:S01]  /*4f20*/  FMNMX.FTZ R6, R57, R6, !PT ;  /* 0x0000000639067209 */ /* 0x000fe20007810000 */
[----:B------:R-:W-:Y:S01]  /*4f30*/  IMAD.U32 R5, RZ, RZ, UR24 ;  /* 0x00000018ff057e24 */ /* 0x000fe2000f8e00ff */
[----:B------:R-:W-:Y:S01]  /*4f40*/  FMNMX.FTZ R8, R63, R8, !PT ;  /* 0x000000083f087209 */ /* 0x000fe20007810000 */
[----:B------:R-:W-:Y:S01]  /*4f50*/  UIADD3 UR32, UR27, 0x76cf5d0a, URZ ;  /* 0x76cf5d0a1b207890 */ /* 0x000fe2000fffe03f */
[----:B------:R-:W-:Y:S01]  /*4f60*/  FMNMX.FTZ R6, R59, R6, !PT ;  /* 0x000000063b067209 */ /* 0x000fe20007810000 */
[----:B------:R-:W-:Y:S01]  /*4f70*/  ULDC UR36, c[0x0][0x2ec] ;  /* 0x0000bb0000247ab9 */ /* 0x000fe20000000800 */
[----:B------:R-:W-:Y:S01]  /*4f80*/  FMNMX.FTZ R21, R208, R21, !PT ;  /* 0x00000015d0157209 */ /* 0x000fe20007810000 */
[----:B------:R-:W-:Y:S01]  /*4f90*/  UIADD3 UR28, UR27, 0x32370b8f, URZ ;  /* 0x32370b8f1b1c7890 */ /* 0x000fe2000fffe03f */
[----:B------:R-:W-:Y:S01]  /*4fa0*/  FMNMX.FTZ R6, R87, R6, !PT ;  /* 0x0000000657067209 */ /* 0x000fe20007810000 */
[----:B------:R-:W-:Y:S01]  /*4fb0*/  UIADD3 UR31, UR26, -0x255992d5, URZ ;  /* 0xdaa66d2b1a1f7890 */ /* 0x000fe2000fffe03f */
[----:B------:R-:W-:Y:S01]  /*4fc0*/  FMNMX.FTZ R8, R193, R8, !PT ;  /* 0x00000008c1087209 */ /* 0x000fe20007810000 */
[----:B------:R-:W-:Y:S01]  /*4fd0*/  UIADD3 UR24, UR27, -0x126145ec, URZ ;  /* 0xed9eba141b187890 */ /* 0x000fe2000fffe03f */
[----:B------:R-:W-:Y:S01]  /*4fe0*/  FMNMX.FTZ R6, R91, R6, !PT ;  /* 0x000000065b067209 */ /* 0x000fe20007810000 */
[----:B------:R-:W-:Y:S01]  /*4ff0*/  UIADD3 UR25, UR26, 0x78dde6e4, URZ ;  /* 0x78dde6e41a197890 */ /* 0x000fe2000fffe03f */
[----:B------:R-:W-:Y:S01]  /*5000*/  FMNMX.FTZ R21, R56, R21, !PT ;  /* 0x0000001538157209 */ /* 0x000fe20007810000 */
[----:B------:R-:W-:Y:S01]  /*5010*/  UIADD3 UR23, UR26, 0x1715609d, URZ ;  /* 0x1715609d1a177890 */ /* 0x000fe2000fffe03f */
        /* <DEDUP_REMOVED lines=18> */
[----:B------:R-:W-:Y:S01]  /*5140*/  FMNMX.FTZ R6, R136, R7, !PT ;  /* 0x0000000788067209 */ /* 0x000fe20007810000 */
[----:B------:R-:W-:Y:S01]  /*5150*/  IMAD.U32 R7, RZ, RZ, UR19 ;  /* 0x00000013ff077e24 */ /* 0x000fe2000f8e00ff */
[----:B------:R-:W-:Y:S01]  /*5160*/  FMNMX.FTZ R8, R191, R8, !PT ;  /* 0x00000008bf087209 */ /* 0x000fe20007810000 */
[----:B------:R-:W-:Y:S01]  /*5170*/  UIADD3 UR19, UR27, -0x56f99767, URZ ;  /* 0xa90668991b137890 */ /* 0x000fe2000fffe03f */
[----:B------:R-:W-:-:S02]  /*5180*/  FMNMX.FTZ R21, R158, R21, !PT ;  /* 0x000000159e157209 */ /* 0x000fc40007810000 */
[----:B------:R-:W-:Y:S02]  /*5190*/  FMNMX.FTZ R6, R161, R6, !PT ;  /* 0x00000006a1067209 */ /* 0x000fe40007810000 */
[----:B------:R-:W-:Y:S02]  /*51a0*/  FMNMX.FTZ R8, R95, R8, !PT ;  /* 0x000000085f087209 */ /* 0x000fe40007810000 */
[----:B------:R-:W-:Y:S02]  /*51b0*/  FMNMX.FTZ R21, R156, R21, !PT ;  /* 0x000000159c157209 */ /* 0x000fe40007810000 */
[----:B------:R-:W-:Y:S02]  /*51c0*/  FMNMX.FTZ R6, R123, R6, !PT ;  /* 0x000000067b067209 */ /* 0x000fe40007810000 */
[----:B------:R-:W-:Y:S02]  /*51d0*/  FMNMX.FTZ R8, R173, R8, !PT ;  /* 0x00000008ad087209 */ /* 0x000fe40007810000 */
[----:B------:R-:W-:-:S02]  /*51e0*/  LOP3.LUT R2, R177, UR26, RZ, 0x3c, !PT ;  /* 0x0000001ab1027c12 */ /* 0x000fc4000f8e3cff */
[----:B------:R-:W-:Y:S02]  /*51f0*/  FMNMX.FTZ R21, R174, R21, !PT ;  /* 0x00000015ae157209 */ /* 0x000fe40007810000 */
[----:B------:R-:W-:Y:S02]  /*5200*/  FMNMX.FTZ R6, R131, R6, !PT ;  /* 0x0000000683067209 */ /* 0x000fe40007810000 */
[----:B------:R-:W-:Y:S02]  /*5210*/  FMNMX.FTZ R8, R175, R8, !PT ;  /* 0x00000008af087209 */ /* 0x000fe40007810000 */
[-C--:B------:R-:W-:Y:S02]  /*5220*/  LOP3.LUT R218, R101, R2.reuse, RZ, 0x3c, !PT ;  /* 0x0000000265da7212 */ /* 0x080fe400078e3cff */
[----:B------:R-:W-:Y:S02]  /*5230*/  FMNMX.FTZ R21, R182, R21, !PT ;  /* 0x00000015b6157209 */ /* 0x000fe40007810000 */
[----:B------:R-:W-:Y:S01]  /*5240*/  LOP3.LUT R202, R19, R2, RZ, 0x3c, !PT ;  /* 0x0000000213ca7212 */ /* 0x000fe200078e3cff */
[----:B------:R-:W-:Y:S01]  /*5250*/  IMAD.WIDE.U32 R218, R218, -0x2daee0ad, RZ ;  /* 0xd2511f53dada7825 */ /* 0x000fe200078e00ff */
[----:B------:R-:W-:-:S02]  /*5260*/  FMNMX.FTZ R6, R133, R6, !PT ;  /* 0x0000000685067209 */ /* 0x000fc40007810000 */
[----:B------:R-:W-:Y:S01]  /*5270*/  FMNMX.FTZ R8, R167, R8, !PT ;  /* 0x00000008a7087209 */ /* 0x000fe20007810000 */
[----:B------:R-:W-:Y:S01]  /*5280*/  IMAD.WIDE.U32 R202, R202, -0x2daee0ad, RZ ;  /* 0xd2511f53caca7825 */ /* 0x000fe200078e00ff */
[----:B------:R-:W-:Y:S02]  /*5290*/  FMNMX.FTZ R21, R134, R21, !PT ;  /* 0x0000001586157209 */ /* 0x000fe40007810000 */
[----:B------:R-:W-:Y:S02]  /*52a0*/  FMNMX.FTZ R6, R147, R6, !PT ;  /* 0x0000000693067209 */ /* 0x000fe40007810000 */
[----:B------:R-:W-:Y:S02]  /*52b0*/  FMNMX.FTZ R19, R14, R224, !PT ;  /* 0x000000e00e137209 */ /* 0x000fe40007810000 */
[----:B------:R-:W-:Y:S02]  /*52c0*/  FMNMX.FTZ R8, R135, R8, !PT ;  /* 0x0000000887087209 */ /* 0x000fe40007810000 */
[----:B------:R-:W-:-:S02]  /*52d0*/  LOP3.LUT R12, R201, UR27, R13, 0x96, !PT ;  /* 0x0000001bc90c7c12 */ /* 0x000fc4000f8e960d */
[----:B------:R-:W-:Y:S02]  /*52e0*/  FMNMX.FTZ R21, R124, R21, !PT ;  /* 0x000000157c157209 */ /* 0x000fe40007810000 */
[----:B------:R-:W-:Y:S01]  /*52f0*/  FMNMX.FTZ R6, R141, R6, !PT ;  /* 0x000000068d067209 */ /* 0x000fe20007810000 */
[----:B------:R-:W-:Y:S01]  /*5300*/  IMAD.WIDE.U32 R12, R12, -0x326172a9, RZ ;  /* 0xcd9e8d570c0c7825 */ /* 0x000fe200078e00ff */
[--C-:B------:R-:W-:Y:S02]  /*5310*/  LOP3.LUT R114, R219, UR6, R200.reuse, 0x96, !PT ;  /* 0x00000006db727c12 */ /* 0x100fe4000f8e96c8 */
[----:B------:R-:W-:Y:S01]  /*5320*/  LOP3.LUT R200, R203, UR6, R200, 0x96, !PT ;  /* 0x00000006cbc87c12 */ /* 0x000fe2000f8e96c8 */
[----:B------:R-:W-:Y:S01]  /*5330*/  UIADD3 UR6, UR26, -0x61c88647, URZ ;  /* 0x9e3779b91a067890 */ /* 0x000fe2000fffe03f */
        /* <DEDUP_REMOVED lines=9> */
[C---:B------:R-:W-:Y:S02]  /*53d0*/  LOP3.LUT R10, R13.reuse, UR6, R100, 0x96, !PT ;  /* 0x000000060d0a7c12 */ /* 0x040fe4000f8e9664 */
[----:B------:R-:W-:Y:S02]  /*53e0*/  LOP3.LUT R32, R13, UR6, R18, 0x96, !PT ;  /* 0x000000060d207c12 */ /* 0x000fe4000f8e9612 */
[----:B------:R-:W-:Y:S02]  /*53f0*/  FMNMX.FTZ R8, R145, R8, !PT ;  /* 0x0000000891087209 */ /* 0x000fe40007810000 */
[----:B------:R-:W-:Y:S01]  /*5400*/  FMNMX.FTZ R13, R58, R19, !PT ;  /* 0x000000133a0d7209 */ /* 0x000fe20007810000 */
[----:B------:R-:W-:Y:S01]  /*5410*/  IMAD.WIDE.U32 R32, R32, -0x2daee0ad, RZ ;  /* 0xd2511f5320207825 */ /* 0x000fe200078e00ff */
        /* <DEDUP_REMOVED lines=22> */
[----:B------:R-:W-:Y:S01]  /*5580*/  IMAD.U32 R5, RZ, RZ, UR7 ;  /* 0x00000007ff057e24 */ /* 0x000fe2000f8e00ff */
        /* <DEDUP_REMOVED lines=8> */
[C---:B------:R-:W-:Y:S02]  /*5610*/  LOP3.LUT R24, R201.reuse, UR27, R7, 0x96, !PT ;  /* 0x0000001bc9187c12 */ /* 0x040fe4000f8e9607 */
[----:B------:R-:W-:Y:S01]  /*5620*/  LOP3.LUT R108, R201, UR27, R5, 0x96, !PT ;  /* 0x0000001bc96c7c12 */ /* 0x000fe2000f8e9605 */
[----:B------:R-:W1:Y:S01]  /*5630*/  SHFL.BFLY PT, R7, R6, 0x2, 0x1f ;  /* 0x0c401f0006077f89 */ /* 0x000e6200000e0000 */
[----:B------:R-:W-:Y:S01]  /*5640*/  FMNMX.FTZ R21, R138, R21, !PT ;  /* 0x000000158a157209 */ /* 0x000fe20007810000 */
[----:B------:R-:W-:Y:S01]  /*5650*/  IMAD.WIDE.U32 R24, R24, -0x326172a9, RZ ;  /* 0xcd9e8d5718187825 */ /* 0x000fe200078e00ff */
[----:B------:R-:W-:-:S02]  /*5660*/  FMNMX.FTZ R8, R37, R8, !PT ;  /* 0x0000000825087209 */ /* 0x000fc40007810000 */
[----:B------:R-:W-:Y:S01]  /*5670*/  FMNMX.FTZ R13, R184, R13, !PT ;  /* 0x0000000db80d7209 */ /* 0x000fe20007810000 */
[----:B------:R-:W-:Y:S01]  /*5680*/  IMAD.WIDE.U32 R108, R108, -0x326172a9, RZ ;  /* 0xcd9e8d576c6c7825 */ /* 0x000fe200078e00ff */
[----:B------:R-:W-:Y:S02]  /*5690*/  FMNMX.FTZ R21, R126, R21, !PT ;  /* 0x000000157e157209 */ /* 0x000fe40007810000 */
[----:B------:R-:W-:Y:S01]  /*56a0*/  FMNMX.FTZ R19, R93, R8, !PT ;  /* 0x000000085d137209 */ /* 0x000fe20007810000 */
[----:B------:R-:W-:Y:S01]  /*56b0*/  IMAD.WIDE.U32 R200, R200, -0x326172a9, RZ ;  /* 0xcd9e8d57c8c87825 */ /* 0x000fe200078e00ff */
[----:B------:R-:W-:Y:S02]  /*56c0*/  FMNMX.FTZ R13, R186, R13, !PT ;  /* 0x0000000dba0d7209 */ /* 0x000fe40007810000 */
[----:B------:R-:W-:Y:S02]  /*56d0*/  FMNMX.FTZ R8, R68, R21, !PT ;  /* 0x0000001544087209 */ /* 0x000fe40007810000 */
[----:B------:R-:W-:-:S02]  /*56e0*/  LOP3.LUT R20, R23, UR6, R18, 0x96, !PT ;  /* 0x0000000617147c12 */ /* 0x000fc4000f8e9612 */
[--C-:B------:R-:W-:Y:S02]  /*56f0*/  LOP3.LUT R185, R25, UR6, R18.reuse, 0x96, !PT ;  /* 0x0000000619b97c12 */ /* 0x100fe4000f8e9612 */
[----:B------:R-:W-:Y:S01]  /*5700*/  LOP3.LUT R177, R109, UR6, R18, 0x96, !PT ;  /* 0x000000066db17c12 */ /* 0x000fe2000f8e9612 */
[----:B------:R-:W-:Y:S01]  /*5710*/  IMAD.WIDE.U32 R20, R20, -0x2daee0ad, RZ ;  /* 0xd2511f5314147825 */ /* 0x000fe200078e00ff */
[----:B------:R-:W-:Y:S02]  /*5720*/  FMNMX.FTZ R18, R104, R19, !PT ;  /* 0x0000001368127209 */ /* 0x000fe40007810000 */
[----:B------:R-:W-:Y:S02]  /*5730*/  FMNMX.FTZ R13, R122, R13, !PT ;  /* 0x0000000d7a0d7209 */ /* 0x000fe40007810000 */
[----:B------:R-:W-:Y:S02]  /*5740*/  FMNMX.FTZ R19, R69, R8, !PT ;  /* 0x0000000845137209 */ /* 0x000fe40007810000 */
[----:B------:R-:W-:-:S02]  /*5750*/  FMNMX.FTZ R13, R194, R13, !PT ;  /* 0x0000000dc20d7209 */ /* 0x000fc40007810000 */
[----:B------:R-:W-:Y:S02]  /*5760*/  FMNMX.FTZ R19, R78, R19, !PT ;  /* 0x000000134e137209 */ /* 0x000fe40007810000 */
[----:B------:R-:W-:Y:S02]  /*5770*/  FMNMX.FTZ R13, R162, R13, !PT ;  /* 0x0000000da20d7209 */ /* 0x000fe40007810000 */
[----:B-1----:R-:W-:Y:S01]  /*5780*/  FMNMX.FTZ R7, R6, R7, !PT ;  /* 0x0000000706077209 */ /* 0x002fe20007810000 */
[----:B------:R-:W1:Y:S01]  /*5790*/  SHFL.BFLY PT, R8, R19, 0x2, 0x1f ;  /* 0x0c401f0013087f89 */ /* 0x000e6200000e0000 */
[----:B------:R-:W-:Y:S02]  /*57a0*/  FMNMX.FTZ R13, R146, R13, !PT ;  /* 0x0000000d920d7209 */ /* 0x000fe40007810000 */
[----:B------:R-:W-:Y:S01]  /*57b0*/  LOP3.LUT R5, R23, UR6, R100, 0x96, !PT ;  /* 0x0000000617057c12 */ /* 0x000fe2000f8e9664 */
[----:B------:R-:W2:Y:S01]  /*57c0*/  SHFL.BFLY PT, R132, R7, 0x1, 0x1f ;  /* 0x0c201f0007847f89 */ /* 0x000ea200000e0000 */
[----:B------:R-:W-:-:S02]  /*57d0*/  FMNMX.FTZ R13, R164, R13, !PT ;  /* 0x0000000da40d7209 */ /* 0x000fc40007810000 */
[----:B------:R-:W-:Y:S01]  /*57e0*/  LOP3.LUT R102, R25, UR6, R100, 0x96, !PT ;  /* 0x0000000619667c12 */ /* 0x000fe2000f8e9664 */
[----:B------:R-:W-:Y:S01]  /*57f0*/  IMAD.WIDE.U32 R28, R5, -0x2daee0ad, RZ ;  /* 0xd2511f53051c7825 */ /* 0x000fe200078e00ff */
[----:B------:R-:W-:Y:S02]  /*5800*/  FMNMX.FTZ R13, R160, R13, !PT ;  /* 0x0000000da00d7209 */ /* 0x000fe40007810000 */
[----:B------:R-:W-:Y:S02]  /*5810*/  LOP3.LUT R5, R21, UR32, R202, 0x96, !PT ;  /* 0x0000002015057c12 */ /* 0x000fe4000f8e96ca */
[----:B------:R-:W-:Y:S02]  /*5820*/  FMNMX.FTZ R13, R120, R13, !PT ;  /* 0x0000000d780d7209 */ /* 0x000fe40007810000 */
[----:B------:R-:W-:Y:S01]  /*5830*/  LOP3.LUT R100, R109, UR6, R100, 0x96, !PT ;  /* 0x000000066d647c12 */ /* 0x000fe2000f8e9664 */
[----:B------:R-:W-:Y:S01]  /*5840*/  UIADD3 UR6, UR26, 0x3c6ef372, URZ ;  /* 0x3c6ef3721a067890 */ /* 0x000fe2000fffe03f */
[----:B------:R-:W-:-:S02]  /*5850*/  FMNMX.FTZ R21, R118, R13, !PT ;  /* 0x0000000d76157209 */ /* 0x000fc40007810000 */
[----:B------:R-:W-:Y:S02]  /*5860*/  FMNMX.FTZ R18, R105, R18, !PT ;  /* 0x0000001269127209 */ /* 0x000fe40007810000 */
[----:B------:R-:W-:Y:S02]  /*5870*/  FMNMX.FTZ R21, R40, R21, !PT ;  /* 0x0000001528157209 */ /* 0x000fe40007810000 */
[----:B------:R-:W-:Y:S02]  /*5880*/  LOP3.LUT R6, R115, UR6, R12, 0x96, !PT ;  /* 0x0000000673067c12 */ /* 0x000fe4000f8e960c */
[----:B-1----:R-:W-:Y:S02]  /*5890*/  FMNMX.FTZ R8, R19, R8, !PT ;  /* 0x0000000813087209 */ /* 0x002fe40007810000 */
[----:B------:R-:W-:Y:S02]  /*58a0*/  FMNMX.FTZ R21, R116, R21, !PT ;  /* 0x0000001574157209 */ /* 0x000fe40007810000 */
[----:B--2---:R-:W-:Y:S01]  /*58b0*/  FMNMX.FTZ R132, R7, R132, !PT ;  /* 0x0000008407847209 */ /* 0x004fe20007810000 */
[----:B------:R-:W1:Y:S01]  /*58c0*/  SHFL.BFLY PT, R13, R8, 0x1, 0x1f ;  /* 0x0c201f00080d7f89 */ /* 0x000e6200000e0000 */
[----:B------:R-:W-:-:S02]  /*58d0*/  FMNMX.FTZ R21, R96, R21, !PT ;  /* 0x0000001560157209 */ /* 0x000fc40007810000 */
[----:B------:R-:W-:Y:S01]  /*58e0*/  LOP3.LUT R12, R201, UR6, R12, 0x96, !PT ;  /* 0x00000006c90c7c12 */ /* 0x000fe2000f8e960c */
[----:B------:R-:W-:Y:S01]  /*58f0*/  FMUL.FTZ R190, R132, UR36 ;  /* 0x0000002484be7c20 */ /* 0x000fe20008410000 */
[----:B------:R-:W-:Y:S02]  /*5900*/  FMNMX.FTZ R21, R36, R21, !PT ;  /* 0x0000001524157209 */ /* 0x000fe40007810000 */
[----:B------:R-:W-:Y:S01]  /*5910*/  FSETP.NEU.FTZ.AND P1, PT, R132, -INF , PT ;  /* 0xff8000008400780b */ /* 0x000fe20003f3d000 */
[----:B------:R-:W-:Y:S01]  /*5920*/  IMAD.WIDE.U32 R236, R12, -0x2daee0ad, RZ ;  /* 0xd2511f530cec7825 */ /* 0x000fe200078e00ff */
[----:B------:R-:W-:Y:S02]  /*5930*/  FMNMX.FTZ R21, R38, R21, !PT ;  /* 0x0000001526157209 */ /* 0x000fe40007810000 */
[----:B------:R-:W-:Y:S01]  /*5940*/  FMNMX.FTZ R18, R107, R18, !PT ;  /* 0x000000126b127209 */ /* 0x000fe20007810000 */
[----:B------:R-:W-:Y:S01]  /*5950*/  IMAD.MOV.U32 R217, RZ, RZ, R237 ;  /* 0x000000ffffd97224 */ /* 0x000fe200078e00ed */
[----:B------:R-:W-:-:S02]  /*5960*/  FMNMX.FTZ R21, R98, R21, !PT ;  /* 0x0000001562157209 */ /* 0x000fc40007810000 */
[----:B------:R-:W-:Y:S01]  /*5970*/  FSEL R190, R190, RZ, P1 ;  /* 0x000000ffbebe7208 */ /* 0x000fe20000800000 */
[----:B------:R-:W2:Y:S01]  /*5980*/  SHFL.BFLY PT, R7, R18, 0x2, 0x1f ;  /* 0x0c401f0012077f89 */ /* 0x000ea200000e0000 */
[----:B------:R-:W-:Y:S02]  /*5990*/  FMNMX.FTZ R21, R84, R21, !PT ;  /* 0x0000001554157209 */ /* 0x000fe40007810000 */
[----:B------:R-:W-:Y:S01]  /*59a0*/  LOP3.LUT R19, R237, UR28, R32, 0x96, !PT ;  /* 0x0000001ced137c12 */ /* 0x000fe2000f8e9620 */
[--C-:B------:R-:W-:Y:S01]  /*59b0*/  FFMA.FTZ R77, R17, UR36, -R190.reuse ;  /* 0x00000024114d7c23 */ /* 0x100fe200080108be */
[----:B------:R-:W-:Y:S01]  /*59c0*/  FMNMX.FTZ R21, R86, R21, !PT ;  /* 0x0000001556157209 */ /* 0x000fe20007810000 */
[----:B------:R-:W-:Y:S01]  /*59d0*/  FFMA.FTZ R46, R59, UR36, -R190 ;  /* 0x000000243b2e7c23 */ /* 0x000fe200080108be */
[----:B------:R-:W-:Y:S01]  /*59e0*/  LOP3.LUT R17, R33, UR32, R202, 0x96, !PT ;  /* 0x0000002021117c12 */ /* 0x000fe2000f8e96ca */
[----:B------:R-:W-:Y:S01]  /*59f0*/  IMAD.WIDE.U32 R32, R5, -0x326172a9, RZ ;  /* 0xcd9e8d5705207825 */ /* 0x000fe200078e00ff */
[----:B-1----:R-:W-:-:S03]  /*5a00*/  FMNMX.FTZ R5, R8, R13, !PT ;  /* 0x0000000d08057209 */ /* 0x002fc60007810000 */
[----:B------:R-:W-:Y:S01]  /*5a10*/  FFMA.FTZ R75, R199, UR36, -R190 ;  /* 0x00000024c74b7c23 */ /* 0x000fe200080108be */
[----:B------:R-:W-:Y:S01]  /*5a20*/  FMNMX.FTZ R8, R82, R21, !PT ;  /* 0x0000001552087209 */ /* 0x000fe20007810000 */
[----:B------:R-:W-:Y:S01]  /*5a30*/  IMAD.WIDE.U32 R34, R19, -0x326172a9, RZ ;  /* 0xcd9e8d5713227825 */ /* 0x000fe200078e00ff */
[----:B------:R-:W-:-:S03]  /*5a40*/  LOP3.LUT R103, R115, UR6, R24, 0x96, !PT ;  /* 0x0000000673677c12 */ /* 0x000fc6000f8e9618 */
[----:B------:R-:W-:Y:S01]  /*5a50*/  FMUL.FTZ R81, R5, UR36 ;  /* 0x0000002405517c20 */ /* 0x000fe20008410000 */
[----:B------:R-:W-:Y:S01]  /*5a60*/  FMNMX.FTZ R8, R83, R8, !PT ;  /* 0x0000000853087209 */ /* 0x000fe20007810000 */
[----:B------:R-:W-:Y:S01]  /*5a70*/  IMAD.MOV.U32 R225, RZ, RZ, R35 ;  /* 0x000000ffffe17224 */ /* 0x000fe200078e0023 */
[----:B------:R-:W-:Y:S01]  /*5a80*/  LOP3.LUT R183, R201, UR6, R24, 0x96, !PT ;  /* 0x00000006c9b77c12 */ /* 0x000fe2000f8e9618 */
[----:B------:R-:W-:Y:S01]  /*5a90*/  FFMA.FTZ R66, R207, UR36, -R190 ;  /* 0x00000024cf427c23 */ /* 0x000fe200080108be */
[----:B------:R-:W-:Y:S01]  /*5aa0*/  LOP3.LUT R24, R29, UR32, R218, 0x96, !PT ;  /* 0x000000201d187c12 */ /* 0x000fe2000f8e96da */
[----:B------:R-:W1:Y:S01]  /*5ab0*/  SHFL.BFLY PT, R13, R8, 0x2, 0x1f ;  /* 0x0c401f00080d7f89 */ /* 0x000e6200000e0000 */
[----:B------:R-:W-:Y:S01]  /*5ac0*/  LOP3.LUT R26, R115, UR6, R22, 0x96, !PT ;  /* 0x00000006731a7c12 */ /* 0x000fe2000f8e9616 */
[----:B------:R-:W-:Y:S01]  /*5ad0*/  FFMA.FTZ R53, R57, UR36, -R190 ;  /* 0x0000002439357c23 */ /* 0x000fe200080108be */
[----:B------:R-:W-:Y:S01]  /*5ae0*/  LOP3.LUT R22, R201, UR6, R22, 0x96, !PT ;  /* 0x00000006c9167c12 */ /* 0x000fe2000f8e9616 */
[----:B------:R-:W-:Y:S01]  /*5af0*/  IMAD.WIDE.U32 R24, R24, -0x326172a9, RZ ;  /* 0xcd9e8d5718187825 */ /* 0x000fe200078e00ff */
[----:B--2---:R-:W-:-:S03]  /*5b00*/  FMNMX.FTZ R7, R18, R7, !PT ;  /* 0x0000000712077209 */ /* 0x004fc60007810000 */
[----:B------:R-:W-:Y:S01]  /*5b10*/  FFMA.FTZ R76, R195, UR36, -R190 ;  /* 0x00000024c34c7c23 */ /* 0x000fe200080108be */
[----:B------:R-:W-:Y:S01]  /*5b20*/  FSETP.NEU.FTZ.AND P1, PT, R5, -INF , PT ;  /* 0xff8000000500780b */ /* 0x000fe20003f3d000 */
[----:B------:R-:W-:Y:S01]  /*5b30*/  IMAD.WIDE.U32 R26, R26, -0x2daee0ad, RZ ;  /* 0xd2511f531a1a7825 */ /* 0x000fe200078e00ff */
[----:B------:R-:W-:Y:S01]  /*5b40*/  LOP3.LUT R30, R25, UR31, R114, 0x96, !PT ;  /* 0x0000001f191e7c12 */ /* 0x000fe2000f8e9672 */
[----:B------:R-:W2:Y:S01]  /*5b50*/  SHFL.BFLY PT, R18, R7, 0x1, 0x1f ;  /* 0x0c201f0007127f89 */ /* 0x000ea200000e0000 */
[----:B------:R-:W-:Y:S01]  /*5b60*/  FSEL R81, R81, RZ, P1 ;  /* 0x000000ff51517208 */ /* 0x000fe20000800000 */
[----:B------:R-:W-:Y:S01]  /*5b70*/  IMAD.WIDE.U32 R22, R22, -0x2daee0ad, RZ ;  /* 0xd2511f5316167825 */ /* 0x000fe200078e00ff */
[----:B------:R-:W-:Y:S01]  /*5b80*/  LOP3.LUT R28, R27, UR28, R28, 0x96, !PT ;  /* 0x0000001c1b1c7c12 */ /* 0x000fe2000f8e961c */
[----:B------:R-:W-:Y:S01]  /*5b90*/  MUFU.EX2 R75, R75 ;  /* 0x0000004b004b7308 */ /* 0x000fe20000000800 */
[----:B------:R-:W-:Y:S01]  /*5ba0*/  LEA R252, R252, UR4, 0x1 ;  /* 0x00000004fcfc7c11 */ /* 0x000fe2000f8e08ff */
[----:B------:R-:W-:Y:S01]  /*5bb0*/  IMAD.WIDE.U32 R30, R30, -0x2daee0ad, RZ ;  /* 0xd2511f531e1e7825 */ /* 0x000fe200078e00ff */
[----:B------:R-:W-:-:S03]  /*5bc0*/  LOP3.LUT R20, R23, UR28, R20, 0x96, !PT ;  /* 0x0000001c17147c12 */ /* 0x000fc6000f8e9614 */
[--C-:B------:R-:W-:Y:S01]  /*5bd0*/  FFMA.FTZ R74, R16, UR36, -R81.reuse ;  /* 0x00000024104a7c23 */ /* 0x100fe20008010851 */
[----:B------:R-:W-:Y:S01]  /*5be0*/  FFMA.FTZ R67, R216, UR36, -R81 ;  /* 0x00000024d8437c23 */ /* 0x000fe20008010851 */
[----:B------:R-:W-:Y:S01]  /*5bf0*/  IMAD.WIDE.U32 R28, R28, -0x326172a9, RZ ;  /* 0xcd9e8d571c1c7825 */ /* 0x000fe200078e00ff */
[----:B------:R-:W-:Y:S01]  /*5c00*/  LOP3.LUT R12, R31, UR24, R26, 0x96, !PT ;  /* 0x000000181f0c7c12 */ /* 0x000fe2000f8e961a */
[----:B------:R-:W-:Y:S01]  /*5c10*/  LDSM.16.MT88.4 R244, [R252+0x4000] ;  /* 0x00400000fcf4783b */ /* 0x000fe20000004200 */
[----:B------:R-:W-:Y:S01]  /*5c20*/  LOP3.LUT R26, R33, UR31, R200, 0x96, !PT ;  /* 0x0000001f211a7c12 */ /* 0x000fe2000f8e96c8 */
[----:B------:R-:W-:Y:S01]  /*5c30*/  IMAD.WIDE.U32 R20, R20, -0x326172a9, RZ ;  /* 0xcd9e8d5714147825 */ /* 0x000fe200078e00ff */
[----:B-1----:R-:W-:Y:S01]  /*5c40*/  FMNMX.FTZ R13, R8, R13, !PT ;  /* 0x0000000d080d7209 */ /* 0x002fe20007810000 */
[----:B------:R-:W-:Y:S01]  /*5c50*/  MUFU.EX2 R66, R66 ;  /* 0x0000004200427308 */ /* 0x000fe20000000800 */
[----:B------:R-:W-:Y:S01]  /*5c60*/  LOP3.LUT R24, R29, UR25, R24, 0x96, !PT ;  /* 0x000000191d187c12 */ /* 0x000fe2000f8e9618 */
[----:B------:R-:W-:-:S04]  /*5c70*/  IMAD.WIDE.U32 R26, R26, -0x2daee0ad, RZ ;  /* 0xd2511f531a1a7825 */ /* 0x000fc800078e00ff */
[--C-:B------:R-:W-:Y:S01]  /*5c80*/  FFMA.FTZ R62, R62, UR36, -R81.reuse ;  /* 0x000000243e3e7c23 */ /* 0x100fe20008010851 */
[----:B------:R-:W1:Y:S01]  /*5c90*/  SHFL.BFLY PT, R8, R13, 0x1, 0x1f ;  /* 0x0c201f000d087f89 */ /* 0x000e6200000e0000 */
[----:B------:R-:W-:Y:S01]  /*5ca0*/  FFMA.FTZ R50, R206, UR36, -R81 ;  /* 0x00000024ce327c23 */ /* 0x000fe20008010851 */
[----:B------:R-:W-:Y:S01]  /*5cb0*/  IMAD.WIDE.U32 R24, R24, -0x2daee0ad, RZ ;  /* 0xd2511f5318187825 */ /* 0x000fe200078e00ff */
[----:B------:R-:W-:Y:S01]  /*5cc0*/  LOP3.LUT R22, R27, UR24, R22, 0x96, !PT ;  /* 0x000000181b167c12 */ /* 0x000fe2000f8e9616 */
[----:B------:R-:W-:Y:S01]  /*5cd0*/  MUFU.EX2 R77, R77 ;  /* 0x0000004d004d7308 */ /* 0x000fe20000000800 */
[----:B--2---:R-:W-:Y:S01]  /*5ce0*/  FMNMX.FTZ R7, R7, R18, !PT ;  /* 0x0000001207077209 */ /* 0x004fe20007810000 */
[----:B------:R-:W-:Y:S01]  /*5cf0*/  IMAD.WIDE.U32 R16, R17, -0x326172a9, RZ ;  /* 0xcd9e8d5711107825 */ /* 0x000fe200078e00ff */
[----:B------:R-:W-:-:S03]  /*5d00*/  LOP3.LUT R18, R21, UR25, R32, 0x96, !PT ;  /* 0x0000001915127c12 */ /* 0x000fc6000f8e9620 */
[----:B------:R-:W-:Y:S01]  /*5d10*/  FFMA.FTZ R61, R61, UR36, -R190 ;  /* 0x000000243d3d7c23 */ /* 0x000fe200080108be */
[C---:B------:R-:W-:Y:S01]  /*5d20*/  FSETP.NEU.FTZ.AND P1, PT, R7.reuse, -INF , PT ;  /* 0xff8000000700780b */ /* 0x040fe20003f3d000 */
[----:B------:R-:W-:Y:S01]  /*5d30*/  FMUL.FTZ R110, R7, UR36 ;  /* 0x00000024076e7c20 */ /* 0x000fe20008410000 */
[----:B------:R-:W-:Y:S01]  /*5d40*/  IMAD.WIDE.U32 R32, R12, -0x326172a9, RZ ;  /* 0xcd9e8d570c207825 */ /* 0x000fe200078e00ff */
[----:B------:R-:W-:Y:S01]  /*5d50*/  LOP3.LUT R12, R25, UR19, R30, 0x96, !PT ;  /* 0x00000013190c7c12 */ /* 0x000fe2000f8e961e */
[----:B------:R-:W-:Y:S01]  /*5d60*/  MUFU.EX2 R76, R76 ;  /* 0x0000004c004c7308 */ /* 0x000fe20000000800 */
[----:B------:R-:W-:Y:S01]  /*5d70*/  LOP3.LUT R47, R35, UR25, R16, 0x96, !PT ;  /* 0x00000019232f7c12 */ /* 0x000fe2000f8e9610 */
[----:B------:R-:W-:Y:S01]  /*5d80*/  IMAD.WIDE.U32 R18, R18, -0x2daee0ad, RZ ;  /* 0xd2511f5312127825 */ /* 0x000fe200078e00ff */
[----:B------:R-:W-:-:S03]  /*5d90*/  FSEL R110, R110, RZ, P1 ;  /* 0x000000ff6e6e7208 */ /* 0x000fc60000800000 */
[----:B------:R-:W-:Y:S01]  /*5da0*/  FFMA.FTZ R54, R209, UR36, -R190 ;  /* 0x00000024d1367c23 */ /* 0x000fe200080108be */
[----:B------:R-:W-:Y:S01]  /*5db0*/  LOP3.LUT R16, R33, UR23, R28, 0x96, !PT ;  /* 0x0000001721107c12 */ /* 0x000fe2000f8e961c */
[----:B------:R-:W-:Y:S01]  /*5dc0*/  IMAD.WIDE.U32 R22, R22, -0x326172a9, RZ ;  /* 0xcd9e8d5716167825 */ /* 0x000fe200078e00ff */
[----:B------:R-:W-:-:S03]  /*5dd0*/  LOP3.LUT R101, R17, UR31, R200, 0x96, !PT ;  /* 0x0000001f11657c12 */ /* 0x000fc6000f8e96c8 */
[----:B------:R-:W-:Y:S01]  /*5de0*/  FFMA.FTZ R73, R15, UR36, -R110 ;  /* 0x000000240f497c23 */ /* 0x000fe2000801086e */
[----:B------:R-:W-:Y:S01]  /*5df0*/  LOP3.LUT R15, R19, UR19, R26, 0x96, !PT ;  /* 0x00000013130f7c12 */ /* 0x000fe2000f8e961a */
[----:B------:R-:W-:Y:S01]  /*5e00*/  IMAD.WIDE.U32 R28, R12, -0x326172a9, RZ ;  /* 0xcd9e8d570c1c7825 */ /* 0x000fe200078e00ff */
[----:B-1----:R-:W-:-:S03]  /*5e10*/  FMNMX.FTZ R8, R13, R8, !PT ;  /* 0x000000080d087209 */ /* 0x002fc60007810000 */
[----:B------:R-:W-:Y:S01]  /*5e20*/  FFMA.FTZ R64, R85, UR36, -R110 ;  /* 0x0000002455407c23 */ /* 0x000fe2000801086e */
[----:B------:R-:W-:Y:S01]  /*5e30*/  LOP3.LUT R12, R23, UR23, R20, 0x96, !PT ;  /* 0x00000017170c7c12 */ /* 0x000fe2000f8e9614 */
[----:B------:R-:W-:Y:S01]  /*5e40*/  IMAD.WIDE.U32 R16, R16, -0x2daee0ad, RZ ;  /* 0xd2511f5310107825 */ /* 0x000fe200078e00ff */
[----:B------:R-:W-:-:S03]  /*5e50*/  FSETP.NEU.FTZ.AND P1, PT, R8, -INF , PT ;  /* 0xff8000000800780b */ /* 0x000fc60003f3d000 */
[----:B------:R-:W-:Y:S01]  /*5e60*/  FMUL.FTZ R85, R8, UR36 ;  /* 0x0000002408557c20 */ /* 0x000fe20008410000 */
[----:B------:R-:W-:Y:S01]  /*5e70*/  LOP3.LUT R26, R29, UR34, R32, 0x96, !PT ;  /* 0x000000221d1a7c12 */ /* 0x000fe2000f8e9620 */
[----:B------:R-:W-:Y:S01]  /*5e80*/  IMAD.WIDE.U32 R20, R15, -0x326172a9, RZ ;  /* 0xcd9e8d570f147825 */ /* 0x000fe200078e00ff */
[----:B------:R-:W-:-:S03]  /*5e90*/  LOP3.LUT R25, R28, 0xffff, RZ, 0xc0, !PT ;  /* 0x0000ffff1c197812 */ /* 0x000fc600078ec0ff */
[----:B------:R-:W-:Y:S01]  /*5ea0*/  FFMA.FTZ R59, R63, UR36, -R110 ;  /* 0x000000243f3b7c23 */ /* 0x000fe2000801086e */
[----:B------:R-:W-:Y:S01]  /*5eb0*/  LOP3.LUT R51, R28, 0xff, RZ, 0xc0, !PT ;  /* 0x000000ff1c337812 */ /* 0x000fe200078ec0ff */
[----:B------:R-:W-:Y:S01]  /*5ec0*/  IMAD R223, R0, 0x2, R252 ;  /* 0x0000000200df7824 */ /* 0x000fe200078e02fc */
[----:B------:R-:W-:Y:S01]  /*5ed0*/  SHF.R.U32.HI R29, RZ, 0x10, R28 ;  /* 0x00000010ff1d7819 */ /* 0x000fe2000001161c */
[----:B------:R-:W-:Y:S01]  /*5ee0*/  FFMA.FTZ R72, R79, UR36, -R110 ;  /* 0x000000244f487c23 */ /* 0x000fe2000801086e */
[----:B------:R-:W-:Y:S01]  /*5ef0*/  SHF.R.U32.HI R27, RZ, 0x18, R28 ;  /* 0x00000018ff1b7819 */ /* 0x000fe2000001161c */
[----:B------:R-:W-:Y:S01]  /*5f00*/  IMAD.WIDE.U32 R30, R12, -0x2daee0ad, RZ ;  /* 0xd2511f530c1e7825 */ /* 0x000fe200078e00ff */
[C---:B------:R-:W-:Y:S01]  /*5f10*/  LOP3.LUT R28, R16.reuse, 0xffff, RZ, 0xc0, !PT ;  /* 0x0000ffff101c7812 */ /* 0x040fe200078ec0ff */
[----:B------:R-:W-:Y:S01]  /*5f20*/  MUFU.EX2 R64, R64 ;  /* 0x0000004000407308 */ /* 0x000fe20000000800 */
[----:B------:R-:W-:Y:S01]  /*5f30*/  LOP3.LUT R109, R16, 0xff, RZ, 0xc0, !PT ;  /* 0x000000ff106d7812 */ /* 0x000fe200078ec0ff */
[----:B------:R-:W-:Y:S01]  /*5f40*/  FFMA.FTZ R49, R205, UR36, -R110 ;  /* 0x00000024cd317c23 */ /* 0x000fe2000801086e */
[----:B------:R-:W-:Y:S01]  /*5f50*/  SHF.R.U32.HI R23, RZ, 0x10, R16 ;  /* 0x00000010ff177819 */ /* 0x000fe20000011610 */
[----:B------:R-:W-:Y:S01]  /*5f60*/  FFMA.FTZ R44, R55, UR36, -R110 ;  /* 0x00000024372c7c23 */ /* 0x000fe2000801086e */
[----:B------:R-:W-:Y:S01]  /*5f70*/  SHF.R.U32.HI R117, RZ, 0x18, R16 ;  /* 0x00000018ff757819 */ /* 0x000fe20000011610 */
[----:B------:R-:W-:Y:S01]  /*5f80*/  FFMA.FTZ R57, R193, UR36, -R110 ;  /* 0x00000024c1397c23 */ /* 0x000fe2000801086e */
[----:B------:R-:W-:Y:S01]  /*5f90*/  FSEL R85, R85, RZ, P1 ;  /* 0x000000ff55557208 */ /* 0x000fe20000800000 */
[----:B------:R-:W1:Y:S01]  /*5fa0*/  MUFU.EX2 R59, R59 ;  /* 0x0000003b003b7308 */ /* 0x000e620000000800 */
[----:B------:R-:W-:Y:S01]  /*5fb0*/  LOP3.LUT R16, R21, UR34, R22, 0x96, !PT ;  /* 0x0000002215107c12 */ /* 0x000fe2000f8e9616 */
[----:B------:R-:W-:Y:S01]  /*5fc0*/  FFMA.FTZ R52, R197, UR36, -R110 ;  /* 0x00000024c5347c23 */ /* 0x000fe2000801086e */
[----:B------:R-:W-:Y:S01]  /*5fd0*/  LOP3.LUT R21, R20, 0xffff, RZ, 0xc0, !PT ;  /* 0x0000ffff14157812 */ /* 0x000fe200078ec0ff */
[--C-:B------:R-:W-:Y:S01]  /*5fe0*/  FFMA.FTZ R71, R14, UR36, -R85.reuse ;  /* 0x000000240e477c23 */ /* 0x100fe20008010855 */
[----:B------:R-:W-:Y:S01]  /*5ff0*/  LOP3.LUT R24, R17, UR33, R24, 0x96, !PT ;  /* 0x0000002111187c12 */ /* 0x000fe2000f8e9618 */
[----:B------:R-:W-:Y:S01]  /*6000*/  FFMA.FTZ R70, R224, UR36, -R85 ;  /* 0x00000024e0467c23 */ /* 0x000fe20008010855 */
[----:B------:R-:W-:Y:S01]  /*6010*/  LOP3.LUT R17, R20, 0xff, RZ, 0xc0, !PT ;  /* 0x000000ff14117812 */ /* 0x000fe200078ec0ff */
[----:B------:R-:W-:Y:S01]  /*6020*/  IMAD.MOV.U32 R224, RZ, RZ, R34 ;  /* 0x000000ffffe07224 */ /* 0x000fe200078e0022 */
[----:B------:R-:W-:Y:S01]  /*6030*/  SHF.R.U32.HI R14, RZ, 0x8, R21 ;  /* 0x00000008ff0e7819 */ /* 0x000fe20000011615 */
[----:B------:R-:W-:Y:S01]  /*6040*/  MUFU.EX2 R73, R73 ;  /* 0x0000004900497308 */ /* 0x000fe20000000800 */
[----:B------:R-:W-:Y:S01]  /*6050*/  LOP3.LUT R32, R29, 0xff, RZ, 0xc0, !PT ;  /* 0x000000ff1d207812 */ /* 0x000fe200078ec0ff */
[--C-:B------:R-:W-:Y:S01]  /*6060*/  FFMA.FTZ R65, R60, UR36, -R85.reuse ;  /* 0x000000243c417c23 */ /* 0x100fe20008010855 */
[----:B------:R-:W-:Y:S01]  /*6070*/  PRMT R17, R17, 0x5410, R14 ;  /* 0x0000541011117816 */ /* 0x000fe2000000000e */
[--C-:B------:R-:W-:Y:S01]  /*6080*/  FFMA.FTZ R60, R226, UR36, -R85.reuse ;  /* 0x00000024e23c7c23 */ /* 0x100fe20008010855 */
[----:B------:R-:W-:Y:S01]  /*6090*/  LOP3.LUT R14, R16, 0xffff, RZ, 0xc0, !PT ;  /* 0x0000ffff100e7812 */ /* 0x000fe200078ec0ff */
[----:B------:R-:W-:Y:S01]  /*60a0*/  FFMA.FTZ R48, R228, UR36, -R85 ;  /* 0x00000024e4307c23 */ /* 0x000fe20008010855 */
[----:B------:R-:W-:Y:S01]  /*60b0*/  PRMT R27, R32, 0x5410, R27 ;  /* 0x00005410201b7816 */ /* 0x000fe2000000001b */
[----:B------:R-:W2:Y:S01]  /*60c0*/  MUFU.EX2 R72, R72 ;  /* 0x0000004800487308 */ /* 0x000ea20000000800 */
[----:B------:R-:W3:Y:S01]  /*60d0*/  LDSM.16.MT88.4 R32, [R223+0x4000] ;  /* 0x00400000df20783b */ /* 0x000ee20000004200 */
[----:B------:R-:W-:Y:S01]  /*60e0*/  LOP3.LUT R21, R16, 0xff, RZ, 0xc0, !PT ;  /* 0x000000ff10157812 */ /* 0x000fe200078ec0ff */
[--C-:B------:R-:W-:Y:S01]  /*60f0*/  FFMA.FTZ R45, R230, UR36, -R85.reuse ;  /* 0x00000024e62d7c23 */ /* 0x100fe20008010855 */
[----:B------:R-:W-:Y:S01]  /*6100*/  SHF.R.U32.HI R14, RZ, 0x8, R14 ;  /* 0x00000008ff0e7819 */ /* 0x000fe2000001160e */
[--C-:B------:R-:W-:Y:S01]  /*6110*/  FFMA.FTZ R58, R58, UR36, -R85.reuse ;  /* 0x000000243a3a7c23 */ /* 0x100fe20008010855 */
[--C-:B------:R-:W-:Y:S01]  /*6120*/  SHF.R.U32.HI R22, RZ, 0x10, R20.reuse ;  /* 0x00000010ff167819 */ /* 0x100fe20000011614 */
[----:B------:R-:W-:Y:S01]  /*6130*/  FFMA.FTZ R55, R222, UR36, -R85 ;  /* 0x00000024de377c23 */ /* 0x000fe20008010855 */
[----:B------:R-:W-:Y:S01]  /*6140*/  SHF.R.U32.HI R19, RZ, 0x18, R20 ;  /* 0x00000018ff137819 */ /* 0x000fe20000011614 */
[----:B------:R-:W-:Y:S01]  /*6150*/  MUFU.EX2 R71, R71 ;  /* 0x0000004700477308 */ /* 0x000fe20000000800 */
[----:B------:R-:W-:Y:S01]  /*6160*/  LOP3.LUT R12, R31, UR33, R18, 0x96, !PT ;  /* 0x000000211f0c7c12 */ /* 0x000fe2000f8e9612 */
[--C-:B------:R-:W-:Y:S01]  /*6170*/  FFMA.FTZ R79, R204, UR36, -R81.reuse ;  /* 0x00000024cc4f7c23 */ /* 0x100fe20008010851 */
[C---:B------:R-:W-:Y:S01]  /*6180*/  LOP3.LUT R13, R30.reuse, 0xffff, RZ, 0xc0, !PT ;  /* 0x0000ffff1e0d7812 */ /* 0x040fe200078ec0ff */
[----:B------:R-:W-:Y:S01]  /*6190*/  IMAD.MOV.U32 R216, RZ, RZ, R236 ;  /* 0x000000ffffd87224 */ /* 0x000fe200078e00ec */
[----:B------:R-:W-:Y:S01]  /*61a0*/  LOP3.LUT R18, R30, 0xff, RZ, 0xc0, !PT ;  /* 0x000000ff1e127812 */ /* 0x000fe200078ec0ff */
[----:B------:R-:W-:Y:S01]  /*61b0*/  FFMA.FTZ R56, R56, UR36, -R81 ;  /* 0x0000002438387c23 */ /* 0x000fe20008010851 */
[--C-:B------:R-:W-:Y:S01]  /*61c0*/  SHF.R.U32.HI R20, RZ, 0x10, R30.reuse ;  /* 0x00000010ff147819 */ /* 0x100fe2000001161e */
[----:B------:R-:W4:Y:S01]  /*61d0*/  MUFU.EX2 R70, R70 ;  /* 0x0000004600467308 */ /* 0x000f220000000800 */
[----:B------:R-:W-:Y:S01]  /*61e0*/  SHF.R.U32.HI R15, RZ, 0x18, R30 ;  /* 0x00000018ff0f7819 */ /* 0x000fe2000001161e */
[----:B------:R-:W-:Y:S01]  /*61f0*/  IMAD.WIDE.U32 R204, R47, -0x2daee0ad, RZ ;  /* 0xd2511f532fcc7825 */ /* 0x000fe200078e00ff */
[----:B------:R-:W-:-:S03]  /*6200*/  SHF.R.U32.HI R30, RZ, 0x8, R25 ;  /* 0x00000008ff1e7819 */ /* 0x000fc60000011619 */
[----:B------:R-:W-:Y:S01]  /*6210*/  FFMA.FTZ R47, R9, UR36, -R110 ;  /* 0x00000024092f7c23 */ /* 0x000fe2000801086e */
[----:B------:R-:W-:Y:S01]  /*6220*/  PRMT R21, R21, 0x5410, R14 ;  /* 0x0000541015157816 */ /* 0x000fe2000000000e */
[----:B------:R-:W-:Y:S01]  /*6230*/  IMAD.WIDE.U32 R206, R10, -0x2daee0ad, RZ ;  /* 0xd2511f530ace7825 */ /* 0x000fe200078e00ff */
[----:B------:R-:W-:Y:S01]  /*6240*/  SHF.R.U32.HI R14, RZ, 0x10, R16 ;  /* 0x00000010ff0e7819 */ /* 0x000fe20000011610 */
[----:B------:R-:W-:Y:S01]  /*6250*/  MUFU.EX2 R65, R65 ;  /* 0x0000004100417308 */ /* 0x000fe20000000800 */
[----:B------:R-:W-:Y:S01]  /*6260*/  PRMT R51, R51, 0x5410, R30 ;  /* 0x0000541033337816 */ /* 0x000fe2000000001e */
[----:B------:R-:W-:Y:S01]  /*6270*/  FFMA.FTZ R11, R11, UR36, -R110 ;  /* 0x000000240b0b7c23 */ /* 0x000fe2000801086e */
[----:B------:R-:W-:Y:S01]  /*6280*/  LOP3.LUT R30, R23, 0xff, RZ, 0xc0, !PT ;  /* 0x000000ff171e7812 */ /* 0x000fe200078ec0ff */
[--C-:B------:R-:W-:Y:S01]  /*6290*/  FFMA.FTZ R92, R92, UR36, -R85.reuse ;  /* 0x000000245c5c7c23 */ /* 0x100fe20008010855 */
[----:B------:R-:W-:Y:S01]  /*62a0*/  SHF.R.U32.HI R28, RZ, 0x8, R28 ;  /* 0x00000008ff1c7819 */ /* 0x000fe2000001161c */
[--C-:B------:R-:W-:Y:S01]  /*62b0*/  FFMA.FTZ R94, R94, UR36, -R85.reuse ;  /* 0x000000245e5e7c23 */ /* 0x100fe20008010855 */
[----:B------:R-:W-:Y:S01]  /*62c0*/  SHF.R.U32.HI R23, RZ, 0x18, R16 ;  /* 0x00000018ff177819 */ /* 0x000fe20000011610 */
[----:B------:R-:W5:Y:S01]  /*62d0*/  MUFU.EX2 R60, R60 ;  /* 0x0000003c003c7308 */ /* 0x000f620000000800 */
[----:B------:R-:W-:Y:S01]  /*62e0*/  LOP3.LUT R14, R14, 0xff, RZ, 0xc0, !PT ;  /* 0x000000ff0e0e7812 */ /* 0x000fe200078ec0ff */
[----:B------:R-:W-:Y:S01]  /*62f0*/  FFMA.FTZ R10, R89, UR36, -R110 ;  /* 0x00000024590a7c23 */ /* 0x000fe2000801086e */
[----:B------:R-:W-:Y:S01]  /*6300*/  LOP3.LUT R29, R12, 0xffff, RZ, 0xc0, !PT ;  /* 0x0000ffff0c1d7812 */ /* 0x000fe200078ec0ff */
[--C-:B------:R-:W-:Y:S01]  /*6310*/  FFMA.FTZ R89, R90, UR36, -R85.reuse ;  /* 0x000000245a597c23 */ /* 0x100fe20008010855 */
[----:B------:R-:W-:Y:S01]  /*6320*/  PRMT R109, R109, 0x5410, R28 ;  /* 0x000054106d6d7816 */ /* 0x000fe2000000001c */
[----:B------:R-:W-:Y:S01]  /*6330*/  FFMA.FTZ R88, R88, UR36, -R85 ;  /* 0x0000002458587c23 */ /* 0x000fe20008010855 */
[----:B------:R-:W-:Y:S01]  /*6340*/  PRMT R23, R14, 0x5410, R23 ;  /* 0x000054100e177816 */ /* 0x000fe20000000017 */
[----:B------:R-:W-:Y:S01]  /*6350*/  MUFU.EX2 R49, R49 ;  /* 0x0000003100317308 */ /* 0x000fe20000000800 */
[----:B------:R-:W-:Y:S01]  /*6360*/  LOP3.LUT R28, R26, 0xffff, RZ, 0xc0, !PT ;  /* 0x0000ffff1a1c7812 */ /* 0x000fe200078ec0ff */
[--C-:B------:R-:W-:Y:S01]  /*6370*/  FFMA.FTZ R91, R91, UR36, -R190.reuse ;  /* 0x000000245b5b7c23 */ /* 0x100fe200080108be */
[----:B------:R-:W-:Y:S01]  /*6380*/  LOP3.LUT R0, R12, 0xff, RZ, 0xc0, !PT ;  /* 0x000000ff0c007812 */ /* 0x000fe200078ec0ff */
[----:B------:R-:W-:Y:S01]  /*6390*/  FFMA.FTZ R97, R97, UR36, -R190 ;  /* 0x0000002461617c23 */ /* 0x000fe200080108be */
[----:B------:R-:W-:Y:S01]  /*63a0*/  SHF.R.U32.HI R29, RZ, 0x8, R29 ;  /* 0x00000008ff1d7819 */ /* 0x000fe2000001161d */
[----:B------:R-:W-:Y:S01]  /*63b0*/  FFMA.FTZ R148, R196, UR36, -R81 ;  /* 0x00000024c4947c23 */ /* 0x000fe20008010851 */
[----:B------:R-:W-:Y:S01]  /*63c0*/  HSET2.LE.AND R234, R17, R80, PT ;  /* 0x0000005011ea7233 */ /* 0x000fe20003803000 */
[----:B------:R-:W3:Y:S01]  /*63d0*/  MUFU.EX2 R44, R44 ;  /* 0x0000002c002c7308 */ /* 0x000ee20000000800 */
[----:B------:R-:W-:Y:S01]  /*63e0*/  SHF.R.U32.HI R28, RZ, 0x8, R28 ;  /* 0x00000008ff1c7819 */ /* 0x000fe2000001161c */
[----:B------:R-:W-:Y:S01]  /*63f0*/  IMAD.WIDE.U32 R196, R100, -0x2daee0ad, RZ ;  /* 0xd2511f5364c47825 */ /* 0x000fe200078e00ff */
[----:B------:R-:W-:-:S03]  /*6400*/  LOP3.LUT R22, R22, 0xff, RZ, 0xc0, !PT ;  /* 0x000000ff16167812 */ /* 0x000fc600078ec0ff */
[--C-:B------:R-:W-:Y:S01]  /*6410*/  FFMA.FTZ R100, R95, UR36, -R110.reuse ;  /* 0x000000245f647c23 */ /* 0x100fe2000801086e */
[----:B------:R-:W-:Y:S01]  /*6420*/  LOP3.LUT R20, R20, 0xff, RZ, 0xc0, !PT ;  /* 0x000000ff14147812 */ /* 0x000fe200078ec0ff */
[----:B------:R-:W-:Y:S01]  /*6430*/  FFMA.FTZ R95, R173, UR36, -R110 ;  /* 0x00000024ad5f7c23 */ /* 0x000fe2000801086e */
[----:B-1----:R-:W-:Y:S01]  /*6440*/  F2FP.BF16.F32.PACK_AB R31, R59, R64 ;  /* 0x000000403b1f723e */ /* 0x002fe200000010ff */
[----:B------:R-:W-:Y:S01]  /*6450*/  MUFU.EX2 R48, R48 ;  /* 0x0000003000307308 */ /* 0x000fe20000000800 */
[----:B------:R-:W-:Y:S01]  /*6460*/  PRMT R17, R0, 0x5410, R29 ;  /* 0x0000541000117816 */ /* 0x000fe2000000001d */
[--C-:B------:R-:W-:Y:S01]  /*6470*/  FFMA.FTZ R99, R99, UR36, -R190.reuse ;  /* 0x0000002463637c23 */ /* 0x100fe200080108be */
[--C-:B------:R-:W-:Y:S01]  /*6480*/  HSET2.LE.AND R21, R21, R80.reuse, PT ;  /* 0x0000005015157233 */ /* 0x100fe20003803000 */
[----:B------:R-:W-:Y:S01]  /*6490*/  FFMA.FTZ R139, R139, UR36, -R190 ;  /* 0x000000248b8b7c23 */ /* 0x000fe200080108be */
[--C-:B------:R-:W-:Y:S01]  /*64a0*/  HSET2.LE.AND R23, R23, R80.reuse, PT ;  /* 0x0000005017177233 */ /* 0x100fe20003803000 */
[--C-:B------:R-:W-:Y:S01]  /*64b0*/  FFMA.FTZ R160, R160, UR36, -R85.reuse ;  /* 0x00000024a0a07c23 */ /* 0x100fe20008010855 */
[----:B------:R-:W-:Y:S01]  /*64c0*/  LOP3.LUT R25, R26, 0xff, RZ, 0xc0, !PT ;  /* 0x000000ff1a197812 */ /* 0x000fe200078ec0ff */
[----:B------:R-:W1:Y:S01]  /*64d0*/  MUFU.EX2 R45, R45 ;  /* 0x0000002d002d7308 */ /* 0x000e620000000800 */
[----:B--2---:R-:W-:Y:S01]  /*64e0*/  F2FP.BF16.F32.PACK_AB R232, R72, R73 ;  /* 0x0000004948e8723e */ /* 0x004fe200000010ff */
[----:B------:R-:W-:Y:S01]  /*64f0*/  FFMA.FTZ R135, R135, UR36, -R110 ;  /* 0x0000002487877c23 */ /* 0x000fe2000801086e */
[----:B----4-:R-:W-:Y:S01]  /*6500*/  F2FP.BF16.F32.PACK_AB R0, R70, R71 ;  /* 0x000000474600723e */ /* 0x010fe200000010ff */
[----:B------:R-:W-:Y:S01]  /*6510*/  FFMA.FTZ R146, R146, UR36, -R85 ;  /* 0x0000002492927c23 */ /* 0x000fe20008010855 */
[----:B------:R-:W-:Y:S01]  /*6520*/  PRMT R19, R22, 0x5410, R19 ;  /* 0x0000541016137816 */ /* 0x000fe20000000013 */
[----:B------:R-:W-:Y:S01]  /*6530*/  FFMA.FTZ R123, R123, UR36, -R190 ;  /* 0x000000247b7b7c23 */ /* 0x000fe200080108be */
[----:B------:R-:W-:Y:S01]  /*6540*/  PRMT R117, R30, 0x5410, R117 ;  /* 0x000054101e757816 */ /* 0x000fe20000000075 */
[----:B------:R-:W-:Y:S01]  /*6550*/  MUFU.EX2 R58, R58 ;  /* 0x0000003a003a7308 */ /* 0x000fe20000000800 */
[----:B------:R-:W-:Y:S01]  /*6560*/  PRMT R25, R25, 0x5410, R28 ;  /* 0x0000541019197816 */ /* 0x000fe2000000001c */
[----:B------:R-:W-:Y:S01]  /*6570*/  FFMA.FTZ R134, R134, UR36, -R81 ;  /* 0x0000002486867c23 */ /* 0x000fe20008010851 */
[----:B------:R-:W-:Y:S01]  /*6580*/  PRMT R15, R20, 0x5410, R15 ;  /* 0x00005410140f7816 */ /* 0x000fe2000000000f */
[----:B------:R-:W-:Y:S01]  /*6590*/  FFMA.FTZ R121, R121, UR36, -R110 ;  /* 0x0000002479797c23 */ /* 0x000fe2000801086e */
[----:B------:R-:W-:Y:S01]  /*65a0*/  LOP3.LUT R234, R234, R31, RZ, 0xc0, !PT ;  /* 0x0000001feaea7212 */ /* 0x000fe200078ec0ff */
[----:B------:R-:W-:Y:S01]  /*65b0*/  FFMA.FTZ R120, R120, UR36, -R85 ;  /* 0x0000002478787c23 */ /* 0x000fe20008010855 */
[----:B------:R-:W-:Y:S01]  /*65c0*/  LOP3.LUT R232, R21, R232, RZ, 0xc0, !PT ;  /* 0x000000e815e87212 */ /* 0x000fe200078ec0ff */
[----:B------:R-:W2:Y:S01]  /*65d0*/  LDSM.16.MT88.4 R28, [R252+0x4400] ;  /* 0x00440000fc1c783b */ /* 0x000ea20000004200 */
[----:B------:R-:W-:Y:S01]  /*65e0*/  LOP3.LUT R233, R23, R0, RZ, 0xc0, !PT ;  /* 0x0000000017e97212 */ /* 0x000fe200078ec0ff */
[----:B------:R-:W4:Y:S01]  /*65f0*/  MUFU.EX2 R55, R55 ;  /* 0x0000003700377308 */ /* 0x000f220000000800 */
[----:B------:R-:W-:Y:S01]  /*6600*/  SHF.R.U32.HI R13, RZ, 0x8, R13 ;  /* 0x00000008ff0d7819 */ /* 0x000fe2000001160d */
[----:B------:R-:W2:Y:S01]  /*6610*/  LDSM.16.MT88.4 R20, [R223+0x4400] ;  /* 0x00440000df14783b */ /* 0x000ea20000004200 */
[--C-:B------:R-:W-:Y:S01]  /*6620*/  HSET2.LE.AND R19, R19, R80.reuse, PT ;  /* 0x0000005013137233 */ /* 0x100fe20003803000 */
[----:B------:R-:W-:Y:S01]  /*6630*/  FFMA.FTZ R128, R128, UR36, -R81 ;  /* 0x0000002480807c23 */ /* 0x000fe20008010851 */
[----:B------:R-:W-:Y:S01]  /*6640*/  PRMT R13, R18, 0x5410, R13 ;  /* 0x00005410120d7816 */ /* 0x000fe2000000000d */
[----:B------:R-:W-:Y:S01]  /*6650*/  FFMA.FTZ R138, R138, UR36, -R81 ;  /* 0x000000248a8a7c23 */ /* 0x000fe20008010851 */
[----:B-----5:R-:W-:Y:S01]  /*6660*/  F2FP.BF16.F32.PACK_AB R14, R60, R65 ;  /* 0x000000413c0e723e */ /* 0x020fe200000010ff */
[----:B------:R-:W-:Y:S01]  /*6670*/  MUFU.EX2 R57, R57 ;  /* 0x0000003900397308 */ /* 0x000fe20000000800 */
[----:B------:R-:W-:Y:S01]  /*6680*/  SHF.R.U32.HI R63, RZ, 0x10, R12 ;  /* 0x00000010ff3f7819 */ /* 0x000fe2000001160c */
[----:B------:R-:W-:Y:S01]  /*6690*/  FFMA.FTZ R96, R96, UR36, -R85 ;  /* 0x0000002460607c23 */ /* 0x000fe20008010855 */
[----:B------:R-:W-:Y:S01]  /*66a0*/  LOP3.LUT R235, R19, R14, RZ, 0xc0, !PT ;  /* 0x0000000e13eb7212 */ /* 0x000fe200078ec0ff */
[--C-:B------:R-:W-:Y:S01]  /*66b0*/  FFMA.FTZ R113, R113, UR36, -R110.reuse ;  /* 0x0000002471717c23 */ /* 0x100fe2000801086e */
[--C-:B------:R-:W-:Y:S01]  /*66c0*/  HSET2.LE.AND R13, R13, R80.reuse, PT ;  /* 0x000000500d0d7233 */ /* 0x100fe20003803000 */
[----:B------:R-:W-:Y:S01]  /*66d0*/  FFMA.FTZ R111, R111, UR36, -R110 ;  /* 0x000000246f6f7c23 */ /* 0x000fe2000801086e */
[--C-:B------:R-:W-:Y:S01]  /*66e0*/  HSET2.LE.AND R15, R15, R80.reuse, PT ;  /* 0x000000500f0f7233 */ /* 0x100fe20003803000 */
[----:B------:R-:W5:Y:S01]  /*66f0*/  MUFU.EX2 R52, R52 ;  /* 0x0000003400347308 */ /* 0x000f620000000800 */
[----:B------:R-:W-:Y:S01]  /*6700*/  SHF.R.U32.HI R12, RZ, 0x18, R12 ;  /* 0x00000018ff0c7819 */ /* 0x000fe2000001160c */
[C---:B---3--:R-:W-:Y:S01]  /*6710*/  HMMA.16816.F32.BF16 R236, R232.reuse, R32, RZ ;  /* 0x00000020e8ec723c */ /* 0x048fe200000418ff */
[----:B------:R-:W-:Y:S01]  /*6720*/  LOP3.LUT R63, R63, 0xff, RZ, 0xc0, !PT ;  /* 0x000000ff3f3f7812 */ /* 0x000fe200078ec0ff */
[----:B------:R-:W-:Y:S01]  /*6730*/  FFMA.FTZ R105, R105, UR36, -R110 ;  /* 0x0000002469697c23 */ /* 0x000fe2000801086e */
[----:B------:R-:W-:Y:S01]  /*6740*/  F2FP.BF16.F32.PACK_AB R18, R44, R49 ;  /* 0x000000312c12723e */ /* 0x000fe200000010ff */
[----:B------:R-:W-:Y:S01]  /*6750*/  FADD.FTZ R73, R73, R72 ;  /* 0x0000004849497221 */ /* 0x000fe20000010000 */
[----:B-1----:R-:W-:Y:S01]  /*6760*/  F2FP.BF16.F32.PACK_AB R0, R45, R48 ;  /* 0x000000302d00723e */ /* 0x002fe200000010ff */
[----:B------:R-:W-:Y:S01]  /*6770*/  MUFU.EX2 R74, R74 ;  /* 0x0000004a004a7308 */ /* 0x000fe20000000800 */
[----:B------:R-:W-:Y:S01]  /*6780*/  PRMT R63, R63, 0x5410, R12 ;  /* 0x000054103f3f7816 */ /* 0x000fe2000000000c */
[C---:B------:R-:W-:Y:S01]  /*6790*/  HMMA.16816.F32.BF16 R248, R232.reuse, R246, RZ ;  /* 0x000000f6e8f8723c */ /* 0x040fe200000418ff */
[----:B------:R-:W-:Y:S01]  /*67a0*/  LOP3.LUT R18, R13, R18, RZ, 0xc0, !PT ;  /* 0x000000120d127212 */ /* 0x000fe200078ec0ff */
[----:B------:R-:W-:Y:S01]  /*67b0*/  FADD.FTZ R70, R71, R70 ;  /* 0x0000004647467221 */ /* 0x000fe20000010000 */
[----:B------:R-:W-:Y:S01]  /*67c0*/  LOP3.LUT R19, R15, R0, RZ, 0xc0, !PT ;  /* 0x000000000f137212 */ /* 0x000fe200078ec0ff */
[----:B------:R-:W-:Y:S01]  /*67d0*/  FADD.FTZ R64, R64, R73 ;  /* 0x0000004940407221 */ /* 0x000fe20000010000 */
[--C-:B------:R-:W-:Y:S01]  /*67e0*/  SHF.R.U32.HI R119, RZ, 0x10, R26.reuse ;  /* 0x00000010ff777819 */ /* 0x100fe2000001161a */
[----:B------:R-:W-:Y:S01]  /*67f0*/  MUFU.EX2 R67, R67 ;  /* 0x0000004300437308 */ /* 0x000fe20000000800 */
[C---:B------:R-:W-:Y:S01]  /*6800*/  HMMA.16816.F32.BF16 R12, R232.reuse, R244, RZ ;  /* 0x000000f4e80c723c */ /* 0x040fe200000418ff */
[----:B------:R-:W-:Y:S01]  /*6810*/  SHF.R.U32.HI R26, RZ, 0x18, R26 ;  /* 0x00000018ff1a7819 */ /* 0x000fe2000001161a */
[----:B------:R-:W-:Y:S01]  /*6820*/  FADD.FTZ R65, R65, R70 ;  /* 0x0000004641417221 */ /* 0x000fe20000010000 */
[----:B------:R-:W-:Y:S01]  /*6830*/  LOP3.LUT R119, R119, 0xff, RZ, 0xc0, !PT ;  /* 0x000000ff77777812 */ /* 0x000fe200078ec0ff */
[--C-:B------:R-:W-:Y:S01]  /*6840*/  FFMA.FTZ R93, R93, UR36, -R110.reuse ;  /* 0x000000245d5d7c23 */ /* 0x100fe2000801086e */
[--C-:B------:R-:W-:Y:S01]  /*6850*/  HSET2.LE.AND R51, R51, R80.reuse, PT ;  /* 0x0000005033337233 */ /* 0x100fe20003803000 */
[----:B------:R-:W-:Y:S01]  /*6860*/  HMMA.16816.F32.BF16 R232, R232, R34, RZ ;  /* 0x00000022e8e8723c */ /* 0x000fe200000418ff */
[----:B------:R-:W1:Y:S01]  /*6870*/  MUFU.EX2 R62, R62 ;  /* 0x0000003e003e7308 */ /* 0x000e620000000800 */
[----:B------:R-:W-:Y:S01]  /*6880*/  F2FP.BF16.F32.PACK_AB R230, R66, R75 ;  /* 0x0000004b42e6723e */ /* 0x000fe200000010ff */
[--C-:B------:R-:W-:Y:S01]  /*6890*/  FFMA.FTZ R82, R82, UR36, -R85.reuse ;  /* 0x0000002452527c23 */ /* 0x100fe20008010855 */
[--C-:B------:R-:W-:Y:S01]  /*68a0*/  HSET2.LE.AND R16, R17, R80.reuse, PT ;  /* 0x0000005011107233 */ /* 0x100fe20003803000 */
[----:B------:R-:W-:Y:S01]  /*68b0*/  FFMA.FTZ R221, R83, UR36, -R85 ;  /* 0x0000002453dd7c23 */ /* 0x000fe20008010855 */
[--C-:B------:R-:W-:Y:S01]  /*68c0*/  HSET2.LE.AND R17, R63, R80.reuse, PT ;  /* 0x000000503f117233 */ /* 0x100fe20003803000 */
[----:B------:R-:W-:Y:S01]  /*68d0*/  FFMA.FTZ R104, R104, UR36, -R110 ;  /* 0x0000002468687c23 */ /* 0x000fe2000801086e */
[----:B------:R-:W-:Y:S01]  /*68e0*/  PRMT R119, R119, 0x5410, R26 ;  /* 0x0000541077777816 */ /* 0x000fe2000000001a */
[----:B------:R-:W3:Y:S01]  /*68f0*/  MUFU.EX2 R79, R79 ;  /* 0x0000004f004f7308 */ /* 0x000ee20000000800 */
[----:B----4-:R-:W-:Y:S01]  /*6900*/  F2FP.BF16.F32.PACK_AB R0, R55, R58 ;  /* 0x0000003a3700723e */ /* 0x010fe200000010ff */
[----:B------:R-:W-:Y:S01]  /*6910*/  FADD.FTZ R64, R59, R64 ;  /* 0x000000403b407221 */ /* 0x000fe20000010000 */
[----:B------:R-:W-:Y:S01]  /*6920*/  LOP3.LUT R230, R51, R230, RZ, 0xc0, !PT ;  /* 0x000000e633e67212 */ /* 0x000fe200078ec0ff */
[----:B------:R-:W-:Y:S01]  /*6930*/  FFMA.FTZ R51, R210, UR36, -R81 ;  /* 0x00000024d2337c23 */ /* 0x000fe20008010851 */
[----:B-----5:R-:W-:Y:S01]  /*6940*/  F2FP.BF16.F32.PACK_AB R63, R52, R57 ;  /* 0x00000039343f723e */ /* 0x020fe200000010ff */
[----:B------:R-:W-:Y:S01]  /*6950*/  FADD.FTZ R65, R60, R65 ;  /* 0x000000413c417221 */ /* 0x000fe20000010000 */
[--C-:B------:R-:W-:Y:S01]  /*6960*/  HSET2.LE.AND R25, R25, R80.reuse, PT ;  /* 0x0000005019197233 */ /* 0x100fe20003803000 */
[----:B------:R-:W-:Y:S01]  /*6970*/  MUFU.EX2 R50, R50 ;  /* 0x0000003200327308 */ /* 0x000fe20000000800 */
[----:B------:R-:W-:Y:S01]  /*6980*/  F2FP.BF16.F32.PACK_AB R228, R76, R77 ;  /* 0x0000004d4ce4723e */ /* 0x000fe200000010ff */
[----:B------:R-:W-:Y:S01]  /*6990*/  FADD.FTZ R76, R77, R76 ;  /* 0x0000004c4d4c7221 */ /* 0x000fe20000010000 */
[----:B------:R-:W-:Y:S01]  /*69a0*/  LOP3.LUT R17, R17, R0, RZ, 0xc0, !PT ;  /* 0x0000000011117212 */ /* 0x000fe200078ec0ff */
[----:B------:R-:W-:Y:S01]  /*69b0*/  FADD.FTZ R57, R57, R64 ;  /* 0x0000004039397221 */ /* 0x000fe20000010000 */
[--C-:B------:R-:W-:Y:S01]  /*69c0*/  HSET2.LE.AND R27, R27, R80.reuse, PT ;  /* 0x000000501b1b7233 */ /* 0x100fe20003803000 */
[----:B------:R-:W-:Y:S01]  /*69d0*/  FADD.FTZ R75, R75, R76 ;  /* 0x0000004c4b4b7221 */ /* 0x000fe20000010000 */
[----:B------:R-:W-:Y:S01]  /*69e0*/  HSET2.LE.AND R119, R119, R80, PT ;  /* 0x0000005077777233 */ /* 0x000fe20003803000 */
[----:B------:R-:W4:Y:S01]  /*69f0*/  MUFU.EX2 R51, R51 ;  /* 0x0000003300337308 */ /* 0x000f220000000800 */
[----:B------:R-:W-:Y:S01]  /*6a00*/  LOP3.LUT R16, R16, R63, RZ, 0xc0, !PT ;  /* 0x0000003f10107212 */ /* 0x000fe200078ec0ff */
[----:B------:R-:W-:Y:S01]  /*6a10*/  FFMA.FTZ R63, R208, UR36, -R81 ;  /* 0x00000024d03f7c23 */ /* 0x000fe20008010851 */
[----:B-1----:R-:W-:Y:S01]  /*6a20*/  F2FP.BF16.F32.PACK_AB R0, R62, R67 ;  /* 0x000000433e00723e */ /* 0x002fe200000010ff */
[----:B------:R-:W-:Y:S01]  /*6a30*/  FADD.FTZ R66, R66, R75 ;  /* 0x0000004b42427221 */ /* 0x000fe20000010000 */
[----:B---3--:R-:W-:Y:S01]  /*6a40*/  F2FP.BF16.F32.PACK_AB R26, R79, R74 ;  /* 0x0000004a4f1a723e */ /* 0x008fe200000010ff */
[----:B------:R-:W-:Y:S01]  /*6a50*/  FADD.FTZ R74, R74, R79 ;  /* 0x0000004f4a4a7221 */ /* 0x000fe20000010000 */
[----:B------:R-:W-:Y:S01]  /*6a60*/  LOP3.LUT R228, R25, R228, RZ, 0xc0, !PT ;  /* 0x000000e419e47212 */ /* 0x000fe200078ec0ff */
[----:B------:R-:W-:Y:S01]  /*6a70*/  MUFU.EX2 R61, R61 ;  /* 0x0000003d003d7308 */ /* 0x000fe20000000800 */
[----:B------:R-:W-:Y:S01]  /*6a80*/  LOP3.LUT R25, R24, 0xffff, RZ, 0xc0, !PT ;  /* 0x0000ffff18197812 */ /* 0x000fe200078ec0ff */
[C---:B--2---:R-:W-:Y:S01]  /*6a90*/  HMMA.16816.F32.BF16 R12, R16.reuse, R28, R12 ;  /* 0x0000001c100c723c */ /* 0x044fe2000004180c */
[----:B------:R-:W-:Y:S01]  /*6aa0*/  LOP3.LUT R231, R27, R0, RZ, 0xc0, !PT ;  /* 0x000000001be77212 */ /* 0x000fe200078ec0ff */
[----:B------:R-:W-:Y:S01]  /*6ab0*/  FADD.FTZ R67, R67, R74 ;  /* 0x0000004a43437221 */ /* 0x000fe20000010000 */
[----:B------:R-:W-:Y:S01]  /*6ac0*/  LOP3.LUT R229, R119, R26, RZ, 0xc0, !PT ;  /* 0x0000001a77e57212 */ /* 0x000fe200078ec0ff */
[----:B------:R-:W-:Y:S01]  /*6ad0*/  FADD.FTZ R58, R58, R65 ;  /* 0x000000413a3a7221 */ /* 0x000fe20000010000 */
[----:B------:R-:W-:Y:S01]  /*6ae0*/  LOP3.LUT R0, R24, 0xff, RZ, 0xc0, !PT ;  /* 0x000000ff18007812 */ /* 0x000fe200078ec0ff */
[----:B------:R-:W-:Y:S01]  /*6af0*/  MUFU.EX2 R54, R54 ;  /* 0x0000003600367308 */ /* 0x000fe20000000800 */
[----:B------:R-:W-:Y:S01]  /*6b00*/  SHF.R.U32.HI R25, RZ, 0x8, R25 ;  /* 0x00000008ff197819 */ /* 0x000fe20000011619 */
[C---:B------:R-:W-:Y:S01]  /*6b10*/  HMMA.16816.F32.BF16 R236, R16.reuse, R20, R236 ;  /* 0x0000001410ec723c */ /* 0x040fe200000418ec */
[----:B------:R-:W-:Y:S01]  /*6b20*/  SHF.R.U32.HI R119, RZ, 0x18, R24 ;  /* 0x00000018ff777819 */ /* 0x000fe20000011618 */
[----:B------:R-:W-:Y:S01]  /*6b30*/  FADD.FTZ R62, R62, R67 ;  /* 0x000000433e3e7221 */ /* 0x000fe20000010000 */
[----:B------:R-:W-:Y:S01]  /*6b40*/  LOP3.LUT R106, R115, UR6, R108, 0x96, !PT ;  /* 0x00000006736a7c12 */ /* 0x000fe2000f8e966c */
[----:B------:R-:W-:Y:S01]  /*6b50*/  FADD.FTZ R52, R52, R57 ;  /* 0x0000003934347221 */ /* 0x000fe20000010000 */
[----:B------:R-:W-:Y:S01]  /*6b60*/  FADD.FTZ R55, R55, R58 ;  /* 0x0000003a37377221 */ /* 0x000fe20000010000 */
[----:B------:R-:W-:Y:S01]  /*6b70*/  MUFU.EX2 R53, R53 ;  /* 0x0000003500357308 */ /* 0x000fe20000000800 */
[C---:B------:R-:W-:Y:S01]  /*6b80*/  HMMA.16816.F32.BF16 R248, R16.reuse, R30, R248 ;  /* 0x0000001e10f8723c */ /* 0x040fe200000418f8 */
[----:B------:R-:W-:Y:S01]  /*6b90*/  FADD.FTZ R49, R49, R52 ;  /* 0x0000003431317221 */ /* 0x000fe20000010000 */
[----:B------:R-:W-:Y:S01]  /*6ba0*/  FADD.FTZ R48, R48, R55 ;  /* 0x0000003730307221 */ /* 0x000fe20000010000 */
[--C-:B------:R-:W-:Y:S01]  /*6bb0*/  FFMA.FTZ R83, R69, UR36, -R81.reuse ;  /* 0x0000002445537c23 */ /* 0x100fe20008010851 */
[----:B------:R-:W-:Y:S01]  /*6bc0*/  FFMA.FTZ R69, R68, UR36, -R81 ;  /* 0x0000002444457c23 */ /* 0x000fe20008010851 */
[----:B------:R-:W-:Y:S01]  /*6bd0*/  FADD.FTZ R44, R44, R49 ;  /* 0x000000312c2c7221 */ /* 0x000fe20000010000 */
[----:B------:R-:W-:Y:S01]  /*6be0*/  HMMA.16816.F32.BF16 R232, R16, R22, R232 ;  /* 0x0000001610e8723c */ /* 0x000fe200000418e8 */
[----:B------:R-:W1:Y:S01]  /*6bf0*/  MUFU.EX2 R46, R46 ;  /* 0x0000002e002e7308 */ /* 0x000e620000000800 */
[----:B------:R-:W-:Y:S01]  /*6c00*/  FADD.FTZ R48, R45, R48 ;  /* 0x000000302d307221 */ /* 0x000fe20000010000 */
[----:B------:R-:W-:Y:S03]  /*6c10*/  STL [R1+0x58], R223 ;  /* 0x000058df01007387 */ /* 0x000fe60000100800 */
[----:B------:R-:W-:Y:S01]  /*6c20*/  HMMA.16816.F32.BF16 R240, R228, R32, RZ ;  /* 0x00000020e4f0723c */ /* 0x000fe200000418ff */
[----:B------:R-:W-:-:S02]  /*6c30*/  SHF.R.U32.HI R16, RZ, 0x10, R24 ;  /* 0x00000010ff107819 */ /* 0x000fc40000011618 */
[----:B------:R-:W-:Y:S01]  /*6c40*/  MUFU.EX2 R63, R63 ;  /* 0x0000003f003f7308 */ /* 0x000fe20000000800 */
[----:B------:R-:W-:Y:S02]  /*6c50*/  PRMT R17, R0, 0x5410, R25 ;  /* 0x0000541000117816 */ /* 0x000fe40000000019 */
[C---:B------:R-:W-:Y:S01]  /*6c60*/  HMMA.16816.F32.BF16 R24, R228.reuse, R244, RZ ;  /* 0x000000f4e418723c */ /* 0x040fe200000418ff */
[----:B------:R-:W-:Y:S02]  /*6c70*/  LOP3.LUT R16, R16, 0xff, RZ, 0xc0, !PT ;  /* 0x000000ff10107812 */ /* 0x000fe400078ec0ff */
[--C-:B------:R-:W-:Y:S02]  /*6c80*/  HSET2.LE.AND R18, R109, R80.reuse, PT ;  /* 0x000000506d127233 */ /* 0x100fe40003803000 */
[----:B------:R-:W2:Y:S01]  /*6c90*/  MUFU.EX2 R56, R56 ;  /* 0x0000003800387308 */ /* 0x000ea20000000800 */
[----:B------:R-:W-:Y:S01]  /*6ca0*/  HSET2.LE.AND R19, R117, R80, PT ;  /* 0x0000005075137233 */ /* 0x000fe20003803000 */
[----:B------:R-:W-:Y:S01]  /*6cb0*/  HMMA.16816.F32.BF16 R244, R228, R246, RZ ;  /* 0x000000f6e4f4723c */ /* 0x000fe200000418ff */
[----:B------:R-:W-:-:S02]  /*6cc0*/  PRMT R109, R16, 0x5410, R119 ;  /* 0x00005410106d7816 */ /* 0x000fc40000000077 */
[----:B----4-:R-:W-:Y:S02]  /*6cd0*/  F2FP.BF16.F32.PACK_AB R0, R50, R51 ;  /* 0x000000333200723e */ /* 0x010fe400000010ff */
[--C-:B------:R-:W-:Y:S01]  /*6ce0*/  HSET2.LE.AND R16, R17, R80.reuse, PT ;  /* 0x0000005011107233 */ /* 0x100fe20003803000 */
[----:B------:R-:W-:Y:S01]  /*6cf0*/  HMMA.16816.F32.BF16 R228, R228, R34, RZ ;  /* 0x00000022e4e4723c */ /* 0x000fe200000418ff */
[----:B------:R-:W-:Y:S01]  /*6d00*/  LOP3.LUT R19, R19, R0, RZ, 0xc0, !PT ;  /* 0x0000000013137212 */ /* 0x000fe200078ec0ff */
[----:B------:R-:W-:Y:S01]  /*6d10*/  MUFU.EX2 R11, R11 ;  /* 0x0000000b000b7308 */ /* 0x000fe20000000800 */
[----:B------:R-:W-:Y:S02]  /*6d20*/  HSET2.LE.AND R17, R109, R80, PT ;  /* 0x000000506d117233 */ /* 0x000fe40003803000 */
[----:B-1----:R-:W-:Y:S02]  /*6d30*/  F2FP.BF16.F32.PACK_AB R117, R46, R53 ;  /* 0x000000352e75723e */ /* 0x002fe400000010ff */
[----:B------:R-:W-:Y:S01]  /*6d40*/  F2FP.BF16.F32.PACK_AB R109, R54, R61 ;  /* 0x0000003d366d723e */ /* 0x000fe200000010ff */
[----:B------:R-:W-:Y:S01]  /*6d50*/  IMAD.WIDE.U32 R34, R101, -0x2daee0ad, RZ ;  /* 0xd2511f5365227825 */ /* 0x000fe200078e00ff */
[----:B--2---:R-:W-:Y:S01]  /*6d60*/  F2FP.BF16.F32.PACK_AB R0, R56, R63 ;  /* 0x0000003f3800723e */ /* 0x004fe200000010ff */
[----:B------:R-:W-:Y:S01]  /*6d70*/  MUFU.EX2 R47, R47 ;  /* 0x0000002f002f7308 */ /* 0x000fe20000000800 */
[----:B------:R-:W-:Y:S01]  /*6d80*/  LOP3.LUT R18, R18, R117, RZ, 0xc0, !PT ;  /* 0x0000007512127212 */ /* 0x000fe200078ec0ff */
[----:B------:R-:W-:Y:S01]  /*6d90*/  FADD.FTZ R61, R61, R66 ;  /* 0x000000423d3d7221 */ /* 0x000fe20000010000 */
[----:B------:R-:W-:Y:S01]  /*6da0*/  LOP3.LUT R16, R16, R109, RZ, 0xc0, !PT ;  /* 0x0000006d10107212 */ /* 0x000fe200078ec0ff */
[----:B------:R-:W-:Y:S01]  /*6db0*/  FADD.FTZ R63, R63, R62 ;  /* 0x0000003e3f3f7221 */ /* 0x000fe20000010000 */
[----:B------:R-:W-:Y:S01]  /*6dc0*/  LOP3.LUT R17, R17, R0, RZ, 0xc0, !PT ;  /* 0x0000000011117212 */ /* 0x000fe200078ec0ff */
[----:B------:R-:W-:Y:S01]  /*6dd0*/  FADD.FTZ R54, R54, R61 ;  /* 0x0000003d36367221 */ /* 0x000fe20000010000 */
[----:B------:R-:W-:Y:S01]  /*6de0*/  LOP3.LUT R33, R35, UR24, R216, 0x96, !PT ;  /* 0x0000001823217c12 */ /* 0x000fe2000f8e96d8 */
[----:B------:R-:W-:Y:S01]  /*6df0*/  MUFU.EX2 R10, R10 ;  /* 0x0000000a000a7308 */ /* 0x000fe20000000800 */
[----:B------:R-:W-:Y:S01]  /*6e00*/  LOP3.LUT R0, R205, UR19, R34, 0x96, !PT ;  /* 0x00000013cd007c12 */ /* 0x000fe2000f8e9622 */
[----:B------:R-:W-:Y:S01]  /*6e10*/  FADD.FTZ R56, R56, R63 ;  /* 0x0000003f38387221 */ /* 0x000fe20000010000 */
[----:B------:R-:W-:Y:S01]  /*6e20*/  LOP3.LUT R32, R201, UR6, R108, 0x96, !PT ;  /* 0x00000006c9207c12 */ /* 0x000fe2000f8e966c */
[----:B------:R-:W-:Y:S01]  /*6e30*/  HMMA.16816.F32.BF16 R24, R16, R28, R24 ;  /* 0x0000001c1018723c */ /* 0x000fe20000041818 */
[----:B------:R-:W-:-:S04]  /*6e40*/  IMAD.WIDE.U32 R34, R33, -0x326172a9, RZ ;  /* 0xcd9e8d5721227825 */ /* 0x000fc800078e00ff */
[----:B------:R-:W-:Y:S01]  /*6e50*/  FADD.FTZ R53, R53, R54 ;  /* 0x0000003635357221 */ /* 0x000fe20000010000 */
[----:B------:R-:W-:Y:S01]  /*6e60*/  FADD.FTZ R51, R51, R56 ;  /* 0x0000003833337221 */ /* 0x000fe20000010000 */
[----:B------:R-:W-:Y:S01]  /*6e70*/  MUFU.EX2 R89, R89 ;  /* 0x0000005900597308 */ /* 0x000fe20000000800 */
[----:B------:R-:W-:Y:S01]  /*6e80*/  IMAD.WIDE.U32 R108, R6, -0x2daee0ad, RZ ;  /* 0xd2511f53066c7825 */ /* 0x000fe200078e00ff */
[----:B------:R-:W-:Y:S01]  /*6e90*/  LOP3.LUT R101, R35, UR23, R224, 0x96, !PT ;  /* 0x0000001723657c12 */ /* 0x000fe2000f8e96e0 */
[----:B------:R-:W-:Y:S02]  /*6ea0*/  HMMA.16816.F32.BF16 R240, R16, R20, R240 ;  /* 0x0000001410f0723c */ /* 0x000fe400000418f0 */
[----:B------:R-:W-:Y:S01]  /*6eb0*/  FFMA.FTZ R6, R191, UR36, -R110 ;  /* 0x00000024bf067c23 */ /* 0x000fe2000801086e */
[----:B------:R-:W-:Y:S01]  /*6ec0*/  IMAD.WIDE.U32 R28, R0, -0x326172a9, RZ ;  /* 0xcd9e8d57001c7825 */ /* 0x000fe200078e00ff */
[----:B------:R-:W-:-:S03]  /*6ed0*/  LOP3.LUT R0, R207, UR32, R218, 0x96, !PT ;  /* 0x00000020cf007c12 */ /* 0x000fc6000f8e96da */
[----:B------:R-:W-:Y:S01]  /*6ee0*/  FADD.FTZ R53, R46, R53 ;  /* 0x000000352e357221 */ /* 0x000fe20000010000 */
[----:B------:R-:W-:Y:S01]  /*6ef0*/  LOP3.LUT R206, R109, UR28, R206, 0x96, !PT ;  /* 0x0000001c6dce7c12 */ /* 0x000fe2000f8e96ce */
[C---:B------:R-:W-:Y:S01]  /*6f00*/  HMMA.16816.F32.BF16 R244, R16.reuse, R30, R244 ;  /* 0x0000001e10f4723c */ /* 0x040fe200000418f4 */
[----:B------:R-:W-:Y:S01]  /*6f10*/  LOP3.LUT R33, R29, UR34, R34, 0x96, !PT ;  /* 0x000000221d217c12 */ /* 0x000fe2000f8e9622 */
[----:B------:R-:W-:Y:S01]  /*6f20*/  IMAD.WIDE.U32 R34, R0, -0x326172a9, RZ ;  /* 0xcd9e8d5700227825 */ /* 0x000fe200078e00ff */
[----:B------:R-:W-:Y:S01]  /*6f30*/  LOP3.LUT R9, R28, 0xffff, RZ, 0xc0, !PT ;  /* 0x0000ffff1c097812 */ /* 0x000fe200078ec0ff */
[----:B------:R-:W1:Y:S01]  /*6f40*/  MUFU.EX2 R6, R6 ;  /* 0x0000000600067308 */ /* 0x000e620000000800 */
[----:B------:R-:W-:Y:S01]  /*6f50*/  LOP3.LUT R109, R33, 0xffff, RZ, 0xc0, !PT ;  /* 0x0000ffff216d7812 */ /* 0x000fe200078ec0ff */
[----:B------:R-:W-:Y:S01]  /*6f60*/  IMAD.WIDE.U32 R206, R206, -0x326172a9, RZ ;  /* 0xcd9e8d57cece7825 */ /* 0x000fe200078e00ff */
[----:B------:R-:W-:Y:S01]  /*6f70*/  LOP3.LUT R117, R28, 0xff, RZ, 0xc0, !PT ;  /* 0x000000ff1c757812 */ /* 0x000fe200078ec0ff */
[----:B------:R-:W-:Y:S01]  /*6f80*/  HMMA.16816.F32.BF16 R228, R16, R22, R228 ;  /* 0x0000001610e4723c */ /* 0x000fe200000418e4 */
[--C-:B------:R-:W-:Y:S01]  /*6f90*/  SHF.R.U32.HI R0, RZ, 0x10, R28.reuse ;  /* 0x00000010ff007819 */ /* 0x100fe2000001161c */
[----:B------:R-:W-:Y:S01]  /*6fa0*/  FADD.FTZ R51, R50, R51 ;  /* 0x0000003332337221 */ /* 0x000fe20000010000 */
[----:B------:R-:W-:Y:S01]  /*6fb0*/  SHF.R.U32.HI R115, RZ, 0x18, R28 ;  /* 0x00000018ff737819 */ /* 0x000fe2000001161c */
[----:B------:R-:W-:Y:S01]  /*6fc0*/  MUFU.EX2 R88, R88 ;  /* 0x0000005800587308 */ /* 0x000fe20000000800 */
[----:B------:R-:W-:-:S02]  /*6fd0*/  SHF.R.U32.HI R28, RZ, 0x8, R9 ;  /* 0x00000008ff1c7819 */ /* 0x000fc40000011609 */
[----:B------:R-:W-:Y:S02]  /*6fe0*/  LOP3.LUT R20, R33, 0xff, RZ, 0xc0, !PT ;  /* 0x000000ff21147812 */ /* 0x000fe400078ec0ff */
[----:B------:R-:W-:Y:S02]  /*6ff0*/  SHF.R.U32.HI R109, RZ, 0x8, R109 ;  /* 0x00000008ff6d7819 */ /* 0x000fe4000001166d */
[----:B------:R-:W-:Y:S01]  /*7000*/  LOP3.LUT R208, R35, UR31, R114, 0x96, !PT ;  /* 0x0000001f23d07c12 */ /* 0x000fe2000f8e9672 */
[----:B------:R-:W-:Y:S01]  /*7010*/  MUFU.EX2 R9, R92 ;  /* 0x0000005c00097308 */ /* 0x000fe20000000800 */
[----:B------:R-:W-:Y:S02]  /*7020*/  LOP3.LUT R34, R207, UR25, R34, 0x96, !PT ;  /* 0x00000019cf227c12 */ /* 0x000fe4000f8e9622 */
[----:B------:R-:W-:Y:S01]  /*7030*/  PRMT R117, R117, 0x5410, R28 ;  /* 0x0000541075757816 */ /* 0x000fe2000000001c */
[----:B------:R-:W-:Y:S01]  /*7040*/  IMAD.WIDE.U32 R208, R208, -0x2daee0ad, RZ ;  /* 0xd2511f53d0d07825 */ /* 0x000fe200078e00ff */
[----:B------:R-:W-:Y:S01]  /*7050*/  PRMT R109, R20, 0x5410, R109 ;  /* 0x00005410146d7816 */ /* 0x000fe2000000006d */
[----:B------:R-:W2:Y:S01]  /*7060*/  LDSM.16.MT88.4 R28, [R252+0x4800] ;  /* 0x00480000fc1c783b */ /* 0x000ea20000004200 */
[----:B------:R-:W-:Y:S01]  /*7070*/  LOP3.LUT R0, R0, 0xff, RZ, 0xc0, !PT ;  /* 0x000000ff00007812 */ /* 0x000fe200078ec0ff */
[----:B------:R-:W-:Y:S01]  /*7080*/  IMAD.WIDE.U32 R34, R34, -0x2daee0ad, RZ ;  /* 0xd2511f5322227825 */ /* 0x000fe200078e00ff */
[----:B------:R-:W-:Y:S01]  /*7090*/  LOP3.LUT R108, R209, UR24, R108, 0x96, !PT ;  /* 0x00000018d16c7c12 */ /* 0x000fe2000f8e966c */
[----:B------:R-:W3:Y:S01]  /*70a0*/  LDSM.16.MT88.4 R20, [R223+0x4800] ;  /* 0x00480000df14783b */ /* 0x000ee20000004200 */
[----:B------:R-:W-:Y:S01]  /*70b0*/  PRMT R115, R0, 0x5410, R115 ;  /* 0x0000541000737816 */ /* 0x000fe20000000073 */
[----:B------:R-:W-:Y:S01]  /*70c0*/  MUFU.EX2 R91, R91 ;  /* 0x0000005b005b7308 */ /* 0x000fe20000000800 */
[----:B------:R-:W-:Y:S01]  /*70d0*/  LOP3.LUT R35, R35, UR19, R208, 0x96, !PT ;  /* 0x0000001323237c12 */ /* 0x000fe2000f8e96d0 */
[----:B------:R-:W-:Y:S01]  /*70e0*/  IMAD.WIDE.U32 R18, R108, -0x326172a9, RZ ;  /* 0xcd9e8d576c127825 */ /* 0x000fe200078e00ff */
[----:B------:R-:W-:-:S02]  /*70f0*/  SHF.R.U32.HI R16, RZ, 0x10, R33 ;  /* 0x00000010ff107819 */ /* 0x000fc40000011621 */
[----:B------:R-:W-:Y:S01]  /*7100*/  SHF.R.U32.HI R17, RZ, 0x18, R33 ;  /* 0x00000018ff117819 */ /* 0x000fe20000011621 */
[----:B------:R-:W-:Y:S01]  /*7110*/  IMAD.WIDE.U32 R208, R35, -0x326172a9, RZ ;  /* 0xcd9e8d5723d07825 */ /* 0x000fe200078e00ff */
[----:B------:R-:W-:Y:S01]  /*7120*/  LOP3.LUT R16, R16, 0xff, RZ, 0xc0, !PT ;  /* 0x000000ff10107812 */ /* 0x000fe200078ec0ff */
[----:B------:R4:W5:Y:S01]  /*7130*/  MUFU.EX2 R0, R94 ;  /* 0x0000005e00007308 */ /* 0x0009620000000800 */
[----:B------:R-:W-:Y:S01]  /*7140*/  LOP3.LUT R33, R19, UR23, R206, 0x96, !PT ;  /* 0x0000001713217c12 */ /* 0x000fe2000f8e96ce */
[----:B------:R-:W-:Y:S01]  /*7150*/  IMAD.WIDE.U32 R206, R101, -0x2daee0ad, RZ ;  /* 0xd2511f5365ce7825 */ /* 0x000fe200078e00ff */
[----:B------:R-:W-:-:S03]  /*7160*/  LOP3.LUT R108, R208, 0xffff, RZ, 0xc0, !PT ;  /* 0x0000ffffd06c7812 */ /* 0x000fc600078ec0ff */
[----:B------:R-:W-:Y:S01]  /*7170*/  FFMA.FTZ R101, R188, UR36, -R81 ;  /* 0x00000024bc657c23 */ /* 0x000fe20008010851 */
[----:B------:R-:W-:Y:S02]  /*7180*/  LOP3.LUT R35, R209, UR34, R18, 0x96, !PT ;  /* 0x00000022d1237c12 */ /* 0x000fe4000f8e9612 */
[--C-:B------:R-:W-:Y:S01]  /*7190*/  HSET2.LE.AND R18, R117, R80.reuse, PT ;  /* 0x0000005075127233 */ /* 0x100fe20003803000 */
[----:B------:R-:W-:Y:S01]  /*71a0*/  MUFU.EX2 R100, R100 ;  /* 0x0000006400647308 */ /* 0x000fe20000000800 */
[----:B------:R-:W-:Y:S02]  /*71b0*/  PRMT R17, R16, 0x5410, R17 ;  /* 0x0000541010117816 */ /* 0x000fe40000000011 */
[----:B------:R-:W-:Y:S02]  /*71c0*/  HSET2.LE.AND R19, R115, R80, PT ;  /* 0x0000005073137233 */ /* 0x000fe40003803000 */
[----:B------:R-:W-:Y:S02]  /*71d0*/  LOP3.LUT R119, R208, 0xff, RZ, 0xc0, !PT ;  /* 0x000000ffd0777812 */ /* 0x000fe400078ec0ff */
[----:B------:R-:W-:Y:S01]  /*71e0*/  SHF.R.U32.HI R108, RZ, 0x8, R108 ;  /* 0x00000008ff6c7819 */ /* 0x000fe2000001166c */
[----:B------:R-:W-:Y:S01]  /*71f0*/  MUFU.EX2 R101, R101 ;  /* 0x0000006500657308 */ /* 0x000fe20000000800 */
[----:B----4-:R-:W-:Y:S01]  /*7200*/  FFMA.FTZ R94, R87, UR36, -R190 ;  /* 0x00000024575e7c23 */ /* 0x010fe200080108be */
[----:B-1----:R-:W-:-:S02]  /*7210*/  F2FP.BF16.F32.PACK_AB R87, R6, R11 ;  /* 0x0000000b0657723e */ /* 0x002fc400000010ff */
[----:B-----5:R-:W-:Y:S02]  /*7220*/  F2FP.BF16.F32.PACK_AB R16, R0, R9 ;  /* 0x000000090010723e */ /* 0x020fe400000010ff */
[----:B------:R-:W-:Y:S02]  /*7230*/  SHF.R.U32.HI R92, RZ, 0x10, R208 ;  /* 0x00000010ff5c7819 */ /* 0x000fe400000116d0 */
[----:B------:R-:W-:Y:S01]  /*7240*/  LOP3.LUT R18, R18, R87, RZ, 0xc0, !PT ;  /* 0x0000005712127212 */ /* 0x000fe200078ec0ff */
[----:B------:R-:W-:Y:S01]  /*7250*/  FFMA.FTZ R87, R187, UR36, -R190 ;  /* 0x00000024bb577c23 */ /* 0x000fe200080108be */
[----:B------:R-:W-:Y:S01]  /*7260*/  PRMT R119, R119, 0x5410, R108 ;  /* 0x0000541077777816 */ /* 0x000fe2000000006c */
[----:B------:R-:W-:Y:S01]  /*7270*/  MUFU.EX2 R94, R94 ;  /* 0x0000005e005e7308 */ /* 0x000fe20000000800 */
[----:B------:R-:W-:Y:S02]  /*7280*/  LOP3.LUT R19, R19, R16, RZ, 0xc0, !PT ;  /* 0x0000001013137212 */ /* 0x000fe400078ec0ff */
[----:B------:R-:W-:-:S02]  /*7290*/  SHF.R.U32.HI R187, RZ, 0x18, R208 ;  /* 0x00000018ffbb7819 */ /* 0x000fc400000116d0 */
[----:B------:R-:W-:Y:S02]  /*72a0*/  LOP3.LUT R108, R92, 0xff, RZ, 0xc0, !PT ;  /* 0x000000ff5c6c7812 */ /* 0x000fe400078ec0ff */
[--C-:B------:R-:W-:Y:S01]  /*72b0*/  HSET2.LE.AND R16, R109, R80.reuse, PT ;  /* 0x000000506d107233 */ /* 0x100fe20003803000 */
[----:B------:R1:W-:Y:S01]  /*72c0*/  MUFU.EX2 R92, R97 ;  /* 0x00000061005c7308 */ /* 0x0003e20000000800 */
[----:B------:R-:W-:Y:S02]  /*72d0*/  HSET2.LE.AND R17, R17, R80, PT ;  /* 0x0000005011117233 */ /* 0x000fe40003803000 */
[----:B------:R-:W-:Y:S01]  /*72e0*/  F2FP.BF16.F32.PACK_AB R109, R10, R47 ;  /* 0x0000002f0a6d723e */ /* 0x000fe200000010ff */
[----:B------:R-:W-:Y:S01]  /*72f0*/  FADD.FTZ R47, R47, R44 ;  /* 0x0000002c2f2f7221 */ /* 0x000fe20000010000 */
[----:B------:R-:W-:Y:S01]  /*7300*/  F2FP.BF16.F32.PACK_AB R90, R88, R89 ;  /* 0x00000059585a723e */ /* 0x000fe200000010ff */
[----:B------:R-:W-:Y:S01]  /*7310*/  FADD.FTZ R89, R89, R48 ;  /* 0x0000003059597221 */ /* 0x000fe20000010000 */
[----:B------:R-:W-:Y:S01]  /*7320*/  PRMT R187, R108, 0x5410, R187 ;  /* 0x000054106cbb7816 */ /* 0x000fe200000000bb */
[----:B------:R-:W-:Y:S01]  /*7330*/  FFMA.FTZ R108, R192, UR36, -R81 ;  /* 0x00000024c06c7c23 */ /* 0x000fe20008010851 */
[----:B------:R-:W-:Y:S01]  /*7340*/  LOP3.LUT R16, R16, R109, RZ, 0xc0, !PT ;  /* 0x0000006d10107212 */ /* 0x000fe200078ec0ff */
[----:B------:R-:W-:Y:S01]  /*7350*/  MUFU.EX2 R87, R87 ;  /* 0x0000005700577308 */ /* 0x000fe20000000800 */
[----:B------:R-:W-:Y:S01]  /*7360*/  LOP3.LUT R17, R17, R90, RZ, 0xc0, !PT ;  /* 0x0000005a11117212 */ /* 0x000fe200078ec0ff */
[----:B------:R-:W-:Y:S01]  /*7370*/  FFMA.FTZ R90, R189, UR36, -R190 ;  /* 0x00000024bd5a7c23 */ /* 0x000fe200080108be */
[----:B------:R-:W-:Y:S01]  /*7380*/  IMAD.WIDE.U32 R188, R102, -0x2daee0ad, RZ ;  /* 0xd2511f5366bc7825 */ /* 0x000fe200078e00ff */
[----:B------:R-:W-:-:S03]  /*7390*/  LOP3.LUT R204, R207, UR33, R204, 0x96, !PT ;  /* 0x00000021cfcc7c12 */ /* 0x000fc6000f8e96cc */
[----:B------:R-:W-:Y:S01]  /*73a0*/  FADD.FTZ R10, R10, R47 ;  /* 0x0000002f0a0a7221 */ /* 0x000fe20000010000 */
[----:B------:R-:W-:Y:S01]  /*73b0*/  LOP3.LUT R109, R206, 0xffff, RZ, 0xc0, !PT ;  /* 0x0000ffffce6d7812 */ /* 0x000fe200078ec0ff */
[----:B-1----:R-:W-:Y:S01]  /*73c0*/  FFMA.FTZ R97, R198, UR36, -R81 ;  /* 0x00000024c6617c23 */ /* 0x002fe20008010851 */
[----:B------:R-:W-:Y:S01]  /*73d0*/  MUFU.EX2 R108, R108 ;  /* 0x0000006c006c7308 */ /* 0x000fe20000000800 */
[C---:B--2---:R-:W-:Y:S01]  /*73e0*/  HMMA.16816.F32.BF16 R12, R16.reuse, R28, R12 ;  /* 0x0000001c100c723c */ /* 0x044fe2000004180c */
[----:B------:R-:W-:Y:S01]  /*73f0*/  LOP3.LUT R115, R206, 0xff, RZ, 0xc0, !PT ;  /* 0x000000ffce737812 */ /* 0x000fe200078ec0ff */
[----:B------:R-:W-:Y:S01]  /*7400*/  FADD.FTZ R88, R88, R89 ;  /* 0x0000005958587221 */ /* 0x000fe20000010000 */
[----:B------:R-:W-:Y:S01]  /*7410*/  SHF.R.U32.HI R117, RZ, 0x10, R206 ;  /* 0x00000010ff757819 */ /* 0x000fe200000116ce */
[----:B------:R-:W-:Y:S01]  /*7420*/  FADD.FTZ R11, R11, R10 ;  /* 0x0000000a0b0b7221 */ /* 0x000fe20000010000 */
[----:B------:R-:W-:Y:S01]  /*7430*/  SHF.R.U32.HI R112, RZ, 0x18, R206 ;  /* 0x00000018ff707819 */ /* 0x000fe200000116ce */
[----:B---3--:R-:W-:Y:S01]  /*7440*/  HMMA.16816.F32.BF16 R236, R16, R20, R236 ;  /* 0x0000001410ec723c */ /* 0x008fe200000418ec */
[----:B------:R-:W1:Y:S01]  /*7450*/  MUFU.EX2 R90, R90 ;  /* 0x0000005a005a7308 */ /* 0x000e620000000800 */
[----:B------:R-:W-:-:S04]  /*7460*/  IMAD.WIDE.U32 R206, R103, -0x2daee0ad, RZ ;  /* 0xd2511f5367ce7825 */ /* 0x000fc800078e00ff */
[----:B------:R-:W-:Y:S01]  /*7470*/  FADD.FTZ R9, R9, R88 ;  /* 0x0000005809097221 */ /* 0x000fe20000010000 */
[----:B------:R-:W-:Y:S01]  /*7480*/  FADD.FTZ R11, R6, R11 ;  /* 0x0000000b060b7221 */ /* 0x000fe20000010000 */
[C---:B------:R-:W-:Y:S01]  /*7490*/  HMMA.16816.F32.BF16 R248, R16.reuse, R30, R248 ;  /* 0x0000001e10f8723c */ /* 0x040fe200000418f8 */
[----:B------:R-:W-:Y:S01]  /*74a0*/  LOP3.LUT R198, R207, UR28, R188, 0x96, !PT ;  /* 0x0000001ccfc67c12 */ /* 0x000fe2000f8e96bc */
[----:B------:R-:W-:Y:S01]  /*74b0*/  FADD.FTZ R9, R0, R9 ;  /* 0x0000000900097221 */ /* 0x000fe20000010000 */
[----:B------:R-:W-:Y:S03]  /*74c0*/  MUFU.EX2 R102, R148 ;  /* 0x0000009400667308 */ /* 0x000fe60000000800 */
[----:B------:R-:W-:Y:S01]  /*74d0*/  HMMA.16816.F32.BF16 R232, R16, R22, R232 ;  /* 0x0000001610e8723c */ /* 0x000fe200000418e8 */
[----:B------:R-:W-:-:S04]  /*74e0*/  IMAD.WIDE.U32 R198, R198, -0x326172a9, RZ ;  /* 0xcd9e8d57c6c67825 */ /* 0x000fc800078e00ff */
[----:B------:R-:W2:Y:S01]  /*74f0*/  MUFU.EX2 R97, R97 ;  /* 0x0000006100617308 */ /* 0x000ea20000000800 */
[----:B-1----:R-:W-:Y:S02]  /*7500*/  F2FP.BF16.F32.PACK_AB R103, R90, R87 ;  /* 0x000000575a67723e */ /* 0x002fe400000010ff */
[C---:B------:R-:W-:Y:S02]  /*7510*/  LOP3.LUT R18, R35.reuse, 0xffff, RZ, 0xc0, !PT ;  /* 0x0000ffff23127812 */ /* 0x040fe400078ec0ff */
[--C-:B------:R-:W-:Y:S02]  /*7520*/  SHF.R.U32.HI R16, RZ, 0x10, R35.reuse ;  /* 0x00000010ff107819 */ /* 0x100fe40000011623 */
[----:B------:R-:W-:Y:S01]  /*7530*/  LOP3.LUT R19, R35, 0xff, RZ, 0xc0, !PT ;  /* 0x000000ff23137812 */ /* 0x000fe200078ec0ff */
[----:B------:R-:W-:Y:S01]  /*7540*/  MUFU.EX2 R95, R95 ;  /* 0x0000005f005f7308 */ /* 0x000fe20000000800 */
[----:B------:R-:W-:Y:S02]  /*7550*/  SHF.R.U32.HI R17, RZ, 0x18, R35 ;  /* 0x00000018ff117819 */ /* 0x000fe40000011623 */
[----:B------:R-:W-:-:S02]  /*7560*/  SHF.R.U32.HI R18, RZ, 0x8, R18 ;  /* 0x00000008ff127819 */ /* 0x000fc40000011612 */
[----:B------:R-:W-:Y:S02]  /*7570*/  LOP3.LUT R16, R16, 0xff, RZ, 0xc0, !PT ;  /* 0x000000ff10107812 */ /* 0x000fe400078ec0ff */
[----:B------:R-:W-:Y:S01]  /*7580*/  PRMT R19, R19, 0x5410, R18 ;  /* 0x0000541013137816 */ /* 0x000fe20000000012 */
[----:B------:R-:W-:Y:S01]  /*7590*/  MUFU.EX2 R99, R99 ;  /* 0x0000006300637308 */ /* 0x000fe20000000800 */
[----:B------:R-:W-:Y:S02]  /*75a0*/  PRMT R17, R16, 0x5410, R17 ;  /* 0x0000541010117816 */ /* 0x000fe40000000011 */
[----:B------:R-:W-:Y:S01]  /*75b0*/  F2FP.BF16.F32.PACK_AB R18, R101, R108 ;  /* 0x0000006c6512723e */ /* 0x000fe200000010ff */
[----:B------:R-:W-:Y:S01]  /*75c0*/  FADD.FTZ R108, R108, R51 ;  /* 0x000000336c6c7221 */ /* 0x000fe20000010000 */
[--C-:B------:R-:W-:Y:S02]  /*75d0*/  HSET2.LE.AND R16, R19, R80.reuse, PT ;  /* 0x0000005013107233 */ /* 0x100fe40003803000 */
[--C-:B------:R-:W-:Y:S01]  /*75e0*/  HSET2.LE.AND R17, R17, R80.reuse, PT ;  /* 0x0000005011117233 */ /* 0x100fe20003803000 */
[----:B------:R-:W-:Y:S01]  /*75f0*/  MUFU.EX2 R160, R160 ;  /* 0x000000a000a07308 */ /* 0x000fe20000000800 */
[----:B------:R-:W-:Y:S01]  /*7600*/  F2FP.BF16.F32.PACK_AB R19, R91, R94 ;  /* 0x0000005e5b13723e */ /* 0x000fe200000010ff */
[----:B------:R-:W-:Y:S01]  /*7610*/  FADD.FTZ R94, R94, R53 ;  /* 0x000000355e5e7221 */ /* 0x000fe20000010000 */
[----:B--2---:R-:W-:Y:S01]  /*7620*/  F2FP.BF16.F32.PACK_AB R148, R97, R102 ;  /* 0x000000666194723e */ /* 0x004fe200000010ff */
[----:B------:R-:W-:Y:S01]  /*7630*/  FADD.FTZ R101, R101, R108 ;  /* 0x0000006c65657221 */ /* 0x000fe20000010000 */
[----:B------:R-:W-:Y:S01]  /*7640*/  LOP3.LUT R16, R16, R19, RZ, 0xc0, !PT ;  /* 0x0000001310107212 */ /* 0x000fe200078ec0ff */
[----:B------:R-:W-:Y:S01]  /*7650*/  FADD.FTZ R94, R91, R94 ;  /* 0x0000005e5b5e7221 */ /* 0x000fe20000010000 */
[----:B------:R-:W-:Y:S01]  /*7660*/  LOP3.LUT R17, R17, R18, RZ, 0xc0, !PT ;  /* 0x0000001211117212 */ /* 0x000fe200078ec0ff */
[----:B------:R-:W-:Y:S01]  /*7670*/  MUFU.EX2 R135, R135 ;  /* 0x0000008700877308 */ /* 0x000fe20000000800 */
[--C-:B------:R-:W-:Y:S01]  /*7680*/  HSET2.LE.AND R18, R119, R80.reuse, PT ;  /* 0x0000005077127233 */ /* 0x100fe20003803000 */
[----:B------:R-:W-:Y:S01]  /*7690*/  FADD.FTZ R87, R87, R94 ;  /* 0x0000005e57577221 */ /* 0x000fe20000010000 */
[----:B------:R-:W-:Y:S01]  /*76a0*/  HSET2.LE.AND R19, R187, R80, PT ;  /* 0x00000050bb137233 */ /* 0x000fe20003803000 */
[----:B------:R-:W-:Y:S01]  /*76b0*/  FADD.FTZ R102, R102, R101 ;  /* 0x0000006566667221 */ /* 0x000fe20000010000 */
[----:B------:R-:W-:Y:S01]  /*76c0*/  LOP3.LUT R35, R189, UR32, R218, 0x96, !PT ;  /* 0x00000020bd237c12 */ /* 0x000fe2000f8e96da */
[----:B------:R-:W-:Y:S01]  /*76d0*/  IMAD.WIDE.U32 R188, R106, -0x2daee0ad, RZ ;  /* 0xd2511f536abc7825 */ /* 0x000fe200078e00ff */
[----:B------:R-:W-:-:S03]  /*76e0*/  LOP3.LUT R18, R18, R103, RZ, 0xc0, !PT ;  /* 0x0000006712127212 */ /* 0x000fc600078ec0ff */
[----:B------:R-:W-:Y:S01]  /*76f0*/  FFMA.FTZ R103, R167, UR36, -R110 ;  /* 0x00000024a7677c23 */ /* 0x000fe2000801086e */
[----:B------:R-:W-:Y:S01]  /*7700*/  LOP3.LUT R19, R19, R148, RZ, 0xc0, !PT ;  /* 0x0000009413137212 */ /* 0x000fe200078ec0ff */
[----:B------:R-:W-:Y:S01]  /*7710*/  IMAD.WIDE.U32 R192, R35, -0x326172a9, RZ ;  /* 0xcd9e8d5723c07825 */ /* 0x000fe200078e00ff */
[----:B------:R-:W-:-:S03]  /*7720*/  LOP3.LUT R218, R197, UR32, R218, 0x96, !PT ;  /* 0x00000020c5da7c12 */ /* 0x000fc6000f8e96da */
[----:B------:R-:W-:Y:S01]  /*7730*/  FFMA.FTZ R106, R175, UR36, -R110 ;  /* 0x00000024af6a7c23 */ /* 0x000fe2000801086e */
[----:B------:R-:W-:Y:S01]  /*7740*/  LOP3.LUT R167, R204, 0xffff, RZ, 0xc0, !PT ;  /* 0x0000ffffcca77812 */ /* 0x000fe200078ec0ff */
[----:B------:R-:W-:Y:S01]  /*7750*/  MUFU.EX2 R103, R103 ;  /* 0x0000006700677308 */ /* 0x000fe20000000800 */
[----:B------:R-:W-:Y:S01]  /*7760*/  LOP3.LUT R119, R117, 0xff, RZ, 0xc0, !PT ;  /* 0x000000ff75777812 */ /* 0x000fe200078ec0ff */
[----:B------:R-:W-:Y:S01]  /*7770*/  HMMA.16816.F32.BF16 R24, R16, R28, R24 ;  /* 0x0000001c1018723c */ /* 0x000fe20000041818 */
[----:B------:R-:W-:Y:S01]  /*7780*/  IMAD.WIDE.U32 R218, R218, -0x326172a9, RZ ;  /* 0xcd9e8d57dada7825 */ /* 0x000fe200078e00ff */
[----:B------:R-:W-:-:S03]  /*7790*/  SHF.R.U32.HI R167, RZ, 0x8, R167 ;  /* 0x00000008ffa77819 */ /* 0x000fc600000116a7 */
[----:B------:R-:W-:Y:S01]  /*77a0*/  FADD.FTZ R87, R90, R87 ;  /* 0x000000575a577221 */ /* 0x000fe20000010000 */
[----:B------:R-:W-:Y:S01]  /*77b0*/  PRMT R119, R119, 0x5410, R112 ;  /* 0x0000541077777816 */ /* 0x000fe20000000070 */
[----:B------:R-:W-:Y:S01]  /*77c0*/  FADD.FTZ R97, R97, R102 ;  /* 0x0000006661617221 */ /* 0x000fe20000010000 */
[C---:B------:R-:W-:Y:S01]  /*77d0*/  HMMA.16816.F32.BF16 R240, R16.reuse, R20, R240 ;  /* 0x0000001410f0723c */ /* 0x040fe200000418f0 */
[--C-:B------:R-:W-:Y:S01]  /*77e0*/  LOP3.LUT R28, R193, UR31, R114.reuse, 0x96, !PT ;  /* 0x0000001fc11c7c12 */ /* 0x100fe2000f8e9672 */
[----:B------:R-:W1:Y:S01]  /*77f0*/  MUFU.EX2 R106, R106 ;  /* 0x0000006a006a7308 */ /* 0x000e620000000800 */
[----:B------:R-:W-:Y:S01]  /*7800*/  LOP3.LUT R35, R219, UR31, R114, 0x96, !PT ;  /* 0x0000001fdb237c12 */ /* 0x000fe2000f8e9672 */
[--C-:B------:R-:W-:Y:S01]  /*7810*/  FFMA.FTZ R114, R122, UR36, -R85.reuse ;  /* 0x000000247a727c23 */ /* 0x100fe20008010855 */
[----:B------:R-:W-:Y:S01]  /*7820*/  FFMA.FTZ R122, R194, UR36, -R85 ;  /* 0x00000024c27a7c23 */ /* 0x000fe20008010855 */
[----:B------:R-:W-:Y:S01]  /*7830*/  IMAD.WIDE.U32 R208, R28, -0x2daee0ad, RZ ;  /* 0xd2511f531cd07825 */ /* 0x000fe200078e00ff */
[----:B------:R-:W-:Y:S01]  /*7840*/  SHF.R.U32.HI R28, RZ, 0x8, R109 ;  /* 0x00000008ff1c7819 */ /* 0x000fe2000001166d */
[C---:B------:R-:W-:Y:S01]  /*7850*/  HMMA.16816.F32.BF16 R244, R16.reuse, R30, R244 ;  /* 0x0000001e10f4723c */ /* 0x040fe200000418f4 */
[----:B------:R-:W-:Y:S01]  /*7860*/  LOP3.LUT R20, R204, 0xff, RZ, 0xc0, !PT ;  /* 0x000000ffcc147812 */ /* 0x000fe200078ec0ff */
[----:B------:R2:W-:Y:S01]  /*7870*/  MUFU.EX2 R109, R114 ;  /* 0x00000072006d7308 */ /* 0x0005e20000000800 */
[----:B------:R-:W-:Y:S01]  /*7880*/  PRMT R117, R115, 0x5410, R28 ;  /* 0x0000541073757816 */ /* 0x000fe2000000001c */
[----:B------:R-:W-:Y:S01]  /*7890*/  FFMA.FTZ R115, R186, UR36, -R85 ;  /* 0x00000024ba737c23 */ /* 0x000fe20008010855 */
[----:B------:R-:W-:Y:S01]  /*78a0*/  PRMT R167, R20, 0x5410, R167 ;  /* 0x0000541014a77816 */ /* 0x000fe200000000a7 */
[----:B------:R-:W-:Y:S01]  /*78b0*/  HMMA.16816.F32.BF16 R228, R16, R22, R228 ;  /* 0x0000001610e4723c */ /* 0x000fe200000418e4 */
[----:B------:R-:W3:Y:S01]  /*78c0*/  LDSM.16.MT88.4 R28, [R252+0x4c00] ;  /* 0x004c0000fc1c783b */ /* 0x000ee20000004200 */
[----:B------:R-:W-:Y:S01]  /*78d0*/  LOP3.LUT R195, R199, UR25, R192, 0x96, !PT ;  /* 0x00000019c7c37c12 */ /* 0x000fe2000f8e96c0 */
[----:B------:R-:W-:Y:S01]  /*78e0*/  FFMA.FTZ R219, R78, UR36, -R81 ;  /* 0x000000244edb7c23 */ /* 0x000fe20008010851 */
[----:B------:R4:W5:Y:S01]  /*78f0*/  MUFU.EX2 R112, R122 ;  /* 0x0000007a00707308 */ /* 0x0009620000000800 */
[----:B------:R-:W3:Y:S01]  /*7900*/  LDSM.16.MT88.4 R20, [R223+0x4c00] ;  /* 0x004c0000df14783b */ /* 0x000ee20000004200 */
[----:B------:R-:W-:Y:S01]  /*7910*/  LOP3.LUT R148, R209, UR24, R206, 0x96, !PT ;  /* 0x00000018d1947c12 */ /* 0x000fe2000f8e96ce */
[----:B------:R-:W-:Y:S01]  /*7920*/  IMAD.WIDE.U32 R194, R195, -0x2daee0ad, RZ ;  /* 0xd2511f53c3c27825 */ /* 0x000fe200078e00ff */
[----:B------:R-:W-:-:S02]  /*7930*/  SHF.R.U32.HI R16, RZ, 0x10, R204 ;  /* 0x00000010ff107819 */ /* 0x000fc400000116cc */
[----:B------:R-:W-:Y:S01]  /*7940*/  SHF.R.U32.HI R17, RZ, 0x18, R204 ;  /* 0x00000018ff117819 */ /* 0x000fe200000116cc */
[----:B------:R-:W-:Y:S01]  /*7950*/  IMAD.WIDE.U32 R206, R148, -0x326172a9, RZ ;  /* 0xcd9e8d5794ce7825 */ /* 0x000fe200078e00ff */
[----:B------:R-:W-:Y:S03]  /*7960*/  MUFU.EX2 R115, R115 ;  /* 0x0000007300737308 */ /* 0x000fe60000000800 */
[----:B--2---:R-:W-:Y:S01]  /*7970*/  FFMA.FTZ R114, R184, UR36, -R85 ;  /* 0x00000024b8727c23 */ /* 0x004fe20008010855 */
[----:B------:R-:W-:Y:S01]  /*7980*/  LOP3.LUT R16, R16, 0xff, RZ, 0xc0, !PT ;  /* 0x000000ff10107812 */ /* 0x000fe200078ec0ff */
[----:B------:R-:W-:Y:S01]  /*7990*/  FFMA.FTZ R148, R174, UR36, -R81 ;  /* 0x00000024ae947c23 */ /* 0x000fe20008010851 */
[--C-:B------:R-:W-:Y:S01]  /*79a0*/  HSET2.LE.AND R18, R117, R80.reuse, PT ;  /* 0x0000005075127233 */ /* 0x100fe20003803000 */
[----:B------:R-:W-:Y:S01]  /*79b0*/  IMAD.WIDE.U32 R204, R35, -0x2daee0ad, RZ ;  /* 0xd2511f5323cc7825 */ /* 0x000fe200078e00ff */
[----:B------:R-:W-:-:S03]  /*79c0*/  HSET2.LE.AND R19, R119, R80, PT ;  /* 0x0000005077137233 */ /* 0x000fc60003803000 */
[--C-:B------:R-:W-:Y:S01]  /*79d0*/  FFMA.FTZ R119, R129, UR36, -R190.reuse ;  /* 0x0000002481777c23 */ /* 0x100fe200080108be */
[----:B------:R-:W2:Y:S01]  /*79e0*/  MUFU.EX2 R114, R114 ;  /* 0x0000007200727308 */ /* 0x000ea20000000800 */
[----:B------:R-:W-:Y:S01]  /*79f0*/  PRMT R17, R16, 0x5410, R17 ;  /* 0x0000541010117816 */ /* 0x000fe20000000011 */
[--C-:B------:R-:W-:Y:S01]  /*7a00*/  FFMA.FTZ R129, R156, UR36, -R81.reuse ;  /* 0x000000249c817c23 */ /* 0x100fe20008010851 */
[----:B-1----:R-:W-:Y:S01]  /*7a10*/  F2FP.BF16.F32.PACK_AB R117, R103, R106 ;  /* 0x0000006a6775723e */ /* 0x002fe200000010ff */
[--C-:B----4-:R-:W-:Y:S01]  /*7a20*/  FFMA.FTZ R122, R127, UR36, -R190.reuse ;  /* 0x000000247f7a7c23 */ /* 0x110fe200080108be */
[----:B-----5:R-:W-:Y:S01]  /*7a30*/  F2FP.BF16.F32.PACK_AB R184, R112, R109 ;  /* 0x0000006d70b8723e */ /* 0x020fe200000010ff */
[----:B------:R-:W-:Y:S01]  /*7a40*/  FFMA.FTZ R127, R182, UR36, -R81 ;  /* 0x00000024b67f7c23 */ /* 0x000fe20008010851 */
[----:B------:R-:W-:Y:S01]  /*7a50*/  LOP3.LUT R18, R18, R117, RZ, 0xc0, !PT ;  /* 0x0000007512127212 */ /* 0x000fe200078ec0ff */
[----:B------:R-:W-:Y:S01]  /*7a60*/  MUFU.EX2 R129, R129 ;  /* 0x0000008100817308 */ /* 0x000fe20000000800 */
[----:B------:R-:W-:Y:S01]  /*7a70*/  LOP3.LUT R19, R19, R184, RZ, 0xc0, !PT ;  /* 0x000000b813137212 */ /* 0x000fe200078ec0ff */
[--C-:B------:R-:W-:Y:S01]  /*7a80*/  FFMA.FTZ R182, R153, UR36, -R190.reuse ;  /* 0x0000002499b67c23 */ /* 0x100fe200080108be */
[--C-:B------:R-:W-:Y:S01]  /*7a90*/  HSET2.LE.AND R16, R167, R80.reuse, PT ;  /* 0x00000050a7107233 */ /* 0x100fe20003803000 */
[--C-:B------:R-:W-:Y:S01]  /*7aa0*/  FFMA.FTZ R156, R133, UR36, -R190.reuse ;  /* 0x00000024859c7c23 */ /* 0x100fe200080108be */
[----:B------:R-:W-:Y:S01]  /*7ab0*/  HSET2.LE.AND R17, R17, R80, PT ;  /* 0x0000005011117233 */ /* 0x000fe20003803000 */
[--C-:B------:R-:W-:Y:S01]  /*7ac0*/  FFMA.FTZ R133, R147, UR36, -R190.reuse ;  /* 0x0000002493857c23 */ /* 0x100fe200080108be */
[----:B------:R-:W-:Y:S01]  /*7ad0*/  F2FP.BF16.F32.PACK_AB R117, R95, R100 ;  /* 0x000000645f75723e */ /* 0x000fe200000010ff */
[----:B------:R-:W-:Y:S01]  /*7ae0*/  MUFU.EX2 R122, R122 ;  /* 0x0000007a007a7308 */ /* 0x000fe20000000800 */
[----:B--2---:R-:W-:Y:S01]  /*7af0*/  F2FP.BF16.F32.PACK_AB R184, R115, R114 ;  /* 0x0000007273b8723e */ /* 0x004fe200000010ff */
[--C-:B------:R-:W-:Y:S01]  /*7b00*/  FFMA.FTZ R147, R163, UR36, -R190.reuse ;  /* 0x00000024a3937c23 */ /* 0x100fe200080108be */
[----:B------:R-:W-:Y:S01]  /*7b10*/  LOP3.LUT R16, R16, R117, RZ, 0xc0, !PT ;  /* 0x0000007510107212 */ /* 0x000fe200078ec0ff */
[--C-:B------:R-:W-:Y:S01]  /*7b20*/  FFMA.FTZ R117, R136, UR36, -R190.reuse ;  /* 0x0000002488757c23 */ /* 0x100fe200080108be */
[----:B------:R-:W-:Y:S01]  /*7b30*/  LOP3.LUT R17, R17, R184, RZ, 0xc0, !PT ;  /* 0x000000b811117212 */ /* 0x000fe200078ec0ff */
[----:B------:R-:W-:Y:S01]  /*7b40*/  FFMA.FTZ R136, R161, UR36, -R190 ;  /* 0x00000024a1887c23 */ /* 0x000fe200080108be */
[----:B------:R-:W-:Y:S01]  /*7b50*/  LOP3.LUT R150, R195, UR19, R208, 0x96, !PT ;  /* 0x00000013c3967c12 */ /* 0x000fe2000f8e96d0 */
[----:B------:R-:W-:Y:S01]  /*7b60*/  MUFU.EX2 R119, R119 ;  /* 0x0000007700777308 */ /* 0x000fe20000000800 */
[----:B------:R-:W-:Y:S01]  /*7b70*/  LOP3.LUT R196, R189, UR28, R196, 0x96, !PT ;  /* 0x0000001cbdc47c12 */ /* 0x000fe2000f8e96c4 */
[----:B------:R-:W-:Y:S01]  /*7b80*/  IMAD.WIDE.U32 R208, R32, -0x2daee0ad, RZ ;  /* 0xd2511f5320d07825 */ /* 0x000fe200078e00ff */
[----:B------:R-:W-:Y:S01]  /*7b90*/  LOP3.LUT R189, R205, UR24, R188, 0x96, !PT ;  /* 0x00000018cdbd7c12 */ /* 0x000fe2000f8e96bc */
[----:B---3--:R-:W-:Y:S01]  /*7ba0*/  HMMA.16816.F32.BF16 R12, R16, R28, R12 ;  /* 0x0000001c100c723c */ /* 0x008fe2000004180c */
[----:B------:R-:W-:Y:S01]  /*7bb0*/  LOP3.LUT R175, R207, UR23, R198, 0x96, !PT ;  /* 0x00000017cfaf7c12 */ /* 0x000fe2000f8e96c6 */
[----:B------:R-:W-:-:S04]  /*7bc0*/  IMAD.WIDE.U32 R186, R150, -0x326172a9, RZ ;  /* 0xcd9e8d5796ba7825 */ /* 0x000fc800078e00ff */
[----:B------:R-:W-:Y:S01]  /*7bd0*/  FFMA.FTZ R150, R158, UR36, -R81 ;  /* 0x000000249e967c23 */ /* 0x000fe20008010851 */
[----:B------:R-:W-:Y:S01]  /*7be0*/  MUFU.EX2 R148, R148 ;  /* 0x0000009400947308 */ /* 0x000fe20000000800 */
[----:B------:R-:W-:Y:S01]  /*7bf0*/  FFMA.FTZ R158, R131, UR36, -R190 ;  /* 0x00000024839e7c23 */ /* 0x000fe200080108be */
[----:B------:R-:W-:Y:S01]  /*7c00*/  HMMA.16816.F32.BF16 R248, R16, R30, R248 ;  /* 0x0000001e10f8723c */ /* 0x000fe200000418f8 */
[----:B------:R-:W-:Y:S01]  /*7c10*/  IMAD.WIDE.U32 R196, R196, -0x326172a9, RZ ;  /* 0xcd9e8d57c4c47825 */ /* 0x000fe200078e00ff */
[----:B------:R-:W-:-:S03]  /*7c20*/  LOP3.LUT R161, R187, UR34, R206, 0x96, !PT ;  /* 0x00000022bba17c12 */ /* 0x000fc6000f8e96ce */
[----:B------:R-:W-:Y:S01]  /*7c30*/  FADD.FTZ R100, R100, R11 ;  /* 0x0000000b64647221 */ /* 0x000fe20000010000 */
[C---:B------:R-:W-:Y:S01]  /*7c40*/  LOP3.LUT R188, R186.reuse, 0xffff, RZ, 0xc0, !PT ;  /* 0x0000ffffbabc7812 */ /* 0x040fe200078ec0ff */
[----:B------:R-:W-:Y:S01]  /*7c50*/  IMAD.WIDE.U32 R206, R185, -0x2daee0ad, RZ ;  /* 0xd2511f53b9ce7825 */ /* 0x000fe200078e00ff */
[----:B------:R-:W-:Y:S01]  /*7c60*/  HMMA.16816.F32.BF16 R236, R16, R20, R236 ;  /* 0x0000001410ec723c */ /* 0x000fe200000418ec */
[----:B------:R-:W1:Y:S01]  /*7c70*/  MUFU.EX2 R150, R150 ;  /* 0x0000009600967308 */ /* 0x000e620000000800 */
[----:B------:R-:W-:Y:S01]  /*7c80*/  LOP3.LUT R192, R197, UR25, R218, 0x96, !PT ;  /* 0x00000019c5c07c12 */ /* 0x000fe2000f8e96da */
[----:B------:R-:W-:Y:S01]  /*7c90*/  IMAD.WIDE.U32 R184, R177, -0x2daee0ad, RZ ;  /* 0xd2511f53b1b87825 */ /* 0x000fe200078e00ff */
[----:B------:R-:W-:-:S03]  /*7ca0*/  LOP3.LUT R199, R186, 0xff, RZ, 0xc0, !PT ;  /* 0x000000ffbac77812 */ /* 0x000fc600078ec0ff */
[----:B------:R-:W-:Y:S01]  /*7cb0*/  FFMA.FTZ R218, R107, UR36, -R110 ;  /* 0x000000246bda7c23 */ /* 0x000fe2000801086e */
[----:B------:R-:W-:Y:S01]  /*7cc0*/  HMMA.16816.F32.BF16 R232, R16, R22, R232 ;  /* 0x0000001610e8723c */ /* 0x000fe200000418e8 */
[----:B------:R-:W-:Y:S01]  /*7cd0*/  IMAD.WIDE.U32 R192, R192, -0x2daee0ad, RZ ;  /* 0xd2511f53c0c07825 */ /* 0x000fe200078e00ff */
[----:B------:R-:W-:Y:S01]  /*7ce0*/  SHF.R.U32.HI R197, RZ, 0x18, R186 ;  /* 0x00000018ffc57819 */ /* 0x000fe200000116ba */
[----:B------:R-:W2:Y:S01]  /*7cf0*/  MUFU.EX2 R127, R127 ;  /* 0x0000007f007f7308 */ /* 0x000ea20000000800 */
[----:B------:R-:W-:Y:S01]  /*7d00*/  LOP3.LUT R201, R209, UR28, R184, 0x96, !PT ;  /* 0x0000001cd1c97c12 */ /* 0x000fe2000f8e96b8 */
[----:B------:R-:W-:Y:S01]  /*7d10*/  FADD.FTZ R114, R114, R9 ;  /* 0x0000000972727221 */ /* 0x000fe20000010000 */
[----:B------:R-:W-:Y:S01]  /*7d20*/  LOP3.LUT R35, R193, UR19, R204, 0x96, !PT ;  /* 0x00000013c1237c12 */ /* 0x000fe2000f8e96cc */
[----:B------:R-:W-:Y:S01]  /*7d30*/  IMAD.WIDE.U32 R16, R33, -0x2daee0ad, RZ ;  /* 0xd2511f5321107825 */ /* 0x000fe200078e00ff */
[----:B------:R-:W-:-:S03]  /*7d40*/  SHF.R.U32.HI R193, RZ, 0x10, R186 ;  /* 0x00000010ffc17819 */ /* 0x000fc600000116ba */
[----:B------:R-:W-:Y:S01]  /*7d50*/  FADD.FTZ R95, R95, R100 ;  /* 0x000000645f5f7221 */ /* 0x000fe20000010000 */
[----:B------:R-:W-:Y:S01]  /*7d60*/  SHF.R.U32.HI R188, RZ, 0x8, R188 ;  /* 0x00000008ffbc7819 */ /* 0x000fe200000116bc */
[----:B------:R-:W-:Y:S01]  /*7d70*/  IMAD.WIDE.U32 R204, R189, -0x326172a9, RZ ;  /* 0xcd9e8d57bdcc7825 */ /* 0x000fe200078e00ff */
[C---:B------:R-:W-:Y:S01]  /*7d80*/  LOP3.LUT R18, R16.reuse, 0xffff, RZ, 0xc0, !PT ;  /* 0x0000ffff10127812 */ /* 0x040fe200078ec0ff */
[----:B------:R3:W-:Y:S01]  /*7d90*/  MUFU.EX2 R184, R139 ;  /* 0x0000008b00b87308 */ /* 0x0007e20000000800 */
[----:B------:R-:W-:Y:S01]  /*7da0*/  SHF.R.U32.HI R19, RZ, 0x10, R16 ;  /* 0x00000010ff137819 */ /* 0x000fe20000011610 */
[----:B------:R-:W-:Y:S01]  /*7db0*/  IMAD.WIDE.U32 R186, R35, -0x326172a9, RZ ;  /* 0xcd9e8d5723ba7825 */ /* 0x000fe200078e00ff */
[----:B------:R-:W-:-:S03]  /*7dc0*/  LOP3.LUT R191, R16, 0xff, RZ, 0xc0, !PT ;  /* 0x000000ff10bf7812 */ /* 0x000fc600078ec0ff */
[----:B------:R-:W-:Y:S01]  /*7dd0*/  FADD.FTZ R114, R115, R114 ;  /* 0x0000007273727221 */ /* 0x000fe20000010000 */
[----:B------:R-:W-:Y:S01]  /*7de0*/  SHF.R.U32.HI R18, RZ, 0x8, R18 ;  /* 0x00000008ff127819 */ /* 0x000fe20000011612 */
[----:B------:R-:W-:Y:S01]  /*7df0*/  FADD.FTZ R106, R106, R95 ;  /* 0x0000005f6a6a7221 */ /* 0x000fe20000010000 */
[----:B------:R-:W-:Y:S01]  /*7e00*/  LOP3.LUT R34, R17, UR33, R34, 0x96, !PT ;  /* 0x0000002111227c12 */ /* 0x000fe2000f8e9622 */
[----:B------:R-:W-:Y:S01]  /*7e10*/  MUFU.EX2 R146, R146 ;  /* 0x0000009200927308 */ /* 0x000fe20000000800 */
[----:B------:R-:W-:Y:S01]  /*7e20*/  SHF.R.U32.HI R16, RZ, 0x18, R16 ;  /* 0x00000018ff107819 */ /* 0x000fe20000011610 */
[----:B------:R-:W-:Y:S01]  /*7e30*/  FADD.FTZ R109, R109, R114 ;  /* 0x000000726d6d7221 */ /* 0x000fe20000010000 */
[----:B------:R-:W-:Y:S01]  /*7e40*/  LOP3.LUT R19, R19, 0xff, RZ, 0xc0, !PT ;  /* 0x000000ff13137812 */ /* 0x000fe200078ec0ff */
[----:B------:R-:W-:Y:S01]  /*7e50*/  FADD.FTZ R106, R103, R106 ;  /* 0x0000006a676a7221 */ /* 0x000fe20000010000 */
[----:B------:R-:W-:Y:S01]  /*7e60*/  PRMT R191, R191, 0x5410, R18 ;  /* 0x00005410bfbf7816 */ /* 0x000fe20000000012 */
[----:B------:R-:W-:Y:S01]  /*7e70*/  FADD.FTZ R112, R112, R109 ;  /* 0x0000006d70707221 */ /* 0x000fe20000010000 */
[C---:B------:R-:W-:Y:S01]  /*7e80*/  LOP3.LUT R18, R34.reuse, 0xffff, RZ, 0xc0, !PT ;  /* 0x0000ffff22127812 */ /* 0x040fe200078ec0ff */
[----:B------:R-:W-:Y:S01]  /*7e90*/  MUFU.EX2 R134, R134 ;  /* 0x0000008600867308 */ /* 0x000fe20000000800 */
[----:B------:R-:W-:Y:S01]  /*7ea0*/  PRMT R19, R19, 0x5410, R16 ;  /* 0x0000541013137816 */ /* 0x000fe20000000010 */
[----:B---3--:R-:W-:Y:S01]  /*7eb0*/  FFMA.FTZ R139, R165, UR36, -R190 ;  /* 0x00000024a58b7c23 */ /* 0x008fe200080108be */
[----:B------:R-:W-:Y:S01]  /*7ec0*/  SHF.R.U32.HI R16, RZ, 0x10, R34 ;  /* 0x00000010ff107819 */ /* 0x000fe20000011622 */
[----:B------:R-:W-:Y:S01]  /*7ed0*/  FFMA.FTZ R165, R145, UR36, -R110 ;  /* 0x0000002491a57c23 */ /* 0x000fe2000801086e */
[----:B------:R-:W-:Y:S01]  /*7ee0*/  LOP3.LUT R17, R34, 0xff, RZ, 0xc0, !PT ;  /* 0x000000ff22117812 */ /* 0x000fe200078ec0ff */
[----:B------:R-:W-:Y:S01]  /*7ef0*/  FFMA.FTZ R145, R164, UR36, -R85 ;  /* 0x00000024a4917c23 */ /* 0x000fe20008010855 */
[----:B------:R-:W-:Y:S01]  /*7f00*/  SHF.R.U32.HI R18, RZ, 0x8, R18 ;  /* 0x00000008ff127819 */ /* 0x000fe20000011612 */
[----:B------:R-:W-:Y:S01]  /*7f10*/  FFMA.FTZ R164, R149, UR36, -R190 ;  /* 0x0000002495a47c23 */ /* 0x000fe200080108be */
[----:B------:R-:W-:Y:S01]  /*7f20*/  SHF.R.U32.HI R34, RZ, 0x18, R34 ;  /* 0x00000018ff227819 */ /* 0x000fe20000011622 */
[----:B------:R-:W-:Y:S01]  /*7f30*/  MUFU.EX2 R117, R117 ;  /* 0x0000007500757308 */ /* 0x000fe20000000800 */
[----:B------:R-:W-:-:S02]  /*7f40*/  LOP3.LUT R195, R16, 0xff, RZ, 0xc0, !PT ;  /* 0x000000ff10c37812 */ /* 0x000fc400078ec0ff */
[----:B------:R-:W-:Y:S02]  /*7f50*/  PRMT R17, R17, 0x5410, R18 ;  /* 0x0000541011117816 */ /* 0x000fe40000000012 */
[----:B------:R-:W-:Y:S02]  /*7f60*/  PRMT R131, R195, 0x5410, R34 ;  /* 0x00005410c3837816 */ /* 0x000fe40000000022 */
[C---:B-1----:R-:W-:Y:S01]  /*7f70*/  F2FP.BF16.F32.PACK_AB R34, R129.reuse, R150 ;  /* 0x000000968122723e */ /* 0x042fe200000010ff */
[----:B------:R-:W-:Y:S01]  /*7f80*/  MUFU.EX2 R145, R145 ;  /* 0x0000009100917308 */ /* 0x000fe20000000800 */
[--C-:B------:R-:W-:Y:S01]  /*7f90*/  HSET2.LE.AND R16, R17, R80.reuse, PT ;  /* 0x0000005011107233 */ /* 0x100fe20003803000 */
[----:B------:R-:W-:Y:S01]  /*7fa0*/  FADD.FTZ R150, R150, R97 ;  /* 0x0000006196967221 */ /* 0x000fe20000010000 */
[--C-:B------:R-:W-:Y:S02]  /*7fb0*/  HSET2.LE.AND R17, R131, R80.reuse, PT ;  /* 0x0000005083117233 */ /* 0x100fe40003803000 */
[--C-:B------:R-:W-:Y:S01]  /*7fc0*/  HSET2.LE.AND R18, R191, R80.reuse, PT ;  /* 0x00000050bf127233 */ /* 0x100fe20003803000 */
[----:B------:R-:W-:Y:S01]  /*7fd0*/  FADD.FTZ R129, R129, R150 ;  /* 0x0000009681817221 */ /* 0x000fe20000010000 */
[----:B------:R-:W-:Y:S01]  /*7fe0*/  HSET2.LE.AND R19, R19, R80, PT ;  /* 0x0000005013137233 */ /* 0x000fe20003803000 */
[----:B------:R-:W-:Y:S01]  /*7ff0*/  MUFU.EX2 R136, R136 ;  /* 0x0000008800887308 */ /* 0x000fe20000000800 */
[----:B------:R-:W-:-:S02]  /*8000*/  F2FP.BF16.F32.PACK_AB R191, R119, R122 ;  /* 0x0000007a77bf723e */ /* 0x000fc400000010ff */
[----:B--2---:R-:W-:Y:S01]  /*8010*/  F2FP.BF16.F32.PACK_AB R174, R127, R148 ;  /* 0x000000947fae723e */ /* 0x004fe200000010ff */
[----:B------:R-:W-:Y:S01]  /*8020*/  FADD.FTZ R148, R148, R129 ;  /* 0x0000008194947221 */ /* 0x000fe20000010000 */
[----:B------:R-:W-:Y:S01]  /*8030*/  F2FP.BF16.F32.PACK_AB R131, R99, R92 ;  /* 0x0000005c6383723e */ /* 0x000fe200000010ff */
[----:B------:R-:W-:Y:S01]  /*8040*/  FADD.FTZ R92, R92, R87 ;  /* 0x000000575c5c7221 */ /* 0x000fe20000010000 */
[----:B------:R-:W-:Y:S01]  /*8050*/  LOP3.LUT R17, R17, R34, RZ, 0xc0, !PT ;  /* 0x0000002211117212 */ /* 0x000fe200078ec0ff */
[----:B------:R-:W-:Y:S01]  /*8060*/  MUFU.EX2 R123, R123 ;  /* 0x0000007b007b7308 */ /* 0x000fe20000000800 */
[----:B------:R-:W-:Y:S01]  /*8070*/  LOP3.LUT R173, R205, UR23, R196, 0x96, !PT ;  /* 0x00000017cdad7c12 */ /* 0x000fe2000f8e96c4 */
[----:B------:R-:W-:Y:S01]  /*8080*/  FADD.FTZ R99, R99, R92 ;  /* 0x0000005c63637221 */ /* 0x000fe20000010000 */
[----:B------:R-:W-:Y:S01]  /*8090*/  LOP3.LUT R167, R187, UR34, R204, 0x96, !PT ;  /* 0x00000022bba77c12 */ /* 0x000fe2000f8e96cc */
[----:B------:R-:W-:Y:S01]  /*80a0*/  IMAD.WIDE.U32 R204, R183, -0x2daee0ad, RZ ;  /* 0xd2511f53b7cc7825 */ /* 0x000fe200078e00ff */
[----:B------:R-:W-:-:S03]  /*80b0*/  LOP3.LUT R34, R207, UR32, R202, 0x96, !PT ;  /* 0x00000020cf227c12 */ /* 0x000fc6000f8e96ca */
[----:B------:R-:W-:Y:S01]  /*80c0*/  FADD.FTZ R122, R122, R99 ;  /* 0x000000637a7a7221 */ /* 0x000fe20000010000 */
[----:B------:R-:W-:Y:S01]  /*80d0*/  LOP3.LUT R18, R18, R191, RZ, 0xc0, !PT ;  /* 0x000000bf12127212 */ /* 0x000fe200078ec0ff */
[----:B------:R-:W-:Y:S01]  /*80e0*/  MUFU.EX2 R158, R158 ;  /* 0x0000009e009e7308 */ /* 0x000fe20000000800 */
[----:B------:R-:W-:Y:S01]  /*80f0*/  LOP3.LUT R19, R19, R174, RZ, 0xc0, !PT ;  /* 0x000000ae13137212 */ /* 0x000fe200078ec0ff */
[----:B------:R-:W-:Y:S01]  /*8100*/  IMAD.WIDE.U32 R210, R34, -0x326172a9, RZ ;  /* 0xcd9e8d5722d27825 */ /* 0x000fe200078e00ff */
[----:B------:R-:W-:-:S03]  /*8110*/  LOP3.LUT R16, R16, R131, RZ, 0xc0, !PT ;  /* 0x0000008310107212 */ /* 0x000fc600078ec0ff */
[----:B------:R-:W-:Y:S01]  /*8120*/  FFMA.FTZ R131, R141, UR36, -R190 ;  /* 0x000000248d837c23 */ /* 0x000fe200080108be */
[----:B------:R-:W-:Y:S01]  /*8130*/  LOP3.LUT R202, R185, UR32, R202, 0x96, !PT ;  /* 0x00000020b9ca7c12 */ /* 0x000fe2000f8e96ca */
[----:B------:R-:W-:Y:S01]  /*8140*/  FFMA.FTZ R174, R159, UR36, -R190 ;  /* 0x000000249fae7c23 */ /* 0x000fe200080108be */
[----:B------:R-:W-:Y:S01]  /*8150*/  LOP3.LUT R141, R205, UR28, R206, 0x96, !PT ;  /* 0x0000001ccd8d7c12 */ /* 0x000fe2000f8e96ce */
[----:B------:R-:W-:Y:S01]  /*8160*/  MUFU.EX2 R121, R121 ;  /* 0x0000007900797308 */ /* 0x000fe20000000800 */
[----:B------:R-:W-:Y:S01]  /*8170*/  PRMT R199, R199, 0x5410, R188 ;  /* 0x00005410c7c77816 */ /* 0x000fe200000000bc */
[----:B------:R-:W-:Y:S01]  /*8180*/  HMMA.16816.F32.BF16 R24, R16, R28, R24 ;  /* 0x0000001c1018723c */ /* 0x000fe20000041818 */
[----:B------:R-:W-:Y:S01]  /*8190*/  IMAD.WIDE.U32 R202, R202, -0x326172a9, RZ ;  /* 0xcd9e8d57caca7825 */ /* 0x000fe200078e00ff */
[----:B------:R-:W-:-:S03]  /*81a0*/  LOP3.LUT R188, R193, 0xff, RZ, 0xc0, !PT ;  /* 0x000000ffc1bc7812 */ /* 0x000fc600078ec0ff */
[----:B------:R-:W-:Y:S01]  /*81b0*/  FADD.FTZ R122, R119, R122 ;  /* 0x0000007a777a7221 */ /* 0x000fe20000010000 */
[----:B------:R-:W-:Y:S01]  /*81c0*/  LOP3.LUT R189, R186, 0xffff, RZ, 0xc0, !PT ;  /* 0x0000ffffbabd7812 */ /* 0x000fe200078ec0ff */
[----:B------:R-:W-:-:S04]  /*81d0*/  IMAD.WIDE.U32 R206, R141, -0x326172a9, RZ ;  /* 0xcd9e8d578dce7825 */ /* 0x000fc800078e00ff */
[----:B------:R-:W-:Y:S01]  /*81e0*/  FFMA.FTZ R141, R155, UR36, -R190 ;  /* 0x000000249b8d7c23 */ /* 0x000fe200080108be */
[--C-:B------:R-:W-:Y:S01]  /*81f0*/  LOP3.LUT R28, R211, UR31, R200.reuse, 0x96, !PT ;  /* 0x0000001fd31c7c12 */ /* 0x100fe2000f8e96c8 */
[C---:B------:R-:W-:Y:S01]  /*8200*/  HMMA.16816.F32.BF16 R244, R16.reuse, R30, R244 ;  /* 0x0000001e10f4723c */ /* 0x040fe200000418f4 */
[----:B------:R-:W-:Y:S01]  /*8210*/  LOP3.LUT R29, R203, UR31, R200, 0x96, !PT ;  /* 0x0000001fcb1d7c12 */ /* 0x000fe2000f8e96c8 */
[----:B------:R-:W-:Y:S01]  /*8220*/  IMAD.WIDE.U32 R200, R201, -0x326172a9, RZ ;  /* 0xcd9e8d57c9c87825 */ /* 0x000fe200078e00ff */
[----:B------:R-:W-:Y:S01]  /*8230*/  LOP3.LUT R205, R207, UR25, R210, 0x96, !PT ;  /* 0x00000019cfcd7c12 */ /* 0x000fe2000f8e96d2 */
[----:B------:R-:W-:Y:S01]  /*8240*/  MUFU.EX2 R120, R120 ;  /* 0x0000007800787308 */ /* 0x000fe20000000800 */
[----:B------:R-:W-:Y:S01]  /*8250*/  PRMT R197, R188, 0x5410, R197 ;  /* 0x00005410bcc57816 */ /* 0x000fe200000000c5 */
[----:B------:R-:W-:Y:S01]  /*8260*/  IMAD.WIDE.U32 R216, R28, -0x2daee0ad, RZ ;  /* 0xd2511f531cd87825 */ /* 0x000fe200078e00ff */
[----:B------:R-:W-:Y:S01]  /*8270*/  LOP3.LUT R202, R201, UR25, R202, 0x96, !PT ;  /* 0x00000019c9ca7c12 */ /* 0x000fe2000f8e96ca */
[C---:B------:R-:W-:Y:S01]  /*8280*/  HMMA.16816.F32.BF16 R240, R16.reuse, R20, R240 ;  /* 0x0000001410f0723c */ /* 0x040fe200000418f0 */
[----:B------:R-:W-:Y:S01]  /*8290*/  LOP3.LUT R35, R186, 0xff, RZ, 0xc0, !PT ;  /* 0x000000ffba237812 */ /* 0x000fe200078ec0ff */
[----:B------:R-:W-:Y:S01]  /*82a0*/  IMAD.WIDE.U32 R210, R29, -0x2daee0ad, RZ ;  /* 0xd2511f531dd27825 */ /* 0x000fe200078e00ff */
[----:B------:R-:W-:Y:S01]  /*82b0*/  LOP3.LUT R28, R217, UR24, R204, 0x96, !PT ;  /* 0x00000018d91c7c12 */ /* 0x000fe2000f8e96cc */
[----:B------:R1:W-:Y:S01]  /*82c0*/  MUFU.EX2 R188, R165 ;  /* 0x000000a500bc7308 */ /* 0x0003e20000000800 */
[----:B------:R-:W-:Y:S01]  /*82d0*/  SHF.R.U32.HI R187, RZ, 0x10, R186 ;  /* 0x00000010ffbb7819 */ /* 0x000fe200000116ba */
[----:B------:R-:W-:Y:S01]  /*82e0*/  IMAD.WIDE.U32 R204, R205, -0x2daee0ad, RZ ;  /* 0xd2511f53cdcc7825 */ /* 0x000fe200078e00ff */
[----:B------:R-:W-:Y:S01]  /*82f0*/  LOP3.LUT R32, R211, UR24, R208, 0x96, !PT ;  /* 0x00000018d3207c12 */ /* 0x000fe2000f8e96d0 */
[----:B------:R-:W-:Y:S01]  /*8300*/  HMMA.16816.F32.BF16 R228, R16, R22, R228 ;  /* 0x0000001610e4723c */ /* 0x000fe200000418e4 */
[----:B------:R-:W-:Y:S01]  /*8310*/  SHF.R.U32.HI R33, RZ, 0x18, R186 ;  /* 0x00000018ff217819 */ /* 0x000fe200000116ba */
[----:B------:R-:W-:Y:S01]  /*8320*/  IMAD.WIDE.U32 R202, R202, -0x2daee0ad, RZ ;  /* 0xd2511f53caca7825 */ /* 0x000fe200078e00ff */
[----:B------:R-:W-:-:S03]  /*8330*/  LOP3.LUT R29, R205, UR19, R216, 0x96, !PT ;  /* 0x00000013cd1d7c12 */ /* 0x000fc6000f8e96d8 */
[--C-:B------:R-:W-:Y:S01]  /*8340*/  FFMA.FTZ R186, R137, UR36, -R110.reuse ;  /* 0x0000002489ba7c23 */ /* 0x100fe2000801086e */
[----:B------:R-:W-:Y:S01]  /*8350*/  FFMA.FTZ R137, R143, UR36, -R110 ;  /* 0x000000248f897c23 */ /* 0x000fe2000801086e */
[----:B------:R-:W2:Y:S01]  /*8360*/  LDSM.16.MT88.4 R16, [R252+0x5000] ;  /* 0x00500000fc10783b */ /* 0x000ea20000004200 */
[----:B------:R-:W-:Y:S01]  /*8370*/  LOP3.LUT R155, R203, UR19, R210, 0x96, !PT ;  /* 0x00000013cb9b7c12 */ /* 0x000fe2000f8e96d2 */
[----:B------:R-:W-:-:S04]  /*8380*/  IMAD.WIDE.U32 R210, R28, -0x326172a9, RZ ;  /* 0xcd9e8d571cd27825 */ /* 0x000fc800078e00ff */
[----:B------:R-:W-:Y:S01]  /*8390*/  FFMA.FTZ R143, R162, UR36, -R85 ;  /* 0x00000024a28f7c23 */ /* 0x000fe20008010855 */
[----:B------:R-:W-:Y:S01]  /*83a0*/  MUFU.EX2 R186, R186 ;  /* 0x000000ba00ba7308 */ /* 0x000fe20000000800 */
[----:B------:R-:W-:Y:S01]  /*83b0*/  FFMA.FTZ R162, R151, UR36, -R190 ;  /* 0x0000002497a27c23 */ /* 0x000fe200080108be */
[----:B------:R-:W-:Y:S01]  /*83c0*/  IMAD.WIDE.U32 R208, R29, -0x326172a9, RZ ;  /* 0xcd9e8d571dd07825 */ /* 0x000fe200078e00ff */
[----:B------:R-:W-:-:S03]  /*83d0*/  LOP3.LUT R153, R211, UR23, R206, 0x96, !PT ;  /* 0x00000017d3997c12 */ /* 0x000fc6000f8e96ce */
[----:B------:R-:W-:Y:S01]  /*83e0*/  FFMA.FTZ R217, R157, UR36, -R190 ;  /* 0x000000249dd97c23 */ /* 0x000fe200080108be */
[--C-:B------:R-:W-:Y:S01]  /*83f0*/  FFMA.FTZ R151, R42, UR36, -R81.reuse ;  /* 0x000000242a977c23 */ /* 0x100fe20008010851 */
[----:B------:R-:W-:Y:S01]  /*8400*/  IMAD.WIDE.U32 R206, R155, -0x326172a9, RZ ;  /* 0xcd9e8d579bce7825 */ /* 0x000fe200078e00ff */
[----:B------:R-:W-:Y:S01]  /*8410*/  LOP3.LUT R28, R209, UR34, R210, 0x96, !PT ;  /* 0x00000022d11c7c12 */ /* 0x000fe2000f8e96d2 */
[----:B------:R-:W3:Y:S01]  /*8420*/  MUFU.EX2 R137, R137 ;  /* 0x0000008900897308 */ /* 0x000ee20000000800 */
[----:B------:R-:W-:Y:S01]  /*8430*/  SHF.R.U32.HI R30, RZ, 0x10, R208 ;  /* 0x00000010ff1e7819 */ /* 0x000fe200000116d0 */
[----:B------:R-:W-:Y:S01]  /*8440*/  FFMA.FTZ R157, R154, UR36, -R81 ;  /* 0x000000249a9d7c23 */ /* 0x000fe20008010851 */
[----:B------:R-:W-:Y:S01]  /*8450*/  LOP3.LUT R34, R208, 0xffff, RZ, 0xc0, !PT ;  /* 0x0000ffffd0227812 */ /* 0x000fe200078ec0ff */
[----:B------:R-:W-:Y:S01]  /*8460*/  FADD.FTZ R127, R127, R148 ;  /* 0x000000947f7f7221 */ /* 0x000fe20000010000 */
[----:B-1----:R-:W-:Y:S02]  /*8470*/  SHF.R.U32.HI R165, RZ, 0x10, R28 ;  /* 0x00000010ffa57819 */ /* 0x002fe4000001161c */
[C---:B------:R-:W-:Y:S01]  /*8480*/  LOP3.LUT R20, R28.reuse, 0xffff, RZ, 0xc0, !PT ;  /* 0x0000ffff1c147812 */ /* 0x040fe200078ec0ff */
[----:B------:R-:W1:Y:S01]  /*8490*/  MUFU.EX2 R143, R143 ;  /* 0x0000008f008f7308 */ /* 0x000e620000000800 */
[----:B------:R-:W-:-:S02]  /*84a0*/  LOP3.LUT R177, R28, 0xff, RZ, 0xc0, !PT ;  /* 0x000000ff1cb17812 */ /* 0x000fc400078ec0ff */
[----:B------:R-:W-:Y:S02]  /*84b0*/  LOP3.LUT R31, R208, 0xff, RZ, 0xc0, !PT ;  /* 0x000000ffd01f7812 */ /* 0x000fe400078ec0ff */
[----:B------:R-:W-:Y:S01]  /*84c0*/  SHF.R.U32.HI R29, RZ, 0x18, R208 ;  /* 0x00000018ff1d7819 */ /* 0x000fe200000116d0 */
[----:B------:R-:W-:Y:S01]  /*84d0*/  IMAD.WIDE.U32 R208, R32, -0x326172a9, RZ ;  /* 0xcd9e8d5720d07825 */ /* 0x000fe200078e00ff */
[----:B------:R-:W-:Y:S01]  /*84e0*/  LOP3.LUT R30, R30, 0xff, RZ, 0xc0, !PT ;  /* 0x000000ff1e1e7812 */ /* 0x000fe200078ec0ff */
[----:B------:R-:W-:Y:S01]  /*84f0*/  MUFU.EX2 R151, R151 ;  /* 0x0000009700977308 */ /* 0x000fe20000000800 */
[----:B------:R-:W-:Y:S02]  /*8500*/  SHF.R.U32.HI R28, RZ, 0x18, R28 ;  /* 0x00000018ff1c7819 */ /* 0x000fe4000001161c */
[----:B------:R-:W-:Y:S02]  /*8510*/  SHF.R.U32.HI R34, RZ, 0x8, R34 ;  /* 0x00000008ff227819 */ /* 0x000fe40000011622 */
[----:B------:R-:W-:-:S02]  /*8520*/  LOP3.LUT R165, R165, 0xff, RZ, 0xc0, !PT ;  /* 0x000000ffa5a57812 */ /* 0x000fc400078ec0ff */
[----:B------:R-:W-:Y:S01]  /*8530*/  PRMT R21, R31, 0x5410, R34 ;  /* 0x000054101f157816 */ /* 0x000fe20000000022 */
[----:B------:R-:W-:Y:S01]  /*8540*/  MUFU.EX2 R131, R131 ;  /* 0x0000008300837308 */ /* 0x000fe20000000800 */
[----:B------:R-:W-:Y:S02]  /*8550*/  PRMT R23, R30, 0x5410, R29 ;  /* 0x000054101e177816 */ /* 0x000fe4000000001d */
[----:B------:R-:W-:Y:S02]  /*8560*/  PRMT R165, R165, 0x5410, R28 ;  /* 0x00005410a5a57816 */ /* 0x000fe4000000001c */
[----:B------:R-:W4:Y:S01]  /*8570*/  LDSM.16.MT88.4 R28, [R223+0x5000] ;  /* 0x00500000df1c783b */ /* 0x000f220000004200 */
[----:B------:R-:W-:Y:S02]  /*8580*/  SHF.R.U32.HI R20, RZ, 0x8, R20 ;  /* 0x00000008ff147819 */ /* 0x000fe40000011614 */
[----:B------:R-:W-:Y:S01]  /*8590*/  HSET2.LE.AND R21, R21, R80, PT ;  /* 0x0000005015157233 */ /* 0x000fe20003803000 */
[----:B------:R-:W-:Y:S01]  /*85a0*/  MUFU.EX2 R156, R156 ;  /* 0x0000009c009c7308 */ /* 0x000fe20000000800 */
[----:B------:R-:W-:-:S02]  /*85b0*/  PRMT R177, R177, 0x5410, R20 ;  /* 0x00005410b1b17816 */ /* 0x000fc40000000014 */
[----:B------:R-:W-:Y:S02]  /*85c0*/  HSET2.LE.AND R23, R23, R80, PT ;  /* 0x0000005017177233 */ /* 0x000fe40003803000 */
[----:B---3--:R-:W-:Y:S02]  /*85d0*/  F2FP.BF16.F32.PACK_AB R22, R188, R137 ;  /* 0x00000089bc16723e */ /* 0x008fe400000010ff */
[----:B------:R-:W-:Y:S01]  /*85e0*/  F2FP.BF16.F32.PACK_AB R20, R160, R145 ;  /* 0x00000091a014723e */ /* 0x000fe200000010ff */
[----:B------:R-:W-:Y:S01]  /*85f0*/  MUFU.EX2 R133, R133 ;  /* 0x0000008500857308 */ /* 0x000fe20000000800 */
[----:B------:R-:W-:Y:S02]  /*8600*/  LOP3.LUT R32, R207, UR34, R208, 0x96, !PT ;  /* 0x00000022cf207c12 */ /* 0x000fe4000f8e96d0 */
[C---:B------:R-:W-:Y:S02]  /*8610*/  LOP3.LUT R159, R206.reuse, 0xffff, RZ, 0xc0, !PT ;  /* 0x0000ffffce9f7812 */ /* 0x040fe400078ec0ff */
[----:B------:R-:W-:-:S02]  /*8620*/  LOP3.LUT R191, R206, 0xff, RZ, 0xc0, !PT ;  /* 0x000000ffcebf7812 */ /* 0x000fc400078ec0ff */
[--C-:B------:R-:W-:Y:S01]  /*8630*/  SHF.R.U32.HI R163, RZ, 0x10, R206.reuse ;  /* 0x00000010ffa37819 */ /* 0x100fe200000116ce */
[----:B------:R-:W-:Y:S01]  /*8640*/  MUFU.EX2 R128, R128 ;  /* 0x0000008000807308 */ /* 0x000fe20000000800 */
[----:B------:R-:W-:Y:S01]  /*8650*/  SHF.R.U32.HI R185, RZ, 0x18, R206 ;  /* 0x00000018ffb97819 */ /* 0x000fe200000116ce */
[----:B------:R-:W-:Y:S01]  /*8660*/  IMAD.WIDE.U32 R206, R175, -0x2daee0ad, RZ ;  /* 0xd2511f53afce7825 */ /* 0x000fe200078e00ff */
[----:B------:R-:W-:Y:S02]  /*8670*/  LOP3.LUT R22, R21, R22, RZ, 0xc0, !PT ;  /* 0x0000001615167212 */ /* 0x000fe400078ec0ff */
[----:B------:R-:W-:Y:S02]  /*8680*/  LOP3.LUT R23, R23, R20, RZ, 0xc0, !PT ;  /* 0x0000001417177212 */ /* 0x000fe400078ec0ff */
[--C-:B------:R-:W-:Y:S01]  /*8690*/  HSET2.LE.AND R20, R177, R80.reuse, PT ;  /* 0x00000050b1147233 */ /* 0x100fe20003803000 */
[----:B------:R-:W-:Y:S01]  /*86a0*/  MUFU.EX2 R174, R174 ;  /* 0x000000ae00ae7308 */ /* 0x000fe20000000800 */
[----:B------:R-:W-:-:S02]  /*86b0*/  HSET2.LE.AND R21, R165, R80, PT ;  /* 0x00000050a5157233 */ /* 0x000fc40003803000 */
[----:B------:R-:W-:Y:S02]  /*86c0*/  SHF.R.U32.HI R34, RZ, 0x8, R189 ;  /* 0x00000008ff227819 */ /* 0x000fe400000116bd */
[----:B------:R-:W-:Y:S01]  /*86d0*/  F2FP.BF16.F32.PACK_AB R149, R186, R135 ;  /* 0x00000087ba95723e */ /* 0x000fe200000010ff */
[----:B------:R-:W-:Y:S01]  /*86e0*/  FADD.FTZ R135, R135, R106 ;  /* 0x0000006a87877221 */ /* 0x000fe20000010000 */
[----:B-1----:R-:W-:Y:S01]  /*86f0*/  F2FP.BF16.F32.PACK_AB R190, R146, R143 ;  /* 0x0000008f92be723e */ /* 0x002fe200000010ff */
[----:B------:R-:W-:Y:S01]  /*8700*/  MUFU.EX2 R139, R139 ;  /* 0x0000008b008b7308 */ /* 0x000fe20000000800 */
[----:B------:R-:W-:Y:S01]  /*8710*/  LOP3.LUT R175, R207, UR33, R194, 0x96, !PT ;  /* 0x00000021cfaf7c12 */ /* 0x000fe2000f8e96c2 */
[----:B------:R-:W-:Y:S01]  /*8720*/  IMAD.WIDE.U32 R194, R173, -0x2daee0ad, RZ ;  /* 0xd2511f53adc27825 */ /* 0x000fe200078e00ff */
[----:B------:R-:W-:-:S03]  /*8730*/  LOP3.LUT R20, R20, R149, RZ, 0xc0, !PT ;  /* 0x0000009514147212 */ /* 0x000fc600078ec0ff */
[--C-:B------:R-:W-:Y:S01]  /*8740*/  FFMA.FTZ R149, R124, UR36, -R81.reuse ;  /* 0x000000247c957c23 */ /* 0x100fe20008010851 */
[----:B------:R-:W-:Y:S01]  /*8750*/  LOP3.LUT R21, R21, R190, RZ, 0xc0, !PT ;  /* 0x000000be15157212 */ /* 0x000fe200078ec0ff */
[----:B------:R-:W-:Y:S01]  /*8760*/  FFMA.FTZ R124, R130, UR36, -R81 ;  /* 0x00000024827c7c23 */ /* 0x000fe20008010851 */
[----:B------:R-:W-:Y:S01]  /*8770*/  PRMT R35, R35, 0x5410, R34 ;  /* 0x0000541023237816 */ /* 0x000fe20000000022 */
[----:B------:R-:W-:Y:S01]  /*8780*/  MUFU.EX2 R96, R96 ;  /* 0x0000006000607308 */ /* 0x000fe20000000800 */
[----:B------:R-:W-:Y:S01]  /*8790*/  LOP3.LUT R34, R187, 0xff, RZ, 0xc0, !PT ;  /* 0x000000ffbb227812 */ /* 0x000fe200078ec0ff */
[----:B------:R-:W-:Y:S01]  /*87a0*/  FADD.FTZ R143, R143, R112 ;  /* 0x000000708f8f7221 */ /* 0x000fe20000010000 */
[----:B------:R-:W-:Y:S01]  /*87b0*/  LOP3.LUT R155, R209, UR23, R200, 0x96, !PT ;  /* 0x00000017d19b7c12 */ /* 0x000fe2000f8e96c8 */
[C---:B--2---:R-:W-:Y:S01]  /*87c0*/  HMMA.16816.F32.BF16 R12, R20.reuse, R16, R12 ;  /* 0x00000010140c723c */ /* 0x044fe2000004180c */
[----:B------:R-:W-:Y:S01]  /*87d0*/  PRMT R33, R34, 0x5410, R33 ;  /* 0x0000541022217816 */ /* 0x000fe20000000021 */
[----:B------:R-:W-:Y:S01]  /*87e0*/  FADD.FTZ R186, R186, R135 ;  /* 0x00000087baba7221 */ /* 0x000fe20000010000 */
[----:B------:R-:W-:Y:S01]  /*87f0*/  LOP3.LUT R34, R195, UR33, R192, 0x96, !PT ;  /* 0x00000021c3227c12 */ /* 0x000fe2000f8e96c0 */
[----:B------:R-:W-:Y:S01]  /*8800*/  IMAD.WIDE.U32 R192, R153, -0x2daee0ad, RZ ;  /* 0xd2511f5399c07825 */ /* 0x000fe200078e00ff */
[C---:B------:R-:W-:Y:S01]  /*8810*/  LOP3.LUT R200, R206.reuse, 0xffff, RZ, 0xc0, !PT ;  /* 0x0000ffffcec87812 */ /* 0x040fe200078ec0ff */
[C---:B------:R-:W-:Y:S01]  /*8820*/  HMMA.16816.F32.BF16 R248, R20.reuse, R18, R248 ;  /* 0x0000001214f8723c */ /* 0x040fe200000418f8 */
[----:B------:R-:W-:Y:S01]  /*8830*/  LOP3.LUT R196, R206, 0xff, RZ, 0xc0, !PT ;  /* 0x000000ffcec47812 */ /* 0x000fe200078ec0ff */
[----:B------:R-:W1:Y:S01]  /*8840*/  MUFU.EX2 R149, R149 ;  /* 0x0000009500957308 */ /* 0x000e620000000800 */
[--C-:B------:R-:W-:Y:S01]  /*8850*/  SHF.R.U32.HI R201, RZ, 0x10, R206.reuse ;  /* 0x00000010ffc97819 */ /* 0x100fe200000116ce */
[--C-:B------:R-:W-:Y:S01]  /*8860*/  FFMA.FTZ R153, R140, UR36, -R81.reuse ;  /* 0x000000248c997c23 */ /* 0x100fe20008010851 */
[----:B------:R-:W-:Y:S01]  /*8870*/  SHF.R.U32.HI R198, RZ, 0x18, R206 ;  /* 0x00000018ffc67819 */ /* 0x000fe200000116ce */
[C---:B----4-:R-:W-:Y:S01]  /*8880*/  HMMA.16816.F32.BF16 R236, R20.reuse, R28, R236 ;  /* 0x0000001c14ec723c */ /* 0x050fe200000418ec */
[----:B------:R-:W-:Y:S01]  /*8890*/  LOP3.LUT R206, R192, 0xffff, RZ, 0xc0, !PT ;  /* 0x0000ffffc0ce7812 */ /* 0x000fe200078ec0ff */
[----:B------:R-:W-:Y:S01]  /*88a0*/  FFMA.FTZ R140, R152, UR36, -R81 ;  /* 0x00000024988c7c23 */ /* 0x000fe20008010851 */
[----:B------:R-:W-:Y:S01]  /*88b0*/  LOP3.LUT R205, R192, 0xff, RZ, 0xc0, !PT ;  /* 0x000000ffc0cd7812 */ /* 0x000fe200078ec0ff */
[----:B------:R-:W2:Y:S01]  /*88c0*/  MUFU.EX2 R124, R124 ;  /* 0x0000007c007c7308 */ /* 0x000ea20000000800 */
[--C-:B------:R-:W-:Y:S01]  /*88d0*/  SHF.R.U32.HI R203, RZ, 0x10, R192.reuse ;  /* 0x00000010ffcb7819 */ /* 0x100fe200000116c0 */
[----:B------:R-:W-:Y:S01]  /*88e0*/  HMMA.16816.F32.BF16 R232, R20, R30, R232 ;  /* 0x0000001e14e8723c */ /* 0x000fe200000418e8 */
[----:B------:R-:W-:Y:S01]  /*88f0*/  SHF.R.U32.HI R42, RZ, 0x18, R192 ;  /* 0x00000018ff2a7819 */ /* 0x000fe200000116c0 */
[----:B------:R-:W-:Y:S01]  /*8900*/  FFMA.FTZ R152, R125, UR36, -R110 ;  /* 0x000000247d987c23 */ /* 0x000fe2000801086e */
[----:B------:R-:W-:Y:S01]  /*8910*/  LOP3.LUT R183, R194, 0xffff, RZ, 0xc0, !PT ;  /* 0x0000ffffc2b77812 */ /* 0x000fe200078ec0ff */
[--C-:B------:R-:W-:Y:S01]  /*8920*/  FFMA.FTZ R125, R118, UR36, -R85.reuse ;  /* 0x00000024767d7c23 */ /* 0x100fe20008010855 */
[----:B------:R-:W-:Y:S01]  /*8930*/  LOP3.LUT R190, R194, 0xff, RZ, 0xc0, !PT ;  /* 0x000000ffc2be7812 */ /* 0x000fe200078ec0ff */
[----:B------:R-:W-:Y:S01]  /*8940*/  FFMA.FTZ R118, R40, UR36, -R85 ;  /* 0x0000002428767c23 */ /* 0x000fe20008010855 */
[----:B------:R-:W-:Y:S01]  /*8950*/  IMAD.WIDE.U32 R20, R155, -0x2daee0ad, RZ ;  /* 0xd2511f539b147825 */ /* 0x000fe200078e00ff */
[----:B------:R-:W-:-:S03]  /*8960*/  SHF.R.U32.HI R22, RZ, 0x10, R161 ;  /* 0x00000010ff167819 */ /* 0x000fc600000116a1 */
[----:B------:R-:W-:Y:S01]  /*8970*/  FFMA.FTZ R155, R144, UR36, -R81 ;  /* 0x00000024909b7c23 */ /* 0x000fe20008010851 */
[----:B------:R-:W-:Y:S01]  /*8980*/  SHF.R.U32.HI R189, RZ, 0x10, R194 ;  /* 0x00000010ffbd7819 */ /* 0x000fe200000116c2 */
[----:B------:R-:W-:Y:S01]  /*8990*/  FFMA.FTZ R144, R41, UR36, -R110 ;  /* 0x0000002429907c23 */ /* 0x000fe2000801086e */
[----:B------:R-:W-:Y:S01]  /*89a0*/  LOP3.LUT R165, R21, UR33, R202, 0x96, !PT ;  /* 0x0000002115a57c12 */ /* 0x000fe2000f8e96ca */
[----:B------:R-:W-:Y:S01]  /*89b0*/  MUFU.EX2 R118, R118 ;  /* 0x0000007600767308 */ /* 0x000fe20000000800 */
[----:B------:R-:W-:Y:S01]  /*89c0*/  LOP3.LUT R192, R20, 0xffff, RZ, 0xc0, !PT ;  /* 0x0000ffff14c07812 */ /* 0x000fe200078ec0ff */
[----:B------:R-:W-:Y:S01]  /*89d0*/  FADD.FTZ R146, R146, R143 ;  /* 0x0000008f92927221 */ /* 0x000fe20000010000 */
[----:B------:R-:W-:Y:S01]  /*89e0*/  LOP3.LUT R21, R161, 0xffff, RZ, 0xc0, !PT ;  /* 0x0000ffffa1157812 */ /* 0x000fe200078ec0ff */
[----:B------:R-:W-:Y:S01]  /*89f0*/  FADD.FTZ R137, R137, R186 ;  /* 0x000000ba89897221 */ /* 0x000fe20000010000 */
[----:B------:R-:W-:Y:S01]  /*8a00*/  SHF.R.U32.HI R187, RZ, 0x18, R194 ;  /* 0x00000018ffbb7819 */ /* 0x000fe200000116c2 */
[----:B------:R-:W-:Y:S01]  /*8a10*/  FADD.FTZ R145, R145, R146 ;  /* 0x0000009291917221 */ /* 0x000fe20000010000 */
[----:B------:R-:W-:Y:S01]  /*8a20*/  LOP3.LUT R204, R193, UR33, R204, 0x96, !PT ;  /* 0x00000021c1cc7c12 */ /* 0x000fe2000f8e96cc */
[----:B------:R-:W-:Y:S01]  /*8a30*/  MUFU.EX2 R152, R152 ;  /* 0x0000009800987308 */ /* 0x000fe20000000800 */
[----:B------:R-:W-:Y:S01]  /*8a40*/  LOP3.LUT R195, R20, 0xff, RZ, 0xc0, !PT ;  /* 0x000000ff14c37812 */ /* 0x000fe200078ec0ff */
[----:B------:R-:W-:Y:S01]  /*8a50*/  FADD.FTZ R137, R188, R137 ;  /* 0x00000089bc897221 */ /* 0x000fe20000010000 */
[--C-:B------:R-:W-:Y:S01]  /*8a60*/  SHF.R.U32.HI R194, RZ, 0x10, R20.reuse ;  /* 0x00000010ffc27819 */ /* 0x100fe20000011614 */
[----:B------:R-:W-:Y:S01]  /*8a70*/  FADD.FTZ R145, R160, R145 ;  /* 0x00000091a0917221 */ /* 0x000fe20000010000 */
[----:B------:R-:W-:-:S02]  /*8a80*/  SHF.R.U32.HI R193, RZ, 0x18, R20 ;  /* 0x00000018ffc17819 */ /* 0x000fc40000011614 */
[----:B------:R-:W-:Y:S01]  /*8a90*/  SHF.R.U32.HI R130, RZ, 0x8, R21 ;  /* 0x00000008ff827819 */ /* 0x000fe20000011615 */
[----:B------:R-:W-:Y:S01]  /*8aa0*/  MUFU.EX2 R144, R144 ;  /* 0x0000009000907308 */ /* 0x000fe20000000800 */
[----:B------:R-:W-:Y:S02]  /*8ab0*/  SHF.R.U32.HI R20, RZ, 0x18, R161 ;  /* 0x00000018ff147819 */ /* 0x000fe400000116a1 */
[----:B------:R-:W-:Y:S02]  /*8ac0*/  LOP3.LUT R21, R22, 0xff, RZ, 0xc0, !PT ;  /* 0x000000ff16157812 */ /* 0x000fe400078ec0ff */
[----:B------:R-:W-:Y:S02]  /*8ad0*/  LOP3.LUT R177, R167, 0xffff, RZ, 0xc0, !PT ;  /* 0x0000ffffa7b17812 */ /* 0x000fe400078ec0ff */
[----:B------:R-:W-:Y:S01]  /*8ae0*/  PRMT R21, R21, 0x5410, R20 ;  /* 0x0000541015157816 */ /* 0x000fe20000000014 */
[----:B------:R-:W-:Y:S01]  /*8af0*/  MUFU.EX2 R125, R125 ;  /* 0x0000007d007d7308 */ /* 0x000fe20000000800 */
[----:B------:R-:W-:-:S02]  /*8b00*/  SHF.R.U32.HI R177, RZ, 0x8, R177 ;  /* 0x00000008ffb17819 */ /* 0x000fc400000116b1 */
[----:B------:R-:W-:Y:S02]  /*8b10*/  LOP3.LUT R20, R167, 0xff, RZ, 0xc0, !PT ;  /* 0x000000ffa7147812 */ /* 0x000fe400078ec0ff */
[----:B------:R-:W-:Y:S02]  /*8b20*/  SHF.R.U32.HI R173, RZ, 0x18, R167 ;  /* 0x00000018ffad7819 */ /* 0x000fe400000116a7 */
[----:B------:R-:W-:Y:S01]  /*8b30*/  PRMT R177, R20, 0x5410, R177 ;  /* 0x0000541014b17816 */ /* 0x000fe200000000b1 */
[----:B------:R-:W-:Y:S01]  /*8b40*/  MUFU.EX2 R153, R153 ;  /* 0x0000009900997308 */ /* 0x000fe20000000800 */
[----:B------:R-:W-:Y:S02]  /*8b50*/  SHF.R.U32.HI R20, RZ, 0x10, R167 ;  /* 0x00000010ff147819 */ /* 0x000fe400000116a7 */
[----:B------:R-:W-:Y:S01]  /*8b60*/  LOP3.LUT R23, R161, 0xff, RZ, 0xc0, !PT ;  /* 0x000000ffa1177812 */ /* 0x000fe200078ec0ff */
[----:B------:R-:W-:Y:S01]  /*8b70*/  FFMA.FTZ R161, R116, UR36, -R85 ;  /* 0x0000002474a17c23 */ /* 0x000fe20008010855 */
[----:B------:R-:W-:-:S02]  /*8b80*/  LOP3.LUT R20, R20, 0xff, RZ, 0xc0, !PT ;  /* 0x000000ff14147812 */ /* 0x000fc400078ec0ff */
[----:B------:R-:W-:Y:S01]  /*8b90*/  PRMT R23, R23, 0x5410, R130 ;  /* 0x0000541017177816 */ /* 0x000fe20000000082 */
[----:B------:R-:W-:Y:S01]  /*8ba0*/  FFMA.FTZ R130, R142, UR36, -R81 ;  /* 0x000000248e827c23 */ /* 0x000fe20008010851 */
[----:B------:R-:W-:Y:S01]  /*8bb0*/  PRMT R173, R20, 0x5410, R173 ;  /* 0x0000541014ad7816 */ /* 0x000fe200000000ad */
[----:B------:R-:W-:Y:S01]  /*8bc0*/  FFMA.FTZ R142, R166, UR36, -R81 ;  /* 0x00000024a68e7c23 */ /* 0x000fe20008010851 */
[----:B------:R-:W-:Y:S01]  /*8bd0*/  SHF.R.U32.HI R20, RZ, 0x8, R159 ;  /* 0x00000008ff147819 */ /* 0x000fe2000001169f */
[----:B------:R-:W3:Y:S01]  /*8be0*/  MUFU.EX2 R161, R161 ;  /* 0x000000a100a17308 */ /* 0x000ee20000000800 */
[--C-:B------:R-:W-:Y:S01]  /*8bf0*/  HSET2.LE.AND R21, R21, R80.reuse, PT ;  /* 0x0000005015157233 */ /* 0x100fe20003803000 */
[----:B------:R-:W-:Y:S01]  /*8c00*/  FFMA.FTZ R159, R43, UR36, -R110 ;  /* 0x000000242b9f7c23 */ /* 0x000fe2000801086e */
[----:B------:R-:W-:Y:S02]  /*8c10*/  PRMT R191, R191, 0x5410, R20 ;  /* 0x00005410bfbf7816 */ /* 0x000fe40000000014 */
[----:B------:R-:W-:-:S02]  /*8c20*/  HSET2.LE.AND R20, R23, R80, PT ;  /* 0x0000005017147233 */ /* 0x000fc40003803000 */
[----:B-1----:R-:W-:Y:S01]  /*8c30*/  F2FP.BF16.F32.PACK_AB R22, R149, R134 ;  /* 0x000000869516723e */ /* 0x002fe200000010ff */
[----:B------:R-:W1:Y:S01]  /*8c40*/  MUFU.EX2 R159, R159 ;  /* 0x0000009f009f7308 */ /* 0x000e620000000800 */
[----:B------:R-:W-:Y:S01]  /*8c50*/  F2FP.BF16.F32.PACK_AB R23, R136, R117 ;  /* 0x000000758817723e */ /* 0x000fe200000010ff */
[----:B------:R-:W-:Y:S01]  /*8c60*/  FADD.FTZ R117, R117, R122 ;  /* 0x0000007a75757221 */ /* 0x000fe20000010000 */
[----:B------:R-:W-:Y:S01]  /*8c70*/  LOP3.LUT R21, R21, R22, RZ, 0xc0, !PT ;  /* 0x0000001615157212 */ /* 0x000fe200078ec0ff */
[----:B------:R-:W-:Y:S01]  /*8c80*/  FADD.FTZ R134, R134, R127 ;  /* 0x0000007f86867221 */ /* 0x000fe20000010000 */
[----:B------:R-:W-:Y:S01]  /*8c90*/  LOP3.LUT R20, R20, R23, RZ, 0xc0, !PT ;  /* 0x0000001714147212 */ /* 0x000fe200078ec0ff */
[----:B------:R-:W-:Y:S01]  /*8ca0*/  FADD.FTZ R136, R136, R117 ;  /* 0x0000007588887221 */ /* 0x000fe20000010000 */
        /* <DEDUP_REMOVED lines=8> */
[----:B------:R-:W-:Y:S01]  /*8d30*/  HSET2.LE.AND R23, R197, R80, PT ;  /* 0x00000050c5177233 */ /* 0x000fe20003803000 */
[----:B------:R-:W2:Y:S01]  /*8d40*/  MUFU.EX2 R155, R155 ;  /* 0x0000009b009b7308 */ /* 0x000ea20000000800 */
[----:B------:R-:W-:Y:S01]  /*8d50*/  LOP3.LUT R41, R204, 0xffff, RZ, 0xc0, !PT ;  /* 0x0000ffffcc297812 */ /* 0x000fe200078ec0ff */
[----:B------:R-:W-:Y:S01]  /*8d60*/  FADD.FTZ R123, R158, R123 ;  /* 0x0000007b9e7b7221 */ /* 0x000fe20000010000 */
[----:B------:R-:W-:Y:S01]  /*8d70*/  LOP3.LUT R154, R163, 0xff, RZ, 0xc0, !PT ;  /* 0x000000ffa39a7812 */ /* 0x000fe200078ec0ff */
[----:B------:R-:W-:Y:S01]  /*8d80*/  FADD.FTZ R151, R151, R124 ;  /* 0x0000007c97977221 */ /* 0x000fe20000010000 */
[----:B------:R-:W-:-:S02]  /*8d90*/  LOP3.LUT R23, R23, R166, RZ, 0xc0, !PT ;  /* 0x000000a617177212 */ /* 0x000fc400078ec0ff */
[----:B------:R-:W-:Y:S01]  /*8da0*/  SHF.R.U32.HI R40, RZ, 0x8, R41 ;  /* 0x00000008ff287819 */ /* 0x000fe20000011629 */
[----:B------:R-:W-:Y:S01]  /*8db0*/  MUFU.EX2 R113, R113 ;  /* 0x0000007100717308 */ /* 0x000fe20000000800 */
[----:B------:R-:W-:Y:S02]  /*8dc0*/  LOP3.LUT R199, R203, 0xff, RZ, 0xc0, !PT ;  /* 0x000000ffcbc77812 */ /* 0x000fe400078ec0ff */
[----:B------:R-:W-:Y:S01]  /*8dd0*/  LOP3.LUT R163, R204, 0xff, RZ, 0xc0, !PT ;  /* 0x000000ffcca37812 */ /* 0x000fe200078ec0ff */
[C---:B------:R-:W-:Y:S01]  /*8de0*/  HMMA.16816.F32.BF16 R24, R20.reuse, R16, R24 ;  /* 0x000000101418723c */ /* 0x040fe20000041818 */
[----:B------:R-:W-:Y:S02]  /*8df0*/  PRMT R199, R199, 0x5410, R42 ;  /* 0x00005410c7c77816 */ /* 0x000fe4000000002a */
[----:B------:R-:W-:Y:S01]  /*8e00*/  PRMT R163, R163, 0x5410, R40 ;  /* 0x00005410a3a37816 */ /* 0x000fe20000000028 */
[----:B------:R-:W-:Y:S01]  /*8e10*/  MUFU.EX2 R142, R142 ;  /* 0x0000008e008e7308 */ /* 0x000fe20000000800 */
[----:B------:R-:W-:Y:S01]  /*8e20*/  LDSM.16.MT88.4 R40, [R223+0x5400] ;  /* 0x00540000df28783b */ /* 0x000fe20000004200 */
[----:B------:R-:W-:Y:S01]  /*8e30*/  HMMA.16816.F32.BF16 R244, R20, R18, R244 ;  /* 0x0000001214f4723c */ /* 0x000fe200000418f4 */
[----:B------:R-:W-:-:S02]  /*8e40*/  LOP3.LUT R167, R201, 0xff, RZ, 0xc0, !PT ;  /* 0x000000ffc9a77812 */ /* 0x000fc400078ec0ff */
[----:B------:R-:W4:Y:S01]  /*8e50*/  LDSM.16.MT88.4 R16, [R252+0x5400] ;  /* 0x00540000fc10783b */ /* 0x000f220000004200 */
[----:B------:R-:W-:Y:S02]  /*8e60*/  SHF.R.U32.HI R206, RZ, 0x8, R206 ;  /* 0x00000008ffce7819 */ /* 0x000fe400000116ce */
[----:B------:R-:W-:Y:S01]  /*8e70*/  SHF.R.U32.HI R201, RZ, 0x10, R204 ;  /* 0x00000010ffc97819 */ /* 0x000fe200000116cc */
[C---:B------:R-:W-:Y:S01]  /*8e80*/  HMMA.16816.F32.BF16 R228, R20.reuse, R30, R228 ;  /* 0x0000001e14e4723c */ /* 0x040fe200000418e4 */
[----:B------:R-:W-:Y:S01]  /*8e90*/  PRMT R205, R205, 0x5410, R206 ;  /* 0x00005410cdcd7816 */ /* 0x000fe200000000ce */
[----:B------:R-:W-:Y:S01]  /*8ea0*/  MUFU.EX2 R182, R182 ;  /* 0x000000b600b67308 */ /* 0x000fe20000000800 */
[----:B------:R-:W-:Y:S02]  /*8eb0*/  SHF.R.U32.HI R204, RZ, 0x18, R204 ;  /* 0x00000018ffcc7819 */ /* 0x000fe400000116cc */
[----:B------:R-:W-:Y:S01]  /*8ec0*/  LOP3.LUT R201, R201, 0xff, RZ, 0xc0, !PT ;  /* 0x000000ffc9c97812 */ /* 0x000fe200078ec0ff */
[----:B------:R-:W-:Y:S01]  /*8ed0*/  HMMA.16816.F32.BF16 R240, R20, R28, R240 ;  /* 0x0000001c14f0723c */ /* 0x000fe200000418f0 */
[----:B------:R-:W-:-:S02]  /*8ee0*/  HSET2.LE.AND R31, R199, R80, PT ;  /* 0x00000050c71f7233 */ /* 0x000fc40003803000 */
[----:B------:R-:W-:Y:S01]  /*8ef0*/  SHF.R.U32.HI R197, RZ, 0x8, R200 ;  /* 0x00000008ffc57819 */ /* 0x000fe200000116c8 */
[----:B------:R-:W-:Y:S01]  /*8f00*/  MUFU.EX2 R141, R141 ;  /* 0x0000008d008d7308 */ /* 0x000fe20000000800 */
[----:B------:R-:W-:Y:S02]  /*8f10*/  PRMT R201, R201, 0x5410, R204 ;  /* 0x00005410c9c97816 */ /* 0x000fe400000000cc */
[----:B---3--:R-:W-:Y:S02]  /*8f20*/  F2FP.BF16.F32.PACK_AB R20, R161, R118 ;  /* 0x00000076a114723e */ /* 0x008fe400000010ff */
[----:B------:R-:W-:Y:S02]  /*8f30*/  LOP3.LUT R22, R175, 0xffff, RZ, 0xc0, !PT ;  /* 0x0000ffffaf167812 */ /* 0x000fe400078ec0ff */
[----:B------:R-:W-:Y:S01]  /*8f40*/  LOP3.LUT R31, R31, R20, RZ, 0xc0, !PT ;  /* 0x000000141f1f7212 */ /* 0x000fe200078ec0ff */
[----:B------:R-:W-:Y:S01]  /*8f50*/  MUFU.EX2 R111, R111 ;  /* 0x0000006f006f7308 */ /* 0x000fe20000000800 */
[----:B------:R-:W-:-:S02]  /*8f60*/  SHF.R.U32.HI R20, RZ, 0x10, R175 ;  /* 0x00000010ff147819 */ /* 0x000fc400000116af */
[----:B------:R-:W-:Y:S02]  /*8f70*/  PRMT R197, R196, 0x5410, R197 ;  /* 0x00005410c4c57816 */ /* 0x000fe400000000c5 */
[----:B------:R-:W-:Y:S02]  /*8f80*/  LOP3.LUT R21, R175, 0xff, RZ, 0xc0, !PT ;  /* 0x000000ffaf157812 */ /* 0x000fe400078ec0ff */
[----:B------:R-:W-:Y:S01]  /*8f90*/  HSET2.LE.AND R30, R205, R80, PT ;  /* 0x00000050cd1e7233 */ /* 0x000fe20003803000 */
[----:B------:R-:W-:Y:S01]  /*8fa0*/  MUFU.EX2 R140, R140 ;  /* 0x0000008c008c7308 */ /* 0x000fe20000000800 */
[----:B------:R-:W-:Y:S02]  /*8fb0*/  SHF.R.U32.HI R22, RZ, 0x8, R22 ;  /* 0x00000008ff167819 */ /* 0x000fe40000011616 */
[----:B------:R-:W-:Y:S02]  /*8fc0*/  F2FP.BF16.F32.PACK_AB R23, R152, R121 ;  /* 0x000000799817723e */ /* 0x000fe400000010ff */
[----:B------:R-:W-:-:S02]  /*8fd0*/  SHF.R.U32.HI R175, RZ, 0x18, R175 ;  /* 0x00000018ffaf7819 */ /* 0x000fc400000116af */
[----:B------:R-:W-:Y:S01]  /*8fe0*/  LOP3.LUT R20, R20, 0xff, RZ, 0xc0, !PT ;  /* 0x000000ff14147812 */ /* 0x000fe200078ec0ff */
[----:B------:R-:W-:Y:S01]  /*8ff0*/  MUFU.EX2 R157, R157 ;  /* 0x0000009d009d7308 */ /* 0x000fe20000000800 */
[--C-:B------:R-:W-:Y:S02]  /*9000*/  HSET2.LE.AND R28, R163, R80.reuse, PT ;  /* 0x00000050a31c7233 */ /* 0x100fe40003803000 */
[--C-:B------:R-:W-:Y:S02]  /*9010*/  HSET2.LE.AND R29, R201, R80.reuse, PT ;  /* 0x00000050c91d7233 */ /* 0x100fe40003803000 */
[----:B------:R-:W-:Y:S02]  /*9020*/  PRMT R21, R21, 0x5410, R22 ;  /* 0x0000541015157816 */ /* 0x000fe40000000016 */
[----:B-1----:R-:W-:Y:S01]  /*9030*/  F2FP.BF16.F32.PACK_AB R163, R159, R144 ;  /* 0x000000909fa3723e */ /* 0x002fe200000010ff */
[----:B------:R-:W-:Y:S01]  /*9040*/  MUFU.EX2 R93, R93 ;  /* 0x0000005d005d7308 */ /* 0x000fe20000000800 */
[----:B------:R-:W-:Y:S01]  /*9050*/  F2FP.BF16.F32.PACK_AB R116, R125, R120 ;  /* 0x000000787d74723e */ /* 0x000fe200000010ff */
[----:B------:R-:W-:Y:S01]  /*9060*/  FADD.FTZ R144, R144, R137 ;  /* 0x0000008990907221 */ /* 0x000fe20000010000 */
[----:B------:R-:W-:Y:S01]  /*9070*/  LOP3.LUT R30, R30, R23, RZ, 0xc0, !PT ;  /* 0x000000171e1e7212 */ /* 0x000fe200078ec0ff */
[----:B------:R-:W-:Y:S01]  /*9080*/  FADD.FTZ R120, R120, R145 ;  /* 0x0000009178787221 */ /* 0x000fe20000010000 */
[--C-:B------:R-:W-:Y:S01]  /*9090*/  HSET2.LE.AND R22, R197, R80.reuse, PT ;  /* 0x00000050c5167233 */ /* 0x100fe20003803000 */
[----:B------:R-:W-:Y:S01]  /*90a0*/  FADD.FTZ R144, R159, R144 ;  /* 0x000000909f907221 */ /* 0x000fe20000010000 */
[----:B------:R-:W-:Y:S01]  /*90b0*/  PRMT R167, R167, 0x5410, R198 ;  /* 0x00005410a7a77816 */ /* 0x000fe200000000c6 */
[----:B------:R-:W-:Y:S01]  /*90c0*/  MUFU.EX2 R218, R218 ;  /* 0x000000da00da7308 */ /* 0x000fe20000000800 */
[----:B------:R-:W-:Y:S01]  /*90d0*/  F2FP.BF16.F32.PACK_AB R23, R184, R131 ;  /* 0x00000083b817723e */ /* 0x000fe200000010ff */
[----:B------:R-:W-:Y:S01]  /*90e0*/  FADD.FTZ R125, R125, R120 ;  /* 0x000000787d7d7221 */ /* 0x000fe20000010000 */
[----:B------:R-:W-:Y:S01]  /*90f0*/  PRMT R175, R20, 0x5410, R175 ;  /* 0x0000541014af7816 */ /* 0x000fe200000000af */
[----:B------:R-:W-:Y:S01]  /*9100*/  FADD.FTZ R121, R121, R144 ;  /* 0x0000009079797221 */ /* 0x000fe20000010000 */
[----:B------:R-:W-:Y:S01]  /*9110*/  LOP3.LUT R29, R29, R116, RZ, 0xc0, !PT ;  /* 0x000000741d1d7212 */ /* 0x000fe200078ec0ff */
[----:B------:R-:W-:Y:S01]  /*9120*/  FFMA.FTZ R116, R126, UR36, -R81 ;  /* 0x000000247e747c23 */ /* 0x000fe20008010851 */
[----:B------:R-:W-:Y:S01]  /*9130*/  LOP3.LUT R28, R28, R163, RZ, 0xc0, !PT ;  /* 0x000000a31c1c7212 */ /* 0x000fe200078ec0ff */
[--C-:B------:R-:W-:Y:S01]  /*9140*/  FFMA.FTZ R126, R39, UR36, -R110.reuse ;  /* 0x00000024277e7c23 */ /* 0x100fe2000801086e */
[----:B------:R-:W-:Y:S01]  /*9150*/  LOP3.LUT R22, R22, R23, RZ, 0xc0, !PT ;  /* 0x0000001716167212 */ /* 0x000fe200078ec0ff */
[----:B------:R2:W-:Y:S01]  /*9160*/  MUFU.EX2 R163, R138 ;  /* 0x0000008a00a37308 */ /* 0x0005e20000000800 */
[--C-:B------:R-:W-:Y:S01]  /*9170*/  HSET2.LE.AND R20, R21, R80.reuse, PT ;  /* 0x0000005015147233 */ /* 0x100fe20003803000 */
[----:B------:R-:W-:Y:S01]  /*9180*/  FADD.FTZ R118, R118, R125 ;  /* 0x0000007d76767221 */ /* 0x000fe20000010000 */
[----:B------:R-:W-:Y:S01]  /*9190*/  PRMT R185, R154, 0x5410, R185 ;  /* 0x000054109ab97816 */ /* 0x000fe200000000b9 */
[C---:B----4-:R-:W-:Y:S01]  /*91a0*/  HMMA.16816.F32.BF16 R12, R28.reuse, R16, R12 ;  /* 0x000000101c0c723c */ /* 0x050fe2000004180c */
[--C-:B------:R-:W-:Y:S01]  /*91b0*/  HSET2.LE.AND R23, R167, R80.reuse, PT ;  /* 0x00000050a7177233 */ /* 0x100fe20003803000 */
[--C-:B------:R-:W-:Y:S01]  /*91c0*/  FFMA.FTZ R167, R36, UR36, -R85.reuse ;  /* 0x0000002424a77c23 */ /* 0x100fe20008010855 */
[--C-:B------:R-:W-:Y:S01]  /*91d0*/  HSET2.LE.AND R21, R175, R80.reuse, PT ;  /* 0x00000050af157233 */ /* 0x100fe20003803000 */
[----:B------:R-:W-:Y:S01]  /*91e0*/  MUFU.EX2 R126, R126 ;  /* 0x0000007e007e7308 */ /* 0x000fe20000000800 */
[----:B------:R-:W-:Y:S01]  /*91f0*/  F2FP.BF16.F32.PACK_AB R39, R133, R156 ;  /* 0x0000009c8527723e */ /* 0x000fe200000010ff */
[C---:B------:R-:W-:Y:S01]  /*9200*/  HMMA.16816.F32.BF16 R248, R28.reuse, R18, R248 ;  /* 0x000000121cf8723c */ /* 0x040fe200000418f8 */
[----:B------:R-:W-:Y:S01]  /*9210*/  F2FP.BF16.F32.PACK_AB R154, R153, R128 ;  /* 0x00000080999a723e */ /* 0x000fe200000010ff */
[----:B------:R-:W-:Y:S01]  /*9220*/  FFMA.FTZ R175, R98, UR36, -R85 ;  /* 0x0000002462af7c23 */ /* 0x000fe20008010855 */
[----:B------:R-:W-:Y:S01]  /*9230*/  LOP3.LUT R20, R20, R39, RZ, 0xc0, !PT ;  /* 0x0000002714147212 */ /* 0x000fe200078ec0ff */
[----:B------:R-:W-:Y:S01]  /*9240*/  FADD.FTZ R156, R156, R123 ;  /* 0x0000007b9c9c7221 */ /* 0x000fe20000010000 */
[----:B------:R-:W-:Y:S01]  /*9250*/  LOP3.LUT R21, R21, R154, RZ, 0xc0, !PT ;  /* 0x0000009a15157212 */ /* 0x000fe200078ec0ff */
[----:B------:R-:W1:Y:S01]  /*9260*/  MUFU.EX2 R167, R167 ;  /* 0x000000a700a77308 */ /* 0x000e620000000800 */
[----:B--2---:R-:W-:Y:S01]  /*9270*/  F2FP.BF16.F32.PACK_AB R138, R155, R130 ;  /* 0x000000829b8a723e */ /* 0x004fe200000010ff */
[C---:B------:R-:W-:Y:S01]  /*9280*/  HMMA.16816.F32.BF16 R236, R28.reuse, R40, R236 ;  /* 0x000000281cec723c */ /* 0x040fe200000418ec */
[----:B------:R-:W-:Y:S01]  /*9290*/  LOP3.LUT R36, R32, 0xffff, RZ, 0xc0, !PT ;  /* 0x0000ffff20247812 */ /* 0x000fe200078ec0ff */
[----:B------:R-:W-:Y:S01]  /*92a0*/  FFMA.FTZ R154, R38, UR36, -R85 ;  /* 0x00000024269a7c23 */ /* 0x000fe20008010855 */
[----:B------:R-:W-:Y:S01]  /*92b0*/  LOP3.LUT R23, R23, R138, RZ, 0xc0, !PT ;  /* 0x0000008a17177212 */ /* 0x000fe200078ec0ff */
[----:B------:R-:W-:Y:S01]  /*92c0*/  FFMA.FTZ R138, R37, UR36, -R110 ;  /* 0x00000024258a7c23 */ /* 0x000fe2000801086e */
[----:B------:R-:W-:Y:S01]  /*92d0*/  LOP3.LUT R199, R32, 0xff, RZ, 0xc0, !PT ;  /* 0x000000ff20c77812 */ /* 0x000fe200078ec0ff */
[----:B------:R-:W-:Y:S01]  /*92e0*/  HMMA.16816.F32.BF16 R232, R28, R42, R232 ;  /* 0x0000002a1ce8723c */ /* 0x000fe200000418e8 */
[----:B------:R-:W-:Y:S01]  /*92f0*/  LOP3.LUT R197, R34, 0xff, RZ, 0xc0, !PT ;  /* 0x000000ff22c57812 */ /* 0x000fe200078ec0ff */
[----:B------:R-:W-:Y:S01]  /*9300*/  MUFU.EX2 R154, R154 ;  /* 0x0000009a009a7308 */ /* 0x000fe20000000800 */
[----:B------:R-:W-:Y:S01]  /*9310*/  SHF.R.U32.HI R36, RZ, 0x8, R36 ;  /* 0x00000008ff247819 */ /* 0x000fe20000011624 */
[----:B------:R-:W-:Y:S01]  /*9320*/  FADD.FTZ R128, R128, R151 ;  /* 0x0000009780807221 */ /* 0x000fe20000010000 */
[--C-:B------:R-:W-:Y:S01]  /*9330*/  HSET2.LE.AND R33, R33, R80.reuse, PT ;  /* 0x0000005021217233 */ /* 0x100fe20003803000 */
[C---:B------:R-:W-:Y:S01]  /*9340*/  HMMA.16816.F32.BF16 R24, R20.reuse, R16, R24 ;  /* 0x000000101418723c */ /* 0x040fe20000041818 */
[----:B------:R-:W-:Y:S01]  /*9350*/  LOP3.LUT R28, R189, 0xff, RZ, 0xc0, !PT ;  /* 0x000000ffbd1c7812 */ /* 0x000fe200078ec0ff */
[----:B------:R-:W-:Y:S01]  /*9360*/  FADD.FTZ R156, R133, R156 ;  /* 0x0000009c859c7221 */ /* 0x000fe20000010000 */
[----:B------:R-:W-:Y:S01]  /*9370*/  SHF.R.U32.HI R189, RZ, 0x10, R34 ;  /* 0x00000010ffbd7819 */ /* 0x000fe20000011622 */
[----:B------:R-:W2:Y:S01]  /*9380*/  MUFU.EX2 R138, R138 ;  /* 0x0000008a008a7308 */ /* 0x000ea20000000800 */
[----:B------:R-:W-:Y:S01]  /*9390*/  PRMT R187, R28, 0x5410, R187 ;  /* 0x000054101cbb7816 */ /* 0x000fe200000000bb */
[C---:B------:R-:W-:Y:S01]  /*93a0*/  HMMA.16816.F32.BF16 R244, R20.reuse, R18, R244 ;  /* 0x0000001214f4723c */ /* 0x040fe200000418f4 */
[--C-:B------:R-:W-:Y:S01]  /*93b0*/  SHF.R.U32.HI R16, RZ, 0x10, R32.reuse ;  /* 0x00000010ff107819 */ /* 0x100fe20000011620 */
[----:B------:R-:W3:Y:S01]  /*93c0*/  LDSM.16.MT88.4 R28, [R252+0x5800] ;  /* 0x00580000fc1c783b */ /* 0x000ee20000004200 */
[----:B------:R-:W-:Y:S01]  /*93d0*/  SHF.R.U32.HI R17, RZ, 0x18, R32 ;  /* 0x00000018ff117819 */ /* 0x000fe20000011620 */
[----:B------:R-:W-:Y:S01]  /*93e0*/  FADD.FTZ R153, R153, R128 ;  /* 0x0000008099997221 */ /* 0x000fe20000010000 */
[----:B------:R-:W-:Y:S01]  /*93f0*/  LOP3.LUT R16, R16, 0xff, RZ, 0xc0, !PT ;  /* 0x000000ff10107812 */ /* 0x000fe200078ec0ff */
[C---:B------:R-:W-:Y:S01]  /*9400*/  HMMA.16816.F32.BF16 R240, R20.reuse, R40, R240 ;  /* 0x0000002814f0723c */ /* 0x040fe200000418f0 */
[----:B------:R-:W-:Y:S01]  /*9410*/  LOP3.LUT R32, R34, 0xffff, RZ, 0xc0, !PT ;  /* 0x0000ffff22207812 */ /* 0x000fe200078ec0ff */
[----:B------:R-:W4:Y:S01]  /*9420*/  MUFU.EX2 R175, R175 ;  /* 0x000000af00af7308 */ /* 0x000f220000000800 */
[----:B------:R-:W-:Y:S01]  /*9430*/  SHF.R.U32.HI R34, RZ, 0x18, R34 ;  /* 0x00000018ff227819 */ /* 0x000fe20000011622 */
[----:B------:R-:W-:Y:S01]  /*9440*/  FADD.FTZ R131, R131, R156 ;  /* 0x0000009c83837221 */ /* 0x000fe20000010000 */
[----:B------:R-:W-:Y:S01]  /*9450*/  LOP3.LUT R189, R189, 0xff, RZ, 0xc0, !PT ;  /* 0x000000ffbdbd7812 */ /* 0x000fe200078ec0ff */
[----:B------:R-:W-:Y:S01]  /*9460*/  HMMA.16816.F32.BF16 R228, R20, R42, R228 ;  /* 0x0000002a14e4723c */ /* 0x000fe200000418e4 */
[----:B------:R-:W-:Y:S01]  /*9470*/  PRMT R17, R16, 0x5410, R17 ;  /* 0x0000541010117816 */ /* 0x000fe20000000011 */
[----:B------:R-:W-:Y:S01]  /*9480*/  FADD.FTZ R130, R130, R153 ;  /* 0x0000009982827221 */ /* 0x000fe20000010000 */
[----:B------:R-:W-:Y:S01]  /*9490*/  SHF.R.U32.HI R32, RZ, 0x8, R32 ;  /* 0x00000008ff207819 */ /* 0x000fe20000011620 */
[----:B------:R5:W-:Y:S01]  /*94a0*/  MUFU.EX2 R41, R105 ;  /* 0x0000006900297308 */ /* 0x000be20000000800 */
[----:B------:R-:W-:Y:S01]  /*94b0*/  PRMT R189, R189, 0x5410, R34 ;  /* 0x00005410bdbd7816 */ /* 0x000fe20000000022 */
[----:B------:R-:W-:Y:S01]  /*94c0*/  FADD.FTZ R131, R184, R131 ;  /* 0x00000083b8837221 */ /* 0x000fe20000010000 */
[----:B------:R-:W-:Y:S01]  /*94d0*/  PRMT R199, R199, 0x5410, R36 ;  /* 0x00005410c7c77816 */ /* 0x000fe20000000024 */
[--C-:B------:R-:W-:Y:S01]  /*94e0*/  FFMA.FTZ R42, R84, UR36, -R85.reuse ;  /* 0x00000024542a7c23 */ /* 0x100fe20008010855 */
[--C-:B------:R-:W-:Y:S01]  /*94f0*/  HSET2.LE.AND R34, R35, R80.reuse, PT ;  /* 0x0000005023227233 */ /* 0x100fe20003803000 */
[----:B------:R-:W3:Y:S01]  /*9500*/  LDSM.16.MT88.4 R36, [R223+0x5800] ;  /* 0x00580000df24783b */ /* 0x000ee20000004200 */
[----:B------:R-:W-:Y:S01]  /*9510*/  PRMT R197, R197, 0x5410, R32 ;  /* 0x00005410c5c57816 */ /* 0x000fe20000000020 */
[----:B------:R-:W-:Y:S01]  /*9520*/  FFMA.FTZ R43, R86, UR36, -R85 ;  /* 0x00000024562b7c23 */ /* 0x000fe20008010855 */
[----:B------:R-:W-:Y:S01]  /*9530*/  F2FP.BF16.F32.PACK_AB R35, R139, R174 ;  /* 0x000000ae8b23723e */ /* 0x000fe200000010ff */
[----:B------:R-:W-:Y:S01]  /*9540*/  MUFU.EX2 R40, R104 ;  /* 0x0000006800287308 */ /* 0x000fe20000000800 */
[--C-:B------:R-:W-:Y:S01]  /*9550*/  HSET2.LE.AND R17, R17, R80.reuse, PT ;  /* 0x0000005011117233 */ /* 0x100fe20003803000 */
[----:B------:R-:W-:Y:S01]  /*9560*/  FADD.FTZ R155, R155, R130 ;  /* 0x000000829b9b7221 */ /* 0x000fe20000010000 */
[----:B-1----:R-:W-:Y:S01]  /*9570*/  F2FP.BF16.F32.PACK_AB R32, R167, R96 ;  /* 0x00000060a720723e */ /* 0x002fe200000010ff */
[----:B------:R-:W-:Y:S01]  /*9580*/  FADD.FTZ R121, R152, R121 ;  /* 0x0000007998797221 */ /* 0x000fe20000010000 */
[----:B------:R-:W-:Y:S01]  /*9590*/  LOP3.LUT R34, R34, R35, RZ, 0xc0, !PT ;  /* 0x0000002322227212 */ /* 0x000fe200078ec0ff */
[----:B------:R-:W-:Y:S01]  /*95a0*/  FADD.FTZ R161, R161, R118 ;  /* 0x00000076a1a17221 */ /* 0x000fe20000010000 */
[--C-:B------:R-:W-:Y:S01]  /*95b0*/  HSET2.LE.AND R16, R199, R80.reuse, PT ;  /* 0x00000050c7107233 */ /* 0x100fe20003803000 */
[----:B------:R-:W-:Y:S01]  /*95c0*/  MUFU.EX2 R42, R42 ;  /* 0x0000002a002a7308 */ /* 0x000fe20000000800 */
[----:B------:R-:W-:Y:S01]  /*95d0*/  F2FP.BF16.F32.PACK_AB R35, R113, R126 ;  /* 0x0000007e7123723e */ /* 0x000fe200000010ff */
[----:B------:R-:W-:Y:S01]  /*95e0*/  FADD.FTZ R126, R126, R121 ;  /* 0x000000797e7e7221 */ /* 0x000fe20000010000 */
[----:B------:R-:W-:Y:S01]  /*95f0*/  LOP3.LUT R17, R17, R32, RZ, 0xc0, !PT ;  /* 0x0000002011117212 */ /* 0x000fe200078ec0ff */
[----:B------:R-:W-:Y:S01]  /*9600*/  FADD.FTZ R96, R96, R161 ;  /* 0x000000a160607221 */ /* 0x000fe20000010000 */
[----:B------:R-:W-:Y:S01]  /*9610*/  HSET2.LE.AND R32, R177, R80, PT ;  /* 0x00000050b1207233 */ /* 0x000fe20003803000 */
[----:B------:R-:W-:Y:S01]  /*9620*/  FADD.FTZ R126, R113, R126 ;  /* 0x0000007e717e7221 */ /* 0x000fe20000010000 */
[----:B------:R-:W-:Y:S01]  /*9630*/  F2FP.BF16.F32.PACK_AB R20, R163, R142 ;  /* 0x0000008ea314723e */ /* 0x000fe200000010ff */
[----:B------:R-:W-:Y:S01]  /*9640*/  MUFU.EX2 R43, R43 ;  /* 0x0000002b002b7308 */ /* 0x000fe20000000800 */
[----:B------:R-:W-:Y:S01]  /*9650*/  F2FP.BF16.F32.PACK_AB R21, R141, R182 ;  /* 0x000000b68d15723e */ /* 0x000fe200000010ff */
[----:B------:R-:W-:Y:S01]  /*9660*/  FADD.FTZ R182, R182, R131 ;  /* 0x00000083b6b67221 */ /* 0x000fe20000010000 */
[----:B------:R-:W-:Y:S01]  /*9670*/  LOP3.LUT R16, R16, R35, RZ, 0xc0, !PT ;  /* 0x0000002310107212 */ /* 0x000fe200078ec0ff */
[----:B------:R-:W-:Y:S01]  /*9680*/  FADD.FTZ R167, R167, R96 ;  /* 0x00000060a7a77221 */ /* 0x000fe20000010000 */
[----:B------:R-:W-:Y:S01]  /*9690*/  LOP3.LUT R35, R33, R20, RZ, 0xc0, !PT ;  /* 0x0000001421237212 */ /* 0x000fe200078ec0ff */
[----:B------:R-:W-:Y:S01]  /*96a0*/  FADD.FTZ R141, R141, R182 ;  /* 0x000000b68d8d7221 */ /* 0x000fe20000010000 */
[----:B------:R-:W-:Y:S01]  /*96b0*/  LOP3.LUT R32, R32, R21, RZ, 0xc0, !PT ;  /* 0x0000001520207212 */ /* 0x000fe200078ec0ff */
[----:B------:R-:W-:Y:S01]  /*96c0*/  MUFU.EX2 R82, R82 ;  /* 0x0000005200527308 */ /* 0x000fe20000000800 */
[----:B------:R-:W-:Y:S01]  /*96d0*/  LOP3.LUT R20, R165, 0xffff, RZ, 0xc0, !PT ;  /* 0x0000ffffa5147812 */ /* 0x000fe200078ec0ff */
[----:B------:R-:W-:Y:S01]  /*96e0*/  FADD.FTZ R174, R174, R141 ;  /* 0x0000008daeae7221 */ /* 0x000fe20000010000 */
[----:B------:R-:W-:-:S02]  /*96f0*/  SHF.R.U32.HI R21, RZ, 0x10, R165 ;  /* 0x00000010ff157819 */ /* 0x000fc400000116a5 */
[----:B------:R-:W-:Y:S01]  /*9700*/  SHF.R.U32.HI R22, RZ, 0x8, R20 ;  /* 0x00000008ff167819 */ /* 0x000fe20000011614 */
[----:B------:R-:W-:Y:S01]  /*9710*/  FADD.FTZ R174, R139, R174 ;  /* 0x000000ae8bae7221 */ /* 0x000fe20000010000 */
[----:B------:R-:W-:Y:S01]  /*9720*/  LOP3.LUT R20, R21, 0xff, RZ, 0xc0, !PT ;  /* 0x000000ff15147812 */ /* 0x000fe200078ec0ff */
[----:B------:R-:W1:Y:S01]  /*9730*/  MUFU.EX2 R221, R221 ;  /* 0x000000dd00dd7308 */ /* 0x000e620000000800 */
[----:B------:R-:W-:Y:S02]  /*9740*/  LOP3.LUT R107, R165, 0xff, RZ, 0xc0, !PT ;  /* 0x000000ffa56b7812 */ /* 0x000fe400078ec0ff */
[----:B-----5:R-:W-:Y:S02]  /*9750*/  SHF.R.U32.HI R105, RZ, 0x18, R165 ;  /* 0x00000018ff697819 */ /* 0x020fe400000116a5 */
[----:B------:R-:W-:Y:S02]  /*9760*/  HSET2.LE.AND R18, R191, R80, PT ;  /* 0x00000050bf127233 */ /* 0x000fe40003803000 */
[----:B--2---:R-:W-:Y:S01]  /*9770*/  F2FP.BF16.F32.PACK_AB R19, R138, R111 ;  /* 0x0000006f8a13723e */ /* 0x004fe200000010ff */
[----:B------:R-:W-:Y:S01]  /*9780*/  MUFU.EX2 R147, R147 ;  /* 0x0000009300937308 */ /* 0x000fe20000000800 */
[----:B------:R-:W-:Y:S01]  /*9790*/  PRMT R107, R107, 0x5410, R22 ;  /* 0x000054106b6b7816 */ /* 0x000fe20000000016 */
[----:B------:R-:W-:Y:S01]  /*97a0*/  FADD.FTZ R111, R111, R126 ;  /* 0x0000007e6f6f7221 */ /* 0x000fe20000010000 */
[----:B------:R-:W-:-:S02]  /*97b0*/  PRMT R105, R20, 0x5410, R105 ;  /* 0x0000541014697816 */ /* 0x000fc40000000069 */
[----:B------:R-:W2:Y:S01]  /*97c0*/  LDSM.16.MT88.4 R20, [R252+0x5c00] ;  /* 0x005c0000fc14783b */ /* 0x000ea20000004200 */
[----:B------:R-:W-:Y:S01]  /*97d0*/  LOP3.LUT R18, R18, R19, RZ, 0xc0, !PT ;  /* 0x0000001312127212 */ /* 0x000fe200078ec0ff */
[----:B------:R-:W-:Y:S01]  /*97e0*/  FADD.FTZ R138, R138, R111 ;  /* 0x0000006f8a8a7221 */ /* 0x000fe20000010000 */
[--C-:B------:R-:W-:Y:S01]  /*97f0*/  HSET2.LE.AND R19, R185, R80.reuse, PT ;  /* 0x00000050b9137233 */ /* 0x100fe20003803000 */
[----:B------:R-:W-:Y:S01]  /*9800*/  MUFU.EX2 R164, R164 ;  /* 0x000000a400a47308 */ /* 0x000fe20000000800 */
[----:B----4-:R-:W-:Y:S01]  /*9810*/  F2FP.BF16.F32.PACK_AB R98, R175, R154 ;  /* 0x0000009aaf62723e */ /* 0x010fe200000010ff */
[----:B------:R-:W-:Y:S01]  /*9820*/  FADD.FTZ R154, R154, R167 ;  /* 0x000000a79a9a7221 */ /* 0x000fe20000010000 */
[--C-:B------:R-:W-:Y:S02]  /*9830*/  HSET2.LE.AND R33, R173, R80.reuse, PT ;  /* 0x00000050ad217233 */ /* 0x100fe40003803000 */
[----:B------:R-:W-:Y:S01]  /*9840*/  LOP3.LUT R19, R19, R98, RZ, 0xc0, !PT ;  /* 0x0000006213137212 */ /* 0x000fe200078ec0ff */
[----:B------:R-:W-:Y:S01]  /*9850*/  FADD.FTZ R175, R175, R154 ;  /* 0x0000009aafaf7221 */ /* 0x000fe20000010000 */
[----:B------:R-:W-:Y:S01]  /*9860*/  F2FP.BF16.F32.PACK_AB R84, R157, R140 ;  /* 0x0000008c9d54723e */ /* 0x000fe200000010ff */
[----:B------:R-:W-:Y:S01]  /*9870*/  MUFU.EX2 R162, R162 ;  /* 0x000000a200a27308 */ /* 0x000fe20000000800 */
[----:B------:R-:W-:Y:S01]  /*9880*/  SHF.R.U32.HI R192, RZ, 0x8, R192 ;  /* 0x00000008ffc07819 */ /* 0x000fe200000116c0 */
[----:B------:R-:W-:Y:S01]  /*9890*/  FADD.FTZ R140, R140, R155 ;  /* 0x0000009b8c8c7221 */ /* 0x000fe20000010000 */
[----:B------:R-:W-:Y:S01]  /*98a0*/  LOP3.LUT R194, R194, 0xff, RZ, 0xc0, !PT ;  /* 0x000000ffc2c27812 */ /* 0x000fe200078ec0ff */
[C---:B---3--:R-:W-:Y:S01]  /*98b0*/  HMMA.16816.F32.BF16 R12, R16.reuse, R28, R12 ;  /* 0x0000001c100c723c */ /* 0x048fe2000004180c */
[----:B------:R-:W-:Y:S01]  /*98c0*/  LOP3.LUT R33, R33, R84, RZ, 0xc0, !PT ;  /* 0x0000005421217212 */ /* 0x000fe200078ec0ff */
[----:B------:R-:W-:Y:S01]  /*98d0*/  FADD.FTZ R157, R157, R140 ;  /* 0x0000008c9d9d7221 */ /* 0x000fe20000010000 */
[----:B------:R-:W-:Y:S01]  /*98e0*/  PRMT R195, R195, 0x5410, R192 ;  /* 0x00005410c3c37816 */ /* 0x000fe200000000c0 */
[----:B------:R-:W-:Y:S01]  /*98f0*/  MUFU.EX2 R217, R217 ;  /* 0x000000d900d97308 */ /* 0x000fe20000000800 */
[----:B------:R-:W-:Y:S01]  /*9900*/  PRMT R193, R194, 0x5410, R193 ;  /* 0x00005410c2c17816 */ /* 0x000fe200000000c1 */
[----:B------:R-:W-:Y:S01]  /*9910*/  HMMA.16816.F32.BF16 R248, R16, R30, R248 ;  /* 0x0000001e10f8723c */ /* 0x000fe200000418f8 */
[----:B-1----:R-:W-:Y:S01]  /*9920*/  F2FP.BF16.F32.PACK_AB R72, R221, R82 ;  /* 0x00000052dd48723e */ /* 0x002fe200000010ff */
[----:B------:R-:W-:Y:S01]  /*9930*/  FADD.FTZ R142, R142, R157 ;  /* 0x0000009d8e8e7221 */ /* 0x000fe20000010000 */
[----:B------:R-:W-:-:S02]  /*9940*/  HSET2.LE.AND R195, R195, R80, PT ;  /* 0x00000050c3c37233 */ /* 0x000fc40003803000 */
[--C-:B------:R-:W-:Y:S01]  /*9950*/  HSET2.LE.AND R193, R193, R80.reuse, PT ;  /* 0x00000050c1c17233 */ /* 0x100fe20003803000 */
[----:B------:R-:W-:Y:S01]  /*9960*/  HMMA.16816.F32.BF16 R24, R32, R28, R24 ;  /* 0x0000001c2018723c */ /* 0x000fe20000041818 */
[----:B------:R-:W-:Y:S01]  /*9970*/  MUFU.EX2 R116, R116 ;  /* 0x0000007400747308 */ /* 0x000fe20000000800 */
[----:B------:R-:W-:Y:S01]  /*9980*/  SHF.R.U32.HI R183, RZ, 0x8, R183 ;  /* 0x00000008ffb77819 */ /* 0x000fe200000116b7 */
[----:B------:R-:W-:Y:S01]  /*9990*/  FADD.FTZ R163, R163, R142 ;  /* 0x0000008ea3a37221 */ /* 0x000fe20000010000 */
[--C-:B------:R-:W-:Y:S02]  /*99a0*/  HSET2.LE.AND R187, R187, R80.reuse, PT ;  /* 0x00000050bbbb7233 */ /* 0x100fe40003803000 */
[----:B------:R-:W-:Y:S01]  /*99b0*/  HMMA.16816.F32.BF16 R236, R16, R36, R236 ;  /* 0x0000002410ec723c */ /* 0x000fe200000418ec */
[--C-:B------:R-:W-:Y:S02]  /*99c0*/  HSET2.LE.AND R28, R107, R80.reuse, PT ;  /* 0x000000506b1c7233 */ /* 0x100fe40003803000 */
[--C-:B------:R-:W-:Y:S01]  /*99d0*/  HSET2.LE.AND R29, R105, R80.reuse, PT ;  /* 0x00000050691d7233 */ /* 0x100fe20003803000 */
[----:B------:R-:W-:Y:S01]  /*99e0*/  MUFU.EX2 R68, R83 ;  /* 0x0000005300447308 */ /* 0x000fe20000000800 */
[----:B------:R-:W-:Y:S01]  /*99f0*/  PRMT R183, R190, 0x5410, R183 ;  /* 0x00005410beb77816 */ /* 0x000fe200000000b7 */
[----:B------:R-:W-:Y:S01]  /*9a00*/  HMMA.16816.F32.BF16 R244, R32, R30, R244 ;  /* 0x0000001e20f4723c */ /* 0x000fe200000418f4 */
[----:B------:R-:W-:-:S02]  /*9a10*/  HSET2.LE.AND R197, R197, R80, PT ;  /* 0x00000050c5c57233 */ /* 0x000fc40003803000 */
[--C-:B------:R-:W-:Y:S02]  /*9a20*/  HSET2.LE.AND R189, R189, R80.reuse, PT ;  /* 0x00000050bdbd7233 */ /* 0x100fe40003803000 */
[----:B------:R-:W-:Y:S01]  /*9a30*/  HSET2.LE.AND R183, R183, R80, PT ;  /* 0x00000050b7b77233 */ /* 0x000fe20003803000 */
[C---:B------:R-:W-:Y:S01]  /*9a40*/  HMMA.16816.F32.BF16 R240, R32.reuse, R36, R240 ;  /* 0x0000002420f0723c */ /* 0x040fe200000418f0 */
[----:B------:R-:W-:Y:S01]  /*9a50*/  F2FP.BF16.F32.PACK_AB R30, R218, R41 ;  /* 0x00000029da1e723e */ /* 0x000fe200000010ff */
[----:B------:R-:W1:Y:S01]  /*9a60*/  MUFU.EX2 R219, R219 ;  /* 0x000000db00db7308 */ /* 0x000e620000000800 */
[----:B------:R-:W-:Y:S02]  /*9a70*/  LOP3.LUT R31, R193, R72, RZ, 0xc0, !PT ;  /* 0x00000048c11f7212 */ /* 0x000fe400078ec0ff */
[----:B------:R-:W-:Y:S01]  /*9a80*/  LOP3.LUT R30, R195, R30, RZ, 0xc0, !PT ;  /* 0x0000001ec31e7212 */ /* 0x000fe200078ec0ff */
[-C--:B------:R-:W-:Y:S01]  /*9a90*/  HMMA.16816.F32.BF16 R228, R32, R38.reuse, R228 ;  /* 0x0000002620e4723c */ /* 0x080fe200000418e4 */
[----:B------:R-:W-:Y:S01]  /*9aa0*/  F2FP.BF16.F32.PACK_AB R37, R40, R93 ;  /* 0x0000005d2825723e */ /* 0x000fe200000010ff */
[----:B------:R-:W-:Y:S01]  /*9ab0*/  FADD.FTZ R93, R93, R138 ;  /* 0x0000008a5d5d7221 */ /* 0x000fe20000010000 */
[----:B------:R-:W-:Y:S01]  /*9ac0*/  F2FP.BF16.F32.PACK_AB R36, R43, R42 ;  /* 0x0000002a2b24723e */ /* 0x000fe200000010ff */
[----:B------:R-:W3:Y:S01]  /*9ad0*/  MUFU.EX2 R33, R69 ;  /* 0x0000004500217308 */ /* 0x000ee20000000800 */
[----:B------:R-:W-:Y:S01]  /*9ae0*/  LOP3.LUT R28, R28, R37, RZ, 0xc0, !PT ;  /* 0x000000251c1c7212 */ /* 0x000fe200078ec0ff */
[----:B------:R-:W-:Y:S01]  /*9af0*/  HMMA.16816.F32.BF16 R232, R16, R38, R232 ;  /* 0x0000002610e8723c */ /* 0x000fe200000418e8 */
[----:B------:R-:W-:Y:S01]  /*9b00*/  LOP3.LUT R29, R29, R36, RZ, 0xc0, !PT ;  /* 0x000000241d1d7212 */ /* 0x000fe200078ec0ff */
[----:B------:R-:W4:Y:S01]  /*9b10*/  LDSM.16.MT88.4 R16, [R223+0x5c00] ;  /* 0x005c0000df10783b */ /* 0x000f220000004200 */
[----:B------:R-:W-:Y:S01]  /*9b20*/  FADD.FTZ R42, R42, R175 ;  /* 0x000000af2a2a7221 */ /* 0x000fe20000010000 */
[----:B------:R-:W-:Y:S01]  /*9b30*/  FADD.FTZ R40, R40, R93 ;  /* 0x0000005d28287221 */ /* 0x000fe20000010000 */
[----:B-1----:R-:W-:-:S03]  /*9b40*/  F2FP.BF16.F32.PACK_AB R32, R219, R68 ;  /* 0x00000044db20723e */ /* 0x002fc600000010ff */
[----:B--2---:R-:W-:Y:S01]  /*9b50*/  HMMA.16816.F32.BF16 R12, R28, R20, R12 ;  /* 0x000000141c0c723c */ /* 0x004fe2000004180c */
[----:B------:R-:W-:Y:S01]  /*9b60*/  FADD.FTZ R43, R43, R42 ;  /* 0x0000002a2b2b7221 */ /* 0x000fe20000010000 */
[----:B------:R-:W-:-:S03]  /*9b70*/  FADD.FTZ R41, R41, R40 ;  /* 0x0000002829297221 */ /* 0x000fc60000010000 */
[----:B------:R-:W-:Y:S01]  /*9b80*/  FADD.FTZ R82, R82, R43 ;  /* 0x0000002b52527221 */ /* 0x000fe20000010000 */
[----:B------:R-:W-:Y:S01]  /*9b90*/  HMMA.16816.F32.BF16 R248, R28, R22, R248 ;  /* 0x000000161cf8723c */ /* 0x000fe200000418f8 */
[----:B---3--:R-:W-:Y:S01]  /*9ba0*/  F2FP.BF16.F32.PACK_AB R34, R33, R116 ;  /* 0x000000742122723e */ /* 0x008fe200000010ff */
[----:B------:R-:W-:Y:S01]  /*9bb0*/  FADD.FTZ R116, R116, R163 ;  /* 0x000000a374747221 */ /* 0x000fe20000010000 */
[----:B------:R-:W-:Y:S01]  /*9bc0*/  FADD.FTZ R218, R218, R41 ;  /* 0x00000029dada7221 */ /* 0x000fe20000010000 */
[----:B------:R-:W-:Y:S02]  /*9bd0*/  FADD.FTZ R221, R221, R82 ;  /* 0x00000052dddd7221 */ /* 0x000fe40000010000 */
[----:B------:R-:W-:-:S04]  /*9be0*/  FADD.FTZ R33, R33, R116 ;  /* 0x0000007421217221 */ /* 0x000fc80000010000 */
[----:B------:R-:W-:-:S04]  /*9bf0*/  FADD.FTZ R68, R68, R33 ;  /* 0x0000002144447221 */ /* 0x000fc80000010000 */
[----:B------:R-:W-:-:S03]  /*9c00*/  FADD.FTZ R219, R219, R68 ;  /* 0x00000044dbdb7221 */ /* 0x000fc60000010000 */
[----:B------:R1:W-:Y:S04]  /*9c10*/  STL.64 [R1], R12 ;  /* 0x0000000c01007387 */ /* 0x0003e80000100a00 */
[----:B------:R2:W-:Y:S01]  /*9c20*/  STL.64 [R1+0x8], R14 ;  /* 0x0000080e01007387 */ /* 0x0005e20000100a00 */
[C---:B----4-:R-:W-:Y:S06]  /*9c30*/  HMMA.16816.F32.BF16 R236, R28.reuse, R16, R236 ;  /* 0x000000101cec723c */ /* 0x050fec00000418ec */
[----:B------:R-:W-:Y:S01]  /*9c40*/  HMMA.16816.F32.BF16 R232, R28, R18, R232 ;  /* 0x000000121ce8723c */ /* 0x000fe200000418e8 */
[----:B-1----:R-:W-:Y:S01]  /*9c50*/  F2FP.BF16.F32.PACK_AB R12, R164, R147 ;  /* 0x00000093a40c723e */ /* 0x002fe200000010ff */
[----:B------:R-:W-:Y:S01]  /*9c60*/  FADD.FTZ R147, R147, R174 ;  /* 0x000000ae93937221 */ /* 0x000fe20000010000 */
[----:B------:R-:W-:-:S02]  /*9c70*/  LOP3.LUT R13, R189, R34, RZ, 0xc0, !PT ;  /* 0x00000022bd0d7212 */ /* 0x000fc400078ec0ff */
[----:B--2---:R-:W-:Y:S01]  /*9c80*/  F2FP.BF16.F32.PACK_AB R14, R217, R162 ;  /* 0x000000a2d90e723e */ /* 0x004fe200000010ff */
[----:B------:R-:W-:Y:S01]  /*9c90*/  FADD.FTZ R147, R164, R147 ;  /* 0x00000093a4937221 */ /* 0x000fe20000010000 */
[----:B------:R-:W-:Y:S02]  /*9ca0*/  LOP3.LUT R15, R187, R32, RZ, 0xc0, !PT ;  /* 0x00000020bb0f7212 */ /* 0x000fe400078ec0ff */
[----:B------:R-:W-:Y:S01]  /*9cb0*/  LOP3.LUT R14, R183, R14, RZ, 0xc0, !PT ;  /* 0x0000000eb70e7212 */ /* 0x000fe200078ec0ff */
[----:B------:R-:W-:Y:S01]  /*9cc0*/  FADD.FTZ R162, R162, R147 ;  /* 0x00000093a2a27221 */ /* 0x000fe20000010000 */
[----:B------:R-:W-:-:S03]  /*9cd0*/  LOP3.LUT R12, R197, R12, RZ, 0xc0, !PT ;  /* 0x0000000cc50c7212 */ /* 0x000fc600078ec0ff */
[----:B------:R-:W-:-:S04]  /*9ce0*/  FADD.FTZ R217, R217, R162 ;  /* 0x000000a2d9d97221 */ /* 0x000fc80000010000 */
[C---:B------:R-:W-:Y:S06]  /*9cf0*/  HMMA.16816.F32.BF16 R24, R12.reuse, R20, R24 ;  /* 0x000000140c18723c */ /* 0x040fec0000041818 */
[C---:B------:R-:W-:Y:S06]  /*9d00*/  HMMA.16816.F32.BF16 R244, R12.reuse, R22, R244 ;  /* 0x000000160cf4723c */ /* 0x040fec00000418f4 */
[C---:B------:R-:W-:Y:S06]  /*9d10*/  HMMA.16816.F32.BF16 R240, R12.reuse, R16, R240 ;  /* 0x000000100cf0723c */ /* 0x040fec00000418f0 */
[----:B------:R-:W-:Y:S05]  /*9d20*/  HMMA.16816.F32.BF16 R228, R12, R18, R228 ;  /* 0x000000120ce4723c */ /* 0x000fea00000418e4 */
[----:B------:R1:W-:Y:S04]  /*9d30*/  STL.64 [R1+0x10], R24 ;  /* 0x0000101801007387 */ /* 0x0003e80000100a00 */
[----:B------:R1:W-:Y:S01]  /*9d40*/  STL.64 [R1+0x18], R26 ;  /* 0x0000181a01007387 */ /* 0x0003e20000100a00 */
[----:B------:R-:W-:-:S14]  /*9d50*/  @!P0 BRA `(.L_x_391) ;  /* 0x0000007c00888947 */ /* 0x000fdc0003800000 */
[----:B------:R-:W2:Y:S01]  /*9d60*/  LDL.64 R224, [R1+0x50] ;  /* 0x0000500001e07983 */ /* 0x000ea20000100a00 */
[----:B------:R-:W-:Y:S01]  /*9d70*/  ULDC UR4, c[0x0][0x2d0] ;  /* 0x0000b40000047ab9 */ /* 0x000fe20000000800 */
[----:B------:R-:W-:-:S04]  /*9d80*/  DEPBAR.LE SB0, 0x0 ;  /* 0x000080000000791a */ /* 0x000fc80000000000 */
[----:B------:R-:W-:Y:S02]  /*9d90*/  IMAD.U32 R9, RZ, RZ, UR8 ;  /* 0x00000008ff097e24 */ /* 0x000fe4000f8e00ff */
        /* <DEDUP_REMOVED lines=11> */
[----:B------:R-:W2:Y:S01]  /*9e50*/  @!P1 LDC.64 R16, c[0x0][0x220] ;  /* 0x00008800ff109b82 */ /* 0x000ea20000000a00 */
[----:B------:R-:W-:Y:S01]  /*9e60*/  VOTEU.ALL UP0, P1 ;  /* 0x00000000003f7886 */ /* 0x000fe20000800000 */
[----:B------:R-:W-:Y:S01]  /*9e70*/  @P1 STS [R227+0x4000], RZ ;  /* 0x004000ffe3001388 */ /* 0x000fe20000000800 */
[----:B------:R-:W-:Y:S02]  /*9e80*/  @!P1 LEA R9, P0, R9, R20, 0x6 ;  /* 0x0000001409099211 */ /* 0x000fe400078030ff */
[----:B------:R-:W-:Y:S01]  /*9e90*/  VIADD R21, R21, UR4 ;  /* 0x0000000415157c36 */ /* 0x000fe20008000000 */
[----:B------:R-:W-:Y:S01]  /*9ea0*/  @!UP0 UIMAD UR4, UR9, 0x60, URZ ;  /* 0x00000060090488a4 */ /* 0x000fe2000f8e023f */
[----:B------:R-:W-:Y:S01]  /*9eb0*/  @P1 STS [R227+0x4004], RZ ;  /* 0x004004ffe3001388 */ /* 0x000fe20000000800 */
[----:B------:R-:W1:Y:S01]  /*9ec0*/  @!P1 LDC.64 R12, c[0x0][0x220] ;  /* 0x00008800ff0c9b82 */ /* 0x000e620000000a00 */
[----:B------:R-:W-:Y:S01]  /*9ed0*/  @!P1 IMAD.WIDE.U32 R28, R0, 0x60, R20 ;  /* 0x00000060001c9825 */ /* 0x000fe200078e0014 */
[----:B------:R-:W-:Y:S01]  /*9ee0*/  @!P1 LEA.HI.X R18, R19, R21, R18, 0x6, P0 ;  /* 0x0000001513129211 */ /* 0x000fe200000f3412 */
[----:B------:R-:W-:Y:S01]  /*9ef0*/  @P1 STS.64 [R227+0x4008], RZ ;  /* 0x004008ffe3001388 */ /* 0x000fe20000000a00 */
[----:B------:R-:W-:Y:S01]  /*9f00*/  @!P1 IADD3 R6, P0, R20, UR30, RZ ;  /* 0x0000001e14069c10 */ /* 0x000fe2000ff1e0ff */
[----:B------:R-:W-:Y:S01]  /*9f10*/  @!P1 VIADD R0, R29, UR4 ;  /* 0x000000041d009c36 */ /* 0x000fe20008000000 */
[----:B------:R-:W-:-:S02]  /*9f20*/  UIADD3 UR4, UR22, -0x2, URZ ;  /* 0xfffffffe16047890 */ /* 0x000fc4000fffe03f */
[----:B------:R-:W3:Y:S01]  /*9f30*/  @!P1 LDC.64 R14, c[0x0][0x220] ;  /* 0x00008800ff0e9b82 */ /* 0x000ee20000000a00 */
[----:B------:R-:W-:-:S07]  /*9f40*/  UISETP.GE.AND UP0, UPT, UR22, 0x3, UPT ;  /* 0x000000031600788c */ /* 0x000fce000bf06270 */
[----:B------:R-:W4:Y:S01]  /*9f50*/  @!P1 LDC.64 R10, c[0x0][0x220] ;  /* 0x00008800ff0a9b82 */ /* 0x000f220000000a00 */
[C---:B--2---:R-:W-:Y:S02]  /*9f60*/  @!P1 LEA R22, P3, R20.reuse, R16, 0x1 ;  /* 0x0000001014169211 */ /* 0x044fe400078608ff */
[----:B------:R-:W-:Y:S02]  /*9f70*/  @!P1 IADD3.X R16, R21, UR29, RZ, P0, !PT ;  /* 0x0000001d15109c10 */ /* 0x000fe400087fe4ff */
[----:B------:R-:W-:Y:S02]  /*9f80*/  @!P1 LEA.HI.X R23, R20, R17, R21, 0x1, P3 ;  /* 0x0000001114179211 */ /* 0x000fe400018f0c15 */
[----:B-1----:R-:W-:-:S03]  /*9f90*/  @!P1 LEA R26, P0, R9, R12, 0x1 ;  /* 0x0000000c091a9211 */ /* 0x002fc600078008ff */
[----:B------:R-:W-:Y:S01]  /*9fa0*/  @!PT LDS RZ, [RZ] ;  /* 0x00000000fffff984 */ /* 0x000fe20000000800 */
[----:B------:R-:W-:Y:S01]  /*9fb0*/  @!PT LDS RZ, [RZ] ;  /* 0x00000000fffff984 */ /* 0x000fe20000000800 */
[----:B------:R-:W-:Y:S01]  /*9fc0*/  @!PT LDS RZ, [RZ] ;  /* 0x00000000fffff984 */ /* 0x000fe20000000800 */
[----:B------:R-:W-:Y:S01]  /*9fd0*/  @!P1 LDGSTS.E.BYPASS.LTC128B.128 [R227+0x4000], desc[UR20][R22.64] ;  /* 0x0400000016e39fae */ /* 0x000fe2000b901d54 */
        /* <DEDUP_REMOVED lines=24> */
[----:B------:R-:W1:Y:S04]  /*a160*/  LDSM.16.M88.4 R92, [R214+0x2800] ;  /* 0x00280000d65c783b */ /* 0x000e680000000200 */
[----:B------:R-:W2:Y:S04]  /*a170*/  LDSM.16.M88.4 R164, [R214+0x2c00] ;  /* 0x002c0000d6a4783b */ /* 0x000ea80000000200 */
[----:B------:R-:W2:Y:S04]  /*a180*/  LDSM.16.M88.4 R160, [R214+0x3000] ;  /* 0x00300000d6a0783b */ /* 0x000ea80000000200 */
[----:B------:R-:W2:Y:S04]  /*a190*/  LDSM.16.M88.4 R152, [R214+0x3400] ;  /* 0x00340000d698783b */ /* 0x000ea80000000200 */
[----:B------:R-:W2:Y:S04]  /*a1a0*/  LDSM.16.M88.4 R148, [R214+0x3800] ;  /* 0x00380000d694783b */ /* 0x000ea80000000200 */
[----:B------:R-:W2:Y:S04]  /*a1b0*/  LDSM.16.M88.4 R144, [R214+0x3c00] ;  /* 0x003c0000d690783b */ /* 0x000ea80000000200 */
[----:B------:R-:W-:Y:S04]  /*a1c0*/  LDSM.16.M88.4 R88, [R213] ;  /* 0x00000000d558783b */ /* 0x000fe80000000200 */
[----:B------:R-:W2:Y:S01]  /*a1d0*/  LDSM.16.M88.4 R84, [R212] ;  /* 0x00000000d454783b */ /* 0x000ea20000000200 */
[C---:B---3--:R-:W-:Y:S03]  /*a1e0*/  HMMA.16816.F32.BF16 R80, R12.reuse, R72, RZ ;  /* 0x000000480c50723c */ /* 0x048fe600000418ff */
[----:B------:R-:W3:Y:S03]  /*a1f0*/  LDSM.16.M88.4 R136, [R212+0x400] ;  /* 0x00040000d488783b */ /* 0x000ee60000000200 */
[-C--:B----4-:R-:W-:Y:S01]  /*a200*/  HMMA.16816.F32.BF16 R64, R12, R100.reuse, RZ ;  /* 0x000000640c40723c */ /* 0x090fe200000418ff */
[----:B------:R-:W4:Y:S04]  /*a210*/  LDSM.16.M88.4 R140, [R213+0x1000] ;  /* 0x00100000d58c783b */ /* 0x000f280000000200 */
[----:B------:R-:W4:Y:S01]  /*a220*/  LDSM.16.M88.4 R128, [R212+0x800] ;  /* 0x00080000d480783b */ /* 0x000f220000000200 */
[----:B-----5:R-:W-:Y:S03]  /*a230*/  HMMA.16816.F32.BF16 R104, R156, R100, RZ ;  /* 0x000000649c68723c */ /* 0x020fe600000418ff */
[----:B------:R-:W5:Y:S03]  /*a240*/  LDSM.16.M88.4 R124, [R212+0xc00] ;  /* 0x000c0000d47c783b */ /* 0x000f660000000200 */
[----:B------:R-:W-:Y:S01]  /*a250*/  HMMA.16816.F32.BF16 R68, R12, R74, RZ ;  /* 0x0000004a0c44723c */ /* 0x000fe200000418ff */
[----:B------:R-:W5:Y:S04]  /*a260*/  LDSM.16.M88.4 R120, [R212+0x1000] ;  /* 0x00100000d478783b */ /* 0x000f680000000200 */
[----:B------:R-:W5:Y:S01]  /*a270*/  LDSM.16.M88.4 R116, [R212+0x1400] ;  /* 0x00140000d474783b */ /* 0x000f620000000200 */
[----:B------:R-:W-:Y:S03]  /*a280*/  HMMA.16816.F32.BF16 R76, R156, R72, RZ ;  /* 0x000000489c4c723c */ /* 0x000fe600000418ff */
[----:B------:R-:W5:Y:S03]  /*a290*/  LDSM.16.M88.4 R112, [R212+0x1800] ;  /* 0x00180000d470783b */ /* 0x000f660000000200 */
[C---:B------:R-:W-:Y:S01]  /*a2a0*/  HMMA.16816.F32.BF16 R60, R12.reuse, R102, RZ ;  /* 0x000000660c3c723c */ /* 0x040fe200000418ff */
[----:B------:R-:W5:Y:S04]  /*a2b0*/  LDSM.16.M88.4 R108, [R212+0x1c00] ;  /* 0x001c0000d46c783b */ /* 0x000f680000000200 */
[----:B------:R-:W0:Y:S01]  /*a2c0*/  LDGDEPBAR ;  /* 0x00000000000079af */ /* 0x000e220000000000 */
[C---:B-1----:R-:W-:Y:S06]  /*a2d0*/  HMMA.16816.F32.BF16 R56, R12.reuse, R92, RZ ;  /* 0x0000005c0c38723c */ /* 0x042fec00000418ff */
[C---:B--2---:R-:W-:Y:S06]  /*a2e0*/  HMMA.16816.F32.BF16 R48, R12.reuse, R164, RZ ;  /* 0x000000a40c30723c */ /* 0x044fec00000418ff */
        /* <DEDUP_REMOVED lines=11> */
[----:B------:R-:W-:Y:S06]  /*a3a0*/  HMMA.16816.F32.BF16 R72, R156, R74, RZ ;  /* 0x0000004a9c48723c */ /* 0x000fec00000418ff */
[----:B------:R-:W-:Y:S06]  /*a3b0*/  HMMA.16816.F32.BF16 R80, R88, R84, R80 ;  /* 0x000000545850723c */ /* 0x000fec0000041850 */
[----:B------:R-:W-:Y:S06]  /*a3c0*/  HMMA.16816.F32.BF16 R96, R156, R92, RZ ;  /* 0x0000005c9c60723c */ /* 0x000fec00000418ff */
[-C--:B---3--:R-:W-:Y:S06]  /*a3d0*/  HMMA.16816.F32.BF16 R64, R88, R136.reuse, R64 ;  /* 0x000000885840723c */ /* 0x088fec0000041840 */
[----:B----4-:R-:W-:Y:S06]  /*a3e0*/  HMMA.16816.F32.BF16 R104, R140, R136, R104 ;  /* 0x000000888c68723c */ /* 0x010fec0000041868 */
[----:B------:R-:W-:Y:S01]  /*a3f0*/  HMMA.16816.F32.BF16 R68, R88, R86, R68 ;  /* 0x000000565844723c */ /* 0x000fe20000041844 */
[----:B------:R-:W-:-:S04]  /*a400*/  IMAD.U32 R137, RZ, RZ, UR4 ;  /* 0x00000004ff897e24 */ /* 0x000fc8000f8e00ff */
[----:B------:R-:W-:Y:S01]  /*a410*/  IMAD R137, R137, 0x80, R220 ;  /* 0x0000008089897824 */ /* 0x000fe200078e02dc */
[----:B------:R-:W-:Y:S03]  /*a420*/  HMMA.16816.F32.BF16 R76, R140, R84, R76 ;  /* 0x000000548c4c723c */ /* 0x000fe6000004184c */
[C---:B------:R-:W-:Y:S02]  /*a430*/  VIADD R0, R137.reuse, 0x1 ;  /* 0x0000000189007836 */ /* 0x040fe40000000000 */
[C---:B------:R-:W-:Y:S01]  /*a440*/  VIADD R11, R137.reuse, 0x8 ;  /* 0x00000008890b7836 */ /* 0x040fe20000000000 */
[----:B------:R-:W-:Y:S01]  /*a450*/  HMMA.16816.F32.BF16 R60, R88, R138, R60 ;  /* 0x0000008a583c723c */ /* 0x000fe2000004183c */
[----:B------:R-:W-:Y:S01]  /*a460*/  VIADD R208, R137, 0x19 ;  /* 0x0000001989d07836 */ /* 0x000fe20000000000 */
[----:B------:R-:W-:Y:S02]  /*a470*/  I2FP.F32.S32 R6, R0 ;  /* 0x0000000000067245 */ /* 0x000fe40000201400 */
[----:B------:R-:W-:-:S02]  /*a480*/  ISETP.GE.AND P3, PT, R0, R172, PT ;  /* 0x000000ac0000720c */ /* 0x000fc40003f66270 */
[C---:B------:R-:W-:Y:S01]  /*a490*/  HMMA.16816.F32.BF16 R56, R88.reuse, R128, R56 ;  /* 0x000000805838723c */ /* 0x040fe20000041838 */
[C---:B------:R-:W-:Y:S01]  /*a4a0*/  FFMA.FTZ R81, R6.reuse, UR5, R81 ;  /* 0x0000000506517c23 */ /* 0x040fe20008010051 */
[----:B------:R-:W-:Y:S01]  /*a4b0*/  FFMA.FTZ R83, R6, UR5, R83 ;  /* 0x0000000506537c23 */ /* 0x000fe20008010053 */
[-C--:B------:R-:W-:Y:S02]  /*a4c0*/  ISETP.GE.AND P2, PT, R0, R171.reuse, PT ;  /* 0x000000ab0000720c */ /* 0x080fe40003f46270 */
[----:B------:R-:W-:Y:S01]  /*a4d0*/  ISETP.GE.AND P6, PT, R11, R172, PT ;  /* 0x000000ac0b00720c */ /* 0x000fe20003fc6270 */
[C---:B-----5:R-:W-:Y:S01]  /*a4e0*/  HMMA.16816.F32.BF16 R48, R88.reuse, R124, R48 ;  /* 0x0000007c5830723c */ /* 0x060fe20000041830 */
[----:B------:R-:W-:Y:S02]  /*a4f0*/  FSEL R134, R81, -INF , !P3 ;  /* 0xff80000051867808 */ /* 0x000fe40005800000 */
[C---:B------:R-:W-:Y:S02]  /*a500*/  ISETP.GE.AND P5, PT, R11.reuse, R171, PT ;  /* 0x000000ab0b00720c */ /* 0x040fe40003fa6270 */
[-C--:B------:R-:W-:Y:S01]  /*a510*/  ISETP.GE.AND P3, PT, R11, R170.reuse, PT ;  /* 0x000000aa0b00720c */ /* 0x080fe20003f66270 */
[C---:B------:R-:W-:Y:S01]  /*a520*/  HMMA.16816.F32.BF16 R40, R88.reuse, R120, R40 ;  /* 0x000000785828723c */ /* 0x040fe20000041828 */
[----:B------:R-:W-:Y:S01]  /*a530*/  I2FP.F32.S32 R9, R11 ;  /* 0x0000000b00097245 */ /* 0x000fe20000201400 */
[----:B------:R-:W-:Y:S01]  /*a540*/  FFMA.FTZ R77, R6, UR5, R77 ;  /* 0x00000005064d7c23 */ /* 0x000fe2000801004d */
[----:B------:R-:W-:Y:S01]  /*a550*/  ISETP.GE.AND P0, PT, R0, R170, PT ;  /* 0x000000aa0000720c */ /* 0x000fe20003f06270 */
[----:B------:R-:W-:Y:S01]  /*a560*/  FFMA.FTZ R10, R6, UR5, R79 ;  /* 0x00000005060a7c23 */ /* 0x000fe2000801004f */
[----:B------:R-:W-:Y:S01]  /*a570*/  ISETP.GE.AND P4, PT, R0, R169, PT ;  /* 0x000000a90000720c */ /* 0x000fe20003f86270 */
[----:B------:R-:W-:Y:S01]  /*a580*/  HMMA.16816.F32.BF16 R32, R88, R116, R32 ;  /* 0x000000745820723c */ /* 0x000fe20000041820 */
[----:B------:R-:W-:Y:S01]  /*a590*/  FFMA.FTZ R68, R9, UR5, R68 ;  /* 0x0000000509447c23 */ /* 0x000fe20008010044 */
[----:B------:R-:W-:Y:S01]  /*a5a0*/  VIADD R0, R137, 0x9 ;  /* 0x0000000989007836 */ /* 0x000fe20000000000 */
[----:B------:R-:W-:-:S02]  /*a5b0*/  FSEL R9, R77, -INF , !P0 ;  /* 0xff8000004d097808 */ /* 0x000fc40004000000 */
[----:B------:R-:W-:Y:S01]  /*a5c0*/  FSEL R10, R10, -INF , !P4 ;  /* 0xff8000000a0a7808 */ /* 0x000fe20006000000 */
[C---:B------:R-:W-:Y:S01]  /*a5d0*/  HMMA.16816.F32.BF16 R24, R88.reuse, R112, R24 ;  /* 0x000000705818723c */ /* 0x040fe20000041818 */
[----:B------:R-:W-:Y:S02]  /*a5e0*/  FSEL R207, R68, -INF , !P6 ;  /* 0xff80000044cf7808 */ /* 0x000fe40007000000 */
[C---:B------:R-:W-:Y:S02]  /*a5f0*/  ISETP.GE.AND P0, PT, R0.reuse, R172, PT ;  /* 0x000000ac0000720c */ /* 0x040fe40003f06270 */
[C---:B------:R-:W-:Y:S01]  /*a600*/  ISETP.GE.AND P4, PT, R0.reuse, R171, PT ;  /* 0x000000ab0000720c */ /* 0x040fe20003f86270 */
[----:B------:R-:W-:Y:S01]  /*a610*/  HMMA.16816.F32.BF16 R16, R88, R108, R16 ;  /* 0x0000006c5810723c */ /* 0x000fe20000041810 */
[----:B------:R-:W-:Y:S02]  /*a620*/  ISETP.GE.AND P6, PT, R0, R170, PT ;  /* 0x000000aa0000720c */ /* 0x000fe40003fc6270 */
[----:B------:R-:W-:-:S03]  /*a630*/  I2FP.F32.S32 R6, R0 ;  /* 0x0000000000067245 */ /* 0x000fc60000201400 */
[C---:B------:R-:W-:Y:S06]  /*a640*/  HMMA.16816.F32.BF16 R52, R88.reuse, R130, R52 ;  /* 0x000000825834723c */ /* 0x040fec0000041834 */
[C---:B------:R-:W-:Y:S06]  /*a650*/  HMMA.16816.F32.BF16 R44, R88.reuse, R126, R44 ;  /* 0x0000007e582c723c */ /* 0x040fec000004182c */
[C---:B------:R-:W-:Y:S06]  /*a660*/  HMMA.16816.F32.BF16 R36, R88.reuse, R122, R36 ;  /* 0x0000007a5824723c */ /* 0x040fec0000041824 */
[C---:B------:R-:W-:Y:S06]  /*a670*/  HMMA.16816.F32.BF16 R28, R88.reuse, R118, R28 ;  /* 0x00000076581c723c */ /* 0x040fec000004181c */
[C---:B------:R-:W-:Y:S06]  /*a680*/  HMMA.16816.F32.BF16 R20, R88.reuse, R114, R20 ;  /* 0x000000725814723c */ /* 0x040fec0000041814 */
[----:B------:R-:W-:Y:S06]  /*a690*/  HMMA.16816.F32.BF16 R12, R88, R110, R12 ;  /* 0x0000006e580c723c */ /* 0x000fec000004180c */
[----:B------:R-:W-:Y:S06]  /*a6a0*/  HMMA.16816.F32.BF16 R88, R156, R164, RZ ;  /* 0x000000a49c58723c */ /* 0x000fec00000418ff */
[----:B------:R-:W-:Y:S06]  /*a6b0*/  HMMA.16816.F32.BF16 R72, R140, R86, R72 ;  /* 0x000000568c48723c */ /* 0x000fec0000041848 */
[----:B------:R-:W-:Y:S06]  /*a6c0*/  HMMA.16816.F32.BF16 R164, R156, R166, RZ ;  /* 0x000000a69ca4723c */ /* 0x000fec00000418ff */
[----:B------:R-:W-:Y:S06]  /*a6d0*/  HMMA.16816.F32.BF16 R96, R140, R128, R96 ;  /* 0x000000808c60723c */ /* 0x000fec0000041860 */
[----:B------:R-:W-:Y:S01]  /*a6e0*/  HMMA.16816.F32.BF16 R100, R156, R102, RZ ;  /* 0x000000669c64723c */ /* 0x000fe200000418ff */
[----:B------:R-:W-:Y:S01]  /*a6f0*/  FSEL R129, R83, -INF , !P2 ;  /* 0xff80000053817808 */ /* 0x000fe20005000000 */
[----:B------:R-:W-:Y:S01]  /*a700*/  BAR.SYNC.DEFER_BLOCKING 0x0 ;  /* 0x0000000000007b1d */ /* 0x000fe20000010000 */
[----:B------:R-:W-:-:S02]  /*a710*/  ISETP.GE.AND P2, PT, R11, R169, PT ;  /* 0x000000a90b00720c */ /* 0x000fc40003f46270 */
[----:B------:R-:W-:Y:S01]  /*a720*/  I2FP.F32.S32 R11, R11 ;  /* 0x0000000b000b7245 */ /* 0x000fe20000201400 */
[----:B------:R-:W-:Y:S04]  /*a730*/  HMMA.16816.F32.BF16 R84, R156, R160, RZ ;  /* 0x000000a09c54723c */ /* 0x000fe800000418ff */
[C---:B------:R-:W-:Y:S01]  /*a740*/  FFMA.FTZ R70, R11.reuse, UR5, R70 ;  /* 0x000000050b467c23 */ /* 0x040fe20008010046 */
[C---:B------:R-:W-:Y:S01]  /*a750*/  FFMA.FTZ R72, R11.reuse, UR5, R72 ;  /* 0x000000050b487c23 */ /* 0x040fe20008010048 */
[----:B------:R-:W-:Y:S01]  /*a760*/  HMMA.16816.F32.BF16 R164, R140, R126, R164 ;  /* 0x0000007e8ca4723c */ /* 0x000fe200000418a4 */
[----:B------:R-:W-:Y:S02]  /*a770*/  FFMA.FTZ R11, R11, UR5, R74 ;  /* 0x000000050b0b7c23 */ /* 0x000fe4000801004a */
[----:B------:R-:W-:-:S02]  /*a780*/  FSEL R133, R70, -INF , !P5 ;  /* 0xff80000046857808 */ /* 0x000fc40006800000 */
[----:B------:R-:W-:Y:S01]  /*a790*/  ISETP.GE.AND P5, PT, R0, R169, PT ;  /* 0x000000a90000720c */ /* 0x000fe20003fa6270 */
[----:B------:R-:W-:Y:S01]  /*a7a0*/  HMMA.16816.F32.BF16 R92, R156, R94, RZ ;  /* 0x0000005e9c5c723c */ /* 0x000fe200000418ff */
[----:B------:R-:W-:Y:S01]  /*a7b0*/  I2FP.F32.S32 R0, R0 ;  /* 0x0000000000007245 */ /* 0x000fe20000201400 */
[----:B------:R-:W-:Y:S01]  /*a7c0*/  FFMA.FTZ R126, R6, UR5, R69 ;  /* 0x00000005067e7c23 */ /* 0x000fe20008010045 */
[----:B------:R-:W-:Y:S01]  /*a7d0*/  VIADD R69, R137, 0x10 ;  /* 0x0000001089457836 */ /* 0x000fe20000000000 */
[----:B------:R-:W-:Y:S01]  /*a7e0*/  FSEL R11, R11, -INF , !P2 ;  /* 0xff8000000b0b7808 */ /* 0x000fe20005000000 */
[----:B------:R-:W-:Y:S02]  /*a7f0*/  VIADD R6, R137, 0x11 ;  /* 0x0000001189067836 */ /* 0x000fe40000000000 */
[C---:B------:R-:W-:Y:S01]  /*a800*/  FFMA.FTZ R71, R0.reuse, UR5, R71 ;  /* 0x0000000500477c23 */ /* 0x040fe20008010047 */
[C---:B------:R-:W-:Y:S01]  /*a810*/  FFMA.FTZ R73, R0.reuse, UR5, R73 ;  /* 0x0000000500497c23 */ /* 0x040fe20008010049 */
[----:B------:R-:W-:Y:S01]  /*a820*/  FFMA.FTZ R75, R0, UR5, R75 ;  /* 0x00000005004b7c23 */ /* 0x000fe2000801004b */
[----:B------:R-:W-:Y:S01]  /*a830*/  FSEL R0, R72, -INF , !P3 ;  /* 0xff80000048007808 */ /* 0x000fe20005800000 */
[----:B------:R-:W-:Y:S01]  /*a840*/  HMMA.16816.F32.BF16 R100, R140, R138, R100 ;  /* 0x0000008a8c64723c */ /* 0x000fe20000041864 */
[----:B------:R-:W-:-:S02]  /*a850*/  FSEL R126, R126, -INF , !P0 ;  /* 0xff8000007e7e7808 */ /* 0x000fc40004000000 */
[----:B------:R-:W-:Y:S01]  /*a860*/  FSEL R223, R71, -INF , !P4 ;  /* 0xff80000047df7808 */ /* 0x000fe20006000000 */
[----:B------:R1:W-:Y:S01]  /*a870*/  STL [R1+0x3c], R0 ;  /* 0x00003c0001007387 */ /* 0x0003e20000100800 */
[C---:B------:R-:W-:Y:S01]  /*a880*/  ISETP.GE.AND P3, PT, R69.reuse, R172, PT ;  /* 0x000000ac4500720c */ /* 0x040fe20003f66270 */
[C---:B------:R-:W-:Y:S01]  /*a890*/  HMMA.16816.F32.BF16 R84, R140.reuse, R120, R84 ;  /* 0x000000788c54723c */ /* 0x040fe20000041854 */
[C---:B------:R-:W-:Y:S02]  /*a8a0*/  ISETP.GE.AND P2, PT, R69.reuse, R171, PT ;  /* 0x000000ab4500720c */ /* 0x040fe40003f46270 */
[----:B------:R-:W-:Y:S02]  /*a8b0*/  I2FP.F32.S32 R77, R69 ;  /* 0x00000045004d7245 */ /* 0x000fe40000201400 */
[C---:B------:R-:W-:Y:S01]  /*a8c0*/  ISETP.GE.AND P0, PT, R69.reuse, R170, PT ;  /* 0x000000aa4500720c */ /* 0x040fe20003f06270 */
[----:B------:R-:W-:Y:S01]  /*a8d0*/  HMMA.16816.F32.BF16 R88, R140, R124, R88 ;  /* 0x0000007c8c58723c */ /* 0x000fe20000041858 */
[----:B------:R-:W-:Y:S01]  /*a8e0*/  ISETP.GE.AND P4, PT, R69, R169, PT ;  /* 0x000000a94500720c */ /* 0x000fe20003f86270 */
[----:B------:R-:W-:Y:S01]  /*a8f0*/  FFMA.FTZ R64, R77, UR5, R64 ;  /* 0x000000054d407c23 */ /* 0x000fe20008010040 */
[----:B------:R-:W-:-:S02]  /*a900*/  I2FP.F32.S32 R69, R69 ;  /* 0x0000004500457245 */ /* 0x000fc40000201400 */
[----:B------:R-:W-:Y:S01]  /*a910*/  FSEL R68, R73, -INF , !P6 ;  /* 0xff80000049447808 */ /* 0x000fe20007000000 */
[----:B------:R-:W-:Y:S01]  /*a920*/  HMMA.16816.F32.BF16 R160, R156, R162, RZ ;  /* 0x000000a29ca0723c */ /* 0x000fe200000418ff */
[----:B------:R-:W-:Y:S01]  /*a930*/  FSEL R225, R75, -INF , !P5 ;  /* 0xff8000004be17808 */ /* 0x000fe20006800000 */
[C---:B------:R-:W-:Y:S01]  /*a940*/  FFMA.FTZ R66, R69.reuse, UR5, R66 ;  /* 0x0000000545427c23 */ /* 0x040fe20008010042 */
[----:B------:R-:W-:Y:S01]  /*a950*/  FSEL R209, R64, -INF , !P3 ;  /* 0xff80000040d17808 */ /* 0x000fe20005800000 */
[C---:B------:R-:W-:Y:S01]  /*a960*/  FFMA.FTZ R104, R69.reuse, UR5, R104 ;  /* 0x0000000545687c23 */ /* 0x040fe20008010068 */
[----:B------:R-:W-:Y:S01]  /*a970*/  ISETP.GE.AND P6, PT, R6, R172, PT ;  /* 0x000000ac0600720c */ /* 0x000fe20003fc6270 */
[----:B------:R-:W-:Y:S01]  /*a980*/  FFMA.FTZ R106, R69, UR5, R106 ;  /* 0x00000005456a7c23 */ /* 0x000fe2000801006a */
[----:B------:R-:W-:Y:S01]  /*a990*/  FSEL R121, R66, -INF , !P2 ;  /* 0xff80000042797808 */ /* 0x000fe20005000000 */
[----:B------:R2:W-:Y:S01]  /*a9a0*/  STL [R1+0x38], R68 ;  /* 0x0000384401007387 */ /* 0x0005e20000100800 */
[C---:B------:R-:W-:Y:S01]  /*a9b0*/  ISETP.GE.AND P5, PT, R6.reuse, R171, PT ;  /* 0x000000ab0600720c */ /* 0x040fe20003fa6270 */
[----:B------:R-:W-:Y:S01]  /*a9c0*/  HMMA.16816.F32.BF16 R92, R140, R130, R92 ;  /* 0x000000828c5c723c */ /* 0x000fe2000004185c */
[C---:B------:R-:W-:Y:S01]  /*a9d0*/  ISETP.GE.AND P3, PT, R6.reuse, R170, PT ;  /* 0x000000aa0600720c */ /* 0x040fe20003f66270 */
[----:B-1----:R-:W-:Y:S01]  /*a9e0*/  VIADD R0, R137, 0x18 ;  /* 0x0000001889007836 */ /* 0x002fe20000000000 */
[----:B------:R-:W-:-:S02]  /*a9f0*/  ISETP.GE.AND P2, PT, R6, R169, PT ;  /* 0x000000a90600720c */ /* 0x000fc40003f46270 */
[-C--:B------:R-:W-:Y:S02]  /*aa00*/  I2FP.F32.S32 R224, R6.reuse ;  /* 0x0000000600e07245 */ /* 0x080fe40000201400 */
[----:B------:R-:W-:Y:S02]  /*aa10*/  I2FP.F32.S32 R6, R6 ;  /* 0x0000000600067245 */ /* 0x000fe40000201400 */
[----:B------:R-:W-:Y:S01]  /*aa20*/  I2FP.F32.S32 R69, R0 ;  /* 0x0000000000457245 */ /* 0x000fe20000201400 */
[----:B------:R-:W-:Y:S01]  /*aa30*/  FFMA.FTZ R224, R224, UR5, R65 ;  /* 0x00000005e0e07c23 */ /* 0x000fe20008010041 */
[----:B------:R-:W-:Y:S02]  /*aa40*/  IMAD.U32 R65, RZ, RZ, UR4 ;  /* 0x00000004ff417e24 */ /* 0x000fe4000f8e00ff */
[C---:B------:R-:W-:Y:S01]  /*aa50*/  FFMA.FTZ R67, R6.reuse, UR5, R67 ;  /* 0x0000000506437c23 */ /* 0x040fe20008010043 */
[C---:B------:R-:W-:Y:S01]  /*aa60*/  FFMA.FTZ R105, R6.reuse, UR5, R105 ;  /* 0x0000000506697c23 */ /* 0x040fe20008010069 */
[----:B------:R-:W-:Y:S01]  /*aa70*/  FFMA.FTZ R107, R6, UR5, R107 ;  /* 0x00000005066b7c23 */ /* 0x000fe2000801006b */
[----:B------:R-:W-:Y:S01]  /*aa80*/  FFMA.FTZ R60, R69, UR5, R60 ;  /* 0x00000005453c7c23 */ /* 0x000fe2000801003c */
[----:B------:R-:W-:Y:S01]  /*aa90*/  FSEL R203, R104, -INF , !P0 ;  /* 0xff80000068cb7808 */ /* 0x000fe20004000000 */
[----:B------:R-:W-:Y:S01]  /*aaa0*/  HMMA.16816.F32.BF16 R160, R140, R122, R160 ;  /* 0x0000007a8ca0723c */ /* 0x000fe200000418a0 */
[----:B------:R-:W-:-:S02]  /*aab0*/  FSEL R124, R67, -INF , !P5 ;  /* 0xff800000437c7808 */ /* 0x000fc40006800000 */
[----:B------:R-:W-:Y:S02]  /*aac0*/  I2FP.F32.S32 R67, R0 ;  /* 0x0000000000437245 */ /* 0x000fe40000201400 */
[----:B------:R-:W-:Y:S01]  /*aad0*/  FSEL R135, R105, -INF , !P3 ;  /* 0xff80000069877808 */ /* 0x000fe20005800000 */
[----:B--2---:R-:W-:Y:S01]  /*aae0*/  IMAD R68, R65, 0x80, R220 ;  /* 0x0000008041447824 */ /* 0x004fe200078e02dc */
[----:B------:R-:W-:Y:S01]  /*aaf0*/  FSEL R120, R106, -INF , !P4 ;  /* 0xff8000006a787808 */ /* 0x000fe20006000000 */
[C---:B------:R-:W-:Y:S01]  /*ab00*/  FFMA.FTZ R62, R67.reuse, UR5, R62 ;  /* 0x00000005433e7c23 */ /* 0x040fe2000801003e */
[----:B------:R-:W-:Y:S01]  /*ab10*/  FSEL R224, R224, -INF , !P6 ;  /* 0xff800000e0e07808 */ /* 0x000fe20007000000 */
[----:B------:R-:W-:Y:S01]  /*ab20*/  FFMA.FTZ R100, R67, UR5, R100 ;  /* 0x0000000543647c23 */ /* 0x000fe20008010064 */
[-C--:B------:R-:W-:Y:S01]  /*ab30*/  ISETP.GE.AND P3, PT, R137, R172.reuse, PT ;  /* 0x000000ac8900720c */ /* 0x080fe20003f66270 */
[----:B------:R-:W-:Y:S01]  /*ab40*/  VIADD R204, R68, 0x21 ;  /* 0x0000002144cc7836 */ /* 0x000fe20000000000 */
[----:B------:R-:W-:Y:S01]  /*ab50*/  ISETP.GE.AND P0, PT, R0, R172, PT ;  /* 0x000000ac0000720c */ /* 0x000fe20003f06270 */
[----:B------:R-:W-:Y:S01]  /*ab60*/  VIADD R83, R68, 0x20 ;  /* 0x0000002044537836 */ /* 0x000fe20000000000 */
[----:B------:R-:W-:Y:S01]  /*ab70*/  ISETP.GE.AND P4, PT, R0, R171, PT ;  /* 0x000000ab0000720c */ /* 0x000fe20003f86270 */
[----:B------:R-:W-:Y:S01]  /*ab80*/  VIADD R195, R68, 0x28 ;  /* 0x0000002844c37836 */ /* 0x000fe20000000000 */
[----:B------:R-:W-:Y:S01]  /*ab90*/  ISETP.GE.AND P6, PT, R0, R170, PT ;  /* 0x000000aa0000720c */ /* 0x000fe20003fc6270 */
[C---:B------:R-:W-:Y:S01]  /*aba0*/  VIADD R187, R68.reuse, 0x31 ;  /* 0x0000003144bb7836 */ /* 0x040fe20000000000 */
[----:B------:R-:W-:Y:S01]  /*abb0*/  I2FP.F32.S32 R137, R137 ;  /* 0x0000008900897245 */ /* 0x000fe20000201400 */
[C---:B------:R-:W-:Y:S01]  /*abc0*/  VIADD R189, R68.reuse, 0x39 ;  /* 0x0000003944bd7836 */ /* 0x040fe20000000000 */
[----:B------:R-:W-:Y:S01]  /*abd0*/  FSEL R194, R107, -INF , !P2 ;  /* 0xff8000006bc27808 */ /* 0x000fe20005000000 */
[----:B------:R-:W-:Y:S01]  /*abe0*/  VIADD R127, R68, 0x48 ;  /* 0x00000048447f7836 */ /* 0x000fe20000000000 */
[----:B------:R-:W-:Y:S01]  /*abf0*/  FSEL R222, R60, -INF , !P0 ;  /* 0xff8000003cde7808 */ /* 0x000fe20004000000 */
[----:B------:R-:W-:Y:S01]  /*ac00*/  FFMA.FTZ R80, R137, UR5, R80 ;  /* 0x0000000589507c23 */ /* 0x000fe20008010050 */
[----:B------:R-:W-:Y:S01]  /*ac10*/  FSEL R125, R62, -INF , !P4 ;  /* 0xff8000003e7d7808 */ /* 0x000fe20006000000 */
[----:B------:R-:W-:Y:S01]  /*ac20*/  VIADD R137, R68, 0x30 ;  /* 0x0000003044897836 */ /* 0x000fe20000000000 */
[----:B------:R-:W-:Y:S01]  /*ac30*/  FSEL R197, R100, -INF , !P6 ;  /* 0xff80000064c57808 */ /* 0x000fe20007000000 */
[----:B------:R-:W-:Y:S01]  /*ac40*/  FFMA.FTZ R216, R67, UR5, R102 ;  /* 0x0000000543d87c23 */ /* 0x000fe20008010066 */
[----:B------:R-:W-:Y:S01]  /*ac50*/  ISETP.GE.AND P2, PT, R208, R172, PT ;  /* 0x000000acd000720c */ /* 0x000fe20003f46270 */
        /* <DEDUP_REMOVED lines=9> */
[----:B------:R-:W-:Y:S01]  /*acf0*/  I2FP.F32.S32 R196, R204 ;  /* 0x000000cc00c47245 */ /* 0x000fe20000201400 */
[----:B------:R-:W-:Y:S01]  /*ad00*/  VIADD R183, R68, 0x50 ;  /* 0x0000005044b77836 */ /* 0x000fe20000000000 */
[----:B------:R-:W-:Y:S01]  /*ad10*/  I2FP.F32.S32 R201, R137 ;  /* 0x0000008900c97245 */ /* 0x000fe20000201400 */
[C---:B------:R-:W-:Y:S01]  /*ad20*/  FFMA.FTZ R211, R208.reuse, UR5, R101 ;  /* 0x00000005d0d37c23 */ /* 0x040fe20008010065 */
[C---:B------:R-:W-:Y:S01]  /*ad30*/  FFMA.FTZ R61, R208.reuse, UR5, R61 ;  /* 0x00000005d03d7c23 */ /* 0x040fe2000801003d */
[----:B------:R-:W-:Y:S01]  /*ad40*/  I2FP.F32.S32 R206, R83 ;  /* 0x0000005300ce7245 */ /* 0x000fe20000201400 */
[C---:B------:R-:W-:Y:S01]  /*ad50*/  FFMA.FTZ R63, R208.reuse, UR5, R63 ;  /* 0x00000005d03f7c23 */ /* 0x040fe2000801003f */
[----:B------:R-:W-:Y:S01]  /*ad60*/  I2FP.F32.S32 R205, R195 ;  /* 0x000000c300cd7245 */ /* 0x000fe20000201400 */
[----:B------:R-:W-:Y:S01]  /*ad70*/  FFMA.FTZ R208, R208, UR5, R103 ;  /* 0x00000005d0d07c23 */ /* 0x000fe20008010067 */
[----:B------:R-:W-:Y:S01]  /*ad80*/  ISETP.GE.AND P5, PT, R0, R169, PT ;  /* 0x000000a90000720c */ /* 0x000fe20003fa6270 */
[----:B------:R-:W-:Y:S01]  /*ad90*/  FFMA.FTZ R57, R196, UR5, R57 ;  /* 0x00000005c4397c23 */ /* 0x000fe20008010039 */
[----:B------:R-:W-:Y:S01]  /*ada0*/  FSEL R210, R80, -INF , !P3 ;  /* 0xff80000050d27808 */ /* 0x000fe20005800000 */
[----:B------:R-:W-:Y:S01]  /*adb0*/  FFMA.FTZ R0, R201, UR5, R48 ;  /* 0x00000005c9007c23 */ /* 0x000fe20008010030 */
[----:B------:R-:W-:Y:S01]  /*adc0*/  FSEL R211, R211, -INF , !P4 ;  /* 0xff800000d3d37808 */ /* 0x000fe20006000000 */
[----:B------:R-:W-:Y:S01]  /*add0*/  FFMA.FTZ R56, R206, UR5, R56 ;  /* 0x00000005ce387c23 */ /* 0x000fe20008010038 */
[----:B------:R-:W-:Y:S01]  /*ade0*/  I2FP.F32.S32 R200, R187 ;  /* 0x000000bb00c87245 */ /* 0x000fe20000201400 */
[----:B------:R-:W-:Y:S01]  /*adf0*/  FFMA.FTZ R52, R205, UR5, R52 ;  /* 0x00000005cd347c23 */ /* 0x000fe20008010034 */
[----:B------:R-:W-:Y:S01]  /*ae00*/  I2FP.F32.S32 R186, R189 ;  /* 0x000000bd00ba7245 */ /* 0x000fe20000201400 */
[----:B------:R-:W-:Y:S01]  /*ae10*/  VIADD R107, R68, 0x58 ;  /* 0x00000058446b7836 */ /* 0x000fe20000000000 */
[----:B------:R-:W-:Y:S01]  /*ae20*/  I2FP.F32.S32 R199, R127 ;  /* 0x0000007f00c77245 */ /* 0x000fe20000201400 */
[----:B------:R-:W-:Y:S01]  /*ae30*/  FFMA.FTZ R6, R200, UR5, R49 ;  /* 0x00000005c8067c23 */ /* 0x000fe20008010031 */
[-C--:B------:R-:W-:Y:S01]  /*ae40*/  ISETP.GE.AND P3, PT, R204, R172.reuse, PT ;  /* 0x000000accc00720c */ /* 0x080fe20003f66270 */
[----:B------:R-:W-:Y:S01]  /*ae50*/  FFMA.FTZ R45, R186, UR5, R45 ;  /* 0x00000005ba2d7c23 */ /* 0x000fe2000801002d */
[----:B------:R-:W-:Y:S01]  /*ae60*/  ISETP.GE.AND P4, PT, R137, R172, PT ;  /* 0x000000ac8900720c */ /* 0x000fe20003f86270 */
[----:B------:R-:W-:Y:S01]  /*ae70*/  FFMA.FTZ R36, R199, UR5, R36 ;  /* 0x00000005c7247c23 */ /* 0x000fe20008010024 */
[----:B------:R-:W-:Y:S01]  /*ae80*/  FSEL R216, R216, -INF , !P5 ;  /* 0xff800000d8d87808 */ /* 0x000fe20006800000 */
[C---:B------:R-:W-:Y:S01]  /*ae90*/  VIADD R182, R68.reuse, 0x41 ;  /* 0x0000004144b67836 */ /* 0x040fe20000000000 */
[----:B------:R-:W-:Y:S01]  /*aea0*/  FSEL R226, R61, -INF , !P2 ;  /* 0xff8000003de27808 */ /* 0x000fe20005000000 */
[C---:B------:R-:W-:Y:S01]  /*aeb0*/  VIADD R100, R68.reuse, 0x68 ;  /* 0x0000006844647836 */ /* 0x040fe20000000000 */
[----:B------:R-:W-:Y:S01]  /*aec0*/  I2FP.F32.S32 R191, R184 ;  /* 0x000000b800bf7245 */ /* 0x000fe20000201400 */
[C---:B------:R-:W-:Y:S01]  /*aed0*/  VIADD R103, R68.reuse, 0x59 ;  /* 0x0000005944677836 */ /* 0x040fe20000000000 */
[----:B------:R-:W-:Y:S01]  /*aee0*/  I2FP.F32.S32 R139, R185 ;  /* 0x000000b9008b7245 */ /* 0x000fe20000201400 */
[----:B------:R-:W-:Y:S01]  /*aef0*/  VIADD R102, R68, 0x60 ;  /* 0x0000006044667836 */ /* 0x000fe20000000000 */
[-C--:B------:R-:W-:Y:S01]  /*af00*/  ISETP.GE.AND P5, PT, R83, R172.reuse, PT ;  /* 0x000000ac5300720c */ /* 0x080fe20003fa6270 */
[----:B------:R-:W-:Y:S01]  /*af10*/  FFMA.FTZ R44, R191, UR5, R44 ;  /* 0x00000005bf2c7c23 */ /* 0x000fe2000801002c */
[----:B------:R-:W-:Y:S01]  /*af20*/  ISETP.GE.AND P2, PT, R195, R172, PT ;  /* 0x000000acc300720c */ /* 0x000fe20003f46270 */
[----:B------:R-:W-:Y:S01]  /*af30*/  FFMA.FTZ R40, R139, UR5, R40 ;  /* 0x000000058b287c23 */ /* 0x000fe20008010028 */
[----:B------:R-:W-:Y:S01]  /*af40*/  FSEL R208, R208, -INF , !P6 ;  /* 0xff800000d0d07808 */ /* 0x000fe20007000000 */
[----:B------:R-:W-:Y:S01]  /*af50*/  VIADD R101, R68, 0x61 ;  /* 0x0000006144657836 */ /* 0x000fe20000000000 */
[----:B------:R-:W-:Y:S01]  /*af60*/  FSEL R173, R57, -INF , !P3 ;  /* 0xff80000039ad7808 */ /* 0x000fe20005800000 */
[----:B------:R-:W-:Y:S01]  /*af70*/  FFMA.FTZ R58, R206, UR5, R58 ;  /* 0x00000005ce3a7c23 */ /* 0x000fe2000801003a */
[----:B------:R-:W-:Y:S01]  /*af80*/  FSEL R0, R0, -INF , !P4 ;  /* 0xff80000000007808 */ /* 0x000fe20006000000 */
[----:B------:R-:W-:Y:S01]  /*af90*/  FFMA.FTZ R59, R196, UR5, R59 ;  /* 0x00000005c43b7c23 */ /* 0x000fe2000801003b */
[----:B------:R-:W-:Y:S01]  /*afa0*/  I2FP.F32.S32 R188, R130 ;  /* 0x0000008200bc7245 */ /* 0x000fe20000201400 */
[----:B------:R-:W-:Y:S01]  /*afb0*/  FFMA.FTZ R54, R205, UR5, R54 ;  /* 0x00000005cd367c23 */ /* 0x000fe20008010036 */
[----:B------:R-:W-:Y:S01]  /*afc0*/  I2FP.F32.S32 R138, R128 ;  /* 0x00000080008a7245 */ /* 0x000fe20000201400 */
[----:B------:R-:W-:Y:S01]  /*afd0*/  FFMA.FTZ R50, R201, UR5, R50 ;  /* 0x00000005c9327c23 */ /* 0x000fe20008010032 */
[-C--:B------:R-:W-:Y:S01]  /*afe0*/  ISETP.GE.AND P6, PT, R187, R172.reuse, PT ;  /* 0x000000acbb00720c */ /* 0x080fe20003fc6270 */
[----:B------:R-:W-:Y:S01]  /*aff0*/  FFMA.FTZ R37, R188, UR5, R37 ;  /* 0x00000005bc257c23 */ /* 0x000fe20008010025 */
[-C--:B------:R-:W-:Y:S01]  /*b000*/  ISETP.GE.AND P3, PT, R189, R172.reuse, PT ;  /* 0x000000acbd00720c */ /* 0x080fe20003f66270 */
[----:B------:R-:W-:Y:S01]  /*b010*/  FFMA.FTZ R33, R138, UR5, R33 ;  /* 0x000000058a217c23 */ /* 0x000fe20008010021 */
[-C--:B------:R-:W-:Y:S01]  /*b020*/  ISETP.GE.AND P4, PT, R127, R172.reuse, PT ;  /* 0x000000ac7f00720c */ /* 0x080fe20003f86270 */
[----:B------:R-:W-:Y:S01]  /*b030*/  FFMA.FTZ R51, R200, UR5, R51 ;  /* 0x00000005c8337c23 */ /* 0x000fe20008010033 */
[----:B------:R-:W-:Y:S01]  /*b040*/  I2FP.F32.S32 R202, R193 ;  /* 0x000000c100ca7245 */ /* 0x000fe20000201400 */
[----:B------:R-:W-:Y:S01]  /*b050*/  FFMA.FTZ R46, R191, UR5, R46 ;  /* 0x00000005bf2e7c23 */ /* 0x000fe2000801002e */
[----:B------:R-:W-:Y:S01]  /*b060*/  FSEL R122, R56, -INF , !P5 ;  /* 0xff800000387a7808 */ /* 0x000fe20006800000 */
[----:B------:R-:W-:Y:S01]  /*b070*/  FFMA.FTZ R47, R186, UR5, R47 ;  /* 0x00000005ba2f7c23 */ /* 0x000fe2000801002f */
[----:B------:R-:W-:Y:S01]  /*b080*/  FSEL R136, R52, -INF , !P2 ;  /* 0xff80000034887808 */ /* 0x000fe20005000000 */
[C---:B------:R-:W-:Y:S01]  /*b090*/  FFMA.FTZ R53, R202.reuse, UR5, R53 ;  /* 0x00000005ca357c23 */ /* 0x040fe20008010035 */
[----:B------:R-:W-:Y:S01]  /*b0a0*/  I2FP.F32.S32 R177, R183 ;  /* 0x000000b700b17245 */ /* 0x000fe20000201400 */
[----:B------:R-:W-:Y:S01]  /*b0b0*/  FFMA.FTZ R55, R202, UR5, R55 ;  /* 0x00000005ca377c23 */ /* 0x000fe20008010037 */
[-C--:B------:R-:W-:Y:S01]  /*b0c0*/  ISETP.GE.AND P5, PT, R184, R172.reuse, PT ;  /* 0x000000acb800720c */ /* 0x080fe20003fa6270 */
[----:B------:R-:W-:Y:S01]  /*b0d0*/  FFMA.FTZ R42, R139, UR5, R42 ;  /* 0x000000058b2a7c23 */ /* 0x000fe2000801002a */
[-C--:B------:R-:W-:Y:S01]  /*b0e0*/  ISETP.GE.AND P2, PT, R185, R172.reuse, PT ;  /* 0x000000acb900720c */ /* 0x080fe20003f46270 */
[----:B------:R-:W-:Y:S01]  /*b0f0*/  FFMA.FTZ R32, R177, UR5, R32 ;  /* 0x00000005b1207c23 */ /* 0x000fe20008010020 */
[----:B------:R-:W-:Y:S01]  /*b100*/  FSEL R6, R6, -INF , !P6 ;  /* 0xff80000006067808 */ /* 0x000fe20007000000 */
[----:B------:R-:W-:Y:S01]  /*b110*/  FFMA.FTZ R38, R199, UR5, R38 ;  /* 0x00000005c7267c23 */ /* 0x000fe20008010026 */
[----:B------:R-:W-:Y:S01]  /*b120*/  FSEL R45, R45, -INF , !P3 ;  /* 0xff8000002d2d7808 */ /* 0x000fe20005800000 */
[----:B------:R-:W-:Y:S01]  /*b130*/  FFMA.FTZ R39, R188, UR5, R39 ;  /* 0x00000005bc277c23 */ /* 0x000fe20008010027 */
[----:B------:R-:W-:Y:S01]  /*b140*/  FSEL R49, R36, -INF , !P4 ;  /* 0xff80000024317808 */ /* 0x000fe20006000000 */
[----:B------:R-:W-:Y:S01]  /*b150*/  VIADD R36, R68, 0x70 ;  /* 0x0000007044247836 */ /* 0x000fe20000000000 */
[-C--:B------:R-:W-:Y:S01]  /*b160*/  ISETP.GE.AND P6, PT, R130, R172.reuse, PT ;  /* 0x000000ac8200720c */ /* 0x080fe20003fc6270 */
[----:B------:R-:W-:Y:S01]  /*b170*/  FFMA.FTZ R96, R206, UR5, R96 ;  /* 0x00000005ce607c23 */ /* 0x000fe20008010060 */
[----:B------:R-:W-:Y:S01]  /*b180*/  ISETP.GE.AND P3, PT, R128, R172, PT ;  /* 0x000000ac8000720c */ /* 0x000fe20003f66270 */
[----:B------:R-:W-:Y:S01]  /*b190*/  FFMA.FTZ R206, R206, UR5, R98 ;  /* 0x00000005cece7c23 */ /* 0x000fe20008010062 */
[----:B------:R-:W-:Y:S01]  /*b1a0*/  I2FP.F32.S32 R105, R107 ;  /* 0x0000006b00697245 */ /* 0x000fe20000201400 */
[C---:B------:R-:W-:Y:S01]  /*b1b0*/  FFMA.FTZ R97, R196.reuse, UR5, R97 ;  /* 0x00000005c4617c23 */ /* 0x040fe20008010061 */
[----:B------:R-:W-:Y:S01]  /*b1c0*/  FSEL R123, R63, -INF , !P0 ;  /* 0xff8000003f7b7808 */ /* 0x000fe20004000000 */
[----:B------:R-:W-:Y:S01]  /*b1d0*/  FFMA.FTZ R196, R196, UR5, R99 ;  /* 0x00000005c4c47c23 */ /* 0x000fe20008010063 */
[----:B------:R-:W-:Y:S01]  /*b1e0*/  I2FP.F32.S32 R198, R182 ;  /* 0x000000b600c67245 */ /* 0x000fe20000201400 */
[----:B------:R-:W-:Y:S01]  /*b1f0*/  FFMA.FTZ R28, R105, UR5, R28 ;  /* 0x00000005691c7c23 */ /* 0x000fe2000801001c */
[-C--:B------:R-:W-:Y:S01]  /*b200*/  ISETP.GE.AND P0, PT, R193, R172.reuse, PT ;  /* 0x000000acc100720c */ /* 0x080fe20003f06270 */
[----:B------:R-:W-:Y:S01]  /*b210*/  FFMA.FTZ R30, R105, UR5, R30 ;  /* 0x00000005691e7c23 */ /* 0x000fe2000801001e */
[----:B------:R-:W-:Y:S01]  /*b220*/  FSEL R44, R44, -INF , !P5 ;  /* 0xff8000002c2c7808 */ /* 0x000fe20006800000 */
[----:B------:R-:W-:Y:S01]  /*b230*/  FFMA.FTZ R41, R198, UR5, R41 ;  /* 0x00000005c6297c23 */ /* 0x000fe20008010029 */
[----:B------:R-:W-:Y:S01]  /*b240*/  FSEL R48, R40, -INF , !P2 ;  /* 0xff80000028307808 */ /* 0x000fe20005000000 */
[----:B------:R-:W-:Y:S01]  /*b250*/  VIADD R40, R68, 0x69 ;  /* 0x0000006944287836 */ /* 0x000fe20000000000 */
[----:B------:R-:W-:Y:S01]  /*b260*/  ISETP.GE.AND P5, PT, R183, R172, PT ;  /* 0x000000acb700720c */ /* 0x000fe20003fa6270 */
[----:B------:R-:W-:Y:S01]  /*b270*/  FFMA.FTZ R43, R198, UR5, R43 ;  /* 0x00000005c62b7c23 */ /* 0x000fe2000801002b */
[----:B------:R-:W-:Y:S01]  /*b280*/  FSEL R56, R37, -INF , !P6 ;  /* 0xff80000025387808 */ /* 0x000fe20007000000 */
[----:B------:R-:W-:Y:S01]  /*b290*/  FFMA.FTZ R92, R205, UR5, R92 ;  /* 0x00000005cd5c7c23 */ /* 0x000fe2000801005c */
[----:B------:R-:W-:Y:S01]  /*b2a0*/  FSEL R57, R33, -INF , !P3 ;  /* 0xff80000021397808 */ /* 0x000fe20005800000 */
[C---:B------:R-:W-:Y:S01]  /*b2b0*/  FFMA.FTZ R93, R202.reuse, UR5, R93 ;  /* 0x00000005ca5d7c23 */ /* 0x040fe2000801005d */
[----:B------:R-:W-:Y:S01]  /*b2c0*/  I2FP.F32.S32 R37, R100 ;  /* 0x0000006400257245 */ /* 0x000fe20000201400 */
        /* <DEDUP_REMOVED lines=8> */
[----:B------:R-:W-:Y:S01]  /*b350*/  FFMA.FTZ R22, R37, UR5, R22 ;  /* 0x0000000525167c23 */ /* 0x000fe20008010016 */
[----:B------:R-:W-:Y:S01]  /*b360*/  ISETP.GE.AND P0, PT, R182, R172, PT ;  /* 0x000000acb600720c */ /* 0x000fe20003f06270 */
[----:B------:R-:W-:Y:S01]  /*b370*/  FFMA.FTZ R18, R33, UR5, R18 ;  /* 0x0000000521127c23 */ /* 0x000fe20008010012 */
[----:B------:R-:W-:Y:S01]  /*b380*/  FSEL R53, R32, -INF , !P5 ;  /* 0xff80000020357808 */ /* 0x000fe20006800000 */
[----:B------:R-:W-:Y:S01]  /*b390*/  FFMA.FTZ R60, R106, UR5, R29 ;  /* 0x000000056a3c7c23 */ /* 0x000fe2000801001d */
[----:B------:R-:W-:Y:S01]  /*b3a0*/  I2FP.F32.S32 R32, R40 ;  /* 0x0000002800207245 */ /* 0x000fe20000201400 */
[----:B------:R-:W-:Y:S01]  /*b3b0*/  VIADD R29, R68, 0x71 ;  /* 0x00000071441d7836 */ /* 0x000fe20000000000 */
[----:B------:R-:W-:Y:S01]  /*b3c0*/  FSEL R61, R28, -INF , !P2 ;  /* 0xff8000001c3d7808 */ /* 0x000fe20005000000 */
[----:B------:R-:W-:Y:S01]  /*b3d0*/  VIADD R28, R68, 0x78 ;  /* 0x00000078441c7836 */ /* 0x000fe20000000000 */
[----:B------:R-:W-:Y:S01]  /*b3e0*/  FSEL R52, R41, -INF , !P0 ;  /* 0xff80000029347808 */ /* 0x000fe20004000000 */
[----:B------:R-:W-:Y:S01]  /*b3f0*/  FFMA.FTZ R21, R32, UR5, R21 ;  /* 0x0000000520157c23 */ /* 0x000fe20008010015 */
[-C--:B------:R-:W-:Y:S01]  /*b400*/  ISETP.GE.AND P5, PT, R100, R172.reuse, PT ;  /* 0x000000ac6400720c */ /* 0x080fe20003fa6270 */
[----:B------:R-:W-:Y:S01]  /*b410*/  FFMA.FTZ R31, R106, UR5, R31 ;  /* 0x000000056a1f7c23 */ /* 0x000fe2000801001f */
[----:B------:R-:W-:Y:S01]  /*b420*/  ISETP.GE.AND P2, PT, R36, R172, PT ;  /* 0x000000ac2400720c */ /* 0x000fe20003f46270 */
[----:B------:R-:W-:Y:S01]  /*b430*/  FFMA.FTZ R23, R32, UR5, R23 ;  /* 0x0000000520177c23 */ /* 0x000fe20008010017 */
        /* <DEDUP_REMOVED lines=40> */
[-C--:B------:R-:W-:Y:S01]  /*b6c0*/  ISETP.GE.AND P0, PT, R83, R171.reuse, PT ;  /* 0x000000ab5300720c */ /* 0x080fe20003f06270 */
[----:B------:R-:W-:Y:S01]  /*b6d0*/  FFMA.FTZ R84, R139, UR5, R84 ;  /* 0x000000058b547c23 */ /* 0x000fe20008010054 */
[-C--:B------:R-:W-:Y:S01]  /*b6e0*/  ISETP.GE.AND P4, PT, R204, R171.reuse, PT ;  /* 0x000000abcc00720c */ /* 0x080fe20003f86270 */
        /* <DEDUP_REMOVED lines=9> */
[----:B------:R-:W-:-:S02]  /*b780*/  ISETP.GE.AND P0, PT, R193, R171, PT ;  /* 0x000000abc100720c */ /* 0x000fc40003f06270 */
[-C--:B------:R-:W-:Y:S02]  /*b790*/  ISETP.GE.AND P4, PT, R137, R171.reuse, PT ;  /* 0x000000ab8900720c */ /* 0x080fe40003f86270 */
[----:B------:R-:W-:Y:S02]  /*b7a0*/  FSEL R175, R54, -INF , !P5 ;  /* 0xff80000036af7808 */ /* 0x000fe40006800000 */
[-C--:B------:R-:W-:Y:S02]  /*b7b0*/  ISETP.GE.AND P5, PT, R187, R171.reuse, PT ;  /* 0x000000abbb00720c */ /* 0x080fe40003fa6270 */
[----:B------:R-:W-:Y:S02]  /*b7c0*/  FSEL R174, R55, -INF , !P0 ;  /* 0xff80000037ae7808 */ /* 0x000fe40004000000 */
[----:B------:R-:W-:Y:S02]  /*b7d0*/  FSEL R72, R50, -INF , !P4 ;  /* 0xff80000032487808 */ /* 0x000fe40006000000 */
[----:B------:R-:W-:-:S02]  /*b7e0*/  ISETP.GE.AND P0, PT, R184, R171, PT ;  /* 0x000000abb800720c */ /* 0x000fc40003f06270 */
[-C--:B------:R-:W-:Y:S02]  /*b7f0*/  ISETP.GE.AND P4, PT, R189, R171.reuse, PT ;  /* 0x000000abbd00720c */ /* 0x080fe40003f86270 */
[----:B------:R-:W-:Y:S02]  /*b800*/  FSEL R71, R51, -INF , !P5 ;  /* 0xff80000033477808 */ /* 0x000fe40006800000 */
[----:B------:R-:W-:Y:S02]  /*b810*/  ISETP.GE.AND P5, PT, R185, R171, PT ;  /* 0x000000abb900720c */ /* 0x000fe40003fa6270 */
[----:B------:R-:W-:Y:S02]  /*b820*/  FSEL R70, R46, -INF , !P0 ;  /* 0xff8000002e467808 */ /* 0x000fe40004000000 */
[----:B------:R-:W-:Y:S02]  /*b830*/  FSEL R69, R47, -INF , !P4 ;  /* 0xff8000002f457808 */ /* 0x000fe40006000000 */
[----:B------:R-:W-:-:S02]  /*b840*/  ISETP.GE.AND P3, PT, R68, R170, PT ;  /* 0x000000aa4400720c */ /* 0x000fc40003f66270 */
[----:B------:R-:W-:Y:S02]  /*b850*/  ISETP.GE.AND P2, PT, R68, R169, PT ;  /* 0x000000a94400720c */ /* 0x000fe40003f46270 */
[-C--:B------:R-:W-:Y:S02]  /*b860*/  ISETP.GE.AND P0, PT, R182, R171.reuse, PT ;  /* 0x000000abb600720c */ /* 0x080fe40003f06270 */
[-C--:B------:R-:W-:Y:S02]  /*b870*/  ISETP.GE.AND P4, PT, R127, R171.reuse, PT ;  /* 0x000000ab7f00720c */ /* 0x080fe40003f86270 */
[----:B------:R-:W-:Y:S02]  /*b880*/  FSEL R68, R42, -INF , !P5 ;  /* 0xff8000002a447808 */ /* 0x000fe40006800000 */
[----:B------:R-:W-:Y:S02]  /*b890*/  ISETP.GE.AND P5, PT, R130, R171, PT ;  /* 0x000000ab8200720c */ /* 0x000fe40003fa6270 */
[----:B------:R-:W-:-:S02]  /*b8a0*/  FSEL R67, R43, -INF , !P0 ;  /* 0xff8000002b437808 */ /* 0x000fc40004000000 */
[----:B------:R-:W-:Y:S02]  /*b8b0*/  FSEL R59, R38, -INF , !P4 ;  /* 0xff800000263b7808 */ /* 0x000fe40006000000 */
        /* <DEDUP_REMOVED lines=11> */
[----:B------:R-:W-:Y:S01]  /*b970*/  FSEL R47, R26, -INF , !P4 ;  /* 0xff8000001a2f7808 */ /* 0x000fe20006000000 */
[----:B------:R-:W-:Y:S01]  /*b980*/  FFMA.FTZ R26, R21, UR5, R78 ;  /* 0x00000005151a7c23 */ /* 0x000fe2000801004e */
[-C--:B------:R-:W-:Y:S02]  /*b990*/  ISETP.GE.AND P0, PT, R100, R171.reuse, PT ;  /* 0x000000ab6400720c */ /* 0x080fe40003f06270 */
[-C--:B------:R-:W-:Y:S02]  /*b9a0*/  ISETP.GE.AND P4, PT, R40, R171.reuse, PT ;  /* 0x000000ab2800720c */ /* 0x080fe40003f86270 */
[----:B------:R-:W-:Y:S01]  /*b9b0*/  FSEL R46, R27, -INF , !P5 ;  /* 0xff8000001b2e7808 */ /* 0x000fe20006800000 */
[----:B------:R-:W-:Y:S01]  /*b9c0*/  FFMA.FTZ R27, R21, UR5, R76 ;  /* 0x00000005151b7c23 */ /* 0x000fe2000801004c */
[----:B------:R-:W-:Y:S01]  /*b9d0*/  I2FP.F32.S32 R30, R24 ;  /* 0x00000018001e7245 */ /* 0x000fe20000201400 */
[----:B------:R-:W-:Y:S01]  /*b9e0*/  FFMA.FTZ R76, R139, UR5, R86 ;  /* 0x000000058b4c7c23 */ /* 0x000fe20008010056 */
[----:B------:R-:W-:-:S02]  /*b9f0*/  ISETP.GE.AND P5, PT, R36, R171, PT ;  /* 0x000000ab2400720c */ /* 0x000fc40003fa6270 */
[----:B------:R-:W-:Y:S01]  /*ba00*/  FSEL R79, R22, -INF , !P0 ;  /* 0xff800000164f7808 */ /* 0x000fe20004000000 */
[C---:B------:R-:W-:Y:S01]  /*ba10*/  FFMA.FTZ R13, R30.reuse, UR5, R13 ;  /* 0x000000051e0d7c23 */ /* 0x040fe2000801000d */
[----:B------:R-:W-:Y:S01]  /*ba20*/  FSEL R77, R23, -INF , !P4 ;  /* 0xff800000174d7808 */ /* 0x000fe20006000000 */
[----:B------:R-:W-:Y:S01]  /*ba30*/  FFMA.FTZ R15, R30, UR5, R15 ;  /* 0x000000051e0f7c23 */ /* 0x000fe2000801000f */
[-C--:B------:R-:W-:Y:S01]  /*ba40*/  ISETP.GE.AND P0, PT, R29, R171.reuse, PT ;  /* 0x000000ab1d00720c */ /* 0x080fe20003f06270 */
[----:B------:R-:W-:Y:S01]  /*ba50*/  HMMA.16816.F32.BF16 R20, R156, R144, RZ ;  /* 0x000000909c14723c */ /* 0x000fe200000418ff */
[----:B------:R-:W-:Y:S02]  /*ba60*/  ISETP.GE.AND P4, PT, R28, R171, PT ;  /* 0x000000ab1c00720c */ /* 0x000fe40003f86270 */
[----:B------:R-:W-:Y:S02]  /*ba70*/  FSEL R75, R18, -INF , !P5 ;  /* 0xff800000124b7808 */ /* 0x000fe40006800000 */
[----:B------:R-:W-:-:S02]  /*ba80*/  ISETP.GE.AND P6, PT, R24, R172, PT ;  /* 0x000000ac1800720c */ /* 0x000fc40003fc6270 */
[----:B------:R-:W-:Y:S02]  /*ba90*/  ISETP.GE.AND P5, PT, R24, R171, PT ;  /* 0x000000ab1800720c */ /* 0x000fe40003fa6270 */
[----:B------:R-:W-:Y:S02]  /*baa0*/  FSEL R81, R19, -INF , !P0 ;  /* 0xff80000013517808 */ /* 0x000fe40004000000 */
[----:B------:R-:W-:Y:S01]  /*bab0*/  FSEL R80, R14, -INF , !P4 ;  /* 0xff8000000e507808 */ /* 0x000fe20006000000 */
[C---:B------:R-:W-:Y:S01]  /*bac0*/  HMMA.16816.F32.BF16 R16, R156.reuse, R148, RZ ;  /* 0x000000949c10723c */ /* 0x040fe200000418ff */
[C---:B------:R-:W-:Y:S02]  /*bad0*/  ISETP.GE.AND P0, PT, R83.reuse, R170, PT ;  /* 0x000000aa5300720c */ /* 0x040fe40003f06270 */
[----:B------:R-:W-:Y:S02]  /*bae0*/  ISETP.GE.AND P4, PT, R83, R169, PT ;  /* 0x000000a95300720c */ /* 0x000fe40003f86270 */
[----:B------:R-:W-:Y:S01]  /*baf0*/  FSEL R83, R13, -INF , !P6 ;  /* 0xff8000000d537808 */ /* 0x000fe20007000000 */
[----:B------:R-:W-:Y:S01]  /*bb00*/  HMMA.16816.F32.BF16 R148, R156, R150, RZ ;  /* 0x000000969c94723c */ /* 0x000fe200000418ff */
[----:B------:R-:W-:-:S02]  /*bb10*/  FSEL R82, R15, -INF , !P5 ;  /* 0xff8000000f527808 */ /* 0x000fc40006800000 */
[----:B------:R-:W-:Y:S02]  /*bb20*/  FSEL R27, R27, -INF , !P3 ;  /* 0xff8000001b1b7808 */ /* 0x000fe40005800000 */
[----:B------:R-:W-:Y:S01]  /*bb30*/  FSEL R26, R26, -INF , !P2 ;  /* 0xff8000001a1a7808 */ /* 0x000fe20005000000 */
[C---:B------:R-:W-:Y:S01]  /*bb40*/  HMMA.16816.F32.BF16 R12, R156.reuse, R152, RZ ;  /* 0x000000989c0c723c */ /* 0x040fe200000418ff */
[CC--:B------:R-:W-:Y:S02]  /*bb50*/  ISETP.GE.AND P6, PT, R204.reuse, R170.reuse, PT ;  /* 0x000000aacc00720c */ /* 0x0c0fe40003fc6270 */
[-C--:B------:R-:W-:Y:S02]  /*bb60*/  ISETP.GE.AND P5, PT, R204, R169.reuse, PT ;  /* 0x000000a9cc00720c */ /* 0x080fe40003fa6270 */
[C---:B------:R-:W-:Y:S01]  /*bb70*/  ISETP.GE.AND P3, PT, R195.reuse, R170, PT ;  /* 0x000000aac300720c */ /* 0x040fe20003f66270 */
[----:B------:R-:W-:Y:S01]  /*bb80*/  HMMA.16816.F32.BF16 R152, R156, R154, RZ ;  /* 0x0000009a9c98723c */ /* 0x000fe200000418ff */
[----:B------:R-:W-:-:S02]  /*bb90*/  ISETP.GE.AND P2, PT, R195, R169, PT ;  /* 0x000000a9c300720c */ /* 0x000fc40003f46270 */
[----:B------:R-:W-:Y:S02]  /*bba0*/  FSEL R195, R96, -INF , !P0 ;  /* 0xff80000060c37808 */ /* 0x000fe40004000000 */
[C---:B------:R-:W-:Y:S01]  /*bbb0*/  ISETP.GE.AND P0, PT, R193.reuse, R170, PT ;  /* 0x000000aac100720c */ /* 0x040fe20003f06270 */
[----:B------:R-:W-:Y:S01]  /*bbc0*/  HMMA.16816.F32.BF16 R156, R156, R146, RZ ;  /* 0x000000929c9c723c */ /* 0x000fe200000418ff */
[----:B------:R-:W-:Y:S02]  /*bbd0*/  FSEL R206, R206, -INF , !P4 ;  /* 0xff800000cece7808 */ /* 0x000fe40006000000 */
[----:B------:R-:W-:Y:S02]  /*bbe0*/  ISETP.GE.AND P4, PT, R193, R169, PT ;  /* 0x000000a9c100720c */ /* 0x000fe40003f86270 */
[----:B------:R-:W-:Y:S01]  /*bbf0*/  FSEL R193, R97, -INF , !P6 ;  /* 0xff80000061c17808 */ /* 0x000fe20007000000 */
[----:B------:R-:W-:Y:S01]  /*bc00*/  HMMA.16816.F32.BF16 R148, R140, R114, R148 ;  /* 0x000000728c94723c */ /* 0x000fe20000041894 */
[----:B------:R-:W-:-:S02]  /*bc10*/  FSEL R196, R196, -INF , !P5 ;  /* 0xff800000c4c47808 */ /* 0x000fc40006800000 */
[CC--:B------:R-:W-:Y:S02]  /*bc20*/  ISETP.GE.AND P6, PT, R137.reuse, R170.reuse, PT ;  /* 0x000000aa8900720c */ /* 0x0c0fe40003fc6270 */
[----:B------:R-:W-:Y:S01]  /*bc30*/  ISETP.GE.AND P5, PT, R137, R169, PT ;  /* 0x000000a98900720c */ /* 0x000fe20003fa6270 */
[C---:B------:R-:W-:Y:S01]  /*bc40*/  HMMA.16816.F32.BF16 R12, R140.reuse, R116, R12 ;  /* 0x000000748c0c723c */ /* 0x040fe2000004180c */
[----:B------:R-:W-:Y:S02]  /*bc50*/  FSEL R137, R92, -INF , !P3 ;  /* 0xff8000005c897808 */ /* 0x000fe40005800000 */
[----:B------:R-:W-:Y:S02]  /*bc60*/  FSEL R205, R93, -INF , !P0 ;  /* 0xff8000005dcd7808 */ /* 0x000fe40004000000 */
[----:B------:R-:W-:Y:S01]  /*bc70*/  ISETP.GE.AND P3, PT, R187, R170, PT ;  /* 0x000000aabb00720c */ /* 0x000fe20003f66270 */
[----:B------:R-:W-:Y:S01]  /*bc80*/  HMMA.16816.F32.BF16 R152, R140, R118, R152 ;  /* 0x000000768c98723c */ /* 0x000fe20000041898 */
[----:B------:R-:W-:-:S02]  /*bc90*/  FSEL R204, R94, -INF , !P2 ;  /* 0xff8000005ecc7808 */ /* 0x000fc40005000000 */
[-C--:B------:R-:W-:Y:S02]  /*bca0*/  ISETP.GE.AND P0, PT, R184, R170.reuse, PT ;  /* 0x000000aab800720c */ /* 0x080fe40003f06270 */
[----:B------:R-:W-:Y:S01]  /*bcb0*/  FSEL R202, R202, -INF , !P4 ;  /* 0xff800000caca7808 */ /* 0x000fe20006000000 */
[C---:B------:R-:W-:Y:S01]  /*bcc0*/  HMMA.16816.F32.BF16 R20, R140.reuse, R108, R20 ;  /* 0x0000006c8c14723c */ /* 0x040fe20000041814 */
[-C--:B------:R-:W-:Y:S02]  /*bcd0*/  ISETP.GE.AND P2, PT, R187, R169.reuse, PT ;  /* 0x000000a9bb00720c */ /* 0x080fe40003f46270 */
[-C--:B------:R-:W-:Y:S02]  /*bce0*/  ISETP.GE.AND P4, PT, R184, R169.reuse, PT ;  /* 0x000000a9b800720c */ /* 0x080fe40003f86270 */
[----:B------:R-:W-:Y:S01]  /*bcf0*/  FSEL R187, R88, -INF , !P6 ;  /* 0xff80000058bb7808 */ /* 0x000fe20007000000 */
[C---:B------:R-:W-:Y:S01]  /*bd00*/  HMMA.16816.F32.BF16 R16, R140.reuse, R112, R16 ;  /* 0x000000708c10723c */ /* 0x040fe20000041810 */
[----:B------:R-:W-:Y:S01]  /*bd10*/  FSEL R184, R90, -INF , !P5 ;  /* 0xff8000005ab87808 */ /* 0x000fe20006800000 */
[----:B------:R-:W-:Y:S01]  /*bd20*/  FFMA.FTZ R148, R37, UR5, R148 ;  /* 0x0000000525947c23 */ /* 0x000fe20008010094 */
[CC--:B------:R-:W-:Y:S01]  /*bd30*/  ISETP.GE.AND P6, PT, R189.reuse, R170.reuse, PT ;  /* 0x000000aabd00720c */ /* 0x0c0fe20003fc6270 */
[----:B------:R-:W-:Y:S01]  /*bd40*/  FFMA.FTZ R149, R32, UR5, R149 ;  /* 0x0000000520957c23 */ /* 0x000fe20008010095 */
[-C--:B------:R-:W-:Y:S01]  /*bd50*/  ISETP.GE.AND P5, PT, R189, R169.reuse, PT ;  /* 0x000000a9bd00720c */ /* 0x080fe20003fa6270 */
[----:B------:R-:W-:Y:S01]  /*bd60*/  HMMA.16816.F32.BF16 R156, R140, R110, R156 ;  /* 0x0000006e8c9c723c */ /* 0x000fe2000004189c */
        /* <DEDUP_REMOVED lines=20> */
[CC--:B------:R-:W-:Y:S01]  /*beb0*/  ISETP.GE.AND P6, PT, R127.reuse, R170.reuse, PT ;  /* 0x000000aa7f00720c */ /* 0x0c0fe20003fc6270 */
[----:B------:R-:W-:Y:S01]  /*bec0*/  FFMA.FTZ R17, R104, UR5, R17 ;  /* 0x0000000568117c23 */ /* 0x000fe20008010011 */
[----:B------:R-:W-:Y:S01]  /*bed0*/  ISETP.GE.AND P5, PT, R127, R169, PT ;  /* 0x000000a97f00720c */ /* 0x000fe20003fa6270 */
        /* <DEDUP_REMOVED lines=8> */
[C---:B------:R-:W-:Y:S01]  /*bf60*/  FFMA.FTZ R20, R33.reuse, UR5, R20 ;  /* 0x0000000521147c23 */ /* 0x040fe20008010014 */
[----:B------:R-:W-:Y:S01]  /*bf70*/  FSEL R164, R164, -INF , !P3 ;  /* 0xff800000a4a47808 */ /* 0x000fe20005800000 */
[----:B------:R-:W-:Y:S01]  /*bf80*/  FFMA.FTZ R22, R33, UR5, R22 ;  /* 0x0000000521167c23 */ /* 0x000fe20008010016 */
[----:B------:R-:W-:Y:S01]  /*bf90*/  FSEL R165, R12, -INF , !P0 ;  /* 0xff8000000ca57808 */ /* 0x000fe20004000000 */
        /* <DEDUP_REMOVED lines=10> */
[-C--:B------:R-:W-:Y:S02]  /*c040*/  ISETP.GE.AND P0, PT, R100, R170.reuse, PT ;  /* 0x000000aa6400720c */ /* 0x080fe40003f06270 */
[-C--:B------:R-:W-:Y:S02]  /*c050*/  ISETP.GE.AND P2, PT, R130, R169.reuse, PT ;  /* 0x000000a98200720c */ /* 0x080fe40003f46270 */
[----:B------:R-:W-:Y:S02]  /*c060*/  FSEL R161, R160, -INF , !P6 ;  /* 0xff800000a0a17808 */ /* 0x000fe40007000000 */
[----:B------:R-:W-:Y:S02]  /*c070*/  FSEL R160, R199, -INF , !P5 ;  /* 0xff800000c7a07808 */ /* 0x000fe40006800000 */
[C---:B------:R-:W-:Y:S02]  /*c080*/  ISETP.GE.AND P6, PT, R128.reuse, R170, PT ;  /* 0x000000aa8000720c */ /* 0x040fe40003fc6270 */
[----:B------:R-:W-:-:S02]  /*c090*/  ISETP.GE.AND P5, PT, R128, R169, PT ;  /* 0x000000a98000720c */ /* 0x000fc40003fa6270 */
[----:B------:R-:W-:Y:S02]  /*c0a0*/  FSEL R167, R148, -INF , !P0 ;  /* 0xff80000094a77808 */ /* 0x000fe40004000000 */
[----:B------:R-:W-:Y:S01]  /*c0b0*/  FSEL R130, R87, -INF , !P4 ;  /* 0xff80000057827808 */ /* 0x000fe20006000000 */
[----:B------:R-:W-:Y:S01]  /*c0c0*/  FFMA.FTZ R87, R32, UR5, R151 ;  /* 0x0000000520577c23 */ /* 0x000fe20008010097 */
[----:B------:R-:W-:Y:S02]  /*c0d0*/  FSEL R162, R162, -INF , !P2 ;  /* 0xff800000a2a27808 */ /* 0x000fe40005000000 */
[----:B------:R-:W-:Y:S02]  /*c0e0*/  ISETP.GE.AND P0, PT, R29, R170, PT ;  /* 0x000000aa1d00720c */ /* 0x000fe40003f06270 */
[-C--:B------:R-:W-:Y:S02]  /*c0f0*/  ISETP.GE.AND P4, PT, R183, R169.reuse, PT ;  /* 0x000000a9b700720c */ /* 0x080fe40003f86270 */
        /* <DEDUP_REMOVED lines=8> */
[----:B------:R-:W-:Y:S02]  /*c180*/  PLOP3.LUT P0, PT, PT, PT, UP0, 0x80, 0x0 ;  /* 0x000000000000781c */ /* 0x000fe40003f0f008 */
[-C--:B------:R-:W-:Y:S02]  /*c190*/  ISETP.GE.AND P4, PT, R103, R169.reuse, PT ;  /* 0x000000a96700720c */ /* 0x080fe40003f86270 */
[C---:B------:R-:W-:Y:S02]  /*c1a0*/  ISETP.GE.AND P3, PT, R101.reuse, R170, PT ;  /* 0x000000aa6500720c */ /* 0x040fe40003f66270 */
        /* <DEDUP_REMOVED lines=8> */
[-C--:B------:R-:W-:Y:S02]  /*c230*/  ISETP.GE.AND P4, PT, R100, R169.reuse, PT ;  /* 0x000000a96400720c */ /* 0x080fe40003f86270 */
[CC--:B------:R-:W-:Y:S02]  /*c240*/  ISETP.GE.AND P3, PT, R36.reuse, R170.reuse, PT ;  /* 0x000000aa2400720c */ /* 0x0c0fe40003f66270 */
[----:B------:R-:W-:Y:S02]  /*c250*/  ISETP.GE.AND P2, PT, R36, R169, PT ;  /* 0x000000a92400720c */ /* 0x000fe40003f46270 */
[----:B------:R-:W-:Y:S02]  /*c260*/  FSEL R166, R149, -INF , !P6 ;  /* 0xff80000095a67808 */ /* 0x000fe40007000000 */
[----:B------:R-:W-:Y:S02]  /*c270*/  FSEL R87, R87, -INF , !P5 ;  /* 0xff80000057577808 */ /* 0x000fe40006800000 */
[----:B------:R-:W-:-:S02]  /*c280*/  ISETP.GE.AND P6, PT, R28, R170, PT ;  /* 0x000000aa1c00720c */ /* 0x000fc40003fc6270 */
[----:B------:R-:W-:Y:S02]  /*c290*/  ISETP.GE.AND P5, PT, R24, R170, PT ;  /* 0x000000aa1800720c */ /* 0x000fe40003fa6270 */
[----:B------:R-:W-:Y:S02]  /*c2a0*/  FSEL R88, R88, -INF , !P4 ;  /* 0xff80000058587808 */ /* 0x000fe40006000000 */
[----:B------:R-:W-:Y:S02]  /*c2b0*/  FSEL R170, R20, -INF , !P3 ;  /* 0xff80000014aa7808 */ /* 0x000fe40005800000 */
[----:B------:R-:W-:Y:S02]  /*c2c0*/  FSEL R89, R22, -INF , !P2 ;  /* 0xff80000016597808 */ /* 0x000fe40005000000 */
[-C--:B------:R-:W-:Y:S02]  /*c2d0*/  ISETP.GE.AND P4, PT, R29, R169.reuse, PT ;  /* 0x000000a91d00720c */ /* 0x080fe40003f86270 */
[----:B------:R-:W-:-:S02]  /*c2e0*/  ISETP.GE.AND P3, PT, R28, R169, PT ;  /* 0x000000a91c00720c */ /* 0x000fc40003f66270 */
[----:B------:R-:W-:Y:S02]  /*c2f0*/  ISETP.GE.AND P2, PT, R24, R169, PT ;  /* 0x000000a91800720c */ /* 0x000fe40003f46270 */
        /* <DEDUP_REMOVED lines=17> */
[----:B------:R-:W5:Y:S02]  /*c410*/  @!P1 LDC.64 R14, c[0x0][0x218] ;  /* 0x00008600ff0e9b82 */ /* 0x000f640000000a00 */
[----:B------:R4:W-:Y:S01]  /*c420*/  @P1 STS.64 [R227+0x2008], RZ ;  /* 0x002008ffe3001388 */ /* 0x0009e20000000a00 */
[----:B------:R-:W-:Y:S01]  /*c430*/  UIMAD UR4, UR6, UR11, UR4 ;  /* 0x0000000b060472a4 */ /* 0x000fe2000f8e0204 */
[----:B------:R-:W-:-:S02]  /*c440*/  IMAD.U32 R22, RZ, RZ, UR34 ;  /* 0x00000022ff167e24 */ /* 0x000fc4000f8e00ff */
[----:B------:R-:W-:Y:S01]  /*c450*/  IMAD.U32 R19, RZ, RZ, UR34 ;  /* 0x00000022ff137e24 */ /* 0x000fe2000f8e00ff */
[----:B------:R-:W-:Y:S01]  /*c460*/  UIADD3 UR4, UR35, UR4, URZ ;  /* 0x0000000423047290 */ /* 0x000fe2000fffe03f */
[----:B------:R-:W4:Y:S05]  /*c470*/  @!P1 LDC.64 R12, c[0x0][0x218] ;  /* 0x00008600ff0c9b82 */ /* 0x000f2a0000000a00 */
[----:B------:R-:W-:Y:S01]  /*c480*/  IMAD.U32 R18, RZ, RZ, UR4 ;  /* 0x00000004ff127e24 */ /* 0x000fe2000f8e00ff */
[----:B--2---:R-:W-:-:S04]  /*c490*/  LEA R22, P2, R22, R38, 0x7 ;  /* 0x0000002616167211 */ /* 0x004fc800078438ff */
[----:B---3--:R-:W-:Y:S01]  /*c4a0*/  LEA.HI.X R23, R19, R43, R18, 0x7, P2 ;  /* 0x0000002b13177211 */ /* 0x008fe200010f3c12 */
[----:B------:R-:W-:Y:S01]  /*c4b0*/  IMAD.U32 R19, RZ, RZ, UR10 ;  /* 0x0000000aff137e24 */ /* 0x000fe2000f8e00ff */
[----:B------:R-:W-:Y:S01]  /*c4c0*/  @!P1 LEA R21, P3, R21, R22, 0x6 ;  /* 0x0000001615159211 */ /* 0x000fe200078630ff */
[----:B------:R-:W-:Y:S01]  /*c4d0*/  IMAD.U32 R18, RZ, RZ, UR11 ;  /* 0x0000000bff127e24 */ /* 0x000fe2000f8e00ff */
[C---:B------:R-:W-:Y:S02]  /*c4e0*/  @!P1 IADD3 R20, P2, R22.reuse, UR16, RZ ;  /* 0x0000001016149c10 */ /* 0x040fe4000ff5e0ff */
[----:B-1----:R-:W-:Y:S02]  /*c4f0*/  @!P1 LEA R16, P4, R22, R16, 0x1 ;  /* 0x0000001016109211 */ /* 0x002fe400078808ff */
[----:B------:R-:W-:Y:S02]  /*c500*/  @!P1 LEA.HI.X R18, R19, R23, R18, 0x6, P3 ;  /* 0x0000001713129211 */ /* 0x000fe400018f3412 */
[----:B-----5:R-:W-:-:S02]  /*c510*/  @!P1 LEA R28, P3, R20, R14, 0x1 ;  /* 0x0000000e141c9211 */ /* 0x020fc400078608ff */
[----:B------:R-:W-:Y:S02]  /*c520*/  @!P1 IADD3.X R14, R23, UR15, RZ, P2, !PT ;  /* 0x0000000f170e9c10 */ /* 0x000fe400097fe4ff */
[C---:B----4-:R-:W-:Y:S02]  /*c530*/  @!P1 LEA R12, P2, R21.reuse, R12, 0x1 ;  /* 0x0000000c150c9211 */ /* 0x050fe400078408ff */
[----:B------:R-:W-:Y:S02]  /*c540*/  @!P1 LEA.HI.X R17, R22, R17, R23, 0x1, P4 ;  /* 0x0000001116119211 */ /* 0x000fe400020f0c17 */
[----:B------:R-:W-:Y:S02]  /*c550*/  @!P1 LEA.HI.X R29, R20, R15, R14, 0x1, P3 ;  /* 0x0000000f141d9211 */ /* 0x000fe400018f0c0e */
        /* <DEDUP_REMOVED lines=17> */
[----:B-1----:R-:W-:Y:S01]  /*c670*/  IMAD.U32 R13, RZ, RZ, UR10 ;  /* 0x0000000aff0d7e24 */ /* 0x002fe2000f8e00ff */
        /* <DEDUP_REMOVED lines=10> */
.L_x_394:
[----:B------:R-:W-:Y:S05]  /*c720*/  BSYNC B0 ;  /* 0x0000000000007941 */ /* 0x000fea0003800000 */
.L_x_393:
[----:B------:R-:W0:Y:S02]  /*c730*/  LDGDEPBAR ;  /* 0x00000000000079af */ /* 0x000e240000000000 */
.L_x_392:
[----:B------:R-:W3:Y:S04]  /*c740*/  LDL.LU R95, [R1+0x3c] ;  /* 0x00003c00015f7983 */ /* 0x000ee80000300800 */
[----:B------:R-:W4:Y:S04]  /*c750*/  LDL.LU R97, [R1+0x38] ;  /* 0x0000380001617983 */ /* 0x000f280000300800 */
[----:B------:R-:W5:Y:S04]  /*c760*/  LDL.LU R37, [R1+0x8] ;  /* 0x0000080001257983 */ /* 0x000f680000300800 */
[----:B------:R-:W5:Y:S04]  /*c770*/  LDL.LU R36, [R1+0xc] ;  /* 0x00000c0001247983 */ /* 0x000f680000300800 */
[----:B------:R-:W5:Y:S04]  /*c780*/  LDL.LU R39, [R1] ;  /* 0x0000000001277983 */ /* 0x000f680000300800 */
[----:B------:R-:W5:Y:S04]  /*c790*/  LDL.LU R38, [R1+0x4] ;  /* 0x0000040001267983 */ /* 0x000f680000300800 */
[----:B------:R-:W5:Y:S04]  /*c7a0*/  LDL.LU R41, [R1+0x10] ;  /* 0x0000100001297983 */ /* 0x000f680000300800 */
[----:B------:R-:W5:Y:S04]  /*c7b0*/  LDL.LU R40, [R1+0x14] ;  /* 0x0000140001287983 */ /* 0x000f680000300800 */
[----:B------:R-:W5:Y:S04]  /*c7c0*/  LDL.LU R43, [R1+0x18] ;  /* 0x00001800012b7983 */ /* 0x000f680000300800 */
[----:B------:R-:W5:Y:S04]  /*c7d0*/  LDL.LU R42, [R1+0x1c] ;  /* 0x00001c00012a7983 */ /* 0x000f680000300800 */
[----:B------:R-:W5:Y:S01]  /*c7e0*/  LDL R96, [R1+0x58] ;  /* 0x0000580001607983 */ /* 0x000f620000100800 */
[----:B-1----:R-:W-:Y:S01]  /*c7f0*/  FMNMX.FTZ R12, R7, R27, !PT ;  /* 0x0000001b070c7209 */ /* 0x002fe20007810000 */
[----:B------:R-:W-:Y:S01]  /*c800*/  UIADD3 UR35, UR22, -0x2, URZ ;  /* 0xfffffffe16237890 */ /* 0x000fe2000fffe03f */
[----:B------:R-:W-:Y:S01]  /*c810*/  FMNMX.FTZ R13, R8, R26, !PT ;  /* 0x0000001a080d7209 */ /* 0x000fe20007810000 */
[----:B------:R-:W-:Y:S01]  /*c820*/  IMAD.WIDE.U32 R34, R176, -0x2daee0ad, RZ ;  /* 0xd2511f53b0227825 */ /* 0x000fe200078e00ff */
[----:B------:R-:W-:Y:S01]  /*c830*/  FMNMX.FTZ R12, R9, R12, !PT ;  /* 0x0000000c090c7209 */ /* 0x000fe20007810000 */
[----:B------:R-:W-:Y:S01]  /*c840*/  USHF.L.U32 UR33, UR35, 0x2, URZ ;  /* 0x0000000223217899 */ /* 0x000fe2000800063f */
[----:B--2---:R-:W-:Y:S01]  /*c850*/  FMNMX.FTZ R14, R10, R13, !PT ;  /* 0x0000000d0a0e7209 */ /* 0x004fe20007810000 */
[----:B------:R-:W-:Y:S01]  /*c860*/  UIADD3 UR6, UR26, -0x61c88647, URZ ;  /* 0x9e3779b91a067890 */ /* 0x000fe2000fffe03f */
        /* <DEDUP_REMOVED lines=8> */
[----:B------:R-:W-:Y:S01]  /*c8f0*/  LOP3.LUT R200, R115, R2, RZ, 0x3c, !PT ;  /* 0x0000000273c87212 */ /* 0x000fe200078e3cff */
[----:B------:R-:W-:Y:S01]  /*c900*/  UIADD3 UR37, UR33, 0x1, URZ ;  /* 0x0000000121257890 */ /* 0x000fe2000fffe03f */
[----:B------:R-:W-:Y:S01]  /*c910*/  FMNMX.FTZ R13, R120, R13, !PT ;  /* 0x0000000d780d7209 */ /* 0x000fe20007810000 */
[----:B------:R-:W-:Y:S01]  /*c920*/  UIADD3 UR34, UR33, 0x2, URZ ;  /* 0x0000000221227890 */ /* 0x000fe2000fffe03f */
[----:B------:R-:W-:Y:S01]  /*c930*/  FMNMX.FTZ R22, R129, R22, !PT ;  /* 0x0000001681167209 */ /* 0x000fe20007810000 */
[----:B------:R-:W-:Y:S01]  /*c940*/  IMAD.WIDE.U32 R200, R200, -0x2daee0ad, RZ ;  /* 0xd2511f53c8c87825 */ /* 0x000fe200078e00ff */
[----:B------:R-:W-:-:S02]  /*c950*/  FMNMX.FTZ R13, R194, R13, !PT ;  /* 0x0000000dc20d7209 */ /* 0x000fc40007810000 */
[----:B------:R-:W-:Y:S01]  /*c960*/  FMNMX.FTZ R22, R133, R22, !PT ;  /* 0x0000001685167209 */ /* 0x000fe20007810000 */
[----:B------:R-:W-:Y:S01]  /*c970*/  IMAD.U32 R169, RZ, RZ, UR34 ;  /* 0x00000022ffa97e24 */ /* 0x000fe2000f8e00ff */
[----:B------:R-:W-:Y:S02]  /*c980*/  FMNMX.FTZ R13, R216, R13, !PT ;  /* 0x0000000dd80d7209 */ /* 0x000fe40007810000 */
[----:B------:R-:W-:Y:S02]  /*c990*/  LOP3.LUT R198, R201, UR7, R34, 0x96, !PT ;  /* 0x00000007c9c67c12 */ /* 0x000fe4000f8e9622 */
[----:B------:R-:W-:Y:S02]  /*c9a0*/  FMNMX.FTZ R13, R208, R13, !PT ;  /* 0x0000000dd00d7209 */ /* 0x000fe40007810000 */
[----:B------:R-:W-:Y:S01]  /*c9b0*/  FMNMX.FTZ R22, R223, R22, !PT ;  /* 0x00000016df167209 */ /* 0x000fe20007810000 */
[----:B------:R-:W-:Y:S01]  /*c9c0*/  IMAD.WIDE.U32 R198, R198, -0x326172a9, RZ ;  /* 0xcd9e8d57c6c67825 */ /* 0x000fe200078e00ff */
[----:B------:R-:W-:-:S02]  /*c9d0*/  FMNMX.FTZ R13, R206, R13, !PT ;  /* 0x0000000dce0d7209 */ /* 0x000fc40007810000 */
[----:B------:R-:W-:Y:S02]  /*c9e0*/  PRMT R102, R3, 0x7054, R3 ;  /* 0x0000705403667816 */ /* 0x000fe40000000003 */
[----:B------:R-:W-:Y:S02]  /*c9f0*/  FMNMX.FTZ R13, R196, R13, !PT ;  /* 0x0000000dc40d7209 */ /* 0x000fe40007810000 */
[----:B------:R-:W-:Y:S02]  /*ca00*/  LOP3.LUT R169, R35, UR27, R169, 0x96, !PT ;  /* 0x0000001b23a97c12 */ /* 0x000fe4000f8e96a9 */
        /* <DEDUP_REMOVED lines=14> */
[----:B---3--:R-:W-:-:S04]  /*caf0*/  FMNMX.FTZ R12, R95, R12, !PT ;  /* 0x0000000c5f0c7209 */ /* 0x008fc80007810000 */
[----:B----4-:R-:W-:-:S04]  /*cb00*/  FMNMX.FTZ R12, R97, R12, !PT ;  /* 0x0000000c610c7209 */ /* 0x010fc80007810000 */
[----:B------:R-:W-:-:S04]  /*cb10*/  FMNMX.FTZ R12, R203, R12, !PT ;  /* 0x0000000ccb0c7209 */ /* 0x000fc80007810000 */
[----:B------:R-:W-:-:S04]  /*cb20*/  FMNMX.FTZ R12, R135, R12, !PT ;  /* 0x0000000c870c7209 */ /* 0x000fc80007810000 */
[----:B------:R-:W-:-:S04]  /*cb30*/  FMNMX.FTZ R12, R197, R12, !PT ;  /* 0x0000000cc50c7209 */ /* 0x000fc80007810000 */
[----:B------:R-:W-:-:S04]  /*cb40*/  FMNMX.FTZ R12, R211, R12, !PT ;  /* 0x0000000cd30c7209 */ /* 0x000fc80007810000 */
[----:B------:R-:W-:-:S04]  /*cb50*/  FMNMX.FTZ R12, R195, R12, !PT ;  /* 0x0000000cc30c7209 */ /* 0x000fc80007810000 */
[----:B------:R-:W-:Y:S01]  /*cb60*/  FMNMX.FTZ R12, R193, R12, !PT ;  /* 0x0000000cc10c7209 */ /* 0x000fe20007810000 */
[----:B-----5:R-:W-:-:S03]  /*cb70*/  IMAD.MOV.U32 R112, RZ, RZ, R40 ;  /* 0x000000ffff707224 */ /* 0x020fc600078e0028 */
[----:B------:R-:W-:-:S04]  /*cb80*/  FMNMX.FTZ R12, R137, R12, !PT ;  /* 0x0000000c890c7209 */ /* 0x000fc80007810000 */
[----:B------:R-:W-:Y:S01]  /*cb90*/  FMNMX.FTZ R12, R205, R12, !PT ;  /* 0x0000000ccd0c7209 */ /* 0x000fe20007810000 */
[----:B------:R-:W-:-:S03]  /*cba0*/  IMAD.MOV.U32 R108, RZ, RZ, R42 ;  /* 0x000000ffff6c7224 */ /* 0x000fc600078e002a */
[----:B------:R-:W-:Y:S01]  /*cbb0*/  FMNMX.FTZ R12, R187, R12, !PT ;  /* 0x0000000cbb0c7209 */ /* 0x000fe20007810000 */
[----:B------:R-:W-:-:S03]  /*cbc0*/  IMAD.MOV.U32 R109, RZ, RZ, R96 ;  /* 0x000000ffff6d7224 */ /* 0x000fc600078e0060 */
        /* <DEDUP_REMOVED lines=14> */
[----:B------:R-:W-:Y:S02]  /*ccb0*/  FMNMX.FTZ R12, R134, R17, !PT ;  /* 0x00000011860c7209 */ /* 0x000fe40007810000 */
[----:B------:R-:W-:Y:S02]  /*ccc0*/  FMNMX.FTZ R15, R166, R15, !PT ;  /* 0x0000000fa60f7209 */ /* 0x000fe40007810000 */
[----:B------:R-:W-:Y:S02]  /*ccd0*/  FMNMX.FTZ R17, R207, R12, !PT ;  /* 0x0000000ccf117209 */ /* 0x000fe40007810000 */
[----:B------:R-:W-:Y:S02]  /*cce0*/  FMNMX.FTZ R15, R170, R15, !PT ;  /* 0x0000000faa0f7209 */ /* 0x000fe40007810000 */
[----:B------:R-:W-:-:S02]  /*ccf0*/  FMNMX.FTZ R12, R86, R13, !PT ;  /* 0x0000000d560c7209 */ /* 0x000fc40007810000 */
[----:B------:R-:W-:Y:S01]  /*cd00*/  FMNMX.FTZ R14, R158, R15, !PT ;  /* 0x0000000f9e0e7209 */ /* 0x000fe20007810000 */
[----:B------:R-:W-:Y:S01]  /*cd10*/  IMAD.U32 R15, RZ, RZ, UR33 ;  /* 0x00000021ff0f7e24 */ /* 0x000fe2000f8e00ff */
[----:B------:R-:W-:Y:S01]  /*cd20*/  FMNMX.FTZ R16, R126, R17, !PT ;  /* 0x000000117e107209 */ /* 0x000fe20007810000 */
[----:B------:R-:W-:Y:S01]  /*cd30*/  UIADD3 UR33, UR33, 0x3, URZ ;  /* 0x0000000321217890 */ /* 0x000fe2000fffe03f */
[----:B------:R-:W-:Y:S02]  /*cd40*/  FMNMX.FTZ R14, R183, R14, !PT ;  /* 0x0000000eb70e7209 */ /* 0x000fe40007810000 */
[----:B------:R-:W-:Y:S02]  /*cd50*/  LOP3.LUT R18, R35, UR27, R15, 0x96, !PT ;  /* 0x0000001b23127c12 */ /* 0x000fe4000f8e960f */
[----:B------:R-:W-:Y:S01]  /*cd60*/  FMNMX.FTZ R13, R177, R14, !PT ;  /* 0x0000000eb10d7209 */ /* 0x000fe20007810000 */
[----:B------:R-:W-:Y:S01]  /*cd70*/  IMAD.U32 R159, RZ, RZ, UR33 ;  /* 0x00000021ff9f7e24 */ /* 0x000fe2000f8e00ff */
[----:B------:R-:W-:Y:S01]  /*cd80*/  FMNMX.FTZ R15, R85, R12, !PT ;  /* 0x0000000c550f7209 */ /* 0x000fe20007810000 */
[----:B------:R-:W-:Y:S01]  /*cd90*/  IMAD.WIDE.U32 R18, R18, -0x326172a9, RZ ;  /* 0xcd9e8d5712127825 */ /* 0x000fe200078e00ff */
[----:B------:R-:W-:Y:S01]  /*cda0*/  FMNMX.FTZ R17, R209, R16, !PT ;  /* 0x00000010d1117209 */ /* 0x000fe20007810000 */
[----:B------:R-:W1:Y:S01]  /*cdb0*/  SHFL.BFLY PT, R12, R13, 0x2, 0x1f ;  /* 0x0c401f000d0c7f89 */ /* 0x000e6200000e0000 */
[----:B------:R-:W-:Y:S01]  /*cdc0*/  FMNMX.FTZ R14, R88, R15, !PT ;  /* 0x0000000f580e7209 */ /* 0x000fe20007810000 */
[----:B------:R-:W-:Y:S01]  /*cdd0*/  UIADD3 UR33, UR27, 0x646e171e, URZ ;  /* 0x646e171e1b217890 */ /* 0x000fe2000fffe03f */
        /* <DEDUP_REMOVED lines=14> */
[----:B-1----:R-:W-:Y:S01]  /*cec0*/  FMNMX.FTZ R12, R13, R12, !PT ;  /* 0x0000000c0d0c7209 */ /* 0x002fe20007810000 */
[----:B------:R-:W1:Y:S01]  /*ced0*/  SHFL.BFLY PT, R15, R14, 0x2, 0x1f ;  /* 0x0c401f000e0f7f89 */ /* 0x000e6200000e0000 */
[----:B------:R-:W-:-:S02]  /*cee0*/  FMNMX.FTZ R13, R121, R22, !PT ;  /* 0x00000016790d7209 */ /* 0x000fc40007810000 */
[----:B------:R-:W-:Y:S01]  /*cef0*/  FMNMX.FTZ R16, R136, R17, !PT ;  /* 0x0000001188107209 */ /* 0x000fe20007810000 */
[----:B------:R-:W2:Y:S01]  /*cf00*/  SHFL.BFLY PT, R91, R12, 0x1, 0x1f ;  /* 0x0c201f000c5b7f89 */ /* 0x000ea200000e0000 */
        /* <DEDUP_REMOVED lines=8> */
[----:B------:R-:W-:Y:S02]  /*cf90*/  LOP3.LUT R16, R157, R2, RZ, 0x3c, !PT ;  /* 0x000000029d107212 */ /* 0x000fe400078e3cff */
[----:B------:R-:W-:Y:S02]  /*cfa0*/  FMNMX.FTZ R13, R192, R13, !PT ;  /* 0x0000000dc00d7209 */ /* 0x000fe40007810000 */
[----:B------:R-:W-:Y:S01]  /*cfb0*/  FMNMX.FTZ R20, R44, R17, !PT ;  /* 0x000000112c147209 */ /* 0x000fe20007810000 */
[----:B------:R-:W-:Y:S01]  /*cfc0*/  IMAD.WIDE.U32 R110, R16, -0x2daee0ad, RZ ;  /* 0xd2511f53106e7825 */ /* 0x000fe200078e00ff */
[----:B------:R-:W-:Y:S02]  /*cfd0*/  FMNMX.FTZ R16, R190, R13, !PT ;  /* 0x0000000dbe107209 */ /* 0x000fe40007810000 */
[----:B------:R-:W-:-:S02]  /*cfe0*/  LOP3.LUT R30, R199, UR4, R18, 0x96, !PT ;  /* 0x00000004c71e7c12 */ /* 0x000fc4000f8e9612 */
[----:B------:R-:W-:Y:S02]  /*cff0*/  FMNMX.FTZ R17, R45, R20, !PT ;  /* 0x000000142d117209 */ /* 0x000fe40007810000 */
[----:B------:R-:W-:Y:S01]  /*d000*/  FMNMX.FTZ R13, R175, R16, !PT ;  /* 0x00000010af0d7209 */ /* 0x000fe20007810000 */
[----:B------:R-:W-:Y:S01]  /*d010*/  IMAD.WIDE.U32 R30, R30, -0x2daee0ad, RZ ;  /* 0xd2511f531e1e7825 */ /* 0x000fe200078e00ff */
[----:B-1----:R-:W-:Y:S02]  /*d020*/  FMNMX.FTZ R15, R14, R15, !PT ;  /* 0x0000000f0e0f7209 */ /* 0x002fe40007810000 */
[----:B------:R-:W-:Y:S02]  /*d030*/  FMNMX.FTZ R17, R48, R17, !PT ;  /* 0x0000001130117209 */ /* 0x000fe40007810000 */
[----:B------:R-:W-:Y:S01]  /*d040*/  LOP3.LUT R14, R111, UR7, R34, 0x96, !PT ;  /* 0x000000076f0e7c12 */ /* 0x000fe2000f8e9622 */
[----:B------:R-:W1:Y:S01]  /*d050*/  SHFL.BFLY PT, R90, R15, 0x1, 0x1f ;  /* 0x0c201f000f5a7f89 */ /* 0x000e6200000e0000 */
[----:B--2---:R-:W-:Y:S01]  /*d060*/  FMNMX.FTZ R91, R12, R91, !PT ;  /* 0x0000005b0c5b7209 */ /* 0x004fe20007810000 */
[----:B------:R-:W-:Y:S01]  /*d070*/  UIADD3 UR7, UR26, -0x4ab325aa, URZ ;  /* 0xb54cda561a077890 */ /* 0x000fe2000fffe03f */
[----:B------:R-:W-:Y:S01]  /*d080*/  FMNMX.FTZ R13, R174, R13, !PT ;  /* 0x0000000dae0d7209 */ /* 0x000fe20007810000 */
[----:B------:R-:W-:Y:S01]  /*d090*/  IMAD.WIDE.U32 R148, R14, -0x326172a9, RZ ;  /* 0xcd9e8d570e947825 */ /* 0x000fe200078e00ff */
[----:B------:R-:W-:-:S03]  /*d0a0*/  FMNMX.FTZ R12, R52, R17, !PT ;  /* 0x00000011340c7209 */ /* 0x000fc60007810000 */
[----:B------:R-:W-:Y:S01]  /*d0b0*/  FMUL.FTZ R188, R91, UR36 ;  /* 0x000000245bbc7c20 */ /* 0x000fe20008410000 */
[----:B------:R-:W-:Y:S01]  /*d0c0*/  LOP3.LUT R32, R31, UR28, R32, 0x96, !PT ;  /* 0x0000001c1f207c12 */ /* 0x000fe2000f8e9620 */
[----:B------:R-:W-:Y:S01]  /*d0d0*/  IMAD.MOV.U32 R111, RZ, RZ, R41 ;  /* 0x000000ffff6f7224 */ /* 0x000fe200078e0029 */
[----:B------:R-:W-:Y:S02]  /*d0e0*/  FMNMX.FTZ R14, R72, R13, !PT ;  /* 0x0000000d480e7209 */ /* 0x000fe40007810000 */
[----:B------:R-:W-:Y:S01]  /*d0f0*/  FMNMX.FTZ R13, R49, R12, !PT ;  /* 0x0000000c310d7209 */ /* 0x000fe20007810000 */
[----:B------:R-:W-:Y:S01]  /*d100*/  IMAD.WIDE.U32 R32, R32, -0x326172a9, RZ ;  /* 0xcd9e8d5720207825 */ /* 0x000fe200078e00ff */
[----:B------:R-:W-:Y:S02]  /*d110*/  FSETP.NEU.FTZ.AND P2, PT, R91, -INF , PT ;  /* 0xff8000005b00780b */ /* 0x000fe40003f5d000 */
[----:B------:R-:W-:Y:S01]  /*d120*/  FMNMX.FTZ R12, R56, R13, !PT ;  /* 0x0000000d380c7209 */ /* 0x000fe20007810000 */
[----:B------:R-:W-:Y:S01]  /*d130*/  IMAD.MOV.U32 R115, RZ, RZ, R111 ;  /* 0x000000ffff737224 */ /* 0x000fe200078e006f */
[----:B------:R-:W-:-:S02]  /*d140*/  LOP3.LUT R28, R33, UR25, R28, 0x96, !PT ;  /* 0x00000019211c7c12 */ /* 0x000fc4000f8e961c */
[----:B------:R-:W-:Y:S02]  /*d150*/  FMNMX.FTZ R12, R53, R12, !PT ;  /* 0x0000000c350c7209 */ /* 0x000fe40007810000 */
[----:B------:R-:W-:Y:S01]  /*d160*/  LOP3.LUT R33, R19, UR6, R156, 0x96, !PT ;  /* 0x0000000613217c12 */ /* 0x000fe2000f8e969c */
[----:B------:R-:W-:Y:S01]  /*d170*/  IMAD.WIDE.U32 R28, R28, -0x2daee0ad, RZ ;  /* 0xd2511f531c1c7825 */ /* 0x000fe200078e00ff */
[----:B------:R-:W-:Y:S02]  /*d180*/  FMNMX.FTZ R12, R57, R12, !PT ;  /* 0x0000000c390c7209 */ /* 0x000fe40007810000 */
[----:B------:R-:W-:Y:S02]  /*d190*/  FMNMX.FTZ R19, R71, R14, !PT ;  /* 0x0000000e47137209 */ /* 0x000fe40007810000 */
[----:B------:R-:W-:Y:S02]  /*d1a0*/  FSEL R188, R188, RZ, P2 ;  /* 0x000000ffbcbc7208 */ /* 0x000fe40001000000 */
[----:B------:R-:W-:-:S02]  /*d1b0*/  FMNMX.FTZ R13, R61, R12, !PT ;  /* 0x0000000c3d0d7209 */ /* 0x000fc40007810000 */
[----:B------:R-:W-:Y:S01]  /*d1c0*/  FMNMX.FTZ R20, R70, R19, !PT ;  /* 0x0000001346147209 */ /* 0x000fe20007810000 */
[----:B------:R-:W-:Y:S01]  /*d1d0*/  FFMA.FTZ R99, R9, UR36, -R188 ;  /* 0x0000002409637c23 */ /* 0x000fe200080108bc */
[----:B------:R-:W-:Y:S01]  /*d1e0*/  LOP3.LUT R22, R29, UR19, R22, 0x96, !PT ;  /* 0x000000131d167c12 */ /* 0x000fe2000f8e9616 */
[----:B------:R-:W-:Y:S01]  /*d1f0*/  FFMA.FTZ R98, R95, UR36, -R188 ;  /* 0x000000245f627c23 */ /* 0x000fe200080108bc */
[----:B------:R-:W-:Y:S01]  /*d200*/  LOP3.LUT R24, R149, UR4, R18, 0x96, !PT ;  /* 0x0000000495187c12 */ /* 0x000fe2000f8e9612 */
[--C-:B------:R-:W-:Y:S01]  /*d210*/  FFMA.FTZ R101, R27, UR36, -R188.reuse ;  /* 0x000000241b657c23 */ /* 0x100fe200080108bc */
[----:B------:R-:W-:Y:S01]  /*d220*/  FMNMX.FTZ R18, R60, R13, !PT ;  /* 0x0000000d3c127209 */ /* 0x000fe20007810000 */
[----:B------:R-:W-:Y:S01]  /*d230*/  FFMA.FTZ R97, R97, UR36, -R188 ;  /* 0x0000002461617c23 */ /* 0x000fe200080108bc */
[----:B------:R-:W-:Y:S01]  /*d240*/  FMNMX.FTZ R9, R69, R20, !PT ;  /* 0x0000001445097209 */ /* 0x000fe20007810000 */
[----:B------:R-:W-:Y:S01]  /*d250*/  MUFU.EX2 R99, R99 ;  /* 0x0000006300637308 */ /* 0x000fe20000000800 */
[----:B------:R-:W-:Y:S01]  /*d260*/  LOP3.LUT R30, R23, UR24, R30, 0x96, !PT ;  /* 0x00000018171e7c12 */ /* 0x000fe2000f8e961e */
[----:B------:R-:W-:Y:S01]  /*d270*/  IMAD.WIDE.U32 R22, R22, -0x326172a9, RZ ;  /* 0xcd9e8d5716167825 */ /* 0x000fe200078e00ff */
[----:B------:R-:W-:-:S03]  /*d280*/  FMNMX.FTZ R13, R63, R18, !PT ;  /* 0x000000123f0d7209 */ /* 0x000fc60007810000 */
[--C-:B------:R-:W-:Y:S01]  /*d290*/  FFMA.FTZ R119, R197, UR36, -R188.reuse ;  /* 0x00000024c5777c23 */ /* 0x100fe200080108bc */
[----:B------:R-:W-:Y:S01]  /*d2a0*/  FMNMX.FTZ R18, R68, R9, !PT ;  /* 0x0000000944127209 */ /* 0x000fe20007810000 */
[----:B------:R-:W-:Y:S01]  /*d2b0*/  IMAD.WIDE.U32 R30, R30, -0x326172a9, RZ ;  /* 0xcd9e8d571e1e7825 */ /* 0x000fe200078e00ff */
[C---:B------:R-:W-:Y:S01]  /*d2c0*/  LOP3.LUT R14, R22.reuse, 0xffff, RZ, 0xc0, !PT ;  /* 0x0000ffff160e7812 */ /* 0x040fe200078ec0ff */
[----:B------:R-:W-:Y:S01]  /*d2d0*/  MUFU.EX2 R101, R101 ;  /* 0x0000006500657308 */ /* 0x000fe20000000800 */
[----:B------:R-:W-:Y:S01]  /*d2e0*/  FMNMX.FTZ R18, R67, R18, !PT ;  /* 0x0000001243127209 */ /* 0x000fe20007810000 */
[--C-:B------:R-:W-:Y:S01]  /*d2f0*/  FFMA.FTZ R116, R203, UR36, -R188.reuse ;  /* 0x00000024cb747c23 */ /* 0x100fe200080108bc */
[----:B------:R-:W-:Y:S01]  /*d300*/  LOP3.LUT R17, R22, 0xff, RZ, 0xc0, !PT ;  /* 0x000000ff16117812 */ /* 0x000fe200078ec0ff */
[----:B------:R-:W-:Y:S01]  /*d310*/  FFMA.FTZ R189, R189, UR36, -R188 ;  /* 0x00000024bdbd7c23 */ /* 0x000fe200080108bc */
[----:B------:R-:W-:Y:S01]  /*d320*/  SHF.R.U32.HI R14, RZ, 0x8, R14 ;  /* 0x00000008ff0e7819 */ /* 0x000fe2000001160e */
[----:B------:R-:W-:Y:S01]  /*d330*/  FFMA.FTZ R164, R164, UR36, -R188 ;  /* 0x00000024a4a47c23 */ /* 0x000fe200080108bc */
[----:B------:R-:W-:Y:S01]  /*d340*/  FMNMX.FTZ R9, R59, R18, !PT ;  /* 0x000000123b097209 */ /* 0x000fe20007810000 */
[----:B------:R-:W-:Y:S01]  /*d350*/  MUFU.EX2 R98, R98 ;  /* 0x0000006200627308 */ /* 0x000fe20000000800 */
[----:B------:R-:W-:Y:S01]  /*d360*/  SHF.R.U32.HI R12, RZ, 0x10, R22 ;  /* 0x00000010ff0c7819 */ /* 0x000fe20000011616 */
[----:B------:R-:W-:Y:S01]  /*d370*/  FFMA.FTZ R183, R183, UR36, -R188 ;  /* 0x00000024b7b77c23 */ /* 0x000fe200080108bc */
[----:B------:R-:W-:Y:S01]  /*d380*/  PRMT R17, R17, 0x5410, R14 ;  /* 0x0000541011117816 */ /* 0x000fe2000000000e */
[--C-:B------:R-:W-:Y:S01]  /*d390*/  FFMA.FTZ R170, R170, UR36, -R188.reuse ;  /* 0x00000024aaaa7c23 */ /* 0x100fe200080108bc */
[----:B-1----:R-:W-:Y:S01]  /*d3a0*/  FMNMX.FTZ R90, R15, R90, !PT ;  /* 0x0000005a0f5a7209 */ /* 0x002fe20007810000 */
[----:B------:R-:W-:Y:S01]  /*d3b0*/  FFMA.FTZ R158, R158, UR36, -R188 ;  /* 0x000000249e9e7c23 */ /* 0x000fe200080108bc */
[----:B------:R-:W-:Y:S01]  /*d3c0*/  FMNMX.FTZ R14, R58, R9, !PT ;  /* 0x000000093a0e7209 */ /* 0x000fe20007810000 */
[----:B------:R-:W1:Y:S01]  /*d3d0*/  MUFU.EX2 R97, R97 ;  /* 0x0000006100617308 */ /* 0x000e620000000800 */
[----:B------:R-:W-:Y:S01]  /*d3e0*/  SHF.R.U32.HI R19, RZ, 0x18, R22 ;  /* 0x00000018ff137819 */ /* 0x000fe20000011616 */
[----:B------:R-:W-:Y:S01]  /*d3f0*/  FMUL.FTZ R95, R90, UR36 ;  /* 0x000000245a5f7c20 */ /* 0x000fe20008410000 */
[----:B------:R-:W-:Y:S01]  /*d400*/  LOP3.LUT R12, R12, 0xff, RZ, 0xc0, !PT ;  /* 0x000000ff0c0c7812 */ /* 0x000fe200078ec0ff */
[----:B------:R-:W-:Y:S01]  /*d410*/  FFMA.FTZ R177, R177, UR36, -R188 ;  /* 0x00000024b1b17c23 */ /* 0x000fe200080108bc */
[----:B------:R-:W-:-:S02]  /*d420*/  FMNMX.FTZ R9, R55, R14, !PT ;  /* 0x0000000e37097209 */ /* 0x000fc40007810000 */
[----:B------:R-:W-:Y:S01]  /*d430*/  FSETP.NEU.FTZ.AND P1, PT, R90, -INF , PT ;  /* 0xff8000005a00780b */ /* 0x000fe20003f3d000 */
[----:B------:R-:W-:Y:S01]  /*d440*/  MUFU.EX2 R119, R119 ;  /* 0x0000007700777308 */ /* 0x000fe20000000800 */
[----:B------:R-:W-:Y:S02]  /*d450*/  FSEL R14, R91, RZ, P2 ;  /* 0x000000ff5b0e7208 */ /* 0x000fe40001000000 */
[----:B------:R-:W-:Y:S02]  /*d460*/  PRMT R19, R12, 0x5410, R19 ;  /* 0x000054100c137816 */ /* 0x000fe40000000013 */
[----:B------:R-:W-:Y:S01]  /*d470*/  FMNMX.FTZ R12, R54, R9, !PT ;  /* 0x00000009360c7209 */ /* 0x000fe20007810000 */
[----:B------:R-:W-:Y:S01]  /*d480*/  FADD.FTZ R105, R7, -R14 ;  /* 0x8000000e07697221 */ /* 0x000fe20000010000 */
[----:B------:R-:W-:Y:S01]  /*d490*/  FMNMX.FTZ R13, R62, R13, !PT ;  /* 0x0000000d3e0d7209 */ /* 0x000fe20007810000 */
[----:B------:R-:W-:Y:S01]  /*d4a0*/  MUFU.EX2 R116, R116 ;  /* 0x0000007400747308 */ /* 0x000fe20000000800 */
[----:B------:R-:W-:Y:S01]  /*d4b0*/  FSEL R95, R95, RZ, P1 ;  /* 0x000000ff5f5f7208 */ /* 0x000fe20000800000 */
[----:B------:R-:W-:Y:S01]  /*d4c0*/  FMUL.FTZ R105, R105, UR36 ;  /* 0x0000002469697c20 */ /* 0x000fe20008410000 */
[----:B------:R-:W-:-:S02]  /*d4d0*/  FMNMX.FTZ R7, R51, R12, !PT ;  /* 0x0000000c33077209 */ /* 0x000fc40007810000 */
[----:B------:R-:W-:Y:S01]  /*d4e0*/  FMNMX.FTZ R13, R64, R13, !PT ;  /* 0x0000000d400d7209 */ /* 0x000fe20007810000 */
[--C-:B------:R-:W-:Y:S01]  /*d4f0*/  FFMA.FTZ R103, R10, UR36, -R95.reuse ;  /* 0x000000240a677c23 */ /* 0x100fe2000801085f */
[----:B------:R-:W-:Y:S01]  /*d500*/  FMNMX.FTZ R10, R50, R7, !PT ;  /* 0x00000007320a7209 */ /* 0x000fe20007810000 */
[--C-:B------:R-:W-:Y:S01]  /*d510*/  FFMA.FTZ R96, R26, UR36, -R95.reuse ;  /* 0x000000241a607c23 */ /* 0x100fe2000801085f */
[----:B------:R-:W-:Y:S01]  /*d520*/  FMNMX.FTZ R18, R66, R13, !PT ;  /* 0x0000000d42127209 */ /* 0x000fe20007810000 */
[--C-:B------:R-:W-:Y:S01]  /*d530*/  FFMA.FTZ R100, R11, UR36, -R95.reuse ;  /* 0x000000240b647c23 */ /* 0x100fe2000801085f */
[----:B------:R-:W-:Y:S01]  /*d540*/  LOP3.LUT R16, R23, UR7, R30, 0x96, !PT ;  /* 0x0000000717107c12 */ /* 0x000fe2000f8e961e */
[--C-:B------:R-:W-:Y:S01]  /*d550*/  FFMA.FTZ R7, R225, UR36, -R95.reuse ;  /* 0x00000024e1077c23 */ /* 0x100fe2000801085f */
[----:B------:R-:W-:Y:S01]  /*d560*/  FMNMX.FTZ R9, R47, R10, !PT ;  /* 0x0000000a2f097209 */ /* 0x000fe20007810000 */
[----:B------:R-:W-:Y:S01]  /*d570*/  MUFU.EX2 R96, R96 ;  /* 0x0000006000607308 */ /* 0x000fe20000000800 */
[----:B------:R-:W-:Y:S01]  /*d580*/  FMNMX.FTZ R13, R65, R18, !PT ;  /* 0x00000012410d7209 */ /* 0x000fe20007810000 */
[--C-:B------:R-:W-:Y:S01]  /*d590*/  FFMA.FTZ R120, R120, UR36, -R95.reuse ;  /* 0x0000002478787c23 */ /* 0x100fe2000801085f */
[----:B------:R-:W-:Y:S01]  /*d5a0*/  LOP3.LUT R18, R16, 0xffff, RZ, 0xc0, !PT ;  /* 0x0000ffff10127812 */ /* 0x000fe200078ec0ff */
[--C-:B------:R-:W-:Y:S01]  /*d5b0*/  FFMA.FTZ R142, R196, UR36, -R95.reuse ;  /* 0x00000024c48e7c23 */ /* 0x100fe2000801085f */
[----:B------:R-:W-:Y:S01]  /*d5c0*/  LOP3.LUT R23, R16, 0xff, RZ, 0xc0, !PT ;  /* 0x000000ff10177812 */ /* 0x000fe200078ec0ff */
[--C-:B------:R-:W-:Y:S01]  /*d5d0*/  FFMA.FTZ R182, R182, UR36, -R95.reuse ;  /* 0x00000024b6b67c23 */ /* 0x100fe2000801085f */
[--C-:B------:R-:W-:Y:S01]  /*d5e0*/  SHF.R.U32.HI R10, RZ, 0x10, R16.reuse ;  /* 0x00000010ff0a7819 */ /* 0x100fe20000011610 */
[----:B------:R-:W-:Y:S01]  /*d5f0*/  MUFU.EX2 R103, R103 ;  /* 0x0000006700677308 */ /* 0x000fe20000000800 */
[----:B------:R-:W-:Y:S01]  /*d600*/  SHF.R.U32.HI R21, RZ, 0x18, R16 ;  /* 0x00000018ff157819 */ /* 0x000fe20000011610 */
[--C-:B------:R-:W-:Y:S01]  /*d610*/  FFMA.FTZ R186, R186, UR36, -R95.reuse ;  /* 0x00000024baba7c23 */ /* 0x100fe2000801085f */
[----:B------:R-:W-:Y:S01]  /*d620*/  FMNMX.FTZ R16, R46, R9, !PT ;  /* 0x000000092e107209 */ /* 0x000fe20007810000 */
[--C-:B------:R-:W-:Y:S01]  /*d630*/  FFMA.FTZ R172, R172, UR36, -R95.reuse ;  /* 0x00000024acac7c23 */ /* 0x100fe2000801085f */
[----:B------:R-:W-:Y:S01]  /*d640*/  FMNMX.FTZ R106, R74, R13, !PT ;  /* 0x0000000d4a6a7209 */ /* 0x000fe20007810000 */
[--C-:B------:R-:W-:Y:S01]  /*d650*/  FFMA.FTZ R160, R160, UR36, -R95.reuse ;  /* 0x00000024a0a07c23 */ /* 0x100fe2000801085f */
[----:B------:R-:W-:Y:S01]  /*d660*/  FMNMX.FTZ R16, R79, R16, !PT ;  /* 0x000000104f107209 */ /* 0x000fe20007810000 */
[----:B------:R-:W-:Y:S01]  /*d670*/  LDSM.16.MT88.4 R12, [R252+0x4000] ;  /* 0x00400000fc0c783b */ /* 0x000fe20000004200 */
[----:B------:R-:W-:Y:S01]  /*d680*/  FMNMX.FTZ R106, R73, R106, !PT ;  /* 0x0000006a496a7209 */ /* 0x000fe20007810000 */
[----:B------:R-:W-:Y:S01]  /*d690*/  MUFU.EX2 R100, R100 ;  /* 0x0000006400647308 */ /* 0x000fe20000000800 */
[----:B------:R-:W-:Y:S01]  /*d6a0*/  FMNMX.FTZ R16, R77, R16, !PT ;  /* 0x000000104d107209 */ /* 0x000fe20007810000 */
[--C-:B------:R-:W-:Y:S01]  /*d6b0*/  FFMA.FTZ R76, R76, UR36, -R95.reuse ;  /* 0x000000244c4c7c23 */ /* 0x100fe2000801085f */
[----:B------:R-:W-:Y:S01]  /*d6c0*/  LOP3.LUT R10, R10, 0xff, RZ, 0xc0, !PT ;  /* 0x000000ff0a0a7812 */ /* 0x000fe200078ec0ff */
[--C-:B------:R-:W-:Y:S01]  /*d6d0*/  FFMA.FTZ R128, R128, UR36, -R95.reuse ;  /* 0x0000002480807c23 */ /* 0x100fe2000801085f */
[----:B------:R-:W-:Y:S01]  /*d6e0*/  FSEL R9, R90, RZ, P1 ;  /* 0x000000ff5a097208 */ /* 0x000fe20000800000 */
[----:B------:R-:W-:Y:S01]  /*d6f0*/  FFMA.FTZ R86, R86, UR36, -R95 ;  /* 0x0000002456567c23 */ /* 0x000fe2000801085f */
[----:B------:R-:W-:Y:S01]  /*d700*/  FMNMX.FTZ R16, R75, R16, !PT ;  /* 0x000000104b107209 */ /* 0x000fe20007810000 */
[----:B------:R-:W-:Y:S01]  /*d710*/  MUFU.EX2 R7, R7 ;  /* 0x0000000700077308 */ /* 0x000fe20000000800 */
[----:B------:R-:W-:Y:S01]  /*d720*/  FMNMX.FTZ R106, R83, R106, !PT ;  /* 0x0000006a536a7209 */ /* 0x000fe20007810000 */
[----:B------:R-:W-:Y:S01]  /*d730*/  FADD.FTZ R104, R8, -R9 ;  /* 0x8000000908687221 */ /* 0x000fe20000010000 */
[----:B------:R-:W-:Y:S01]  /*d740*/  PRMT R21, R10, 0x5410, R21 ;  /* 0x000054100a157816 */ /* 0x000fe20000000015 */
[--C-:B------:R-:W-:Y:S01]  /*d750*/  FFMA.FTZ R85, R85, UR36, -R95.reuse ;  /* 0x0000002455557c23 */ /* 0x100fe2000801085f */
[----:B------:R-:W-:Y:S01]  /*d760*/  FMNMX.FTZ R27, R81, R16, !PT ;  /* 0x00000010511b7209 */ /* 0x000fe20007810000 */
[----:B------:R-:W-:Y:S01]  /*d770*/  LDSM.16.MT88.4 R8, [R109+0x4000] ;  /* 0x004000006d08783b */ /* 0x000fe20000004200 */
[----:B------:R-:W-:Y:S01]  /*d780*/  FMUL.FTZ R104, R104, UR36 ;  /* 0x0000002468687c20 */ /* 0x000fe20008410000 */
[----:B------:R-:W2:Y:S01]  /*d790*/  MUFU.EX2 R105, R105 ;  /* 0x0000006900697308 */ /* 0x000ea20000000800 */
[----:B------:R-:W-:Y:S01]  /*d7a0*/  FMNMX.FTZ R27, R80, R27, !PT ;  /* 0x0000001b501b7209 */ /* 0x000fe20007810000 */
[----:B------:R-:W3:Y:S01]  /*d7b0*/  SHFL.BFLY PT, R29, R106, 0x2, 0x1f ;  /* 0x0c401f006a1d7f89 */ /* 0x000ee200000e0000 */
[----:B------:R-:W-:Y:S01]  /*d7c0*/  SHF.R.U32.HI R18, RZ, 0x8, R18 ;  /* 0x00000008ff127819 */ /* 0x000fe20000011612 */
[--C-:B------:R-:W-:Y:S01]  /*d7d0*/  FFMA.FTZ R88, R88, UR36, -R95.reuse ;  /* 0x0000002458587c23 */ /* 0x100fe2000801085f */
[----:B------:R-:W-:Y:S01]  /*d7e0*/  FMNMX.FTZ R27, R82, R27, !PT ;  /* 0x0000001b521b7209 */ /* 0x000fe20007810000 */
[--C-:B------:R-:W-:Y:S01]  /*d7f0*/  FFMA.FTZ R93, R93, UR36, -R95.reuse ;  /* 0x000000245d5d7c23 */ /* 0x100fe2000801085f */
[----:B------:R-:W-:Y:S01]  /*d800*/  PRMT R23, R23, 0x5410, R18 ;  /* 0x0000541017177816 */ /* 0x000fe20000000012 */
[----:B------:R-:W4:Y:S01]  /*d810*/  MUFU.EX2 R104, R104 ;  /* 0x0000006800687308 */ /* 0x000f220000000800 */
[--C-:B------:R-:W-:Y:S01]  /*d820*/  HSET2.LE.AND R18, R17, R102.reuse, PT ;  /* 0x0000006611127233 */ /* 0x100fe20003803000 */
[----:B------:R-:W5:Y:S01]  /*d830*/  SHFL.BFLY PT, R26, R27, 0x2, 0x1f ;  /* 0x0c401f001b1a7f89 */ /* 0x000f6200000e0000 */
[--C-:B------:R-:W-:Y:S01]  /*d840*/  HSET2.LE.AND R19, R19, R102.reuse, PT ;  /* 0x0000006613137233 */ /* 0x100fe20003803000 */
[--C-:B------:R-:W-:Y:S01]  /*d850*/  FFMA.FTZ R92, R92, UR36, -R95.reuse ;  /* 0x000000245c5c7c23 */ /* 0x100fe2000801085f */
[--C-:B------:R-:W-:Y:S01]  /*d860*/  HSET2.LE.AND R16, R23, R102.reuse, PT ;  /* 0x0000006617107233 */ /* 0x100fe20003803000 */
[----:B------:R-:W-:Y:S01]  /*d870*/  FFMA.FTZ R89, R89, UR36, -R95 ;  /* 0x0000002459597c23 */ /* 0x000fe2000801085f */
[----:B------:R-:W-:Y:S01]  /*d880*/  HSET2.LE.AND R17, R21, R102, PT ;  /* 0x0000006615117233 */ /* 0x000fe20003803000 */
[----:B------:R-:W-:Y:S01]  /*d890*/  MUFU.EX2 R120, R120 ;  /* 0x0000007800787308 */ /* 0x000fe20000000800 */
[----:B-1----:R-:W-:Y:S01]  /*d8a0*/  F2FP.BF16.F32.PACK_AB R23, R97, R98 ;  /* 0x000000626117723e */ /* 0x002fe200000010ff */
[-C--:B--2---:R-:W-:Y:S01]  /*d8b0*/  FMUL.FTZ R248, R248, R105.reuse ;  /* 0x00000069f8f87220 */ /* 0x084fe20000410000 */
[----:B------:R-:W-:Y:S01]  /*d8c0*/  F2FP.BF16.F32.PACK_AB R22, R7, R100 ;  /* 0x000000640716723e */ /* 0x000fe200000010ff */
[----:B------:R-:W-:Y:S01]  /*d8d0*/  FMUL.FTZ R249, R249, R105 ;  /* 0x00000069f9f97220 */ /* 0x000fe20000410000 */
[----:B------:R-:W-:Y:S01]  /*d8e0*/  F2FP.BF16.F32.PACK_AB R21, R99, R101 ;  /* 0x000000656315723e */ /* 0x000fe200000010ff */
[-C--:B------:R-:W-:Y:S01]  /*d8f0*/  FMUL.FTZ R236, R236, R105.reuse ;  /* 0x00000069ecec7220 */ /* 0x080fe20000410000 */
[----:B------:R-:W-:Y:S01]  /*d900*/  F2FP.BF16.F32.PACK_AB R20, R103, R96 ;  /* 0x000000606714723e */ /* 0x000fe200000010ff */
[----:B------:R-:W-:Y:S01]  /*d910*/  FMUL.FTZ R237, R237, R105 ;  /* 0x00000069eded7220 */ /* 0x000fe20000410000 */
[----:B------:R-:W-:Y:S01]  /*d920*/  LOP3.LUT R18, R18, R23, RZ, 0xc0, !PT ;  /* 0x0000001712127212 */ /* 0x000fe200078ec0ff */
[-C--:B----4-:R-:W-:Y:S01]  /*d930*/  FMUL.FTZ R23, R36, R104.reuse ;  /* 0x0000006824177220 */ /* 0x090fe20000410000 */
[----:B---3--:R-:W-:Y:S01]  /*d940*/  FMNMX.FTZ R106, R106, R29, !PT ;  /* 0x0000001d6a6a7209 */ /* 0x008fe20007810000 */
[----:B------:R-:W-:Y:S01]  /*d950*/  FMUL.FTZ R250, R250, R104 ;  /* 0x00000068fafa7220 */ /* 0x000fe20000410000 */
[----:B------:R-:W-:Y:S01]  /*d960*/  LOP3.LUT R19, R19, R22, RZ, 0xc0, !PT ;  /* 0x0000001613137212 */ /* 0x000fe200078ec0ff */
[----:B------:R-:W-:Y:S01]  /*d970*/  FMUL.FTZ R22, R37, R104 ;  /* 0x0000006825167220 */ /* 0x000fe20000410000 */
[----:B------:R-:W-:Y:S01]  /*d980*/  LOP3.LUT R16, R16, R21, RZ, 0xc0, !PT ;  /* 0x0000001510107212 */ /* 0x000fe200078ec0ff */
[-C--:B------:R-:W-:Y:S01]  /*d990*/  FMUL.FTZ R21, R38, R105.reuse ;  /* 0x0000006926157220 */ /* 0x080fe20000410000 */
[----:B------:R-:W-:Y:S01]  /*d9a0*/  LOP3.LUT R17, R17, R20, RZ, 0xc0, !PT ;  /* 0x0000001411117212 */ /* 0x000fe200078ec0ff */
[----:B------:R-:W-:Y:S01]  /*d9b0*/  FMUL.FTZ R20, R39, R105 ;  /* 0x0000006927147220 */ /* 0x000fe20000410000 */
[----:B------:R-:W-:Y:S01]  /*d9c0*/  IMAD.WIDE.U32 R36, R33, -0x2daee0ad, RZ ;  /* 0xd2511f5321247825 */ /* 0x000fe200078e00ff */
[----:B------:R-:W1:Y:S03]  /*d9d0*/  SHFL.BFLY PT, R29, R106, 0x1, 0x1f ;  /* 0x0c201f006a1d7f89 */ /* 0x000e6600000e0000 */
[-C--:B------:R-:W-:Y:S01]  /*d9e0*/  FMUL.FTZ R251, R251, R104.reuse ;  /* 0x00000068fbfb7220 */ /* 0x080fe20000410000 */
[----:B------:R-:W-:Y:S01]  /*d9f0*/  FMUL.FTZ R238, R238, R104 ;  /* 0x00000068eeee7220 */ /* 0x000fe20000410000 */
[----:B------:R-:W-:Y:S01]  /*da00*/  IMAD.WIDE.U32 R38, R24, -0x2daee0ad, RZ ;  /* 0xd2511f5318267825 */ /* 0x000fe200078e00ff */
[----:B------:R-:W-:-:S03]  /*da10*/  LOP3.LUT R30, R37, UR32, R110, 0x96, !PT ;  /* 0x00000020251e7c12 */ /* 0x000fc6000f8e966e */
[-C--:B------:R-:W-:Y:S01]  /*da20*/  FMUL.FTZ R239, R239, R104.reuse ;  /* 0x00000068efef7220 */ /* 0x080fe20000410000 */
[-C--:B------:R-:W-:Y:S01]  /*da30*/  FMUL.FTZ R232, R232, R105.reuse ;  /* 0x00000069e8e87220 */ /* 0x080fe20000410000 */
[-C--:B------:R-:W-:Y:S01]  /*da40*/  FMUL.FTZ R233, R233, R105.reuse ;  /* 0x00000069e9e97220 */ /* 0x080fe20000410000 */
[----:B------:R-:W-:Y:S01]  /*da50*/  LOP3.LUT R24, R39, UR28, R36, 0x96, !PT ;  /* 0x0000001c27187c12 */ /* 0x000fe2000f8e9624 */
[-C--:B------:R-:W-:Y:S01]  /*da60*/  FMUL.FTZ R234, R234, R104.reuse ;  /* 0x00000068eaea7220 */ /* 0x080fe20000410000 */
[----:B------:R-:W-:Y:S01]  /*da70*/  FMUL.FTZ R235, R235, R104 ;  /* 0x00000068ebeb7220 */ /* 0x000fe20000410000 */
[----:B------:R-:W-:Y:S01]  /*da80*/  IMAD.MOV.U32 R110, RZ, RZ, R43 ;  /* 0x000000ffff6e7224 */ /* 0x000fe200078e002b */
[----:B-----5:R-:W-:Y:S01]  /*da90*/  FMNMX.FTZ R26, R27, R26, !PT ;  /* 0x0000001a1b1a7209 */ /* 0x020fe20007810000 */
[----:B------:R-:W-:Y:S01]  /*daa0*/  IMAD.WIDE.U32 R36, R30, -0x326172a9, RZ ;  /* 0xcd9e8d571e247825 */ /* 0x000fe200078e00ff */
[C---:B------:R-:W-:Y:S01]  /*dab0*/  HMMA.16816.F32.BF16 R20, R16.reuse, R12, R20 ;  /* 0x0000000c1014723c */ /* 0x040fe20000041814 */
[----:B------:R-:W-:Y:S01]  /*dac0*/  LOP3.LUT R30, R31, UR23, R32, 0x96, !PT ;  /* 0x000000171f1e7c12 */ /* 0x000fe2000f8e9620 */
[----:B------:R-:W-:Y:S01]  /*dad0*/  MUFU.EX2 R142, R142 ;  /* 0x0000008e008e7308 */ /* 0x000fe20000000800 */
[----:B------:R-:W-:Y:S01]  /*dae0*/  IMAD.WIDE.U32 R42, R24, -0x326172a9, RZ ;  /* 0xcd9e8d57182a7825 */ /* 0x000fe200078e00ff */
[----:B------:R-:W2:Y:S01]  /*daf0*/  SHFL.BFLY PT, R107, R26, 0x1, 0x1f ;  /* 0x0c201f001a6b7f89 */ /* 0x000ea200000e0000 */
[----:B------:R-:W-:Y:S01]  /*db00*/  LOP3.LUT R159, R35, UR27, R159, 0x96, !PT ;  /* 0x0000001b239f7c12 */ /* 0x000fe2000f8e969f */
[C---:B------:R-:W-:Y:S01]  /*db10*/  HMMA.16816.F32.BF16 R248, R16.reuse, R14, R248 ;  /* 0x0000000e10f8723c */ /* 0x040fe200000418f8 */
[----:B------:R-:W-:Y:S01]  /*db20*/  FFMA.FTZ R218, R218, R105, R101 ;  /* 0x00000069dada7223 */ /* 0x000fe20000010065 */
[----:B------:R-:W-:Y:S01]  /*db30*/  LOP3.LUT R36, R43, UR25, R36, 0x96, !PT ;  /* 0x000000192b247c12 */ /* 0x000fe2000f8e9624 */
[----:B------:R-:W-:Y:S01]  /*db40*/  FFMA.FTZ R96, R221, R104, R96 ;  /* 0x00000068dd607223 */ /* 0x000fe20000010060 */
[----:B-1----:R-:W-:Y:S01]  /*db50*/  FMNMX.FTZ R106, R106, R29, !PT ;  /* 0x0000001d6a6a7209 */ /* 0x002fe20007810000 */
[----:B------:R-:W-:Y:S01]  /*db60*/  MUFU.EX2 R182, R182 ;  /* 0x000000b600b67308 */ /* 0x000fe20000000800 */
[C---:B------:R-:W-:Y:S01]  /*db70*/  HMMA.16816.F32.BF16 R236, R16.reuse, R8, R236 ;  /* 0x0000000810ec723c */ /* 0x040fe200000418ec */
[----:B------:R-:W-:Y:S01]  /*db80*/  FADD.FTZ R99, R99, R218 ;  /* 0x000000da63637221 */ /* 0x000fe20000010000 */
[C---:B------:R-:W-:Y:S01]  /*db90*/  FSETP.NEU.FTZ.AND P2, PT, R106.reuse, -INF , PT ;  /* 0xff8000006a00780b */ /* 0x040fe20003f5d000 */
[----:B------:R-:W-:Y:S01]  /*dba0*/  FMUL.FTZ R201, R106, UR36 ;  /* 0x000000246ac97c20 */ /* 0x000fe20008410000 */
[----:B------:R-:W-:Y:S01]  /*dbb0*/  FADD.FTZ R103, R103, R96 ;  /* 0x0000006067677221 */ /* 0x000fe20000010000 */
[----:B------:R-:W-:Y:S01]  /*dbc0*/  FADD.FTZ R98, R98, R99 ;  /* 0x0000006362627221 */ /* 0x000fe20000010000 */
[----:B------:R-:W-:Y:S01]  /*dbd0*/  HMMA.16816.F32.BF16 R232, R16, R10, R232 ;  /* 0x0000000a10e8723c */ /* 0x000fe200000418e8 */
[----:B------:R-:W-:Y:S01]  /*dbe0*/  FSEL R155, R106, RZ, P2 ;  /* 0x000000ff6a9b7208 */ /* 0x000fe20001000000 */
[----:B------:R-:W-:Y:S01]  /*dbf0*/  MUFU.EX2 R172, R172 ;  /* 0x000000ac00ac7308 */ /* 0x000fe20000000800 */
[----:B------:R-:W-:Y:S01]  /*dc00*/  FSEL R201, R201, RZ, P2 ;  /* 0x000000ffc9c97208 */ /* 0x000fe20001000000 */
[----:B------:R-:W-:Y:S01]  /*dc10*/  FADD.FTZ R100, R100, R103 ;  /* 0x0000006764647221 */ /* 0x000fe20000010000 */
[----:B------:R-:W-:Y:S01]  /*dc20*/  FADD.FTZ R97, R97, R98 ;  /* 0x0000006261617221 */ /* 0x000fe20000010000 */
[----:B------:R-:W-:Y:S01]  /*dc30*/  FADD.FTZ R155, R132, -R155 ;  /* 0x8000009b849b7221 */ /* 0x000fe20000010000 */
[----:B------:R-:W-:Y:S01]  /*dc40*/  IMAD.U32 R19, RZ, RZ, UR37 ;  /* 0x00000025ff137e24 */ /* 0x000fe2000f8e00ff */
[----:B------:R-:W-:Y:S01]  /*dc50*/  LOP3.LUT R17, R37, UR31, R148, 0x96, !PT ;  /* 0x0000001f25117c12 */ /* 0x000fe2000f8e9694 */
[----:B------:R-:W-:Y:S01]  /*dc60*/  IMAD.WIDE.U32 R36, R36, -0x2daee0ad, RZ ;  /* 0xd2511f5324247825 */ /* 0x000fe200078e00ff */
[----:B--2---:R-:W-:-:S03]  /*dc70*/  FMNMX.FTZ R107, R26, R107, !PT ;  /* 0x0000006b1a6b7209 */ /* 0x004fc60007810000 */
[----:B------:R-:W-:Y:S01]  /*dc80*/  FFMA.FTZ R154, R210, UR36, -R201 ;  /* 0x00000024d29a7c23 */ /* 0x000fe200080108c9 */
[----:B------:R-:W-:Y:S01]  /*dc90*/  LOP3.LUT R16, R35, UR27, R19, 0x96, !PT ;  /* 0x0000001b23107c12 */ /* 0x000fe2000f8e9613 */
[----:B------:R-:W-:Y:S01]  /*dca0*/  IMAD.WIDE.U32 R18, R17, -0x2daee0ad, RZ ;  /* 0xd2511f5311127825 */ /* 0x000fe200078e00ff */
[----:B------:R-:W-:-:S03]  /*dcb0*/  FSETP.NEU.FTZ.AND P1, PT, R107, -INF , PT ;  /* 0xff8000006b00780b */ /* 0x000fc60003f3d000 */
[----:B------:R-:W-:Y:S01]  /*dcc0*/  FMUL.FTZ R210, R107, UR36 ;  /* 0x000000246bd27c20 */ /* 0x000fe20008410000 */
[----:B------:R-:W-:Y:S01]  /*dcd0*/  FFMA.FTZ R111, R126, UR36, -R201 ;  /* 0x000000247e6f7c23 */ /* 0x000fe200080108c9 */
[----:B------:R-:W-:Y:S01]  /*dce0*/  IMAD.WIDE.U32 R140, R16, -0x326172a9, RZ ;  /* 0xcd9e8d57108c7825 */ /* 0x000fe200078e00ff */
[----:B------:R-:W-:-:S03]  /*dcf0*/  LOP3.LUT R17, R19, UR24, R38, 0x96, !PT ;  /* 0x0000001813117c12 */ /* 0x000fc6000f8e9626 */
[--C-:B------:R-:W-:Y:S01]  /*dd00*/  FFMA.FTZ R145, R134, UR36, -R201.reuse ;  /* 0x0000002486917c23 */ /* 0x100fe200080108c9 */
[----:B------:R-:W-:Y:S01]  /*dd10*/  LOP3.LUT R16, R37, UR19, R18, 0x96, !PT ;  /* 0x0000001325107c12 */ /* 0x000fe2000f8e9612 */
[----:B------:R-:W-:Y:S01]  /*dd20*/  FFMA.FTZ R134, R207, UR36, -R201 ;  /* 0x00000024cf867c23 */ /* 0x000fe200080108c9 */
[----:B------:R-:W-:Y:S01]  /*dd30*/  FSEL R210, R210, RZ, P1 ;  /* 0x000000ffd2d27208 */ /* 0x000fe20000800000 */
[----:B------:R-:W-:Y:S01]  /*dd40*/  IMAD.WIDE.U32 R18, R17, -0x326172a9, RZ ;  /* 0xcd9e8d5711127825 */ /* 0x000fe200078e00ff */
[----:B------:R-:W-:Y:S03]  /*dd50*/  MUFU.EX2 R111, R111 ;  /* 0x0000006f006f7308 */ /* 0x000fe60000000800 */
[----:B------:R-:W-:Y:S01]  /*dd60*/  FMUL.FTZ R155, R155, UR36 ;  /* 0x000000249b9b7c20 */ /* 0x000fe20008410000 */
[----:B------:R-:W-:Y:S01]  /*dd70*/  LOP3.LUT R40, R149, UR4, R140, 0x96, !PT ;  /* 0x0000000495287c12 */ /* 0x000fe2000f8e968c */
[----:B------:R-:W-:Y:S01]  /*dd80*/  IMAD.WIDE.U32 R32, R16, -0x326172a9, RZ ;  /* 0xcd9e8d5710207825 */ /* 0x000fe200078e00ff */
[----:B------:R-:W-:-:S03]  /*dd90*/  LOP3.LUT R29, R19, UR23, R42, 0x96, !PT ;  /* 0x00000017131d7c12 */ /* 0x000fc6000f8e962a */
[--C-:B------:R-:W-:Y:S01]  /*dda0*/  FFMA.FTZ R150, R25, UR36, -R210.reuse ;  /* 0x0000002419967c23 */ /* 0x100fe200080108d2 */
[--C-:B------:R-:W-:Y:S01]  /*ddb0*/  FFMA.FTZ R126, R133, UR36, -R210.reuse ;  /* 0x00000024857e7c23 */ /* 0x100fe200080108d2 */
[----:B------:R-:W-:Y:S01]  /*ddc0*/  FFMA.FTZ R113, R223, UR36, -R210 ;  /* 0x00000024df717c23 */ /* 0x000fe200080108d2 */
[----:B------:R-:W-:Y:S01]  /*ddd0*/  LOP3.LUT R16, R33, UR7, R18, 0x96, !PT ;  /* 0x0000000721107c12 */ /* 0x000fe2000f8e9612 */
[----:B------:R-:W-:Y:S01]  /*dde0*/  FFMA.FTZ R143, R129, UR36, -R210 ;  /* 0x00000024818f7c23 */ /* 0x000fe200080108d2 */
        /* <DEDUP_REMOVED lines=8> */
[----:B------:R-:W-:Y:S01]  /*de70*/  PRMT R27, R27, 0x5410, R18 ;  /* 0x000054101b1b7816 */ /* 0x000fe20000000012 */
[----:B------:R-:W-:Y:S01]  /*de80*/  MUFU.EX2 R126, R126 ;  /* 0x0000007e007e7308 */ /* 0x000fe20000000800 */
[----:B------:R-:W-:Y:S01]  /*de90*/  SHF.R.U32.HI R19, RZ, 0x18, R32 ;  /* 0x00000018ff137819 */ /* 0x000fe20000011620 */
[----:B------:R-:W-:Y:S01]  /*dea0*/  IMAD.WIDE.U32 R32, R29, -0x2daee0ad, RZ ;  /* 0xd2511f531d207825 */ /* 0x000fe200078e00ff */
[----:B------:R-:W-:-:S03]  /*deb0*/  LOP3.LUT R18, R17, 0xff, RZ, 0xc0, !PT ;  /* 0x000000ff11127812 */ /* 0x000fc600078ec0ff */
[--C-:B------:R-:W-:Y:S01]  /*dec0*/  FFMA.FTZ R122, R122, UR36, -R201.reuse ;  /* 0x000000247a7a7c23 */ /* 0x100fe200080108c9 */
[----:B------:R-:W-:Y:S01]  /*ded0*/  LOP3.LUT R17, R16, 0xffff, RZ, 0xc0, !PT ;  /* 0x0000ffff10117812 */ /* 0x000fe200078ec0ff */
[----:B------:R-:W-:Y:S01]  /*dee0*/  FFMA.FTZ R144, R173, UR36, -R201 ;  /* 0x00000024ad907c23 */ /* 0x000fe200080108c9 */
[----:B------:R-:W-:Y:S01]  /*def0*/  PRMT R19, R18, 0x5410, R19 ;  /* 0x0000541012137816 */ /* 0x000fe20000000013 */
[----:B------:R-:W1:Y:S01]  /*df00*/  MUFU.EX2 R113, R113 ;  /* 0x0000007100717308 */ /* 0x000e620000000800 */
[----:B------:R-:W-:Y:S01]  /*df10*/  SHF.R.U32.HI R17, RZ, 0x8, R17 ;  /* 0x00000008ff117819 */ /* 0x000fe20000011611 */
[----:B------:R-:W-:Y:S01]  /*df20*/  FFMA.FTZ R136, R136, UR36, -R201 ;  /* 0x0000002488887c23 */ /* 0x000fe200080108c9 */
[----:B------:R-:W-:Y:S01]  /*df30*/  LOP3.LUT R18, R16, 0xff, RZ, 0xc0, !PT ;  /* 0x000000ff10127812 */ /* 0x000fe200078ec0ff */
[--C-:B------:R-:W-:Y:S01]  /*df40*/  FFMA.FTZ R146, R190, UR36, -R210.reuse ;  /* 0x00000024be927c23 */ /* 0x100fe200080108d2 */
[--C-:B------:R-:W-:Y:S01]  /*df50*/  HSET2.LE.AND R19, R19, R102.reuse, PT ;  /* 0x0000006613137233 */ /* 0x100fe20003803000 */
[----:B------:R-:W-:Y:S01]  /*df60*/  FFMA.FTZ R70, R70, UR36, -R210 ;  /* 0x0000002446467c23 */ /* 0x000fe200080108d2 */
[----:B------:R-:W-:Y:S01]  /*df70*/  PRMT R25, R18, 0x5410, R17 ;  /* 0x0000541012197816 */ /* 0x000fe20000000011 */
[----:B------:R-:W-:Y:S01]  /*df80*/  MUFU.EX2 R150, R150 ;  /* 0x0000009600967308 */ /* 0x000fe20000000800 */
[----:B------:R-:W-:Y:S01]  /*df90*/  SHF.R.U32.HI R17, RZ, 0x10, R16 ;  /* 0x00000010ff117819 */ /* 0x000fe20000011610 */
[----:B------:R-:W-:Y:S01]  /*dfa0*/  FFMA.FTZ R69, R69, UR36, -R210 ;  /* 0x0000002445457c23 */ /* 0x000fe200080108d2 */
[----:B------:R-:W-:Y:S01]  /*dfb0*/  SHF.R.U32.HI R16, RZ, 0x18, R16 ;  /* 0x00000018ff107819 */ /* 0x000fe20000011610 */
[--C-:B------:R-:W-:Y:S01]  /*dfc0*/  FFMA.FTZ R0, R0, UR36, -R201.reuse ;  /* 0x0000002400007c23 */ /* 0x100fe200080108c9 */
[----:B------:R-:W-:Y:S01]  /*dfd0*/  LOP3.LUT R17, R17, 0xff, RZ, 0xc0, !PT ;  /* 0x000000ff11117812 */ /* 0x000fe200078ec0ff */
[----:B------:R-:W-:Y:S01]  /*dfe0*/  FFMA.FTZ R72, R72, UR36, -R210 ;  /* 0x0000002448487c23 */ /* 0x000fe200080108d2 */
[--C-:B------:R-:W-:Y:S01]  /*dff0*/  HSET2.LE.AND R18, R27, R102.reuse, PT ;  /* 0x000000661b127233 */ /* 0x100fe20003803000 */
[----:B------:R-:W2:Y:S01]  /*e000*/  MUFU.EX2 R143, R143 ;  /* 0x0000008f008f7308 */ /* 0x000ea20000000800 */
[----:B------:R-:W-:Y:S01]  /*e010*/  PRMT R17, R17, 0x5410, R16 ;  /* 0x0000541011117816 */ /* 0x000fe20000000010 */
[----:B------:R-:W-:Y:S01]  /*e020*/  FFMA.FTZ R71, R71, UR36, -R210 ;  /* 0x0000002447477c23 */ /* 0x000fe200080108d2 */
[----:B------:R-:W-:Y:S01]  /*e030*/  FSEL R16, R107, RZ, P1 ;  /* 0x000000ff6b107208 */ /* 0x000fe20000800000 */
[--C-:B------:R-:W-:Y:S01]  /*e040*/  FFMA.FTZ R74, R74, UR36, -R201.reuse ;  /* 0x000000244a4a7c23 */ /* 0x100fe200080108c9 */
[----:B-1----:R-:W-:Y:S01]  /*e050*/  F2FP.BF16.F32.PACK_AB R24, R113, R126 ;  /* 0x0000007e7118723e */ /* 0x002fe200000010ff */
[--C-:B------:R-:W-:Y:S01]  /*e060*/  FFMA.FTZ R83, R83, UR36, -R201.reuse ;  /* 0x0000002453537c23 */ /* 0x100fe200080108c9 */
[--C-:B------:R-:W-:Y:S01]  /*e070*/  HSET2.LE.AND R17, R17, R102.reuse, PT ;  /* 0x0000006611117233 */ /* 0x100fe20003803000 */
[----:B------:R-:W-:Y:S01]  /*e080*/  FADD.FTZ R151, R5, -R16 ;  /* 0x8000001005977221 */ /* 0x000fe20000010000 */
[----:B------:R-:W-:Y:S01]  /*e090*/  MUFU.EX2 R154, R154 ;  /* 0x0000009a009a7308 */ /* 0x000fe20000000800 */
[----:B------:R-:W-:Y:S01]  /*e0a0*/  F2FP.BF16.F32.PACK_AB R5, R111, R134 ;  /* 0x000000866f05723e */ /* 0x000fe200000010ff */
[--C-:B------:R-:W-:Y:S01]  /*e0b0*/  FFMA.FTZ R53, R53, UR36, -R201.reuse ;  /* 0x0000002435357c23 */ /* 0x100fe200080108c9 */
[----:B------:R-:W-:Y:S01]  /*e0c0*/  FMUL.FTZ R151, R151, UR36 ;  /* 0x0000002497977c20 */ /* 0x000fe20008410000 */
[----:B------:R-:W-:Y:S01]  /*e0d0*/  LOP3.LUT R19, R19, R24, RZ, 0xc0, !PT ;  /* 0x0000001813137212 */ /* 0x000fe200078ec0ff */
[--C-:B------:R-:W-:Y:S01]  /*e0e0*/  FFMA.FTZ R60, R60, UR36, -R201.reuse ;  /* 0x000000243c3c7c23 */ /* 0x100fe200080108c9 */
[----:B------:R-:W-:Y:S01]  /*e0f0*/  LOP3.LUT R18, R18, R5, RZ, 0xc0, !PT ;  /* 0x0000000512127212 */ /* 0x000fe200078ec0ff */
[--C-:B------:R-:W-:Y:S01]  /*e100*/  FFMA.FTZ R62, R62, UR36, -R201.reuse ;  /* 0x000000243e3e7c23 */ /* 0x100fe200080108c9 */
[----:B------:R-:W1:Y:S01]  /*e110*/  MUFU.EX2 R145, R145 ;  /* 0x0000009100917308 */ /* 0x000e620000000800 */
[----:B------:R-:W-:Y:S01]  /*e120*/  HSET2.LE.AND R16, R25, R102, PT ;  /* 0x0000006619107233 */ /* 0x000fe20003803000 */
[--C-:B------:R-:W-:Y:S01]  /*e130*/  FFMA.FTZ R65, R65, UR36, -R201.reuse ;  /* 0x0000002441417c23 */ /* 0x100fe200080108c9 */
[----:B--2---:R-:W-:Y:S01]  /*e140*/  F2FP.BF16.F32.PACK_AB R24, R143, R150 ;  /* 0x000000968f18723e */ /* 0x004fe200000010ff */
[--C-:B------:R-:W-:Y:S01]  /*e150*/  FFMA.FTZ R73, R73, UR36, -R201.reuse ;  /* 0x0000002449497c23 */ /* 0x100fe200080108c9 */
[----:B------:R-:W-:Y:S01]  /*e160*/  LOP3.LUT R36, R33, UR33, R36, 0x96, !PT ;  /* 0x0000002121247c12 */ /* 0x000fe2000f8e9624 */
[--C-:B------:R-:W-:Y:S01]  /*e170*/  FFMA.FTZ R68, R68, UR36, -R210.reuse ;  /* 0x0000002444447c23 */ /* 0x100fe200080108d2 */
[----:B------:R-:W-:Y:S01]  /*e180*/  LOP3.LUT R17, R17, R24, RZ, 0xc0, !PT ;  /* 0x0000001811117212 */ /* 0x000fe200078ec0ff */
[----:B------:R-:W2:Y:S01]  /*e190*/  MUFU.EX2 R155, R155 ;  /* 0x0000009b009b7308 */ /* 0x000ea20000000800 */
[----:B------:R-:W-:Y:S01]  /*e1a0*/  LOP3.LUT R43, R32, 0xff, RZ, 0xc0, !PT ;  /* 0x000000ff202b7812 */ /* 0x000fe200078ec0ff */
[----:B------:R-:W-:Y:S01]  /*e1b0*/  FFMA.FTZ R67, R67, UR36, -R210 ;  /* 0x0000002443437c23 */ /* 0x000fe200080108d2 */
[----:B------:R-:W-:Y:S01]  /*e1c0*/  SHF.R.U32.HI R133, RZ, 0x18, R32 ;  /* 0x00000018ff857819 */ /* 0x000fe20000011620 */
[--C-:B------:R-:W-:Y:S01]  /*e1d0*/  FFMA.FTZ R59, R59, UR36, -R210.reuse ;  /* 0x000000243b3b7c23 */ /* 0x100fe200080108d2 */
[----:B------:R-:W-:Y:S01]  /*e1e0*/  LOP3.LUT R157, R36, 0xff, RZ, 0xc0, !PT ;  /* 0x000000ff249d7812 */ /* 0x000fe200078ec0ff */
[----:B------:R-:W-:Y:S01]  /*e1f0*/  FFMA.FTZ R58, R58, UR36, -R210 ;  /* 0x000000243a3a7c23 */ /* 0x000fe200080108d2 */
[----:B------:R-:W-:Y:S01]  /*e200*/  LOP3.LUT R41, R141, UR6, R156, 0x96, !PT ;  /* 0x000000068d297c12 */ /* 0x000fe2000f8e969c */
[----:B------:R-:W3:Y:S01]  /*e210*/  MUFU.EX2 R151, R151 ;  /* 0x0000009700977308 */ /* 0x000ee20000000800 */
[----:B-1----:R-:W-:Y:S01]  /*e220*/  F2FP.BF16.F32.PACK_AB R5, R145, R154 ;  /* 0x0000009a9105723e */ /* 0x002fe200000010ff */
[----:B------:R-:W-:Y:S01]  /*e230*/  FFMA.FTZ R55, R55, UR36, -R210 ;  /* 0x0000002437377c23 */ /* 0x000fe200080108d2 */
[----:B------:R-:W-:Y:S01]  /*e240*/  LOP3.LUT R141, R141, UR6, R114, 0x96, !PT ;  /* 0x000000068d8d7c12 */ /* 0x000fe2000f8e9672 */
[--C-:B------:R-:W-:Y:S01]  /*e250*/  FFMA.FTZ R114, R224, UR36, -R201.reuse ;  /* 0x00000024e0727c23 */ /* 0x100fe200080108c9 */
[----:B------:R-:W-:Y:S01]  /*e260*/  LOP3.LUT R16, R16, R5, RZ, 0xc0, !PT ;  /* 0x0000000510107212 */ /* 0x000fe200078ec0ff */
[----:B------:R-:W-:Y:S01]  /*e270*/  FFMA.FTZ R5, R209, UR36, -R201 ;  /* 0x00000024d1057c23 */ /* 0x000fe200080108c9 */
[----:B------:R-:W-:Y:S01]  /*e280*/  IMAD.WIDE.U32 R222, R41, -0x2daee0ad, RZ ;  /* 0xd2511f5329de7825 */ /* 0x000fe200078e00ff */
[----:B------:R-:W1:Y:S03]  /*e290*/  MUFU.EX2 R129, R129 ;  /* 0x0000008100817308 */ /* 0x000e660000000800 */
[-C--:B--2---:R-:W-:Y:S01]  /*e2a0*/  FMUL.FTZ R24, R115, R155.reuse ;  /* 0x0000009b73187220 */ /* 0x084fe20000410000 */
[-C--:B------:R-:W-:Y:S01]  /*e2b0*/  FMUL.FTZ R25, R112, R155.reuse ;  /* 0x0000009b70197220 */ /* 0x080fe20000410000 */
[-C--:B------:R-:W-:Y:S01]  /*e2c0*/  FMUL.FTZ R244, R244, R155.reuse ;  /* 0x0000009bf4f47220 */ /* 0x080fe20000410000 */
[-C--:B------:R-:W-:Y:S01]  /*e2d0*/  FMUL.FTZ R245, R245, R155.reuse ;  /* 0x0000009bf5f57220 */ /* 0x080fe20000410000 */
[-C--:B------:R-:W-:Y:S01]  /*e2e0*/  FMUL.FTZ R228, R228, R155.reuse ;  /* 0x0000009be4e47220 */ /* 0x080fe20000410000 */
[----:B------:R-:W-:Y:S01]  /*e2f0*/  FMUL.FTZ R229, R229, R155 ;  /* 0x0000009be5e57220 */ /* 0x000fe20000410000 */
[----:B------:R-:W-:Y:S01]  /*e300*/  FFMA.FTZ R112, R208, UR36, -R95 ;  /* 0x00000024d0707c23 */ /* 0x000fe2000801085f */
[--C-:B------:R-:W-:Y:S01]  /*e310*/  FFMA.FTZ R115, R135, UR36, -R188.reuse ;  /* 0x0000002487737c23 */ /* 0x100fe200080108bc */
[-C--:B---3--:R-:W-:Y:S01]  /*e320*/  FMUL.FTZ R26, R110, R151.reuse ;  /* 0x000000976e1a7220 */ /* 0x088fe20000410000 */
[-C--:B------:R-:W-:Y:S01]  /*e330*/  FMUL.FTZ R27, R108, R151.reuse ;  /* 0x000000976c1b7220 */ /* 0x080fe20000410000 */
[-C--:B------:R-:W-:Y:S01]  /*e340*/  FMUL.FTZ R246, R246, R151.reuse ;  /* 0x00000097f6f67220 */ /* 0x080fe20000410000 */
[-C--:B------:R-:W-:Y:S01]  /*e350*/  FMUL.FTZ R247, R247, R151.reuse ;  /* 0x00000097f7f77220 */ /* 0x080fe20000410000 */
[----:B------:R-:W-:Y:S01]  /*e360*/  FFMA.FTZ R110, R211, UR36, -R188 ;  /* 0x00000024d36e7c23 */ /* 0x000fe200080108bc */
[-C--:B------:R-:W-:Y:S01]  /*e370*/  FMUL.FTZ R31, R243, R151.reuse ;  /* 0x00000097f31f7220 */ /* 0x080fe20000410000 */
[-C--:B------:R-:W-:Y:S01]  /*e380*/  FMUL.FTZ R230, R230, R151.reuse ;  /* 0x00000097e6e67220 */ /* 0x080fe20000410000 */
[----:B------:R-:W-:Y:S01]  /*e390*/  FMUL.FTZ R231, R231, R151 ;  /* 0x00000097e7e77220 */ /* 0x000fe20000410000 */
[----:B------:R-:W-:Y:S01]  /*e3a0*/  HMMA.16816.F32.BF16 R24, R16, R12, R24 ;  /* 0x0000000c1018723c */ /* 0x000fe20000041818 */
[----:B------:R-:W-:Y:S01]  /*e3b0*/  FFMA.FTZ R108, R226, UR36, -R201 ;  /* 0x00000024e26c7c23 */ /* 0x000fe200080108c9 */
[----:B------:R-:W2:Y:S01]  /*e3c0*/  MUFU.EX2 R110, R110 ;  /* 0x0000006e006e7308 */ /* 0x000ea20000000800 */
[----:B------:R-:W-:-:S02]  /*e3d0*/  IMAD.MOV.U32 R226, RZ, RZ, R109 ;  /* 0x000000ffffe27224 */ /* 0x000fc400078e006d */
[----:B------:R-:W-:Y:S01]  /*e3e0*/  FFMA.FTZ R109, R216, UR36, -R95 ;  /* 0x00000024d86d7c23 */ /* 0x000fe2000801085f */
[----:B------:R-:W-:Y:S01]  /*e3f0*/  FFMA.FTZ R135, R125, UR36, -R210 ;  /* 0x000000247d877c23 */ /* 0x000fe200080108d2 */
[----:B-1----:R-:W-:Y:S01]  /*e400*/  F2FP.BF16.F32.PACK_AB R132, R129, R120 ;  /* 0x000000788184723e */ /* 0x002fe200000010ff */
[----:B------:R-:W-:Y:S01]  /*e410*/  IMAD.WIDE.U32 R208, R40, -0x2daee0ad, RZ ;  /* 0xd2511f5328d07825 */ /* 0x000fe200078e00ff */
[----:B------:R-:W-:-:S03]  /*e420*/  LOP3.LUT R13, R32, 0xffff, RZ, 0xc0, !PT ;  /* 0x0000ffff200d7812 */ /* 0x000fc600078ec0ff */
[----:B------:R-:W-:Y:S01]  /*e430*/  FFMA.FTZ R54, R54, UR36, -R210 ;  /* 0x0000002436367c23 */ /* 0x000fe200080108d2 */
[----:B------:R-:W-:Y:S01]  /*e440*/  SHF.R.U32.HI R12, RZ, 0x10, R32 ;  /* 0x00000010ff0c7819 */ /* 0x000fe20000011620 */
[----:B------:R-:W-:Y:S01]  /*e450*/  IMAD.WIDE.U32 R32, R30, -0x2daee0ad, RZ ;  /* 0xd2511f531e207825 */ /* 0x000fe200078e00ff */
[----:B------:R-:W-:Y:S01]  /*e460*/  SHF.R.U32.HI R30, RZ, 0x8, R13 ;  /* 0x00000008ff1e7819 */ /* 0x000fe2000001160d */
[----:B------:R-:W-:Y:S01]  /*e470*/  MUFU.EX2 R109, R109 ;  /* 0x0000006d006d7308 */ /* 0x000fe20000000800 */
[----:B------:R-:W-:Y:S01]  /*e480*/  SHF.R.U32.HI R125, RZ, 0x10, R36 ;  /* 0x00000010ff7d7819 */ /* 0x000fe20000011624 */
[--C-:B------:R-:W-:Y:S01]  /*e490*/  FFMA.FTZ R79, R79, UR36, -R210.reuse ;  /* 0x000000244f4f7c23 */ /* 0x100fe200080108d2 */
[----:B------:R-:W-:Y:S01]  /*e4a0*/  LOP3.LUT R13, R32, 0xffff, RZ, 0xc0, !PT ;  /* 0x0000ffff200d7812 */ /* 0x000fe200078ec0ff */
[----:B------:R-:W-:Y:S01]  /*e4b0*/  FFMA.FTZ R75, R75, UR36, -R210 ;  /* 0x000000244b4b7c23 */ /* 0x000fe200080108d2 */
[----:B------:R-:W-:Y:S01]  /*e4c0*/  PRMT R43, R43, 0x5410, R30 ;  /* 0x000054102b2b7816 */ /* 0x000fe2000000001e */
[----:B------:R-:W-:Y:S01]  /*e4d0*/  FFMA.FTZ R154, R217, R155, R154 ;  /* 0x0000009bd99a7223 */ /* 0x000fe2000001009a */
[----:B------:R-:W-:Y:S01]  /*e4e0*/  LOP3.LUT R30, R12, 0xff, RZ, 0xc0, !PT ;  /* 0x000000ff0c1e7812 */ /* 0x000fe200078ec0ff */
[----:B------:R-:W1:Y:S01]  /*e4f0*/  MUFU.EX2 R112, R112 ;  /* 0x0000007000707308 */ /* 0x000e620000000800 */
[----:B------:R-:W-:Y:S01]  /*e500*/  LOP3.LUT R28, R33, UR33, R28, 0x96, !PT ;  /* 0x00000021211c7c12 */ /* 0x000fe2000f8e961c */
[-C--:B------:R-:W-:Y:S01]  /*e510*/  FFMA.FTZ R150, R219, R151.reuse, R150 ;  /* 0x00000097db967223 */ /* 0x080fe20000010096 */
[----:B------:R-:W-:Y:S01]  /*e520*/  LOP3.LUT R37, R32, 0xff, RZ, 0xc0, !PT ;  /* 0x000000ff20257812 */ /* 0x000fe200078ec0ff */
[----:B------:R-:W-:Y:S01]  /*e530*/  FADD.FTZ R145, R145, R154 ;  /* 0x0000009a91917221 */ /* 0x000fe20000010000 */
[----:B------:R-:W-:Y:S01]  /*e540*/  SHF.R.U32.HI R12, RZ, 0x8, R13 ;  /* 0x00000008ff0c7819 */ /* 0x000fe2000001160d */
[----:B------:R-:W-:Y:S01]  /*e550*/  FADD.FTZ R143, R143, R150 ;  /* 0x000000968f8f7221 */ /* 0x000fe20000010000 */
[----:B------:R-:W-:Y:S01]  /*e560*/  SHF.R.U32.HI R29, RZ, 0x10, R32 ;  /* 0x00000010ff1d7819 */ /* 0x000fe20000011620 */
[----:B------:R-:W3:Y:S01]  /*e570*/  MUFU.EX2 R115, R115 ;  /* 0x0000007300737308 */ /* 0x000ee20000000800 */
[----:B------:R-:W-:Y:S01]  /*e580*/  PRMT R37, R37, 0x5410, R12 ;  /* 0x0000541025257816 */ /* 0x000fe2000000000c */
[----:B------:R-:W-:Y:S01]  /*e590*/  FADD.FTZ R134, R134, R145 ;  /* 0x0000009186867221 */ /* 0x000fe20000010000 */
[----:B------:R-:W-:Y:S01]  /*e5a0*/  LOP3.LUT R38, R28, 0xffff, RZ, 0xc0, !PT ;  /* 0x0000ffff1c267812 */ /* 0x000fe200078ec0ff */
[----:B------:R-:W-:Y:S01]  /*e5b0*/  HMMA.16816.F32.BF16 R12, R16, R14, R244 ;  /* 0x0000000e100c723c */ /* 0x000fe200000418f4 */
[----:B------:R-:W-:Y:S01]  /*e5c0*/  SHF.R.U32.HI R39, RZ, 0x18, R32 ;  /* 0x00000018ff277819 */ /* 0x000fe20000011620 */
[----:B------:R-:W-:Y:S01]  /*e5d0*/  FADD.FTZ R126, R126, R143 ;  /* 0x0000008f7e7e7221 */ /* 0x000fe20000010000 */
[----:B------:R-:W-:Y:S01]  /*e5e0*/  PRMT R133, R30, 0x5410, R133 ;  /* 0x000054101e857816 */ /* 0x000fe20000000085 */
[----:B------:R-:W-:Y:S01]  /*e5f0*/  FMUL.FTZ R30, R242, R151 ;  /* 0x00000097f21e7220 */ /* 0x000fe20000410000 */
[----:B------:R-:W-:Y:S01]  /*e600*/  LOP3.LUT R34, R29, 0xff, RZ, 0xc0, !PT ;  /* 0x000000ff1d227812 */ /* 0x000fe200078ec0ff */
[----:B------:R-:W-:Y:S01]  /*e610*/  FMUL.FTZ R29, R241, R155 ;  /* 0x0000009bf11d7220 */ /* 0x000fe20000410000 */
[----:B------:R-:W-:Y:S01]  /*e620*/  IMAD.MOV.U32 R247, RZ, RZ, R149 ;  /* 0x000000fffff77224 */ /* 0x000fe200078e0095 */
[----:B------:R-:W-:Y:S01]  /*e630*/  LOP3.LUT R197, R28, 0xff, RZ, 0xc0, !PT ;  /* 0x000000ff1cc57812 */ /* 0x000fe200078ec0ff */
[----:B------:R-:W-:Y:S01]  /*e640*/  MUFU.EX2 R117, R117 ;  /* 0x0000007500757308 */ /* 0x000fe20000000800 */
[--C-:B------:R-:W-:Y:S01]  /*e650*/  SHF.R.U32.HI R32, RZ, 0x10, R28.reuse ;  /* 0x00000010ff207819 */ /* 0x100fe2000001161c */
[----:B------:R-:W-:Y:S01]  /*e660*/  IMAD.WIDE.U32 R244, R168, -0x326172a9, RZ ;  /* 0xcd9e8d57a8f47825 */ /* 0x000fe200078e00ff */
[----:B------:R-:W-:-:S03]  /*e670*/  SHF.R.U32.HI R149, RZ, 0x18, R28 ;  /* 0x00000018ff957819 */ /* 0x000fc6000001161c */
[----:B------:R-:W-:Y:S01]  /*e680*/  FMUL.FTZ R28, R240, R155 ;  /* 0x0000009bf01c7220 */ /* 0x000fe20000410000 */
[----:B------:R-:W-:Y:S01]  /*e690*/  SHF.R.U32.HI R38, RZ, 0x8, R38 ;  /* 0x00000008ff267819 */ /* 0x000fe20000011626 */
[----:B------:R-:W-:Y:S01]  /*e6a0*/  IMAD.MOV.U32 R246, RZ, RZ, R148 ;  /* 0x000000fffff67224 */ /* 0x000fe200078e0094 */
[----:B------:R-:W-:Y:S01]  /*e6b0*/  LOP3.LUT R32, R32, 0xff, RZ, 0xc0, !PT ;  /* 0x000000ff20207812 */ /* 0x000fe200078ec0ff */
[----:B------:R-:W4:Y:S01]  /*e6c0*/  MUFU.EX2 R108, R108 ;  /* 0x0000006c006c7308 */ /* 0x000f220000000800 */
[----:B------:R-:W-:Y:S01]  /*e6d0*/  PRMT R197, R197, 0x5410, R38 ;  /* 0x00005410c5c57816 */ /* 0x000fe20000000026 */
[----:B------:R-:W-:Y:S01]  /*e6e0*/  FFMA.FTZ R148, R175, UR36, -R210 ;  /* 0x00000024af947c23 */ /* 0x000fe200080108d2 */
[----:B------:R-:W-:Y:S01]  /*e6f0*/  LOP3.LUT R38, R36, 0xffff, RZ, 0xc0, !PT ;  /* 0x0000ffff24267812 */ /* 0x000fe200078ec0ff */
[C---:B------:R-:W-:Y:S01]  /*e700*/  HMMA.16816.F32.BF16 R28, R16.reuse, R8, R28 ;  /* 0x00000008101c723c */ /* 0x040fe2000004181c */
[----:B------:R-:W-:Y:S01]  /*e710*/  PRMT R39, R34, 0x5410, R39 ;  /* 0x0000541022277816 */ /* 0x000fe20000000027 */
[----:B------:R-:W-:Y:S01]  /*e720*/  IMAD.WIDE.U32 R240, R4, -0x326172a9, RZ ;  /* 0xcd9e8d5704f07825 */ /* 0x000fe200078e00ff */
[----:B------:R-:W-:Y:S01]  /*e730*/  PRMT R149, R32, 0x5410, R149 ;  /* 0x0000541020957816 */ /* 0x000fe20000000095 */
[----:B------:R-:W-:Y:S01]  /*e740*/  MUFU.EX2 R135, R135 ;  /* 0x0000008700877308 */ /* 0x000fe20000000800 */
[----:B------:R-:W5:Y:S01]  /*e750*/  LDSM.16.MT88.4 R32, [R252+0x4400] ;  /* 0x00440000fc20783b */ /* 0x000f620000004200 */
[----:B------:R-:W-:Y:S01]  /*e760*/  HMMA.16816.F32.BF16 R16, R16, R10, R228 ;  /* 0x0000000a1010723c */ /* 0x000fe200000418e4 */
[----:B------:R-:W-:Y:S01]  /*e770*/  SHF.R.U32.HI R38, RZ, 0x8, R38 ;  /* 0x00000008ff267819 */ /* 0x000fe20000011626 */
[----:B------:R-:W-:Y:S01]  /*e780*/  FADD.FTZ R134, R111, R134 ;  /* 0x000000866f867221 */ /* 0x000fe20000010000 */
[----:B------:R-:W5:Y:S01]  /*e790*/  LDSM.16.MT88.4 R8, [R226+0x4400] ;  /* 0x00440000e208783b */ /* 0x000f620000004200 */
[--C-:B------:R-:W-:Y:S01]  /*e7a0*/  HSET2.LE.AND R37, R37, R102.reuse, PT ;  /* 0x0000006625257233 */ /* 0x100fe20003803000 */
[----:B------:R-:W-:Y:S01]  /*e7b0*/  FADD.FTZ R126, R113, R126 ;  /* 0x0000007e717e7221 */ /* 0x000fe20000010000 */
[----:B------:R-:W-:Y:S01]  /*e7c0*/  PRMT R157, R157, 0x5410, R38 ;  /* 0x000054109d9d7816 */ /* 0x000fe20000000026 */
[----:B------:R-:W4:Y:S01]  /*e7d0*/  MUFU.EX2 R118, R118 ;  /* 0x0000007600767308 */ /* 0x000f220000000800 */
[----:B--2---:R-:W-:Y:S01]  /*e7e0*/  F2FP.BF16.F32.PACK_AB R38, R110, R119 ;  /* 0x000000776e26723e */ /* 0x004fe200000010ff */
[----:B------:R-:W-:Y:S01]  /*e7f0*/  FADD.FTZ R7, R7, R100 ;  /* 0x0000006407077221 */ /* 0x000fe20000010000 */
[----:B------:R-:W-:Y:S01]  /*e800*/  HSET2.LE.AND R39, R39, R102, PT ;  /* 0x0000006627277233 */ /* 0x000fe20003803000 */
[----:B------:R-:W-:Y:S01]  /*e810*/  FFMA.FTZ R94, R94, UR36, -R95 ;  /* 0x000000245e5e7c23 */ /* 0x000fe2000801085f */
[----:B------:R-:W-:-:S02]  /*e820*/  LOP3.LUT R38, R37, R38, RZ, 0xc0, !PT ;  /* 0x0000002625267212 */ /* 0x000fc400078ec0ff */
[--C-:B------:R-:W-:Y:S01]  /*e830*/  HSET2.LE.AND R37, R149, R102.reuse, PT ;  /* 0x0000006695257233 */ /* 0x100fe20003803000 */
[--C-:B------:R-:W-:Y:S01]  /*e840*/  FFMA.FTZ R149, R121, UR36, -R210.reuse ;  /* 0x0000002479957c23 */ /* 0x100fe200080108d2 */
[----:B-1----:R-:W-:Y:S01]  /*e850*/  F2FP.BF16.F32.PACK_AB R42, R112, R109 ;  /* 0x0000006d702a723e */ /* 0x002fe200000010ff */
[----:B------:R-:W-:Y:S01]  /*e860*/  MUFU.EX2 R5, R5 ;  /* 0x0000000500057308 */ /* 0x000fe20000000800 */
[----:B------:R-:W-:Y:S02]  /*e870*/  LOP3.LUT R125, R125, 0xff, RZ, 0xc0, !PT ;  /* 0x000000ff7d7d7812 */ /* 0x000fe400078ec0ff */
[----:B------:R-:W-:Y:S01]  /*e880*/  LOP3.LUT R37, R37, R132, RZ, 0xc0, !PT ;  /* 0x0000008425257212 */ /* 0x000fe200078ec0ff */
[----:B------:R-:W-:Y:S01]  /*e890*/  FFMA.FTZ R132, R124, UR36, -R210 ;  /* 0x000000247c847c23 */ /* 0x000fe200080108d2 */
[----:B------:R-:W-:Y:S02]  /*e8a0*/  LOP3.LUT R39, R39, R42, RZ, 0xc0, !PT ;  /* 0x0000002a27277212 */ /* 0x000fe400078ec0ff */
[----:B------:R-:W-:Y:S01]  /*e8b0*/  SHF.R.U32.HI R42, RZ, 0x18, R36 ;  /* 0x00000018ff2a7819 */ /* 0x000fe20000011624 */
[----:B------:R-:W1:Y:S01]  /*e8c0*/  MUFU.EX2 R114, R114 ;  /* 0x0000007200727308 */ /* 0x000e620000000800 */
[----:B------:R-:W-:-:S02]  /*e8d0*/  HSET2.LE.AND R36, R197, R102, PT ;  /* 0x00000066c5247233 */ /* 0x000fc40003803000 */
[----:B---3--:R-:W-:Y:S02]  /*e8e0*/  F2FP.BF16.F32.PACK_AB R121, R115, R116 ;  /* 0x000000747379723e */ /* 0x008fe400000010ff */
[----:B------:R-:W-:Y:S02]  /*e8f0*/  PRMT R125, R125, 0x5410, R42 ;  /* 0x000054107d7d7816 */ /* 0x000fe4000000002a */
[----:B------:R-:W-:Y:S01]  /*e900*/  LOP3.LUT R244, R245, R2, RZ, 0x3c, !PT ;  /* 0x00000002f5f47212 */ /* 0x000fe200078e3cff */
[----:B------:R-:W-:Y:S01]  /*e910*/  MUFU.EX2 R149, R149 ;  /* 0x0000009500957308 */ /* 0x000fe20000000800 */
[--C-:B------:R-:W-:Y:S02]  /*e920*/  HSET2.LE.AND R42, R43, R102.reuse, PT ;  /* 0x000000662b2a7233 */ /* 0x100fe40003803000 */
[----:B------:R-:W-:Y:S01]  /*e930*/  HSET2.LE.AND R43, R133, R102, PT ;  /* 0x00000066852b7233 */ /* 0x000fe20003803000 */
[----:B------:R-:W-:Y:S01]  /*e940*/  IMAD.WIDE.U32 R244, R244, -0x2daee0ad, RZ ;  /* 0xd2511f53f4f47825 */ /* 0x000fe200078e00ff */
[----:B------:R-:W-:-:S03]  /*e950*/  LOP3.LUT R36, R36, R121, RZ, 0xc0, !PT ;  /* 0x0000007924247212 */ /* 0x000fc600078ec0ff */
[----:B------:R-:W-:Y:S01]  /*e960*/  FFMA.FTZ R133, R206, UR36, -R95 ;  /* 0x00000024ce857c23 */ /* 0x000fe2000801085f */
[----:B----4-:R-:W-:Y:S01]  /*e970*/  F2FP.BF16.F32.PACK_AB R41, R108, R117 ;  /* 0x000000756c29723e */ /* 0x010fe200000010ff */
[----:B------:R-:W2:Y:S01]  /*e980*/  MUFU.EX2 R132, R132 ;  /* 0x0000008400847308 */ /* 0x000ea20000000800 */
[----:B------:R-:W-:Y:S02]  /*e990*/  F2FP.BF16.F32.PACK_AB R40, R118, R135 ;  /* 0x000000877628723e */ /* 0x000fe400000010ff */
[----:B------:R-:W-:Y:S01]  /*e9a0*/  LOP3.LUT R140, R199, UR4, R140, 0x96, !PT ;  /* 0x00000004c78c7c12 */ /* 0x000fe2000f8e968c */
[C---:B-----5:R-:W-:Y:S01]  /*e9b0*/  HMMA.16816.F32.BF16 R20, R36.reuse, R32, R20 ;  /* 0x000000202414723c */ /* 0x060fe20000041814 */
[----:B------:R-:W-:Y:S02]  /*e9c0*/  LOP3.LUT R42, R42, R41, RZ, 0xc0, !PT ;  /* 0x000000292a2a7212 */ /* 0x000fe400078ec0ff */
[----:B------:R-:W-:Y:S01]  /*e9d0*/  LOP3.LUT R43, R43, R40, RZ, 0xc0, !PT ;  /* 0x000000282b2b7212 */ /* 0x000fe200078ec0ff */
[----:B------:R-:W3:Y:S01]  /*e9e0*/  MUFU.EX2 R133, R133 ;  /* 0x0000008500857308 */ /* 0x000ee20000000800 */
[--C-:B------:R-:W-:Y:S01]  /*e9f0*/  HSET2.LE.AND R40, R157, R102.reuse, PT ;  /* 0x000000669d287233 */ /* 0x100fe20003803000 */
[C---:B------:R-:W-:Y:S01]  /*ea00*/  HMMA.16816.F32.BF16 R248, R36.reuse, R34, R248 ;  /* 0x0000002224f8723c */ /* 0x040fe200000418f8 */
[----:B------:R-:W-:Y:S01]  /*ea10*/  HSET2.LE.AND R41, R125, R102, PT ;  /* 0x000000667d297233 */ /* 0x000fe20003803000 */
[----:B------:R-:W-:Y:S01]  /*ea20*/  FFMA.FTZ R157, R174, UR36, -R210 ;  /* 0x00000024ae9d7c23 */ /* 0x000fe200080108d2 */
[----:B-1----:R-:W-:Y:S01]  /*ea30*/  F2FP.BF16.F32.PACK_AB R125, R114, R5 ;  /* 0x00000005727d723e */ /* 0x002fe200000010ff */
[----:B------:R-:W-:Y:S01]  /*ea40*/  IMAD.WIDE.U32 R174, R159, -0x326172a9, RZ ;  /* 0xcd9e8d579fae7825 */ /* 0x000fe200078e00ff */
[----:B------:R-:W-:Y:S01]  /*ea50*/  LOP3.LUT R121, R223, UR32, R244, 0x96, !PT ;  /* 0x00000020df797c12 */ /* 0x000fe2000f8e96f4 */
[C---:B------:R-:W-:Y:S01]  /*ea60*/  HMMA.16816.F32.BF16 R236, R36.reuse, R8, R236 ;  /* 0x0000000824ec723c */ /* 0x040fe200000418ec */
[----:B--2---:R-:W-:Y:S01]  /*ea70*/  F2FP.BF16.F32.PACK_AB R124, R132, R149 ;  /* 0x00000095847c723e */ /* 0x004fe200000010ff */
[----:B------:R-:W-:Y:S01]  /*ea80*/  MUFU.EX2 R144, R144 ;  /* 0x0000009000907308 */ /* 0x000fe20000000800 */
[----:B------:R-:W-:Y:S01]  /*ea90*/  LOP3.LUT R123, R209, UR28, R222, 0x96, !PT ;  /* 0x0000001cd17b7c12 */ /* 0x000fe2000f8e96de */
[----:B------:R-:W-:Y:S01]  /*eaa0*/  IMAD.WIDE.U32 R222, R140, -0x2daee0ad, RZ ;  /* 0xd2511f538cde7825 */ /* 0x000fe200078e00ff */
[----:B------:R-:W-:Y:S01]  /*eab0*/  LOP3.LUT R40, R40, R125, RZ, 0xc0, !PT ;  /* 0x0000007d28287212 */ /* 0x000fe200078ec0ff */
[----:B------:R-:W-:Y:S01]  /*eac0*/  HMMA.16816.F32.BF16 R232, R36, R10, R232 ;  /* 0x0000000a24e8723c */ /* 0x000fe200000418e8 */
[----:B------:R-:W-:Y:S01]  /*ead0*/  LOP3.LUT R41, R41, R124, RZ, 0xc0, !PT ;  /* 0x0000007c29297212 */ /* 0x000fe200078ec0ff */
[----:B------:R-:W-:-:S04]  /*eae0*/  IMAD.WIDE.U32 R224, R121, -0x326172a9, RZ ;  /* 0xcd9e8d5779e07825 */ /* 0x000fc800078e00ff */
[--C-:B------:R-:W-:Y:S01]  /*eaf0*/  FFMA.FTZ R125, R195, UR36, -R188.reuse ;  /* 0x00000024c37d7c23 */ /* 0x100fe200080108bc */
[----:B------:R-:W-:Y:S01]  /*eb00*/  FFMA.FTZ R124, R193, UR36, -R188 ;  /* 0x00000024c17c7c23 */ /* 0x000fe200080108bc */
[----:B------:R1:W-:Y:S01]  /*eb10*/  MUFU.EX2 R121, R122 ;  /* 0x0000007a00797308 */ /* 0x0003e20000000800 */
[----:B------:R-:W-:Y:S01]  /*eb20*/  LOP3.LUT R159, R175, UR6, R156, 0x96, !PT ;  /* 0x00000006af9f7c12 */ /* 0x000fe2000f8e969c */
[----:B------:R-:W-:Y:S01]  /*eb30*/  IMAD.WIDE.U32 R36, R141, -0x2daee0ad, RZ ;  /* 0xd2511f538d247825 */ /* 0x000fe200078e00ff */
[----:B------:R-:W-:Y:S01]  /*eb40*/  HMMA.16816.F32.BF16 R24, R40, R32, R24 ;  /* 0x000000202818723c */ /* 0x000fe20000041818 */
[----:B------:R-:W-:Y:S02]  /*eb50*/  LOP3.LUT R38, R225, UR31, R246, 0x96, !PT ;  /* 0x0000001fe1267c12 */ /* 0x000fe4000f8e96f6 */
[----:B------:R-:W-:Y:S01]  /*eb60*/  FADD.FTZ R5, R5, R134 ;  /* 0x0000008605057221 */ /* 0x000fe20000010000 */
[----:B------:R-:W-:Y:S01]  /*eb70*/  IMAD.WIDE.U32 R140, R123, -0x326172a9, RZ ;  /* 0xcd9e8d577b8c7825 */ /* 0x000fe200078e00ff */
[----:B------:R-:W-:-:S03]  /*eb80*/  LOP3.LUT R37, R37, UR32, R200, 0x96, !PT ;  /* 0x0000002025257c12 */ /* 0x000fc6000f8e96c8 */
[----:B------:R-:W-:Y:S01]  /*eb90*/  FFMA.FTZ R123, R137, UR36, -R188 ;  /* 0x00000024897b7c23 */ /* 0x000fe200080108bc */
[----:B------:R-:W-:Y:S01]  /*eba0*/  LOP3.LUT R36, R223, UR28, R36, 0x96, !PT ;  /* 0x0000001cdf247c12 */ /* 0x000fe2000f8e9624 */
[----:B------:R-:W-:Y:S01]  /*ebb0*/  IMAD.WIDE.U32 R38, R38, -0x2daee0ad, RZ ;  /* 0xd2511f5326267825 */ /* 0x000fe200078e00ff */
[----:B------:R-:W-:Y:S01]  /*ebc0*/  LOP3.LUT R194, R141, UR25, R224, 0x96, !PT ;  /* 0x000000198dc27c12 */ /* 0x000fe2000f8e96e0 */
[C---:B------:R-:W-:Y:S02]  /*ebd0*/  HMMA.16816.F32.BF16 R12, R40.reuse, R34, R12 ;  /* 0x00000022280c723c */ /* 0x040fe4000004180c */
[----:B------:R-:W-:Y:S01]  /*ebe0*/  FFMA.FTZ R137, R204, UR36, -R95 ;  /* 0x00000024cc897c23 */ /* 0x000fe2000801085f */
[----:B------:R-:W-:Y:S01]  /*ebf0*/  IMAD.WIDE.U32 R32, R37, -0x326172a9, RZ ;  /* 0xcd9e8d5725207825 */ /* 0x000fe200078e00ff */
[----:B------:R-:W-:Y:S03]  /*ec00*/  MUFU.EX2 R125, R125 ;  /* 0x0000007d007d7308 */ /* 0x000fe60000000800 */
[----:B------:R-:W-:Y:S01]  /*ec10*/  FFMA.FTZ R141, R131, UR36, -R201 ;  /* 0x00000024838d7c23 */ /* 0x000fe200080108c9 */
[----:B-1----:R-:W-:Y:S01]  /*ec20*/  FFMA.FTZ R122, R205, UR36, -R188 ;  /* 0x00000024cd7a7c23 */ /* 0x002fe200080108bc */
[----:B------:R-:W-:Y:S01]  /*ec30*/  IMAD.WIDE.U32 R36, R36, -0x326172a9, RZ ;  /* 0xcd9e8d5724247825 */ /* 0x000fe200078e00ff */
[----:B------:R-:W-:Y:S01]  /*ec40*/  LOP3.LUT R33, R33, UR31, R198, 0x96, !PT ;  /* 0x0000001f21217c12 */ /* 0x000fe2000f8e96c6 */
[C---:B------:R-:W-:Y:S02]  /*ec50*/  HMMA.16816.F32.BF16 R16, R40.reuse, R10, R16 ;  /* 0x0000000a2810723c */ /* 0x040fe40000041810 */
[----:B------:R-:W-:Y:S01]  /*ec60*/  FFMA.FTZ R131, R192, UR36, -R210 ;  /* 0x00000024c0837c23 */ /* 0x000fe200080108d2 */
[----:B------:R-:W-:Y:S01]  /*ec70*/  IMAD.WIDE.U32 R194, R194, -0x2daee0ad, RZ ;  /* 0xd2511f53c2c27825 */ /* 0x000fe200078e00ff */
[----:B------:R-:W-:Y:S01]  /*ec80*/  LOP3.LUT R209, R37, UR25, R32, 0x96, !PT ;  /* 0x0000001925d17c12 */ /* 0x000fe2000f8e9620 */
[----:B------:R-:W-:Y:S01]  /*ec90*/  MUFU.EX2 R137, R137 ;  /* 0x0000008900897308 */ /* 0x000fe20000000800 */
[----:B------:R-:W-:Y:S01]  /*eca0*/  LOP3.LUT R32, R39, UR24, R208, 0x96, !PT ;  /* 0x0000001827207c12 */ /* 0x000fe2000f8e96d0 */
[----:B------:R-:W-:Y:S01]  /*ecb0*/  IMAD.WIDE.U32 R224, R33, -0x2daee0ad, RZ ;  /* 0xd2511f5321e07825 */ /* 0x000fe200078e00ff */
[----:B------:R-:W-:Y:S01]  /*ecc0*/  LOP3.LUT R207, R195, UR19, R38, 0x96, !PT ;  /* 0x00000013c3cf7c12 */ /* 0x000fe2000f8e9626 */
[----:B------:R-:W-:Y:S01]  /*ecd0*/  HMMA.16816.F32.BF16 R28, R40, R8, R28 ;  /* 0x00000008281c723c */ /* 0x000fe2000004181c */
[----:B------:R-:W-:Y:S01]  /*ece0*/  LOP3.LUT R190, R247, UR4, R174, 0x96, !PT ;  /* 0x00000004f7be7c12 */ /* 0x000fe2000f8e96ae */
[----:B------:R-:W-:Y:S01]  /*ecf0*/  IMAD.WIDE.U32 R208, R209, -0x2daee0ad, RZ ;  /* 0xd2511f53d1d07825 */ /* 0x000fe200078e00ff */
[----:B------:R-:W-:Y:S01]  /*ed00*/  LOP3.LUT R33, R225, UR24, R222, 0x96, !PT ;  /* 0x00000018e1217c12 */ /* 0x000fe2000f8e96de */
[----:B------:R-:W-:Y:S02]  /*ed10*/  MUFU.EX2 R124, R124 ;  /* 0x0000007c007c7308 */ /* 0x000fe40000000800 */
[----:B------:R-:W-:Y:S01]  /*ed20*/  FADD.FTZ R149, R149, R126 ;  /* 0x0000007e95957221 */ /* 0x000fe20000010000 */
[----:B------:R-:W-:Y:S01]  /*ed30*/  IMAD.WIDE.U32 R38, R32, -0x326172a9, RZ ;  /* 0xcd9e8d5720267825 */ /* 0x000fe200078e00ff */
[----:B------:R-:W-:-:S03]  /*ed40*/  LOP3.LUT R32, R209, UR19, R224, 0x96, !PT ;  /* 0x00000013d1207c12 */ /* 0x000fc6000f8e96e0 */
[----:B------:R-:W-:Y:S01]  /*ed50*/  FADD.FTZ R114, R114, R5 ;  /* 0x0000000572727221 */ /* 0x000fe20000010000 */
[----:B---3--:R-:W-:Y:S01]  /*ed60*/  F2FP.BF16.F32.PACK_AB R40, R142, R133 ;  /* 0x000000858e28723e */ /* 0x008fe200000010ff */
[----:B------:R-:W-:Y:S01]  /*ed70*/  IMAD.WIDE.U32 R34, R33, -0x326172a9, RZ ;  /* 0xcd9e8d5721227825 */ /* 0x000fe200078e00ff */
[----:B------:R-:W-:-:S03]  /*ed80*/  LOP3.LUT R193, R39, UR23, R140, 0x96, !PT ;  /* 0x0000001727c17c12 */ /* 0x000fc6000f8e968c */
[----:B------:R-:W-:Y:S01]  /*ed90*/  FFMA.FTZ R140, R202, UR36, -R95 ;  /* 0x00000024ca8c7c23 */ /* 0x000fe2000801085f */
[----:B------:R-:W-:Y:S01]  /*eda0*/  MUFU.EX2 R123, R123 ;  /* 0x0000007b007b7308 */ /* 0x000fe20000000800 */
[----:B------:R-:W-:Y:S01]  /*edb0*/  IMAD.WIDE.U32 R32, R32, -0x326172a9, RZ ;  /* 0xcd9e8d5720207825 */ /* 0x000fe200078e00ff */
[----:B------:R-:W-:-:S03]  /*edc0*/  LOP3.LUT R195, R35, UR23, R36, 0x96, !PT ;  /* 0x0000001723c37c12 */ /* 0x000fc6000f8e9624 */
[----:B------:R-:W-:Y:S01]  /*edd0*/  FADD.FTZ R132, R132, R149 ;  /* 0x0000009584847221 */ /* 0x000fe20000010000 */
[----:B------:R-:W-:Y:S01]  /*ede0*/  FADD.FTZ R117, R117, R114 ;  /* 0x0000007275757221 */ /* 0x000fe20000010000 */
[----:B------:R-:W-:Y:S01]  /*edf0*/  IMAD.WIDE.U32 R206, R207, -0x326172a9, RZ ;  /* 0xcd9e8d57cfce7825 */ /* 0x000fe200078e00ff */
[----:B------:R-:W-:-:S03]  /*ee00*/  LOP3.LUT R36, R33, UR7, R34, 0x96, !PT ;  /* 0x0000000721247c12 */ /* 0x000fc6000f8e9622 */
[----:B------:R-:W-:Y:S01]  /*ee10*/  FADD.FTZ R135, R135, R132 ;  /* 0x0000008487877221 */ /* 0x000fe20000010000 */
[----:B------:R-:W-:Y:S01]  /*ee20*/  SHF.R.U32.HI R37, RZ, 0x10, R32 ;  /* 0x00000010ff257819 */ /* 0x000fe20000011620 */
[----:B------:R-:W1:Y:S01]  /*ee30*/  MUFU.EX2 R140, R140 ;  /* 0x0000008c008c7308 */ /* 0x000e620000000800 */
[----:B------:R-:W-:Y:S01]  /*ee40*/  LOP3.LUT R197, R207, UR7, R38, 0x96, !PT ;  /* 0x00000007cfc57c12 */ /* 0x000fe2000f8e9626 */
[----:B------:R-:W-:Y:S01]  /*ee50*/  IMAD.WIDE.U32 R202, R169, -0x326172a9, RZ ;  /* 0xcd9e8d57a9ca7825 */ /* 0x000fe200078e00ff */
[----:B------:R-:W-:-:S03]  /*ee60*/  LOP3.LUT R10, R36, 0xffff, RZ, 0xc0, !PT ;  /* 0x0000ffff240a7812 */ /* 0x000fc600078ec0ff */
[----:B------:R-:W-:Y:S01]  /*ee70*/  FADD.FTZ R108, R108, R117 ;  /* 0x000000756c6c7221 */ /* 0x000fe20000010000 */
[C---:B------:R-:W-:Y:S01]  /*ee80*/  LOP3.LUT R38, R32.reuse, 0xffff, RZ, 0xc0, !PT ;  /* 0x0000ffff20267812 */ /* 0x040fe200078ec0ff */
[----:B------:R-:W-:Y:S01]  /*ee90*/  IMAD.WIDE.U32 R192, R193, -0x2daee0ad, RZ ;  /* 0xd2511f53c1c07825 */ /* 0x000fe200078e00ff */
[----:B------:R-:W-:Y:S01]  /*eea0*/  LOP3.LUT R9, R32, 0xff, RZ, 0xc0, !PT ;  /* 0x000000ff20097812 */ /* 0x000fe200078ec0ff */
[----:B------:R-:W2:Y:S01]  /*eeb0*/  MUFU.EX2 R122, R122 ;  /* 0x0000007a007a7308 */ /* 0x000ea20000000800 */
[----:B------:R-:W-:Y:S01]  /*eec0*/  SHF.R.U32.HI R8, RZ, 0x18, R32 ;  /* 0x00000018ff087819 */ /* 0x000fe20000011620 */
[----:B------:R-:W-:Y:S01]  /*eed0*/  FADD.FTZ R118, R118, R135 ;  /* 0x0000008776767221 */ /* 0x000fe20000010000 */
[----:B------:R-:W-:Y:S01]  /*eee0*/  SHF.R.U32.HI R10, RZ, 0x8, R10 ;  /* 0x00000008ff0a7819 */ /* 0x000fe2000001160a */
[----:B------:R-:W3:Y:S01]  /*eef0*/  LDSM.16.MT88.4 R32, [R252+0x4800] ;  /* 0x00480000fc20783b */ /* 0x000ee20000004200 */
[----:B------:R-:W-:Y:S01]  /*ef00*/  SHF.R.U32.HI R38, RZ, 0x8, R38 ;  /* 0x00000008ff267819 */ /* 0x000fe20000011626 */
[--C-:B------:R-:W-:Y:S01]  /*ef10*/  IMAD.MOV.U32 R132, RZ, RZ, R106.reuse ;  /* 0x000000ffff847224 */ /* 0x100fe200078e006a */
[----:B------:R-:W-:Y:S01]  /*ef20*/  LOP3.LUT R43, R37, 0xff, RZ, 0xc0, !PT ;  /* 0x000000ff252b7812 */ /* 0x000fe200078ec0ff */
[----:B------:R-:W-:Y:S01]  /*ef30*/  MUFU.EX2 R136, R136 ;  /* 0x0000008800887308 */ /* 0x000fe20000000800 */
[----:B------:R-:W-:Y:S01]  /*ef40*/  LOP3.LUT R41, R36, 0xff, RZ, 0xc0, !PT ;  /* 0x000000ff24297812 */ /* 0x000fe200078ec0ff */
[----:B------:R-:W-:Y:S01]  /*ef50*/  @P0 IMAD.MOV.U32 R132, RZ, RZ, R106 ;  /* 0x000000ffff840224 */ /* 0x000fe200078e006a */
[----:B------:R-:W-:-:S02]  /*ef60*/  PRMT R39, R9, 0x5410, R38 ;  /* 0x0000541009277816 */ /* 0x000fc40000000026 */
[----:B------:R-:W-:Y:S02]  /*ef70*/  PRMT R43, R43, 0x5410, R8 ;  /* 0x000054102b2b7816 */ /* 0x000fe40000000008 */
[----:B------:R-:W-:Y:S01]  /*ef80*/  PRMT R41, R41, 0x5410, R10 ;  /* 0x0000541029297816 */ /* 0x000fe2000000000a */
[----:B------:R-:W-:Y:S01]  /*ef90*/  MUFU.EX2 R141, R141 ;  /* 0x0000008d008d7308 */ /* 0x000fe20000000800 */
[----:B------:R-:W4:Y:S01]  /*efa0*/  LDSM.16.MT88.4 R8, [R226+0x4800] ;  /* 0x00480000e208783b */ /* 0x000f220000004200 */
[--C-:B------:R-:W-:Y:S02]  /*efb0*/  SHF.R.U32.HI R37, RZ, 0x10, R36.reuse ;  /* 0x00000010ff257819 */ /* 0x100fe40000011624 */
[----:B------:R-:W-:Y:S02]  /*efc0*/  SHF.R.U32.HI R36, RZ, 0x18, R36 ;  /* 0x00000018ff247819 */ /* 0x000fe40000011624 */
[----:B------:R-:W-:Y:S02]  /*efd0*/  LOP3.LUT R37, R37, 0xff, RZ, 0xc0, !PT ;  /* 0x000000ff25257812 */ /* 0x000fe400078ec0ff */
[----:B------:R-:W-:Y:S01]  /*efe0*/  HSET2.LE.AND R38, R39, R102, PT ;  /* 0x0000006627267233 */ /* 0x000fe20003803000 */
[----:B------:R-:W-:Y:S01]  /*eff0*/  MUFU.EX2 R131, R131 ;  /* 0x0000008300837308 */ /* 0x000fe20000000800 */
[----:B------:R-:W-:-:S02]  /*f000*/  PRMT R37, R37, 0x5410, R36 ;  /* 0x0000541025257816 */ /* 0x000fc40000000024 */
[--C-:B------:R-:W-:Y:S02]  /*f010*/  HSET2.LE.AND R39, R43, R102.reuse, PT ;  /* 0x000000662b277233 */ /* 0x100fe40003803000 */
[----:B-1----:R-:W-:Y:S02]  /*f020*/  F2FP.BF16.F32.PACK_AB R36, R140, R137 ;  /* 0x000000898c24723e */ /* 0x002fe400000010ff */
[--C-:B------:R-:W-:Y:S01]  /*f030*/  HSET2.LE.AND R37, R37, R102.reuse, PT ;  /* 0x0000006625257233 */ /* 0x100fe20003803000 */
[----:B------:R-:W1:Y:S01]  /*f040*/  MUFU.EX2 R146, R146 ;  /* 0x0000009200927308 */ /* 0x000e620000000800 */
[----:B------:R-:W-:Y:S02]  /*f050*/  LOP3.LUT R39, R39, R36, RZ, 0xc0, !PT ;  /* 0x0000002427277212 */ /* 0x000fe400078ec0ff */
[----:B------:R-:W-:Y:S02]  /*f060*/  HSET2.LE.AND R36, R41, R102, PT ;  /* 0x0000006629247233 */ /* 0x000fe40003803000 */
[----:B--2---:R-:W-:-:S02]  /*f070*/  F2FP.BF16.F32.PACK_AB R43, R122, R123 ;  /* 0x0000007b7a2b723e */ /* 0x004fc400000010ff */
[----:B------:R-:W-:Y:S01]  /*f080*/  F2FP.BF16.F32.PACK_AB R41, R124, R125 ;  /* 0x0000007d7c29723e */ /* 0x000fe200000010ff */
[----:B------:R-:W-:Y:S01]  /*f090*/  MUFU.EX2 R148, R148 ;  /* 0x0000009400947308 */ /* 0x000fe20000000800 */
[----:B------:R-:W-:Y:S02]  /*f0a0*/  LOP3.LUT R37, R37, R40, RZ, 0xc0, !PT ;  /* 0x0000002825257212 */ /* 0x000fe400078ec0ff */
[--C-:B------:R-:W-:Y:S02]  /*f0b0*/  SHF.R.U32.HI R40, RZ, 0x10, R206.reuse ;  /* 0x00000010ff287819 */ /* 0x100fe400000116ce */
[----:B------:R-:W-:Y:S02]  /*f0c0*/  LOP3.LUT R38, R38, R43, RZ, 0xc0, !PT ;  /* 0x0000002b26267212 */ /* 0x000fe400078ec0ff */
[----:B------:R-:W-:Y:S01]  /*f0d0*/  LOP3.LUT R36, R36, R41, RZ, 0xc0, !PT ;  /* 0x0000002924247212 */ /* 0x000fe200078ec0ff */
[----:B------:R-:W2:Y:S01]  /*f0e0*/  MUFU.EX2 R157, R157 ;  /* 0x0000009d009d7308 */ /* 0x000ea20000000800 */
[----:B------:R-:W-:-:S02]  /*f0f0*/  SHF.R.U32.HI R43, RZ, 0x18, R206 ;  /* 0x00000018ff2b7819 */ /* 0x000fc400000116ce */
[----:B------:R-:W-:Y:S02]  /*f100*/  LOP3.LUT R40, R40, 0xff, RZ, 0xc0, !PT ;  /* 0x000000ff28287812 */ /* 0x000fe400078ec0ff */
[C---:B------:R-:W-:Y:S01]  /*f110*/  LOP3.LUT R173, R197.reuse, 0xffff, RZ, 0xc0, !PT ;  /* 0x0000ffffc5ad7812 */ /* 0x040fe200078ec0ff */
[C---:B---3--:R-:W-:Y:S01]  /*f120*/  HMMA.16816.F32.BF16 R20, R36.reuse, R32, R20 ;  /* 0x000000202414723c */ /* 0x048fe20000041814 */
[----:B------:R-:W-:Y:S01]  /*f130*/  PRMT R43, R40, 0x5410, R43 ;  /* 0x00005410282b7816 */ /* 0x000fe2000000002b */
[----:B------:R-:W-:Y:S01]  /*f140*/  MUFU.EX2 R70, R70 ;  /* 0x0000004600467308 */ /* 0x000fe20000000800 */
[----:B------:R-:W-:Y:S02]  /*f150*/  SHF.R.U32.HI R173, RZ, 0x8, R173 ;  /* 0x00000008ffad7819 */ /* 0x000fe400000116ad */
[----:B------:R-:W-:Y:S01]  /*f160*/  LOP3.LUT R40, R197, 0xff, RZ, 0xc0, !PT ;  /* 0x000000ffc5287812 */ /* 0x000fe200078ec0ff */
[----:B------:R-:W-:Y:S01]  /*f170*/  HMMA.16816.F32.BF16 R248, R36, R34, R248 ;  /* 0x0000002224f8723c */ /* 0x000fe200000418f8 */
[----:B------:R-:W-:-:S02]  /*f180*/  LOP3.LUT R42, R206, 0xffff, RZ, 0xc0, !PT ;  /* 0x0000ffffce2a7812 */ /* 0x000fc400078ec0ff */
[----:B------:R-:W-:Y:S01]  /*f190*/  PRMT R173, R40, 0x5410, R173 ;  /* 0x0000541028ad7816 */ /* 0x000fe200000000ad */
[----:B------:R-:W-:Y:S01]  /*f1a0*/  MUFU.EX2 R69, R69 ;  /* 0x0000004500457308 */ /* 0x000fe20000000800 */
[----:B------:R-:W-:Y:S01]  /*f1b0*/  LOP3.LUT R41, R206, 0xff, RZ, 0xc0, !PT ;  /* 0x000000ffce297812 */ /* 0x000fe200078ec0ff */
[----:B----4-:R-:W-:Y:S01]  /*f1c0*/  HMMA.16816.F32.BF16 R236, R36, R8, R236 ;  /* 0x0000000824ec723c */ /* 0x010fe200000418ec */
[----:B------:R-:W-:Y:S01]  /*f1d0*/  SHF.R.U32.HI R42, RZ, 0x8, R42 ;  /* 0x00000008ff2a7819 */ /* 0x000fe2000001162a */
[----:B------:R-:W-:Y:S01]  /*f1e0*/  IMAD.WIDE.U32 R206, R159, -0x2daee0ad, RZ ;  /* 0xd2511f539fce7825 */ /* 0x000fe200078e00ff */
[----:B------:R-:W-:-:S03]  /*f1f0*/  HSET2.LE.AND R173, R173, R102, PT ;  /* 0x00000066adad7233 */ /* 0x000fc60003803000 */
[----:B------:R-:W-:Y:S01]  /*f200*/  FFMA.FTZ R159, R191, UR36, -R188 ;  /* 0x00000024bf9f7c23 */ /* 0x000fe200080108bc */
[----:B------:R-:W-:Y:S01]  /*f210*/  PRMT R41, R41, 0x5410, R42 ;  /* 0x0000541029297816 */ /* 0x000fe2000000002a */
[----:B------:R-:W-:Y:S01]  /*f220*/  HMMA.16816.F32.BF16 R232, R36, R10, R232 ;  /* 0x0000000a24e8723c */ /* 0x000fe200000418e8 */
[----:B-1----:R-:W-:Y:S01]  /*f230*/  F2FP.BF16.F32.PACK_AB R42, R146, R131 ;  /* 0x00000083922a723e */ /* 0x002fe200000010ff */
[----:B------:R-:W-:Y:S01]  /*f240*/  IMAD.WIDE.U32 R190, R190, -0x2daee0ad, RZ ;  /* 0xd2511f53bebe7825 */ /* 0x000fe200078e00ff */
[----:B--2---:R-:W-:Y:S01]  /*f250*/  F2FP.BF16.F32.PACK_AB R40, R157, R148 ;  /* 0x000000949d28723e */ /* 0x004fe200000010ff */
[----:B------:R-:W-:Y:S01]  /*f260*/  MUFU.EX2 R159, R159 ;  /* 0x0000009f009f7308 */ /* 0x000fe20000000800 */
[----:B------:R-:W-:Y:S01]  /*f270*/  LOP3.LUT R169, R203, UR6, R156, 0x96, !PT ;  /* 0x00000006cba97c12 */ /* 0x000fe2000f8e969c */
[----:B------:R-:W-:Y:S01]  /*f280*/  FFMA.FTZ R156, R187, UR36, -R188 ;  /* 0x00000024bb9c7c23 */ /* 0x000fe200080108bc */
[--C-:B------:R-:W-:Y:S01]  /*f290*/  SHF.R.U32.HI R36, RZ, 0x10, R197.reuse ;  /* 0x00000010ff247819 */ /* 0x100fe200000116c5 */
[----:B------:R-:W-:Y:S01]  /*f2a0*/  FADD.FTZ R131, R131, R118 ;  /* 0x0000007683837221 */ /* 0x000fe20000010000 */
[----:B------:R-:W-:-:S02]  /*f2b0*/  SHF.R.U32.HI R197, RZ, 0x18, R197 ;  /* 0x00000018ffc57819 */ /* 0x000fc400000116c5 */
[----:B------:R-:W-:Y:S01]  /*f2c0*/  LOP3.LUT R36, R36, 0xff, RZ, 0xc0, !PT ;  /* 0x000000ff24247812 */ /* 0x000fe200078ec0ff */
[----:B------:R-:W-:Y:S01]  /*f2d0*/  MUFU.EX2 R156, R156 ;  /* 0x0000009c009c7308 */ /* 0x000fe20000000800 */
[----:B------:R-:W-:Y:S01]  /*f2e0*/  F2FP.BF16.F32.PACK_AB R38, R144, R121 ;  /* 0x000000799026723e */ /* 0x000fe200000010ff */
[----:B------:R-:W-:Y:S01]  /*f2f0*/  FADD.FTZ R121, R121, R108 ;  /* 0x0000006c79797221 */ /* 0x000fe20000010000 */
[----:B------:R-:W-:Y:S01]  /*f300*/  PRMT R37, R36, 0x5410, R197 ;  /* 0x0000541024257816 */ /* 0x000fe200000000c5 */
[----:B------:R-:W-:Y:S01]  /*f310*/  FADD.FTZ R131, R146, R131 ;  /* 0x0000008392837221 */ /* 0x000fe20000010000 */
[----:B------:R-:W-:Y:S01]  /*f320*/  LOP3.LUT R36, R173, R38, RZ, 0xc0, !PT ;  /* 0x00000026ad247212 */ /* 0x000fe200078ec0ff */
[----:B------:R-:W-:Y:S01]  /*f330*/  FFMA.FTZ R173, R184, UR36, -R95 ;  /* 0x00000024b8ad7c23 */ /* 0x000fe2000801085f */
[--C-:B------:R-:W-:Y:S01]  /*f340*/  HSET2.LE.AND R38, R41, R102.reuse, PT ;  /* 0x0000006629267233 */ /* 0x100fe20003803000 */
[----:B------:R-:W-:Y:S01]  /*f350*/  MUFU.EX2 R0, R0 ;  /* 0x0000000000007308 */ /* 0x000fe20000000800 */
[--C-:B------:R-:W-:Y:S01]  /*f360*/  HSET2.LE.AND R37, R37, R102.reuse, PT ;  /* 0x0000006625257233 */ /* 0x100fe20003803000 */
[----:B------:R-:W-:Y:S01]  /*f370*/  FADD.FTZ R121, R144, R121 ;  /* 0x0000007990797221 */ /* 0x000fe20000010000 */
[----:B------:R-:W-:Y:S01]  /*f380*/  HSET2.LE.AND R39, R43, R102, PT ;  /* 0x000000662b277233 */ /* 0x000fe20003803000 */
[----:B------:R-:W-:Y:S01]  /*f390*/  FADD.FTZ R148, R148, R131 ;  /* 0x0000008394947221 */ /* 0x000fe20000010000 */
[----:B------:R-:W-:Y:S01]  /*f3a0*/  F2FP.BF16.F32.PACK_AB R41, R141, R136 ;  /* 0x000000888d29723e */ /* 0x000fe200000010ff */
[----:B------:R-:W-:Y:S01]  /*f3b0*/  FADD.FTZ R136, R136, R121 ;  /* 0x0000007988887221 */ /* 0x000fe20000010000 */
[----:B------:R-:W-:Y:S01]  /*f3c0*/  LOP3.LUT R37, R37, R42, RZ, 0xc0, !PT ;  /* 0x0000002a25257212 */ /* 0x000fe200078ec0ff */
[----:B------:R-:W-:Y:S01]  /*f3d0*/  MUFU.EX2 R173, R173 ;  /* 0x000000ad00ad7308 */ /* 0x000fe20000000800 */
[----:B------:R-:W-:Y:S01]  /*f3e0*/  LOP3.LUT R38, R38, R41, RZ, 0xc0, !PT ;  /* 0x0000002926267212 */ /* 0x000fe200078ec0ff */
[----:B------:R-:W-:Y:S01]  /*f3f0*/  FADD.FTZ R141, R141, R136 ;  /* 0x000000888d8d7221 */ /* 0x000fe20000010000 */
[----:B------:R-:W-:Y:S01]  /*f400*/  LOP3.LUT R39, R39, R40, RZ, 0xc0, !PT ;  /* 0x0000002827277212 */ /* 0x000fe200078ec0ff */
[----:B------:R-:W-:Y:S01]  /*f410*/  FADD.FTZ R157, R157, R148 ;  /* 0x000000949d9d7221 */ /* 0x000fe20000010000 */
[----:B------:R-:W-:-:S02]  /*f420*/  LOP3.LUT R204, R247, UR4, R202, 0x96, !PT ;  /* 0x00000004f7cc7c12 */ /* 0x000fc4000f8e96ca */
[----:B------:R-:W-:Y:S01]  /*f430*/  LOP3.LUT R41, R203, UR6, R240, 0x96, !PT ;  /* 0x00000006cb297c12 */ /* 0x000fe2000f8e96f0 */
[----:B------:R-:W-:Y:S01]  /*f440*/  MUFU.EX2 R72, R72 ;  /* 0x0000004800487308 */ /* 0x000fe20000000800 */
[----:B------:R-:W-:Y:S01]  /*f450*/  LOP3.LUT R40, R199, UR4, R202, 0x96, !PT ;  /* 0x00000004c7287c12 */ /* 0x000fe2000f8e96ca */
[----:B------:R-:W-:Y:S01]  /*f460*/  IMAD.WIDE.U32 R202, R169, -0x2daee0ad, RZ ;  /* 0xd2511f53a9ca7825 */ /* 0x000fe200078e00ff */
[----:B------:R-:W-:Y:S01]  /*f470*/  HMMA.16816.F32.BF16 R24, R36, R32, R24 ;  /* 0x000000202418723c */ /* 0x000fe20000041818 */
[----:B------:R-:W-:Y:S01]  /*f480*/  LOP3.LUT R42, R175, UR6, R240, 0x96, !PT ;  /* 0x00000006af2a7c12 */ /* 0x000fe2000f8e96f0 */
[----:B------:R-:W-:Y:S01]  /*f490*/  @UP0 UIADD3 UR6, UR22, -0x3, URZ ;  /* 0xfffffffd16060890 */ /* 0x000fe2000fffe03f */
[----:B------:R-:W-:Y:S01]  /*f4a0*/  IMAD.WIDE.U32 R204, R204, -0x2daee0ad, RZ ;  /* 0xd2511f53cccc7825 */ /* 0x000fe200078e00ff */
[----:B------:R-:W-:-:S03]  /*f4b0*/  LOP3.LUT R43, R199, UR4, R174, 0x96, !PT ;  /* 0x00000004c72b7c12 */ /* 0x000fc6000f8e96ae */
[----:B------:R-:W-:Y:S01]  /*f4c0*/  FFMA.FTZ R174, R185, UR36, -R188 ;  /* 0x00000024b9ae7c23 */ /* 0x000fe200080108bc */
[C---:B------:R-:W-:Y:S01]  /*f4d0*/  HMMA.16816.F32.BF16 R12, R36.reuse, R34, R12 ;  /* 0x00000022240c723c */ /* 0x040fe2000004180c */
[----:B------:R-:W-:Y:S01]  /*f4e0*/  LOP3.LUT R32, R203, UR32, R244, 0x96, !PT ;  /* 0x00000020cb207c12 */ /* 0x000fe2000f8e96f4 */
[----:B------:R1:W-:Y:S01]  /*f4f0*/  MUFU.EX2 R169, R189 ;  /* 0x000000bd00a97308 */ /* 0x0003e20000000800 */
[----:B------:R-:W-:Y:S02]  /*f500*/  LOP3.LUT R202, R205, UR28, R202, 0x96, !PT ;  /* 0x0000001ccdca7c12 */ /* 0x000fe4000f8e96ca */
[----:B------:R-:W-:Y:S01]  /*f510*/  LOP3.LUT R187, R207, UR32, R244, 0x96, !PT ;  /* 0x00000020cfbb7c12 */ /* 0x000fe2000f8e96f4 */
[C---:B------:R-:W-:Y:S01]  /*f520*/  HMMA.16816.F32.BF16 R28, R36.reuse, R8, R28 ;  /* 0x00000008241c723c */ /* 0x040fe2000004181c */
[----:B------:R-:W-:Y:S01]  /*f530*/  IMAD.WIDE.U32 R34, R32, -0x326172a9, RZ ;  /* 0xcd9e8d5720227825 */ /* 0x000fe200078e00ff */
[----:B------:R-:W-:Y:S02]  /*f540*/  LOP3.LUT R206, R191, UR28, R206, 0x96, !PT ;  /* 0x0000001cbfce7c12 */ /* 0x000fe4000f8e96ce */
[----:B------:R-:W2:Y:S01]  /*f550*/  MUFU.EX2 R174, R174 ;  /* 0x000000ae00ae7308 */ /* 0x000ea20000000800 */
[----:B------:R-:W-:Y:S01]  /*f560*/  IMAD.WIDE.U32 R32, R195, -0x2daee0ad, RZ ;  /* 0xd2511f53c3207825 */ /* 0x000fe200078e00ff */
[----:B------:R-:W-:Y:S01]  /*f570*/  HMMA.16816.F32.BF16 R16, R36, R10, R16 ;  /* 0x0000000a2410723c */ /* 0x000fe20000041810 */
[----:B------:R-:W-:-:S02]  /*f580*/  LOP3.LUT R185, R35, UR31, R246, 0x96, !PT ;  /* 0x0000001f23b97c12 */ /* 0x000fc4000f8e96f6 */
[----:B------:R-:W-:Y:S01]  /*f590*/  IMAD.WIDE.U32 R202, R202, -0x326172a9, RZ ;  /* 0xcd9e8d57caca7825 */ /* 0x000fe200078e00ff */
[C---:B------:R-:W-:Y:S02]  /*f5a0*/  LOP3.LUT R175, R32.reuse, 0xffff, RZ, 0xc0, !PT ;  /* 0x0000ffff20af7812 */ /* 0x040fe400078ec0ff */
[--C-:B------:R-:W-:Y:S01]  /*f5b0*/  SHF.R.U32.HI R184, RZ, 0x10, R32.reuse ;  /* 0x00000010ffb87819 */ /* 0x100fe20000011620 */
[----:B------:R-:W-:Y:S01]  /*f5c0*/  IMAD.WIDE.U32 R196, R187, -0x326172a9, RZ ;  /* 0xcd9e8d57bbc47825 */ /* 0x000fe200078e00ff */
[----:B------:R-:W-:Y:S01]  /*f5d0*/  LOP3.LUT R9, R32, 0xff, RZ, 0xc0, !PT ;  /* 0x000000ff20097812 */ /* 0x000fe200078ec0ff */
[----:B------:R-:W-:Y:S01]  /*f5e0*/  MUFU.EX2 R71, R71 ;  /* 0x0000004700477308 */ /* 0x000fe20000000800 */
[----:B------:R-:W-:Y:S01]  /*f5f0*/  SHF.R.U32.HI R8, RZ, 0x18, R32 ;  /* 0x00000018ff087819 */ /* 0x000fe20000011620 */
[----:B------:R-:W-:Y:S01]  /*f600*/  IMAD.WIDE.U32 R222, R185, -0x2daee0ad, RZ ;  /* 0xd2511f53b9de7825 */ /* 0x000fe200078e00ff */
[----:B------:R-:W-:Y:S02]  /*f610*/  SHF.R.U32.HI R10, RZ, 0x8, R175 ;  /* 0x00000008ff0a7819 */ /* 0x000fe400000116af */
[----:B------:R-:W-:Y:S01]  /*f620*/  LOP3.LUT R39, R184, 0xff, RZ, 0xc0, !PT ;  /* 0x000000ffb8277812 */ /* 0x000fe200078ec0ff */
[----:B------:R-:W-:Y:S01]  /*f630*/  IMAD.WIDE.U32 R206, R206, -0x326172a9, RZ ;  /* 0xcd9e8d57cece7825 */ /* 0x000fe200078e00ff */
[----:B-1----:R-:W-:Y:S01]  /*f640*/  LOP3.LUT R189, R203, UR25, R34, 0x96, !PT ;  /* 0x00000019cbbd7c12 */ /* 0x002fe2000f8e9622 */
[----:B------:R-:W1:Y:S01]  /*f650*/  MUFU.EX2 R175, R186 ;  /* 0x000000ba00af7308 */ /* 0x000e620000000800 */
[----:B------:R-:W-:-:S02]  /*f660*/  LOP3.LUT R208, R33, UR33, R208, 0x96, !PT ;  /* 0x0000002121d07c12 */ /* 0x000fc4000f8e96d0 */
[----:B------:R-:W-:Y:S01]  /*f670*/  PRMT R195, R9, 0x5410, R10 ;  /* 0x0000541009c37816 */ /* 0x000fe2000000000a */
[----:B------:R-:W3:Y:S01]  /*f680*/  LDSM.16.MT88.4 R32, [R252+0x4c00] ;  /* 0x004c0000fc20783b */ /* 0x000ee20000004200 */
[----:B------:R-:W-:Y:S02]  /*f690*/  PRMT R39, R39, 0x5410, R8 ;  /* 0x0000541027277816 */ /* 0x000fe40000000008 */
[C---:B------:R-:W-:Y:S01]  /*f6a0*/  LOP3.LUT R36, R208.reuse, 0xffff, RZ, 0xc0, !PT ;  /* 0x0000ffffd0247812 */ /* 0x040fe200078ec0ff */
[----:B------:R-:W4:Y:S01]  /*f6b0*/  LDSM.16.MT88.4 R8, [R226+0x4c00] ;  /* 0x004c0000e208783b */ /* 0x000f220000004200 */
[----:B------:R-:W-:Y:S01]  /*f6c0*/  LOP3.LUT R191, R208, 0xff, RZ, 0xc0, !PT ;  /* 0x000000ffd0bf7812 */ /* 0x000fe200078ec0ff */
[----:B------:R-:W-:Y:S01]  /*f6d0*/  MUFU.EX2 R164, R164 ;  /* 0x000000a400a47308 */ /* 0x000fe20000000800 */
[----:B------:R-:W-:Y:S02]  /*f6e0*/  SHF.R.U32.HI R36, RZ, 0x8, R36 ;  /* 0x00000008ff247819 */ /* 0x000fe40000011624 */
[----:B------:R-:W-:-:S02]  /*f6f0*/  SHF.R.U32.HI R37, RZ, 0x10, R208 ;  /* 0x00000010ff257819 */ /* 0x000fc400000116d0 */
[----:B------:R-:W-:Y:S02]  /*f700*/  PRMT R191, R191, 0x5410, R36 ;  /* 0x00005410bfbf7816 */ /* 0x000fe40000000024 */
[--C-:B------:R-:W-:Y:S01]  /*f710*/  HSET2.LE.AND R38, R195, R102.reuse, PT ;  /* 0x00000066c3267233 */ /* 0x100fe20003803000 */
[----:B------:R-:W-:Y:S01]  /*f720*/  MUFU.EX2 R160, R160 ;  /* 0x000000a000a07308 */ /* 0x000fe20000000800 */
[----:B--2---:R-:W-:Y:S02]  /*f730*/  F2FP.BF16.F32.PACK_AB R187, R174, R159 ;  /* 0x0000009faebb723e */ /* 0x004fe400000010ff */
[----:B------:R-:W-:Y:S02]  /*f740*/  SHF.R.U32.HI R208, RZ, 0x18, R208 ;  /* 0x00000018ffd07819 */ /* 0x000fe400000116d0 */
[----:B------:R-:W-:Y:S02]  /*f750*/  LOP3.LUT R37, R37, 0xff, RZ, 0xc0, !PT ;  /* 0x000000ff25257812 */ /* 0x000fe400078ec0ff */
[----:B------:R-:W-:Y:S01]  /*f760*/  LOP3.LUT R38, R38, R187, RZ, 0xc0, !PT ;  /* 0x000000bb26267212 */ /* 0x000fe200078ec0ff */
[----:B------:R-:W-:Y:S01]  /*f770*/  MUFU.EX2 R68, R68 ;  /* 0x0000004400447308 */ /* 0x000fe20000000800 */
[--C-:B------:R-:W-:Y:S01]  /*f780*/  HSET2.LE.AND R36, R191, R102.reuse, PT ;  /* 0x00000066bf247233 */ /* 0x100fe20003803000 */
[--C-:B------:R-:W-:Y:S01]  /*f790*/  FFMA.FTZ R191, R6, UR36, -R201.reuse ;  /* 0x0000002406bf7c23 */ /* 0x100fe200080108c9 */
[----:B------:R-:W-:Y:S01]  /*f7a0*/  PRMT R37, R37, 0x5410, R208 ;  /* 0x0000541025257816 */ /* 0x000fe200000000d0 */
[----:B------:R-:W-:Y:S01]  /*f7b0*/  FFMA.FTZ R6, R44, UR36, -R201 ;  /* 0x000000242c067c23 */ /* 0x000fe200080108c9 */
[----:B------:R-:W-:-:S02]  /*f7c0*/  HSET2.LE.AND R39, R39, R102, PT ;  /* 0x0000006627277233 */ /* 0x000fc40003803000 */
[----:B------:R-:W-:Y:S01]  /*f7d0*/  F2FP.BF16.F32.PACK_AB R187, R169, R156 ;  /* 0x0000009ca9bb723e */ /* 0x000fe200000010ff */
[----:B------:R2:W-:Y:S01]  /*f7e0*/  MUFU.EX2 R185, R191 ;  /* 0x000000bf00b97308 */ /* 0x0005e20000000800 */
[----:B-1----:R-:W-:Y:S02]  /*f7f0*/  F2FP.BF16.F32.PACK_AB R184, R182, R175 ;  /* 0x000000afb6b8723e */ /* 0x002fe400000010ff */
[----:B------:R-:W-:Y:S01]  /*f800*/  LOP3.LUT R36, R36, R187, RZ, 0xc0, !PT ;  /* 0x000000bb24247212 */ /* 0x000fe200078ec0ff */
[----:B------:R-:W-:Y:S01]  /*f810*/  IMAD.WIDE.U32 R186, R189, -0x2daee0ad, RZ ;  /* 0xd2511f53bdba7825 */ /* 0x000fe200078e00ff */
[----:B------:R-:W-:Y:S02]  /*f820*/  LOP3.LUT R39, R39, R184, RZ, 0xc0, !PT ;  /* 0x000000b827277212 */ /* 0x000fe400078ec0ff */
[----:B------:R-:W-:Y:S01]  /*f830*/  HSET2.LE.AND R37, R37, R102, PT ;  /* 0x0000006625257233 */ /* 0x000fe20003803000 */
[----:B------:R-:W-:Y:S01]  /*f840*/  MUFU.EX2 R6, R6 ;  /* 0x0000000600067308 */ /* 0x000fe20000000800 */
[----:B------:R-:W-:-:S02]  /*f850*/  F2FP.BF16.F32.PACK_AB R184, R172, R173 ;  /* 0x000000adacb8723e */ /* 0x000fc400000010ff */
[----:B------:R-:W-:Y:S01]  /*f860*/  LOP3.LUT R44, R187, UR19, R222, 0x96, !PT ;  /* 0x00000013bb2c7c12 */ /* 0x000fe2000f8e96de */
[----:B------:R-:W-:Y:S01]  /*f870*/  FFMA.FTZ R187, R45, UR36, -R201 ;  /* 0x000000242dbb7c23 */ /* 0x000fe200080108c9 */
[----:B------:R-:W-:Y:S02]  /*f880*/  LOP3.LUT R37, R37, R184, RZ, 0xc0, !PT ;  /* 0x000000b825257212 */ /* 0x000fe400078ec0ff */
[----:B------:R-:W-:Y:S01]  /*f890*/  LOP3.LUT R194, R193, UR33, R194, 0x96, !PT ;  /* 0x00000021c1c27c12 */ /* 0x000fe2000f8e96c2 */
[----:B------:R-:W-:Y:S01]  /*f8a0*/  MUFU.EX2 R67, R67 ;  /* 0x0000004300437308 */ /* 0x000fe20000000800 */
[----:B------:R-:W-:Y:S02]  /*f8b0*/  F2FP.BF16.F32.PACK_AB R184, R69, R70 ;  /* 0x0000004645b8723e */ /* 0x000fe400000010ff */
[----:B------:R-:W-:Y:S01]  /*f8c0*/  SHF.R.U32.HI R45, RZ, 0x10, R194 ;  /* 0x00000010ff2d7819 */ /* 0x000fe200000116c2 */
[----:B---3--:R-:W-:Y:S01]  /*f8d0*/  HMMA.16816.F32.BF16 R20, R36, R32, R20 ;  /* 0x000000202414723c */ /* 0x008fe20000041814 */
[----:B------:R-:W-:-:S02]  /*f8e0*/  LOP3.LUT R208, R197, UR31, R246, 0x96, !PT ;  /* 0x0000001fc5d07c12 */ /* 0x000fc4000f8e96f6 */
[----:B------:R-:W-:Y:S01]  /*f8f0*/  LOP3.LUT R45, R45, 0xff, RZ, 0xc0, !PT ;  /* 0x000000ff2d2d7812 */ /* 0x000fe200078ec0ff */
[----:B------:R-:W1:Y:S01]  /*f900*/  MUFU.EX2 R187, R187 ;  /* 0x000000bb00bb7308 */ /* 0x000e620000000800 */
[----:B------:R-:W-:Y:S01]  /*f910*/  LOP3.LUT R196, R207, UR25, R196, 0x96, !PT ;  /* 0x00000019cfc47c12 */ /* 0x000fe2000f8e96c4 */
[----:B------:R-:W-:Y:S01]  /*f920*/  HMMA.16816.F32.BF16 R248, R36, R34, R248 ;  /* 0x0000002224f8723c */ /* 0x000fe200000418f8 */
[----:B------:R-:W-:Y:S01]  /*f930*/  IMAD.WIDE.U32 R208, R208, -0x2daee0ad, RZ ;  /* 0xd2511f53d0d07825 */ /* 0x000fe200078e00ff */
[----:B------:R-:W-:-:S03]  /*f940*/  LOP3.LUT R204, R223, UR24, R204, 0x96, !PT ;  /* 0x00000018dfcc7c12 */ /* 0x000fc6000f8e96cc */
[----:B------:R-:W-:Y:S01]  /*f950*/  IMAD.WIDE.U32 R196, R196, -0x2daee0ad, RZ ;  /* 0xd2511f53c4c47825 */ /* 0x000fe200078e00ff */
[C---:B----4-:R-:W-:Y:S01]  /*f960*/  HMMA.16816.F32.BF16 R236, R36.reuse, R8, R236 ;  /* 0x0000000824ec723c */ /* 0x050fe200000418ec */
[----:B--2---:R-:W-:Y:S01]  /*f970*/  LOP3.LUT R191, R209, UR24, R190, 0x96, !PT ;  /* 0x00000018d1bf7c12 */ /* 0x004fe2000f8e96be */
[----:B------:R-:W-:Y:S01]  /*f980*/  MUFU.EX2 R76, R76 ;  /* 0x0000004c004c7308 */ /* 0x000fe20000000800 */
[----:B------:R-:W-:Y:S01]  /*f990*/  IMAD.WIDE.U32 R204, R204, -0x326172a9, RZ ;  /* 0xcd9e8d57cccc7825 */ /* 0x000fe200078e00ff */
[----:B------:R-:W-:Y:S02]  /*f9a0*/  LOP3.LUT R208, R197, UR19, R208, 0x96, !PT ;  /* 0x00000013c5d07c12 */ /* 0x000fe4000f8e96d0 */
[----:B------:R-:W-:Y:S01]  /*f9b0*/  HMMA.16816.F32.BF16 R232, R36, R10, R232 ;  /* 0x0000000a24e8723c */ /* 0x000fe200000418e8 */
[----:B------:R-:W-:Y:S01]  /*f9c0*/  IMAD.WIDE.U32 R222, R44, -0x326172a9, RZ ;  /* 0xcd9e8d572cde7825 */ /* 0x000fe200078e00ff */
[----:B------:R-:W-:Y:S02]  /*f9d0*/  LOP3.LUT R190, R205, UR23, R202, 0x96, !PT ;  /* 0x00000017cdbe7c12 */ /* 0x000fe4000f8e96ca */
[----:B------:R-:W-:Y:S01]  /*f9e0*/  MUFU.EX2 R59, R59 ;  /* 0x0000003b003b7308 */ /* 0x000fe20000000800 */
[----:B------:R-:W-:Y:S01]  /*f9f0*/  IMAD.WIDE.U32 R208, R208, -0x326172a9, RZ ;  /* 0xcd9e8d57d0d07825 */ /* 0x000fe200078e00ff */
[----:B------:R-:W-:-:S02]  /*fa00*/  LOP3.LUT R44, R223, UR7, R204, 0x96, !PT ;  /* 0x00000007df2c7c12 */ /* 0x000fc4000f8e96cc */
[C---:B------:R-:W-:Y:S02]  /*fa10*/  LOP3.LUT R38, R192.reuse, 0xffff, RZ, 0xc0, !PT ;  /* 0x0000ffffc0267812 */ /* 0x040fe400078ec0ff */
[----:B------:R-:W-:Y:S02]  /*fa20*/  SHF.R.U32.HI R36, RZ, 0x10, R192 ;  /* 0x00000010ff247819 */ /* 0x000fe400000116c0 */
[----:B------:R-:W-:Y:S01]  /*fa30*/  LOP3.LUT R39, R192, 0xff, RZ, 0xc0, !PT ;  /* 0x000000ffc0277812 */ /* 0x000fe200078ec0ff */
[----:B------:R-:W-:Y:S01]  /*fa40*/  MUFU.EX2 R58, R58 ;  /* 0x0000003a003a7308 */ /* 0x000fe20000000800 */
[----:B------:R-:W-:Y:S02]  /*fa50*/  SHF.R.U32.HI R38, RZ, 0x8, R38 ;  /* 0x00000008ff267819 */ /* 0x000fe40000011626 */
[----:B------:R-:W-:Y:S02]  /*fa60*/  SHF.R.U32.HI R37, RZ, 0x18, R192 ;  /* 0x00000018ff257819 */ /* 0x000fe400000116c0 */
[----:B------:R-:W-:-:S02]  /*fa70*/  LOP3.LUT R36, R36, 0xff, RZ, 0xc0, !PT ;  /* 0x000000ff24247812 */ /* 0x000fc400078ec0ff */
[----:B------:R-:W-:Y:S01]  /*fa80*/  PRMT R39, R39, 0x5410, R38 ;  /* 0x0000541027277816 */ /* 0x000fe20000000026 */
[----:B------:R-:W-:Y:S01]  /*fa90*/  MUFU.EX2 R53, R53 ;  /* 0x0000003500357308 */ /* 0x000fe20000000800 */
[----:B------:R-:W-:Y:S02]  /*faa0*/  LOP3.LUT R38, R194, 0xffff, RZ, 0xc0, !PT ;  /* 0x0000ffffc2267812 */ /* 0x000fe400078ec0ff */
[----:B------:R-:W-:Y:S02]  /*fab0*/  PRMT R37, R36, 0x5410, R37 ;  /* 0x0000541024257816 */ /* 0x000fe40000000025 */
[----:B------:R-:W-:Y:S02]  /*fac0*/  LOP3.LUT R36, R194, 0xff, RZ, 0xc0, !PT ;  /* 0x000000ffc2247812 */ /* 0x000fe400078ec0ff */
[----:B------:R-:W-:Y:S01]  /*fad0*/  SHF.R.U32.HI R194, RZ, 0x18, R194 ;  /* 0x00000018ffc27819 */ /* 0x000fe200000116c2 */
[----:B------:R-:W-:Y:S01]  /*fae0*/  MUFU.EX2 R60, R60 ;  /* 0x0000003c003c7308 */ /* 0x000fe20000000800 */
[----:B------:R-:W-:-:S02]  /*faf0*/  SHF.R.U32.HI R189, RZ, 0x8, R38 ;  /* 0x00000008ffbd7819 */ /* 0x000fc40000011626 */
[--C-:B------:R-:W-:Y:S02]  /*fb00*/  HSET2.LE.AND R38, R39, R102.reuse, PT ;  /* 0x0000006627267233 */ /* 0x100fe40003803000 */
[----:B------:R-:W-:Y:S02]  /*fb10*/  HSET2.LE.AND R37, R37, R102, PT ;  /* 0x0000006625257233 */ /* 0x000fe40003803000 */
[----:B-1----:R-:W-:Y:S01]  /*fb20*/  F2FP.BF16.F32.PACK_AB R39, R187, R6 ;  /* 0x00000006bb27723e */ /* 0x002fe200000010ff */
[----:B------:R-:W-:Y:S01]  /*fb30*/  MUFU.EX2 R128, R128 ;  /* 0x0000008000807308 */ /* 0x000fe20000000800 */
[----:B------:R-:W-:Y:S02]  /*fb40*/  PRMT R189, R36, 0x5410, R189 ;  /* 0x0000541024bd7816 */ /* 0x000fe400000000bd */
[----:B------:R-:W-:Y:S01]  /*fb50*/  PRMT R45, R45, 0x5410, R194 ;  /* 0x000054102d2d7816 */ /* 0x000fe200000000c2 */
[----:B------:R-:W-:Y:S01]  /*fb60*/  IMAD.WIDE.U32 R194, R191, -0x326172a9, RZ ;  /* 0xcd9e8d57bfc27825 */ /* 0x000fe200078e00ff */
[----:B------:R-:W-:-:S03]  /*fb70*/  LOP3.LUT R38, R38, R39, RZ, 0xc0, !PT ;  /* 0x0000002726267212 */ /* 0x000fc600078ec0ff */
[--C-:B------:R-:W-:Y:S01]  /*fb80*/  FFMA.FTZ R191, R56, UR36, -R201.reuse ;  /* 0x0000002438bf7c23 */ /* 0x100fe200080108c9 */
[----:B------:R-:W-:Y:S01]  /*fb90*/  LOP3.LUT R39, R37, R184, RZ, 0xc0, !PT ;  /* 0x000000b825277212 */ /* 0x000fe200078ec0ff */
[--C-:B------:R-:W-:Y:S01]  /*fba0*/  FFMA.FTZ R56, R57, UR36, -R201.reuse ;  /* 0x0000002439387c23 */ /* 0x100fe200080108c9 */
[--C-:B------:R-:W-:Y:S01]  /*fbb0*/  HSET2.LE.AND R36, R189, R102.reuse, PT ;  /* 0x00000066bd247233 */ /* 0x100fe20003803000 */
[--C-:B------:R-:W-:Y:S01]  /*fbc0*/  FFMA.FTZ R57, R61, UR36, -R201.reuse ;  /* 0x000000243d397c23 */ /* 0x100fe200080108c9 */
[----:B------:R-:W-:Y:S01]  /*fbd0*/  HSET2.LE.AND R37, R45, R102, PT ;  /* 0x000000662d257233 */ /* 0x000fe20003803000 */
[--C-:B------:R-:W-:Y:S01]  /*fbe0*/  FFMA.FTZ R61, R63, UR36, -R201.reuse ;  /* 0x000000243f3d7c23 */ /* 0x100fe200080108c9 */
[----:B------:R-:W-:Y:S01]  /*fbf0*/  F2FP.BF16.F32.PACK_AB R189, R185, R0 ;  /* 0x00000000b9bd723e */ /* 0x000fe200000010ff */
[--C-:B------:R-:W-:Y:S01]  /*fc00*/  FFMA.FTZ R63, R64, UR36, -R201.reuse ;  /* 0x00000024403f7c23 */ /* 0x100fe200080108c9 */
[----:B------:R-:W-:Y:S01]  /*fc10*/  F2FP.BF16.F32.PACK_AB R184, R71, R72 ;  /* 0x0000004847b8723e */ /* 0x000fe200000010ff */
[--C-:B------:R-:W-:Y:S01]  /*fc20*/  FFMA.FTZ R64, R66, UR36, -R201.reuse ;  /* 0x0000002442407c23 */ /* 0x100fe200080108c9 */
[----:B------:R-:W-:Y:S01]  /*fc30*/  LOP3.LUT R36, R36, R189, RZ, 0xc0, !PT ;  /* 0x000000bd24247212 */ /* 0x000fe200078ec0ff */
[--C-:B------:R-:W-:Y:S01]  /*fc40*/  FFMA.FTZ R189, R52, UR36, -R201.reuse ;  /* 0x0000002434bd7c23 */ /* 0x100fe200080108c9 */
[----:B------:R-:W-:Y:S01]  /*fc50*/  LOP3.LUT R37, R37, R184, RZ, 0xc0, !PT ;  /* 0x000000b825257212 */ /* 0x000fe200078ec0ff */
[--C-:B------:R-:W-:Y:S01]  /*fc60*/  FFMA.FTZ R184, R48, UR36, -R201.reuse ;  /* 0x0000002430b87c23 */ /* 0x100fe200080108c9 */
[----:B------:R-:W-:Y:S01]  /*fc70*/  LOP3.LUT R192, R195, UR23, R206, 0x96, !PT ;  /* 0x00000017c3c07c12 */ /* 0x000fe2000f8e96ce */
[----:B------:R-:W-:Y:S01]  /*fc80*/  FFMA.FTZ R52, R49, UR36, -R201 ;  /* 0x0000002431347c23 */ /* 0x000fe200080108c9 */
[----:B------:R-:W-:Y:S01]  /*fc90*/  LOP3.LUT R45, R209, UR7, R194, 0x96, !PT ;  /* 0x00000007d12d7c12 */ /* 0x000fe2000f8e96c2 */
[----:B------:R-:W-:Y:S01]  /*fca0*/  MUFU.EX2 R189, R189 ;  /* 0x000000bd00bd7308 */ /* 0x000fe20000000800 */
[C---:B------:R-:W-:Y:S01]  /*fcb0*/  LOP3.LUT R193, R208.reuse, 0xffff, RZ, 0xc0, !PT ;  /* 0x0000ffffd0c17812 */ /* 0x040fe200078ec0ff */
[C---:B------:R-:W-:Y:S01]  /*fcc0*/  HMMA.16816.F32.BF16 R24, R36.reuse, R32, R24 ;  /* 0x000000202418723c */ /* 0x040fe20000041818 */
[----:B------:R-:W-:Y:S01]  /*fcd0*/  LOP3.LUT R203, R208, 0xff, RZ, 0xc0, !PT ;  /* 0x000000ffd0cb7812 */ /* 0x000fe200078ec0ff */
[----:B------:R-:W-:Y:S01]  /*fce0*/  FADD.FTZ R0, R0, R141 ;  /* 0x0000008d00007221 */ /* 0x000fe20000010000 */
[--C-:B------:R-:W-:Y:S01]  /*fcf0*/  SHF.R.U32.HI R194, RZ, 0x10, R208.reuse ;  /* 0x00000010ffc27819 */ /* 0x100fe200000116d0 */
[----:B------:R-:W-:Y:S01]  /*fd00*/  FADD.FTZ R72, R72, R157 ;  /* 0x0000009d48487221 */ /* 0x000fe20000010000 */
[----:B------:R-:W-:Y:S01]  /*fd10*/  SHF.R.U32.HI R195, RZ, 0x18, R208 ;  /* 0x00000018ffc37819 */ /* 0x000fe200000116d0 */
[----:B------:R-:W-:Y:S01]  /*fd20*/  IMAD.WIDE.U32 R208, R42, -0x2daee0ad, RZ ;  /* 0xd2511f532ad07825 */ /* 0x000fe200078e00ff */
[C---:B------:R-:W-:Y:S01]  /*fd30*/  LOP3.LUT R202, R222.reuse, 0xffff, RZ, 0xc0, !PT ;  /* 0x0000ffffdeca7812 */ /* 0x040fe200078ec0ff */
[C---:B------:R-:W-:Y:S01]  /*fd40*/  HMMA.16816.F32.BF16 R12, R36.reuse, R34, R12 ;  /* 0x00000022240c723c */ /* 0x040fe2000004180c */
[----:B------:R-:W-:Y:S01]  /*fd50*/  LOP3.LUT R247, R222, 0xff, RZ, 0xc0, !PT ;  /* 0x000000ffdef77812 */ /* 0x000fe200078ec0ff */
[----:B------:R-:W-:Y:S01]  /*fd60*/  IMAD.WIDE.U32 R32, R41, -0x2daee0ad, RZ ;  /* 0xd2511f5329207825 */ /* 0x000fe200078e00ff */
[--C-:B------:R-:W-:Y:S01]  /*fd70*/  SHF.R.U32.HI R204, RZ, 0x10, R222.reuse ;  /* 0x00000010ffcc7819 */ /* 0x100fe200000116de */
[----:B------:R-:W-:Y:S01]  /*fd80*/  MUFU.EX2 R184, R184 ;  /* 0x000000b800b87308 */ /* 0x000fe20000000800 */
[----:B------:R-:W-:Y:S01]  /*fd90*/  SHF.R.U32.HI R199, RZ, 0x18, R222 ;  /* 0x00000018ffc77819 */ /* 0x000fe200000116de */
[----:B------:R-:W-:Y:S01]  /*fda0*/  IMAD.WIDE.U32 R40, R40, -0x2daee0ad, RZ ;  /* 0xd2511f5328287825 */ /* 0x000fe200078e00ff */
[--C-:B------:R-:W-:Y:S01]  /*fdb0*/  LOP3.LUT R33, R33, UR32, R200.reuse, 0x96, !PT ;  /* 0x0000002021217c12 */ /* 0x100fe2000f8e96c8 */
[C---:B------:R-:W-:Y:S01]  /*fdc0*/  HMMA.16816.F32.BF16 R28, R36.reuse, R8, R28 ;  /* 0x00000008241c723c */ /* 0x040fe2000004181c */
[----:B------:R-:W-:Y:S01]  /*fdd0*/  LOP3.LUT R200, R209, UR32, R200, 0x96, !PT ;  /* 0x00000020d1c87c12 */ /* 0x000fe2000f8e96c8 */
[----:B------:R-:W-:Y:S01]  /*fde0*/  IMAD.WIDE.U32 R42, R43, -0x2daee0ad, RZ ;  /* 0xd2511f532b2a7825 */ /* 0x000fe200078e00ff */
[----:B------:R-:W-:Y:S01]  /*fdf0*/  LOP3.LUT R32, R41, UR28, R32, 0x96, !PT ;  /* 0x0000001c29207c12 */ /* 0x000fe2000f8e9620 */
[----:B------:R-:W-:Y:S01]  /*fe00*/  MUFU.EX2 R52, R52 ;  /* 0x0000003400347308 */ /* 0x000fe20000000800 */
[----:B------:R-:W-:Y:S01]  /*fe10*/  LOP3.LUT R204, R204, 0xff, RZ, 0xc0, !PT ;  /* 0x000000ffcccc7812 */ /* 0x000fe200078ec0ff */
[----:B------:R-:W-:Y:S01]  /*fe20*/  IMAD.WIDE.U32 R206, R33, -0x326172a9, RZ ;  /* 0xcd9e8d5721ce7825 */ /* 0x000fe200078e00ff */
[----:B------:R-:W-:Y:S01]  /*fe30*/  LOP3.LUT R208, R43, UR28, R208, 0x96, !PT ;  /* 0x0000001c2bd07c12 */ /* 0x000fe2000f8e96d0 */
[----:B------:R-:W-:Y:S01]  /*fe40*/  HMMA.16816.F32.BF16 R16, R36, R10, R16 ;  /* 0x0000000a2410723c */ /* 0x000fe20000041810 */
[----:B------:R-:W-:Y:S01]  /*fe50*/  LOP3.LUT R194, R194, 0xff, RZ, 0xc0, !PT ;  /* 0x000000ffc2c27812 */ /* 0x000fe200078ec0ff */
[----:B------:R-:W-:Y:S01]  /*fe60*/  IMAD.WIDE.U32 R222, R32, -0x326172a9, RZ ;  /* 0xcd9e8d5720de7825 */ /* 0x000fe200078e00ff */
[----:B------:R-:W-:Y:S01]  /*fe70*/  LOP3.LUT R32, R207, UR31, R198, 0x96, !PT ;  /* 0x0000001fcf207c12 */ /* 0x000fe2000f8e96c6 */
[----:B------:R-:W-:Y:S01]  /*fe80*/  MUFU.EX2 R191, R191 ;  /* 0x000000bf00bf7308 */ /* 0x000fe20000000800 */
[----:B------:R-:W-:Y:S01]  /*fe90*/  PRMT R43, R204, 0x5410, R199 ;  /* 0x00005410cc2b7816 */ /* 0x000fe200000000c7 */
[----:B------:R-:W-:Y:S01]  /*fea0*/  IMAD.WIDE.U32 R34, R200, -0x326172a9, RZ ;  /* 0xcd9e8d57c8227825 */ /* 0x000fe200078e00ff */
[----:B------:R-:W-:-:S03]  /*feb0*/  LOP3.LUT R206, R223, UR25, R206, 0x96, !PT ;  /* 0x00000019dfce7c12 */ /* 0x000fc6000f8e96ce */
[----:B------:R-:W-:Y:S01]  /*fec0*/  FADD.FTZ R185, R185, R0 ;  /* 0x00000000b9b97221 */ /* 0x000fe20000010000 */
[----:B------:R-:W-:Y:S01]  /*fed0*/  PRMT R195, R194, 0x5410, R195 ;  /* 0x00005410c2c37816 */ /* 0x000fe200000000c3 */
[----:B------:R-:W-:Y:S01]  /*fee0*/  IMAD.WIDE.U32 R208, R208, -0x326172a9, RZ ;  /* 0xcd9e8d57d0d07825 */ /* 0x000fe200078e00ff */
[----:B------:R-:W-:Y:S01]  /*fef0*/  LOP3.LUT R198, R35, UR31, R198, 0x96, !PT ;  /* 0x0000001f23c67c12 */ /* 0x000fe2000f8e96c6 */
[----:B------:R-:W-:Y:S01]  /*ff00*/  MUFU.EX2 R56, R56 ;  /* 0x0000003800387308 */ /* 0x000fe20000000800 */
[----:B------:R-:W-:Y:S01]  /*ff10*/  SHF.R.U32.HI R202, RZ, 0x8, R202 ;  /* 0x00000008ffca7819 */ /* 0x000fe200000116ca */
[----:B------:R-:W-:Y:S01]  /*ff20*/  IMAD.WIDE.U32 R32, R32, -0x2daee0ad, RZ ;  /* 0xd2511f5320207825 */ /* 0x000fe200078e00ff */
[----:B------:R-:W-:-:S03]  /*ff30*/  LOP3.LUT R41, R209, UR25, R34, 0x96, !PT ;  /* 0x00000019d1297c12 */ /* 0x000fc6000f8e9622 */
[----:B------:R-:W-:Y:S01]  /*ff40*/  FADD.FTZ R71, R71, R72 ;  /* 0x0000004847477221 */ /* 0x000fe20000010000 */
[----:B------:R-:W-:Y:S01]  /*ff50*/  PRMT R247, R247, 0x5410, R202 ;  /* 0x00005410f7f77816 */ /* 0x000fe200000000ca */
[----:B------:R-:W-:Y:S01]  /*ff60*/  IMAD.WIDE.U32 R206, R206, -0x2daee0ad, RZ ;  /* 0xd2511f53cece7825 */ /* 0x000fe200078e00ff */
[----:B------:R-:W-:Y:S01]  /*ff70*/  LOP3.LUT R33, R33, UR24, R40, 0x96, !PT ;  /* 0x0000001821217c12 */ /* 0x000fe2000f8e9628 */
[----:B------:R-:W-:Y:S01]  /*ff80*/  MUFU.EX2 R57, R57 ;  /* 0x0000003900397308 */ /* 0x000fe20000000800 */
[----:B------:R-:W-:Y:S01]  /*ff90*/  HSET2.LE.AND R43, R43, R102, PT ;  /* 0x000000662b2b7233 */ /* 0x000fe20003803000 */
[----:B------:R-:W-:Y:S01]  /*ffa0*/  IMAD.WIDE.U32 R34, R198, -0x2daee0ad, RZ ;  /* 0xd2511f53c6227825 */ /* 0x000fe200078e00ff */
[----:B------:R-:W-:-:S03]  /*ffb0*/  LOP3.LUT R32, R207, UR19, R32, 0x96, !PT ;  /* 0x00000013cf207c12 */ /* 0x000fc6000f8e9620 */
[----:B------:R-:W-:Y:S01]  /*ffc0*/  FADD.FTZ R6, R6, R185 ;  /* 0x000000b906067221 */ /* 0x000fe20000010000 */
[----:B------:R-:W-:Y:S01]  /*ffd0*/  LOP3.LUT R207, R45, 0xffff, RZ, 0xc0, !PT ;  /* 0x0000ffff2dcf7812 */ /* 0x000fe200078ec0ff */
[----:B------:R-:W-:Y:S01]  /*ffe0*/  IMAD.WIDE.U32 R40, R41, -0x2daee0ad, RZ ;  /* 0xd2511f5329287825 */ /* 0x000fe200078e00ff */
[----:B------:R-:W-:Y:S01]  /*fff0*/  LOP3.LUT R42, R35, UR24, R42, 0x96, !PT ;  /* 0x00000018232a7c12 */ /* 0x000fe2000f8e962a */
[----:B------:R-:W-:Y:S01]  /*10000*/  MUFU.EX2 R55, R55 ;  /* 0x0000003700377308 */ /* 0x000fe20000000800 */
[----:B------:R-:W-:Y:S01]  /*10010*/  SHF.R.U32.HI R207, RZ, 0x8, R207 ;  /* 0x00000008ffcf7819 */ /* 0x000fe200000116cf */
[----:B------:R-:W-:Y:S01]  /*10020*/  IMAD.WIDE.U32 R224, R33, -0x326172a9, RZ ;  /* 0xcd9e8d5721e07825 */ /* 0x000fe200078e00ff */
[----:B------:R-:W-:-:S03]  /*10030*/  LOP3.LUT R34, R41, UR19, R34, 0x96, !PT ;  /* 0x0000001329227c12 */ /* 0x000fc6000f8e9622 */
[----:B------:R-:W-:Y:S01]  /*10040*/  FADD.FTZ R70, R70, R71 ;  /* 0x0000004746467221 */ /* 0x000fe20000010000 */
[----:B------:R-:W-:Y:S01]  /*10050*/  FADD.FTZ R187, R187, R6 ;  /* 0x00000006bbbb7221 */ /* 0x000fe20000010000 */
[----:B------:R-:W-:Y:S01]  /*10060*/  IMAD.WIDE.U32 R48, R32, -0x326172a9, RZ ;  /* 0xcd9e8d5720307825 */ /* 0x000fe200078e00ff */
[----:B------:R-:W-:Y:S01]  /*10070*/  LOP3.LUT R35, R225, UR23, R222, 0x96, !PT ;  /* 0x00000017e1237c12 */ /* 0x000fe2000f8e96de */
[----:B------:R-:W-:Y:S02]  /*10080*/  MUFU.EX2 R54, R54 ;  /* 0x0000003600367308 */ /* 0x000fe40000000800 */
[----:B------:R-:W-:Y:S01]  /*10090*/  FADD.FTZ R69, R69, R70 ;  /* 0x0000004645457221 */ /* 0x000fe20000010000 */
[----:B------:R-:W-:Y:S01]  /*100a0*/  IMAD.WIDE.U32 R222, R34, -0x326172a9, RZ ;  /* 0xcd9e8d5722de7825 */ /* 0x000fe200078e00ff */
[----:B------:R-:W-:Y:S02]  /*100b0*/  LOP3.LUT R32, R49, UR7, R224, 0x96, !PT ;  /* 0x0000000731207c12 */ /* 0x000fe4000f8e96e0 */
[----:B------:R-:W-:-:S02]  /*100c0*/  LOP3.LUT R9, R48, 0xffff, RZ, 0xc0, !PT ;  /* 0x0000ffff30097812 */ /* 0x000fc400078ec0ff */
[----:B------:R-:W-:Y:S01]  /*100d0*/  LOP3.LUT R205, R48, 0xff, RZ, 0xc0, !PT ;  /* 0x000000ff30cd7812 */ /* 0x000fe200078ec0ff */
[----:B------:R-:W-:Y:S01]  /*100e0*/  MUFU.EX2 R86, R86 ;  /* 0x0000005600567308 */ /* 0x000fe20000000800 */
[--C-:B------:R-:W-:Y:S02]  /*100f0*/  SHF.R.U32.HI R33, RZ, 0x10, R48.reuse ;  /* 0x00000010ff217819 */ /* 0x100fe40000011630 */
[----:B------:R-:W-:Y:S01]  /*10100*/  SHF.R.U32.HI R41, RZ, 0x18, R48 ;  /* 0x00000018ff297819 */ /* 0x000fe20000011630 */
[----:B------:R-:W-:Y:S01]  /*10110*/  IMAD.WIDE.U32 R48, R42, -0x326172a9, RZ ;  /* 0xcd9e8d572a307825 */ /* 0x000fe200078e00ff */
[----:B------:R-:W-:Y:S02]  /*10120*/  LOP3.LUT R198, R222, 0xffff, RZ, 0xc0, !PT ;  /* 0x0000ffffdec67812 */ /* 0x000fe400078ec0ff */
[----:B------:R-:W-:Y:S01]  /*10130*/  SHF.R.U32.HI R211, RZ, 0x18, R222 ;  /* 0x00000018ffd37819 */ /* 0x000fe200000116de */
[----:B------:R-:W-:Y:S01]  /*10140*/  MUFU.EX2 R85, R85 ;  /* 0x0000005500557308 */ /* 0x000fe20000000800 */
[----:B------:R-:W-:Y:S01]  /*10150*/  LOP3.LUT R42, R49, UR23, R208, 0x96, !PT ;  /* 0x00000017312a7c12 */ /* 0x000fe2000f8e96d0 */
[----:B------:R-:W-:Y:S01]  /*10160*/  IMAD.WIDE.U32 R208, R190, -0x2daee0ad, RZ ;  /* 0xd2511f53bed07825 */ /* 0x000fe200078e00ff */
[----:B------:R-:W-:-:S03]  /*10170*/  LOP3.LUT R34, R223, UR7, R48, 0x96, !PT ;  /* 0x00000007df227c12 */ /* 0x000fc6000f8e9630 */
[----:B------:R-:W-:Y:S01]  /*10180*/  FFMA.FTZ R190, R47, UR36, -R210 ;  /* 0x000000242fbe7c23 */ /* 0x000fe200080108d2 */
[----:B------:R-:W-:Y:S02]  /*10190*/  LOP3.LUT R223, R222, 0xff, RZ, 0xc0, !PT ;  /* 0x000000ffdedf7812 */ /* 0x000fe400078ec0ff */
[----:B------:R-:W-:Y:S01]  /*101a0*/  LOP3.LUT R8, R209, UR33, R186, 0x96, !PT ;  /* 0x00000021d1087c12 */ /* 0x000fe2000f8e96ba */
[----:B------:R-:W-:Y:S01]  /*101b0*/  MUFU.EX2 R88, R88 ;  /* 0x0000005800587308 */ /* 0x000fe20000000800 */
[----:B------:R-:W-:Y:S01]  /*101c0*/  SHF.R.U32.HI R186, RZ, 0x8, R193 ;  /* 0x00000008ffba7819 */ /* 0x000fe200000116c1 */
[----:B------:R-:W-:Y:S01]  /*101d0*/  IMAD.WIDE.U32 R192, R192, -0x2daee0ad, RZ ;  /* 0xd2511f53c0c07825 */ /* 0x000fe200078e00ff */
[----:B------:R-:W-:Y:S02]  /*101e0*/  SHF.R.U32.HI R48, RZ, 0x10, R222 ;  /* 0x00000010ff307819 */ /* 0x000fe400000116de */
[----:B------:R-:W-:Y:S02]  /*101f0*/  LOP3.LUT R222, R208, 0xffff, RZ, 0xc0, !PT ;  /* 0x0000ffffd0de7812 */ /* 0x000fe400078ec0ff */
[----:B------:R-:W-:Y:S01]  /*10200*/  LOP3.LUT R194, R193, UR33, R196, 0x96, !PT ;  /* 0x00000021c1c27c12 */ /* 0x000fe2000f8e96c4 */
[----:B------:R-:W-:Y:S01]  /*10210*/  MUFU.EX2 R79, R79 ;  /* 0x0000004f004f7308 */ /* 0x000fe20000000800 */
[----:B------:R-:W-:-:S02]  /*10220*/  LOP3.LUT R204, R192, 0xffff, RZ, 0xc0, !PT ;  /* 0x0000ffffc0cc7812 */ /* 0x000fc400078ec0ff */
[----:B------:R-:W-:Y:S02]  /*10230*/  LOP3.LUT R216, R192, 0xff, RZ, 0xc0, !PT ;  /* 0x000000ffc0d87812 */ /* 0x000fe400078ec0ff */
[--C-:B------:R-:W-:Y:S02]  /*10240*/  SHF.R.U32.HI R49, RZ, 0x10, R192.reuse ;  /* 0x00000010ff317819 */ /* 0x100fe400000116c0 */
[----:B------:R-:W-:Y:S01]  /*10250*/  SHF.R.U32.HI R199, RZ, 0x18, R192 ;  /* 0x00000018ffc77819 */ /* 0x000fe200000116c0 */
[----:B------:R-:W-:Y:S01]  /*10260*/  IMAD.WIDE.U32 R192, R35, -0x2daee0ad, RZ ;  /* 0xd2511f5323c07825 */ /* 0x000fe200078e00ff */
[----:B------:R-:W-:Y:S01]  /*10270*/  LOP3.LUT R224, R208, 0xff, RZ, 0xc0, !PT ;  /* 0x000000ffd0e07812 */ /* 0x000fe200078ec0ff */
[----:B------:R-:W-:Y:S01]  /*10280*/  MUFU.EX2 R63, R63 ;  /* 0x0000003f003f7308 */ /* 0x000fe20000000800 */
[--C-:B------:R-:W-:Y:S02]  /*10290*/  SHF.R.U32.HI R200, RZ, 0x10, R208.reuse ;  /* 0x00000010ffc87819 */ /* 0x100fe400000116d0 */
[----:B------:R-:W-:-:S02]  /*102a0*/  SHF.R.U32.HI R197, RZ, 0x18, R208 ;  /* 0x00000018ffc57819 */ /* 0x000fc400000116d0 */
[----:B------:R-:W-:Y:S02]  /*102b0*/  SHF.R.U32.HI R66, RZ, 0x8, R9 ;  /* 0x00000008ff427819 */ /* 0x000fe40000011609 */
[----:B------:R-:W-:Y:S01]  /*102c0*/  LOP3.LUT R9, R193, UR33, R206, 0x96, !PT ;  /* 0x00000021c1097c12 */ /* 0x000fe2000f8e96ce */
[----:B------:R-:W-:Y:S01]  /*102d0*/  MUFU.EX2 R64, R64 ;  /* 0x0000004000407308 */ /* 0x000fe20000000800 */
[C---:B------:R-:W-:Y:S02]  /*102e0*/  LOP3.LUT R202, R192.reuse, 0xffff, RZ, 0xc0, !PT ;  /* 0x0000ffffc0ca7812 */ /* 0x040fe400078ec0ff */
[----:B------:R-:W-:Y:S02]  /*102f0*/  LOP3.LUT R231, R192, 0xff, RZ, 0xc0, !PT ;  /* 0x000000ffc0e77812 */ /* 0x000fe400078ec0ff */
[--C-:B------:R-:W-:Y:S02]  /*10300*/  SHF.R.U32.HI R208, RZ, 0x10, R192.reuse ;  /* 0x00000010ffd07819 */ /* 0x100fe400000116c0 */
[----:B------:R-:W-:Y:S01]  /*10310*/  SHF.R.U32.HI R35, RZ, 0x18, R192 ;  /* 0x00000018ff237819 */ /* 0x000fe200000116c0 */
[----:B------:R-:W-:Y:S01]  /*10320*/  IMAD.WIDE.U32 R192, R42, -0x2daee0ad, RZ ;  /* 0xd2511f532ac07825 */ /* 0x000fe200078e00ff */
[----:B------:R-:W-:Y:S01]  /*10330*/  PRMT R203, R203, 0x5410, R186 ;  /* 0x00005410cbcb7816 */ /* 0x000fe200000000ba */
[----:B------:R-:W-:Y:S01]  /*10340*/  MUFU.EX2 R61, R61 ;  /* 0x0000003d003d7308 */ /* 0x000fe20000000800 */
[----:B------:R-:W-:-:S02]  /*10350*/  LOP3.LUT R48, R48, 0xff, RZ, 0xc0, !PT ;  /* 0x000000ff30307812 */ /* 0x000fc400078ec0ff */
[----:B------:R-:W-:Y:S02]  /*10360*/  LOP3.LUT R186, R33, 0xff, RZ, 0xc0, !PT ;  /* 0x000000ff21ba7812 */ /* 0x000fe400078ec0ff */
[----:B------:R-:W-:Y:S02]  /*10370*/  PRMT R33, R205, 0x5410, R66 ;  /* 0x00005410cd217816 */ /* 0x000fe40000000042 */
[----:B------:R-:W-:Y:S01]  /*10380*/  PRMT R211, R48, 0x5410, R211 ;  /* 0x0000541030d37816 */ /* 0x000fe200000000d3 */
[----:B------:R-:W-:Y:S01]  /*10390*/  MUFU.EX2 R66, R74 ;  /* 0x0000004a00427308 */ /* 0x000fe20000000800 */
[----:B------:R-:W-:Y:S02]  /*103a0*/  LOP3.LUT R196, R193, UR33, R40, 0x96, !PT ;  /* 0x00000021c1c47c12 */ /* 0x000fe4000f8e9628 */
[----:B------:R-:W-:Y:S02]  /*103b0*/  LOP3.LUT R42, R44, 0xffff, RZ, 0xc0, !PT ;  /* 0x0000ffff2c2a7812 */ /* 0x000fe400078ec0ff */
[----:B------:R-:W-:-:S02]  /*103c0*/  SHF.R.U32.HI R48, RZ, 0x10, R44 ;  /* 0x00000010ff307819 */ /* 0x000fc4000001162c */
[----:B------:R-:W-:Y:S01]  /*103d0*/  LOP3.LUT R40, R44, 0xff, RZ, 0xc0, !PT ;  /* 0x000000ff2c287812 */ /* 0x000fe200078ec0ff */
[----:B------:R1:W-:Y:S01]  /*103e0*/  MUFU.EX2 R74, R83 ;  /* 0x00000053004a7308 */ /* 0x0003e20000000800 */
[----:B------:R-:W-:Y:S02]  /*103f0*/  SHF.R.U32.HI R198, RZ, 0x8, R198 ;  /* 0x00000008ffc67819 */ /* 0x000fe400000116c6 */
[----:B------:R-:W-:Y:S02]  /*10400*/  SHF.R.U32.HI R209, RZ, 0x18, R45 ;  /* 0x00000018ffd17819 */ /* 0x000fe4000001162d */
[----:B------:R-:W-:Y:S02]  /*10410*/  PRMT R223, R223, 0x5410, R198 ;  /* 0x00005410dfdf7816 */ /* 0x000fe400000000c6 */
[----:B------:R-:W-:Y:S01]  /*10420*/  LOP3.LUT R198, R192, 0xffff, RZ, 0xc0, !PT ;  /* 0x0000ffffc0c67812 */ /* 0x000fe200078ec0ff */
[----:B------:R-:W-:Y:S01]  /*10430*/  MUFU.EX2 R62, R62 ;  /* 0x0000003e003e7308 */ /* 0x000fe20000000800 */
[----:B------:R-:W-:-:S02]  /*10440*/  LOP3.LUT R225, R34, 0xffff, RZ, 0xc0, !PT ;  /* 0x0000ffff22e17812 */ /* 0x000fc400078ec0ff */
[----:B------:R-:W-:Y:S01]  /*10450*/  PRMT R41, R186, 0x5410, R41 ;  /* 0x00005410ba297816 */ /* 0x000fe20000000029 */
[----:B------:R-:W-:Y:S01]  /*10460*/  FFMA.FTZ R186, R50, UR36, -R210 ;  /* 0x0000002432ba7c23 */ /* 0x000fe200080108d2 */
[----:B------:R-:W-:Y:S02]  /*10470*/  SHF.R.U32.HI R193, RZ, 0x8, R42 ;  /* 0x00000008ffc17819 */ /* 0x000fe4000001162a */
[----:B------:R-:W-:Y:S01]  /*10480*/  LOP3.LUT R42, R48, 0xff, RZ, 0xc0, !PT ;  /* 0x000000ff302a7812 */ /* 0x000fe200078ec0ff */
[----:B------:R-:W-:Y:S01]  /*10490*/  MUFU.EX2 R190, R190 ;  /* 0x000000be00be7308 */ /* 0x000fe20000000800 */
[----:B-1----:R-:W-:Y:S02]  /*104a0*/  SHF.R.U32.HI R83, RZ, 0x18, R44 ;  /* 0x00000018ff537819 */ /* 0x002fe4000001162c */
[----:B------:R-:W-:Y:S02]  /*104b0*/  LOP3.LUT R44, R45, 0xff, RZ, 0xc0, !PT ;  /* 0x000000ff2d2c7812 */ /* 0x000fe400078ec0ff */
[----:B------:R-:W-:-:S02]  /*104c0*/  SHF.R.U32.HI R50, RZ, 0x10, R32 ;  /* 0x00000010ff327819 */ /* 0x000fc40000011620 */
[----:B------:R-:W-:Y:S01]  /*104d0*/  PRMT R207, R44, 0x5410, R207 ;  /* 0x000054102ccf7816 */ /* 0x000fe200000000cf */
[----:B------:R-:W-:Y:S01]  /*104e0*/  MUFU.EX2 R186, R186 ;  /* 0x000000ba00ba7308 */ /* 0x000fe20000000800 */
[----:B------:R-:W-:Y:S02]  /*104f0*/  SHF.R.U32.HI R44, RZ, 0x10, R45 ;  /* 0x00000010ff2c7819 */ /* 0x000fe4000001162d */
[----:B------:R-:W-:Y:S02]  /*10500*/  LOP3.LUT R48, R32, 0xff, RZ, 0xc0, !PT ;  /* 0x000000ff20307812 */ /* 0x000fe400078ec0ff */
[----:B------:R-:W-:Y:S02]  /*10510*/  LOP3.LUT R44, R44, 0xff, RZ, 0xc0, !PT ;  /* 0x000000ff2c2c7812 */ /* 0x000fe400078ec0ff */
[----:B------:R-:W-:Y:S01]  /*10520*/  SHF.R.U32.HI R45, RZ, 0x18, R32 ;  /* 0x00000018ff2d7819 */ /* 0x000fe20000011620 */
[----:B------:R-:W-:Y:S01]  /*10530*/  MUFU.EX2 R183, R183 ;  /* 0x000000b700b77308 */ /* 0x000fe20000000800 */
[----:B------:R-:W-:-:S02]  /*10540*/  PRMT R209, R44, 0x5410, R209 ;  /* 0x000054102cd17816 */ /* 0x000fc400000000d1 */
[----:B------:R-:W-:Y:S02]  /*10550*/  LOP3.LUT R44, R32, 0xffff, RZ, 0xc0, !PT ;  /* 0x0000ffff202c7812 */ /* 0x000fe400078ec0ff */
[----:B------:R-:W-:Y:S02]  /*10560*/  SHF.R.U32.HI R225, RZ, 0x8, R225 ;  /* 0x00000008ffe17819 */ /* 0x000fe400000116e1 */
[----:B------:R-:W-:Y:S01]  /*10570*/  LOP3.LUT R32, R34, 0xff, RZ, 0xc0, !PT ;  /* 0x000000ff22207812 */ /* 0x000fe200078ec0ff */
[----:B------:R-:W-:Y:S01]  /*10580*/  MUFU.EX2 R218, R177 ;  /* 0x000000b100da7308 */ /* 0x000fe20000000800 */
[----:B------:R-:W-:Y:S02]  /*10590*/  LOP3.LUT R205, R192, 0xff, RZ, 0xc0, !PT ;  /* 0x000000ffc0cd7812 */ /* 0x000fe400078ec0ff */
[--C-:B------:R-:W-:Y:S02]  /*105a0*/  SHF.R.U32.HI R206, RZ, 0x10, R192.reuse ;  /* 0x00000010ffce7819 */ /* 0x100fe400000116c0 */
[----:B------:R-:W-:Y:S01]  /*105b0*/  SHF.R.U32.HI R201, RZ, 0x18, R192 ;  /* 0x00000018ffc97819 */ /* 0x000fe200000116c0 */
[--C-:B------:R-:W-:Y:S01]  /*105c0*/  FFMA.FTZ R192, R77, UR36, -R210.reuse ;  /* 0x000000244dc07c23 */ /* 0x100fe200080108d2 */
[----:B------:R-:W-:Y:S01]  /*105d0*/  PRMT R225, R32, 0x5410, R225 ;  /* 0x0000541020e17816 */ /* 0x000fe200000000e1 */
[----:B------:R-:W-:Y:S01]  /*105e0*/  FFMA.FTZ R77, R80, UR36, -R210 ;  /* 0x00000024504d7c23 */ /* 0x000fe200080108d2 */
[----:B------:R-:W-:Y:S01]  /*105f0*/  SHF.R.U32.HI R32, RZ, 0x10, R34 ;  /* 0x00000010ff207819 */ /* 0x000fe20000011622 */
[--C-:B------:R-:W-:Y:S01]  /*10600*/  FFMA.FTZ R80, R127, UR36, -R188.reuse ;  /* 0x000000247f507c23 */ /* 0x100fe200080108bc */
[--C-:B------:R-:W-:Y:S01]  /*10610*/  FFMA.FTZ R127, R139, UR36, -R188.reuse ;  /* 0x000000248b7f7c23 */ /* 0x100fe200080108bc */
[----:B------:R-:W-:Y:S01]  /*10620*/  FFMA.FTZ R139, R161, UR36, -R188 ;  /* 0x00000024a18b7c23 */ /* 0x000fe200080108bc */
[----:B------:R-:W-:Y:S01]  /*10630*/  SHF.R.U32.HI R229, RZ, 0x18, R34 ;  /* 0x00000018ffe57819 */ /* 0x000fe20000011622 */
[----:B------:R-:W-:Y:S01]  /*10640*/  FFMA.FTZ R161, R165, UR36, -R188 ;  /* 0x00000024a5a17c23 */ /* 0x000fe200080108bc */
[----:B------:R-:W-:Y:S01]  /*10650*/  LOP3.LUT R32, R32, 0xff, RZ, 0xc0, !PT ;  /* 0x000000ff20207812 */ /* 0x000fe200078ec0ff */
[----:B------:R-:W-:Y:S01]  /*10660*/  FFMA.FTZ R165, R162, UR36, -R95 ;  /* 0x00000024a2a57c23 */ /* 0x000fe2000801085f */
[----:B------:R-:W-:Y:S01]  /*10670*/  LOP3.LUT R245, R8, 0xff, RZ, 0xc0, !PT ;  /* 0x000000ff08f57812 */ /* 0x000fe200078ec0ff */
[----:B------:R-:W1:Y:S01]  /*10680*/  MUFU.EX2 R139, R139 ;  /* 0x0000008b008b7308 */ /* 0x000e620000000800 */
[----:B------:R-:W-:Y:S01]  /*10690*/  PRMT R229, R32, 0x5410, R229 ;  /* 0x0000541020e57816 */ /* 0x000fe200000000e5 */
[----:B------:R-:W-:Y:S01]  /*106a0*/  FFMA.FTZ R162, R81, UR36, -R210 ;  /* 0x0000002451a27c23 */ /* 0x000fe200080108d2 */
[----:B------:R-:W-:Y:S01]  /*106b0*/  LOP3.LUT R32, R49, 0xff, RZ, 0xc0, !PT ;  /* 0x000000ff31207812 */ /* 0x000fe200078ec0ff */
[----:B------:R-:W-:Y:S01]  /*106c0*/  FFMA.FTZ R81, R130, UR36, -R95 ;  /* 0x0000002482517c23 */ /* 0x000fe2000801085f */
[----:B------:R-:W-:Y:S01]  /*106d0*/  LOP3.LUT R34, R9, 0xffff, RZ, 0xc0, !PT ;  /* 0x0000ffff09227812 */ /* 0x000fe200078ec0ff */
[--C-:B------:R-:W-:Y:S01]  /*106e0*/  FFMA.FTZ R130, R153, UR36, -R188.reuse ;  /* 0x0000002499827c23 */ /* 0x100fe200080108bc */
[----:B------:R-:W-:Y:S01]  /*106f0*/  PRMT R199, R32, 0x5410, R199 ;  /* 0x0000541020c77816 */ /* 0x000fe200000000c7 */
[----:B------:R-:W2:Y:S01]  /*10700*/  MUFU.EX2 R165, R165 ;  /* 0x000000a500a57308 */ /* 0x000ea20000000800 */
[----:B------:R-:W-:Y:S01]  /*10710*/  LOP3.LUT R32, R8, 0xffff, RZ, 0xc0, !PT ;  /* 0x0000ffff08207812 */ /* 0x000fe200078ec0ff */
[--C-:B------:R-:W-:Y:S01]  /*10720*/  FFMA.FTZ R153, R152, UR36, -R188.reuse ;  /* 0x0000002498997c23 */ /* 0x100fe200080108bc */
[----:B------:R-:W-:Y:S01]  /*10730*/  SHF.R.U32.HI R49, RZ, 0x10, R9 ;  /* 0x00000010ff317819 */ /* 0x000fe20000011609 */
[----:B------:R-:W-:Y:S01]  /*10740*/  FFMA.FTZ R152, R171, UR36, -R188 ;  /* 0x00000024ab987c23 */ /* 0x000fe200080108bc */
[----:B------:R-:W-:Y:S01]  /*10750*/  SHF.R.U32.HI R32, RZ, 0x8, R32 ;  /* 0x00000008ff207819 */ /* 0x000fe20000011620 */
[----:B------:R-:W-:Y:S01]  /*10760*/  FFMA.FTZ R171, R166, UR36, -R188 ;  /* 0x00000024a6ab7c23 */ /* 0x000fe200080108bc */
[----:B------:R-:W-:Y:S01]  /*10770*/  PRMT R42, R42, 0x5410, R83 ;  /* 0x000054102a2a7816 */ /* 0x000fe20000000053 */
[----:B------:R-:W-:Y:S01]  /*10780*/  FFMA.FTZ R83, R51, UR36, -R210 ;  /* 0x0000002433537c23 */ /* 0x000fe200080108d2 */
[----:B------:R-:W-:Y:S01]  /*10790*/  PRMT R245, R245, 0x5410, R32 ;  /* 0x00005410f5f57816 */ /* 0x000fe20000000020 */
[----:B------:R-:W-:Y:S01]  /*107a0*/  MUFU.EX2 R80, R80 ;  /* 0x0000005000507308 */ /* 0x000fe20000000800 */
[----:B------:R-:W-:-:S02]  /*107b0*/  SHF.R.U32.HI R36, RZ, 0x10, R8 ;  /* 0x00000010ff247819 */ /* 0x000fc40000011608 */
[----:B------:R-:W-:Y:S02]  /*107c0*/  SHF.R.U32.HI R243, RZ, 0x18, R8 ;  /* 0x00000018fff37819 */ /* 0x000fe40000011608 */
[----:B------:R-:W-:Y:S02]  /*107d0*/  LOP3.LUT R241, R9, 0xff, RZ, 0xc0, !PT ;  /* 0x000000ff09f17812 */ /* 0x000fe400078ec0ff */
[----:B------:R-:W-:Y:S01]  /*107e0*/  SHF.R.U32.HI R32, RZ, 0x18, R9 ;  /* 0x00000018ff207819 */ /* 0x000fe20000011609 */
[----:B------:R-:W3:Y:S01]  /*107f0*/  MUFU.EX2 R127, R127 ;  /* 0x0000007f007f7308 */ /* 0x000ee20000000800 */
[----:B------:R-:W-:Y:S01]  /*10800*/  SHF.R.U32.HI R51, RZ, 0x8, R44 ;  /* 0x00000008ff337819 */ /* 0x000fe2000001162c */
[----:B------:R-:W4:Y:S01]  /*10810*/  LDSM.16.MT88.4 R8, [R252+0x5000] ;  /* 0x00500000fc08783b */ /* 0x000f220000004200 */
[----:B------:R-:W-:Y:S02]  /*10820*/  SHF.R.U32.HI R34, RZ, 0x8, R34 ;  /* 0x00000008ff227819 */ /* 0x000fe40000011622 */
[----:B------:R-:W-:-:S02]  /*10830*/  HSET2.LE.AND R33, R33, R102, PT ;  /* 0x0000006621217233 */ /* 0x000fc40003803000 */
[----:B------:R-:W-:Y:S01]  /*10840*/  LOP3.LUT R208, R208, 0xff, RZ, 0xc0, !PT ;  /* 0x000000ffd0d07812 */ /* 0x000fe200078ec0ff */
[----:B------:R-:W5:Y:S01]  /*10850*/  MUFU.EX2 R81, R81 ;  /* 0x0000005100517308 */ /* 0x000f620000000800 */
[----:B------:R-:W-:Y:S02]  /*10860*/  LOP3.LUT R49, R49, 0xff, RZ, 0xc0, !PT ;  /* 0x000000ff31317812 */ /* 0x000fe400078ec0ff */
[----:B-1----:R-:W-:Y:S02]  /*10870*/  F2FP.BF16.F32.PACK_AB R38, R164, R139 ;  /* 0x0000008ba426723e */ /* 0x002fe400000010ff */
[----:B------:R-:W-:Y:S02]  /*10880*/  PRMT R48, R48, 0x5410, R51 ;  /* 0x0000541030307816 */ /* 0x000fe40000000033 */
[----:B------:R-:W-:Y:S01]  /*10890*/  PRMT R51, R208, 0x5410, R35 ;  /* 0x00005410d0337816 */ /* 0x000fe20000000023 */
[----:B------:R-:W1:Y:S01]  /*108a0*/  MUFU.EX2 R83, R83 ;  /* 0x0000005300537308 */ /* 0x000e620000000800 */
[----:B------:R-:W-:-:S02]  /*108b0*/  PRMT R241, R241, 0x5410, R34 ;  /* 0x00005410f1f17816 */ /* 0x000fc40000000022 */
[----:B------:R-:W-:Y:S02]  /*108c0*/  PRMT R49, R49, 0x5410, R32 ;  /* 0x0000541031317816 */ /* 0x000fe40000000020 */
[----:B------:R-:W-:Y:S02]  /*108d0*/  LOP3.LUT R38, R33, R38, RZ, 0xc0, !PT ;  /* 0x0000002621267212 */ /* 0x000fe400078ec0ff */
[----:B------:R-:W1:Y:S01]  /*108e0*/  LDSM.16.MT88.4 R32, [R226+0x5000] ;  /* 0x00500000e220783b */ /* 0x000e620000004200 */
[----:B------:R-:W-:Y:S01]  /*108f0*/  LOP3.LUT R36, R36, 0xff, RZ, 0xc0, !PT ;  /* 0x000000ff24247812 */ /* 0x000fe200078ec0ff */
[----:B------:R-:W-:Y:S01]  /*10900*/  MUFU.EX2 R130, R130 ;  /* 0x0000008200827308 */ /* 0x000fe20000000800 */
[----:B------:R-:W-:Y:S01]  /*10910*/  PRMT R40, R40, 0x5410, R193 ;  /* 0x0000541028287816 */ /* 0x000fe200000000c1 */
[--C-:B------:R-:W-:Y:S01]  /*10920*/  FFMA.FTZ R193, R46, UR36, -R210.reuse ;  /* 0x000000242ec17c23 */ /* 0x100fe200080108d2 */
[----:B------:R-:W-:Y:S01]  /*10930*/  PRMT R243, R36, 0x5410, R243 ;  /* 0x0000541024f37816 */ /* 0x000fe200000000f3 */
[----:B------:R-:W-:Y:S01]  /*10940*/  FFMA.FTZ R210, R82, UR36, -R210 ;  /* 0x0000002452d27c23 */ /* 0x000fe200080108d2 */
[----:B------:R-:W-:Y:S01]  /*10950*/  HSET2.LE.AND R39, R41, R102, PT ;  /* 0x0000006629277233 */ /* 0x000fe20003803000 */
[--C-:B------:R-:W-:Y:S01]  /*10960*/  FFMA.FTZ R82, R163, UR36, -R188.reuse ;  /* 0x00000024a3527c23 */ /* 0x100fe200080108bc */
[----:B--2---:R-:W-:Y:S01]  /*10970*/  F2FP.BF16.F32.PACK_AB R36, R165, R160 ;  /* 0x000000a0a524723e */ /* 0x004fe200000010ff */
[----:B------:R-:W-:Y:S01]  /*10980*/  MUFU.EX2 R153, R153 ;  /* 0x0000009900997308 */ /* 0x000fe20000000800 */
[----:B------:R-:W-:Y:S01]  /*10990*/  LOP3.LUT R44, R50, 0xff, RZ, 0xc0, !PT ;  /* 0x000000ff322c7812 */ /* 0x000fe200078ec0ff */
[----:B------:R-:W-:Y:S01]  /*109a0*/  FFMA.FTZ R50, R147, UR36, -R188 ;  /* 0x0000002493327c23 */ /* 0x000fe200080108bc */
[----:B------:R-:W-:-:S02]  /*109b0*/  LOP3.LUT R39, R39, R36, RZ, 0xc0, !PT ;  /* 0x0000002427277212 */ /* 0x000fc400078ec0ff */
[--C-:B------:R-:W-:Y:S02]  /*109c0*/  HSET2.LE.AND R40, R40, R102.reuse, PT ;  /* 0x0000006628287233 */ /* 0x100fe40003803000 */
[----:B------:R-:W-:Y:S01]  /*109d0*/  HSET2.LE.AND R36, R48, R102, PT ;  /* 0x0000006630247233 */ /* 0x000fe20003803000 */
[----:B------:R-:W-:Y:S01]  /*109e0*/  MUFU.EX2 R161, R161 ;  /* 0x000000a100a17308 */ /* 0x000fe20000000800 */
[----:B------:R-:W-:Y:S01]  /*109f0*/  F2FP.BF16.F32.PACK_AB R41, R189, R184 ;  /* 0x000000b8bd29723e */ /* 0x000fe200000010ff */
[----:B------:R-:W-:Y:S01]  /*10a00*/  FADD.FTZ R184, R184, R187 ;  /* 0x000000bbb8b87221 */ /* 0x000fe20000010000 */
[----:B------:R-:W-:Y:S02]  /*10a10*/  PRMT R44, R44, 0x5410, R45 ;  /* 0x000054102c2c7816 */ /* 0x000fe4000000002d */
[----:B---3--:R-:W-:Y:S01]  /*10a20*/  F2FP.BF16.F32.PACK_AB R37, R127, R80 ;  /* 0x000000507f25723e */ /* 0x008fe200000010ff */
[----:B------:R-:W-:Y:S01]  /*10a30*/  FADD.FTZ R189, R189, R184 ;  /* 0x000000b8bdbd7221 */ /* 0x000fe20000010000 */
[----:B------:R-:W-:Y:S01]  /*10a40*/  LOP3.LUT R40, R40, R41, RZ, 0xc0, !PT ;  /* 0x0000002928287212 */ /* 0x000fe200078ec0ff */
[----:B------:R-:W-:Y:S01]  /*10a50*/  MUFU.EX2 R82, R82 ;  /* 0x0000005200527308 */ /* 0x000fe20000000800 */
[----:B------:R-:W-:-:S02]  /*10a60*/  LOP3.LUT R36, R36, R37, RZ, 0xc0, !PT ;  /* 0x0000002524247212 */ /* 0x000fc400078ec0ff */
[--C-:B------:R-:W-:Y:S02]  /*10a70*/  HSET2.LE.AND R41, R42, R102.reuse, PT ;  /* 0x000000662a297233 */ /* 0x100fe40003803000 */
[--C-:B------:R-:W-:Y:S02]  /*10a80*/  HSET2.LE.AND R37, R44, R102.reuse, PT ;  /* 0x000000662c257233 */ /* 0x100fe40003803000 */
[----:B------:R-:W-:Y:S01]  /*10a90*/  F2FP.BF16.F32.PACK_AB R42, R67, R68 ;  /* 0x00000044432a723e */ /* 0x000fe200000010ff */
[----:B------:R-:W-:Y:S01]  /*10aa0*/  MUFU.EX2 R171, R171 ;  /* 0x000000ab00ab7308 */ /* 0x000fe20000000800 */
[----:B-----5:R-:W-:Y:S01]  /*10ab0*/  F2FP.BF16.F32.PACK_AB R44, R81, R76 ;  /* 0x0000004c512c723e */ /* 0x020fe200000010ff */
[----:B------:R-:W-:Y:S01]  /*10ac0*/  FADD.FTZ R68, R68, R69 ;  /* 0x0000004544447221 */ /* 0x000fe20000010000 */
[----:B------:R-:W-:Y:S02]  /*10ad0*/  LOP3.LUT R41, R41, R42, RZ, 0xc0, !PT ;  /* 0x0000002a29297212 */ /* 0x000fe400078ec0ff */
[----:B------:R-:W-:Y:S01]  /*10ae0*/  LOP3.LUT R37, R37, R44, RZ, 0xc0, !PT ;  /* 0x0000002c25257212 */ /* 0x000fe200078ec0ff */
[----:B------:R-:W-:Y:S01]  /*10af0*/  FADD.FTZ R68, R67, R68 ;  /* 0x0000004443447221 */ /* 0x000fe20000010000 */
[--C-:B------:R-:W-:Y:S01]  /*10b00*/  HSET2.LE.AND R42, R247, R102.reuse, PT ;  /* 0x00000066f72a7233 */ /* 0x100fe20003803000 */
[----:B------:R-:W-:Y:S01]  /*10b10*/  MUFU.EX2 R152, R152 ;  /* 0x0000009800987308 */ /* 0x000fe20000000800 */
[----:B------:R-:W-:Y:S01]  /*10b20*/  F2FP.BF16.F32.PACK_AB R163, R191, R52 ;  /* 0x00000034bfa3723e */ /* 0x000fe200000010ff */
[----:B------:R-:W-:Y:S01]  /*10b30*/  FADD.FTZ R52, R52, R189 ;  /* 0x000000bd34347221 */ /* 0x000fe20000010000 */
[----:B------:R-:W-:Y:S01]  /*10b40*/  F2FP.BF16.F32.PACK_AB R44, R58, R59 ;  /* 0x0000003b3a2c723e */ /* 0x000fe200000010ff */
[C---:B----4-:R-:W-:Y:S01]  /*10b50*/  HMMA.16816.F32.BF16 R20, R36.reuse, R8, R20 ;  /* 0x000000082414723c */ /* 0x050fe20000041814 */
[----:B------:R-:W-:Y:S01]  /*10b60*/  LOP3.LUT R200, R200, 0xff, RZ, 0xc0, !PT ;  /* 0x000000ffc8c87812 */ /* 0x000fe200078ec0ff */
[----:B------:R-:W-:Y:S01]  /*10b70*/  FADD.FTZ R59, R59, R68 ;  /* 0x000000443b3b7221 */ /* 0x000fe20000010000 */
[----:B------:R-:W-:Y:S01]  /*10b80*/  LOP3.LUT R42, R42, R163, RZ, 0xc0, !PT ;  /* 0x000000a32a2a7212 */ /* 0x000fe200078ec0ff */
[--C-:B------:R-:W-:Y:S01]  /*10b90*/  FFMA.FTZ R163, R84, UR36, -R95.reuse ;  /* 0x0000002454a37c23 */ /* 0x100fe2000801085f */
[----:B------:R-:W-:Y:S01]  /*10ba0*/  LOP3.LUT R43, R43, R44, RZ, 0xc0, !PT ;  /* 0x0000002c2b2b7212 */ /* 0x000fe200078ec0ff */
[----:B------:R-:W-:Y:S01]  /*10bb0*/  FFMA.FTZ R44, R78, UR36, -R95 ;  /* 0x000000244e2c7c23 */ /* 0x000fe2000801085f */
[----:B------:R-:W-:Y:S01]  /*10bc0*/  PRMT R47, R200, 0x5410, R197 ;  /* 0x00005410c82f7816 */ /* 0x000fe200000000c5 */
[----:B------:R-:W-:Y:S01]  /*10bd0*/  FFMA.FTZ R78, R138, UR36, -R95 ;  /* 0x000000248a4e7c23 */ /* 0x000fe2000801085f */
[----:B------:R-:W-:Y:S01]  /*10be0*/  HMMA.16816.F32.BF16 R248, R36, R10, R248 ;  /* 0x0000000a24f8723c */ /* 0x000fe200000418f8 */
[----:B------:R2:W-:Y:S01]  /*10bf0*/  MUFU.EX2 R147, R44 ;  /* 0x0000002c00937308 */ /* 0x0005e20000000800 */
[----:B------:R-:W-:Y:S01]  /*10c00*/  SHF.R.U32.HI R202, RZ, 0x8, R202 ;  /* 0x00000008ffca7819 */ /* 0x000fe200000116ca */
[----:B------:R-:W-:Y:S01]  /*10c10*/  FADD.FTZ R52, R191, R52 ;  /* 0x00000034bf347221 */ /* 0x000fe20000010000 */
[----:B------:R-:W-:Y:S01]  /*10c20*/  HSET2.LE.AND R47, R47, R102, PT ;  /* 0x000000662f2f7233 */ /* 0x000fe20003803000 */
[----:B------:R-:W-:Y:S01]  /*10c30*/  FADD.FTZ R58, R58, R59 ;  /* 0x0000003b3a3a7221 */ /* 0x000fe20000010000 */
[----:B------:R-:W-:Y:S01]  /*10c40*/  HMMA.16816.F32.BF16 R24, R40, R8, R24 ;  /* 0x000000082818723c */ /* 0x000fe20000041818 */
[----:B------:R-:W-:-:S02]  /*10c50*/  SHF.R.U32.HI R198, RZ, 0x8, R198 ;  /* 0x00000008ffc67819 */ /* 0x000fc400000116c6 */
[----:B------:R-:W-:Y:S01]  /*10c60*/  MUFU.EX2 R78, R78 ;  /* 0x0000004e004e7308 */ /* 0x000fe20000000800 */
[----:B------:R-:W-:Y:S02]  /*10c70*/  SHF.R.U32.HI R45, RZ, 0x8, R222 ;  /* 0x00000008ff2d7819 */ /* 0x000fe400000116de */
[C---:B-1----:R-:W-:Y:S01]  /*10c80*/  HMMA.16816.F32.BF16 R236, R36.reuse, R32, R236 ;  /* 0x0000002024ec723c */ /* 0x042fe200000418ec */
[----:B------:R-:W-:Y:S02]  /*10c90*/  F2FP.BF16.F32.PACK_AB R8, R186, R83 ;  /* 0x00000053ba08723e */ /* 0x000fe400000010ff */
[C---:B------:R-:W-:Y:S01]  /*10ca0*/  F2FP.BF16.F32.PACK_AB R9, R56.reuse, R53 ;  /* 0x000000353809723e */ /* 0x040fe200000010ff */
[----:B------:R-:W-:Y:S01]  /*10cb0*/  FADD.FTZ R53, R53, R52 ;  /* 0x0000003435357221 */ /* 0x000fe20000010000 */
[----:B------:R-:W-:Y:S01]  /*10cc0*/  LOP3.LUT R47, R47, R8, RZ, 0xc0, !PT ;  /* 0x000000082f2f7212 */ /* 0x000fe200078ec0ff */
[----:B------:R-:W-:Y:S01]  /*10cd0*/  HMMA.16816.F32.BF16 R232, R36, R34, R232 ;  /* 0x0000002224e8723c */ /* 0x000fe200000418e8 */
[--C-:B--2---:R-:W-:Y:S01]  /*10ce0*/  HSET2.LE.AND R44, R245, R102.reuse, PT ;  /* 0x00000066f52c7233 */ /* 0x104fe20003803000 */
[----:B------:R-:W1:Y:S01]  /*10cf0*/  LDSM.16.MT88.4 R36, [R252+0x5400] ;  /* 0x00540000fc24783b */ /* 0x000e620000004200 */
[----:B------:R-:W2:Y:S01]  /*10d00*/  MUFU.EX2 R163, R163 ;  /* 0x000000a300a37308 */ /* 0x000ea20000000800 */
[----:B------:R-:W-:Y:S01]  /*10d10*/  PRMT R231, R231, 0x5410, R202 ;  /* 0x00005410e7e77816 */ /* 0x000fe200000000ca */
[----:B------:R-:W-:Y:S01]  /*10d20*/  FADD.FTZ R56, R56, R53 ;  /* 0x0000003538387221 */ /* 0x000fe20000010000 */
[----:B------:R-:W-:Y:S01]  /*10d30*/  LOP3.LUT R44, R44, R9, RZ, 0xc0, !PT ;  /* 0x000000092c2c7212 */ /* 0x000fe200078ec0ff */
[C---:B------:R-:W-:Y:S01]  /*10d40*/  HMMA.16816.F32.BF16 R12, R40.reuse, R10, R12 ;  /* 0x0000000a280c723c */ /* 0x040fe2000004180c */
[----:B------:R-:W3:Y:S01]  /*10d50*/  LDSM.16.MT88.4 R8, [R226+0x5400] ;  /* 0x00540000e208783b */ /* 0x000ee20000004200 */
[----:B------:R-:W-:Y:S01]  /*10d60*/  PRMT R205, R205, 0x5410, R198 ;  /* 0x00005410cdcd7816 */ /* 0x000fe200000000c6 */
[----:B------:R-:W-:Y:S01]  /*10d70*/  FFMA.FTZ R198, R167, UR36, -R188 ;  /* 0x00000024a7c67c23 */ /* 0x000fe200080108bc */
[----:B------:R-:W-:Y:S01]  /*10d80*/  PRMT R45, R224, 0x5410, R45 ;  /* 0x00005410e02d7816 */ /* 0x000fe2000000002d */
[----:B------:R4:W-:Y:S01]  /*10d90*/  MUFU.EX2 R167, R50 ;  /* 0x0000003200a77308 */ /* 0x0009e20000000800 */
[----:B------:R-:W-:Y:S01]  /*10da0*/  HMMA.16816.F32.BF16 R28, R40, R32, R28 ;  /* 0x00000020281c723c */ /* 0x000fe2000004181c */
[----:B------:R-:W-:Y:S01]  /*10db0*/  HSET2.LE.AND R51, R51, R102, PT ;  /* 0x0000006633337233 */ /* 0x000fe20003803000 */
[----:B------:R-:W-:Y:S01]  /*10dc0*/  LDSM.16.MT88.4 R244, [R252+0x5c00] ;  /* 0x005c0000fcf4783b */ /* 0x000fe20000004200 */
[----:B------:R-:W-:-:S02]  /*10dd0*/  LOP3.LUT R138, R194, 0xffff, RZ, 0xc0, !PT ;  /* 0x0000ffffc28a7812 */ /* 0x000fc400078ec0ff */
[--C-:B------:R-:W-:Y:S01]  /*10de0*/  HSET2.LE.AND R45, R45, R102.reuse, PT ;  /* 0x000000662d2d7233 */ /* 0x100fe20003803000 */
[----:B------:R-:W-:Y:S01]  /*10df0*/  HMMA.16816.F32.BF16 R16, R40, R34, R16 ;  /* 0x000000222810723c */ /* 0x000fe20000041810 */
[----:B--2---:R-:W-:Y:S01]  /*10e00*/  F2FP.BF16.F32.PACK_AB R32, R163, R78 ;  /* 0x0000004ea320723e */ /* 0x004fe200000010ff */
[----:B------:R-:W-:Y:S01]  /*10e10*/  MUFU.EX2 R192, R192 ;  /* 0x000000c000c07308 */ /* 0x000fe20000000800 */
[----:B------:R-:W-:Y:S02]  /*10e20*/  F2FP.BF16.F32.PACK_AB R33, R153, R130 ;  /* 0x000000829921723e */ /* 0x000fe400000010ff */
[----:B------:R-:W-:Y:S02]  /*10e30*/  LOP3.LUT R51, R51, R32, RZ, 0xc0, !PT ;  /* 0x0000002033337212 */ /* 0x000fe400078ec0ff */
[C---:B------:R-:W-:Y:S01]  /*10e40*/  F2FP.BF16.F32.PACK_AB R46, R60.reuse, R57 ;  /* 0x000000393c2e723e */ /* 0x040fe200000010ff */
[----:B------:R-:W-:Y:S01]  /*10e50*/  FADD.FTZ R57, R57, R56 ;  /* 0x0000003839397221 */ /* 0x000fe20000010000 */
[--C-:B------:R-:W-:Y:S01]  /*10e60*/  HSET2.LE.AND R48, R241, R102.reuse, PT ;  /* 0x00000066f1307233 */ /* 0x100fe20003803000 */
[----:B------:R-:W-:Y:S01]  /*10e70*/  MUFU.EX2 R193, R193 ;  /* 0x000000c100c17308 */ /* 0x000fe20000000800 */
[----:B----4-:R-:W-:Y:S01]  /*10e80*/  HSET2.LE.AND R50, R231, R102, PT ;  /* 0x00000066e7327233 */ /* 0x010fe20003803000 */
[----:B------:R-:W-:Y:S01]  /*10e90*/  FADD.FTZ R60, R60, R57 ;  /* 0x000000393c3c7221 */ /* 0x000fe20000010000 */
[----:B------:R-:W-:-:S02]  /*10ea0*/  SHF.R.U32.HI R32, RZ, 0x10, R194 ;  /* 0x00000010ff207819 */ /* 0x000fc400000116c2 */
[----:B------:R-:W-:Y:S02]  /*10eb0*/  F2FP.BF16.F32.PACK_AB R241, R82, R161 ;  /* 0x000000a152f1723e */ /* 0x000fe400000010ff */
[----:B------:R-:W-:Y:S01]  /*10ec0*/  LOP3.LUT R50, R50, R33, RZ, 0xc0, !PT ;  /* 0x0000002132327212 */ /* 0x000fe200078ec0ff */
[----:B------:R-:W-:Y:S01]  /*10ed0*/  MUFU.EX2 R93, R93 ;  /* 0x0000005d005d7308 */ /* 0x000fe20000000800 */
[----:B------:R-:W-:Y:S02]  /*10ee0*/  SHF.R.U32.HI R138, RZ, 0x8, R138 ;  /* 0x00000008ff8a7819 */ /* 0x000fe4000001168a */
[----:B------:R-:W-:Y:S02]  /*10ef0*/  LOP3.LUT R231, R194, 0xff, RZ, 0xc0, !PT ;  /* 0x000000ffc2e77812 */ /* 0x000fe400078ec0ff */
[----:B------:R-:W-:Y:S02]  /*10f00*/  LOP3.LUT R33, R196, 0xffff, RZ, 0xc0, !PT ;  /* 0x0000ffffc4217812 */ /* 0x000fe400078ec0ff */
[----:B------:R-:W-:Y:S01]  /*10f10*/  SHF.R.U32.HI R34, RZ, 0x10, R196 ;  /* 0x00000010ff227819 */ /* 0x000fe200000116c4 */
[----:B------:R-:W-:Y:S01]  /*10f20*/  MUFU.EX2 R92, R92 ;  /* 0x0000005c005c7308 */ /* 0x000fe20000000800 */
[----:B------:R-:W-:-:S02]  /*10f30*/  LOP3.LUT R46, R45, R46, RZ, 0xc0, !PT ;  /* 0x0000002e2d2e7212 */ /* 0x000fc400078ec0ff */
[--C-:B------:R-:W-:Y:S02]  /*10f40*/  HSET2.LE.AND R49, R49, R102.reuse, PT ;  /* 0x0000006631317233 */ /* 0x100fe40003803000 */
[----:B------:R-:W-:Y:S02]  /*10f50*/  LOP3.LUT R35, R32, 0xff, RZ, 0xc0, !PT ;  /* 0x000000ff20237812 */ /* 0x000fe400078ec0ff */
[----:B------:R-:W-:Y:S01]  /*10f60*/  HSET2.LE.AND R45, R243, R102, PT ;  /* 0x00000066f32d7233 */ /* 0x000fe20003803000 */
[----:B------:R-:W2:Y:S01]  /*10f70*/  MUFU.EX2 R65, R65 ;  /* 0x0000004100417308 */ /* 0x000ea20000000800 */
[----:B------:R-:W-:Y:S02]  /*10f80*/  F2FP.BF16.F32.PACK_AB R166, R147, R128 ;  /* 0x0000008093a6723e */ /* 0x000fe400000010ff */
[----:B------:R-:W-:Y:S02]  /*10f90*/  LOP3.LUT R48, R48, R241, RZ, 0xc0, !PT ;  /* 0x000000f130307212 */ /* 0x000fe400078ec0ff */
[----:B------:R-:W-:-:S02]  /*10fa0*/  PRMT R231, R231, 0x5410, R138 ;  /* 0x00005410e7e77816 */ /* 0x000fc4000000008a */
[----:B------:R-:W-:Y:S01]  /*10fb0*/  SHF.R.U32.HI R40, RZ, 0x8, R33 ;  /* 0x00000008ff287819 */ /* 0x000fe20000011621 */
[----:B------:R-:W-:Y:S01]  /*10fc0*/  MUFU.EX2 R73, R73 ;  /* 0x0000004900497308 */ /* 0x000fe20000000800 */
[----:B------:R-:W-:Y:S02]  /*10fd0*/  LOP3.LUT R32, R34, 0xff, RZ, 0xc0, !PT ;  /* 0x000000ff22207812 */ /* 0x000fe400078ec0ff */
[----:B------:R-:W-:Y:S02]  /*10fe0*/  SHF.R.U32.HI R138, RZ, 0x18, R194 ;  /* 0x00000018ff8a7819 */ /* 0x000fe400000116c2 */
[----:B------:R-:W-:Y:S02]  /*10ff0*/  LOP3.LUT R243, R196, 0xff, RZ, 0xc0, !PT ;  /* 0x000000ffc4f37812 */ /* 0x000fe400078ec0ff */
[----:B------:R-:W-:Y:S01]  /*11000*/  SHF.R.U32.HI R241, RZ, 0x18, R196 ;  /* 0x00000018fff17819 */ /* 0x000fe200000116c4 */
[----:B------:R-:W-:Y:S01]  /*11010*/  MUFU.EX2 R75, R75 ;  /* 0x0000004b004b7308 */ /* 0x000fe20000000800 */
[----:B------:R-:W-:-:S02]  /*11020*/  LOP3.LUT R49, R49, R166, RZ, 0xc0, !PT ;  /* 0x000000a631317212 */ /* 0x000fc400078ec0ff */
[----:B------:R-:W-:Y:S02]  /*11030*/  PRMT R138, R35, 0x5410, R138 ;  /* 0x00005410238a7816 */ /* 0x000fe4000000008a */
[----:B------:R-:W-:Y:S02]  /*11040*/  PRMT R243, R243, 0x5410, R40 ;  /* 0x00005410f3f37816 */ /* 0x000fe40000000028 */
[----:B------:R-:W-:Y:S01]  /*11050*/  PRMT R241, R32, 0x5410, R241 ;  /* 0x0000541020f17816 */ /* 0x000fe200000000f1 */
[----:B------:R-:W-:Y:S01]  /*11060*/  LDSM.16.MT88.4 R40, [R226+0x5800] ;  /* 0x00580000e228783b */ /* 0x000fe20000004200 */
[----:B------:R-:W-:Y:S01]  /*11070*/  F2FP.BF16.F32.PACK_AB R84, R54, R55 ;  /* 0x000000373654723e */ /* 0x000fe200000010ff */
[C---:B-1----:R-:W-:Y:S01]  /*11080*/  HMMA.16816.F32.BF16 R20, R48.reuse, R36, R20 ;  /* 0x000000243014723c */ /* 0x042fe20000041814 */
[----:B------:R-:W-:Y:S01]  /*11090*/  SHF.R.U32.HI R197, RZ, 0x8, R204 ;  /* 0x00000008ffc57819 */ /* 0x000fe200000116cc */
[----:B------:R-:W1:Y:S01]  /*110a0*/  LDSM.16.MT88.4 R32, [R252+0x5800] ;  /* 0x00580000fc20783b */ /* 0x000e620000004200 */
[----:B------:R-:W-:Y:S01]  /*110b0*/  LOP3.LUT R45, R45, R84, RZ, 0xc0, !PT ;  /* 0x000000542d2d7212 */ /* 0x000fe200078ec0ff */
[----:B------:R-:W-:Y:S01]  /*110c0*/  MUFU.EX2 R77, R77 ;  /* 0x0000004d004d7308 */ /* 0x000fe20000000800 */
[----:B------:R-:W-:Y:S01]  /*110d0*/  LOP3.LUT R206, R206, 0xff, RZ, 0xc0, !PT ;  /* 0x000000ffcece7812 */ /* 0x000fe200078ec0ff */
[----:B------:R-:W-:Y:S01]  /*110e0*/  HMMA.16816.F32.BF16 R248, R48, R38, R248 ;  /* 0x0000002630f8723c */ /* 0x000fe200000418f8 */
[----:B------:R-:W-:Y:S01]  /*110f0*/  PRMT R197, R216, 0x5410, R197 ;  /* 0x00005410d8c57816 */ /* 0x000fe200000000c5 */
[----:B------:R-:W-:Y:S01]  /*11100*/  FADD.FTZ R55, R55, R58 ;  /* 0x0000003a37377221 */ /* 0x000fe20000010000 */
[----:B------:R-:W-:-:S02]  /*11110*/  PRMT R201, R206, 0x5410, R201 ;  /* 0x00005410cec97816 */ /* 0x000fc400000000c9 */
[--C-:B------:R-:W-:Y:S01]  /*11120*/  HSET2.LE.AND R199, R199, R102.reuse, PT ;  /* 0x00000066c7c77233 */ /* 0x100fe20003803000 */
[C---:B---3--:R-:W-:Y:S01]  /*11130*/  HMMA.16816.F32.BF16 R236, R48.reuse, R8, R236 ;  /* 0x0000000830ec723c */ /* 0x048fe200000418ec */
[----:B------:R-:W3:Y:S01]  /*11140*/  MUFU.EX2 R84, R198 ;  /* 0x000000c600547308 */ /* 0x000ee20000000800 */
[--C-:B------:R-:W-:Y:S01]  /*11150*/  HSET2.LE.AND R197, R197, R102.reuse, PT ;  /* 0x00000066c5c57233 */ /* 0x100fe20003803000 */
[----:B------:R-:W-:Y:S01]  /*11160*/  FADD.FTZ R54, R54, R55 ;  /* 0x0000003736367221 */ /* 0x000fe20000010000 */
[--C-:B------:R-:W-:Y:S02]  /*11170*/  HSET2.LE.AND R205, R205, R102.reuse, PT ;  /* 0x00000066cdcd7233 */ /* 0x100fe40003803000 */
[----:B------:R-:W-:Y:S01]  /*11180*/  HMMA.16816.F32.BF16 R232, R48, R10, R232 ;  /* 0x0000000a30e8723c */ /* 0x000fe200000418e8 */
[--C-:B------:R-:W-:Y:S01]  /*11190*/  HSET2.LE.AND R201, R201, R102.reuse, PT ;  /* 0x00000066c9c97233 */ /* 0x100fe20003803000 */
[----:B------:R-:W-:Y:S01]  /*111a0*/  FADD.FTZ R83, R83, R54 ;  /* 0x0000003653537221 */ /* 0x000fe20000010000 */
[----:B------:R-:W-:Y:S01]  /*111b0*/  MUFU.EX2 R48, R170 ;  /* 0x000000aa00307308 */ /* 0x000fe20000000800 */
[----:B------:R-:W-:-:S02]  /*111c0*/  HSET2.LE.AND R138, R138, R102, PT ;  /* 0x000000668a8a7233 */ /* 0x000fc40003803000 */
[C---:B------:R-:W-:Y:S01]  /*111d0*/  HMMA.16816.F32.BF16 R12, R44.reuse, R38, R12 ;  /* 0x000000262c0c723c */ /* 0x040fe2000004180c */
[----:B------:R-:W-:Y:S01]  /*111e0*/  FFMA.FTZ R49, R87, UR36, -R95 ;  /* 0x0000002457317c23 */ /* 0x000fe2000801085f */
[--C-:B------:R-:W-:Y:S01]  /*111f0*/  HSET2.LE.AND R243, R243, R102.reuse, PT ;  /* 0x00000066f3f37233 */ /* 0x100fe20003803000 */
[----:B------:R-:W-:Y:S01]  /*11200*/  FADD.FTZ R83, R186, R83 ;  /* 0x00000053ba537221 */ /* 0x000fe20000010000 */
[----:B--2---:R-:W-:Y:S01]  /*11210*/  F2FP.BF16.F32.PACK_AB R5, R66, R65 ;  /* 0x000000414205723e */ /* 0x004fe200000010ff */
[----:B------:R-:W-:Y:S01]  /*11220*/  MUFU.EX2 R51, R158 ;  /* 0x0000009e00337308 */ /* 0x000fe20000000800 */
[----:B------:R-:W-:Y:S01]  /*11230*/  HMMA.16816.F32.BF16 R24, R44, R36, R24 ;  /* 0x000000242c18723c */ /* 0x000fe20000041818 */
[--C-:B------:R-:W-:Y:S02]  /*11240*/  HSET2.LE.AND R38, R223, R102.reuse, PT ;  /* 0x00000066df267233 */ /* 0x100fe40003803000 */
[----:B------:R-:W-:-:S03]  /*11250*/  HSET2.LE.AND R39, R211, R102, PT ;  /* 0x00000066d3277233 */ /* 0x000fc60003803000 */
[C---:B------:R-:W-:Y:S01]  /*11260*/  HMMA.16816.F32.BF16 R28, R44.reuse, R8, R28 ;  /* 0x000000082c1c723c */ /* 0x040fe2000004181c */
[----:B------:R-:W2:Y:S01]  /*11270*/  MUFU.EX2 R49, R49 ;  /* 0x0000003100317308 */ /* 0x000ea20000000800 */
[----:B---3--:R-:W-:Y:S02]  /*11280*/  F2FP.BF16.F32.PACK_AB R37, R171, R84 ;  /* 0x00000054ab25723e */ /* 0x008fe400000010ff */
[--C-:B------:R-:W-:Y:S02]  /*11290*/  HSET2.LE.AND R36, R225, R102.reuse, PT ;  /* 0x00000066e1247233 */ /* 0x100fe40003803000 */
[----:B------:R-:W-:Y:S01]  /*112a0*/  LOP3.LUT R38, R38, R37, RZ, 0xc0, !PT ;  /* 0x0000002526267212 */ /* 0x000fe200078ec0ff */
[----:B------:R-:W-:Y:S01]  /*112b0*/  HMMA.16816.F32.BF16 R16, R44, R10, R16 ;  /* 0x0000000a2c10723c */ /* 0x000fe20000041810 */
[----:B------:R-:W-:Y:S01]  /*112c0*/  HSET2.LE.AND R37, R229, R102, PT ;  /* 0x00000066e5257233 */ /* 0x000fe20003803000 */
[----:B------:R-:W-:Y:S01]  /*112d0*/  MUFU.EX2 R44, R89 ;  /* 0x00000059002c7308 */ /* 0x000fe20000000800 */
[----:B------:R-:W-:-:S02]  /*112e0*/  F2FP.BF16.F32.PACK_AB R9, R167, R152 ;  /* 0x00000098a709723e */ /* 0x000fc400000010ff */
[----:B------:R-:W-:Y:S02]  /*112f0*/  F2FP.BF16.F32.PACK_AB R8, R85, R86 ;  /* 0x000000565508723e */ /* 0x000fe400000010ff */
[----:B------:R-:W-:Y:S02]  /*11300*/  LOP3.LUT R36, R36, R9, RZ, 0xc0, !PT ;  /* 0x0000000924247212 */ /* 0x000fe400078ec0ff */
[----:B------:R-:W-:Y:S01]  /*11310*/  LOP3.LUT R37, R37, R8, RZ, 0xc0, !PT ;  /* 0x0000000825257212 */ /* 0x000fe200078ec0ff */
[----:B------:R-:W3:Y:S01]  /*11320*/  MUFU.EX2 R45, R94 ;  /* 0x0000005e002d7308 */ /* 0x000ee20000000800 */
[----:B--2---:R-:W-:Y:S02]  /*11330*/  F2FP.BF16.F32.PACK_AB R50, R49, R88 ;  /* 0x000000583132723e */ /* 0x004fe400000010ff */
[----:B------:R-:W-:Y:S02]  /*11340*/  HSET2.LE.AND R11, R195, R102, PT ;  /* 0x00000066c30b7233 */ /* 0x000fe40003803000 */
[----:B------:R-:W-:-:S02]  /*11350*/  LOP3.LUT R39, R39, R50, RZ, 0xc0, !PT ;  /* 0x0000003227277212 */ /* 0x000fc400078ec0ff */
[----:B------:R-:W-:Y:S01]  /*11360*/  F2FP.BF16.F32.PACK_AB R46, R192, R79 ;  /* 0x0000004fc02e723e */ /* 0x000fe200000010ff */
[----:B------:R-:W2:Y:S01]  /*11370*/  MUFU.EX2 R210, R210 ;  /* 0x000000d200d27308 */ /* 0x000ea20000000800 */
[--C-:B------:R-:W-:Y:S02]  /*11380*/  HSET2.LE.AND R10, R203, R102.reuse, PT ;  /* 0x00000066cb0a7233 */ /* 0x100fe40003803000 */
[----:B------:R-:W-:Y:S01]  /*11390*/  LOP3.LUT R11, R11, R46, RZ, 0xc0, !PT ;  /* 0x0000002e0b0b7212 */ /* 0x000fe200078ec0ff */
[C---:B-1----:R-:W-:Y:S01]  /*113a0*/  HMMA.16816.F32.BF16 R20, R36.reuse, R32, R20 ;  /* 0x000000202414723c */ /* 0x042fe20000041814 */
[----:B------:R-:W-:Y:S01]  /*113b0*/  FADD.FTZ R46, R116, R97 ;  /* 0x00000061742e7221 */ /* 0x000fe20000010000 */
[----:B------:R-:W-:Y:S02]  /*113c0*/  F2FP.BF16.F32.PACK_AB R9, R64, R63 ;  /* 0x0000003f4009723e */ /* 0x000fe400000010ff */
[--C-:B------:R-:W-:Y:S01]  /*113d0*/  HSET2.LE.AND R8, R207, R102.reuse, PT ;  /* 0x00000066cf087233 */ /* 0x100fe20003803000 */
[----:B------:R-:W-:Y:S01]  /*113e0*/  FADD.FTZ R46, R115, R46 ;  /* 0x0000002e732e7221 */ /* 0x000fe20000010000 */
[----:B------:R-:W-:Y:S01]  /*113f0*/  HMMA.16816.F32.BF16 R248, R36, R34, R248 ;  /* 0x0000002224f8723c */ /* 0x000fe200000418f8 */
[----:B------:R-:W-:Y:S01]  /*11400*/  LOP3.LUT R10, R10, R9, RZ, 0xc0, !PT ;  /* 0x000000090a0a7212 */ /* 0x000fe200078ec0ff */
[----:B------:R-:W1:Y:S01]  /*11410*/  MUFU.EX2 R162, R162 ;  /* 0x000000a200a27308 */ /* 0x000e620000000800 */
[----:B------:R-:W-:Y:S01]  /*11420*/  FADD.FTZ R119, R119, R46 ;  /* 0x0000002e77777221 */ /* 0x000fe20000010000 */
[----:B------:R-:W-:-:S02]  /*11430*/  HSET2.LE.AND R9, R209, R102, PT ;  /* 0x00000066d1097233 */ /* 0x000fc40003803000 */
[C---:B------:R-:W-:Y:S01]  /*11440*/  HMMA.16816.F32.BF16 R236, R36.reuse, R40, R236 ;  /* 0x0000002824ec723c */ /* 0x040fe200000418ec */
[----:B------:R-:W-:Y:S01]  /*11450*/  FADD.FTZ R110, R110, R119 ;  /* 0x000000776e6e7221 */ /* 0x000fe20000010000 */
[----:B------:R-:W-:Y:S01]  /*11460*/  F2FP.BF16.F32.PACK_AB R47, R62, R61 ;  /* 0x0000003d3e2f723e */ /* 0x000fe200000010ff */
[----:B------:R-:W-:Y:S01]  /*11470*/  FADD.FTZ R61, R61, R60 ;  /* 0x0000003c3d3d7221 */ /* 0x000fe20000010000 */
[----:B------:R-:W-:Y:S01]  /*11480*/  F2FP.BF16.F32.PACK_AB R50, R193, R190 ;  /* 0x000000bec132723e */ /* 0x000fe200000010ff */
[----:B------:R-:W-:Y:S01]  /*11490*/  FADD.FTZ R125, R125, R110 ;  /* 0x0000006e7d7d7221 */ /* 0x000fe20000010000 */
[----:B------:R-:W-:Y:S01]  /*114a0*/  HMMA.16816.F32.BF16 R232, R36, R42, R232 ;  /* 0x0000002a24e8723c */ /* 0x000fe200000418e8 */
[----:B------:R-:W-:Y:S01]  /*114b0*/  LOP3.LUT R8, R8, R47, RZ, 0xc0, !PT ;  /* 0x0000002f08087212 */ /* 0x000fe200078ec0ff */
[----:B------:R-:W-:Y:S01]  /*114c0*/  FADD.FTZ R190, R190, R83 ;  /* 0x00000053bebe7221 */ /* 0x000fe20000010000 */
[----:B------:R-:W-:Y:S01]  /*114d0*/  FADD.FTZ R124, R124, R125 ;  /* 0x0000007d7c7c7221 */ /* 0x000fe20000010000 */
[----:B------:R-:W-:Y:S01]  /*114e0*/  LOP3.LUT R9, R9, R50, RZ, 0xc0, !PT ;  /* 0x0000003209097212 */ /* 0x000fe200078ec0ff */
[----:B------:R-:W-:Y:S01]  /*114f0*/  FADD.FTZ R62, R62, R61 ;  /* 0x0000003d3e3e7221 */ /* 0x000fe20000010000 */
[----:B------:R-:W-:Y:S01]  /*11500*/  FADD.FTZ R190, R193, R190 ;  /* 0x000000bec1be7221 */ /* 0x000fe20000010000 */
[----:B------:R-:W-:Y:S01]  /*11510*/  FADD.FTZ R38, R120, R7 ;  /* 0x0000000778267221 */ /* 0x000fe20000010000 */
[----:B------:R-:W-:Y:S01]  /*11520*/  FADD.FTZ R123, R123, R124 ;  /* 0x0000007c7b7b7221 */ /* 0x000fe20000010000 */
[--C-:B------:R-:W-:Y:S01]  /*11530*/  HSET2.LE.AND R36, R231, R102.reuse, PT ;  /* 0x00000066e7247233 */ /* 0x100fe20003803000 */
[----:B------:R-:W-:Y:S01]  /*11540*/  FADD.FTZ R63, R63, R62 ;  /* 0x0000003e3f3f7221 */ /* 0x000fe20000010000 */
[----:B------:R-:W-:Y:S01]  /*11550*/  FADD.FTZ R38, R129, R38 ;  /* 0x0000002681267221 */ /* 0x000fe20000010000 */
[----:B------:R-:W-:Y:S01]  /*11560*/  FADD.FTZ R123, R122, R123 ;  /* 0x0000007b7a7b7221 */ /* 0x000fe20000010000 */
[----:B------:R-:W-:Y:S01]  /*11570*/  HSET2.LE.AND R102, R241, R102, PT ;  /* 0x00000066f1667233 */ /* 0x000fe20003803000 */
[C---:B------:R-:W-:Y:S01]  /*11580*/  HMMA.16816.F32.BF16 R24, R8.reuse, R32, R24 ;  /* 0x000000200818723c */ /* 0x040fe20000041818 */
[----:B------:R-:W-:Y:S01]  /*11590*/  FADD.FTZ R109, R109, R38 ;  /* 0x000000266d6d7221 */ /* 0x000fe20000010000 */
[----:B------:R-:W-:Y:S01]  /*115a0*/  FADD.FTZ R156, R156, R123 ;  /* 0x0000007b9c9c7221 */ /* 0x000fe20000010000 */
[----:B------:R-:W4:Y:S01]  /*115b0*/  LDSM.16.MT88.4 R228, [R226+0x5c00] ;  /* 0x005c0000e2e4783b */ /* 0x000f220000004200 */
[----:B------:R-:W-:Y:S01]  /*115c0*/  FADD.FTZ R79, R79, R190 ;  /* 0x000000be4f4f7221 */ /* 0x000fe20000010000 */
[----:B------:R-:W-:Y:S01]  /*115d0*/  FADD.FTZ R112, R112, R109 ;  /* 0x0000006d70707221 */ /* 0x000fe20000010000 */
[----:B------:R-:W-:Y:S01]  /*115e0*/  FADD.FTZ R156, R169, R156 ;  /* 0x0000009ca99c7221 */ /* 0x000fe20000010000 */
[C---:B------:R-:W-:Y:S01]  /*115f0*/  HMMA.16816.F32.BF16 R12, R8.reuse, R34, R12 ;  /* 0x00000022080c723c */ /* 0x040fe2000004180c */
[----:B------:R-:W-:Y:S01]  /*11600*/  F2FP.BF16.F32.PACK_AB R32, R51, R48 ;  /* 0x000000303320723e */ /* 0x000fe200000010ff */
[----:B------:R-:W-:Y:S01]  /*11610*/  FADD.FTZ R133, R133, R112 ;  /* 0x0000007085857221 */ /* 0x000fe20000010000 */
[----:B------:R-:W-:Y:S01]  /*11620*/  FADD.FTZ R159, R159, R156 ;  /* 0x0000009c9f9f7221 */ /* 0x000fe20000010000 */
[----:B---3--:R-:W-:Y:S01]  /*11630*/  F2FP.BF16.F32.PACK_AB R33, R45, R44 ;  /* 0x0000002c2d21723e */ /* 0x008fe200000010ff */
[----:B------:R-:W-:Y:S01]  /*11640*/  FADD.FTZ R64, R64, R63 ;  /* 0x0000003f40407221 */ /* 0x000fe20000010000 */
[----:B------:R-:W-:Y:S01]  /*11650*/  FADD.FTZ R142, R142, R133 ;  /* 0x000000858e8e7221 */ /* 0x000fe20000010000 */
[C---:B------:R-:W-:Y:S01]  /*11660*/  HMMA.16816.F32.BF16 R28, R8.reuse, R40, R28 ;  /* 0x00000028081c723c */ /* 0x040fe2000004181c */
[----:B------:R-:W-:Y:S01]  /*11670*/  F2FP.BF16.F32.PACK_AB R34, R218, R183 ;  /* 0x000000b7da22723e */ /* 0x000fe200000010ff */
[----:B------:R-:W-:Y:S01]  /*11680*/  FADD.FTZ R159, R174, R159 ;  /* 0x0000009fae9f7221 */ /* 0x000fe20000010000 */
[----:B------:R-:W-:Y:S01]  /*11690*/  FADD.FTZ R137, R137, R142 ;  /* 0x0000008e89897221 */ /* 0x000fe20000010000 */
[----:B------:R-:W-:Y:S01]  /*116a0*/  LOP3.LUT R32, R243, R32, RZ, 0xc0, !PT ;  /* 0x00000020f3207212 */ /* 0x000fe200078ec0ff */
[----:B------:R-:W-:Y:S01]  /*116b0*/  FADD.FTZ R192, R192, R79 ;  /* 0x0000004fc0c07221 */ /* 0x000fe20000010000 */
[----:B------:R-:W-:Y:S01]  /*116c0*/  LOP3.LUT R34, R205, R34, RZ, 0xc0, !PT ;  /* 0x00000022cd227212 */ /* 0x000fe200078ec0ff */
[----:B------:R-:W-:Y:S01]  /*116d0*/  FADD.FTZ R140, R140, R137 ;  /* 0x000000898c8c7221 */ /* 0x000fe20000010000 */
[----:B------:R-:W-:Y:S01]  /*116e0*/  F2FP.BF16.F32.PACK_AB R40, R92, R93 ;  /* 0x0000005d5c28723e */ /* 0x000fe200000010ff */
[----:B------:R-:W-:Y:S01]  /*116f0*/  FADD.FTZ R80, R80, R159 ;  /* 0x0000009f50507221 */ /* 0x000fe20000010000 */
[----:B------:R-:W-:Y:S01]  /*11700*/  LOP3.LUT R33, R102, R33, RZ, 0xc0, !PT ;  /* 0x0000002166217212 */ /* 0x000fe200078ec0ff */
[----:B------:R-:W-:Y:S01]  /*11710*/  FADD.FTZ R173, R173, R140 ;  /* 0x0000008cadad7221 */ /* 0x000fe20000010000 */
[----:B------:R-:W-:Y:S01]  /*11720*/  LOP3.LUT R35, R201, R40, RZ, 0xc0, !PT ;  /* 0x00000028c9237212 */ /* 0x000fe200078ec0ff */
[----:B------:R-:W-:Y:S01]  /*11730*/  HMMA.16816.F32.BF16 R16, R8, R42, R16 ;  /* 0x0000002a0810723c */ /* 0x000fe20000041810 */
[----:B------:R-:W-:Y:S01]  /*11740*/  FADD.FTZ R80, R127, R80 ;  /* 0x000000507f507221 */ /* 0x000fe20000010000 */
[----:B------:R-:W-:Y:S01]  /*11750*/  FADD.FTZ R172, R172, R173 ;  /* 0x000000adacac7221 */ /* 0x000fe20000010000 */
[----:B------:R-:W-:Y:S01]  /*11760*/  FADD.FTZ R65, R65, R64 ;  /* 0x0000004041417221 */ /* 0x000fe20000010000 */
[----:B------:R-:W-:-:S02]  /*11770*/  IMAD.MOV.U32 R7, RZ, RZ, R91 ;  /* 0x000000ffff077224 */ /* 0x000fc400078e005b */
[----:B------:R-:W-:Y:S01]  /*11780*/  FADD.FTZ R139, R139, R80 ;  /* 0x000000508b8b7221 */ /* 0x000fe20000010000 */
[----:B------:R-:W-:Y:S01]  /*11790*/  FADD.FTZ R175, R175, R172 ;  /* 0x000000acafaf7221 */ /* 0x000fe20000010000 */
[C---:B------:R-:W-:Y:S01]  /*117a0*/  HMMA.16816.F32.BF16 R40, R32.reuse, R244, R20 ;  /* 0x000000f42028723c */ /* 0x040fe20000041814 */
[----:B------:R-:W-:Y:S01]  /*117b0*/  F2FP.BF16.F32.PACK_AB R10, R74, R73 ;  /* 0x000000494a0a723e */ /* 0x000fe200000010ff */
[----:B------:R-:W-:Y:S01]  /*117c0*/  FADD.FTZ R164, R164, R139 ;  /* 0x0000008ba4a47221 */ /* 0x000fe20000010000 */
[----:B------:R-:W-:Y:S01]  /*117d0*/  FADD.FTZ R175, R182, R175 ;  /* 0x000000afb6af7221 */ /* 0x000fe20000010000 */
[----:B--2---:R-:W-:Y:S01]  /*117e0*/  F2FP.BF16.F32.PACK_AB R8, R210, R77 ;  /* 0x0000004dd208723e */ /* 0x004fe200000010ff */
[----:B------:R-:W-:Y:S01]  /*117f0*/  FADD.FTZ R66, R66, R65 ;  /* 0x0000004142427221 */ /* 0x000fe20000010000 */
[----:B------:R-:W-:Y:S01]  /*11800*/  FADD.FTZ R161, R161, R164 ;  /* 0x000000a4a1a17221 */ /* 0x000fe20000010000 */
[----:B------:R-:W-:Y:S01]  /*11810*/  FADD.FTZ R76, R76, R175 ;  /* 0x000000af4c4c7221 */ /* 0x000fe20000010000 */
[----:B-1----:R-:W-:Y:S01]  /*11820*/  F2FP.BF16.F32.PACK_AB R21, R162, R75 ;  /* 0x0000004ba215723e */ /* 0x002fe200000010ff */
[----:B------:R-:W-:Y:S01]  /*11830*/  FADD.FTZ R75, R75, R192 ;  /* 0x000000c04b4b7221 */ /* 0x000fe20000010000 */
        /* <DEDUP_REMOVED lines=10> */
[----:B------:R-:W-:Y:S01]  /*118e0*/  HMMA.16816.F32.BF16 R248, R32, R246, R248 ;  /* 0x000000f620f8723c */ /* 0x000fe200000418f8 */
[----:B------:R-:W-:Y:S01]  /*118f0*/  FADD.FTZ R153, R153, R130 ;  /* 0x0000008299997221 */ /* 0x000fe20000010000 */
[----:B------:R-:W-:Y:S01]  /*11900*/  FADD.FTZ R73, R73, R66 ;  /* 0x0000004249497221 */ /* 0x000fe20000010000 */
[----:B------:R-:W-:Y:S01]  /*11910*/  FADD.FTZ R128, R128, R165 ;  /* 0x000000a580807221 */ /* 0x000fe20000010000 */
[----:B------:R-:W-:Y:S01]  /*11920*/  STL.64 [R1], R40 ;  /* 0x0000002801007387 */ /* 0x000fe20000100a00 */
[----:B------:R-:W-:Y:S01]  /*11930*/  FADD.FTZ R152, R152, R153 ;  /* 0x0000009998987221 */ /* 0x000fe20000010000 */
[----:B------:R-:W-:Y:S01]  /*11940*/  HMMA.16816.F32.BF16 R8, R20, R244, R24 ;  /* 0x000000f41408723c */ /* 0x000fe20000041818 */
[----:B------:R-:W-:Y:S01]  /*11950*/  FADD.FTZ R147, R147, R128 ;  /* 0x0000008093937221 */ /* 0x000fe20000010000 */
[----:B------:R-:W-:Y:S01]  /*11960*/  STL.64 [R1+0x8], R42 ;  /* 0x0000082a01007387 */ /* 0x000fe20000100a00 */
[----:B------:R-:W-:Y:S01]  /*11970*/  FADD.FTZ R167, R167, R152 ;  /* 0x00000098a7a77221 */ /* 0x000fe20000010000 */
[----:B------:R-:W-:Y:S01]  /*11980*/  FADD.FTZ R77, R77, R162 ;  /* 0x000000a24d4d7221 */ /* 0x000fe20000010000 */
[----:B------:R-:W-:Y:S01]  /*11990*/  FADD.FTZ R78, R78, R147 ;  /* 0x000000934e4e7221 */ /* 0x000fe20000010000 */
[----:B----4-:R-:W-:Y:S01]  /*119a0*/  HMMA.16816.F32.BF16 R236, R32, R228, R236 ;  /* 0x000000e420ec723c */ /* 0x010fe200000418ec */
[----:B------:R-:W-:Y:S01]  /*119b0*/  FADD.FTZ R84, R84, R167 ;  /* 0x000000a754547221 */ /* 0x000fe20000010000 */
[----:B------:R-:W-:-:S02]  /*119c0*/  IMAD.MOV.U32 R5, RZ, RZ, R107 ;  /* 0x000000ffff057224 */ /* 0x000fc400078e006b */
[----:B------:R-:W-:Y:S01]  /*119d0*/  FADD.FTZ R163, R163, R78 ;  /* 0x0000004ea3a37221 */ /* 0x000fe20000010000 */
[----:B------:R-:W-:Y:S02]  /*119e0*/  @P0 IMAD.MOV.U32 R5, RZ, RZ, R107 ;  /* 0x000000ffff050224 */ /* 0x000fe400078e006b */
[----:B------:R-:W-:Y:S01]  /*119f0*/  FADD.FTZ R171, R171, R84 ;  /* 0x00000054abab7221 */ /* 0x000fe20000010000 */
[----:B------:R-:W-:Y:S01]  /*11a00*/  HMMA.16816.F32.BF16 R232, R32, R230, R232 ;  /* 0x000000e620e8723c */ /* 0x000fe200000418e8 */
[----:B------:R-:W-:Y:S01]  /*11a10*/  FADD.FTZ R86, R86, R163 ;  /* 0x000000a356567221 */ /* 0x000fe20000010000 */
[----:B------:R-:W-:Y:S02]  /*11a20*/  @P0 IMAD.MOV.U32 R7, RZ, RZ, R91 ;  /* 0x000000ffff070224 */ /* 0x000fe400078e005b */
[----:B------:R-:W-:Y:S01]  /*11a30*/  FADD.FTZ R48, R48, R171 ;  /* 0x000000ab30307221 */ /* 0x000fe20000010000 */
[----:B------:R-:W-:Y:S01]  /*11a40*/  FADD.FTZ R217, R74, R73 ;  /* 0x000000494ad97221 */ /* 0x000fe20000010000 */
[----:B------:R-:W-:Y:S01]  /*11a50*/  FADD.FTZ R85, R85, R86 ;  /* 0x0000005655557221 */ /* 0x000fe20000010000 */
[----:B------:R-:W-:Y:S01]  /*11a60*/  HMMA.16816.F32.BF16 R240, R20, R228, R28 ;  /* 0x000000e414f0723c */ /* 0x000fe2000004181c */
[----:B------:R-:W-:Y:S01]  /*11a70*/  FADD.FTZ R48, R51, R48 ;  /* 0x0000003033307221 */ /* 0x000fe20000010000 */
[----:B------:R-:W-:Y:S01]  /*11a80*/  FADD.FTZ R219, R210, R77 ;  /* 0x0000004dd2db7221 */ /* 0x000fe20000010000 */
[----:B------:R-:W-:Y:S01]  /*11a90*/  FADD.FTZ R88, R88, R85 ;  /* 0x0000005558587221 */ /* 0x000fe20000010000 */
[----:B------:R1:W-:Y:S01]  /*11aa0*/  STL.64 [R1+0x10], R8 ;  /* 0x0000100801007387 */ /* 0x0003e20000100a00 */
[----:B------:R-:W-:-:S02]  /*11ab0*/  FADD.FTZ R183, R183, R48 ;  /* 0x00000030b7b77221 */ /* 0x000fc40000010000 */
[----:B------:R-:W-:Y:S01]  /*11ac0*/  FADD.FTZ R49, R49, R88 ;  /* 0x0000005831317221 */ /* 0x000fe20000010000 */
[----:B------:R-:W-:Y:S01]  /*11ad0*/  HMMA.16816.F32.BF16 R244, R20, R246, R12 ;  /* 0x000000f614f4723c */ /* 0x000fe2000004180c */
[----:B------:R2:W-:Y:S01]  /*11ae0*/  STL.64 [R1+0x18], R10 ;  /* 0x0000180a01007387 */ /* 0x0005e20000100a00 */
[----:B------:R-:W-:Y:S01]  /*11af0*/  FADD.FTZ R218, R218, R183 ;  /* 0x000000b7dada7221 */ /* 0x000fe20000010000 */
[----:B------:R-:W-:-:S03]  /*11b00*/  FADD.FTZ R44, R44, R49 ;  /* 0x000000312c2c7221 */ /* 0x000fc60000010000 */
[----:B------:R-:W-:Y:S01]  /*11b10*/  HMMA.16816.F32.BF16 R228, R20, R230, R16 ;  /* 0x000000e614e4723c */ /* 0x000fe20000041810 */
[----:B------:R-:W-:-:S04]  /*11b20*/  FADD.FTZ R44, R45, R44 ;  /* 0x0000002c2d2c7221 */ /* 0x000fc80000010000 */
[----:B------:R-:W-:-:S04]  /*11b30*/  FADD.FTZ R93, R93, R44 ;  /* 0x0000002c5d5d7221 */ /* 0x000fc80000010000 */
[----:B------:R-:W-:Y:S01]  /*11b40*/  FADD.FTZ R221, R92, R93 ;  /* 0x0000005d5cdd7221 */ /* 0x000fe20000010000 */
[--C-:B-1----:R-:W-:Y:S02]  /*11b50*/  IMAD.MOV.U32 R8, RZ, RZ, R90.reuse ;  /* 0x000000ffff087224 */ /* 0x102fe400078e005a */
[----:B------:R-:W-:Y:S01]  /*11b60*/  @P0 IMAD.MOV.U32 R8, RZ, RZ, R90 ;  /* 0x000000ffff080224 */ /* 0x000fe200078e005a */
[----:B------:R-:W-:Y:S11]  /*11b70*/  @P0 BRA `(.L_x_395) ;  /* 0x0000000000040947 */ /* 0x000ff60003800000 */
.L_x_391:
[----:B------:R-:W-:-:S12]  /*11b80*/  UIADD3 UR6, UR35, -0x1, URZ ;  /* 0xffffffff23067890 */ /* 0x000fd8000fffe03f */
.L_x_395:
[----:B------:R-:W-:-:S13]  /*11b90*/  ISETP.LE.AND P0, PT, RZ, UR6, PT ;  /* 0x00000006ff007c0c */ /* 0x000fda000bf03270 */
[----:B------:R-:W-:Y:S05]  /*11ba0*/  @!P0 BRA `(.L_x_396) ;  /* 0x0000006c00e08947 */ /* 0x000fea0003800000 */
[----:B--2---:R-:W2:Y:S01]  /*11bb0*/  LDL.64 R10, [R1+0x50] ;  /* 0x00005000010a7983 */ /* 0x004ea20000100a00 */
[----:B------:R-:W-:Y:S01]  /*11bc0*/  ULDC UR4, c[0x0][0x2d0] ;  /* 0x0000b40000047ab9 */ /* 0x000fe20000000800 */
[----:B------:R-:W-:Y:S01]  /*11bd0*/  PRMT R0, R3, 0x7054, R3 ;  /* 0x0000705403007816 */ /* 0x000fe20000000003 */
[----:B------:R-:W-:Y:S01]  /*11be0*/  UIMAD.WIDE.U32 UR38, UR8, 0x60, URZ ;  /* 0x00000060082678a5 */ /* 0x000fe2000f8e003f */
[----:B------:R-:W-:Y:S01]  /*11bf0*/  MOV R224, R5 ;  /* 0x0000000500e07202 */ /* 0x000fe20000000f00 */
[----:B------:R-:W-:Y:S01]  /*11c00*/  UIMAD UR37, UR9, 0x60, URZ ;  /* 0x00000060092578a4 */ /* 0x000fe2000f8e023f */
[----:B------:R-:W-:Y:S01]  /*11c10*/  MOV R225, R132 ;  /* 0x0000008400e17202 */ /* 0x000fe20000000f00 */
[----:B------:R-:W-:Y:S01]  /*11c20*/  UIMAD.WIDE.U32 UR44, UR10, 0x60, URZ ;  /* 0x000000600a2c78a5 */ /* 0x000fe2000f8e003f */
[----:B------:R-:W-:Y:S01]  /*11c30*/  MOV R223, R8 ;  /* 0x0000000800df7202 */ /* 0x000fe20000000f00 */
[----:B------:R-:W-:Y:S01]  /*11c40*/  UIMAD UR40, UR11, 0x60, URZ ;  /* 0x000000600b2878a4 */ /* 0x000fe2000f8e023f */
[----:B------:R-:W-:Y:S01]  /*11c50*/  IMAD.MOV.U32 R222, RZ, RZ, R7 ;  /* 0x000000ffffde7224 */ /* 0x000fe200078e0007 */
[----:B------:R-:W-:-:S02]  /*11c60*/  USHF.L.U64.HI UR7, UR8, 0x6, UR9 ;  /* 0x0000000608077899 */ /* 0x000fc40008010209 */
        /* <DEDUP_REMOVED lines=8> */
[----:B------:R-:W2:Y:S08]  /*11cf0*/  @!P1 LDC.64 R10, c[0x0][0x220] ;  /* 0x00008800ff0a9b82 */ /* 0x000eb00000000a00 */
[----:B------:R-:W3:Y:S08]  /*11d00*/  @!P1 LDC.64 R14, c[0x0][0x220] ;  /* 0x00008800ff0e9b82 */ /* 0x000ef00000000a00 */
[----:B------:R-:W4:Y:S01]  /*11d10*/  @!P1 LDC.64 R12, c[0x0][0x220] ;  /* 0x00008800ff0c9b82 */ /* 0x000f220000000a00 */
[----:B--2---:R2:W-:Y:S04]  /*11d20*/  @!P1 STL.64 [R1+0x38], R10 ;  /* 0x0000380a01009387 */ /* 0x0045e80000100a00 */
[----:B---3--:R-:W-:Y:S04]  /*11d30*/  @!P1 STL.64 [R1+0x30], R14 ;  /* 0x0000300e01009387 */ /* 0x008fe80000100a00 */
[----:B----4-:R3:W-:Y:S01]  /*11d40*/  @!P1 STL.64 [R1+0x28], R12 ;  /* 0x0000280c01009387 */ /* 0x0107e20000100a00 */
[----:B--2---:R-:W2:Y:S01]  /*11d50*/  @!P1 LDC.64 R10, c[0x0][0x220] ;  /* 0x00008800ff0a9b82 */ /* 0x004ea20000000a00 */
[----:B---3--:R-:W-:-:S02]  /*11d60*/  IMAD.WIDE.U32 R12, R168, -0x326172a9, RZ ;  /* 0xcd9e8d57a80c7825 */ /* 0x008fc400078e00ff */
[----:B--2---:R2:W-:Y:S04]  /*11d70*/  @!P1 STL.64 [R1+0x20], R10 ;  /* 0x0000200a01009387 */ /* 0x0045e80000100a00 */
[----:B------:R3:W-:Y:S04]  /*11d80*/  STL [R1+0x5c], R0 ;  /* 0x00005c0001007387 */ /* 0x0007e80000100800 */
[----:B------:R-:W-:Y:S01]  /*11d90*/  STL.64 [R1+0x68], R12 ;  /* 0x0000680c01007387 */ /* 0x000fe20000100a00 */
[----:B--2---:R-:W-:Y:S01]  /*11da0*/  IMAD.WIDE.U32 R10, R4, -0x326172a9, RZ ;  /* 0xcd9e8d57040a7825 */ /* 0x004fe200078e00ff */
[----:B---3--:R-:W-:-:S03]  /*11db0*/  LOP3.LUT R0, R13, R2, RZ, 0x3c, !PT ;  /* 0x000000020d007212 */ /* 0x008fc600078e3cff */
[----:B------:R-:W-:Y:S01]  /*11dc0*/  IMAD.WIDE.U32 R4, R176, -0x2daee0ad, RZ ;  /* 0xd2511f53b0047825 */ /* 0x000fe200078e00ff */
[----:B------:R-:W-:Y:S01]  /*11dd0*/  LOP3.LUT R2, R11, R2, RZ, 0x3c, !PT ;  /* 0x000000020b027212 */ /* 0x000fe200078e3cff */
[----:B------:R-:W-:Y:S04]  /*11de0*/  STL.64 [R1+0x60], R10 ;  /* 0x0000600a01007387 */ /* 0x000fe80000100a00 */
[----:B------:R2:W-:Y:S01]  /*11df0*/  STL.64 [R1+0x80], R4 ;  /* 0x0000800401007387 */ /* 0x0005e20000100a00 */
[----:B------:R-:W-:-:S04]  /*11e00*/  IMAD.WIDE.U32 R2, R2, -0x2daee0ad, RZ ;  /* 0xd2511f5302027825 */ /* 0x000fc800078e00ff */
[----:B--2---:R-:W-:-:S05]  /*11e10*/  IMAD.WIDE.U32 R4, R0, -0x2daee0ad, RZ ;  /* 0xd2511f5300047825 */ /* 0x004fca00078e00ff */
[----:B------:R-:W-:Y:S04]  /*11e20*/  STL.64 [R1+0x78], R4 ;  /* 0x0000780401007387 */ /* 0x000fe80000100a00 */
[----:B------:R2:W-:Y:S02]  /*11e30*/  STL.64 [R1+0x70], R2 ;  /* 0x0000700201007387 */ /* 0x0005e40000100a00 */
[----:B--2---:R-:W-:Y:S01]  /*11e40*/  MOV R2, R178 ;  /* 0x000000b200027202 */ /* 0x004fe20000000f00 */
[----:B------:R-:W-:-:S05]  /*11e50*/  IMAD.MOV.U32 R3, RZ, RZ, R181 ;  /* 0x000000ffff037224 */ /* 0x000fca00078e00b5 */
[----:B------:R2:W-:Y:S01]  /*11e60*/  STL.64 [R1+0x88], R2 ;  /* 0x0000880201007387 */ /* 0x0005e20000100a00 */
[----:B------:R-:W-:Y:S05]  /*11e70*/  BRA `(.L_x_397) ;  /* 0x0000000000dc7947 */ /* 0x000fea0003800000 */
.L_x_399:
        /* <DEDUP_REMOVED lines=22> */
[C---:B------:R-:W-:Y:S02]  /*11fe0*/  @!P1 LEA.HI.X R137, R141.reuse, R137, R140, 0x1, P6 ;  /* 0x000000898d899211 */ /* 0x040fe400030f0c8c */
        /* <DEDUP_REMOVED lines=9> */
[----:B----4-:R-:W-:Y:S02]  /*12080*/  @!P1 LEA R152, P4, R143, R132, 0x1 ;  /* 0x000000848f989211 */ /* 0x010fe400078808ff */
        /* <DEDUP_REMOVED lines=22> */
.L_x_397:
[----:B---3--:R-:W3:Y:S01]  /*121f0*/  LDL.64 R12, [R1+0x88] ;  /* 0x00008800010c7983 */ /* 0x008ee20000100a00 */
[----:B------:R-:W-:Y:S04]  /*12200*/  DEPBAR.LE SB0, 0x0 ;  /* 0x000080000000791a */ /* 0x000fe80000000000 */
[----:B------:R-:W-:Y:S01]  /*12210*/  MOV R104, UR6 ;  /* 0x0000000600687c02 */ /* 0x000fe20008000f00 */
[----:B--2---:R-:W2:Y:S01]  /*12220*/  LDL R2, [R1+0x38] ;  /* 0x0000380001027983 */ /* 0x004ea20000100800 */
[----:B------:R-:W-:Y:S02]  /*12230*/  USHF.R.S32.HI UR11, URZ, 0x1f, UR6 ;  /* 0x0000001f3f0b7899 */ /* 0x000fe40008011406 */
[----:B------:R-:W-:Y:S01]  /*12240*/  UIMAD UR10, UR12, UR6, URZ ;  /* 0x000000060c0a72a4 */ /* 0x000fe2000f8e023f */
[----:B------:R-:W4:Y:S01]  /*12250*/  LDL R7, [R1+0x3c] ;  /* 0x00003c0001077983 */ /* 0x000f220000100800 */
[----:B------:R-:W-:Y:S02]  /*12260*/  USHF.L.U32 UR42, UR6, 0x2, URZ ;  /* 0x00000002062a7899 */ /* 0x000fe4000800063f */
[----:B------:R-:W-:Y:S01]  /*12270*/  UIMAD UR10, UR11, UR13, UR10 ;  /* 0x0000000d0b0a72a4 */ /* 0x000fe2000f8e020a */
[----:B------:R-:W5:Y:S01]  /*12280*/  LDL R10, [R1+0x30] ;  /* 0x00003000010a7983 */ /* 0x000f620000100800 */
[----:B------:R-:W-:Y:S02]  /*12290*/  UIADD3 UR11, UR27, -0x4498517b, URZ ;  /* 0xbb67ae851b0b7890 */ /* 0x000fe4000fffe03f */
[----:B------:R-:W-:Y:S01]  /*122a0*/  UIADD3 UR35, UR42, 0x1, URZ ;  /* 0x000000012a237890 */ /* 0x000fe2000fffe03f */
[----:B------:R-:W5:Y:S01]  /*122b0*/  LDL R6, [R1+0x34] ;  /* 0x0000340001067983 */ /* 0x000f620000100800 */
[----:B------:R-:W-:Y:S03]  /*122c0*/  UIADD3 UR36, UR26, 0x3c6ef372, URZ ;  /* 0x3c6ef3721a247890 */ /* 0x000fe6000fffe03f */
[----:B------:R-:W5:Y:S04]  /*122d0*/  LDL R9, [R1+0x28] ;  /* 0x0000280001097983 */ /* 0x000f680000100800 */
[----:B------:R-:W5:Y:S04]  /*122e0*/  LDL R5, [R1+0x2c] ;  /* 0x00002c0001057983 */ /* 0x000f680000100800 */
[----:B------:R-:W5:Y:S04]  /*122f0*/  LDL R8, [R1+0x20] ;  /* 0x0000200001087983 */ /* 0x000f680000100800 */
[----:B------:R-:W5:Y:S01]  /*12300*/  LDL R4, [R1+0x24] ;  /* 0x0000240001047983 */ /* 0x000f620000100800 */
[----:B------:R-:W-:Y:S06]  /*12310*/  BAR.SYNC.DEFER_BLOCKING 0x0 ;  /* 0x0000000000007b1d */ /* 0x000fec0000010000 */
[----:B------:R-:W-:Y:S06]  /*12320*/  @P1 STS.64 [R227+0x4008], RZ ;  /* 0x004008ffe3001388 */ /* 0x000fec0000000a00 */
[----:B------:R-:W-:Y:S04]  /*12330*/  @P1 STS [R227+0x4000], RZ ;  /* 0x004000ffe3001388 */ /* 0x000fe80000000800 */
[----:B------:R-:W-:Y:S01]  /*12340*/  @P1 STS [R227+0x4004], RZ ;  /* 0x004004ffe3001388 */ /* 0x000fe20000000800 */
[----:B---3--:R-:W-:Y:S05]  /*12350*/  IMAD.WIDE.U32 R104, R104, UR13, R12 ;  /* 0x0000000d68687c25 */ /* 0x008fea000f8e000c */
[----:B------:R-:W-:Y:S01]  /*12360*/  IADD3 R0, R105, UR10, RZ ;  /* 0x0000000a69007c10 */ /* 0x000fe2000fffe0ff */
[----:B------:R-:W-:Y:S01]  /*12370*/  UIADD3 UR10, UR26, -0x61c88647, URZ ;  /* 0x9e3779b91a0a7890 */ /* 0x000fe2000fffe03f */
[C---:B--2---:R-:W-:Y:S02]  /*12380*/  @!P1 LEA R120, P4, R104.reuse, R2, 0x1 ;  /* 0x0000000268789211 */ /* 0x044fe400078808ff */
[C---:B------:R-:W-:Y:S02]  /*12390*/  @!P1 IADD3 R3, P3, R104.reuse, UR30, RZ ;  /* 0x0000001e68039c10 */ /* 0x040fe4000ff7e0ff */
[----:B----4-:R-:W-:Y:S02]  /*123a0*/  @!P1 LEA.HI.X R121, R104, R7, R0, 0x1, P4 ;  /* 0x0000000768799211 */ /* 0x010fe400020f0c00 */
[----:B------:R-:W-:Y:S02]  /*123b0*/  @!P1 IADD3.X R2, R0, UR29, RZ, P3, !PT ;  /* 0x0000001d00029c10 */ /* 0x000fe40009ffe4ff */
[C---:B-----5:R-:W-:Y:S01]  /*123c0*/  @!P1 LEA R114, P3, R3.reuse, R10, 0x1 ;  /* 0x0000000a03729211 */ /* 0x060fe200078608ff */
[----:B------:R-:W-:Y:S01]  /*123d0*/  @!PT LDS RZ, [RZ] ;  /* 0x00000000fffff984 */ /* 0x000fe20000000800 */
[----:B------:R-:W-:Y:S01]  /*123e0*/  @!PT LDS RZ, [RZ] ;  /* 0x00000000fffff984 */ /* 0x000fe20000000800 */
[----:B------:R-:W-:Y:S01]  /*123f0*/  @!PT LDS RZ, [RZ] ;  /* 0x00000000fffff984 */ /* 0x000fe20000000800 */
[----:B------:R-:W-:Y:S01]  /*12400*/  @!P1 LDGSTS.E.BYPASS.LTC128B.128 [R227+0x4000], desc[UR20][R120.64] ;  /* 0x0400000078e39fae */ /* 0x000fe2000b901d54 */
[----:B------:R-:W-:Y:S02]  /*12410*/  @!P1 IADD3 R97, P2, R104, UR22, RZ ;  /* 0x0000001668619c10 */ /* 0x000fe4000ff5e0ff */
[----:B------:R-:W-:Y:S02]  /*12420*/  @!P1 LEA.HI.X R115, R3, R6, R2, 0x1, P3 ;  /* 0x0000000603739211 */ /* 0x000fe400018f0c02 */
[----:B------:R-:W-:Y:S02]  /*12430*/  @!P1 IADD3.X R96, R0, UR7, RZ, P2, !PT ;  /* 0x0000000700609c10 */ /* 0x000fe400097fe4ff */
[C---:B------:R-:W-:Y:S01]  /*12440*/  @!P1 LEA R112, P2, R97.reuse, R9, 0x1 ;  /* 0x0000000961709211 */ /* 0x040fe200078408ff */
[----:B------:R-:W-:Y:S01]  /*12450*/  @P1 STS.128 [R227+0x4800], RZ ;  /* 0x004800ffe3001388 */ /* 0x000fe20000000c00 */
[----:B------:R-:W-:Y:S02]  /*12460*/  @!P1 IADD3 R99, P0, R104, UR38, RZ ;  /* 0x0000002668639c10 */ /* 0x000fe4000ff1e0ff */
[----:B------:R-:W-:Y:S02]  /*12470*/  @!P1 LEA.HI.X R113, R97, R5, R96, 0x1, P2 ;  /* 0x0000000561719211 */ /* 0x000fe400010f0c60 */
[----:B------:R-:W-:Y:S02]  /*12480*/  @!P1 IADD3.X R98, R0, UR37, RZ, P0, !PT ;  /* 0x0000002500629c10 */ /* 0x000fe400087fe4ff */
[C---:B------:R-:W-:Y:S01]  /*12490*/  @!P1 LEA R106, P0, R99.reuse, R8, 0x1 ;  /* 0x00000008636a9211 */ /* 0x040fe200078008ff */
[----:B------:R-:W-:Y:S01]  /*124a0*/  @!PT LDS RZ, [RZ] ;  /* 0x00000000fffff984 */ /* 0x000fe20000000800 */
[----:B------:R-:W-:Y:S01]  /*124b0*/  @!PT LDS RZ, [RZ] ;  /* 0x00000000fffff984 */ /* 0x000fe20000000800 */
[----:B------:R-:W-:Y:S01]  /*124c0*/  @!PT LDS RZ, [RZ] ;  /* 0x00000000fffff984 */ /* 0x000fe20000000800 */
[----:B------:R-:W-:Y:S01]  /*124d0*/  @!P1 LDGSTS.E.BYPASS.LTC128B.128 [R227+0x4800], desc[UR20][R114.64] ;  /* 0x0480000072e39fae */ /* 0x000fe2000b901d54 */
[----:B------:R-:W-:Y:S02]  /*124e0*/  MOV R3, UR6 ;  /* 0x0000000600037c02 */ /* 0x000fe40008000f00 */
[----:B------:R-:W-:Y:S02]  /*124f0*/  @!P1 LEA.HI.X R107, R99, R4, R98, 0x1, P0 ;  /* 0x00000004636b9211 */ /* 0x000fe400000f0c62 */
[----:B------:R-:W-:Y:S02]  /*12500*/  LEA R2, R3, R220, 0x7 ;  /* 0x000000dc03027211 */ /* 0x000fe400078e38ff */
[----:B------:R-:W-:Y:S01]  /*12510*/  ISETP.LT.AND P2, PT, RZ, UR6, PT ;  /* 0x00000006ff007c0c */ /* 0x000fe2000bf41270 */
[----:B------:R-:W-:Y:S01]  /*12520*/  @P1 STS.128 [R227+0x5000], RZ ;  /* 0x005000ffe3001388 */ /* 0x000fe20000000c00 */
[----:B------:R-:W-:Y:S02]  /*12530*/  I2FP.F32.S32 R3, R2 ;  /* 0x0000000200037245 */ /* 0x000fe40000201400 */
[C---:B------:R-:W-:Y:S02]  /*12540*/  IADD3 R0, R2.reuse, 0x1, RZ ;  /* 0x0000000102007810 */ /* 0x040fe40007ffe0ff */
[C---:B------:R-:W-:Y:S02]  /*12550*/  IADD3 R216, R2.reuse, 0x8, RZ ;  /* 0x0000000802d87810 */ /* 0x040fe40007ffe0ff */
[----:B------:R-:W-:Y:S01]  /*12560*/  I2FP.F32.S32 R0, R0 ;  /* 0x0000000000007245 */ /* 0x000fe20000201400 */
[----:B------:R-:W-:Y:S01]  /*12570*/  @!PT LDS RZ, [RZ] ;  /* 0x00000000fffff984 */ /* 0x000fe20000000800 */
[----:B------:R-:W-:Y:S01]  /*12580*/  @!PT LDS RZ, [RZ] ;  /* 0x00000000fffff984 */ /* 0x000fe20000000800 */
[----:B------:R-:W-:Y:S01]  /*12590*/  @!PT LDS RZ, [RZ] ;  /* 0x00000000fffff984 */ /* 0x000fe20000000800 */
[----:B------:R-:W-:Y:S01]  /*125a0*/  @!P1 LDGSTS.E.BYPASS.LTC128B.128 [R227+0x5000], desc[UR20][R112.64] ;  /* 0x0500000070e39fae */ /* 0x000fe2000b901d54 */
[C---:B------:R-:W-:Y:S07]  /*125b0*/  IADD3 R226, R2.reuse, 0x9, RZ ;  /* 0x0000000902e27810 */ /* 0x040fee0007ffe0ff */
[----:B------:R-:W-:Y:S08]  /*125c0*/  @P1 STS.128 [R227+0x5800], RZ ;  /* 0x005800ffe3001388 */ /* 0x000ff00000000c00 */
[----:B------:R-:W-:Y:S01]  /*125d0*/  @!PT LDS RZ, [RZ] ;  /* 0x00000000fffff984 */ /* 0x000fe20000000800 */
[----:B------:R-:W-:Y:S01]  /*125e0*/  @!PT LDS RZ, [RZ] ;  /* 0x00000000fffff984 */ /* 0x000fe20000000800 */
[----:B------:R-:W-:Y:S01]  /*125f0*/  @!PT LDS RZ, [RZ] ;  /* 0x00000000fffff984 */ /* 0x000fe20000000800 */
[----:B------:R2:W-:Y:S08]  /*12600*/  @!P1 LDGSTS.E.BYPASS.LTC128B.128 [R227+0x5800], desc[UR20][R106.64] ;  /* 0x058000006ae39fae */ /* 0x0005f0000b901d54 */
[----:B------:R-:W-:Y:S08]  /*12610*/  LDSM.16.M88.4 R208, [R215] ;  /* 0x00000000d7d0783b */ /* 0x000ff00000000200 */
[----:B------:R-:W0:Y:S08]  /*12620*/  LDGDEPBAR ;  /* 0x00000000000079af */ /* 0x000e300000000000 */
[----:B------:R-:W3:Y:S08]  /*12630*/  LDSM.16.M88.4 R204, [R214+0x2000] ;  /* 0x00200000d6cc783b */ /* 0x000ef00000000200 */
[----:B------:R-:W4:Y:S08]  /*12640*/  LDSM.16.M88.4 R200, [R214+0x2400] ;  /* 0x00240000d6c8783b */ /* 0x000f300000000200 */
[----:B------:R-:W5:Y:S08]  /*12650*/  LDSM.16.M88.4 R196, [R214+0x2800] ;  /* 0x00280000d6c4783b */ /* 0x000f700000000200 */
[----:B------:R-:W1:Y:S08]  /*12660*/  LDSM.16.M88.4 R192, [R214+0x2c00] ;  /* 0x002c0000d6c0783b */ /* 0x000e700000000200 */
[----:B------:R-:W2:Y:S01]  /*12670*/  LDSM.16.M88.4 R188, [R214+0x3000] ;  /* 0x00300000d6bc783b */ /* 0x000ea20000000200 */
[C---:B---3--:R-:W-:Y:S07]  /*12680*/  HMMA.16816.F32.BF16 R4, R208.reuse, R204, RZ ;  /* 0x000000ccd004723c */ /* 0x048fee00000418ff */
[----:B------:R-:W3:Y:S01]  /*12690*/  LDSM.16.M88.4 R184, [R214+0x3400] ;  /* 0x00340000d6b8783b */ /* 0x000ee20000000200 */
[C---:B------:R-:W-:Y:S07]  /*126a0*/  HMMA.16816.F32.BF16 R12, R208.reuse, R206, RZ ;  /* 0x000000ced00c723c */ /* 0x040fee00000418ff */
[----:B------:R-:W3:Y:S01]  /*126b0*/  LDSM.16.M88.4 R180, [R214+0x3800] ;  /* 0x00380000d6b4783b */ /* 0x000ee20000000200 */
[C---:B----4-:R-:W-:Y:S07]  /*126c0*/  HMMA.16816.F32.BF16 R20, R208.reuse, R200, RZ ;  /* 0x000000c8d014723c */ /* 0x050fee00000418ff */
[----:B------:R-:W4:Y:S01]  /*126d0*/  LDSM.16.M88.4 R176, [R214+0x3c00] ;  /* 0x003c0000d6b0783b */ /* 0x000f220000000200 */
[C---:B------:R-:W-:Y:S06]  /*126e0*/  HMMA.16816.F32.BF16 R28, R208.reuse, R202, RZ ;  /* 0x000000cad01c723c */ /* 0x040fec00000418ff */
[C---:B-----5:R-:W-:Y:S01]  /*126f0*/  HMMA.16816.F32.BF16 R36, R208.reuse, R196, RZ ;  /* 0x000000c4d024723c */ /* 0x060fe200000418ff */
[----:B------:R-:W5:Y:S05]  /*12700*/  LDSM.16.M88.4 R172, [R215+0x1000] ;  /* 0x00100000d7ac783b */ /* 0x000f6a0000000200 */
[C---:B------:R-:W-:Y:S03]  /*12710*/  HMMA.16816.F32.BF16 R44, R208.reuse, R198, RZ ;  /* 0x000000c6d02c723c */ /* 0x040fe600000418ff */
[----:B------:R-:W-:Y:S03]  /*12720*/  LDSM.16.M88.4 R168, [R213] ;  /* 0x00000000d5a8783b */ /* 0x000fe60000000200 */
[C---:B-1----:R-:W-:Y:S05]  /*12730*/  HMMA.16816.F32.BF16 R52, R208.reuse, R192, RZ ;  /* 0x000000c0d034723c */ /* 0x042fea00000418ff */
[----:B------:R-:W1:Y:S01]  /*12740*/  LDSM.16.M88.4 R164, [R212] ;  /* 0x00000000d4a4783b */ /* 0x000e620000000200 */
[C---:B------:R-:W-:Y:S06]  /*12750*/  HMMA.16816.F32.BF16 R60, R208.reuse, R194, RZ ;  /* 0x000000c2d03c723c */ /* 0x040fec00000418ff */
[C---:B--2---:R-:W-:Y:S01]  /*12760*/  HMMA.16816.F32.BF16 R68, R208.reuse, R188, RZ ;  /* 0x000000bcd044723c */ /* 0x044fe200000418ff */
[----:B------:R-:W2:Y:S05]  /*12770*/  LDSM.16.M88.4 R132, [R213+0x1000] ;  /* 0x00100000d584783b */ /* 0x000eaa0000000200 */
[C---:B------:R-:W-:Y:S03]  /*12780*/  HMMA.16816.F32.BF16 R76, R208.reuse, R190, RZ ;  /* 0x000000bed04c723c */ /* 0x040fe600000418ff */
[----:B------:R-:W2:Y:S03]  /*12790*/  LDSM.16.M88.4 R160, [R212+0x400] ;  /* 0x00040000d4a0783b */ /* 0x000ea60000000200 */
[C---:B---3--:R-:W-:Y:S05]  /*127a0*/  HMMA.16816.F32.BF16 R84, R208.reuse, R184, RZ ;  /* 0x000000b8d054723c */ /* 0x048fea00000418ff */
[----:B------:R-:W3:Y:S01]  /*127b0*/  LDSM.16.M88.4 R156, [R212+0x800] ;  /* 0x00080000d49c783b */ /* 0x000ee20000000200 */
[C---:B------:R-:W-:Y:S06]  /*127c0*/  HMMA.16816.F32.BF16 R92, R208.reuse, R186, RZ ;  /* 0x000000bad05c723c */ /* 0x040fec00000418ff */
[C---:B------:R-:W-:Y:S01]  /*127d0*/  HMMA.16816.F32.BF16 R100, R208.reuse, R180, RZ ;  /* 0x000000b4d064723c */ /* 0x040fe200000418ff */
[----:B------:R-:W3:Y:S05]  /*127e0*/  LDSM.16.M88.4 R152, [R212+0xc00] ;  /* 0x000c0000d498783b */ /* 0x000eea0000000200 */
[C---:B------:R-:W-:Y:S03]  /*127f0*/  HMMA.16816.F32.BF16 R108, R208.reuse, R182, RZ ;  /* 0x000000b6d06c723c */ /* 0x040fe600000418ff */
[----:B------:R-:W3:Y:S03]  /*12800*/  LDSM.16.M88.4 R148, [R212+0x1000] ;  /* 0x00100000d494783b */ /* 0x000ee60000000200 */
[C---:B----4-:R-:W-:Y:S05]  /*12810*/  HMMA.16816.F32.BF16 R116, R208.reuse, R176, RZ ;  /* 0x000000b0d074723c */ /* 0x050fea00000418ff */
[----:B------:R-:W4:Y:S01]  /*12820*/  LDSM.16.M88.4 R144, [R212+0x1400] ;  /* 0x00140000d490783b */ /* 0x000f220000000200 */
[----:B------:R-:W-:Y:S06]  /*12830*/  HMMA.16816.F32.BF16 R124, R208, R178, RZ ;  /* 0x000000b2d07c723c */ /* 0x000fec00000418ff */
[C---:B-----5:R-:W-:Y:S01]  /*12840*/  HMMA.16816.F32.BF16 R32, R172.reuse, R202, RZ ;  /* 0x000000caac20723c */ /* 0x060fe200000418ff */
[----:B------:R-:W5:Y:S05]  /*12850*/  LDL.64 R208, [R1+0x80] ;  /* 0x0000800001d07983 */ /* 0x000f6a0000100a00 */
[C---:B------:R-:W-:Y:S01]  /*12860*/  HMMA.16816.F32.BF16 R8, R172.reuse, R204, RZ ;  /* 0x000000ccac08723c */ /* 0x040fe200000418ff */
[----:B------:R-:W5:Y:S05]  /*12870*/  LDL.64 R202, [R1+0x70] ;  /* 0x0000700001ca7983 */ /* 0x000f6a0000100a00 */
[C---:B------:R-:W-:Y:S01]  /*12880*/  HMMA.16816.F32.BF16 R24, R172.reuse, R200, RZ ;  /* 0x000000c8ac18723c */ /* 0x040fe200000418ff */
[----:B------:R-:W5:Y:S05]  /*12890*/  LDL.64 R204, [R1+0x78] ;  /* 0x0000780001cc7983 */ /* 0x000f6a0000100a00 */
[C---:B------:R-:W-:Y:S01]  /*128a0*/  HMMA.16816.F32.BF16 R96, R172.reuse, R186, RZ ;  /* 0x000000baac60723c */ /* 0x040fe200000418ff */
[----:B------:R-:W5:Y:S05]  /*128b0*/  LDL.64 R200, [R1+0x60] ;  /* 0x0000600001c87983 */ /* 0x000f6a0000100a00 */
[----:B------:R-:W-:Y:S01]  /*128c0*/  HMMA.16816.F32.BF16 R16, R172, R206, RZ ;  /* 0x000000ceac10723c */ /* 0x000fe200000418ff */
[----:B------:R-:W5:Y:S05]  /*128d0*/  LDL.64 R186, [R1+0x68] ;  /* 0x0000680001ba7983 */ /* 0x000f6a0000100a00 */
[-C--:B-1----:R-:W-:Y:S01]  /*128e0*/  HMMA.16816.F32.BF16 R4, R168, R164.reuse, R4 ;  /* 0x000000a4a804723c */ /* 0x082fe20000041804 */
[----:B------:R-:W1:Y:S05]  /*128f0*/  LDSM.16.M88.4 R140, [R212+0x1800] ;  /* 0x00180000d48c783b */ /* 0x000e6a0000000200 */
[----:B--2---:R-:W-:Y:S03]  /*12900*/  HMMA.16816.F32.BF16 R8, R132, R164, R8 ;  /* 0x000000a48408723c */ /* 0x004fe60000041808 */
[----:B------:R-:W2:Y:S03]  /*12910*/  LDSM.16.M88.4 R136, [R212+0x1c00] ;  /* 0x001c0000d488783b */ /* 0x000ea60000000200 */
[-C--:B------:R-:W-:Y:S01]  /*12920*/  HMMA.16816.F32.BF16 R12, R168, R166.reuse, R12 ;  /* 0x000000a6a80c723c */ /* 0x080fe2000004180c */
[----:B------:R-:W-:Y:S04]  /*12930*/  DEPBAR.LE SB0, 0x0 ;  /* 0x000080000000791a */ /* 0x000fe80000000000 */
[----:B------:R-:W-:Y:S01]  /*12940*/  BAR.SYNC.DEFER_BLOCKING 0x0 ;  /* 0x0000000000007b1d */ /* 0x000fe20000010000 */
[----:B------:R-:W-:Y:S06]  /*12950*/  HMMA.16816.F32.BF16 R16, R132, R166, R16 ;  /* 0x000000a68410723c */ /* 0x000fec0000041810 */
[----:B------:R-:W-:Y:S05]  /*12960*/  HMMA.16816.F32.BF16 R40, R172, R196, RZ ;  /* 0x000000c4ac28723c */ /* 0x000fea00000418ff */
[C---:B------:R-:W-:Y:S01]  /*12970*/  FFMA.FTZ R4, R3.reuse, UR5, R4 ;  /* 0x0000000503047c23 */ /* 0x040fe20008010004 */
[-C--:B------:R-:W-:Y:S05]  /*12980*/  HMMA.16816.F32.BF16 R20, R168, R160.reuse, R20 ;  /* 0x000000a0a814723c */ /* 0x080fea0000041814 */
[C---:B------:R-:W-:Y:S01]  /*12990*/  FFMA.FTZ R6, R3.reuse, UR5, R6 ;  /* 0x0000000503067c23 */ /* 0x040fe20008010006 */
[----:B------:R-:W-:Y:S05]  /*129a0*/  HMMA.16816.F32.BF16 R24, R132, R160, R24 ;  /* 0x000000a08418723c */ /* 0x000fea0000041818 */
[C---:B------:R-:W-:Y:S01]  /*129b0*/  FFMA.FTZ R8, R3.reuse, UR5, R8 ;  /* 0x0000000503087c23 */ /* 0x040fe20008010008 */
[----:B------:R-:W-:Y:S05]  /*129c0*/  HMMA.16816.F32.BF16 R48, R172, R198, RZ ;  /* 0x000000c6ac30723c */ /* 0x000fea00000418ff */
[----:B------:R-:W-:Y:S01]  /*129d0*/  FFMA.FTZ R10, R3, UR5, R10 ;  /* 0x00000005030a7c23 */ /* 0x000fe2000801000a */
[-C--:B------:R-:W-:Y:S05]  /*129e0*/  HMMA.16816.F32.BF16 R28, R168, R162.reuse, R28 ;  /* 0x000000a2a81c723c */ /* 0x080fea000004181c */
[----:B------:R-:W-:Y:S01]  /*129f0*/  I2FP.F32.S32 R3, R216 ;  /* 0x000000d800037245 */ /* 0x000fe20000201400 */
[----:B------:R-:W-:Y:S05]  /*12a00*/  HMMA.16816.F32.BF16 R32, R132, R162, R32 ;  /* 0x000000a28420723c */ /* 0x000fea0000041820 */
[----:B------:R-:W-:Y:S01]  /*12a10*/  IADD3 R216, R2, 0x11, RZ ;  /* 0x0000001102d87810 */ /* 0x000fe20007ffe0ff */
[----:B------:R-:W-:Y:S05]  /*12a20*/  HMMA.16816.F32.BF16 R56, R172, R192, RZ ;  /* 0x000000c0ac38723c */ /* 0x000fea00000418ff */
[C---:B------:R-:W-:Y:S01]  /*12a30*/  FFMA.FTZ R5, R0.reuse, UR5, R5 ;  /* 0x0000000500057c23 */ /* 0x040fe20008010005 */
[C---:B------:R-:W-:Y:S01]  /*12a40*/  FFMA.FTZ R7, R0.reuse, UR5, R7 ;  /* 0x0000000500077c23 */ /* 0x040fe20008010007 */
[C---:B------:R-:W-:Y:S01]  /*12a50*/  FFMA.FTZ R9, R0.reuse, UR5, R9 ;  /* 0x0000000500097c23 */ /* 0x040fe20008010009 */
[----:B------:R-:W-:Y:S01]  /*12a60*/  FFMA.FTZ R11, R0, UR5, R11 ;  /* 0x00000005000b7c23 */ /* 0x000fe2000801000b */
[-C--:B---3--:R-:W-:Y:S05]  /*12a70*/  HMMA.16816.F32.BF16 R36, R168, R156.reuse, R36 ;  /* 0x0000009ca824723c */ /* 0x088fea0000041824 */
[----:B------:R-:W-:Y:S01]  /*12a80*/  I2FP.F32.S32 R0, R226 ;  /* 0x000000e200007245 */ /* 0x000fe20000201400 */
[C---:B------:R-:W-:Y:S01]  /*12a90*/  FFMA.FTZ R12, R3.reuse, UR5, R12 ;  /* 0x00000005030c7c23 */ /* 0x040fe2000801000c */
[C---:B------:R-:W-:Y:S01]  /*12aa0*/  IADD3 R226, R2.reuse, 0x18, RZ ;  /* 0x0000001802e27810 */ /* 0x040fe20007ffe0ff */
[C---:B------:R-:W-:Y:S01]  /*12ab0*/  FFMA.FTZ R14, R3.reuse, UR5, R14 ;  /* 0x00000005030e7c23 */ /* 0x040fe2000801000e */
[----:B------:R-:W-:Y:S04]  /*12ac0*/  HMMA.16816.F32.BF16 R40, R132, R156, R40 ;  /* 0x0000009c8428723c */ /* 0x000fe80000041828 */
[C---:B------:R-:W-:Y:S01]  /*12ad0*/  FFMA.FTZ R16, R3.reuse, UR5, R16 ;  /* 0x0000000503107c23 */ /* 0x040fe20008010010 */
[----:B------:R-:W-:Y:S01]  /*12ae0*/  FFMA.FTZ R18, R3, UR5, R18 ;  /* 0x0000000503127c23 */ /* 0x000fe20008010012 */
[----:B------:R-:W-:Y:S01]  /*12af0*/  IADD3 R3, R2, 0x10, RZ ;  /* 0x0000001002037810 */ /* 0x000fe20007ffe0ff */
[C---:B------:R-:W-:Y:S01]  /*12b00*/  FFMA.FTZ R13, R0.reuse, UR5, R13 ;  /* 0x00000005000d7c23 */ /* 0x040fe2000801000d */
[C---:B------:R-:W-:Y:S01]  /*12b10*/  FFMA.FTZ R15, R0.reuse, UR5, R15 ;  /* 0x00000005000f7c23 */ /* 0x040fe2000801000f */
[----:B------:R-:W-:Y:S03]  /*12b20*/  HMMA.16816.F32.BF16 R64, R172, R194, RZ ;  /* 0x000000c2ac40723c */ /* 0x000fe600000418ff */
[----:B------:R-:W-:Y:S01]  /*12b30*/  I2FP.F32.S32 R3, R3 ;  /* 0x0000000300037245 */ /* 0x000fe20000201400 */
[C---:B------:R-:W-:Y:S01]  /*12b40*/  FFMA.FTZ R17, R0.reuse, UR5, R17 ;  /* 0x0000000500117c23 */ /* 0x040fe20008010011 */
[----:B------:R-:W-:Y:S01]  /*12b50*/  FFMA.FTZ R19, R0, UR5, R19 ;  /* 0x0000000500137c23 */ /* 0x000fe20008010013 */
[----:B------:R-:W-:Y:S01]  /*12b60*/  I2FP.F32.S32 R0, R216 ;  /* 0x000000d800007245 */ /* 0x000fe20000201400 */
[-C--:B------:R-:W-:Y:S05]  /*12b70*/  HMMA.16816.F32.BF16 R44, R168, R158.reuse, R44 ;  /* 0x0000009ea82c723c */ /* 0x080fea000004182c */
[----:B------:R-:W-:Y:S01]  /*12b80*/  IADD3 R216, R2, 0x19, RZ ;  /* 0x0000001902d87810 */ /* 0x000fe20007ffe0ff */
[C---:B------:R-:W-:Y:S01]  /*12b90*/  FFMA.FTZ R20, R3.reuse, UR5, R20 ;  /* 0x0000000503147c23 */ /* 0x040fe20008010014 */
[C---:B------:R-:W-:Y:S01]  /*12ba0*/  FFMA.FTZ R22, R3.reuse, UR5, R22 ;  /* 0x0000000503167c23 */ /* 0x040fe20008010016 */
[C---:B------:R-:W-:Y:S01]  /*12bb0*/  FFMA.FTZ R24, R3.reuse, UR5, R24 ;  /* 0x0000000503187c23 */ /* 0x040fe20008010018 */
[----:B------:R-:W-:Y:S04]  /*12bc0*/  HMMA.16816.F32.BF16 R48, R132, R158, R48 ;  /* 0x0000009e8430723c */ /* 0x000fe80000041830 */
[----:B------:R-:W-:Y:S01]  /*12bd0*/  FFMA.FTZ R26, R3, UR5, R26 ;  /* 0x00000005031a7c23 */ /* 0x000fe2000801001a */
[----:B------:R-:W-:Y:S01]  /*12be0*/  I2FP.F32.S32 R3, R226 ;  /* 0x000000e200037245 */ /* 0x000fe20000201400 */
[----:B------:R-:W-:Y:S01]  /*12bf0*/  FFMA.FTZ R21, R0, UR5, R21 ;  /* 0x0000000500157c23 */ /* 0x000fe20008010015 */
[----:B------:R-:W-:Y:S01]  /*12c00*/  IADD3 R226, R2, 0x28, RZ ;  /* 0x0000002802e27810 */ /* 0x000fe20007ffe0ff */
[C---:B------:R-:W-:Y:S01]  /*12c10*/  FFMA.FTZ R23, R0.reuse, UR5, R23 ;  /* 0x0000000500177c23 */ /* 0x040fe20008010017 */
[----:B------:R-:W-:Y:S03]  /*12c20*/  HMMA.16816.F32.BF16 R72, R172, R188, RZ ;  /* 0x000000bcac48723c */ /* 0x000fe600000418ff */
[C---:B------:R-:W-:Y:S01]  /*12c30*/  FFMA.FTZ R25, R0.reuse, UR5, R25 ;  /* 0x0000000500197c23 */ /* 0x040fe20008010019 */
[----:B------:R-:W-:Y:S01]  /*12c40*/  FFMA.FTZ R27, R0, UR5, R27 ;  /* 0x00000005001b7c23 */ /* 0x000fe2000801001b */
[----:B------:R-:W-:Y:S01]  /*12c50*/  I2FP.F32.S32 R0, R216 ;  /* 0x000000d800007245 */ /* 0x000fe20000201400 */
[C---:B------:R-:W-:Y:S01]  /*12c60*/  FFMA.FTZ R28, R3.reuse, UR5, R28 ;  /* 0x00000005031c7c23 */ /* 0x040fe2000801001c */
[C---:B------:R-:W-:Y:S01]  /*12c70*/  IADD3 R216, R2.reuse, 0x21, RZ ;  /* 0x0000002102d87810 */ /* 0x040fe20007ffe0ff */
[C---:B------:R-:W-:Y:S01]  /*12c80*/  FFMA.FTZ R30, R3.reuse, UR5, R30 ;  /* 0x00000005031e7c23 */ /* 0x040fe2000801001e */
[-C--:B------:R-:W-:Y:S05]  /*12c90*/  HMMA.16816.F32.BF16 R52, R168, R152.reuse, R52 ;  /* 0x00000098a834723c */ /* 0x080fea0000041834 */
[C---:B------:R-:W-:Y:S01]  /*12ca0*/  FFMA.FTZ R32, R3.reuse, UR5, R32 ;  /* 0x0000000503207c23 */ /* 0x040fe20008010020 */
[----:B------:R-:W-:Y:S01]  /*12cb0*/  FFMA.FTZ R34, R3, UR5, R34 ;  /* 0x0000000503227c23 */ /* 0x000fe20008010022 */
[----:B------:R-:W-:Y:S01]  /*12cc0*/  IADD3 R3, R2, 0x20, RZ ;  /* 0x0000002002037810 */ /* 0x000fe20007ffe0ff */
[C---:B------:R-:W-:Y:S01]  /*12cd0*/  FFMA.FTZ R29, R0.reuse, UR5, R29 ;  /* 0x00000005001d7c23 */ /* 0x040fe2000801001d */
[----:B------:R-:W-:Y:S04]  /*12ce0*/  HMMA.16816.F32.BF16 R56, R132, R152, R56 ;  /* 0x000000988438723c */ /* 0x000fe80000041838 */
[----:B------:R-:W-:Y:S01]  /*12cf0*/  I2FP.F32.S32 R3, R3 ;  /* 0x0000000300037245 */ /* 0x000fe20000201400 */
[C---:B------:R-:W-:Y:S01]  /*12d00*/  FFMA.FTZ R31, R0.reuse, UR5, R31 ;  /* 0x00000005001f7c23 */ /* 0x040fe2000801001f */
        /* <DEDUP_REMOVED lines=32> */
[----:B------:R-:W-:Y:S03]  /*12f10*/  HMMA.16816.F32.BF16 R88, R172, R184, RZ ;  /* 0x000000b8ac58723c */ /* 0x000fe600000418ff */
[----:B------:R-:W-:Y:S01]  /*12f20*/  IADD3 R216, R2, 0x39, RZ ;  /* 0x0000003902d87810 */ /* 0x000fe20007ffe0ff */
[C---:B------:R-:W-:Y:S01]  /*12f30*/  FFMA.FTZ R52, R3.reuse, UR5, R52 ;  /* 0x0000000503347c23 */ /* 0x040fe20008010034 */
[C---:B------:R-:W-:Y:S01]  /*12f40*/  FFMA.FTZ R54, R3.reuse, UR5, R54 ;  /* 0x0000000503367c23 */ /* 0x040fe20008010036 */
[C---:B------:R-:W-:Y:S01]  /*12f50*/  FFMA.FTZ R56, R3.reuse, UR5, R56 ;  /* 0x0000000503387c23 */ /* 0x040fe20008010038 */
[----:B------:R-:W-:Y:S01]  /*12f60*/  FFMA.FTZ R58, R3, UR5, R58 ;  /* 0x00000005033a7c23 */ /* 0x000fe2000801003a */
[----:B------:R-:W-:Y:S01]  /*12f70*/  I2FP.F32.S32 R3, R226 ;  /* 0x000000e200037245 */ /* 0x000fe20000201400 */
[-C--:B------:R-:W-:Y:S05]  /*12f80*/  HMMA.16816.F32.BF16 R76, R168, R150.reuse, R76 ;  /* 0x00000096a84c723c */ /* 0x080fea000004184c */
[----:B------:R-:W-:Y:S01]  /*12f90*/  FMNMX.FTZ R226, R4, R225, !PT ;  /* 0x000000e104e27209 */ /* 0x000fe20007810000 */
[C---:B------:R-:W-:Y:S01]  /*12fa0*/  FFMA.FTZ R53, R0.reuse, UR5, R53 ;  /* 0x0000000500357c23 */ /* 0x040fe20008010035 */
[C---:B------:R-:W-:Y:S01]  /*12fb0*/  FFMA.FTZ R55, R0.reuse, UR5, R55 ;  /* 0x0000000500377c23 */ /* 0x040fe20008010037 */
[C---:B------:R-:W-:Y:S01]  /*12fc0*/  FFMA.FTZ R57, R0.reuse, UR5, R57 ;  /* 0x0000000500397c23 */ /* 0x040fe20008010039 */
[----:B------:R-:W-:Y:S04]  /*12fd0*/  HMMA.16816.F32.BF16 R80, R132, R150, R80 ;  /* 0x000000968450723c */ /* 0x000fe80000041850 */
[----:B------:R-:W-:Y:S01]  /*12fe0*/  FMNMX.FTZ R226, R5, R226, !PT ;  /* 0x000000e205e27209 */ /* 0x000fe20007810000 */
[----:B------:R-:W-:Y:S01]  /*12ff0*/  FFMA.FTZ R59, R0, UR5, R59 ;  /* 0x00000005003b7c23 */ /* 0x000fe2000801003b */
[----:B------:R-:W-:Y:S01]  /*13000*/  I2FP.F32.S32 R0, R216 ;  /* 0x000000d800007245 */ /* 0x000fe20000201400 */
[C---:B------:R-:W-:Y:S01]  /*13010*/  FFMA.FTZ R60, R3.reuse, UR5, R60 ;  /* 0x00000005033c7c23 */ /* 0x040fe2000801003c */
[C---:B------:R-:W-:Y:S01]  /*13020*/  IADD3 R216, R2.reuse, 0x41, RZ ;  /* 0x0000004102d87810 */ /* 0x040fe20007ffe0ff */
[-C--:B----4-:R-:W-:Y:S05]  /*13030*/  HMMA.16816.F32.BF16 R84, R168, R144.reuse, R84 ;  /* 0x00000090a854723c */ /* 0x090fea0000041854 */
[C---:B------:R-:W-:Y:S01]  /*13040*/  FFMA.FTZ R62, R3.reuse, UR5, R62 ;  /* 0x00000005033e7c23 */ /* 0x040fe2000801003e */
[C---:B------:R-:W-:Y:S01]  /*13050*/  FFMA.FTZ R64, R3.reuse, UR5, R64 ;  /* 0x0000000503407c23 */ /* 0x040fe20008010040 */
[----:B------:R-:W-:Y:S01]  /*13060*/  FFMA.FTZ R66, R3, UR5, R66 ;  /* 0x0000000503427c23 */ /* 0x000fe20008010042 */
[----:B------:R-:W-:Y:S01]  /*13070*/  IADD3 R3, R2, 0x40, RZ ;  /* 0x0000004002037810 */ /* 0x000fe20007ffe0ff */
[----:B------:R-:W-:Y:S04]  /*13080*/  HMMA.16816.F32.BF16 R88, R132, R144, R88 ;  /* 0x000000908458723c */ /* 0x000fe80000041858 */
[----:B------:R-:W-:Y:S01]  /*13090*/  I2FP.F32.S32 R3, R3 ;  /* 0x0000000300037245 */ /* 0x000fe20000201400 */
[C---:B------:R-:W-:Y:S01]  /*130a0*/  FFMA.FTZ R61, R0.reuse, UR5, R61 ;  /* 0x00000005003d7c23 */ /* 0x040fe2000801003d */
[C---:B------:R-:W-:Y:S01]  /*130b0*/  FFMA.FTZ R63, R0.reuse, UR5, R63 ;  /* 0x00000005003f7c23 */ /* 0x040fe2000801003f */
[C---:B------:R-:W-:Y:S01]  /*130c0*/  FFMA.FTZ R65, R0.reuse, UR5, R65 ;  /* 0x0000000500417c23 */ /* 0x040fe20008010041 */
[----:B------:R-:W-:Y:S01]  /*130d0*/  FFMA.FTZ R67, R0, UR5, R67 ;  /* 0x0000000500437c23 */ /* 0x000fe20008010043 */
[----:B------:R-:W-:Y:S03]  /*130e0*/  HMMA.16816.F32.BF16 R104, R172, R180, RZ ;  /* 0x000000b4ac68723c */ /* 0x000fe600000418ff */
[----:B------:R-:W-:Y:S01]  /*130f0*/  I2FP.F32.S32 R0, R216 ;  /* 0x000000d800007245 */ /* 0x000fe20000201400 */
[C---:B------:R-:W-:Y:S01]  /*13100*/  FFMA.FTZ R68, R3.reuse, UR5, R68 ;  /* 0x0000000503447c23 */ /* 0x040fe20008010044 */
[----:B------:R-:W-:Y:S01]  /*13110*/  FMNMX.FTZ R216, R12, R226, !PT ;  /* 0x000000e20cd87209 */ /* 0x000fe20007810000 */
[C---:B------:R-:W-:Y:S01]  /*13120*/  FFMA.FTZ R70, R3.reuse, UR5, R70 ;  /* 0x0000000503467c23 */ /* 0x040fe20008010046 */
[C---:B------:R-:W-:Y:S01]  /*13130*/  FFMA.FTZ R72, R3.reuse, UR5, R72 ;  /* 0x0000000503487c23 */ /* 0x040fe20008010048 */
[----:B------:R-:W-:Y:S01]  /*13140*/  FFMA.FTZ R74, R3, UR5, R74 ;  /* 0x00000005034a7c23 */ /* 0x000fe2000801004a */
[-C--:B------:R-:W-:Y:S05]  /*13150*/  HMMA.16816.F32.BF16 R92, R168, R146.reuse, R92 ;  /* 0x00000092a85c723c */ /* 0x080fea000004185c */
[----:B------:R-:W-:Y:S01]  /*13160*/  IADD3 R3, R2, 0x48, RZ ;  /* 0x0000004802037810 */ /* 0x000fe20007ffe0ff */
[C---:B------:R-:W-:Y:S01]  /*13170*/  FFMA.FTZ R69, R0.reuse, UR5, R69 ;  /* 0x0000000500457c23 */ /* 0x040fe20008010045 */
[----:B------:R-:W-:Y:S01]  /*13180*/  FMNMX.FTZ R226, R13, R216, !PT ;  /* 0x000000d80de27209 */ /* 0x000fe20007810000 */
[C---:B------:R-:W-:Y:S01]  /*13190*/  FFMA.FTZ R71, R0.reuse, UR5, R71 ;  /* 0x0000000500477c23 */ /* 0x040fe20008010047 */
[----:B------:R-:W-:Y:S04]  /*131a0*/  HMMA.16816.F32.BF16 R96, R132, R146, R96 ;  /* 0x000000928460723c */ /* 0x000fe80000041860 */
[----:B------:R-:W-:Y:S01]  /*131b0*/  I2FP.F32.S32 R3, R3 ;  /* 0x0000000300037245 */ /* 0x000fe20000201400 */
[----:B------:R-:W-:Y:S01]  /*131c0*/  FFMA.FTZ R73, R0, UR5, R73 ;  /* 0x0000000500497c23 */ /* 0x000fe20008010049 */
[----:B------:R-:W-:Y:S01]  /*131d0*/  IADD3 R216, R2, 0x49, RZ ;  /* 0x0000004902d87810 */ /* 0x000fe20007ffe0ff */
[----:B------:R-:W-:Y:S01]  /*131e0*/  FFMA.FTZ R75, R0, UR5, R75 ;  /* 0x00000005004b7c23 */ /* 0x000fe2000801004b */
[----:B------:R-:W-:Y:S01]  /*131f0*/  FMNMX.FTZ R226, R20, R226, !PT ;  /* 0x000000e214e27209 */ /* 0x000fe20007810000 */
[----:B------:R-:W-:Y:S03]  /*13200*/  HMMA.16816.F32.BF16 R112, R172, R182, RZ ;  /* 0x000000b6ac70723c */ /* 0x000fe600000418ff */
[----:B------:R-:W-:Y:S01]  /*13210*/  I2FP.F32.S32 R0, R216 ;  /* 0x000000d800007245 */ /* 0x000fe20000201400 */
[----:B------:R-:W-:Y:S01]  /*13220*/  FFMA.FTZ R76, R3, UR5, R76 ;  /* 0x00000005034c7c23 */ /* 0x000fe2000801004c */
[----:B------:R-:W-:Y:S01]  /*13230*/  FMNMX.FTZ R216, R21, R226, !PT ;  /* 0x000000e215d87209 */ /* 0x000fe20007810000 */
[C---:B------:R-:W-:Y:S01]  /*13240*/  FFMA.FTZ R78, R3.reuse, UR5, R78 ;  /* 0x00000005034e7c23 */ /* 0x040fe2000801004e */
[C---:B------:R-:W-:Y:S01]  /*13250*/  FFMA.FTZ R80, R3.reuse, UR5, R80 ;  /* 0x0000000503507c23 */ /* 0x040fe20008010050 */
[----:B------:R-:W-:Y:S01]  /*13260*/  FFMA.FTZ R82, R3, UR5, R82 ;  /* 0x0000000503527c23 */ /* 0x000fe20008010052 */
[-C--:B-1----:R-:W-:Y:S05]  /*13270*/  HMMA.16816.F32.BF16 R100, R168, R140.reuse, R100 ;  /* 0x0000008ca864723c */ /* 0x082fea0000041864 */
[----:B------:R-:W-:Y:S01]  /*13280*/  IADD3 R3, R2, 0x50, RZ ;  /* 0x0000005002037810 */ /* 0x000fe20007ffe0ff */
[----:B------:R-:W-:Y:S01]  /*13290*/  FFMA.FTZ R77, R0, UR5, R77 ;  /* 0x00000005004d7c23 */ /* 0x000fe2000801004d */
        /* <DEDUP_REMOVED lines=19> */
[----:B------:R-:W-:Y:S01]  /*133d0*/  FFMA.FTZ R87, R0, UR5, R87 ;  /* 0x0000000500577c23 */ /* 0x000fe20008010057 */
[----:B------:R-:W-:Y:S04]  /*133e0*/  HMMA.16816.F32.BF16 R112, R132, R142, R112 ;  /* 0x0000008e8470723c */ /* 0x000fe80000041870 */
[----:B------:R-:W-:Y:S01]  /*133f0*/  IADD3 R216, R2, 0x59, RZ ;  /* 0x0000005902d87810 */ /* 0x000fe20007ffe0ff */
[C---:B------:R-:W-:Y:S01]  /*13400*/  FFMA.FTZ R89, R0.reuse, UR5, R89 ;  /* 0x0000000500597c23 */ /* 0x040fe20008010059 */
[----:B------:R-:W-:Y:S01]  /*13410*/  I2FP.F32.S32 R3, R3 ;  /* 0x0000000300037245 */ /* 0x000fe20000201400 */
        /* <DEDUP_REMOVED lines=9> */
[-C--:B--2---:R-:W-:Y:S05]  /*134b0*/  HMMA.16816.F32.BF16 R116, R168, R136.reuse, R116 ;  /* 0x00000088a874723c */ /* 0x084fea0000041874 */
[----:B------:R-:W-:Y:S01]  /*134c0*/  IADD3 R3, R2, 0x60, RZ ;  /* 0x0000006002037810 */ /* 0x000fe20007ffe0ff */
[----:B------:R-:W-:Y:S01]  /*134d0*/  FFMA.FTZ R93, R0, UR5, R93 ;  /* 0x00000005005d7c23 */ /* 0x000fe2000801005d */
        /* <DEDUP_REMOVED lines=8> */
[-C--:B------:R-:W-:Y:S05]  /*13560*/  HMMA.16816.F32.BF16 R124, R168, R138.reuse, R124 ;  /* 0x0000008aa87c723c */ /* 0x080fea000004187c */
[----:B------:R-:W-:Y:S01]  /*13570*/  I2FP.F32.S32 R0, R216 ;  /* 0x000000d800007245 */ /* 0x000fe20000201400 */
[C---:B------:R-:W-:Y:S01]  /*13580*/  FFMA.FTZ R100, R3.reuse, UR5, R100 ;  /* 0x0000000503647c23 */ /* 0x040fe20008010064 */
[----:B------:R-:W-:Y:S01]  /*13590*/  FMNMX.FTZ R216, R60, R226, !PT ;  /* 0x000000e23cd87209 */ /* 0x000fe20007810000 */
[----:B------:R-:W-:Y:S01]  /*135a0*/  FFMA.FTZ R102, R3, UR5, R102 ;  /* 0x0000000503667c23 */ /* 0x000fe20008010066 */
[----:B------:R-:W-:Y:S04]  /*135b0*/  HMMA.16816.F32.BF16 R128, R132, R138, R128 ;  /* 0x0000008a8480723c */ /* 0x000fe80000041880 */
[----:B------:R-:W-:Y:S01]  /*135c0*/  FMNMX.FTZ R226, R61, R216, !PT ;  /* 0x000000d83de27209 */ /* 0x000fe20007810000 */
[C---:B------:R-:W-:Y:S01]  /*135d0*/  FFMA.FTZ R104, R3.reuse, UR5, R104 ;  /* 0x0000000503687c23 */ /* 0x040fe20008010068 */
[C---:B------:R-:W-:Y:S01]  /*135e0*/  IADD3 R216, R2.reuse, 0x69, RZ ;  /* 0x0000006902d87810 */ /* 0x040fe20007ffe0ff */
[----:B------:R-:W-:Y:S01]  /*135f0*/  FFMA.FTZ R106, R3, UR5, R106 ;  /* 0x00000005036a7c23 */ /* 0x000fe2000801006a */
[----:B------:R-:W-:Y:S03]  /*13600*/  IADD3 R3, R2, 0x68, RZ ;  /* 0x0000006802037810 */ /* 0x000fe60007ffe0ff */
[----:B------:R-:W-:Y:S01]  /*13610*/  FMNMX.FTZ R226, R68, R226, !PT ;  /* 0x000000e244e27209 */ /* 0x000fe20007810000 */
[C---:B------:R-:W-:Y:S01]  /*13620*/  FFMA.FTZ R101, R0.reuse, UR5, R101 ;  /* 0x0000000500657c23 */ /* 0x040fe20008010065 */
[----:B------:R-:W-:Y:S01]  /*13630*/  I2FP.F32.S32 R3, R3 ;  /* 0x0000000300037245 */ /* 0x000fe20000201400 */
[C---:B------:R-:W-:Y:S01]  /*13640*/  FFMA.FTZ R103, R0.reuse, UR5, R103 ;  /* 0x0000000500677c23 */ /* 0x040fe20008010067 */
[----:B-----5:R-:W-:Y:S01]  /*13650*/  LOP3.LUT R133, R205, UR11, R208, 0x96, !PT ;  /* 0x0000000bcd857c12 */ /* 0x020fe2000f8e96d0 */
        /* <DEDUP_REMOVED lines=8> */
[----:B------:R-:W-:Y:S01]  /*136e0*/  FMNMX.FTZ R226, R76, R216, !PT ;  /* 0x000000d84ce27209 */ /* 0x000fe20007810000 */
[----:B------:R-:W-:Y:S01]  /*136f0*/  FFMA.FTZ R109, R0, UR5, R109 ;  /* 0x00000005006d7c23 */ /* 0x000fe2000801006d */
[----:B------:R-:W-:Y:S01]  /*13700*/  IADD3 R3, R2, 0x70, RZ ;  /* 0x0000007002037810 */ /* 0x000fe20007ffe0ff */
[----:B------:R-:W-:Y:S01]  /*13710*/  FFMA.FTZ R111, R0, UR5, R111 ;  /* 0x00000005006f7c23 */ /* 0x000fe2000801006f */
[----:B------:R-:W-:Y:S01]  /*13720*/  IADD3 R216, R2, 0x71, RZ ;  /* 0x0000007102d87810 */ /* 0x000fe20007ffe0ff */
[C---:B------:R-:W-:Y:S01]  /*13730*/  FFMA.FTZ R113, R0.reuse, UR5, R113 ;  /* 0x0000000500717c23 */ /* 0x040fe20008010071 */
[----:B------:R-:W-:Y:S01]  /*13740*/  FMNMX.FTZ R226, R77, R226, !PT ;  /* 0x000000e24de27209 */ /* 0x000fe20007810000 */
[----:B------:R-:W-:Y:S01]  /*13750*/  FFMA.FTZ R115, R0, UR5, R115 ;  /* 0x0000000500737c23 */ /* 0x000fe20008010073 */
[----:B------:R-:W-:Y:S01]  /*13760*/  I2FP.F32.S32 R3, R3 ;  /* 0x0000000300037245 */ /* 0x000fe20000201400 */
[----:B------:R-:W-:Y:S01]  /*13770*/  IMAD.WIDE.U32 R206, R133, -0x326172a9, RZ ;  /* 0xcd9e8d5785ce7825 */ /* 0x000fe200078e00ff */
[----:B------:R-:W-:Y:S02]  /*13780*/  I2FP.F32.S32 R0, R216 ;  /* 0x000000d800007245 */ /* 0x000fe40000201400 */
[----:B------:R-:W-:Y:S01]  /*13790*/  FMNMX.FTZ R216, R84, R226, !PT ;  /* 0x000000e254d87209 */ /* 0x000fe20007810000 */
[C---:B------:R-:W-:Y:S01]  /*137a0*/  FFMA.FTZ R116, R3.reuse, UR5, R116 ;  /* 0x0000000503747c23 */ /* 0x040fe20008010074 */
[----:B------:R-:W-:Y:S01]  /*137b0*/  MOV R226, UR42 ;  /* 0x0000002a00e27c02 */ /* 0x000fe20008000f00 */
[----:B------:R-:W-:Y:S01]  /*137c0*/  FFMA.FTZ R118, R3, UR5, R118 ;  /* 0x0000000503767c23 */ /* 0x000fe20008010076 */
[----:B------:R-:W-:Y:S01]  /*137d0*/  FMNMX.FTZ R216, R85, R216, !PT ;  /* 0x000000d855d87209 */ /* 0x000fe20007810000 */
[----:B------:R-:W-:Y:S01]  /*137e0*/  FFMA.FTZ R120, R3, UR5, R120 ;  /* 0x0000000503787c23 */ /* 0x000fe20008010078 */
[----:B------:R-:W-:Y:S01]  /*137f0*/  LOP3.LUT R226, R209, UR27, R226, 0x96, !PT ;  /* 0x0000001bd1e27c12 */ /* 0x000fe2000f8e96e2 */
[----:B------:R-:W-:Y:S01]  /*13800*/  FFMA.FTZ R122, R3, UR5, R122 ;  /* 0x00000005037a7c23 */ /* 0x000fe2000801007a */
[----:B------:R-:W-:Y:S01]  /*13810*/  IADD3 R3, R2, 0x78, RZ ;  /* 0x0000007802037810 */ /* 0x000fe20007ffe0ff */
[----:B------:R-:W-:Y:S01]  /*13820*/  FFMA.FTZ R117, R0, UR5, R117 ;  /* 0x0000000500757c23 */ /* 0x000fe20008010075 */
[----:B------:R-:W-:Y:S01]  /*13830*/  FMNMX.FTZ R216, R92, R216, !PT ;  /* 0x000000d85cd87209 */ /* 0x000fe20007810000 */
[C---:B------:R-:W-:Y:S01]  /*13840*/  FFMA.FTZ R119, R0.reuse, UR5, R119 ;  /* 0x0000000500777c23 */ /* 0x040fe20008010077 */
[----:B------:R-:W-:Y:S01]  /*13850*/  I2FP.F32.S32 R3, R3 ;  /* 0x0000000300037245 */ /* 0x000fe20000201400 */
[----:B------:R-:W-:Y:S01]  /*13860*/  FFMA.FTZ R121, R0, UR5, R121 ;  /* 0x0000000500797c23 */ /* 0x000fe20008010079 */
[----:B------:R-:W-:Y:S01]  /*13870*/  IADD3 R2, R2, 0x79, RZ ;  /* 0x0000007902027810 */ /* 0x000fe20007ffe0ff */
[----:B------:R-:W-:Y:S01]  /*13880*/  FFMA.FTZ R123, R0, UR5, R123 ;  /* 0x00000005007b7c23 */ /* 0x000fe2000801007b */
[----:B------:R-:W-:Y:S01]  /*13890*/  FMNMX.FTZ R0, R93, R216, !PT ;  /* 0x000000d85d007209 */ /* 0x000fe20007810000 */
[----:B------:R-:W-:Y:S01]  /*138a0*/  FFMA.FTZ R124, R3, UR5, R124 ;  /* 0x00000005037c7c23 */ /* 0x000fe2000801007c */
[----:B------:R-:W-:Y:S01]  /*138b0*/  LOP3.LUT R216, R203, UR11, R208, 0x96, !PT ;  /* 0x0000000bcbd87c12 */ /* 0x000fe2000f8e96d0 */
[C---:B------:R-:W-:Y:S01]  /*138c0*/  FFMA.FTZ R126, R3.reuse, UR5, R126 ;  /* 0x00000005037e7c23 */ /* 0x040fe2000801007e */
[----:B------:R-:W-:Y:S01]  /*138d0*/  FMNMX.FTZ R0, R100, R0, !PT ;  /* 0x0000000064007209 */ /* 0x000fe20007810000 */
[C---:B------:R-:W-:Y:S01]  /*138e0*/  FFMA.FTZ R128, R3.reuse, UR5, R128 ;  /* 0x0000000503807c23 */ /* 0x040fe20008010080 */
[----:B------:R-:W-:Y:S01]  /*138f0*/  FFMA.FTZ R130, R3, UR5, R130 ;  /* 0x0000000503827c23 */ /* 0x000fe20008010082 */
[----:B------:R-:W-:Y:S01]  /*13900*/  IMAD.WIDE.U32 R150, R226, -0x326172a9, RZ ;  /* 0xcd9e8d57e2967825 */ /* 0x000fe200078e00ff */
[----:B------:R-:W-:Y:S02]  /*13910*/  FMNMX.FTZ R3, R101, R0, !PT ;  /* 0x0000000065037209 */ /* 0x000fe40007810000 */
[----:B------:R-:W-:Y:S01]  /*13920*/  MOV R0, UR35 ;  /* 0x0000002300007c02 */ /* 0x000fe20008000f00 */
[----:B------:R-:W-:Y:S01]  /*13930*/  IMAD.WIDE.U32 R210, R216, -0x326172a9, RZ ;  /* 0xcd9e8d57d8d27825 */ /* 0x000fe200078e00ff */
[----:B------:R-:W-:Y:S02]  /*13940*/  FMNMX.FTZ R3, R108, R3, !PT ;  /* 0x000000036c037209 */ /* 0x000fe40007810000 */
[----:B------:R-:W-:Y:S02]  /*13950*/  I2FP.F32.S32 R216, R2 ;  /* 0x0000000200d87245 */ /* 0x000fe40000201400 */
[----:B------:R-:W-:Y:S02]  /*13960*/  FMNMX.FTZ R3, R109, R3, !PT ;  /* 0x000000036d037209 */ /* 0x000fe40007810000 */
[----:B------:R-:W-:Y:S01]  /*13970*/  LOP3.LUT R0, R209, UR27, R0, 0x96, !PT ;  /* 0x0000001bd1007c12 */ /* 0x000fe2000f8e9600 */
[----:B------:R-:W-:Y:S01]  /*13980*/  FFMA.FTZ R125, R216, UR5, R125 ;  /* 0x00000005d87d7c23 */ /* 0x000fe2000801007d */
[----:B------:R-:W-:Y:S02]  /*13990*/  FMNMX.FTZ R226, R116, R3, !PT ;  /* 0x0000000374e27209 */ /* 0x000fe40007810000 */
[----:B------:R-:W-:Y:S01]  /*139a0*/  FMNMX.FTZ R2, R6, R224, !PT ;  /* 0x000000e006027209 */ /* 0x000fe20007810000 */
[----:B------:R-:W-:Y:S01]  /*139b0*/  IMAD.WIDE.U32 R146, R0, -0x326172a9, RZ ;  /* 0xcd9e8d5700927825 */ /* 0x000fe200078e00ff */
[----:B------:R-:W-:Y:S02]  /*139c0*/  FMNMX.FTZ R3, R117, R226, !PT ;  /* 0x000000e275037209 */ /* 0x000fe40007810000 */
[----:B------:R-:W-:Y:S02]  /*139d0*/  LOP3.LUT R139, R151, UR10, R186, 0x96, !PT ;  /* 0x0000000a978b7c12 */ /* 0x000fe4000f8e96ba */
[----:B------:R-:W-:Y:S02]  /*139e0*/  FMNMX.FTZ R226, R124, R3, !PT ;  /* 0x000000037ce27209 */ /* 0x000fe40007810000 */
[----:B------:R-:W-:Y:S02]  /*139f0*/  LOP3.LUT R138, R207, UR36, R150, 0x96, !PT ;  /* 0x00000024cf8a7c12 */ /* 0x000fe4000f8e9696 */
[----:B------:R-:W-:Y:S02]  /*13a00*/  LOP3.LUT R0, R151, UR10, R200, 0x96, !PT ;  /* 0x0000000a97007c12 */ /* 0x000fe4000f8e96c8 */
[----:B------:R-:W-:Y:S02]  /*13a10*/  FMNMX.FTZ R145, R7, R2, !PT ;  /* 0x0000000207917209 */ /* 0x000fe40007810000 */
[----:B------:R-:W-:Y:S01]  /*13a20*/  FMNMX.FTZ R226, R125, R226, !PT ;  /* 0x000000e27de27209 */ /* 0x000fe20007810000 */
[----:B------:R-:W-:Y:S06]  /*13a30*/  @P2 BRA `(.L_x_399) ;  /* 0xffffffe400102947 */ /* 0x000fec000383ffff */
.L_x_398:
[----:B------:R-:W-:Y:S01]  /*13a40*/  FMNMX.FTZ R2, R14, R145, !PT ;  /* 0x000000910e027209 */ /* 0x000fe20007810000 */
[----:B------:R-:W-:Y:S01]  /*13a50*/  UIADD3 UR35, UR26, -0x4ab325aa, URZ ;  /* 0xb54cda561a237890 */ /* 0x000fe2000fffe03f */
[----:B------:R-:W-:Y:S01]  /*13a60*/  LOP3.LUT R132, R147, UR10, R186, 0x96, !PT ;  /* 0x0000000a93847c12 */ /* 0x000fe2000f8e96ba */
[----:B------:R-:W-:Y:S01]  /*13a70*/  FFMA.FTZ R127, R216, UR5, R127 ;  /* 0x00000005d87f7c23 */ /* 0x000fe2000801007f */
[----:B------:R-:W-:Y:S01]  /*13a80*/  FMNMX.FTZ R133, R15, R2, !PT ;  /* 0x000000020f857209 */ /* 0x000fe20007810000 */
[----:B------:R-:W2:Y:S01]  /*13a90*/  SHFL.BFLY PT, R3, R226, 0x2, 0x1f ;  /* 0x0c401f00e2037f89 */ /* 0x000ea200000e0000 */
[--C-:B------:R-:W-:Y:S01]  /*13aa0*/  LOP3.LUT R140, R207, UR36, R146.reuse, 0x96, !PT ;  /* 0x00000024cf8c7c12 */ /* 0x100fe2000f8e9692 */
[----:B------:R-:W-:Y:S01]  /*13ab0*/  UIADD3 UR11, UR27, 0x646e171e, URZ ;  /* 0x646e171e1b0b7890 */ /* 0x000fe2000fffe03f */
[----:B------:R-:W-:Y:S01]  /*13ac0*/  FMNMX.FTZ R134, R22, R133, !PT ;  /* 0x0000008516867209 */ /* 0x000fe20007810000 */
[----:B------:R-:W-:Y:S01]  /*13ad0*/  FFMA.FTZ R129, R216, UR5, R129 ;  /* 0x00000005d8817c23 */ /* 0x000fe20008010081 */
[----:B-1----:R-:W-:Y:S01]  /*13ae0*/  LOP3.LUT R148, R211, UR36, R146, 0x96, !PT ;  /* 0x00000024d3947c12 */ /* 0x002fe2000f8e9692 */
[----:B------:R-:W-:Y:S01]  /*13af0*/  IMAD.WIDE.U32 R140, R140, -0x2daee0ad, RZ ;  /* 0xd2511f538c8c7825 */ /* 0x000fe200078e00ff */
[----:B------:R-:W-:Y:S01]  /*13b00*/  FMNMX.FTZ R135, R23, R134, !PT ;  /* 0x0000008617877209 */ /* 0x000fe20007810000 */
[----:B------:R-:W-:Y:S01]  /*13b10*/  UIADD3 UR41, UR42, 0x2, URZ ;  /* 0x000000022a297890 */ /* 0x000fe2000fffe03f */
[----:B------:R-:W-:Y:S01]  /*13b20*/  LOP3.LUT R136, R211, UR36, R150, 0x96, !PT ;  /* 0x00000024d3887c12 */ /* 0x000fe2000f8e9696 */
[----:B------:R-:W-:Y:S01]  /*13b30*/  IMAD.WIDE.U32 R144, R0, -0x2daee0ad, RZ ;  /* 0xd2511f5300907825 */ /* 0x000fe200078e00ff */
[----:B------:R-:W-:Y:S01]  /*13b40*/  FMNMX.FTZ R0, R30, R135, !PT ;  /* 0x000000871e007209 */ /* 0x000fe20007810000 */
[----:B------:R-:W-:Y:S01]  /*13b50*/  UIADD3 UR42, UR42, 0x3, URZ ;  /* 0x000000032a2a7890 */ /* 0x000fe2000fffe03f */
[----:B------:R-:W-:Y:S01]  /*13b60*/  LOP3.LUT R133, R147, UR10, R200, 0x96, !PT ;  /* 0x0000000a93857c12 */ /* 0x000fe2000f8e96c8 */
[----:B------:R-:W-:Y:S01]  /*13b70*/  FFMA.FTZ R131, R216, UR5, R131 ;  /* 0x00000005d8837c23 */ /* 0x000fe20008010083 */
[----:B------:R-:W-:Y:S01]  /*13b80*/  FMNMX.FTZ R135, R31, R0, !PT ;  /* 0x000000001f877209 */ /* 0x000fe20007810000 */
[----:B------:R-:W-:Y:S01]  /*13b90*/  IMAD.WIDE.U32 R158, R132, -0x2daee0ad, RZ ;  /* 0xd2511f53849e7825 */ /* 0x000fe200078e00ff */
[----:B------:R-:W-:Y:S01]  /*13ba0*/  LOP3.LUT R134, R145, UR32, R202, 0x96, !PT ;  /* 0x0000002091867c12 */ /* 0x000fe2000f8e96ca */
[----:B------:R-:W-:Y:S01]  /*13bb0*/  UIADD3 UR6, UR6, -0x1, URZ ;  /* 0xffffffff06067890 */ /* 0x000fe2000fffe03f */
[----:B------:R-:W-:Y:S01]  /*13bc0*/  FMNMX.FTZ R132, R38, R135, !PT ;  /* 0x0000008726847209 */ /* 0x000fe20007810000 */
[----:B------:R-:W-:Y:S01]  /*13bd0*/  IMAD.WIDE.U32 R142, R139, -0x2daee0ad, RZ ;  /* 0xd2511f538b8e7825 */ /* 0x000fe200078e00ff */
[--C-:B------:R-:W-:Y:S02]  /*13be0*/  LOP3.LUT R0, R159, UR32, R204.reuse, 0x96, !PT ;  /* 0x000000209f007c12 */ /* 0x100fe4000f8e96cc */
[----:B------:R-:W-:Y:S01]  /*13bf0*/  FMNMX.FTZ R135, R39, R132, !PT ;  /* 0x0000008427877209 */ /* 0x000fe20007810000 */
[----:B------:R-:W-:Y:S01]  /*13c00*/  IMAD.WIDE.U32 R138, R138, -0x2daee0ad, RZ ;  /* 0xd2511f538a8a7825 */ /* 0x000fe200078e00ff */
[----:B--2---:R-:W-:Y:S02]  /*13c10*/  FMNMX.FTZ R3, R226, R3, !PT ;  /* 0x00000003e2037209 */ /* 0x004fe40007810000 */
[----:B------:R-:W-:Y:S01]  /*13c20*/  FMNMX.FTZ R146, R46, R135, !PT ;  /* 0x000000872e927209 */ /* 0x000fe20007810000 */
[----:B------:R-:W-:Y:S01]  /*13c30*/  IMAD.WIDE.U32 R136, R136, -0x2daee0ad, RZ ;  /* 0xd2511f5388887825 */ /* 0x000fe200078e00ff */
[----:B------:R-:W-:Y:S01]  /*13c40*/  LOP3.LUT R2, R143, UR32, R204, 0x96, !PT ;  /* 0x000000208f027c12 */ /* 0x000fe2000f8e96cc */
[----:B------:R-:W1:Y:S01]  /*13c50*/  SHFL.BFLY PT, R132, R3, 0x1, 0x1f ;  /* 0x0c201f0003847f89 */ /* 0x000e6200000e0000 */
[----:B------:R-:W-:Y:S01]  /*13c60*/  FMNMX.FTZ R135, R47, R146, !PT ;  /* 0x000000922f877209 */ /* 0x000fe20007810000 */
[----:B------:R-:W-:Y:S01]  /*13c70*/  IMAD.WIDE.U32 R162, R134, -0x326172a9, RZ ;  /* 0xcd9e8d5786a27825 */ /* 0x000fe200078e00ff */
[----:B------:R-:W-:Y:S02]  /*13c80*/  LOP3.LUT R144, R137, UR28, R144, 0x96, !PT ;  /* 0x0000001c89907c12 */ /* 0x000fe4000f8e9690 */
        /* <DEDUP_REMOVED lines=9> */
[----:B------:R-:W-:Y:S01]  /*13d20*/  LOP3.LUT R158, R141, UR28, R158, 0x96, !PT ;  /* 0x0000001c8d9e7c12 */ /* 0x000fe2000f8e969e */
[----:B------:R-:W-:Y:S01]  /*13d30*/  IMAD.WIDE.U32 R164, R133, -0x326172a9, RZ ;  /* 0xcd9e8d5785a47825 */ /* 0x000fe200078e00ff */
[----:B------:R-:W-:Y:S02]  /*13d40*/  FMNMX.FTZ R133, R63, R134, !PT ;  /* 0x000000863f857209 */ /* 0x000fe40007810000 */
[----:B------:R-:W-:Y:S01]  /*13d50*/  LOP3.LUT R162, R145, UR25, R162, 0x96, !PT ;  /* 0x0000001991a27c12 */ /* 0x000fe2000f8e96a2 */
[----:B------:R-:W-:Y:S01]  /*13d60*/  IMAD.WIDE.U32 R170, R0, -0x326172a9, RZ ;  /* 0xcd9e8d5700aa7825 */ /* 0x000fe200078e00ff */
[--C-:B------:R-:W-:Y:S02]  /*13d70*/  LOP3.LUT R0, R163, UR31, R210.reuse, 0x96, !PT ;  /* 0x0000001fa3007c12 */ /* 0x100fe4000f8e96d2 */
[----:B-1----:R-:W-:Y:S01]  /*13d80*/  FMNMX.FTZ R132, R3, R132, !PT ;  /* 0x0000008403847209 */ /* 0x002fe20007810000 */
[----:B------:R-:W-:Y:S01]  /*13d90*/  IMAD.WIDE.U32 R150, R2, -0x2daee0ad, RZ ;  /* 0xd2511f5302967825 */ /* 0x000fe200078e00ff */
[----:B------:R-:W-:Y:S02]  /*13da0*/  FMNMX.FTZ R2, R70, R133, !PT ;  /* 0x0000008546027209 */ /* 0x000fe40007810000 */
[----:B------:R-:W-:Y:S01]  /*13db0*/  FSETP.NEU.FTZ.AND P0, PT, R132, -INF , PT ;  /* 0xff8000008400780b */ /* 0x000fe20003f1d000 */
        /* <DEDUP_REMOVED lines=9> */
[----:B------:R-:W-:Y:S01]  /*13e50*/  FMUL.FTZ R0, R132, UR4 ;  /* 0x0000000484007c20 */ /* 0x000fe20008410000 */
[----:B------:R-:W-:Y:S01]  /*13e60*/  LOP3.LUT R135, R171, UR31, R206, 0x96, !PT ;  /* 0x0000001fab877c12 */ /* 0x000fe2000f8e96ce */
[----:B------:R-:W-:Y:S01]  /*13e70*/  IMAD.WIDE.U32 R154, R136, -0x326172a9, RZ ;  /* 0xcd9e8d57889a7825 */ /* 0x000fe200078e00ff */
[----:B------:R-:W-:Y:S02]  /*13e80*/  LOP3.LUT R156, R143, UR25, R156, 0x96, !PT ;  /* 0x000000198f9c7c12 */ /* 0x000fe4000f8e969c */
[----:B------:R-:W-:Y:S01]  /*13e90*/  FSEL R133, R0, RZ, P0 ;  /* 0x000000ff00857208 */ /* 0x000fe20000000000 */
[----:B------:R-:W-:Y:S01]  /*13ea0*/  IMAD.WIDE.U32 R162, R162, -0x2daee0ad, RZ ;  /* 0xd2511f53a2a27825 */ /* 0x000fe200078e00ff */
[----:B------:R-:W-:Y:S02]  /*13eb0*/  FMNMX.FTZ R0, R86, R139, !PT ;  /* 0x0000008b56007209 */ /* 0x000fe40007810000 */
[----:B------:R-:W-:Y:S01]  /*13ec0*/  LOP3.LUT R145, R155, UR23, R144, 0x96, !PT ;  /* 0x000000179b917c12 */ /* 0x000fe2000f8e9690 */
[--C-:B------:R-:W-:Y:S01]  /*13ed0*/  FFMA.FTZ R178, R84, UR4, -R133.reuse ;  /* 0x0000000454b27c23 */ /* 0x100fe20008010885 */
[----:B------:R-:W-:Y:S01]  /*13ee0*/  FMNMX.FTZ R141, R87, R0, !PT ;  /* 0x00000000578d7209 */ /* 0x000fe20007810000 */
[----:B------:R-:W-:Y:S01]  /*13ef0*/  IMAD.WIDE.U32 R148, R148, -0x2daee0ad, RZ ;  /* 0xd2511f5394947825 */ /* 0x000fe200078e00ff */
[----:B------:R-:W-:Y:S02]  /*13f00*/  LOP3.LUT R2, R163, UR19, R152, 0x96, !PT ;  /* 0x00000013a3027c12 */ /* 0x000fe4000f8e9698 */
[----:B------:R-:W-:Y:S01]  /*13f10*/  FMNMX.FTZ R0, R94, R141, !PT ;  /* 0x0000008d5e007209 */ /* 0x000fe20007810000 */
[--C-:B------:R-:W-:Y:S01]  /*13f20*/  FFMA.FTZ R52, R52, UR4, -R133.reuse ;  /* 0x0000000434347c23 */ /* 0x100fe20008010885 */
[----:B------:R-:W-:Y:S01]  /*13f30*/  LOP3.LUT R160, R149, UR28, R160, 0x96, !PT ;  /* 0x0000001c95a07c12 */ /* 0x000fe2000f8e96a0 */
[--C-:B------:R-:W-:Y:S01]  /*13f40*/  FFMA.FTZ R139, R13, UR4, -R133.reuse ;  /* 0x000000040d8b7c23 */ /* 0x100fe20008010885 */
[----:B------:R-:W-:Y:S01]  /*13f50*/  FMNMX.FTZ R13, R95, R0, !PT ;  /* 0x000000005f0d7209 */ /* 0x000fe20007810000 */
[--C-:B------:R-:W-:Y:S01]  /*13f60*/  FFMA.FTZ R179, R85, UR4, -R133.reuse ;  /* 0x0000000455b37c23 */ /* 0x100fe20008010885 */
[----:B------:R-:W-:Y:S01]  /*13f70*/  LOP3.LUT R3, R147, UR24, R148, 0x96, !PT ;  /* 0x0000001893037c12 */ /* 0x000fe2000f8e9694 */
[--C-:B------:R-:W-:Y:S01]  /*13f80*/  FFMA.FTZ R180, R108, UR4, -R133.reuse ;  /* 0x000000046cb47c23 */ /* 0x100fe20008010885 */
[----:B------:R-:W-:Y:S01]  /*13f90*/  FMNMX.FTZ R136, R102, R13, !PT ;  /* 0x0000000d66887209 */ /* 0x000fe20007810000 */
[----:B------:R-:W-:Y:S04]  /*13fa0*/  IMAD.WIDE.U32 R160, R160, -0x326172a9, RZ ;  /* 0xcd9e8d57a0a07825 */ /* 0x000fe800078e00ff */
[--C-:B------:R-:W-:Y:S01]  /*13fb0*/  FFMA.FTZ R183, R109, UR4, -R133.reuse ;  /* 0x000000046db77c23 */ /* 0x100fe20008010885 */
[----:B------:R-:W-:Y:S01]  /*13fc0*/  MUFU.EX2 R178, R178 ;  /* 0x000000b200b27308 */ /* 0x000fe20000000800 */
        /* <DEDUP_REMOVED lines=9> */
[----:B------:R-:W-:Y:S01]  /*14060*/  IMAD.WIDE.U32 R164, R164, -0x2daee0ad, RZ ;  /* 0xd2511f53a4a47825 */ /* 0x000fe200078e00ff */
[----:B------:R-:W-:Y:S03]  /*14070*/  LOP3.LUT R170, R159, UR25, R170, 0x96, !PT ;  /* 0x000000199faa7c12 */ /* 0x000fe6000f8e96aa */
[--C-:B------:R-:W-:Y:S01]  /*14080*/  FFMA.FTZ R136, R28, UR4, -R133.reuse ;  /* 0x000000041c887c23 */ /* 0x100fe20008010885 */
[----:B------:R-:W-:Y:S04]  /*14090*/  IMAD.WIDE.U32 R148, R135, -0x2daee0ad, RZ ;  /* 0xd2511f5387947825 */ /* 0x000fe800078e00ff */
[--C-:B------:R-:W-:Y:S01]  /*140a0*/  FFMA.FTZ R135, R12, UR4, -R133.reuse ;  /* 0x000000040c877c23 */ /* 0x100fe20008010885 */
[----:B------:R-:W-:Y:S01]  /*140b0*/  MUFU.EX2 R183, R183 ;  /* 0x000000b700b77308 */ /* 0x000fe20000000800 */
[----:B------:R-:W-:Y:S01]  /*140c0*/  LOP3.LUT R12, R165, UR19, R146, 0x96, !PT ;  /* 0x00000013a50c7c12 */ /* 0x000fe2000f8e9692 */
[--C-:B------:R-:W-:Y:S01]  /*140d0*/  FFMA.FTZ R189, R124, UR4, -R133.reuse ;  /* 0x000000047cbd7c23 */ /* 0x100fe20008010885 */
[----:B------:R-:W-:Y:S01]  /*140e0*/  FMNMX.FTZ R146, R118, R13, !PT ;  /* 0x0000000d76927209 */ /* 0x000fe20007810000 */
[----:B------:R-:W-:Y:S01]  /*140f0*/  IMAD.WIDE.U32 R170, R170, -0x2daee0ad, RZ ;  /* 0xd2511f53aaaa7825 */ /* 0x000fe200078e00ff */
[----:B------:R-:W-:Y:S02]  /*14100*/  LOP3.LUT R140, R149, UR24, R140, 0x96, !PT ;  /* 0x00000018958c7c12 */ /* 0x000fe4000f8e968c */
[----:B------:R-:W-:Y:S01]  /*14110*/  FMNMX.FTZ R13, R119, R146, !PT ;  /* 0x00000092770d7209 */ /* 0x000fe20007810000 */
[----:B------:R-:W-:Y:S01]  /*14120*/  IMAD.WIDE.U32 R156, R156, -0x2daee0ad, RZ ;  /* 0xd2511f539c9c7825 */ /* 0x000fe200078e00ff */
[----:B------:R-:W-:Y:S01]  /*14130*/  LOP3.LUT R138, R171, UR19, R148, 0x96, !PT ;  /* 0x00000013ab8a7c12 */ /* 0x000fe2000f8e9694 */
[----:B------:R-:W-:Y:S01]  /*14140*/  MUFU.EX2 R184, R184 ;  /* 0x000000b800b87308 */ /* 0x000fe20000000800 */
[----:B------:R-:W-:Y:S01]  /*14150*/  FMNMX.FTZ R28, R126, R13, !PT ;  /* 0x0000000d7e1c7209 */ /* 0x000fe20007810000 */
[----:B------:R-:W-:Y:S01]  /*14160*/  IMAD.WIDE.U32 R148, R134, -0x326172a9, RZ ;  /* 0xcd9e8d5786947825 */ /* 0x000fe200078e00ff */
[----:B------:R-:W-:Y:S02]  /*14170*/  LOP3.LUT R137, R157, UR19, R150, 0x96, !PT ;  /* 0x000000139d897c12 */ /* 0x000fe4000f8e9696 */
[----:B------:R-:W-:Y:S01]  /*14180*/  FMNMX.FTZ R143, R127, R28, !PT ;  /* 0x0000001c7f8f7209 */ /* 0x000fe20007810000 */
[----:B------:R-:W-:Y:S01]  /*14190*/  IMAD.WIDE.U32 R150, R2, -0x326172a9, RZ ;  /* 0xcd9e8d5702967825 */ /* 0x000fe200078e00ff */
[----:B------:R-:W-:Y:S03]  /*141a0*/  LOP3.LUT R142, R149, UR23, R142, 0x96, !PT ;  /* 0x00000017958e7c12 */ /* 0x000fe6000f8e968e */
[----:B------:R1:W-:Y:S01]  /*141b0*/  MUFU.EX2 R134, R139 ;  /* 0x0000008b00867308 */ /* 0x0003e20000000800 */
[--C-:B------:R-:W-:Y:S01]  /*141c0*/  FFMA.FTZ R190, R125, UR4, -R133.reuse ;  /* 0x000000047dbe7c23 */ /* 0x100fe20008010885 */
[----:B------:R-:W-:Y:S01]  /*141d0*/  IMAD.WIDE.U32 R152, R137, -0x326172a9, RZ ;  /* 0xcd9e8d5789987825 */ /* 0x000fe200078e00ff */
[----:B------:R-:W-:Y:S01]  /*141e0*/  LOP3.LUT R154, R151, UR35, R154, 0x96, !PT ;  /* 0x00000023979a7c12 */ /* 0x000fe2000f8e969a */
[----:B------:R-:W2:Y:S01]  /*141f0*/  SHFL.BFLY PT, R28, R143, 0x2, 0x1f ;  /* 0x0c401f008f1c7f89 */ /* 0x000ea200000e0000 */
[----:B------:R-:W-:Y:S01]  /*14200*/  LOP3.LUT R146, R150, 0xffff, RZ, 0xc0, !PT ;  /* 0x0000ffff96927812 */ /* 0x000fe200078ec0ff */
[--C-:B------:R-:W-:Y:S01]  /*14210*/  FFMA.FTZ R191, R116, UR4, -R133.reuse ;  /* 0x0000000474bf7c23 */ /* 0x100fe20008010885 */
[----:B------:R-:W-:Y:S01]  /*14220*/  SHF.R.U32.HI R149, RZ, 0x10, R150 ;  /* 0x00000010ff957819 */ /* 0x000fe20000011696 */
[----:B------:R-:W-:Y:S01]  /*14230*/  IMAD.MOV.U32 R116, RZ, RZ, R200 ;  /* 0x000000ffff747224 */ /* 0x000fe200078e00c8 */
[----:B------:R-:W-:Y:S01]  /*14240*/  LOP3.LUT R151, R150, 0xff, RZ, 0xc0, !PT ;  /* 0x000000ff96977812 */ /* 0x000fe200078ec0ff */
[----:B------:R-:W-:Y:S01]  /*14250*/  MUFU.EX2 R189, R189 ;  /* 0x000000bd00bd7308 */ /* 0x000fe20000000800 */
[----:B------:R-:W-:Y:S01]  /*14260*/  SHF.R.U32.HI R13, RZ, 0x18, R150 ;  /* 0x00000018ff0d7819 */ /* 0x000fe20000011696 */
[--C-:B------:R-:W-:Y:S01]  /*14270*/  FFMA.FTZ R137, R5, UR4, -R133.reuse ;  /* 0x0000000405897c23 */ /* 0x100fe20008010885 */
[----:B------:R-:W-:Y:S01]  /*14280*/  FMNMX.FTZ R150, R8, R222, !PT ;  /* 0x000000de08967209 */ /* 0x000fe20007810000 */
[----:B------:R-:W-:Y:S01]  /*14290*/  IMAD.WIDE.U32 R168, R140, -0x326172a9, RZ ;  /* 0xcd9e8d578ca87825 */ /* 0x000fe200078e00ff */
[----:B------:R-:W-:Y:S02]  /*142a0*/  LOP3.LUT R148, R153, UR35, R148, 0x96, !PT ;  /* 0x0000002399947c12 */ /* 0x000fe4000f8e9694 */
[C---:B------:R-:W-:Y:S03]  /*142b0*/  LOP3.LUT R5, R152.reuse, 0xffff, RZ, 0xc0, !PT ;  /* 0x0000ffff98057812 */ /* 0x040fe600078ec0ff */
[----:B------:R-:W-:Y:S01]  /*142c0*/  MUFU.EX2 R190, R190 ;  /* 0x000000be00be7308 */ /* 0x000fe20000000800 */
[----:B------:R-:W-:Y:S01]  /*142d0*/  LOP3.LUT R144, R152, 0xff, RZ, 0xc0, !PT ;  /* 0x000000ff98907812 */ /* 0x000fe200078ec0ff */
[--C-:B-1----:R-:W-:Y:S01]  /*142e0*/  FFMA.FTZ R139, R29, UR4, -R133.reuse ;  /* 0x000000041d8b7c23 */ /* 0x102fe20008010885 */
[--C-:B------:R-:W-:Y:S01]  /*142f0*/  SHF.R.U32.HI R2, RZ, 0x10, R152.reuse ;  /* 0x00000010ff027819 */ /* 0x100fe20000011698 */
[----:B------:R-:W-:Y:S01]  /*14300*/  FFMA.FTZ R141, R21, UR4, -R133 ;  /* 0x00000004158d7c23 */ /* 0x000fe20008010885 */
[----:B------:R-:W-:Y:S01]  /*14310*/  SHF.R.U32.HI R4, RZ, 0x18, R152 ;  /* 0x00000018ff047819 */ /* 0x000fe20000011698 */
[----:B------:R-:W-:Y:S01]  /*14320*/  IMAD.WIDE.U32 R152, R3, -0x326172a9, RZ ;  /* 0xcd9e8d5703987825 */ /* 0x000fe200078e00ff */
[----:B------:R-:W-:Y:S03]  /*14330*/  FMNMX.FTZ R3, R9, R150, !PT ;  /* 0x0000009609037209 */ /* 0x000fe60007810000 */
[----:B------:R-:W-:Y:S01]  /*14340*/  MUFU.EX2 R135, R135 ;  /* 0x0000008700877308 */ /* 0x000fe20000000800 */
[----:B------:R-:W-:Y:S01]  /*14350*/  SHF.R.U32.HI R147, RZ, 0x8, R5 ;  /* 0x00000008ff937819 */ /* 0x000fe20000011605 */
[--C-:B------:R-:W-:Y:S01]  /*14360*/  FFMA.FTZ R29, R20, UR4, -R133.reuse ;  /* 0x00000004141d7c23 */ /* 0x100fe20008010885 */
[----:B------:R-:W-:Y:S01]  /*14370*/  FMNMX.FTZ R140, R16, R3, !PT ;  /* 0x00000003108c7209 */ /* 0x000fe20007810000 */
[----:B------:R-:W-:Y:S01]  /*14380*/  IMAD.WIDE.U32 R166, R138, -0x326172a9, RZ ;  /* 0xcd9e8d578aa67825 */ /* 0x000fe200078e00ff */
[----:B------:R-:W-:Y:S02]  /*14390*/  LOP3.LUT R20, R153, UR23, R160, 0x96, !PT ;  /* 0x0000001799147c12 */ /* 0x000fe4000f8e96a0 */
[----:B------:R-:W-:Y:S01]  /*143a0*/  FMNMX.FTZ R21, R17, R140, !PT ;  /* 0x0000008c11157209 */ /* 0x000fe20007810000 */
[--C-:B------:R-:W-:Y:S01]  /*143b0*/  FFMA.FTZ R140, R44, UR4, -R133.reuse ;  /* 0x000000042c8c7c23 */ /* 0x100fe20008010885 */
[----:B------:R-:W-:Y:S01]  /*143c0*/  LOP3.LUT R153, R169, UR23, R158, 0x96, !PT ;  /* 0x00000017a9997c12 */ /* 0x000fe2000f8e969e */
[----:B------:R-:W-:Y:S01]  /*143d0*/  IMAD.WIDE.U32 R158, R12, -0x326172a9, RZ ;  /* 0xcd9e8d570c9e7825 */ /* 0x000fe200078e00ff */
[----:B------:R-:W-:Y:S01]  /*143e0*/  FMNMX.FTZ R12, R24, R21, !PT ;  /* 0x00000015180c7209 */ /* 0x000fe20007810000 */
[----:B------:R-:W-:Y:S01]  /*143f0*/  MUFU.EX2 R0, R0 ;  /* 0x0000000000007308 */ /* 0x000fe20000000800 */
[----:B------:R-:W-:Y:S01]  /*14400*/  LOP3.LUT R3, R167, UR35, R168, 0x96, !PT ;  /* 0x00000023a7037c12 */ /* 0x000fe2000f8e96a8 */
[----:B------:R-:W-:Y:S01]  /*14410*/  IMAD.WIDE.U32 R174, R20, -0x2daee0ad, RZ ;  /* 0xd2511f5314ae7825 */ /* 0x000fe200078e00ff */
[----:B------:R-:W-:Y:S02]  /*14420*/  FMNMX.FTZ R21, R25, R12, !PT ;  /* 0x0000000c19157209 */ /* 0x000fe40007810000 */
[----:B------:R-:W-:Y:S01]  /*14430*/  LOP3.LUT R12, R159, UR35, R152, 0x96, !PT ;  /* 0x000000239f0c7c12 */ /* 0x000fe2000f8e9698 */
[----:B------:R-:W-:Y:S01]  /*14440*/  IMAD.WIDE.U32 R160, R142, -0x2daee0ad, RZ ;  /* 0xd2511f538ea07825 */ /* 0x000fe200078e00ff */
[----:B------:R-:W-:Y:S03]  /*14450*/  FMNMX.FTZ R44, R32, R21, !PT ;  /* 0x00000015202c7209 */ /* 0x000fe60007810000 */
[----:B------:R-:W-:Y:S01]  /*14460*/  MUFU.EX2 R140, R140 ;  /* 0x0000008c008c7308 */ /* 0x000fe20000000800 */
[----:B--2---:R-:W-:Y:S01]  /*14470*/  FMNMX.FTZ R21, R143, R28, !PT ;  /* 0x0000001c8f157209 */ /* 0x004fe20007810000 */
[--C-:B------:R-:W-:Y:S01]  /*14480*/  FFMA.FTZ R143, R45, UR4, -R133.reuse ;  /* 0x000000042d8f7c23 */ /* 0x100fe20008010885 */
[----:B------:R-:W-:Y:S01]  /*14490*/  FMNMX.FTZ R45, R33, R44, !PT ;  /* 0x0000002c212d7209 */ /* 0x000fe20007810000 */
[--C-:B------:R-:W-:Y:S01]  /*144a0*/  FFMA.FTZ R142, R36, UR4, -R133.reuse ;  /* 0x00000004248e7c23 */ /* 0x100fe20008010885 */
[----:B------:R-:W-:Y:S01]  /*144b0*/  LOP3.LUT R152, R158, 0xffff, RZ, 0xc0, !PT ;  /* 0x0000ffff9e987812 */ /* 0x000fe200078ec0ff */
[----:B------:R-:W1:Y:S01]  /*144c0*/  SHFL.BFLY PT, R36, R21, 0x1, 0x1f ;  /* 0x0c201f0015247f89 */ /* 0x000e6200000e0000 */
[----:B------:R-:W-:Y:S03]  /*144d0*/  FMNMX.FTZ R28, R40, R45, !PT ;  /* 0x0000002d281c7209 */ /* 0x000fe60007810000 */
[----:B------:R-:W-:Y:S01]  /*144e0*/  MUFU.EX2 R143, R143 ;  /* 0x0000008f008f7308 */ /* 0x000fe20000000800 */
[----:B------:R-:W-:Y:S01]  /*144f0*/  LOP3.LUT R168, R158, 0xff, RZ, 0xc0, !PT ;  /* 0x000000ff9ea87812 */ /* 0x000fe200078ec0ff */
[----:B------:R-:W-:Y:S01]  /*14500*/  IMAD.WIDE.U32 R172, R145, -0x2daee0ad, RZ ;  /* 0xd2511f5391ac7825 */ /* 0x000fe200078e00ff */
[----:B------:R-:W-:Y:S02]  /*14510*/  FMNMX.FTZ R45, R41, R28, !PT ;  /* 0x0000001c292d7209 */ /* 0x000fe40007810000 */
[--C-:B------:R-:W-:Y:S01]  /*14520*/  SHF.R.U32.HI R159, RZ, 0x10, R158.reuse ;  /* 0x00000010ff9f7819 */ /* 0x100fe2000001169e */
[--C-:B------:R-:W-:Y:S01]  /*14530*/  FFMA.FTZ R53, R53, UR4, -R133.reuse ;  /* 0x0000000435357c23 */ /* 0x100fe20008010885 */
[----:B------:R-:W-:Y:S03]  /*14540*/  FMNMX.FTZ R28, R48, R45, !PT ;  /* 0x0000002d301c7209 */ /* 0x000fe60007810000 */
[----:B------:R-:W2:Y:S01]  /*14550*/  MUFU.EX2 R137, R137 ;  /* 0x0000008900897308 */ /* 0x000ea20000000800 */
[----:B------:R-:W-:Y:S01]  /*14560*/  SHF.R.U32.HI R171, RZ, 0x18, R158 ;  /* 0x00000018ffab7819 */ /* 0x000fe2000001169e */
[--C-:B------:R-:W-:Y:S01]  /*14570*/  FFMA.FTZ R158, R37, UR4, -R133.reuse ;  /* 0x00000004259e7c23 */ /* 0x100fe20008010885 */
[----:B------:R-:W-:Y:S01]  /*14580*/  FMNMX.FTZ R37, R49, R28, !PT ;  /* 0x0000001c31257209 */ /* 0x000fe20007810000 */
[--C-:B------:R-:W-:Y:S01]  /*14590*/  FFMA.FTZ R60, R60, UR4, -R133.reuse ;  /* 0x000000043c3c7c23 */ /* 0x100fe20008010885 */
[----:B------:R-:W-:Y:S01]  /*145a0*/  LOP3.LUT R157, R166, 0xffff, RZ, 0xc0, !PT ;  /* 0x0000ffffa69d7812 */ /* 0x000fe200078ec0ff */
[----:B------:R-:W-:Y:S01]  /*145b0*/  FFMA.FTZ R61, R61, UR4, -R133 ;  /* 0x000000043d3d7c23 */ /* 0x000fe20008010885 */
[----:B------:R-:W-:Y:S03]  /*145c0*/  FMNMX.FTZ R44, R56, R37, !PT ;  /* 0x00000025382c7209 */ /* 0x000fe60007810000 */
[----:B------:R-:W-:Y:S01]  /*145d0*/  MUFU.EX2 R179, R179 ;  /* 0x000000b300b37308 */ /* 0x000fe20000000800 */
[----:B------:R-:W-:Y:S01]  /*145e0*/  LOP3.LUT R150, R166, 0xff, RZ, 0xc0, !PT ;  /* 0x000000ffa6967812 */ /* 0x000fe200078ec0ff */
[----:B------:R-:W-:Y:S01]  /*145f0*/  IMAD.MOV.U32 R124, RZ, RZ, R206 ;  /* 0x000000ffff7c7224 */ /* 0x000fe200078e00ce */
[----:B------:R-:W-:Y:S01]  /*14600*/  FMNMX.FTZ R37, R57, R44, !PT ;  /* 0x0000002c39257209 */ /* 0x000fe20007810000 */
[----:B------:R-:W-:Y:S01]  /*14610*/  IMAD.MOV.U32 R108, RZ, RZ, R204 ;  /* 0x000000ffff6c7224 */ /* 0x000fe200078e00cc */
[----:B------:R-:W-:Y:S01]  /*14620*/  SHF.R.U32.HI R155, RZ, 0x10, R166 ;  /* 0x00000010ff9b7819 */ /* 0x000fe200000116a6 */
[----:B------:R-:W-:Y:S01]  /*14630*/  IMAD.MOV.U32 R125, RZ, RZ, R207 ;  /* 0x000000ffff7d7224 */ /* 0x000fe200078e00cf */
[----:B------:R-:W-:Y:S03]  /*14640*/  FMNMX.FTZ R44, R64, R37, !PT ;  /* 0x00000025402c7209 */ /* 0x000fe60007810000 */
[----:B------:R3:W-:Y:S01]  /*14650*/  MUFU.EX2 R138, R29 ;  /* 0x0000001d008a7308 */ /* 0x0007e20000000800 */
[----:B------:R-:W-:Y:S01]  /*14660*/  LOP3.LUT R45, R161, UR11, R156, 0x96, !PT ;  /* 0x0000000ba12d7c12 */ /* 0x000fe2000f8e969c */
[----:B------:R-:W-:Y:S01]  /*14670*/  IMAD.MOV.U32 R109, RZ, RZ, R205 ;  /* 0x000000ffff6d7224 */ /* 0x000fe200078e00cd */
[----:B------:R-:W-:Y:S02]  /*14680*/  FMNMX.FTZ R5, R65, R44, !PT ;  /* 0x0000002c41057209 */ /* 0x000fe40007810000 */
[----:B------:R-:W-:Y:S02]  /*14690*/  SHF.R.U32.HI R28, RZ, 0x10, R160 ;  /* 0x00000010ff1c7819 */ /* 0x000fe400000116a0 */
[----:B------:R-:W-:Y:S03]  /*146a0*/  FMNMX.FTZ R44, R72, R5, !PT ;  /* 0x00000005482c7209 */ /* 0x000fe60007810000 */
[----:B------:R4:W-:Y:S01]  /*146b0*/  MUFU.EX2 R145, R158 ;  /* 0x0000009e00917308 */ /* 0x0009e20000000800 */
[----:B-1----:R-:W-:Y:S02]  /*146c0*/  FMNMX.FTZ R5, R21, R36, !PT ;  /* 0x0000002415057209 */ /* 0x002fe40007810000 */
[----:B------:R-:W-:Y:S02]  /*146d0*/  FMNMX.FTZ R21, R73, R44, !PT ;  /* 0x0000002c49157209 */ /* 0x000fe40007810000 */
[----:B------:R-:W-:Y:S02]  /*146e0*/  PRMT R44, R144, 0x5410, R147 ;  /* 0x00005410902c7816 */ /* 0x000fe40000000093 */
[----:B------:R-:W-:Y:S03]  /*146f0*/  LOP3.LUT R147, R2, 0xff, RZ, 0xc0, !PT ;  /* 0x000000ff02937812 */ /* 0x000fe600078ec0ff */
[----:B------:R1:W-:Y:S01]  /*14700*/  MUFU.EX2 R144, R52 ;  /* 0x0000003400907308 */ /* 0x0003e20000000800 */
[----:B------:R-:W-:Y:S01]  /*14710*/  FMNMX.FTZ R36, R80, R21, !PT ;  /* 0x0000001550247209 */ /* 0x000fe20007810000 */
[----:B------:R-:W-:Y:S01]  /*14720*/  FMUL.FTZ R2, R5, UR4 ;  /* 0x0000000405027c20 */ /* 0x000fe20008410000 */
[----:B------:R-:W-:Y:S02]  /*14730*/  PRMT R21, R147, 0x5410, R4 ;  /* 0x0000541093157816 */ /* 0x000fe40000000004 */
[----:B------:R-:W-:Y:S02]  /*14740*/  FSETP.NEU.FTZ.AND P0, PT, R5, -INF , PT ;  /* 0xff8000000500780b */ /* 0x000fe40003f1d000 */
[----:B---3--:R-:W-:Y:S03]  /*14750*/  SHF.R.U32.HI R29, RZ, 0x18, R166 ;  /* 0x00000018ff1d7819 */ /* 0x008fe600000116a6 */
[----:B------:R3:W-:Y:S01]  /*14760*/  MUFU.EX2 R147, R53 ;  /* 0x0000003500937308 */ /* 0x0007e20000000800 */
[----:B------:R-:W-:Y:S02]  /*14770*/  FMNMX.FTZ R165, R81, R36, !PT ;  /* 0x0000002451a57209 */ /* 0x000fe40007810000 */
[C---:B------:R-:W-:Y:S02]  /*14780*/  LOP3.LUT R166, R160.reuse, 0xffff, RZ, 0xc0, !PT ;  /* 0x0000ffffa0a67812 */ /* 0x040fe400078ec0ff */
[----:B------:R-:W-:Y:S02]  /*14790*/  LOP3.LUT R161, R160, 0xff, RZ, 0xc0, !PT ;  /* 0x000000ffa0a17812 */ /* 0x000fe400078ec0ff */
[----:B------:R-:W-:Y:S03]  /*147a0*/  SHF.R.U32.HI R156, RZ, 0x18, R160 ;  /* 0x00000018ff9c7819 */ /* 0x000fe600000116a0 */
[----:B------:R-:W-:Y:S01]  /*147b0*/  MUFU.EX2 R136, R136 ;  /* 0x0000008800887308 */ /* 0x000fe20000000800 */
[----:B------:R-:W-:Y:S02]  /*147c0*/  FSEL R4, R2, RZ, P0 ;  /* 0x000000ff02047208 */ /* 0x000fe40000000000 */
[C---:B------:R-:W-:Y:S02]  /*147d0*/  LOP3.LUT R37, R172.reuse, 0xffff, RZ, 0xc0, !PT ;  /* 0x0000ffffac257812 */ /* 0x040fe400078ec0ff */
[----:B------:R-:W-:Y:S01]  /*147e0*/  LOP3.LUT R163, R172, 0xff, RZ, 0xc0, !PT ;  /* 0x000000ffaca37812 */ /* 0x000fe200078ec0ff */
[----:B------:R-:W-:Y:S01]  /*147f0*/  FFMA.FTZ R36, R14, UR4, -R4 ;  /* 0x000000040e247c23 */ /* 0x000fe20008010804 */
[----:B----4-:R-:W-:Y:S01]  /*14800*/  SHF.R.U32.HI R158, RZ, 0x10, R172 ;  /* 0x00000010ff9e7819 */ /* 0x010fe200000116ac */
[----:B------:R-:W-:Y:S01]  /*14810*/  FFMA.FTZ R204, R110, UR4, -R4 ;  /* 0x000000046ecc7c23 */ /* 0x000fe20008010804 */
[----:B------:R-:W-:Y:S01]  /*14820*/  SHF.R.U32.HI R160, RZ, 0x18, R172 ;  /* 0x00000018ffa07819 */ /* 0x000fe200000116ac */
[----:B------:R-:W-:Y:S01]  /*14830*/  IMAD.MOV.U32 R110, RZ, RZ, R210 ;  /* 0x000000ffff6e7224 */ /* 0x000fe200078e00d2 */
[----:B------:R-:W-:Y:S01]  /*14840*/  FMNMX.FTZ R172, R88, R165, !PT ;  /* 0x000000a558ac7209 */ /* 0x000fe20007810000 */
[----:B------:R-:W-:Y:S01]  /*14850*/  FFMA.FTZ R206, R111, UR4, -R4 ;  /* 0x000000046fce7c23 */ /* 0x000fe20008010804 */
[----:B------:R-:W-:Y:S01]  /*14860*/  SHF.R.U32.HI R146, RZ, 0x8, R146 ;  /* 0x00000008ff927819 */ /* 0x000fe20000011692 */
[----:B------:R-:W-:Y:S01]  /*14870*/  IMAD.MOV.U32 R111, RZ, RZ, R211 ;  /* 0x000000ffff6f7224 */ /* 0x000fe200078e00d3 */
[----:B------:R-:W-:Y:S01]  /*14880*/  LOP3.LUT R2, R149, 0xff, RZ, 0xc0, !PT ;  /* 0x000000ff95027812 */ /* 0x000fe200078ec0ff */
[--C-:B------:R-:W-:Y:S01]  /*14890*/  FFMA.FTZ R193, R79, UR4, -R4.reuse ;  /* 0x000000044fc17c23 */ /* 0x100fe20008010804 */
[----:B------:R-:W-:Y:S01]  /*148a0*/  FMNMX.FTZ R149, R89, R172, !PT ;  /* 0x000000ac59957209 */ /* 0x000fe20007810000 */
[----:B------:R-:W-:Y:S01]  /*148b0*/  FFMA.FTZ R196, R71, UR4, -R4 ;  /* 0x0000000447c47c23 */ /* 0x000fe20008010804 */
[----:B-1----:R-:W-:Y:S01]  /*148c0*/  PRMT R52, R151, 0x5410, R146 ;  /* 0x0000541097347816 */ /* 0x002fe20000000092 */
[--C-:B------:R-:W-:Y:S01]  /*148d0*/  FFMA.FTZ R207, R102, UR4, -R4.reuse ;  /* 0x0000000466cf7c23 */ /* 0x100fe20008010804 */
[----:B------:R-:W-:Y:S01]  /*148e0*/  PRMT R13, R2, 0x5410, R13 ;  /* 0x00005410020d7816 */ /* 0x000fe2000000000d */
[----:B------:R1:W-:Y:S01]  /*148f0*/  MUFU.EX2 R146, R36 ;  /* 0x0000002400927308 */ /* 0x0003e20000000800 */
[----:B------:R-:W-:Y:S01]  /*14900*/  FMNMX.FTZ R2, R96, R149, !PT ;  /* 0x0000009560027209 */ /* 0x000fe20007810000 */
[--C-:B------:R-:W-:Y:S01]  /*14910*/  FFMA.FTZ R151, R15, UR4, -R4.reuse ;  /* 0x000000040f977c23 */ /* 0x100fe20008010804 */
[C---:B------:R-:W-:Y:S01]  /*14920*/  LOP3.LUT R15, R148.reuse, 0xffff, RZ, 0xc0, !PT ;  /* 0x0000ffff940f7812 */ /* 0x040fe200078ec0ff */
[--C-:B------:R-:W-:Y:S01]  /*14930*/  FFMA.FTZ R210, R103, UR4, -R4.reuse ;  /* 0x0000000467d27c23 */ /* 0x100fe20008010804 */
[----:B---3--:R-:W-:Y:S01]  /*14940*/  FMNMX.FTZ R53, R97, R2, !PT ;  /* 0x0000000261357209 */ /* 0x008fe20007810000 */
[--C-:B------:R-:W-:Y:S01]  /*14950*/  FFMA.FTZ R216, R127, UR4, -R4.reuse ;  /* 0x000000047fd87c23 */ /* 0x100fe20008010804 */
[----:B------:R-:W-:Y:S03]  /*14960*/  LOP3.LUT R20, R148, 0xff, RZ, 0xc0, !PT ;  /* 0x000000ff94147812 */ /* 0x000fe600078ec0ff */
[----:B------:R3:W4:Y:S01]  /*14970*/  MUFU.EX2 R149, R151 ;  /* 0x0000009700957308 */ /* 0x0007220000000800 */
[----:B------:R-:W-:Y:S01]  /*14980*/  FMNMX.FTZ R172, R104, R53, !PT ;  /* 0x0000003568ac7209 */ /* 0x000fe20007810000 */
[--C-:B------:R-:W-:Y:S01]  /*14990*/  FFMA.FTZ R2, R6, UR4, -R4.reuse ;  /* 0x0000000406027c23 */ /* 0x100fe20008010804 */
[----:B------:R-:W-:Y:S01]  /*149a0*/  SHF.R.U32.HI R15, RZ, 0x8, R15 ;  /* 0x00000008ff0f7819 */ /* 0x000fe2000001160f */
[--C-:B------:R-:W-:Y:S01]  /*149b0*/  FFMA.FTZ R165, R30, UR4, -R4.reuse ;  /* 0x000000041ea57c23 */ /* 0x100fe20008010804 */
[----:B------:R-:W-:Y:S01]  /*149c0*/  FMNMX.FTZ R53, R105, R172, !PT ;  /* 0x000000ac69357209 */ /* 0x000fe20007810000 */
[----:B------:R-:W-:Y:S01]  /*149d0*/  FFMA.FTZ R198, R94, UR4, -R4 ;  /* 0x000000045ec67c23 */ /* 0x000fe20008010804 */
[----:B------:R-:W-:Y:S03]  /*149e0*/  FMNMX.FTZ R6, R10, R223, !PT ;  /* 0x000000df0a067209 */ /* 0x000fe60007810000 */
[----:B------:R-:W-:Y:S01]  /*149f0*/  MUFU.EX2 R2, R2 ;  /* 0x0000000200027308 */ /* 0x000fe20000000800 */
[----:B-1----:R-:W-:Y:S01]  /*14a00*/  FMNMX.FTZ R36, R112, R53, !PT ;  /* 0x0000003570247209 */ /* 0x002fe20007810000 */
[----:B------:R-:W-:Y:S01]  /*14a10*/  IMAD.MOV.U32 R94, RZ, RZ, R202 ;  /* 0x000000ffff5e7224 */ /* 0x000fe200078e00ca */
[----:B------:R-:W-:Y:S01]  /*14a20*/  PRMT R20, R20, 0x5410, R15 ;  /* 0x0000541014147816 */ /* 0x000fe2000000000f */
[--C-:B------:R-:W-:Y:S01]  /*14a30*/  FFMA.FTZ R202, R86, UR4, -R4.reuse ;  /* 0x0000000456ca7c23 */ /* 0x100fe20008010804 */
[----:B------:R-:W-:Y:S01]  /*14a40*/  FMNMX.FTZ R15, R113, R36, !PT ;  /* 0x00000024710f7209 */ /* 0x000fe20007810000 */
[----:B------:R-:W-:Y:S01]  /*14a50*/  FFMA.FTZ R62, R62, UR4, -R4 ;  /* 0x000000043e3e7c23 */ /* 0x000fe20008010804 */
[----:B------:R-:W-:Y:S03]  /*14a60*/  LOP3.LUT R162, R173, UR11, R162, 0x96, !PT ;  /* 0x0000000bada27c12 */ /* 0x000fe6000f8e96a2 */
[----:B------:R-:W-:Y:S01]  /*14a70*/  MUFU.EX2 R193, R193 ;  /* 0x000000c100c17308 */ /* 0x000fe20000000800 */
[----:B------:R-:W-:Y:S01]  /*14a80*/  FMNMX.FTZ R172, R120, R15, !PT ;  /* 0x0000000f78ac7209 */ /* 0x000fe20007810000 */
[--C-:B---3--:R-:W-:Y:S01]  /*14a90*/  FFMA.FTZ R151, R7, UR4, -R4.reuse ;  /* 0x0000000407977c23 */ /* 0x108fe20008010804 */
[----:B------:R-:W-:Y:S01]  /*14aa0*/  FMNMX.FTZ R7, R11, R6, !PT ;  /* 0x000000060b077209 */ /* 0x000fe20007810000 */
[--C-:B------:R-:W-:Y:S01]  /*14ab0*/  FFMA.FTZ R63, R63, UR4, -R4.reuse ;  /* 0x000000043f3f7c23 */ /* 0x100fe20008010804 */
[----:B------:R-:W-:Y:S01]  /*14ac0*/  FMNMX.FTZ R53, R121, R172, !PT ;  /* 0x000000ac79357209 */ /* 0x000fe20007810000 */
[--C-:B------:R-:W-:Y:S01]  /*14ad0*/  FFMA.FTZ R192, R78, UR4, -R4.reuse ;  /* 0x000000044ec07c23 */ /* 0x100fe20008010804 */
[----:B------:R-:W-:Y:S03]  /*14ae0*/  FMNMX.FTZ R36, R18, R7, !PT ;  /* 0x0000000712247209 */ /* 0x000fe60007810000 */
[----:B------:R-:W-:Y:S01]  /*14af0*/  MUFU.EX2 R151, R151 ;  /* 0x0000009700977308 */ /* 0x000fe20000000800 */
[----:B------:R-:W-:Y:S01]  /*14b00*/  FMNMX.FTZ R172, R128, R53, !PT ;  /* 0x0000003580ac7209 */ /* 0x000fe20007810000 */
[--C-:B------:R-:W-:Y:S01]  /*14b10*/  FFMA.FTZ R195, R70, UR4, -R4.reuse ;  /* 0x0000000446c37c23 */ /* 0x100fe20008010804 */
[----:B------:R-:W-:Y:S01]  /*14b20*/  FMNMX.FTZ R7, R19, R36, !PT ;  /* 0x0000002413077209 */ /* 0x000fe20007810000 */
[--C-:B------:R-:W-:Y:S01]  /*14b30*/  FFMA.FTZ R36, R31, UR4, -R4.reuse ;  /* 0x000000041f247c23 */ /* 0x100fe20008010804 */
[----:B------:R-:W-:Y:S01]  /*14b40*/  SHF.R.U32.HI R157, RZ, 0x8, R157 ;  /* 0x00000008ff9d7819 */ /* 0x000fe2000001169d */
[----:B------:R-:W-:Y:S01]  /*14b50*/  FFMA.FTZ R31, R22, UR4, -R4 ;  /* 0x00000004161f7c23 */ /* 0x000fe20008010804 */
[----:B------:R-:W-:Y:S03]  /*14b60*/  FMNMX.FTZ R30, R26, R7, !PT ;  /* 0x000000071a1e7209 */ /* 0x000fe60007810000 */
[----:B------:R-:W-:Y:S01]  /*14b70*/  MUFU.EX2 R62, R62 ;  /* 0x0000003e003e7308 */ /* 0x000fe20000000800 */
[----:B------:R-:W-:Y:S01]  /*14b80*/  FMNMX.FTZ R7, R129, R172, !PT ;  /* 0x000000ac81077209 */ /* 0x000fe20007810000 */
[----:B------:R-:W-:Y:S01]  /*14b90*/  IMAD.WIDE.U32 R172, R153, -0x2daee0ad, RZ ;  /* 0xd2511f5399ac7825 */ /* 0x000fe200078e00ff */
[----:B------:R-:W-:Y:S02]  /*14ba0*/  SHF.R.U32.HI R6, RZ, 0x10, R148 ;  /* 0x00000010ff067819 */ /* 0x000fe40000011694 */
[----:B------:R-:W-:Y:S01]  /*14bb0*/  FMNMX.FTZ R53, R27, R30, !PT ;  /* 0x0000001e1b357209 */ /* 0x000fe20007810000 */
[----:B------:R-:W-:Y:S01]  /*14bc0*/  FFMA.FTZ R211, R126, UR4, -R4 ;  /* 0x000000047ed37c23 */ /* 0x000fe20008010804 */
[----:B------:R-:W-:Y:S03]  /*14bd0*/  LOP3.LUT R30, R6, 0xff, RZ, 0xc0, !PT ;  /* 0x000000ff061e7812 */ /* 0x000fe600078ec0ff */
[----:B------:R1:W-:Y:S01]  /*14be0*/  MUFU.EX2 R153, R36 ;  /* 0x0000002400997308 */ /* 0x0003e20000000800 */
[----:B------:R-:W-:Y:S01]  /*14bf0*/  LOP3.LUT R169, R175, UR11, R164, 0x96, !PT ;  /* 0x0000000bafa97c12 */ /* 0x000fe2000f8e96a4 */
[----:B------:R-:W3:Y:S01]  /*14c00*/  SHFL.BFLY PT, R6, R7, 0x2, 0x1f ;  /* 0x0c401f0007067f89 */ /* 0x000ee200000e0000 */
[----:B------:R-:W-:Y:S01]  /*14c10*/  LOP3.LUT R167, R174, 0xffff, RZ, 0xc0, !PT ;  /* 0x0000ffffaea77812 */ /* 0x000fe200078ec0ff */
[----:B------:R-:W-:Y:S01]  /*14c20*/  FFMA.FTZ R175, R92, UR4, -R133 ;  /* 0x000000045caf7c23 */ /* 0x000fe20008010885 */
[----:B------:R-:W-:Y:S01]  /*14c30*/  SHF.R.U32.HI R164, RZ, 0x10, R174 ;  /* 0x00000010ffa47819 */ /* 0x000fe200000116ae */
[----:B------:R-:W-:Y:S01]  /*14c40*/  FFMA.FTZ R200, R118, UR4, -R4 ;  /* 0x0000000476c87c23 */ /* 0x000fe20008010804 */
[----:B------:R-:W-:Y:S03]  /*14c50*/  LOP3.LUT R181, R174, 0xff, RZ, 0xc0, !PT ;  /* 0x000000ffaeb57812 */ /* 0x000fe600078ec0ff */
[----:B------:R-:W-:Y:S01]  /*14c60*/  MUFU.EX2 R63, R63 ;  /* 0x0000003f003f7308 */ /* 0x000fe20000000800 */
[----:B------:R-:W-:Y:S01]  /*14c70*/  SHF.R.U32.HI R177, RZ, 0x18, R174 ;  /* 0x00000018ffb17819 */ /* 0x000fe200000116ae */
[----:B------:R-:W-:Y:S01]  /*14c80*/  FFMA.FTZ R197, R119, UR4, -R4 ;  /* 0x0000000477c57c23 */ /* 0x000fe20008010804 */
[----:B------:R-:W-:Y:S02]  /*14c90*/  FMNMX.FTZ R174, R34, R53, !PT ;  /* 0x0000003522ae7209 */ /* 0x000fe40007810000 */
[----:B------:R-:W-:Y:S02]  /*14ca0*/  SHF.R.U32.HI R15, RZ, 0x18, R148 ;  /* 0x00000018ff0f7819 */ /* 0x000fe40000011694 */
[----:B------:R-:W-:Y:S03]  /*14cb0*/  FMNMX.FTZ R53, R35, R174, !PT ;  /* 0x000000ae23357209 */ /* 0x000fe60007810000 */
[----:B------:R5:W-:Y:S01]  /*14cc0*/  MUFU.EX2 R148, R165 ;  /* 0x000000a500947308 */ /* 0x000be20000000800 */
[----:B-1----:R-:W-:Y:S01]  /*14cd0*/  PRMT R36, R150, 0x5410, R157 ;  /* 0x0000541096247816 */ /* 0x002fe2000000009d */
[----:B------:R-:W-:Y:S01]  /*14ce0*/  FFMA.FTZ R157, R23, UR4, -R4 ;  /* 0x00000004179d7c23 */ /* 0x000fe20008010804 */
[----:B------:R-:W-:Y:S02]  /*14cf0*/  LOP3.LUT R22, R173, UR11, R170, 0x96, !PT ;  /* 0x0000000bad167c12 */ /* 0x000fe4000f8e96aa */
[----:B------:R-:W-:Y:S02]  /*14d00*/  LOP3.LUT R170, R154, 0xff, RZ, 0xc0, !PT ;  /* 0x000000ff9aaa7812 */ /* 0x000fe400078ec0ff */
[----:B------:R-:W-:Y:S03]  /*14d10*/  LOP3.LUT R174, R155, 0xff, RZ, 0xc0, !PT ;  /* 0x000000ff9bae7812 */ /* 0x000fe600078ec0ff */
[----:B------:R1:W-:Y:S01]  /*14d20*/  MUFU.EX2 R150, R31 ;  /* 0x0000001f00967308 */ /* 0x0003e20000000800 */
[----:B------:R-:W-:Y:S02]  /*14d30*/  LOP3.LUT R164, R164, 0xff, RZ, 0xc0, !PT ;  /* 0x000000ffa4a47812 */ /* 0x000fe400078ec0ff */
[----:B---3--:R-:W-:Y:S02]  /*14d40*/  FMNMX.FTZ R7, R7, R6, !PT ;  /* 0x0000000607077209 */ /* 0x008fe40007810000 */
[----:B------:R-:W-:Y:S02]  /*14d50*/  PRMT R29, R174, 0x5410, R29 ;  /* 0x00005410ae1d7816 */ /* 0x000fe4000000001d */
[----:B------:R-:W-:Y:S03]  /*14d60*/  SHF.R.U32.HI R174, RZ, 0x18, R154 ;  /* 0x00000018ffae7819 */ /* 0x000fe6000001169a */
[----:B------:R-:W-:Y:S01]  /*14d70*/  MUFU.EX2 R192, R192 ;  /* 0x000000c000c07308 */ /* 0x000fe20000000800 */
[----:B-----5:R-:W-:Y:S02]  /*14d80*/  LOP3.LUT R165, R172, 0xff, RZ, 0xc0, !PT ;  /* 0x000000ffaca57812 */ /* 0x020fe400078ec0ff */
[----:B------:R-:W-:Y:S07]  /*14d90*/  PRMT R177, R164, 0x5410, R177 ;  /* 0x00005410a4b17816 */ /* 0x000fee00000000b1 */
[----:B------:R-:W-:Y:S01]  /*14da0*/  MUFU.EX2 R195, R195 ;  /* 0x000000c300c37308 */ /* 0x000fe20000000800 */
[----:B-1----:R-:W-:Y:S02]  /*14db0*/  PRMT R31, R30, 0x5410, R15 ;  /* 0x000054101e1f7816 */ /* 0x002fe4000000000f */
[----:B------:R-:W-:Y:S02]  /*14dc0*/  FMNMX.FTZ R30, R42, R53, !PT ;  /* 0x000000352a1e7209 */ /* 0x000fe40007810000 */
[----:B------:R-:W-:Y:S02]  /*14dd0*/  LOP3.LUT R15, R154, 0xffff, RZ, 0xc0, !PT ;  /* 0x0000ffff9a0f7812 */ /* 0x000fe400078ec0ff */
[----:B------:R-:W-:Y:S03]  /*14de0*/  FMNMX.FTZ R53, R43, R30, !PT ;  /* 0x0000001e2b357209 */ /* 0x000fe60007810000 */
[----:B------:R-:W-:Y:S01]  /*14df0*/  MUFU.EX2 R196, R196 ;  /* 0x000000c400c47308 */ /* 0x000fe20000000800 */
[----:B------:R-:W-:Y:S02]  /*14e00*/  SHF.R.U32.HI R23, RZ, 0x8, R15 ;  /* 0x00000008ff177819 */ /* 0x000fe4000001160f */
[----:B------:R-:W-:Y:S02]  /*14e10*/  FMNMX.FTZ R30, R50, R53, !PT ;  /* 0x00000035321e7209 */ /* 0x000fe40007810000 */
[----:B------:R-:W-:Y:S02]  /*14e20*/  PRMT R170, R170, 0x5410, R23 ;  /* 0x00005410aaaa7816 */ /* 0x000fe40000000017 */
[----:B------:R-:W-:Y:S03]  /*14e30*/  FMNMX.FTZ R23, R51, R30, !PT ;  /* 0x0000001e33177209 */ /* 0x000fe60007810000 */
[----:B------:R-:W-:Y:S01]  /*14e40*/  MUFU.EX2 R175, R175 ;  /* 0x000000af00af7308 */ /* 0x000fe20000000800 */
[----:B------:R-:W-:Y:S01]  /*14e50*/  SHF.R.U32.HI R15, RZ, 0x8, R152 ;  /* 0x00000008ff0f7819 */ /* 0x000fe20000011698 */
[----:B------:R-:W-:Y:S01]  /*14e60*/  FFMA.FTZ R152, R46, UR4, -R4 ;  /* 0x000000042e987c23 */ /* 0x000fe20008010804 */
[----:B------:R-:W-:Y:S02]  /*14e70*/  FMNMX.FTZ R6, R58, R23, !PT ;  /* 0x000000173a067209 */ /* 0x000fe40007810000 */
[----:B------:R-:W-:Y:S02]  /*14e80*/  PRMT R168, R168, 0x5410, R15 ;  /* 0x00005410a8a87816 */ /* 0x000fe4000000000f */
[----:B------:R-:W-:Y:S03]  /*14e90*/  FMNMX.FTZ R15, R59, R6, !PT ;  /* 0x000000063b0f7209 */ /* 0x000fe60007810000 */
[----:B------:R1:W-:Y:S01]  /*14ea0*/  MUFU.EX2 R155, R157 ;  /* 0x0000009d009b7308 */ /* 0x0003e20000000800 */
[----:B------:R-:W-:Y:S01]  /*14eb0*/  SHF.R.U32.HI R53, RZ, 0x10, R154 ;  /* 0x00000010ff357819 */ /* 0x000fe2000001169a */
[--C-:B------:R-:W-:Y:S01]  /*14ec0*/  FFMA.FTZ R154, R38, UR4, -R4.reuse ;  /* 0x00000004269a7c23 */ /* 0x100fe20008010804 */
[----:B------:R-:W-:Y:S02]  /*14ed0*/  FMNMX.FTZ R6, R66, R15, !PT ;  /* 0x0000000f42067209 */ /* 0x000fe40007810000 */
[----:B------:R-:W-:Y:S02]  /*14ee0*/  LOP3.LUT R53, R53, 0xff, RZ, 0xc0, !PT ;  /* 0x000000ff35357812 */ /* 0x000fe400078ec0ff */
[----:B------:R-:W-:Y:S03]  /*14ef0*/  FMNMX.FTZ R15, R67, R6, !PT ;  /* 0x00000006430f7209 */ /* 0x000fe60007810000 */
[----:B------:R-:W-:Y:S01]  /*14f00*/  MUFU.EX2 R139, R139 ;  /* 0x0000008b008b7308 */ /* 0x000fe20000000800 */
[----:B------:R-:W-:Y:S01]  /*14f10*/  LOP3.LUT R30, R159, 0xff, RZ, 0xc0, !PT ;  /* 0x000000ff9f1e7812 */ /* 0x000fe200078ec0ff */
[----:B------:R-:W3:Y:S01]  /*14f20*/  SHFL.BFLY PT, R6, R7, 0x1, 0x1f ;  /* 0x0c201f0007067f89 */ /* 0x000ee200000e0000 */
[----:B------:R-:W-:Y:S01]  /*14f30*/  FMNMX.FTZ R176, R74, R15, !PT ;  /* 0x0000000f4ab07209 */ /* 0x000fe20007810000 */
[----:B------:R-:W-:Y:S01]  /*14f40*/  FFMA.FTZ R159, R39, UR4, -R4 ;  /* 0x00000004279f7c23 */ /* 0x000fe20008010804 */
[----:B------:R-:W-:Y:S02]  /*14f50*/  PRMT R53, R53, 0x5410, R174 ;  /* 0x0000541035357816 */ /* 0x000fe400000000ae */
[----:B------:R-:W-:Y:S01]  /*14f60*/  FMNMX.FTZ R23, R75, R176, !PT ;  /* 0x000000b04b177209 */ /* 0x000fe20007810000 */
[----:B------:R-:W-:Y:S01]  /*14f70*/  FFMA.FTZ R176, R93, UR4, -R133 ;  /* 0x000000045db07c23 */ /* 0x000fe20008010885 */
[----:B------:R-:W-:Y:S01]  /*14f80*/  PRMT R15, R30, 0x5410, R171 ;  /* 0x000054101e0f7816 */ /* 0x000fe200000000ab */
[----:B-1----:R-:W-:Y:S01]  /*14f90*/  FFMA.FTZ R157, R47, UR4, -R4 ;  /* 0x000000042f9d7c23 */ /* 0x002fe20008010804 */
[----:B------:R-:W-:Y:S01]  /*14fa0*/  FMNMX.FTZ R174, R82, R23, !PT ;  /* 0x0000001752ae7209 */ /* 0x000fe20007810000 */
[----:B------:R-:W-:Y:S01]  /*14fb0*/  MUFU.EX2 R142, R142 ;  /* 0x0000008e008e7308 */ /* 0x000fe20000000800 */
[----:B------:R-:W-:Y:S02]  /*14fc0*/  LOP3.LUT R38, R172, 0xffff, RZ, 0xc0, !PT ;  /* 0x0000ffffac267812 */ /* 0x000fe400078ec0ff */
[----:B------:R-:W-:Y:S02]  /*14fd0*/  FMNMX.FTZ R171, R83, R174, !PT ;  /* 0x000000ae53ab7209 */ /* 0x000fe40007810000 */
[--C-:B------:R-:W-:Y:S02]  /*14fe0*/  SHF.R.U32.HI R47, RZ, 0x10, R172.reuse ;  /* 0x00000010ff2f7819 */ /* 0x100fe400000116ac */
[----:B------:R-:W-:Y:S03]  /*14ff0*/  SHF.R.U32.HI R46, RZ, 0x18, R172 ;  /* 0x00000018ff2e7819 */ /* 0x000fe600000116ac */
[----:B------:R-:W-:Y:S01]  /*15000*/  MUFU.EX2 R176, R176 ;  /* 0x000000b000b07308 */ /* 0x000fe20000000800 */
[----:B------:R-:W-:Y:S02]  /*15010*/  SHF.R.U32.HI R172, RZ, 0x8, R166 ;  /* 0x00000008ffac7819 */ /* 0x000fe400000116a6 */
[----:B------:R-:W-:Y:S02]  /*15020*/  FMNMX.FTZ R166, R90, R171, !PT ;  /* 0x000000ab5aa67209 */ /* 0x000fe40007810000 */
[----:B------:R-:W-:Y:S02]  /*15030*/  LOP3.LUT R30, R3, 0xffff, RZ, 0xc0, !PT ;  /* 0x0000ffff031e7812 */ /* 0x000fe400078ec0ff */
[----:B------:R-:W-:Y:S03]  /*15040*/  LOP3.LUT R39, R28, 0xff, RZ, 0xc0, !PT ;  /* 0x000000ff1c277812 */ /* 0x000fe600078ec0ff */
[----:B------:R-:W-:Y:S01]  /*15050*/  MUFU.EX2 R141, R141 ;  /* 0x0000008d008d7308 */ /* 0x000fe20000000800 */
[----:B------:R-:W-:Y:S02]  /*15060*/  PRMT R28, R161, 0x5410, R172 ;  /* 0x00005410a11c7816 */ /* 0x000fe400000000ac */
[----:B------:R-:W-:Y:S02]  /*15070*/  FMNMX.FTZ R161, R91, R166, !PT ;  /* 0x000000a65ba17209 */ /* 0x000fe40007810000 */
[----:B------:R-:W-:Y:S02]  /*15080*/  LOP3.LUT R23, R3, 0xff, RZ, 0xc0, !PT ;  /* 0x000000ff03177812 */ /* 0x000fe400078ec0ff */
[----:B------:R-:W-:Y:S03]  /*15090*/  SHF.R.U32.HI R30, RZ, 0x8, R30 ;  /* 0x00000008ff1e7819 */ /* 0x000fe6000001161e */
[----:B------:R-:W-:Y:S01]  /*150a0*/  MUFU.EX2 R60, R60 ;  /* 0x0000003c003c7308 */ /* 0x000fe20000000800 */
[----:B---3--:R-:W-:Y:S02]  /*150b0*/  FMNMX.FTZ R7, R7, R6, !PT ;  /* 0x0000000607077209 */ /* 0x008fe40007810000 */
[----:B------:R-:W-:Y:S01]  /*150c0*/  FMNMX.FTZ R6, R98, R161, !PT ;  /* 0x000000a162067209 */ /* 0x000fe20007810000 */
[----:B------:R-:W-:Y:S01]  /*150d0*/  FFMA.FTZ R161, R55, UR4, -R4 ;  /* 0x0000000437a17c23 */ /* 0x000fe20008010804 */
[----:B------:R-:W-:Y:S02]  /*150e0*/  PRMT R23, R23, 0x5410, R30 ;  /* 0x0000541017177816 */ /* 0x000fe4000000001e */
[--C-:B------:R-:W-:Y:S03]  /*150f0*/  SHF.R.U32.HI R171, RZ, 0x10, R3.reuse ;  /* 0x00000010ffab7819 */ /* 0x100fe60000011603 */
[----:B------:R-:W-:Y:S01]  /*15100*/  MUFU.EX2 R61, R61 ;  /* 0x0000003d003d7308 */ /* 0x000fe20000000800 */
[----:B------:R-:W-:Y:S01]  /*15110*/  SHF.R.U32.HI R30, RZ, 0x18, R3 ;  /* 0x00000018ff1e7819 */ /* 0x000fe20000011603 */
[----:B------:R-:W-:Y:S01]  /*15120*/  FMUL.FTZ R3, R7, UR4 ;  /* 0x0000000407037c20 */ /* 0x000fe20008410000 */
[----:B------:R-:W-:Y:S02]  /*15130*/  FMNMX.FTZ R173, R99, R6, !PT ;  /* 0x0000000663ad7209 */ /* 0x000fe40007810000 */
[----:B------:R-:W-:Y:S02]  /*15140*/  FSETP.NEU.FTZ.AND P0, PT, R7, -INF , PT ;  /* 0xff8000000700780b */ /* 0x000fe40003f1d000 */
[----:B------:R-:W-:Y:S01]  /*15150*/  PRMT R39, R39, 0x5410, R156 ;  /* 0x0000541027277816 */ /* 0x000fe2000000009c */
[----:B------:R-:W-:Y:S01]  /*15160*/  FFMA.FTZ R156, R54, UR4, -R4 ;  /* 0x00000004369c7c23 */ /* 0x000fe20008010804 */
[----:B------:R-:W-:Y:S01]  /*15170*/  FMNMX.FTZ R54, R106, R173, !PT ;  /* 0x000000ad6a367209 */ /* 0x000fe20007810000 */
[----:B------:R-:W-:Y:S01]  /*15180*/  MUFU.EX2 R152, R152 ;  /* 0x0000009800987308 */ /* 0x000fe20000000800 */
[----:B------:R-:W-:Y:S02]  /*15190*/  FSEL R6, R3, RZ, P0 ;  /* 0x000000ff03067208 */ /* 0x000fe40000000000 */
[----:B------:R-:W-:Y:S02]  /*151a0*/  LOP3.LUT R166, R12, 0xffff, RZ, 0xc0, !PT ;  /* 0x0000ffff0ca67812 */ /* 0x000fe400078ec0ff */
[----:B------:R-:W-:Y:S01]  /*151b0*/  FMNMX.FTZ R173, R107, R54, !PT ;  /* 0x000000366bad7209 */ /* 0x000fe20007810000 */
[--C-:B------:R-:W-:Y:S01]  /*151c0*/  FFMA.FTZ R3, R8, UR4, -R6.reuse ;  /* 0x0000000408037c23 */ /* 0x100fe20008010806 */
[----:B------:R-:W-:Y:S01]  /*151d0*/  SHF.R.U32.HI R54, RZ, 0x8, R37 ;  /* 0x00000008ff367819 */ /* 0x000fe20000011625 */
[----:B------:R-:W-:Y:S01]  /*151e0*/  FFMA.FTZ R16, R16, UR4, -R6 ;  /* 0x0000000410107c23 */ /* 0x000fe20008010806 */
[----:B------:R-:W-:Y:S01]  /*151f0*/  SHF.R.U32.HI R8, RZ, 0x8, R166 ;  /* 0x00000008ff087819 */ /* 0x000fe200000116a6 */
[--C-:B------:R-:W-:Y:S01]  /*15200*/  FFMA.FTZ R25, R25, UR4, -R6.reuse ;  /* 0x0000000419197c23 */ /* 0x100fe20008010806 */
[----:B------:R-:W-:Y:S01]  /*15210*/  FMNMX.FTZ R166, R114, R173, !PT ;  /* 0x000000ad72a67209 */ /* 0x000fe20007810000 */
[----:B------:R-:W-:Y:S01]  /*15220*/  MUFU.EX2 R3, R3 ;  /* 0x0000000300037308 */ /* 0x000fe20000000800 */
[----:B------:R-:W-:Y:S01]  /*15230*/  LOP3.LUT R55, R12, 0xff, RZ, 0xc0, !PT ;  /* 0x000000ff0c377812 */ /* 0x000fe200078ec0ff */
[----:B------:R-:W-:Y:S01]  /*15240*/  FFMA.FTZ R174, R9, UR4, -R6 ;  /* 0x0000000409ae7c23 */ /* 0x000fe20008010806 */
[----:B------:R-:W-:Y:S01]  /*15250*/  PRMT R54, R163, 0x5410, R54 ;  /* 0x00005410a3367816 */ /* 0x000fe20000000036 */
[--C-:B------:R-:W-:Y:S01]  /*15260*/  FFMA.FTZ R164, R40, UR4, -R6.reuse ;  /* 0x0000000428a47c23 */ /* 0x100fe20008010806 */
[----:B------:R-:W-:Y:S01]  /*15270*/  FMNMX.FTZ R163, R115, R166, !PT ;  /* 0x000000a673a37209 */ /* 0x000fe20007810000 */
[----:B------:R-:W-:Y:S01]  /*15280*/  FFMA.FTZ R48, R48, UR4, -R6 ;  /* 0x0000000430307c23 */ /* 0x000fe20008010806 */
[----:B------:R-:W-:Y:S03]  /*15290*/  PRMT R55, R55, 0x5410, R8 ;  /* 0x0000541037377816 */ /* 0x000fe60000000008 */
[----:B------:R1:W-:Y:S01]  /*152a0*/  MUFU.EX2 R166, R174 ;  /* 0x000000ae00a67308 */ /* 0x0003e20000000800 */
[----:B------:R-:W-:Y:S01]  /*152b0*/  FMNMX.FTZ R8, R122, R163, !PT ;  /* 0x000000a37a087209 */ /* 0x000fe20007810000 */
[--C-:B------:R-:W-:Y:S01]  /*152c0*/  FFMA.FTZ R88, R88, UR4, -R6.reuse ;  /* 0x0000000458587c23 */ /* 0x100fe20008010806 */
[----:B------:R-:W-:Y:S01]  /*152d0*/  LOP3.LUT R171, R171, 0xff, RZ, 0xc0, !PT ;  /* 0x000000ffabab7812 */ /* 0x000fe200078ec0ff */
[--C-:B------:R-:W-:Y:S01]  /*152e0*/  FFMA.FTZ R89, R89, UR4, -R6.reuse ;  /* 0x0000000459597c23 */ /* 0x100fe20008010806 */
[----:B------:R-:W-:Y:S01]  /*152f0*/  LOP3.LUT R173, R158, 0xff, RZ, 0xc0, !PT ;  /* 0x000000ff9ead7812 */ /* 0x000fe200078ec0ff */
[----:B------:R-:W-:Y:S01]  /*15300*/  FFMA.FTZ R64, R64, UR4, -R6 ;  /* 0x0000000440407c23 */ /* 0x000fe20008010806 */
[----:B------:R-:W-:Y:S03]  /*15310*/  FMNMX.FTZ R9, R123, R8, !PT ;  /* 0x000000087b097209 */ /* 0x000fe60007810000 */
[----:B------:R3:W-:Y:S01]  /*15320*/  MUFU.EX2 R158, R16 ;  /* 0x00000010009e7308 */ /* 0x0007e20000000800 */
[----:B------:R-:W-:Y:S01]  /*15330*/  SHF.R.U32.HI R163, RZ, 0x10, R12 ;  /* 0x00000010ffa37819 */ /* 0x000fe2000001160c */
[----:B------:R-:W-:Y:S01]  /*15340*/  FFMA.FTZ R65, R65, UR4, -R6 ;  /* 0x0000000441417c23 */ /* 0x000fe20008010806 */
[----:B------:R-:W-:Y:S01]  /*15350*/  PRMT R37, R171, 0x5410, R30 ;  /* 0x00005410ab257816 */ /* 0x000fe2000000001e */
[--C-:B------:R-:W-:Y:S01]  /*15360*/  FFMA.FTZ R129, R129, UR4, -R6.reuse ;  /* 0x0000000481817c23 */ /* 0x100fe20008010806 */
[----:B------:R-:W-:Y:S01]  /*15370*/  LOP3.LUT R172, R45, 0xffff, RZ, 0xc0, !PT ;  /* 0x0000ffff2dac7812 */ /* 0x000fe200078ec0ff */
[----:B------:R-:W-:Y:S01]  /*15380*/  FFMA.FTZ R120, R120, UR4, -R6 ;  /* 0x0000000478787c23 */ /* 0x000fe20008010806 */
[----:B------:R-:W-:Y:S03]  /*15390*/  SHF.R.U32.HI R30, RZ, 0x18, R12 ;  /* 0x00000018ff1e7819 */ /* 0x000fe6000001160c */
[----:B------:R-:W-:Y:S01]  /*153a0*/  MUFU.EX2 R88, R88 ;  /* 0x0000005800587308 */ /* 0x000fe20000000800 */
[----:B------:R-:W-:Y:S01]  /*153b0*/  FMNMX.FTZ R12, R130, R9, !PT ;  /* 0x00000009820c7209 */ /* 0x000fe20007810000 */
[----:B-1----:R-:W-:Y:S01]  /*153c0*/  FFMA.FTZ R174, R17, UR4, -R6 ;  /* 0x0000000411ae7c23 */ /* 0x002fe20008010806 */
[----:B------:R-:W-:Y:S02]  /*153d0*/  LOP3.LUT R163, R163, 0xff, RZ, 0xc0, !PT ;  /* 0x000000ffa3a37812 */ /* 0x000fe400078ec0ff */
[----:B------:R-:W-:Y:S02]  /*153e0*/  SHF.R.U32.HI R38, RZ, 0x8, R38 ;  /* 0x00000008ff267819 */ /* 0x000fe40000011626 */
[----:B------:R-:W-:Y:S03]  /*153f0*/  LOP3.LUT R171, R45, 0xff, RZ, 0xc0, !PT ;  /* 0x000000ff2dab7812 */ /* 0x000fe600078ec0ff */
[----:B------:R-:W-:Y:S01]  /*15400*/  MUFU.EX2 R89, R89 ;  /* 0x0000005900597308 */ /* 0x000fe20000000800 */
[----:B------:R-:W-:Y:S02]  /*15410*/  SHF.R.U32.HI R172, RZ, 0x8, R172 ;  /* 0x00000008ffac7819 */ /* 0x000fe400000116ac */
[----:B------:R-:W-:Y:S02]  /*15420*/  FMNMX.FTZ R8, R131, R12, !PT ;  /* 0x0000000c83087209 */ /* 0x000fe40007810000 */
[----:B------:R-:W-:Y:S02]  /*15430*/  PRMT R12, R163, 0x5410, R30 ;  /* 0x00005410a30c7816 */ /* 0x000fe4000000001e */
[----:B------:R-:W-:Y:S03]  /*15440*/  PRMT R38, R165, 0x5410, R38 ;  /* 0x00005410a5267816 */ /* 0x000fe60000000026 */
[----:B------:R1:W5:Y:S01]  /*15450*/  MUFU.EX2 R163, R174 ;  /* 0x000000ae00a37308 */ /* 0x0003620000000800 */
[----:B------:R-:W-:Y:S01]  /*15460*/  PRMT R30, R171, 0x5410, R172 ;  /* 0x00005410ab1e7816 */ /* 0x000fe200000000ac */
[----:B------:R-:W2:Y:S01]  /*15470*/  SHFL.BFLY PT, R9, R8, 0x2, 0x1f ;  /* 0x0c401f0008097f89 */ /* 0x000ea200000e0000 */
[--C-:B------:R-:W-:Y:S02]  /*15480*/  SHF.R.U32.HI R172, RZ, 0x10, R45.reuse ;  /* 0x00000010ffac7819 */ /* 0x100fe4000001162d */
[----:B------:R-:W-:Y:S02]  /*15490*/  SHF.R.U32.HI R171, RZ, 0x18, R45 ;  /* 0x00000018ffab7819 */ /* 0x000fe4000001162d */
[----:B------:R-:W-:Y:S03]  /*154a0*/  LOP3.LUT R17, R162, 0xffff, RZ, 0xc0, !PT ;  /* 0x0000ffffa2117812 */ /* 0x000fe600078ec0ff */
[----:B------:R4:W-:Y:S01]  /*154b0*/  MUFU.EX2 R165, R25 ;  /* 0x0000001900a57308 */ /* 0x0009e20000000800 */
[----:B------:R-:W-:Y:S02]  /*154c0*/  LOP3.LUT R172, R172, 0xff, RZ, 0xc0, !PT ;  /* 0x000000ffacac7812 */ /* 0x000fe400078ec0ff */
[----:B------:R-:W-:Y:S02]  /*154d0*/  LOP3.LUT R45, R47, 0xff, RZ, 0xc0, !PT ;  /* 0x000000ff2f2d7812 */ /* 0x000fe400078ec0ff */
[----:B---3--:R-:W-:Y:S01]  /*154e0*/  PRMT R16, R173, 0x5410, R160 ;  /* 0x00005410ad107816 */ /* 0x008fe200000000a0 */
[--C-:B------:R-:W-:Y:S01]  /*154f0*/  FFMA.FTZ R160, R24, UR4, -R6.reuse ;  /* 0x0000000418a07c23 */ /* 0x100fe20008010806 */
[----:B------:R-:W-:Y:S03]  /*15500*/  LOP3.LUT R24, R162, 0xff, RZ, 0xc0, !PT ;  /* 0x000000ffa2187812 */ /* 0x000fe600078ec0ff */
[----:B------:R-:W-:Y:S01]  /*15510*/  MUFU.EX2 R157, R157 ;  /* 0x0000009d009d7308 */ /* 0x000fe20000000800 */
[----:B------:R-:W-:Y:S01]  /*15520*/  SHF.R.U32.HI R17, RZ, 0x8, R17 ;  /* 0x00000008ff117819 */ /* 0x000fe20000011611 */
[----:B-1----:R-:W-:Y:S01]  /*15530*/  FFMA.FTZ R174, R69, UR4, -R133 ;  /* 0x0000000445ae7c23 */ /* 0x002fe20008010885 */
[----:B------:R-:W-:Y:S01]  /*15540*/  PRMT R47, R172, 0x5410, R171 ;  /* 0x00005410ac2f7816 */ /* 0x000fe200000000ab */
[----:B------:R-:W-:Y:S01]  /*15550*/  FFMA.FTZ R69, R49, UR4, -R6 ;  /* 0x0000000431457c23 */ /* 0x000fe20008010806 */
[----:B------:R-:W-:Y:S01]  /*15560*/  PRMT R45, R45, 0x5410, R46 ;  /* 0x000054102d2d7816 */ /* 0x000fe2000000002e */
[----:B------:R-:W-:Y:S01]  /*15570*/  FFMA.FTZ R172, R32, UR4, -R6 ;  /* 0x0000000420ac7c23 */ /* 0x000fe20008010806 */
[----:B------:R-:W-:Y:S03]  /*15580*/  SHF.R.U32.HI R171, RZ, 0x10, R162 ;  /* 0x00000010ffab7819 */ /* 0x000fe600000116a2 */
[----:B------:R-:W-:Y:S01]  /*15590*/  MUFU.EX2 R174, R174 ;  /* 0x000000ae00ae7308 */ /* 0x000fe20000000800 */
[----:B------:R-:W-:Y:S01]  /*155a0*/  SHF.R.U32.HI R46, RZ, 0x8, R167 ;  /* 0x00000008ff2e7819 */ /* 0x000fe200000116a7 */
[----:B------:R-:W-:Y:S01]  /*155b0*/  FFMA.FTZ R167, R33, UR4, -R6 ;  /* 0x0000000421a77c23 */ /* 0x000fe20008010806 */
[----:B------:R-:W-:Y:S02]  /*155c0*/  PRMT R24, R24, 0x5410, R17 ;  /* 0x0000541018187816 */ /* 0x000fe40000000011 */
[----:B------:R-:W-:Y:S02]  /*155d0*/  SHF.R.U32.HI R17, RZ, 0x18, R162 ;  /* 0x00000018ff117819 */ /* 0x000fe400000116a2 */
[----:B------:R-:W-:Y:S03]  /*155e0*/  LOP3.LUT R32, R171, 0xff, RZ, 0xc0, !PT ;  /* 0x000000ffab207812 */ /* 0x000fe600078ec0ff */
[----:B------:R1:W-:Y:S01]  /*155f0*/  MUFU.EX2 R162, R172 ;  /* 0x000000ac00a27308 */ /* 0x0003e20000000800 */
[----:B------:R-:W-:Y:S02]  /*15600*/  PRMT R181, R181, 0x5410, R46 ;  /* 0x00005410b5b57816 */ /* 0x000fe4000000002e */
[----:B------:R-:W-:Y:S02]  /*15610*/  LOP3.LUT R46, R22, 0xffff, RZ, 0xc0, !PT ;  /* 0x0000ffff162e7812 */ /* 0x000fe400078ec0ff */
[----:B----4-:R-:W-:Y:S02]  /*15620*/  PRMT R25, R32, 0x5410, R17 ;  /* 0x0000541020197816 */ /* 0x010fe40000000011 */
[----:B------:R-:W-:Y:S03]  /*15630*/  LOP3.LUT R40, R169, 0xffff, RZ, 0xc0, !PT ;  /* 0x0000ffffa9287812 */ /* 0x000fe600078ec0ff */
[----:B------:R-:W-:Y:S01]  /*15640*/  MUFU.EX2 R154, R154 ;  /* 0x0000009a009a7308 */ /* 0x000fe20000000800 */
[----:B------:R-:W-:Y:S02]  /*15650*/  LOP3.LUT R32, R22, 0xff, RZ, 0xc0, !PT ;  /* 0x000000ff16207812 */ /* 0x000fe400078ec0ff */
[----:B------:R-:W-:Y:S02]  /*15660*/  SHF.R.U32.HI R173, RZ, 0x8, R46 ;  /* 0x00000008ffad7819 */ /* 0x000fe4000001162e */
[----:B------:R-:W-:Y:S02]  /*15670*/  SHF.R.U32.HI R46, RZ, 0x8, R40 ;  /* 0x00000008ff2e7819 */ /* 0x000fe40000011628 */
[----:B------:R-:W-:Y:S01]  /*15680*/  PRMT R40, R32, 0x5410, R173 ;  /* 0x0000541020287816 */ /* 0x000fe200000000ad */
[----:B------:R-:W-:Y:S01]  /*15690*/  FFMA.FTZ R173, R68, UR4, -R133 ;  /* 0x0000000444ad7c23 */ /* 0x000fe20008010885 */
[----:B--2---:R-:W-:Y:S01]  /*156a0*/  FMNMX.FTZ R9, R8, R9, !PT ;  /* 0x0000000908097209 */ /* 0x004fe20007810000 */
[----:B------:R-:W-:Y:S01]  /*156b0*/  FFMA.FTZ R68, R56, UR4, -R6 ;  /* 0x0000000438447c23 */ /* 0x000fe20008010806 */
[--C-:B------:R-:W-:Y:S01]  /*156c0*/  SHF.R.U32.HI R171, RZ, 0x10, R22.reuse ;  /* 0x00000010ffab7819 */ /* 0x100fe20000011616 */
[----:B------:R-:W2:Y:S01]  /*156d0*/  LDL R56, [R1+0x5c] ;  /* 0x00005c0001387983 */ /* 0x000ea20000100800 */
[--C-:B-1----:R-:W-:Y:S01]  /*156e0*/  SHF.R.U32.HI R172, RZ, 0x10, R169.reuse ;  /* 0x00000010ffac7819 */ /* 0x102fe200000116a9 */
[----:B------:R-:W-:Y:S01]  /*156f0*/  MUFU.EX2 R173, R173 ;  /* 0x000000ad00ad7308 */ /* 0x000fe20000000800 */
[----:B------:R-:W-:Y:S01]  /*15700*/  SHF.R.U32.HI R22, RZ, 0x18, R22 ;  /* 0x00000018ff167819 */ /* 0x000fe20000011616 */
[----:B------:R-:W1:Y:S01]  /*15710*/  SHFL.BFLY PT, R8, R9, 0x1, 0x1f ;  /* 0x0c201f0009087f89 */ /* 0x000e6200000e0000 */
[----:B------:R-:W-:Y:S02]  /*15720*/  SHF.R.U32.HI R17, RZ, 0x18, R169 ;  /* 0x00000018ff117819 */ /* 0x000fe400000116a9 */
[----:B------:R-:W-:Y:S02]  /*15730*/  LOP3.LUT R171, R171, 0xff, RZ, 0xc0, !PT ;  /* 0x000000ffabab7812 */ /* 0x000fe400078ec0ff */
[----:B------:R-:W-:Y:S03]  /*15740*/  LOP3.LUT R172, R172, 0xff, RZ, 0xc0, !PT ;  /* 0x000000ffacac7812 */ /* 0x000fe600078ec0ff */
[----:B------:R-:W-:Y:S01]  /*15750*/  MUFU.EX2 R159, R159 ;  /* 0x0000009f009f7308 */ /* 0x000fe20000000800 */
[----:B------:R-:W-:Y:S01]  /*15760*/  PRMT R32, R171, 0x5410, R22 ;  /* 0x00005410ab207816 */ /* 0x000fe20000000016 */
[----:B------:R-:W-:Y:S01]  /*15770*/  FFMA.FTZ R171, R76, UR4, -R133 ;  /* 0x000000044cab7c23 */ /* 0x000fe20008010885 */
[----:B------:R-:W-:Y:S01]  /*15780*/  PRMT R17, R172, 0x5410, R17 ;  /* 0x00005410ac117816 */ /* 0x000fe20000000011 */
[--C-:B------:R-:W-:Y:S01]  /*15790*/  FFMA.FTZ R172, R77, UR4, -R133.reuse ;  /* 0x000000044dac7c23 */ /* 0x100fe20008010885 */
[----:B------:R-:W-:Y:S01]  /*157a0*/  LOP3.LUT R33, R169, 0xff, RZ, 0xc0, !PT ;  /* 0x000000ffa9217812 */ /* 0x000fe200078ec0ff */
[----:B------:R-:W-:Y:S01]  /*157b0*/  FFMA.FTZ R77, R57, UR4, -R6 ;  /* 0x00000004394d7c23 */ /* 0x000fe20008010806 */
[----:B------:R-:W-:Y:S01]  /*157c0*/  F2FP.BF16.F32.PACK_AB R49, R137, R0 ;  /* 0x000000008931723e */ /* 0x000fe200000010ff */
[----:B------:R-:W-:Y:S01]  /*157d0*/  FFMA.FTZ R133, R117, UR4, -R133 ;  /* 0x0000000475857c23 */ /* 0x000fe20008010885 */
[----:B------:R-:W-:Y:S01]  /*157e0*/  PRMT R33, R33, 0x5410, R46 ;  /* 0x0000541021217816 */ /* 0x000fe2000000002e */
[----:B------:R-:W-:Y:S02]  /*157f0*/  IMAD.MOV.U32 R117, RZ, RZ, R201 ;  /* 0x000000ffff757224 */ /* 0x000fe400078e00c9 */
[----:B------:R-:W-:Y:S01]  /*15800*/  FFMA.FTZ R169, R41, UR4, -R6 ;  /* 0x0000000429a97c23 */ /* 0x000fe20008010806 */
[----:B------:R-:W-:Y:S01]  /*15810*/  F2FP.BF16.F32.PACK_AB R41, R134, R135 ;  /* 0x000000878629723e */ /* 0x000fe200000010ff */
[----:B------:R-:W-:Y:S01]  /*15820*/  MUFU.EX2 R171, R171 ;  /* 0x000000ab00ab7308 */ /* 0x000fe20000000800 */
[--C-:B------:R-:W-:Y:S01]  /*15830*/  FFMA.FTZ R201, R95, UR4, -R4.reuse ;  /* 0x000000045fc97c23 */ /* 0x100fe20008010804 */
[----:B------:R-:W-:Y:S02]  /*15840*/  IMAD.MOV.U32 R95, RZ, RZ, R203 ;  /* 0x000000ffff5f7224 */ /* 0x000fe400078e00cb */
[----:B------:R-:W-:Y:S01]  /*15850*/  FFMA.FTZ R203, R87, UR4, -R4 ;  /* 0x0000000457cb7c23 */ /* 0x000fe20008010804 */
[----:B-1----:R-:W-:Y:S05]  /*15860*/  FMNMX.FTZ R8, R9, R8, !PT ;  /* 0x0000000809087209 */ /* 0x002fea0007810000 */
[----:B------:R-:W-:Y:S01]  /*15870*/  MUFU.EX2 R172, R172 ;  /* 0x000000ac00ac7308 */ /* 0x000fe20000000800 */
[C---:B------:R-:W-:Y:S01]  /*15880*/  FSETP.NEU.FTZ.AND P0, PT, R8.reuse, -INF , PT ;  /* 0xff8000000800780b */ /* 0x040fe20003f1d000 */
[----:B------:R-:W-:Y:S05]  /*15890*/  FMUL.FTZ R9, R8, UR4 ;  /* 0x0000000408097c20 */ /* 0x000fea0008410000 */
[----:B------:R-:W-:Y:S03]  /*158a0*/  FSEL R9, R9, RZ, P0 ;  /* 0x000000ff09097208 */ /* 0x000fe60000000000 */
[----:B------:R-:W-:Y:S02]  /*158b0*/  MUFU.EX2 R156, R156 ;  /* 0x0000009c009c7308 */ /* 0x000fe40000000800 */
[--C-:B------:R-:W-:Y:S01]  /*158c0*/  FFMA.FTZ R10, R10, UR4, -R9.reuse ;  /* 0x000000040a0a7c23 */ /* 0x100fe20008010809 */
[--C-:B------:R-:W-:Y:S01]  /*158d0*/  FFMA.FTZ R84, R51, UR4, -R9.reuse ;  /* 0x0000000433547c23 */ /* 0x100fe20008010809 */
[--C-:B------:R-:W-:Y:S01]  /*158e0*/  FFMA.FTZ R103, R11, UR4, -R9.reuse ;  /* 0x000000040b677c23 */ /* 0x100fe20008010809 */
[--C-:B------:R-:W-:Y:S05]  /*158f0*/  FFMA.FTZ R87, R34, UR4, -R9.reuse ;  /* 0x0000000422577c23 */ /* 0x100fea0008010809 */
[----:B------:R1:W-:Y:S01]  /*15900*/  MUFU.EX2 R4, R10 ;  /* 0x0000000a00047308 */ /* 0x0003e20000000800 */
[--C-:B------:R-:W-:Y:S01]  /*15910*/  FFMA.FTZ R79, R50, UR4, -R9.reuse ;  /* 0x00000004324f7c23 */ /* 0x100fe20008010809 */
[--C-:B------:R-:W-:Y:S01]  /*15920*/  FFMA.FTZ R71, R42, UR4, -R9.reuse ;  /* 0x000000042a477c23 */ /* 0x100fe20008010809 */
[--C-:B------:R-:W-:Y:S01]  /*15930*/  FFMA.FTZ R85, R58, UR4, -R9.reuse ;  /* 0x000000043a557c23 */ /* 0x100fe20008010809 */
[----:B------:R-:W-:Y:S02]  /*15940*/  IMAD.MOV.U32 R58, RZ, RZ, R110 ;  /* 0x000000ffff3a7224 */ /* 0x000fe400078e006e */
[----:B------:R-:W-:Y:S01]  /*15950*/  FFMA.FTZ R86, R59, UR4, -R9 ;  /* 0x000000043b567c23 */ /* 0x000fe20008010809 */
[----:B------:R-:W-:Y:S02]  /*15960*/  IMAD.MOV.U32 R59, RZ, RZ, R111 ;  /* 0x000000ffff3b7224 */ /* 0x000fe400078e006f */
[--C-:B------:R-:W-:Y:S01]  /*15970*/  FFMA.FTZ R101, R18, UR4, -R9.reuse ;  /* 0x0000000412657c23 */ /* 0x100fe20008010809 */
[----:B------:R-:W-:Y:S01]  /*15980*/  F2FP.BF16.F32.PACK_AB R18, R149, R146 ;  /* 0x000000929512723e */ /* 0x000fe200000010ff */
[--C-:B------:R-:W-:Y:S01]  /*15990*/  FFMA.FTZ R100, R19, UR4, -R9.reuse ;  /* 0x0000000413647c23 */ /* 0x100fe20008010809 */
[----:B-----5:R-:W-:Y:S01]  /*159a0*/  F2FP.BF16.F32.PACK_AB R19, R163, R158 ;  /* 0x0000009ea313723e */ /* 0x020fe200000010ff */
[--C-:B------:R-:W-:Y:S01]  /*159b0*/  FFMA.FTZ R78, R43, UR4, -R9.reuse ;  /* 0x000000042b4e7c23 */ /* 0x100fe20008010809 */
[--C-:B------:R-:W-:Y:S01]  /*159c0*/  FFMA.FTZ R93, R26, UR4, -R9.reuse ;  /* 0x000000041a5d7c23 */ /* 0x100fe20008010809 */
[----:B------:R-:W-:Y:S01]  /*159d0*/  F2FP.BF16.F32.PACK_AB R26, R153, R148 ;  /* 0x00000094991a723e */ /* 0x000fe200000010ff */
[----:B------:R-:W-:Y:S01]  /*159e0*/  MUFU.EX2 R101, R101 ;  /* 0x0000006500657308 */ /* 0x000fe20000000800 */
[--C-:B------:R-:W-:Y:S01]  /*159f0*/  FFMA.FTZ R92, R27, UR4, -R9.reuse ;  /* 0x000000041b5c7c23 */ /* 0x100fe20008010809 */
[----:B------:R-:W-:Y:S01]  /*15a00*/  F2FP.BF16.F32.PACK_AB R27, R166, R3 ;  /* 0x00000003a61b723e */ /* 0x000fe200000010ff */
[--C-:B------:R-:W-:Y:S01]  /*15a10*/  FFMA.FTZ R83, R83, UR4, -R9.reuse ;  /* 0x0000000453537c23 */ /* 0x100fe20008010809 */
[----:B-1----:R-:W-:Y:S01]  /*15a20*/  F2FP.BF16.F32.PACK_AB R10, R145, R142 ;  /* 0x0000008e910a723e */ /* 0x002fe200000010ff */
        /* <DEDUP_REMOVED lines=13> */
[----:B------:R-:W-:Y:S08]  /*15b00*/  FFMA.FTZ R107, R107, UR4, -R9 ;  /* 0x000000046b6b7c23 */ /* 0x000ff00008010809 */
[----:B------:R-:W-:Y:S10]  /*15b10*/  MUFU.EX2 R103, R103 ;  /* 0x0000006700677308 */ /* 0x000ff40000000800 */
[----:B------:R-:W-:Y:S10]  /*15b20*/  MUFU.EX2 R98, R98 ;  /* 0x0000006200627308 */ /* 0x000ff40000000800 */
[----:B------:R-:W-:Y:S10]  /*15b30*/  MUFU.EX2 R99, R99 ;  /* 0x0000006300637308 */ /* 0x000ff40000000800 */
[----:B------:R-:W-:Y:S10]  /*15b40*/  MUFU.EX2 R161, R161 ;  /* 0x000000a100a17308 */ /* 0x000ff40000000800 */
[----:B------:R-:W-:Y:S10]  /*15b50*/  MUFU.EX2 R87, R87 ;  /* 0x0000005700577308 */ /* 0x000ff40000000800 */
[----:B------:R-:W1:Y:S10]  /*15b60*/  MUFU.EX2 R70, R70 ;  /* 0x0000004600467308 */ /* 0x000e740000000800 */
[----:B------:R-:W-:Y:S10]  /*15b70*/  MUFU.EX2 R167, R167 ;  /* 0x000000a700a77308 */ /* 0x000ff40000000800 */
[----:B------:R-:W-:Y:S01]  /*15b80*/  MUFU.EX2 R79, R79 ;  /* 0x0000004f004f7308 */ /* 0x000fe20000000800 */
[----:B-1----:R-:W-:Y:S09]  /*15b90*/  F2FP.BF16.F32.PACK_AB R35, R70, R87 ;  /* 0x000000574623723e */ /* 0x002ff200000010ff */
        /* <DEDUP_REMOVED lines=8> */
[----:B------:R-:W1:Y:S10]  /*15c20*/  MUFU.EX2 R77, R77 ;  /* 0x0000004d004d7308 */ /* 0x000e740000000800 */
[----:B------:R-:W3:Y:S10]  /*15c30*/  MUFU.EX2 R160, R160 ;  /* 0x000000a000a07308 */ /* 0x000ef40000000800 */
[----:B------:R-:W-:Y:S01]  /*15c40*/  MUFU.EX2 R164, R164 ;  /* 0x000000a400a47308 */ /* 0x000fe20000000800 */
[----:B-1----:R-:W-:Y:S09]  /*15c50*/  F2FP.BF16.F32.PACK_AB R48, R77, R68 ;  /* 0x000000444d30723e */ /* 0x002ff200000010ff */
[----:B------:R-:W1:Y:S10]  /*15c60*/  MUFU.EX2 R169, R169 ;  /* 0x000000a900a97308 */ /* 0x000e740000000800 */
[----:B------:R-:W-:Y:S10]  /*15c70*/  MUFU.EX2 R93, R93 ;  /* 0x0000005d005d7308 */ /* 0x000ff40000000800 */
[----:B------:R-:W4:Y:S10]  /*15c80*/  MUFU.EX2 R92, R92 ;  /* 0x0000005c005c7308 */ /* 0x000f340000000800 */
[----:B------:R-:W-:Y:S10]  /*15c90*/  MUFU.EX2 R64, R64 ;  /* 0x0000004000407308 */ /* 0x000ff40000000800 */
[----:B------:R-:W5:Y:S10]  /*15ca0*/  MUFU.EX2 R65, R65 ;  /* 0x0000004100417308 */ /* 0x000f740000000800 */
[----:B------:R-:W-:Y:S10]  /*15cb0*/  MUFU.EX2 R198, R198 ;  /* 0x000000c600c67308 */ /* 0x000ff40000000800 */
[----:B------:R-:W-:Y:S10]  /*15cc0*/  MUFU.EX2 R201, R201 ;  /* 0x000000c900c97308 */ /* 0x000ff40000000800 */
[----:B------:R-:W-:Y:S01]  /*15cd0*/  MUFU.EX2 R202, R202 ;  /* 0x000000ca00ca7308 */ /* 0x000fe20000000800 */
[--C-:B--2---:R-:W-:Y:S09]  /*15ce0*/  HSET2.LE.AND R22, R44, R56.reuse, PT ;  /* 0x000000382c167233 */ /* 0x104ff20003803000 */
[----:B------:R-:W-:Y:S01]  /*15cf0*/  MUFU.EX2 R203, R203 ;  /* 0x000000cb00cb7308 */ /* 0x000fe20000000800 */
[--C-:B------:R-:W-:Y:S02]  /*15d00*/  HSET2.LE.AND R28, R28, R56.reuse, PT ;  /* 0x000000381c1c7233 */ /* 0x100fe40003803000 */
[--C-:B------:R-:W-:Y:S02]  /*15d10*/  HSET2.LE.AND R11, R30, R56.reuse, PT ;  /* 0x000000381e0b7233 */ /* 0x100fe40003803000 */
[----:B------:R-:W-:Y:S02]  /*15d20*/  LOP3.LUT R22, R22, R41, RZ, 0xc0, !PT ;  /* 0x0000002916167212 */ /* 0x000fe400078ec0ff */
[----:B------:R-:W-:Y:S03]  /*15d30*/  F2FP.BF16.F32.PACK_AB R41, R139, R136 ;  /* 0x000000888b29723e */ /* 0x000fe600000010ff */
[----:B------:R-:W-:Y:S01]  /*15d40*/  MUFU.EX2 R204, R204 ;  /* 0x000000cc00cc7308 */ /* 0x000fe20000000800 */
[--C-:B------:R-:W-:Y:S02]  /*15d50*/  HSET2.LE.AND R36, R36, R56.reuse, PT ;  /* 0x0000003824247233 */ /* 0x100fe40003803000 */
[----:B------:R-:W-:Y:S02]  /*15d60*/  LOP3.LUT R30, R28, R41, RZ, 0xc0, !PT ;  /* 0x000000291c1e7212 */ /* 0x000fe400078ec0ff */
[--C-:B------:R-:W-:Y:S02]  /*15d70*/  HSET2.LE.AND R23, R23, R56.reuse, PT ;  /* 0x0000003817177233 */ /* 0x100fe40003803000 */
[----:B------:R-:W-:Y:S03]  /*15d80*/  F2FP.BF16.F32.PACK_AB R41, R143, R140 ;  /* 0x0000008c8f29723e */ /* 0x000fe600000010ff */
[----:B------:R-:W-:Y:S01]  /*15d90*/  MUFU.EX2 R91, R91 ;  /* 0x0000005b005b7308 */ /* 0x000fe20000000800 */
[--C-:B------:R-:W-:Y:S02]  /*15da0*/  HSET2.LE.AND R46, R38, R56.reuse, PT ;  /* 0x00000038262e7233 */ /* 0x100fe40003803000 */
[----:B------:R-:W-:Y:S02]  /*15db0*/  LOP3.LUT R38, R36, R41, RZ, 0xc0, !PT ;  /* 0x0000002924267212 */ /* 0x000fe400078ec0ff */
[--C-:B------:R-:W-:Y:S02]  /*15dc0*/  HSET2.LE.AND R21, R21, R56.reuse, PT ;  /* 0x0000003815157233 */ /* 0x100fe40003803000 */
[----:B------:R-:W-:Y:S03]  /*15dd0*/  F2FP.BF16.F32.PACK_AB R44, R141, R138 ;  /* 0x0000008a8d2c723e */ /* 0x000fe600000010ff */
[----:B------:R-:W-:Y:S01]  /*15de0*/  MUFU.EX2 R191, R191 ;  /* 0x000000bf00bf7308 */ /* 0x000fe20000000800 */
[----:B------:R-:W-:Y:S02]  /*15df0*/  LOP3.LUT R36, R23, R10, RZ, 0xc0, !PT ;  /* 0x0000000a17247212 */ /* 0x000fe400078ec0ff */
[--C-:B------:R-:W-:Y:S02]  /*15e00*/  HSET2.LE.AND R31, R31, R56.reuse, PT ;  /* 0x000000381f1f7233 */ /* 0x100fe40003803000 */
[----:B------:R-:W-:Y:S02]  /*15e10*/  F2FP.BF16.F32.PACK_AB R10, R151, R2 ;  /* 0x00000002970a723e */ /* 0x000fe400000010ff */
[----:B------:R-:W-:Y:S03]  /*15e20*/  LOP3.LUT R28, R11, R44, RZ, 0xc0, !PT ;  /* 0x0000002c0b1c7212 */ /* 0x000fe600078ec0ff */
[----:B------:R-:W-:Y:S01]  /*15e30*/  MUFU.EX2 R211, R211 ;  /* 0x000000d300d37308 */ /* 0x000fe20000000800 */
[----:B------:R-:W-:Y:S02]  /*15e40*/  LOP3.LUT R23, R21, R18, RZ, 0xc0, !PT ;  /* 0x0000001215177212 */ /* 0x000fe400078ec0ff */
[----:B------:R-:W-:Y:S02]  /*15e50*/  F2FP.BF16.F32.PACK_AB R11, R61, R60 ;  /* 0x0000003c3d0b723e */ /* 0x000fe400000010ff */
[----:B------:R-:W-:Y:S02]  /*15e60*/  LOP3.LUT R21, R31, R10, RZ, 0xc0, !PT ;  /* 0x0000000a1f157212 */ /* 0x000fe400078ec0ff */
[--C-:B------:R-:W-:Y:S03]  /*15e70*/  HSET2.LE.AND R10, R29, R56.reuse, PT ;  /* 0x000000381d0a7233 */ /* 0x100fe60003803000 */
[----:B------:R-:W-:Y:S01]  /*15e80*/  MUFU.EX2 R216, R216 ;  /* 0x000000d800d87308 */ /* 0x000fe20000000800 */
[--C-:B------:R-:W-:Y:S02]  /*15e90*/  HSET2.LE.AND R31, R39, R56.reuse, PT ;  /* 0x00000038271f7233 */ /* 0x100fe40003803000 */
[--C-:B------:R-:W-:Y:S02]  /*15ea0*/  HSET2.LE.AND R29, R47, R56.reuse, PT ;  /* 0x000000382f1d7233 */ /* 0x100fe40003803000 */
[--C-:B------:R-:W-:Y:S01]  /*15eb0*/  HSET2.LE.AND R34, R54, R56.reuse, PT ;  /* 0x0000003836227233 */ /* 0x100fe20003803000 */
[----:B------:R-:W-:Y:S01]  /*15ec0*/  IMAD.U32 R54, RZ, RZ, UR41 ;  /* 0x00000029ff367e24 */ /* 0x000fe2000f8e00ff */
[----:B------:R-:W-:Y:S03]  /*15ed0*/  F2FP.BF16.F32.PACK_AB R18, R155, R150 ;  /* 0x000000969b12723e */ /* 0x000fe600000010ff */
[----:B------:R-:W-:Y:S01]  /*15ee0*/  MUFU.EX2 R200, R200 ;  /* 0x000000c800c87308 */ /* 0x000fe20000000800 */
[----:B------:R-:W-:Y:S02]  /*15ef0*/  LOP3.LUT R46, R46, R11, RZ, 0xc0, !PT ;  /* 0x0000000b2e2e7212 */ /* 0x000fe400078ec0ff */
[--C-:B------:R-:W-:Y:S02]  /*15f00*/  HSET2.LE.AND R40, R40, R56.reuse, PT ;  /* 0x0000003828287233 */ /* 0x100fe40003803000 */
[----:B------:R-:W-:Y:S02]  /*15f10*/  F2FP.BF16.F32.PACK_AB R39, R157, R152 ;  /* 0x000000989d27723e */ /* 0x000fe400000010ff */
[----:B------:R-:W-:Y:S03]  /*15f20*/  F2FP.BF16.F32.PACK_AB R11, R147, R144 ;  /* 0x00000090930b723e */ /* 0x000fe600000010ff */
[----:B------:R-:W-:Y:S01]  /*15f30*/  MUFU.EX2 R197, R197 ;  /* 0x000000c500c57308 */ /* 0x000fe20000000800 */
[----:B------:R-:W-:Y:S02]  /*15f40*/  LOP3.LUT R31, R31, R26, RZ, 0xc0, !PT ;  /* 0x0000001a1f1f7212 */ /* 0x000fe400078ec0ff */
[----:B------:R-:W-:Y:S02]  /*15f50*/  LOP3.LUT R29, R29, R18, RZ, 0xc0, !PT ;  /* 0x000000121d1d7212 */ /* 0x000fe400078ec0ff */
[--C-:B------:R-:W-:Y:S02]  /*15f60*/  HSET2.LE.AND R37, R37, R56.reuse, PT ;  /* 0x0000003825257233 */ /* 0x100fe40003803000 */
[--C-:B------:R-:W-:Y:S03]  /*15f70*/  HSET2.LE.AND R26, R52, R56.reuse, PT ;  /* 0x00000038341a7233 */ /* 0x100fe60003803000 */
[----:B------:R-:W-:Y:S01]  /*15f80*/  MUFU.EX2 R129, R129 ;  /* 0x0000008100817308 */ /* 0x000fe20000000800 */
[----:B------:R-:W-:Y:S02]  /*15f90*/  LOP3.LUT R39, R10, R39, RZ, 0xc0, !PT ;  /* 0x000000270a277212 */ /* 0x000fe400078ec0ff */
[--C-:B------:R-:W-:Y:S02]  /*15fa0*/  HSET2.LE.AND R45, R45, R56.reuse, PT ;  /* 0x000000382d2d7233 */ /* 0x100fe40003803000 */
[----:B------:R-:W-:Y:S02]  /*15fb0*/  F2FP.BF16.F32.PACK_AB R18, R159, R154 ;  /* 0x0000009a9f12723e */ /* 0x000fe400000010ff */
[----:B------:R-:W-:Y:S03]  /*15fc0*/  LOP3.LUT R54, R209, UR27, R54, 0x96, !PT ;  /* 0x0000001bd1367c12 */ /* 0x000fe6000f8e9636 */
[----:B------:R-:W-:Y:S01]  /*15fd0*/  MUFU.EX2 R120, R120 ;  /* 0x0000007800787308 */ /* 0x000fe20000000800 */
[----:B------:R-:W-:Y:S02]  /*15fe0*/  LOP3.LUT R44, R40, R11, RZ, 0xc0, !PT ;  /* 0x0000000b282c7212 */ /* 0x000fe400078ec0ff */
[--C-:B------:R-:W-:Y:S02]  /*15ff0*/  HSET2.LE.AND R32, R32, R56.reuse, PT ;  /* 0x0000003820207233 */ /* 0x100fe40003803000 */
[----:B------:R-:W-:Y:S02]  /*16000*/  F2FP.BF16.F32.PACK_AB R10, R63, R62 ;  /* 0x0000003e3f0a723e */ /* 0x000fe400000010ff */
[----:B------:R-:W-:Y:S03]  /*16010*/  F2FP.BF16.F32.PACK_AB R11, R161, R156 ;  /* 0x0000009ca10b723e */ /* 0x000fe600000010ff */
[----:B------:R-:W-:Y:S01]  /*16020*/  MUFU.EX2 R130, R130 ;  /* 0x0000008200827308 */ /* 0x000fe20000000800 */
[--C-:B------:R-:W-:Y:S02]  /*16030*/  HSET2.LE.AND R170, R170, R56.reuse, PT ;  /* 0x00000038aaaa7233 */ /* 0x100fe40003803000 */
[--C-:B------:R-:W-:Y:S02]  /*16040*/  HSET2.LE.AND R16, R16, R56.reuse, PT ;  /* 0x0000003810107233 */ /* 0x100fe40003803000 */
[----:B------:R-:W-:Y:S02]  /*16050*/  LOP3.LUT R37, R37, R18, RZ, 0xc0, !PT ;  /* 0x0000001225257212 */ /* 0x000fe400078ec0ff */
[----:B------:R-:W-:Y:S03]  /*16060*/  LOP3.LUT R26, R26, R19, RZ, 0xc0, !PT ;  /* 0x000000131a1a7212 */ /* 0x000fe600078ec0ff */
[----:B------:R-:W-:Y:S01]  /*16070*/  MUFU.EX2 R131, R131 ;  /* 0x0000008300837308 */ /* 0x000fe20000000800 */
[--C-:B------:R-:W-:Y:S01]  /*16080*/  HSET2.LE.AND R40, R55, R56.reuse, PT ;  /* 0x0000003837287233 */ /* 0x100fe20003803000 */
[----:B------:R-:W-:Y:S01]  /*16090*/  IMAD.WIDE.U32 R54, R54, -0x326172a9, RZ ;  /* 0xcd9e8d5736367825 */ /* 0x000fe200078e00ff */
[--C-:B------:R-:W-:Y:S02]  /*160a0*/  HSET2.LE.AND R13, R13, R56.reuse, PT ;  /* 0x000000380d0d7233 */ /* 0x100fe40003803000 */
[----:B------:R-:W-:Y:S02]  /*160b0*/  LOP3.LUT R47, R45, R10, RZ, 0xc0, !PT ;  /* 0x0000000a2d2f7212 */ /* 0x000fe400078ec0ff */
[----:B------:R-:W-:Y:S03]  /*160c0*/  F2FP.BF16.F32.PACK_AB R19, R167, R162 ;  /* 0x000000a2a713723e */ /* 0x000fe600000010ff */
[----:B------:R-:W-:Y:S01]  /*160d0*/  MUFU.EX2 R122, R122 ;  /* 0x0000007a007a7308 */ /* 0x000fe20000000800 */
[----:B------:R-:W-:Y:S02]  /*160e0*/  F2FP.BF16.F32.PACK_AB R18, R100, R101 ;  /* 0x000000656412723e */ /* 0x000fe400000010ff */
[----:B------:R-:W-:Y:S02]  /*160f0*/  LOP3.LUT R45, R32, R11, RZ, 0xc0, !PT ;  /* 0x0000000b202d7212 */ /* 0x000fe400078ec0ff */
[--C-:B------:R-:W-:Y:S02]  /*16100*/  HSET2.LE.AND R32, R24, R56.reuse, PT ;  /* 0x0000003818207233 */ /* 0x100fe40003803000 */
[----:B------:R-:W-:Y:S03]  /*16110*/  LOP3.LUT R24, R170, R27, RZ, 0xc0, !PT ;  /* 0x0000001baa187212 */ /* 0x000fe600078ec0ff */
[----:B------:R-:W-:Y:S01]  /*16120*/  MUFU.EX2 R75, R75 ;  /* 0x0000004b004b7308 */ /* 0x000fe20000000800 */
[----:B------:R-:W-:Y:S02]  /*16130*/  LOP3.LUT R35, R16, R35, RZ, 0xc0, !PT ;  /* 0x0000002310237212 */ /* 0x000fe400078ec0ff */
[--C-:B------:R-:W-:Y:S02]  /*16140*/  HSET2.LE.AND R15, R15, R56.reuse, PT ;  /* 0x000000380f0f7233 */ /* 0x100fe40003803000 */
[----:B------:R-:W-:Y:S02]  /*16150*/  LOP3.LUT R34, R34, R19, RZ, 0xc0, !PT ;  /* 0x0000001322227212 */ /* 0x000fe400078ec0ff */
[--C-:B------:R-:W-:Y:S03]  /*16160*/  HSET2.LE.AND R42, R168, R56.reuse, PT ;  /* 0x00000038a82a7233 */ /* 0x100fe60003803000 */
[----:B------:R-:W-:Y:S01]  /*16170*/  MUFU.EX2 R207, R207 ;  /* 0x000000cf00cf7308 */ /* 0x000fe20000000800 */
[----:B------:R-:W-:Y:S02]  /*16180*/  LOP3.LUT R27, R13, R18, RZ, 0xc0, !PT ;  /* 0x000000120d1b7212 */ /* 0x000fe400078ec0ff */
[--C-:B------:R-:W-:Y:S02]  /*16190*/  HSET2.LE.AND R41, R12, R56.reuse, PT ;  /* 0x000000380c297233 */ /* 0x100fe40003803000 */
[----:B------:R-:W-:Y:S02]  /*161a0*/  F2FP.BF16.F32.PACK_AB R16, R84, R79 ;  /* 0x0000004f5410723e */ /* 0x000fe400000010ff */
[----:B------:R-:W-:Y:S03]  /*161b0*/  F2FP.BF16.F32.PACK_AB R19, R69, R76 ;  /* 0x0000004c4513723e */ /* 0x000fe600000010ff */
[----:B------:R-:W-:Y:S01]  /*161c0*/  MUFU.EX2 R210, R210 ;  /* 0x000000d200d27308 */ /* 0x000fe20000000800 */
[----:B------:R-:W-:Y:S02]  /*161d0*/  LOP3.LUT R13, R55, UR10, R116, 0x96, !PT ;  /* 0x0000000a370d7c12 */ /* 0x000fe4000f8e9674 */
[----:B------:R-:W-:Y:S02]  /*161e0*/  F2FP.BF16.F32.PACK_AB R18, R78, R71 ;  /* 0x000000474e12723e */ /* 0x000fe400000010ff */
[--C-:B------:R-:W-:Y:S02]  /*161f0*/  HSET2.LE.AND R20, R20, R56.reuse, PT ;  /* 0x0000003814147233 */ /* 0x100fe40003803000 */
[----:B------:R-:W-:Y:S02]  /*16200*/  LOP3.LUT R43, R15, R16, RZ, 0xc0, !PT ;  /* 0x000000100f2b7212 */ /* 0x000fe400078ec0ff */
[--C-:B------:R-:W-:Y:S02]  /*16210*/  HSET2.LE.AND R17, R17, R56.reuse, PT ;  /* 0x0000003811117233 */ /* 0x100fe40003803000 */
[----:B------:R-:W-:Y:S02]  /*16220*/  LOP3.LUT R42, R42, R19, RZ, 0xc0, !PT ;  /* 0x000000132a2a7212 */ /* 0x000fe400078ec0ff */
[----:B------:R-:W-:Y:S02]  /*16230*/  LOP3.LUT R12, R59, UR36, R54, 0x96, !PT ;  /* 0x000000243b0c7c12 */ /* 0x000fe4000f8e9636 */
[----:B------:R-:W-:Y:S01]  /*16240*/  LOP3.LUT R41, R41, R18, RZ, 0xc0, !PT ;  /* 0x0000001229297212 */ /* 0x000fe200078ec0ff */
[----:B------:R-:W-:Y:S01]  /*16250*/  IMAD.WIDE.U32 R18, R13, -0x2daee0ad, RZ ;  /* 0xd2511f530d127825 */ /* 0x000fe200078e00ff */
[----:B------:R-:W-:Y:S02]  /*16260*/  F2FP.BF16.F32.PACK_AB R16, R86, R85 ;  /* 0x000000555610723e */ /* 0x000fe400000010ff */
[----:B------:R-:W-:Y:S02]  /*16270*/  LOP3.LUT R20, R20, R49, RZ, 0xc0, !PT ;  /* 0x0000003114147212 */ /* 0x000fe400078ec0ff */
[--C-:B------:R-:W-:Y:S02]  /*16280*/  HSET2.LE.AND R33, R33, R56.reuse, PT ;  /* 0x0000003821217233 */ /* 0x100fe40003803000 */
[----:B------:R-:W-:Y:S01]  /*16290*/  LOP3.LUT R49, R17, R16, RZ, 0xc0, !PT ;  /* 0x0000001011317212 */ /* 0x000fe200078ec0ff */
[----:B------:R-:W-:Y:S01]  /*162a0*/  IMAD.WIDE.U32 R16, R12, -0x2daee0ad, RZ ;  /* 0xd2511f530c107825 */ /* 0x000fe200078e00ff */
[--C-:B------:R-:W-:Y:S02]  /*162b0*/  HSET2.LE.AND R53, R53, R56.reuse, PT ;  /* 0x0000003835357233 */ /* 0x100fe40003803000 */
[----:B------:R-:W-:Y:S02]  /*162c0*/  F2FP.BF16.F32.PACK_AB R52, R103, R4 ;  /* 0x000000046734723e */ /* 0x000fe400000010ff */
[----:B------:R-:W-:Y:S02]  /*162d0*/  LOP3.LUT R13, R19, UR32, R94, 0x96, !PT ;  /* 0x00000020130d7c12 */ /* 0x000fe4000f8e965e */
[----:B------:R-:W-:Y:S02]  /*162e0*/  LOP3.LUT R48, R33, R48, RZ, 0xc0, !PT ;  /* 0x0000003021307212 */ /* 0x000fe400078ec0ff */
[--C-:B------:R-:W-:Y:S02]  /*162f0*/  HSET2.LE.AND R33, R25, R56.reuse, PT ;  /* 0x0000003819217233 */ /* 0x100fe40003803000 */
[----:B------:R-:W-:Y:S01]  /*16300*/  LOP3.LUT R25, R53, R52, RZ, 0xc0, !PT ;  /* 0x0000003435197212 */ /* 0x000fe200078ec0ff */
[----:B------:R-:W-:Y:S01]  /*16310*/  IMAD.WIDE.U32 R52, R13, -0x326172a9, RZ ;  /* 0xcd9e8d570d347825 */ /* 0x000fe200078e00ff */
[----:B------:R-:W-:Y:S02]  /*16320*/  LOP3.LUT R12, R17, UR28, R18, 0x96, !PT ;  /* 0x0000001c110c7c12 */ /* 0x000fe4000f8e9612 */
[----:B---3--:R-:W-:Y:S02]  /*16330*/  F2FP.BF16.F32.PACK_AB R11, R165, R160 ;  /* 0x000000a0a50b723e */ /* 0x008fe400000010ff */
[----:B------:R-:W-:Y:S01]  /*16340*/  HSET2.LE.AND R50, R181, R56, PT ;  /* 0x00000038b5327233 */ /* 0x000fe20003803000 */
[----:B------:R-:W-:Y:S01]  /*16350*/  IMAD.WIDE.U32 R18, R12, -0x326172a9, RZ ;  /* 0xcd9e8d570c127825 */ /* 0x000fe200078e00ff */
[----:B------:R-:W-:Y:S02]  /*16360*/  LOP3.LUT R12, R53, UR31, R58, 0x96, !PT ;  /* 0x0000001f350c7c12 */ /* 0x000fe4000f8e963a */
[----:B------:R-:W-:Y:S02]  /*16370*/  LOP3.LUT R32, R32, R11, RZ, 0xc0, !PT ;  /* 0x0000000b20207212 */ /* 0x000fe400078ec0ff */
[----:B------:R-:W-:Y:S01]  /*16380*/  LOP3.LUT R13, R19, UR25, R52, 0x96, !PT ;  /* 0x00000019130d7c12 */ /* 0x000fe2000f8e9634 */
[----:B------:R-:W-:Y:S01]  /*16390*/  IMAD.WIDE.U32 R52, R12, -0x2daee0ad, RZ ;  /* 0xd2511f530c347825 */ /* 0x000fe200078e00ff */
[----:B-1----:R-:W-:Y:S02]  /*163a0*/  F2FP.BF16.F32.PACK_AB R11, R169, R164 ;  /* 0x000000a4a90b723e */ /* 0x002fe400000010ff */
[----:B----4-:R-:W-:Y:S02]  /*163b0*/  F2FP.BF16.F32.PACK_AB R10, R92, R93 ;  /* 0x0000005d5c0a723e */ /* 0x010fe400000010ff */
[----:B------:R-:W-:Y:S02]  /*163c0*/  LOP3.LUT R12, R53, UR24, R16, 0x96, !PT ;  /* 0x00000018350c7c12 */ /* 0x000fe4000f8e9610 */
[----:B------:R-:W-:Y:S02]  /*163d0*/  LOP3.LUT R40, R40, R11, RZ, 0xc0, !PT ;  /* 0x0000000b28287212 */ /* 0x000fe400078ec0ff */
[----:B-----5:R-:W-:Y:S01]  /*163e0*/  F2FP.BF16.F32.PACK_AB R11, R65, R64 ;  /* 0x00000040410b723e */ /* 0x020fe200000010ff */
[----:B------:R-:W-:Y:S01]  /*163f0*/  IMAD.WIDE.U32 R16, R12, -0x326172a9, RZ ;  /* 0xcd9e8d570c107825 */ /* 0x000fe200078e00ff */
[----:B------:R-:W-:Y:S02]  /*16400*/  LOP3.LUT R33, R33, R10, RZ, 0xc0, !PT ;  /* 0x0000000a21217212 */ /* 0x000fe400078ec0ff */
[----:B------:R-:W-:Y:S02]  /*16410*/  LOP3.LUT R50, R50, R11, RZ, 0xc0, !PT ;  /* 0x0000000b32327212 */ /* 0x000fe400078ec0ff */
[----:B------:R-:W-:Y:S01]  /*16420*/  LOP3.LUT R12, R17, UR23, R18, 0x96, !PT ;  /* 0x00000017110c7c12 */ /* 0x000fe2000f8e9612 */
[----:B------:R-:W-:Y:S01]  /*16430*/  IMAD.WIDE.U32 R18, R13, -0x2daee0ad, RZ ;  /* 0xd2511f530d127825 */ /* 0x000fe200078e00ff */
[----:B------:R-:W-:Y:S02]  /*16440*/  LOP3.LUT R10, R55, UR10, R186, 0x96, !PT ;  /* 0x0000000a370a7c12 */ /* 0x000fe4000f8e96ba */
[----:B------:R-:W-:Y:S01]  /*16450*/  LOP3.LUT R11, R125, UR36, R54, 0x96, !PT ;  /* 0x000000247d0b7c12 */ /* 0x000fe2000f8e9636 */
[----:B------:R-:W-:Y:S01]  /*16460*/  IMAD.MOV.U32 R55, RZ, RZ, R125 ;  /* 0x000000ffff377224 */ /* 0x000fe200078e007d */
[----:B------:R-:W-:Y:S01]  /*16470*/  LOP3.LUT R13, R19, UR19, R52, 0x96, !PT ;  /* 0x00000013130d7c12 */ /* 0x000fe2000f8e9634 */
[----:B------:R-:W-:Y:S04]  /*16480*/  IMAD.MOV.U32 R54, RZ, RZ, R124 ;  /* 0x000000ffff367224 */ /* 0x000fe800078e007c */
[----:B------:R-:W-:Y:S05]  /*16490*/  IMAD.WIDE.U32 R52, R13, -0x326172a9, RZ ;  /* 0xcd9e8d570d347825 */ /* 0x000fea00078e00ff */
[----:B------:R-:W-:Y:S02]  /*164a0*/  LOP3.LUT R17, R53, UR35, R16, 0x96, !PT ;  /* 0x0000002335117c12 */ /* 0x000fe4000f8e9610 */
[C---:B------:R-:W-:Y:S01]  /*164b0*/  LOP3.LUT R16, R52.reuse, 0xffff, RZ, 0xc0, !PT ;  /* 0x0000ffff34107812 */ /* 0x040fe200078ec0ff */
[----:B------:R-:W-:Y:S01]  /*164c0*/  IMAD.MOV.U32 R53, RZ, RZ, R109 ;  /* 0x000000ffff357224 */ /* 0x000fe200078e006d */
[----:B------:R-:W-:Y:S02]  /*164d0*/  LOP3.LUT R125, R52, 0xff, RZ, 0xc0, !PT ;  /* 0x000000ff347d7812 */ /* 0x000fe400078ec0ff */
[--C-:B------:R-:W-:Y:S02]  /*164e0*/  SHF.R.U32.HI R15, RZ, 0x10, R52.reuse ;  /* 0x00000010ff0f7819 */ /* 0x100fe40000011634 */
[----:B------:R-:W-:Y:S01]  /*164f0*/  SHF.R.U32.HI R119, RZ, 0x18, R52 ;  /* 0x00000018ff777819 */ /* 0x000fe20000011634 */
[----:B------:R-:W-:Y:S01]  /*16500*/  IMAD.MOV.U32 R52, RZ, RZ, R108 ;  /* 0x000000ffff347224 */ /* 0x000fe200078e006c */
[----:B------:R-:W-:Y:S01]  /*16510*/  SHF.R.U32.HI R16, RZ, 0x8, R16 ;  /* 0x00000008ff107819 */ /* 0x000fe20000011610 */
[----:B------:R-:W-:Y:S01]  /*16520*/  IMAD.WIDE.U32 R108, R12, -0x2daee0ad, RZ ;  /* 0xd2511f530c6c7825 */ /* 0x000fe200078e00ff */
[----:B------:R-:W-:Y:S02]  /*16530*/  SHF.R.U32.HI R124, RZ, 0x10, R17 ;  /* 0x00000010ff7c7819 */ /* 0x000fe40000011611 */
[C---:B------:R-:W-:Y:S01]  /*16540*/  LOP3.LUT R19, R17.reuse, 0xffff, RZ, 0xc0, !PT ;  /* 0x0000ffff11137812 */ /* 0x040fe200078ec0ff */
[----:B------:R-:W-:Y:S01]  /*16550*/  IMAD.MOV.U32 R14, RZ, RZ, R52 ;  /* 0x000000ffff0e7224 */ /* 0x000fe200078e0034 */
[C---:B------:R-:W-:Y:S01]  /*16560*/  LOP3.LUT R13, R108.reuse, 0xffff, RZ, 0xc0, !PT ;  /* 0x0000ffff6c0d7812 */ /* 0x040fe200078ec0ff */
[----:B------:R-:W-:Y:S01]  /*16570*/  IMAD.MOV.U32 R52, RZ, RZ, R186 ;  /* 0x000000ffff347224 */ /* 0x000fe200078e00ba */
[----:B------:R-:W-:Y:S02]  /*16580*/  LOP3.LUT R110, R108, 0xff, RZ, 0xc0, !PT ;  /* 0x000000ff6c6e7812 */ /* 0x000fe400078ec0ff */
[----:B------:R-:W-:Y:S02]  /*16590*/  LOP3.LUT R126, R17, 0xff, RZ, 0xc0, !PT ;  /* 0x000000ff117e7812 */ /* 0x000fe400078ec0ff */
[----:B------:R-:W-:Y:S02]  /*165a0*/  PRMT R125, R125, 0x5410, R16 ;  /* 0x000054107d7d7816 */ /* 0x000fe40000000010 */
[----:B------:R-:W-:Y:S02]  /*165b0*/  SHF.R.U32.HI R13, RZ, 0x8, R13 ;  /* 0x00000008ff0d7819 */ /* 0x000fe4000001160d */
[--C-:B------:R-:W-:Y:S02]  /*165c0*/  SHF.R.U32.HI R12, RZ, 0x10, R108.reuse ;  /* 0x00000010ff0c7819 */ /* 0x100fe4000001166c */
[----:B------:R-:W-:Y:S02]  /*165d0*/  SHF.R.U32.HI R17, RZ, 0x18, R17 ;  /* 0x00000018ff117819 */ /* 0x000fe40000011611 */
[----:B------:R-:W-:Y:S02]  /*165e0*/  LOP3.LUT R124, R124, 0xff, RZ, 0xc0, !PT ;  /* 0x000000ff7c7c7812 */ /* 0x000fe400078ec0ff */
[----:B------:R-:W-:Y:S01]  /*165f0*/  LOP3.LUT R16, R15, 0xff, RZ, 0xc0, !PT ;  /* 0x000000ff0f107812 */ /* 0x000fe200078ec0ff */
[----:B------:R-:W-:Y:S01]  /*16600*/  IMAD.MOV.U32 R15, RZ, RZ, R53 ;  /* 0x000000ffff0f7224 */ /* 0x000fe200078e0035 */
[----:B------:R-:W-:Y:S01]  /*16610*/  PRMT R110, R110, 0x5410, R13 ;  /* 0x000054106e6e7816 */ /* 0x000fe2000000000d */
[----:B------:R-:W-:Y:S01]  /*16620*/  IMAD.MOV.U32 R15, RZ, RZ, R95 ;  /* 0x000000ffff0f7224 */ /* 0x000fe200078e005f */
[----:B------:R-:W-:Y:S01]  /*16630*/  SHF.R.U32.HI R108, RZ, 0x18, R108 ;  /* 0x00000018ff6c7819 */ /* 0x000fe2000001166c */
[----:B------:R-:W-:Y:S01]  /*16640*/  FADD.FTZ R15, -R8, R223 ;  /* 0x000000df080f7221 */ /* 0x000fe20000010100 */
[----:B------:R-:W-:Y:S01]  /*16650*/  PRMT R124, R124, 0x5410, R17 ;  /* 0x000054107c7c7816 */ /* 0x000fe20000000011 */
[----:B------:R-:W-:Y:S01]  /*16660*/  IMAD.MOV.U32 R53, RZ, RZ, R187 ;  /* 0x000000ffff357224 */ /* 0x000fe200078e00bb */
[----:B------:R-:W-:Y:S01]  /*16670*/  PRMT R119, R16, 0x5410, R119 ;  /* 0x0000541010777816 */ /* 0x000fe20000000077 */
[----:B------:R-:W-:Y:S01]  /*16680*/  IMAD.WIDE.U32 R16, R10, -0x2daee0ad, RZ ;  /* 0xd2511f530a107825 */ /* 0x000fe200078e00ff */
[----:B------:R-:W-:Y:S02]  /*16690*/  LOP3.LUT R13, R12, 0xff, RZ, 0xc0, !PT ;  /* 0x000000ff0c0d7812 */ /* 0x000fe400078ec0ff */
[----:B------:R-:W-:Y:S01]  /*166a0*/  SHF.R.U32.HI R19, RZ, 0x8, R19 ;  /* 0x00000008ff137819 */ /* 0x000fe20000011613 */
[----:B------:R-:W-:Y:S01]  /*166b0*/  IMAD.MOV.U32 R223, RZ, RZ, R8 ;  /* 0x000000ffffdf7224 */ /* 0x000fe200078e0008 */
[----:B------:R-:W-:Y:S01]  /*166c0*/  PRMT R108, R13, 0x5410, R108 ;  /* 0x000054100d6c7816 */ /* 0x000fe2000000006c */
[----:B------:R-:W-:Y:S01]  /*166d0*/  IMAD.WIDE.U32 R12, R11, -0x2daee0ad, RZ ;  /* 0xd2511f530b0c7825 */ /* 0x000fe200078e00ff */
[----:B------:R-:W-:Y:S02]  /*166e0*/  LOP3.LUT R10, R17, UR32, R14, 0x96, !PT ;  /* 0x00000020110a7c12 */ /* 0x000fe4000f8e960e */
[----:B------:R-:W-:Y:S02]  /*166f0*/  LOP3.LUT R181, R109, UR11, R18, 0x96, !PT ;  /* 0x0000000b6db57c12 */ /* 0x000fe4000f8e9612 */
[----:B------:R-:W-:Y:S01]  /*16700*/  LOP3.LUT R11, R13, UR28, R16, 0x96, !PT ;  /* 0x0000001c0d0b7c12 */ /* 0x000fe2000f8e9610 */
[----:B------:R-:W-:Y:S01]  /*16710*/  IMAD.WIDE.U32 R16, R10, -0x326172a9, RZ ;  /* 0xcd9e8d570a107825 */ /* 0x000fe200078e00ff */
[----:B------:R-:W-:Y:S04]  /*16720*/  PRMT R126, R126, 0x5410, R19 ;  /* 0x000054107e7e7816 */ /* 0x000fe80000000013 */
[----:B------:R-:W-:Y:S05]  /*16730*/  LOP3.LUT R10, R17, UR31, R54, 0x96, !PT ;  /* 0x0000001f110a7c12 */ /* 0x000fea000f8e9636 */
[----:B------:R-:W-:Y:S05]  /*16740*/  IMAD.WIDE.U32 R18, R10, -0x2daee0ad, RZ ;  /* 0xd2511f530a127825 */ /* 0x000fea00078e00ff */
[----:B------:R-:W-:Y:S01]  /*16750*/  LOP3.LUT R10, R19, UR24, R12, 0x96, !PT ;  /* 0x00000018130a7c12 */ /* 0x000fe2000f8e960c */
[----:B------:R-:W-:Y:S05]  /*16760*/  IMAD.WIDE.U32 R12, R11, -0x326172a9, RZ ;  /* 0xcd9e8d570b0c7825 */ /* 0x000fea00078e00ff */
[----:B------:R-:W-:Y:S05]  /*16770*/  LOP3.LUT R16, R13, UR25, R16, 0x96, !PT ;  /* 0x000000190d107c12 */ /* 0x000fea000f8e9610 */
[----:B------:R-:W-:Y:S05]  /*16780*/  IMAD.WIDE.U32 R16, R16, -0x2daee0ad, RZ ;  /* 0xd2511f5310107825 */ /* 0x000fea00078e00ff */
[----:B------:R-:W-:Y:S01]  /*16790*/  LOP3.LUT R11, R17, UR19, R18, 0x96, !PT ;  /* 0x00000013110b7c12 */ /* 0x000fe2000f8e9612 */
[----:B------:R-:W-:Y:S05]  /*167a0*/  IMAD.WIDE.U32 R18, R10, -0x326172a9, RZ ;  /* 0xcd9e8d570a127825 */ /* 0x000fea00078e00ff */
[----:B------:R-:W-:Y:S01]  /*167b0*/  LOP3.LUT R10, R19, UR23, R12, 0x96, !PT ;  /* 0x00000017130a7c12 */ /* 0x000fe2000f8e960c */
[----:B------:R-:W-:Y:S04]  /*167c0*/  IMAD.WIDE.U32 R12, R11, -0x326172a9, RZ ;  /* 0xcd9e8d570b0c7825 */ /* 0x000fe800078e00ff */
[----:B------:R-:W-:Y:S01]  /*167d0*/  IMAD.MOV.U32 R19, RZ, RZ, R209 ;  /* 0x000000ffff137224 */ /* 0x000fe200078e00d1 */
[----:B------:R-:W-:Y:S01]  /*167e0*/  LOP3.LUT R11, R13, UR35, R18, 0x96, !PT ;  /* 0x000000230d0b7c12 */ /* 0x000fe2000f8e9612 */
[----:B------:R-:W-:Y:S01]  /*167f0*/  IMAD.MOV.U32 R18, RZ, RZ, R208 ;  /* 0x000000ffff127224 */ /* 0x000fe200078e00d0 */
[C---:B------:R-:W-:Y:S02]  /*16800*/  LOP3.LUT R13, R12.reuse, 0xffff, RZ, 0xc0, !PT ;  /* 0x0000ffff0c0d7812 */ /* 0x040fe400078ec0ff */
[--C-:B------:R-:W-:Y:S02]  /*16810*/  SHF.R.U32.HI R185, RZ, 0x10, R12.reuse ;  /* 0x00000010ffb97819 */ /* 0x100fe4000001160c */
[----:B------:R-:W-:Y:S02]  /*16820*/  LOP3.LUT R194, R12, 0xff, RZ, 0xc0, !PT ;  /* 0x000000ff0cc27812 */ /* 0x000fe400078ec0ff */
[----:B------:R-:W-:Y:S02]  /*16830*/  SHF.R.U32.HI R13, RZ, 0x8, R13 ;  /* 0x00000008ff0d7819 */ /* 0x000fe4000001160d */
[----:B------:R-:W-:Y:S02]  /*16840*/  SHF.R.U32.HI R12, RZ, 0x18, R12 ;  /* 0x00000018ff0c7819 */ /* 0x000fe4000001160c */
[----:B------:R-:W-:Y:S02]  /*16850*/  LOP3.LUT R185, R185, 0xff, RZ, 0xc0, !PT ;  /* 0x000000ffb9b97812 */ /* 0x000fe400078ec0ff */
[----:B------:R-:W-:Y:S02]  /*16860*/  PRMT R194, R194, 0x5410, R13 ;  /* 0x00005410c2c27816 */ /* 0x000fe4000000000d */
[----:B------:R-:W-:Y:S01]  /*16870*/  PRMT R185, R185, 0x5410, R12 ;  /* 0x00005410b9b97816 */ /* 0x000fe2000000000c */
[----:B------:R-:W-:Y:S01]  /*16880*/  IMAD.WIDE.U32 R12, R10, -0x2daee0ad, RZ ;  /* 0xd2511f530a0c7825 */ /* 0x000fe200078e00ff */
[C---:B------:R-:W-:Y:S02]  /*16890*/  LOP3.LUT R10, R11.reuse, 0xffff, RZ, 0xc0, !PT ;  /* 0x0000ffff0b0a7812 */ /* 0x040fe400078ec0ff */
[----:B------:R-:W-:Y:S02]  /*168a0*/  LOP3.LUT R187, R11, 0xff, RZ, 0xc0, !PT ;  /* 0x000000ff0bbb7812 */ /* 0x000fe400078ec0ff */
[----:B------:R-:W-:Y:S02]  /*168b0*/  SHF.R.U32.HI R10, RZ, 0x8, R10 ;  /* 0x00000008ff0a7819 */ /* 0x000fe4000001160a */
[----:B------:R-:W-:Y:S02]  /*168c0*/  LOP3.LUT R209, R13, UR11, R16, 0x96, !PT ;  /* 0x0000000b0dd17c12 */ /* 0x000fe4000f8e9610 */
[----:B------:R-:W-:Y:S01]  /*168d0*/  PRMT R187, R187, 0x5410, R10 ;  /* 0x00005410bbbb7816 */ /* 0x000fe2000000000a */
[----:B------:R-:W-:Y:S01]  /*168e0*/  IMAD.U32 R10, RZ, RZ, UR42 ;  /* 0x0000002aff0a7e24 */ /* 0x000fe2000f8e00ff */
[--C-:B------:R-:W-:Y:S02]  /*168f0*/  SHF.R.U32.HI R186, RZ, 0x10, R11.reuse ;  /* 0x00000010ffba7819 */ /* 0x100fe4000001160b */
[----:B------:R-:W-:Y:S02]  /*16900*/  LOP3.LUT R13, R12, 0xffff, RZ, 0xc0, !PT ;  /* 0x0000ffff0c0d7812 */ /* 0x000fe400078ec0ff */
[----:B------:R-:W-:Y:S02]  /*16910*/  LOP3.LUT R10, R19, UR27, R10, 0x96, !PT ;  /* 0x0000001b130a7c12 */ /* 0x000fe4000f8e960a */
[----:B------:R-:W-:Y:S02]  /*16920*/  SHF.R.U32.HI R11, RZ, 0x18, R11 ;  /* 0x00000018ff0b7819 */ /* 0x000fe4000001160b */
[----:B------:R-:W-:Y:S01]  /*16930*/  LOP3.LUT R186, R186, 0xff, RZ, 0xc0, !PT ;  /* 0x000000ffbaba7812 */ /* 0x000fe200078ec0ff */
[----:B------:R-:W-:Y:S01]  /*16940*/  IMAD.WIDE.U32 R16, R10, -0x326172a9, RZ ;  /* 0xcd9e8d570a107825 */ /* 0x000fe200078e00ff */
[----:B------:R-:W-:Y:S02]  /*16950*/  SHF.R.U32.HI R13, RZ, 0x8, R13 ;  /* 0x00000008ff0d7819 */ /* 0x000fe4000001160d */
[----:B------:R-:W-:Y:S02]  /*16960*/  LOP3.LUT R170, R12, 0xff, RZ, 0xc0, !PT ;  /* 0x000000ff0caa7812 */ /* 0x000fe400078ec0ff */
[----:B------:R-:W-:Y:S02]  /*16970*/  LOP3.LUT R10, R17, UR10, R52, 0x96, !PT ;  /* 0x0000000a110a7c12 */ /* 0x000fe4000f8e9634 */
[----:B------:R-:W-:Y:S02]  /*16980*/  PRMT R186, R186, 0x5410, R11 ;  /* 0x00005410baba7816 */ /* 0x000fe4000000000b */
[--C-:B------:R-:W-:Y:S01]  /*16990*/  SHF.R.U32.HI R168, RZ, 0x10, R12.reuse ;  /* 0x00000010ffa87819 */ /* 0x100fe2000001160c */
[----:B------:R-:W-:Y:S01]  /*169a0*/  IMAD.WIDE.U32 R52, R10, -0x2daee0ad, RZ ;  /* 0xd2511f530a347825 */ /* 0x000fe200078e00ff */
[----:B------:R-:W-:Y:S02]  /*169b0*/  PRMT R170, R170, 0x5410, R13 ;  /* 0x00005410aaaa7816 */ /* 0x000fe4000000000d */
[----:B------:R-:W-:Y:S02]  /*169c0*/  SHF.R.U32.HI R13, RZ, 0x18, R12 ;  /* 0x00000018ff0d7819 */ /* 0x000fe4000001160c */
[----:B------:R-:W-:Y:S01]  /*169d0*/  LOP3.LUT R10, R53, UR32, R14, 0x96, !PT ;  /* 0x00000020350a7c12 */ /* 0x000fe2000f8e960e */
[----:B------:R-:W-:Y:S01]  /*169e0*/  IMAD.MOV.U32 R14, RZ, RZ, R94 ;  /* 0x000000ffff0e7224 */ /* 0x000fe200078e005e */
[----:B------:R-:W-:Y:S03]  /*169f0*/  LOP3.LUT R168, R168, 0xff, RZ, 0xc0, !PT ;  /* 0x000000ffa8a87812 */ /* 0x000fe600078ec0ff */
[----:B------:R-:W-:Y:S01]  /*16a00*/  IMAD.WIDE.U32 R18, R10, -0x326172a9, RZ ;  /* 0xcd9e8d570a127825 */ /* 0x000fe200078e00ff */
[----:B------:R-:W-:Y:S02]  /*16a10*/  LOP3.LUT R10, R55, UR36, R16, 0x96, !PT ;  /* 0x00000024370a7c12 */ /* 0x000fe4000f8e9610 */
[----:B------:R-:W-:Y:S02]  /*16a20*/  PRMT R168, R168, 0x5410, R13 ;  /* 0x00005410a8a87816 */ /* 0x000fe4000000000d */
[----:B------:R-:W-:Y:S01]  /*16a30*/  LOP3.LUT R12, R19, UR31, R54, 0x96, !PT ;  /* 0x0000001f130c7c12 */ /* 0x000fe2000f8e9636 */
[----:B------:R-:W-:Y:S05]  /*16a40*/  IMAD.WIDE.U32 R10, R10, -0x2daee0ad, RZ ;  /* 0xd2511f530a0a7825 */ /* 0x000fea00078e00ff */
[----:B------:R-:W-:Y:S01]  /*16a50*/  LOP3.LUT R11, R11, UR28, R52, 0x96, !PT ;  /* 0x0000001c0b0b7c12 */ /* 0x000fe2000f8e9634 */
[----:B------:R-:W-:Y:S04]  /*16a60*/  IMAD.WIDE.U32 R52, R12, -0x2daee0ad, RZ ;  /* 0xd2511f530c347825 */ /* 0x000fe800078e00ff */
[----:B------:R-:W-:Y:S01]  /*16a70*/  IMAD.WIDE.U32 R12, R11, -0x326172a9, RZ ;  /* 0xcd9e8d570b0c7825 */ /* 0x000fe200078e00ff */
[----:B------:R-:W-:Y:S04]  /*16a80*/  LOP3.LUT R10, R53, UR24, R10, 0x96, !PT ;  /* 0x00000018350a7c12 */ /* 0x000fe8000f8e960a */
[----:B------:R-:W-:Y:S01]  /*16a90*/  LOP3.LUT R18, R13, UR25, R18, 0x96, !PT ;  /* 0x000000190d127c12 */ /* 0x000fe2000f8e9612 */
[----:B------:R-:W-:Y:S04]  /*16aa0*/  IMAD.WIDE.U32 R54, R10, -0x326172a9, RZ ;  /* 0xcd9e8d570a367825 */ /* 0x000fe800078e00ff */
[----:B------:R-:W-:Y:S01]  /*16ab0*/  IMAD.WIDE.U32 R18, R18, -0x2daee0ad, RZ ;  /* 0xd2511f5312127825 */ /* 0x000fe200078e00ff */
[----:B------:R-:W-:Y:S03]  /*16ac0*/  LOP3.LUT R10, R55, UR23, R12, 0x96, !PT ;  /* 0x00000017370a7c12 */ /* 0x000fe6000f8e960c */
[----:B------:R-:W-:Y:S01]  /*16ad0*/  IMAD.MOV.U32 R55, RZ, RZ, R117 ;  /* 0x000000ffff377224 */ /* 0x000fe200078e0075 */
[----:B------:R-:W-:Y:S05]  /*16ae0*/  LOP3.LUT R11, R19, UR19, R52, 0x96, !PT ;  /* 0x00000013130b7c12 */ /* 0x000fea000f8e9634 */
[----:B------:R-:W-:Y:S03]  /*16af0*/  IMAD.WIDE.U32 R52, R11, -0x326172a9, RZ ;  /* 0xcd9e8d570b347825 */ /* 0x000fe600078e00ff */
[C---:B------:R-:W-:Y:S02]  /*16b00*/  LOP3.LUT R12, R52.reuse, 0xffff, RZ, 0xc0, !PT ;  /* 0x0000ffff340c7812 */ /* 0x040fe400078ec0ff */
[----:B------:R-:W-:Y:S02]  /*16b10*/  LOP3.LUT R117, R52, 0xff, RZ, 0xc0, !PT ;  /* 0x000000ff34757812 */ /* 0x000fe400078ec0ff */
[----:B------:R-:W-:Y:S02]  /*16b20*/  SHF.R.U32.HI R12, RZ, 0x8, R12 ;  /* 0x00000008ff0c7819 */ /* 0x000fe4000001160c */
[----:B------:R-:W-:Y:S02]  /*16b30*/  SHF.R.U32.HI R111, RZ, 0x10, R52 ;  /* 0x00000010ff6f7819 */ /* 0x000fe40000011634 */
[----:B------:R-:W-:Y:S02]  /*16b40*/  PRMT R117, R117, 0x5410, R12 ;  /* 0x0000541075757816 */ /* 0x000fe4000000000c */
[----:B------:R-:W-:Y:S02]  /*16b50*/  SHF.R.U32.HI R12, RZ, 0x18, R52 ;  /* 0x00000018ff0c7819 */ /* 0x000fe40000011634 */
[----:B------:R-:W-:Y:S02]  /*16b60*/  LOP3.LUT R111, R111, 0xff, RZ, 0xc0, !PT ;  /* 0x000000ff6f6f7812 */ /* 0x000fe400078ec0ff */
[----:B------:R-:W-:Y:S01]  /*16b70*/  LOP3.LUT R11, R53, UR35, R54, 0x96, !PT ;  /* 0x00000023350b7c12 */ /* 0x000fe2000f8e9636 */
[----:B------:R-:W-:Y:S01]  /*16b80*/  IMAD.MOV.U32 R54, RZ, RZ, R116 ;  /* 0x000000ffff367224 */ /* 0x000fe200078e0074 */
[----:B------:R-:W-:Y:S01]  /*16b90*/  PRMT R111, R111, 0x5410, R12 ;  /* 0x000054106f6f7816 */ /* 0x000fe2000000000c */
[----:B------:R-:W-:Y:S01]  /*16ba0*/  IMAD.WIDE.U32 R12, R10, -0x2daee0ad, RZ ;  /* 0xd2511f530a0c7825 */ /* 0x000fe200078e00ff */
[----:B------:R-:W-:Y:S02]  /*16bb0*/  SHF.R.U32.HI R116, RZ, 0x10, R11 ;  /* 0x00000010ff747819 */ /* 0x000fe4000001160b */
[----:B------:R-:W-:Y:S02]  /*16bc0*/  LOP3.LUT R118, R11, 0xff, RZ, 0xc0, !PT ;  /* 0x000000ff0b767812 */ /* 0x000fe400078ec0ff */
[----:B------:R-:W-:Y:S02]  /*16bd0*/  SHF.R.U32.HI R94, RZ, 0x10, R12 ;  /* 0x00000010ff5e7819 */ /* 0x000fe4000001160c */
[----:B------:R-:W-:Y:S02]  /*16be0*/  LOP3.LUT R182, R13, UR11, R18, 0x96, !PT ;  /* 0x0000000b0db67c12 */ /* 0x000fe4000f8e9612 */
[----:B------:R-:W-:Y:S02]  /*16bf0*/  LOP3.LUT R10, R12, 0xffff, RZ, 0xc0, !PT ;  /* 0x0000ffff0c0a7812 */ /* 0x000fe400078ec0ff */
[----:B------:R-:W-:Y:S02]  /*16c00*/  SHF.R.U32.HI R13, RZ, 0x18, R12 ;  /* 0x00000018ff0d7819 */ /* 0x000fe4000001160c */
[----:B------:R-:W-:Y:S02]  /*16c10*/  LOP3.LUT R94, R94, 0xff, RZ, 0xc0, !PT ;  /* 0x000000ff5e5e7812 */ /* 0x000fe400078ec0ff */
[----:B------:R-:W-:Y:S02]  /*16c20*/  SHF.R.U32.HI R10, RZ, 0x8, R10 ;  /* 0x00000008ff0a7819 */ /* 0x000fe4000001160a */
[----:B------:R-:W-:Y:S02]  /*16c30*/  PRMT R94, R94, 0x5410, R13 ;  /* 0x000054105e5e7816 */ /* 0x000fe4000000000d */
[----:B------:R-:W-:Y:S02]  /*16c40*/  LOP3.LUT R13, R11, 0xffff, RZ, 0xc0, !PT ;  /* 0x0000ffff0b0d7812 */ /* 0x000fe400078ec0ff */
[----:B------:R-:W-:Y:S02]  /*16c50*/  SHF.R.U32.HI R11, RZ, 0x18, R11 ;  /* 0x00000018ff0b7819 */ /* 0x000fe4000001160b */
[----:B------:R-:W-:Y:S02]  /*16c60*/  LOP3.LUT R95, R12, 0xff, RZ, 0xc0, !PT ;  /* 0x000000ff0c5f7812 */ /* 0x000fe400078ec0ff */
[----:B------:R-:W-:Y:S02]  /*16c70*/  LOP3.LUT R116, R116, 0xff, RZ, 0xc0, !PT ;  /* 0x000000ff74747812 */ /* 0x000fe400078ec0ff */
[----:B------:R-:W-:Y:S02]  /*16c80*/  PRMT R95, R95, 0x5410, R10 ;  /* 0x000054105f5f7816 */ /* 0x000fe4000000000a */
[----:B------:R-:W-:Y:S02]  /*16c90*/  PRMT R116, R116, 0x5410, R11 ;  /* 0x0000541074747816 */ /* 0x000fe4000000000b */
[----:B------:R-:W-:Y:S02]  /*16ca0*/  LOP3.LUT R10, R17, UR10, R54, 0x96, !PT ;  /* 0x0000000a110a7c12 */ /* 0x000fe4000f8e9636 */
[----:B------:R-:W-:Y:S02]  /*16cb0*/  LOP3.LUT R11, R59, UR36, R16, 0x96, !PT ;  /* 0x000000243b0b7c12 */ /* 0x000fe4000f8e9610 */
[----:B------:R-:W-:Y:S01]  /*16cc0*/  SHF.R.U32.HI R13, RZ, 0x8, R13 ;  /* 0x00000008ff0d7819 */ /* 0x000fe2000001160d */
[----:B------:R-:W2:Y:S02]  /*16cd0*/  LDL.LU R59, [R1+0x18] ;  /* 0x00001800013b7983 */ /* 0x000ea40000300800 */
[----:B------:R-:W-:Y:S01]  /*16ce0*/  IMAD.WIDE.U32 R52, R11, -0x2daee0ad, RZ ;  /* 0xd2511f530b347825 */ /* 0x000fe200078e00ff */
[----:B------:R-:W-:Y:S03]  /*16cf0*/  PRMT R118, R118, 0x5410, R13 ;  /* 0x0000541076767816 */ /* 0x000fe6000000000d */
[----:B------:R-:W-:Y:S05]  /*16d00*/  IMAD.WIDE.U32 R12, R10, -0x2daee0ad, RZ ;  /* 0xd2511f530a0c7825 */ /* 0x000fea00078e00ff */
[----:B------:R-:W-:Y:S02]  /*16d10*/  LOP3.LUT R10, R13, UR32, R14, 0x96, !PT ;  /* 0x000000200d0a7c12 */ /* 0x000fe4000f8e960e */
[----:B------:R-:W-:Y:S03]  /*16d20*/  LOP3.LUT R11, R53, UR28, R12, 0x96, !PT ;  /* 0x0000001c350b7c12 */ /* 0x000fe6000f8e960c */
[----:B------:R-:W-:Y:S04]  /*16d30*/  IMAD.WIDE.U32 R16, R10, -0x326172a9, RZ ;  /* 0xcd9e8d570a107825 */ /* 0x000fe800078e00ff */
[----:B------:R-:W-:Y:S01]  /*16d40*/  IMAD.WIDE.U32 R12, R11, -0x326172a9, RZ ;  /* 0xcd9e8d570b0c7825 */ /* 0x000fe200078e00ff */
[----:B------:R-:W-:Y:S02]  /*16d50*/  LOP3.LUT R10, R17, UR31, R58, 0x96, !PT ;  /* 0x0000001f110a7c12 */ /* 0x000fe4000f8e963a */
[----:B------:R-:W3:Y:S02]  /*16d60*/  LDL.LU R58, [R1+0x1c] ;  /* 0x00001c00013a7983 */ /* 0x000ee40000300800 */
[----:B------:R-:W-:Y:S01]  /*16d70*/  LOP3.LUT R16, R13, UR25, R16, 0x96, !PT ;  /* 0x000000190d107c12 */ /* 0x000fe2000f8e9610 */
[----:B------:R-:W-:Y:S01]  /*16d80*/  IMAD.WIDE.U32 R18, R10, -0x2daee0ad, RZ ;  /* 0xd2511f530a127825 */ /* 0x000fe200078e00ff */
[----:B------:R-:W4:Y:S03]  /*16d90*/  LDL.LU R57, [R1] ;  /* 0x0000000001397983 */ /* 0x000f260000300800 */
[----:B------:R-:W-:Y:S01]  /*16da0*/  FADD.FTZ R13, -R132, R225 ;  /* 0x000000e1840d7221 */ /* 0x000fe20000010100 */
[----:B------:R-:W-:Y:S01]  /*16db0*/  IMAD.WIDE.U32 R16, R16, -0x2daee0ad, RZ ;  /* 0xd2511f5310107825 */ /* 0x000fe200078e00ff */
[----:B------:R-:W5:Y:S02]  /*16dc0*/  LDL.LU R55, [R1+0x4] ;  /* 0x0000040001377983 */ /* 0x000f640000300800 */
[----:B------:R-:W-:Y:S01]  /*16dd0*/  LOP3.LUT R10, R19, UR24, R52, 0x96, !PT ;  /* 0x00000018130a7c12 */ /* 0x000fe2000f8e9634 */
[----:B------:R-:W-:Y:S01]  /*16de0*/  IMAD.MOV.U32 R225, RZ, RZ, R56 ;  /* 0x000000ffffe17224 */ /* 0x000fe200078e0038 */
[----:B------:R-:W-:Y:S01]  /*16df0*/  LOP3.LUT R11, R17, UR19, R18, 0x96, !PT ;  /* 0x00000013110b7c12 */ /* 0x000fe2000f8e9612 */
[----:B------:R-:W4:Y:S01]  /*16e00*/  LDL.LU R54, [R1+0x8] ;  /* 0x0000080001367983 */ /* 0x000f220000300800 */
[----:B------:R-:W-:Y:S01]  /*16e10*/  FADD.FTZ R17, -R5, R224 ;  /* 0x000000e005117221 */ /* 0x000fe20000010100 */
[----:B------:R-:W-:Y:S01]  /*16e20*/  IMAD.WIDE.U32 R52, R10, -0x326172a9, RZ ;  /* 0xcd9e8d570a347825 */ /* 0x000fe200078e00ff */
[--C-:B------:R-:W-:Y:S01]  /*16e30*/  HSET2.LE.AND R124, R124, R225.reuse, PT ;  /* 0x000000e17c7c7233 */ /* 0x100fe20003803000 */
[----:B------:R-:W5:Y:S02]  /*16e40*/  LDL.LU R51, [R1+0xc] ;  /* 0x00000c0001337983 */ /* 0x000f640000300800 */
[----:B------:R-:W-:Y:S01]  /*16e50*/  IMAD.WIDE.U32 R18, R11, -0x326172a9, RZ ;  /* 0xcd9e8d570b127825 */ /* 0x000fe200078e00ff */
[----:B------:R-:W-:Y:S03]  /*16e60*/  LOP3.LUT R10, R53, UR23, R12, 0x96, !PT ;  /* 0x00000017350a7c12 */ /* 0x000fe6000f8e960c */
[----:B------:R-:W-:Y:S01]  /*16e70*/  IMAD.MOV.U32 R224, RZ, RZ, R5 ;  /* 0x000000ffffe07224 */ /* 0x000fe200078e0005 */
[----:B------:R-:W-:Y:S02]  /*16e80*/  LOP3.LUT R199, R19, UR35, R52, 0x96, !PT ;  /* 0x0000002313c77c12 */ /* 0x000fe4000f8e9634 */
[----:B------:R-:W5:Y:S01]  /*16e90*/  LDL.LU R52, [R1+0x10] ;  /* 0x0000100001347983 */ /* 0x000f620000300800 */
[--C-:B------:R-:W-:Y:S02]  /*16ea0*/  SHF.R.U32.HI R102, RZ, 0x10, R18.reuse ;  /* 0x00000010ff667819 */ /* 0x100fe40000011612 */
[----:B------:R-:W-:Y:S01]  /*16eb0*/  SHF.R.U32.HI R11, RZ, 0x18, R18 ;  /* 0x00000018ff0b7819 */ /* 0x000fe20000011612 */
[----:B------:R-:W5:Y:S01]  /*16ec0*/  LDL.LU R53, [R1+0x14] ;  /* 0x0000140001357983 */ /* 0x000f620000300800 */
[----:B------:R-:W-:Y:S02]  /*16ed0*/  LOP3.LUT R102, R102, 0xff, RZ, 0xc0, !PT ;  /* 0x000000ff66667812 */ /* 0x000fe400078ec0ff */
[----:B------:R-:W-:Y:S02]  /*16ee0*/  LOP3.LUT R12, R18, 0xffff, RZ, 0xc0, !PT ;  /* 0x0000ffff120c7812 */ /* 0x000fe400078ec0ff */
[----:B------:R-:W-:Y:S01]  /*16ef0*/  PRMT R102, R102, 0x5410, R11 ;  /* 0x0000541066667816 */ /* 0x000fe2000000000b */
[----:B------:R-:W-:Y:S01]  /*16f00*/  IMAD.WIDE.U32 R10, R10, -0x2daee0ad, RZ ;  /* 0xd2511f530a0a7825 */ /* 0x000fe200078e00ff */
[----:B------:R-:W-:Y:S02]  /*16f10*/  LOP3.LUT R109, R18, 0xff, RZ, 0xc0, !PT ;  /* 0x000000ff126d7812 */ /* 0x000fe400078ec0ff */
[----:B------:R-:W-:Y:S02]  /*16f20*/  SHF.R.U32.HI R12, RZ, 0x8, R12 ;  /* 0x00000008ff0c7819 */ /* 0x000fe4000001160c */
[----:B------:R-:W-:Y:S01]  /*16f30*/  LOP3.LUT R127, R11, UR11, R16, 0x96, !PT ;  /* 0x0000000b0b7f7c12 */ /* 0x000fe2000f8e9610 */
[----:B------:R-:W-:Y:S01]  /*16f40*/  FADD.FTZ R16, -R7, R222 ;  /* 0x000000de07107221 */ /* 0x000fe20000010100 */
[C---:B------:R-:W-:Y:S01]  /*16f50*/  LOP3.LUT R226, R10.reuse, 0xffff, RZ, 0xc0, !PT ;  /* 0x0000ffff0ae27812 */ /* 0x040fe200078ec0ff */
[----:B------:R-:W5:Y:S01]  /*16f60*/  LDL R222, [R1+0x58] ;  /* 0x0000580001de7983 */ /* 0x000f620000100800 */
[----:B------:R-:W-:Y:S01]  /*16f70*/  LOP3.LUT R14, R10, 0xff, RZ, 0xc0, !PT ;  /* 0x000000ff0a0e7812 */ /* 0x000fe200078ec0ff */
[----:B------:R-:W-:Y:S01]  /*16f80*/  FMUL.FTZ R11, R17, UR4 ;  /* 0x00000004110b7c20 */ /* 0x000fe20008410000 */
[--C-:B------:R-:W-:Y:S02]  /*16f90*/  SHF.R.U32.HI R208, RZ, 0x10, R10.reuse ;  /* 0x00000010ffd07819 */ /* 0x100fe4000001160a */
[----:B------:R-:W-:Y:S01]  /*16fa0*/  SHF.R.U32.HI R205, RZ, 0x18, R10 ;  /* 0x00000018ffcd7819 */ /* 0x000fe2000001160a */
[----:B------:R-:W-:Y:S01]  /*16fb0*/  FMUL.FTZ R10, R13, UR4 ;  /* 0x000000040d0a7c20 */ /* 0x000fe20008410000 */
[----:B------:R-:W-:Y:S01]  /*16fc0*/  PRMT R109, R109, 0x5410, R12 ;  /* 0x000054106d6d7816 */ /* 0x000fe2000000000c */
[----:B------:R-:W-:Y:S01]  /*16fd0*/  FMUL.FTZ R12, R16, UR4 ;  /* 0x00000004100c7c20 */ /* 0x000fe20008410000 */
[----:B------:R-:W1:Y:S01]  /*16fe0*/  MUFU.EX2 R11, R11 ;  /* 0x0000000b000b7308 */ /* 0x000e620000000800 */
[----:B------:R-:W-:Y:S01]  /*16ff0*/  FMUL.FTZ R13, R15, UR4 ;  /* 0x000000040f0d7c20 */ /* 0x000fe20008410000 */
[----:B------:R-:W-:Y:S01]  /*17000*/  FFMA.FTZ R15, R66, UR4, -R9 ;  /* 0x00000004420f7c23 */ /* 0x000fe20008010809 */
[--C-:B------:R-:W-:Y:S01]  /*17010*/  FFMA.FTZ R66, R72, UR4, -R6.reuse ;  /* 0x0000000448427c23 */ /* 0x100fe20008010806 */
[--C-:B------:R-:W-:Y:S01]  /*17020*/  FFMA.FTZ R72, R80, UR4, -R6.reuse ;  /* 0x0000000450487c23 */ /* 0x100fe20008010806 */
[--C-:B------:R-:W-:Y:S01]  /*17030*/  FFMA.FTZ R80, R96, UR4, -R6.reuse ;  /* 0x0000000460507c23 */ /* 0x100fe20008010806 */
[----:B------:R-:W-:Y:S01]  /*17040*/  FFMA.FTZ R96, R112, UR4, -R6 ;  /* 0x0000000470607c23 */ /* 0x000fe20008010806 */
[----:B------:R-:W-:Y:S03]  /*17050*/  LOP3.LUT R208, R208, 0xff, RZ, 0xc0, !PT ;  /* 0x000000ffd0d07812 */ /* 0x000fe600078ec0ff */
[----:B------:R-:W1:Y:S01]  /*17060*/  MUFU.EX2 R10, R10 ;  /* 0x0000000a000a7308 */ /* 0x000e620000000800 */
[----:B------:R-:W-:Y:S09]  /*17070*/  PRMT R205, R208, 0x5410, R205 ;  /* 0x00005410d0cd7816 */ /* 0x000ff200000000cd */
[----:B------:R-:W1:Y:S02]  /*17080*/  MUFU.EX2 R12, R12 ;  /* 0x0000000c000c7308 */ /* 0x000e640000000800 */
[C---:B-1----:R-:W-:Y:S01]  /*17090*/  FMUL.FTZ R246, R11.reuse, R246 ;  /* 0x000000f60bf67220 */ /* 0x042fe20000410000 */
[C---:B------:R-:W-:Y:S01]  /*170a0*/  FMUL.FTZ R247, R11.reuse, R247 ;  /* 0x000000f70bf77220 */ /* 0x040fe20000410000 */
[C---:B------:R-:W-:Y:S01]  /*170b0*/  FMUL.FTZ R242, R11.reuse, R242 ;  /* 0x000000f20bf27220 */ /* 0x040fe20000410000 */
[C---:B------:R-:W-:Y:S01]  /*170c0*/  FMUL.FTZ R243, R11.reuse, R243 ;  /* 0x000000f30bf37220 */ /* 0x040fe20000410000 */
[C---:B------:R-:W-:Y:S01]  /*170d0*/  FMUL.FTZ R230, R11.reuse, R230 ;  /* 0x000000e60be67220 */ /* 0x040fe20000410000 */
[----:B------:R-:W-:Y:S03]  /*170e0*/  FMUL.FTZ R231, R11, R231 ;  /* 0x000000e70be77220 */ /* 0x000fe60000410000 */
[----:B------:R-:W1:Y:S01]  /*170f0*/  MUFU.EX2 R13, R13 ;  /* 0x0000000d000d7308 */ /* 0x000e620000000800 */
[C---:B------:R-:W-:Y:S01]  /*17100*/  FMUL.FTZ R244, R10.reuse, R244 ;  /* 0x000000f40af47220 */ /* 0x040fe20000410000 */
[C---:B------:R-:W-:Y:S01]  /*17110*/  FMUL.FTZ R245, R10.reuse, R245 ;  /* 0x000000f50af57220 */ /* 0x040fe20000410000 */
[C---:B------:R-:W-:Y:S01]  /*17120*/  FMUL.FTZ R240, R10.reuse, R240 ;  /* 0x000000f00af07220 */ /* 0x040fe20000410000 */
[C---:B------:R-:W-:Y:S01]  /*17130*/  FMUL.FTZ R241, R10.reuse, R241 ;  /* 0x000000f10af17220 */ /* 0x040fe20000410000 */
[C---:B------:R-:W-:Y:S01]  /*17140*/  FMUL.FTZ R228, R10.reuse, R228 ;  /* 0x000000e40ae47220 */ /* 0x040fe20000410000 */
[----:B------:R-:W-:Y:S01]  /*17150*/  FMUL.FTZ R229, R10, R229 ;  /* 0x000000e50ae57220 */ /* 0x000fe20000410000 */
[----:B------:R-:W-:Y:S03]  /*17160*/  FFMA.FTZ R0, R217, R10, R0 ;  /* 0x0000000ad9007223 */ /* 0x000fe60000010000 */
[----:B------:R-:W-:Y:S01]  /*17170*/  MUFU.EX2 R15, R15 ;  /* 0x0000000f000f7308 */ /* 0x000fe20000000800 */
        /* <DEDUP_REMOVED lines=8> */
[C---:B-1----:R-:W-:Y:S01]  /*17200*/  FMUL.FTZ R250, R13.reuse, R250 ;  /* 0x000000fa0dfa7220 */ /* 0x042fe20000410000 */
[C---:B------:R-:W-:Y:S01]  /*17210*/  FMUL.FTZ R251, R13.reuse, R251 ;  /* 0x000000fb0dfb7220 */ /* 0x040fe20000410000 */
[C---:B------:R-:W-:Y:S01]  /*17220*/  FMUL.FTZ R238, R13.reuse, R238 ;  /* 0x000000ee0dee7220 */ /* 0x040fe20000410000 */
[C---:B------:R-:W-:Y:S01]  /*17230*/  FMUL.FTZ R239, R13.reuse, R239 ;  /* 0x000000ef0def7220 */ /* 0x040fe20000410000 */
[C---:B------:R-:W-:Y:S01]  /*17240*/  FMUL.FTZ R234, R13.reuse, R234 ;  /* 0x000000ea0dea7220 */ /* 0x040fe20000410000 */
[----:B------:R-:W-:Y:S01]  /*17250*/  FMUL.FTZ R235, R13, R235 ;  /* 0x000000eb0deb7220 */ /* 0x000fe20000410000 */
[----:B------:R-:W-:Y:S03]  /*17260*/  FFMA.FTZ R3, R218, R12, R3 ;  /* 0x0000000cda037223 */ /* 0x000fe60000010003 */
[----:B------:R-:W-:Y:S01]  /*17270*/  MUFU.EX2 R80, R80 ;  /* 0x0000005000507308 */ /* 0x000fe20000000800 */
[----:B------:R-:W-:Y:S01]  /*17280*/  FADD.FTZ R151, R151, R2 ;  /* 0x0000000297977221 */ /* 0x000fe20000010000 */
[----:B------:R-:W-:Y:S03]  /*17290*/  FFMA.FTZ R4, R221, R13, R4 ;  /* 0x0000000ddd047223 */ /* 0x000fe60000010004 */
[----:B------:R-:W-:Y:S01]  /*172a0*/  FADD.FTZ R146, R146, R151 ;  /* 0x0000009792927221 */ /* 0x000fe20000010000 */
[----:B------:R-:W-:Y:S04]  /*172b0*/  FADD.FTZ R4, R103, R4 ;  /* 0x0000000467047221 */ /* 0x000fe80000010000 */
[----:B------:R-:W-:Y:S01]  /*172c0*/  MUFU.EX2 R66, R66 ;  /* 0x0000004200427308 */ /* 0x000fe20000000800 */
[----:B------:R-:W-:Y:S01]  /*172d0*/  FADD.FTZ R149, R149, R146 ;  /* 0x0000009295957221 */ /* 0x000fe20000010000 */
[----:B------:R-:W-:Y:S03]  /*172e0*/  FADD.FTZ R101, R101, R4 ;  /* 0x0000000465657221 */ /* 0x000fe60000010000 */
[----:B------:R-:W-:Y:S01]  /*172f0*/  FADD.FTZ R150, R150, R149 ;  /* 0x0000009596967221 */ /* 0x000fe20000010000 */
[----:B------:R-:W-:Y:S04]  /*17300*/  FADD.FTZ R100, R100, R101 ;  /* 0x0000006564647221 */ /* 0x000fe80000010000 */
[----:B------:R-:W-:Y:S01]  /*17310*/  MUFU.EX2 R96, R96 ;  /* 0x0000006000607308 */ /* 0x000fe20000000800 */
[----:B------:R-:W-:Y:S01]  /*17320*/  FADD.FTZ R155, R155, R150 ;  /* 0x000000969b9b7221 */ /* 0x000fe20000010000 */
[----:B------:R-:W-:Y:S03]  /*17330*/  FADD.FTZ R93, R93, R100 ;  /* 0x000000645d5d7221 */ /* 0x000fe60000010000 */
        /* <DEDUP_REMOVED lines=19> */
[C---:B--2---:R-:W-:Y:S01]  /*17470*/  FMUL.FTZ R18, R11.reuse, R59 ;  /* 0x0000003b0b127220 */ /* 0x044fe20000410000 */
[----:B---3--:R-:W-:Y:S01]  /*17480*/  FMUL.FTZ R19, R11, R58 ;  /* 0x0000003a0b137220 */ /* 0x008fe20000410000 */
[C---:B----4-:R-:W-:Y:S01]  /*17490*/  FMUL.FTZ R54, R13.reuse, R54 ;  /* 0x000000360d367220 */ /* 0x050fe20000410000 */
[----:B-----5:R-:W-:Y:S01]  /*174a0*/  FMUL.FTZ R16, R10, R52 ;  /* 0x000000340a107220 */ /* 0x020fe20000410000 */
[----:B------:R-:W-:Y:S02]  /*174b0*/  FMUL.FTZ R52, R12, R57 ;  /* 0x000000390c347220 */ /* 0x000fe40000410000 */
[----:B------:R-:W1:Y:S01]  /*174c0*/  LDSM.16.MT88.4 R56, [R252+0x4000] ;  /* 0x00400000fc38783b */ /* 0x000e620000004200 */
[----:B------:R-:W-:Y:S01]  /*174d0*/  FMUL.FTZ R17, R10, R53 ;  /* 0x000000350a117220 */ /* 0x000fe20000410000 */
[----:B------:R-:W-:Y:S01]  /*174e0*/  FMUL.FTZ R53, R12, R55 ;  /* 0x000000370c357220 */ /* 0x000fe20000410000 */
[----:B------:R-:W-:Y:S01]  /*174f0*/  FMUL.FTZ R55, R13, R51 ;  /* 0x000000330d377220 */ /* 0x000fe20000410000 */
[--C-:B------:R-:W-:Y:S01]  /*17500*/  HSET2.LE.AND R51, R177, R225.reuse, PT ;  /* 0x000000e1b1337233 */ /* 0x100fe20003803000 */
[----:B------:R-:W-:Y:S01]  /*17510*/  FADD.FTZ R13, R166, R3 ;  /* 0x00000003a60d7221 */ /* 0x000fe20000010000 */
[----:B------:R-:W-:Y:S01]  /*17520*/  LOP3.LUT R177, R199, 0xff, RZ, 0xc0, !PT ;  /* 0x000000ffc7b17812 */ /* 0x000fe200078ec0ff */
[----:B------:R-:W-:Y:S01]  /*17530*/  MUFU.EX2 R3, R115 ;  /* 0x0000007300037308 */ /* 0x000fe20000000800 */
[--C-:B------:R-:W-:Y:S01]  /*17540*/  FFMA.FTZ R10, R74, UR4, -R9.reuse ;  /* 0x000000044a0a7c23 */ /* 0x100fe20008010809 */
[----:B------:R-:W-:Y:S01]  /*17550*/  FFMA.FTZ R74, R82, UR4, -R9 ;  /* 0x00000004524a7c23 */ /* 0x000fe20008010809 */
[----:B------:R-:W-:Y:S01]  /*17560*/  F2FP.BF16.F32.PACK_AB R12, R210, R207 ;  /* 0x000000cfd20c723e */ /* 0x000fe200000010ff */
[----:B------:R-:W-:Y:S06]  /*17570*/  FADD.FTZ R158, R158, R13 ;  /* 0x0000000d9e9e7221 */ /* 0x000fec0000010000 */
[----:B------:R-:W-:Y:S01]  /*17580*/  MUFU.EX2 R74, R74 ;  /* 0x0000004a004a7308 */ /* 0x000fe20000000800 */
[----:B------:R-:W-:Y:S04]  /*17590*/  FADD.FTZ R163, R163, R158 ;  /* 0x0000009ea3a37221 */ /* 0x000fe80000010000 */
[----:B------:R-:W-:Y:S05]  /*175a0*/  FADD.FTZ R160, R160, R163 ;  /* 0x000000a3a0a07221 */ /* 0x000fea0000010000 */
[----:B------:R-:W-:Y:S01]  /*175b0*/  MUFU.EX2 R10, R10 ;  /* 0x0000000a000a7308 */ /* 0x000fe20000000800 */
[----:B------:R-:W-:Y:S04]  /*175c0*/  FADD.FTZ R165, R165, R160 ;  /* 0x000000a0a5a57221 */ /* 0x000fe80000010000 */
[----:B------:R-:W-:Y:S05]  /*175d0*/  FADD.FTZ R162, R162, R165 ;  /* 0x000000a5a2a27221 */ /* 0x000fea0000010000 */
[----:B------:R-:W-:Y:S01]  /*175e0*/  MUFU.EX2 R13, R107 ;  /* 0x0000006b000d7308 */ /* 0x000fe20000000800 */
[----:B------:R-:W-:Y:S04]  /*175f0*/  FADD.FTZ R167, R167, R162 ;  /* 0x000000a2a7a77221 */ /* 0x000fe80000010000 */
[----:B------:R-:W-:Y:S01]  /*17600*/  FADD.FTZ R164, R164, R167 ;  /* 0x000000a7a4a47221 */ /* 0x000fe20000010000 */
[-C--:B-1----:R-:W-:Y:S05]  /*17610*/  HMMA.16816.F32.BF16 R16, R20, R56.reuse, R16 ;  /* 0x000000381410723c */ /* 0x082fea0000041810 */
[----:B------:R-:W-:Y:S01]  /*17620*/  FADD.FTZ R169, R169, R164 ;  /* 0x000000a4a9a97221 */ /* 0x000fe20000010000 */
[C---:B------:R-:W-:Y:S05]  /*17630*/  HMMA.16816.F32.BF16 R52, R24.reuse, R56, R52 ;  /* 0x000000381834723c */ /* 0x040fea0000041834 */
[----:B------:R-:W-:Y:S01]  /*17640*/  FADD.FTZ R76, R76, R169 ;  /* 0x000000a94c4c7221 */ /* 0x000fe20000010000 */
[-C--:B------:R-:W-:Y:S05]  /*17650*/  HMMA.16816.F32.BF16 R248, R24, R58.reuse, R248 ;  /* 0x0000003a18f8723c */ /* 0x080fea00000418f8 */
[----:B------:R-:W-:Y:S01]  /*17660*/  FADD.FTZ R69, R69, R76 ;  /* 0x0000004c45457221 */ /* 0x000fe20000010000 */
[C---:B------:R-:W-:Y:S01]  /*17670*/  HMMA.16816.F32.BF16 R244, R20.reuse, R58, R244 ;  /* 0x0000003a14f4723c */ /* 0x040fe200000418f4 */
[----:B------:R-:W1:Y:S04]  /*17680*/  LDSM.16.MT88.4 R56, [R222+0x4000] ;  /* 0x00400000de38783b */ /* 0x000e680000004200 */
[----:B------:R-:W-:Y:S06]  /*17690*/  FADD.FTZ R68, R68, R69 ;  /* 0x0000004544447221 */ /* 0x000fec0000010000 */
[----:B------:R-:W-:Y:S04]  /*176a0*/  FADD.FTZ R77, R77, R68 ;  /* 0x000000444d4d7221 */ /* 0x000fe80000010000 */
[----:B------:R-:W-:Y:S04]  /*176b0*/  FADD.FTZ R64, R64, R77 ;  /* 0x0000004d40407221 */ /* 0x000fe80000010000 */
[----:B------:R-:W-:Y:S01]  /*176c0*/  FADD.FTZ R65, R65, R64 ;  /* 0x0000004041417221 */ /* 0x000fe20000010000 */
[C---:B-1----:R-:W-:Y:S06]  /*176d0*/  HMMA.16816.F32.BF16 R240, R20.reuse, R56, R240 ;  /* 0x0000003814f0723c */ /* 0x042fec00000418f0 */
[----:B------:R-:W-:Y:S01]  /*176e0*/  HMMA.16816.F32.BF16 R228, R20, R58, R228 ;  /* 0x0000003a14e4723c */ /* 0x000fe200000418e4 */
[----:B------:R-:W1:Y:S05]  /*176f0*/  LDSM.16.MT88.4 R20, [R252+0x4400] ;  /* 0x00440000fc14783b */ /* 0x000e6a0000004200 */
[C---:B------:R-:W-:Y:S01]  /*17700*/  HMMA.16816.F32.BF16 R236, R24.reuse, R56, R236 ;  /* 0x0000003818ec723c */ /* 0x040fe200000418ec */
[----:B------:R2:W-:Y:S05]  /*17710*/  MUFU.EX2 R57, R188 ;  /* 0x000000bc00397308 */ /* 0x0005ea0000000800 */
[----:B------:R-:W-:Y:S01]  /*17720*/  HMMA.16816.F32.BF16 R232, R24, R58, R232 ;  /* 0x0000003a18e8723c */ /* 0x000fe200000418e8 */
[----:B------:R-:W-:Y:S04]  /*17730*/  LDSM.16.MT88.4 R24, [R252+0x4c00] ;  /* 0x004c0000fc18783b */ /* 0x000fe80000004200 */
[----:B------:R-:W3:Y:S01]  /*17740*/  MUFU.EX2 R59, R206 ;  /* 0x000000ce003b7308 */ /* 0x000ee20000000800 */
[----:B------:R-:W-:Y:S01]  /*17750*/  FFMA.FTZ R56, R67, UR4, -R9 ;  /* 0x0000000443387c23 */ /* 0x000fe20008010809 */
[--C-:B------:R-:W-:Y:S01]  /*17760*/  FFMA.FTZ R67, R73, UR4, -R6.reuse ;  /* 0x0000000449437c23 */ /* 0x100fe20008010806 */
[--C-:B------:R-:W-:Y:S03]  /*17770*/  FFMA.FTZ R73, R81, UR4, -R6.reuse ;  /* 0x0000000451497c23 */ /* 0x100fe60008010806 */
[--C-:B------:R-:W-:Y:S04]  /*17780*/  FFMA.FTZ R81, R97, UR4, -R6.reuse ;  /* 0x0000000461517c23 */ /* 0x100fe80008010806 */
[----:B------:R-:W4:Y:S01]  /*17790*/  MUFU.EX2 R56, R56 ;  /* 0x0000003800387308 */ /* 0x000f220000000800 */
[----:B------:R-:W-:Y:S01]  /*177a0*/  FFMA.FTZ R97, R113, UR4, -R6 ;  /* 0x0000000471617c23 */ /* 0x000fe20008010806 */
[----:B------:R-:W-:Y:S02]  /*177b0*/  SHF.R.U32.HI R113, RZ, 0x10, R127 ;  /* 0x00000010ff717819 */ /* 0x000fe4000001167f */
[----:B--2---:R-:W-:Y:S02]  /*177c0*/  SHF.R.U32.HI R188, RZ, 0x10, R199 ;  /* 0x00000010ffbc7819 */ /* 0x004fe400000116c7 */
[----:B------:R-:W-:Y:S04]  /*177d0*/  LOP3.LUT R113, R113, 0xff, RZ, 0xc0, !PT ;  /* 0x000000ff71717812 */ /* 0x000fe800078ec0ff */
[----:B------:R-:W2:Y:S01]  /*177e0*/  MUFU.EX2 R73, R73 ;  /* 0x0000004900497308 */ /* 0x000ea20000000800 */
[----:B---3--:R-:W-:Y:S02]  /*177f0*/  F2FP.BF16.F32.PACK_AB R2, R59, R204 ;  /* 0x000000cc3b02723e */ /* 0x008fe400000010ff */
[----:B------:R-:W-:Y:S07]  /*17800*/  LOP3.LUT R188, R188, 0xff, RZ, 0xc0, !PT ;  /* 0x000000ffbcbc7812 */ /* 0x000fee00078ec0ff */
[----:B------:R-:W-:Y:S01]  /*17810*/  MUFU.EX2 R81, R81 ;  /* 0x0000005100517308 */ /* 0x000fe20000000800 */
[-C--:B-1----:R-:W-:Y:S06]  /*17820*/  HMMA.16816.F32.BF16 R16, R28, R20.reuse, R16 ;  /* 0x000000141c10723c */ /* 0x082fec0000041810 */
[C---:B------:R-:W-:Y:S03]  /*17830*/  HMMA.16816.F32.BF16 R52, R32.reuse, R20, R52 ;  /* 0x000000142034723c */ /* 0x040fe60000041834 */
[----:B------:R-:W1:Y:S03]  /*17840*/  MUFU.EX2 R67, R67 ;  /* 0x0000004300437308 */ /* 0x000e660000000800 */
[-C--:B------:R-:W-:Y:S07]  /*17850*/  HMMA.16816.F32.BF16 R248, R32, R22.reuse, R248 ;  /* 0x0000001620f8723c */ /* 0x080fee00000418f8 */
[----:B------:R-:W3:Y:S01]  /*17860*/  MUFU.EX2 R97, R97 ;  /* 0x0000006100617308 */ /* 0x000ee20000000800 */
[C---:B------:R-:W-:Y:S01]  /*17870*/  HMMA.16816.F32.BF16 R244, R28.reuse, R22, R244 ;  /* 0x000000161cf4723c */ /* 0x040fe200000418f4 */
[----:B------:R-:W5:Y:S08]  /*17880*/  LDSM.16.MT88.4 R20, [R222+0x4400] ;  /* 0x00440000de14783b */ /* 0x000f700000004200 */
[----:B------:R4:W-:Y:S02]  /*17890*/  MUFU.EX2 R58, R133 ;  /* 0x00000085003a7308 */ /* 0x0009e40000000800 */
[----:B----4-:R-:W-:Y:S04]  /*178a0*/  SHF.R.U32.HI R133, RZ, 0x8, R226 ;  /* 0x00000008ff857819 */ /* 0x010fe800000116e2 */
[----:B------:R-:W-:Y:S01]  /*178b0*/  PRMT R133, R14, 0x5410, R133 ;  /* 0x000054100e857816 */ /* 0x000fe20000000085 */
[-C--:B-----5:R-:W-:Y:S06]  /*178c0*/  HMMA.16816.F32.BF16 R240, R28, R20.reuse, R240 ;  /* 0x000000141cf0723c */ /* 0x0a0fec00000418f0 */
[C---:B------:R-:W-:Y:S06]  /*178d0*/  HMMA.16816.F32.BF16 R236, R32.reuse, R20, R236 ;  /* 0x0000001420ec723c */ /* 0x040fec00000418ec */
[-C--:B------:R-:W-:Y:S06]  /*178e0*/  HMMA.16816.F32.BF16 R232, R32, R22.reuse, R232 ;  /* 0x0000001620e8723c */ /* 0x080fec00000418e8 */
[----:B------:R-:W-:Y:S01]  /*178f0*/  HMMA.16816.F32.BF16 R228, R28, R22, R228 ;  /* 0x000000161ce4723c */ /* 0x000fe200000418e4 */
[----:B------:R-:W4:Y:S04]  /*17900*/  LDSM.16.MT88.4 R20, [R252+0x4800] ;  /* 0x00480000fc14783b */ /* 0x000f280000004200 */
[----:B------:R-:W-:Y:S02]  /*17910*/  F2FP.BF16.F32.PACK_AB R33, R174, R173 ;  /* 0x000000adae21723e */ /* 0x000fe400000010ff */
[--C-:B------:R-:W-:Y:S04]  /*17920*/  HSET2.LE.AND R30, R194, R225.reuse, PT ;  /* 0x000000e1c21e7233 */ /* 0x100fe80003803000 */
[----:B------:R-:W-:Y:S02]  /*17930*/  F2FP.BF16.F32.PACK_AB R29, R172, R171 ;  /* 0x000000abac1d723e */ /* 0x000fe400000010ff */
[--C-:B------:R-:W-:Y:S02]  /*17940*/  HSET2.LE.AND R31, R185, R225.reuse, PT ;  /* 0x000000e1b91f7233 */ /* 0x100fe40003803000 */
[----:B------:R-:W-:Y:S02]  /*17950*/  LOP3.LUT R30, R30, R29, RZ, 0xc0, !PT ;  /* 0x0000001d1e1e7212 */ /* 0x000fe400078ec0ff */
[--C-:B------:R-:W-:Y:S02]  /*17960*/  HSET2.LE.AND R29, R186, R225.reuse, PT ;  /* 0x000000e1ba1d7233 */ /* 0x100fe40003803000 */
[----:B------:R-:W-:Y:S02]  /*17970*/  F2FP.BF16.F32.PACK_AB R34, R193, R192 ;  /* 0x000000c0c122723e */ /* 0x000fe400000010ff */
[C---:B------:R-:W-:Y:S01]  /*17980*/  F2FP.BF16.F32.PACK_AB R32, R196.reuse, R195 ;  /* 0x000000c3c420723e */ /* 0x040fe200000010ff */
[----:B------:R-:W-:Y:S01]  /*17990*/  FADD.FTZ R195, R195, R62 ;  /* 0x0000003ec3c37221 */ /* 0x000fe20000010000 */
[----:B------:R-:W-:Y:S02]  /*179a0*/  LOP3.LUT R31, R31, R34, RZ, 0xc0, !PT ;  /* 0x000000221f1f7212 */ /* 0x000fe400078ec0ff */
[----:B------:R-:W-:Y:S01]  /*179b0*/  LOP3.LUT R29, R29, R32, RZ, 0xc0, !PT ;  /* 0x000000201d1d7212 */ /* 0x000fe200078ec0ff */
[----:B------:R-:W-:Y:S01]  /*179c0*/  FADD.FTZ R195, R196, R195 ;  /* 0x000000c3c4c37221 */ /* 0x000fe20000010000 */
[----:B------:R-:W-:Y:S02]  /*179d0*/  LOP3.LUT R34, R182, 0xff, RZ, 0xc0, !PT ;  /* 0x000000ffb6227812 */ /* 0x000fe400078ec0ff */
[----:B------:R-:W-:Y:S01]  /*179e0*/  SHF.R.U32.HI R32, RZ, 0x18, R182 ;  /* 0x00000018ff207819 */ /* 0x000fe200000116b6 */
[----:B------:R-:W-:Y:S01]  /*179f0*/  FADD.FTZ R192, R192, R195 ;  /* 0x000000c3c0c07221 */ /* 0x000fe20000010000 */
[----:B------:R-:W-:Y:S02]  /*17a00*/  LOP3.LUT R35, R182, 0xffff, RZ, 0xc0, !PT ;  /* 0x0000ffffb6237812 */ /* 0x000fe400078ec0ff */
[----:B------:R-:W-:Y:S01]  /*17a10*/  LOP3.LUT R28, R199, 0xffff, RZ, 0xc0, !PT ;  /* 0x0000ffffc71c7812 */ /* 0x000fe200078ec0ff */
[----:B------:R-:W-:Y:S01]  /*17a20*/  FADD.FTZ R193, R193, R192 ;  /* 0x000000c0c1c17221 */ /* 0x000fe20000010000 */
[----:B------:R-:W-:Y:S02]  /*17a30*/  SHF.R.U32.HI R35, RZ, 0x8, R35 ;  /* 0x00000008ff237819 */ /* 0x000fe40000011623 */
[----:B------:R-:W-:Y:S02]  /*17a40*/  SHF.R.U32.HI R28, RZ, 0x8, R28 ;  /* 0x00000008ff1c7819 */ /* 0x000fe4000001161c */
[----:B------:R-:W-:Y:S01]  /*17a50*/  SHF.R.U32.HI R199, RZ, 0x18, R199 ;  /* 0x00000018ffc77819 */ /* 0x000fe200000116c7 */
[-C--:B----4-:R-:W-:Y:S05]  /*17a60*/  HMMA.16816.F32.BF16 R16, R36, R20.reuse, R16 ;  /* 0x000000142410723c */ /* 0x090fea0000041810 */
[----:B------:R-:W-:Y:S01]  /*17a70*/  PRMT R177, R177, 0x5410, R28 ;  /* 0x00005410b1b17816 */ /* 0x000fe2000000001c */
[C---:B------:R-:W-:Y:S05]  /*17a80*/  HMMA.16816.F32.BF16 R52, R40.reuse, R20, R52 ;  /* 0x000000142834723c */ /* 0x040fea0000041834 */
[--C-:B------:R-:W-:Y:S01]  /*17a90*/  HSET2.LE.AND R28, R187, R225.reuse, PT ;  /* 0x000000e1bb1c7233 */ /* 0x100fe20003803000 */
[-C--:B------:R-:W-:Y:S05]  /*17aa0*/  HMMA.16816.F32.BF16 R248, R40, R22.reuse, R248 ;  /* 0x0000001628f8723c */ /* 0x080fea00000418f8 */
[----:B------:R-:W-:Y:S01]  /*17ab0*/  LOP3.LUT R28, R28, R33, RZ, 0xc0, !PT ;  /* 0x000000211c1c7212 */ /* 0x000fe200078ec0ff */
[----:B------:R-:W-:Y:S01]  /*17ac0*/  HMMA.16816.F32.BF16 R244, R36, R22, R244 ;  /* 0x0000001624f4723c */ /* 0x000fe200000418f4 */
[----:B------:R-:W4:Y:S04]  /*17ad0*/  LDSM.16.MT88.4 R20, [R222+0x4800] ;  /* 0x00480000de14783b */ /* 0x000f280000004200 */
[----:B------:R-:W-:Y:S01]  /*17ae0*/  SHF.R.U32.HI R33, RZ, 0x10, R182 ;  /* 0x00000010ff217819 */ /* 0x000fe200000116b6 */
[C---:B------:R-:W-:Y:S05]  /*17af0*/  HMMA.16816.F32.BF16 R16, R44.reuse, R24, R16 ;  /* 0x000000182c10723c */ /* 0x040fea0000041810 */
[----:B------:R-:W-:Y:S02]  /*17b00*/  LOP3.LUT R33, R33, 0xff, RZ, 0xc0, !PT ;  /* 0x000000ff21217812 */ /* 0x000fe400078ec0ff */
[----:B------:R-:W-:Y:S04]  /*17b10*/  PRMT R188, R188, 0x5410, R199 ;  /* 0x00005410bcbc7816 */ /* 0x000fe800000000c7 */
[----:B------:R-:W-:Y:S07]  /*17b20*/  PRMT R112, R33, 0x5410, R32 ;  /* 0x0000541021707816 */ /* 0x000fee0000000020 */
[----:B------:R-:W-:Y:S06]  /*17b30*/  HMMA.16816.F32.BF16 R244, R44, R26, R244 ;  /* 0x0000001a2cf4723c */ /* 0x000fec00000418f4 */
[-C--:B----4-:R-:W-:Y:S06]  /*17b40*/  HMMA.16816.F32.BF16 R240, R36, R20.reuse, R240 ;  /* 0x0000001424f0723c */ /* 0x090fec00000418f0 */
[C---:B------:R-:W-:Y:S06]  /*17b50*/  HMMA.16816.F32.BF16 R236, R40.reuse, R20, R236 ;  /* 0x0000001428ec723c */ /* 0x040fec00000418ec */
[-C--:B------:R-:W-:Y:S05]  /*17b60*/  HMMA.16816.F32.BF16 R232, R40, R22.reuse, R232 ;  /* 0x0000001628e8723c */ /* 0x080fea00000418e8 */
[----:B------:R-:W-:Y:S01]  /*17b70*/  F2FP.BF16.F32.PACK_AB R20, R56, R15 ;  /* 0x0000000f3814723e */ /* 0x000fe200000010ff */
[----:B------:R-:W-:Y:S05]  /*17b80*/  HMMA.16816.F32.BF16 R228, R36, R22, R228 ;  /* 0x0000001624e4723c */ /* 0x000fea00000418e4 */
[----:B------:R-:W-:Y:S01]  /*17b90*/  LOP3.LUT R51, R51, R20, RZ, 0xc0, !PT ;  /* 0x0000001433337212 */ /* 0x000fe200078ec0ff */
[--C-:B------:R-:W-:Y:S01]  /*17ba0*/  FFMA.FTZ R41, R104, UR4, -R6.reuse ;  /* 0x0000000468297c23 */ /* 0x100fe20008010806 */
[----:B------:R-:W4:Y:S01]  /*17bb0*/  LDSM.16.MT88.4 R20, [R222+0x4c00] ;  /* 0x004c0000de14783b */ /* 0x000f220000004200 */
[----:B------:R-:W-:Y:S02]  /*17bc0*/  LOP3.LUT R36, R209, 0xff, RZ, 0xc0, !PT ;  /* 0x000000ffd1247812 */ /* 0x000fe400078ec0ff */
[----:B------:R5:W-:Y:S01]  /*17bd0*/  MUFU.EX2 R82, R41 ;  /* 0x0000002900527308 */ /* 0x000be20000000800 */
[----:B------:R-:W-:Y:S01]  /*17be0*/  F2FP.BF16.F32.PACK_AB R39, R176, R175 ;  /* 0x000000afb027723e */ /* 0x000fe200000010ff */
[C---:B------:R-:W-:Y:S05]  /*17bf0*/  HMMA.16816.F32.BF16 R52, R48.reuse, R24, R52 ;  /* 0x000000183034723c */ /* 0x040fea0000041834 */
[----:B------:R-:W-:Y:S01]  /*17c00*/  F2FP.BF16.F32.PACK_AB R43, R179, R178 ;  /* 0x000000b2b32b723e */ /* 0x000fe200000010ff */
[----:B------:R-:W-:Y:S05]  /*17c10*/  HMMA.16816.F32.BF16 R248, R48, R26, R248 ;  /* 0x0000001a30f8723c */ /* 0x000fea00000418f8 */
[----:B------:R-:W-:Y:S01]  /*17c20*/  SHF.R.U32.HI R24, RZ, 0x18, R209 ;  /* 0x00000018ff187819 */ /* 0x000fe200000116d1 */
[----:B------:R-:W-:Y:S01]  /*17c30*/  FFMA.FTZ R104, R128, UR4, -R6 ;  /* 0x0000000480687c23 */ /* 0x000fe20008010806 */
[----:B------:R-:W-:Y:S01]  /*17c40*/  LOP3.LUT R25, R209, 0xffff, RZ, 0xc0, !PT ;  /* 0x0000ffffd1197812 */ /* 0x000fe200078ec0ff */
[----:B------:R-:W-:Y:S03]  /*17c50*/  FADD.FTZ R15, R15, R86 ;  /* 0x000000560f0f7221 */ /* 0x000fe60000010000 */
[----:B------:R-:W-:Y:S01]  /*17c60*/  SHF.R.U32.HI R25, RZ, 0x8, R25 ;  /* 0x00000008ff197819 */ /* 0x000fe20000011619 */
[----:B------:R-:W-:Y:S01]  /*17c70*/  MUFU.EX2 R104, R104 ;  /* 0x0000006800687308 */ /* 0x000fe20000000800 */
[----:B------:R-:W-:Y:S01]  /*17c80*/  SHF.R.U32.HI R37, RZ, 0x10, R209 ;  /* 0x00000010ff257819 */ /* 0x000fe200000116d1 */
[----:B------:R-:W-:Y:S01]  /*17c90*/  FADD.FTZ R15, R56, R15 ;  /* 0x0000000f380f7221 */ /* 0x000fe20000010000 */
[----:B------:R-:W-:Y:S02]  /*17ca0*/  PRMT R36, R36, 0x5410, R25 ;  /* 0x0000541024247816 */ /* 0x000fe40000000019 */
[----:B------:R-:W-:Y:S02]  /*17cb0*/  LOP3.LUT R37, R37, 0xff, RZ, 0xc0, !PT ;  /* 0x000000ff25257812 */ /* 0x000fe400078ec0ff */
[----:B------:R-:W-:Y:S02]  /*17cc0*/  SHF.R.U32.HI R38, RZ, 0x10, R181 ;  /* 0x00000010ff267819 */ /* 0x000fe400000116b5 */
[----:B------:R-:W-:Y:S02]  /*17cd0*/  PRMT R37, R37, 0x5410, R24 ;  /* 0x0000541025257816 */ /* 0x000fe40000000018 */
[----:B------:R-:W2:Y:S01]  /*17ce0*/  LDSM.16.MT88.4 R24, [R252+0x5000] ;  /* 0x00500000fc18783b */ /* 0x000ea20000004200 */
[--C-:B------:R-:W-:Y:S02]  /*17cf0*/  HSET2.LE.AND R36, R36, R225.reuse, PT ;  /* 0x000000e124247233 */ /* 0x100fe40003803000 */
[----:B------:R-:W-:Y:S02]  /*17d00*/  LOP3.LUT R38, R38, 0xff, RZ, 0xc0, !PT ;  /* 0x000000ff26267812 */ /* 0x000fe400078ec0ff */
[----:B------:R-:W-:Y:S01]  /*17d10*/  F2FP.BF16.F32.PACK_AB R42, R201, R198 ;  /* 0x000000c6c92a723e */ /* 0x000fe200000010ff */
[-C--:B----4-:R-:W-:Y:S05]  /*17d20*/  HMMA.16816.F32.BF16 R240, R44, R20.reuse, R240 ;  /* 0x000000142cf0723c */ /* 0x090fea00000418f0 */
[----:B------:R-:W-:Y:S01]  /*17d30*/  LOP3.LUT R36, R36, R43, RZ, 0xc0, !PT ;  /* 0x0000002b24247212 */ /* 0x000fe200078ec0ff */
[----:B------:R-:W-:Y:S05]  /*17d40*/  HMMA.16816.F32.BF16 R236, R48, R20, R236 ;  /* 0x0000001430ec723c */ /* 0x000fea00000418ec */
[--C-:B------:R-:W-:Y:S01]  /*17d50*/  HSET2.LE.AND R37, R37, R225.reuse, PT ;  /* 0x000000e125257233 */ /* 0x100fe20003803000 */
[-C--:B------:R-:W-:Y:S05]  /*17d60*/  HMMA.16816.F32.BF16 R228, R44, R22.reuse, R228 ;  /* 0x000000162ce4723c */ /* 0x080fea00000418e4 */
[C---:B------:R-:W-:Y:S01]  /*17d70*/  LOP3.LUT R21, R181.reuse, 0xffff, RZ, 0xc0, !PT ;  /* 0x0000ffffb5157812 */ /* 0x040fe200078ec0ff */
[----:B------:R-:W-:Y:S05]  /*17d80*/  HMMA.16816.F32.BF16 R232, R48, R22, R232 ;  /* 0x0000001630e8723c */ /* 0x000fea00000418e8 */
[----:B------:R-:W-:Y:S01]  /*17d90*/  LOP3.LUT R20, R181, 0xff, RZ, 0xc0, !PT ;  /* 0x000000ffb5147812 */ /* 0x000fe200078ec0ff */
[--C-:B------:R-:W-:Y:S01]  /*17da0*/  FFMA.FTZ R44, R105, UR4, -R6.reuse ;  /* 0x00000004692c7c23 */ /* 0x100fe20008010806 */
[----:B------:R-:W-:Y:S01]  /*17db0*/  SHF.R.U32.HI R21, RZ, 0x8, R21 ;  /* 0x00000008ff157819 */ /* 0x000fe20000011615 */
[----:B------:R-:W-:Y:S02]  /*17dc0*/  FFMA.FTZ R6, R121, UR4, -R6 ;  /* 0x0000000479067c23 */ /* 0x000fe40008010806 */
[----:B------:R4:W-:Y:S01]  /*17dd0*/  MUFU.EX2 R11, R44 ;  /* 0x0000002c000b7308 */ /* 0x0009e20000000800 */
[----:B------:R-:W-:Y:S02]  /*17de0*/  PRMT R194, R20, 0x5410, R21 ;  /* 0x0000541014c27816 */ /* 0x000fe40000000015 */
[----:B------:R-:W3:Y:S01]  /*17df0*/  LDSM.16.MT88.4 R20, [R222+0x5000] ;  /* 0x00500000de14783b */ /* 0x000ee20000004200 */
[----:B------:R-:W-:Y:S01]  /*17e00*/  SHF.R.U32.HI R181, RZ, 0x18, R181 ;  /* 0x00000018ffb57819 */ /* 0x000fe200000116b5 */
[C---:B--2---:R-:W-:Y:S05]  /*17e10*/  HMMA.16816.F32.BF16 R16, R28.reuse, R24, R16 ;  /* 0x000000181c10723c */ /* 0x044fea0000041810 */
[----:B------:R-:W-:Y:S01]  /*17e20*/  PRMT R182, R38, 0x5410, R181 ;  /* 0x0000541026b67816 */ /* 0x000fe200000000b5 */
[C---:B------:R-:W-:Y:S05]  /*17e30*/  HMMA.16816.F32.BF16 R244, R28.reuse, R26, R244 ;  /* 0x0000001a1cf4723c */ /* 0x040fea00000418f4 */
[----:B------:R-:W-:Y:S02]  /*17e40*/  PRMT R181, R34, 0x5410, R35 ;  /* 0x0000541022b57816 */ /* 0x000fe40000000023 */
[----:B------:R-:W2:Y:S01]  /*17e50*/  LDSM.16.MT88.4 R32, [R252+0x5400] ;  /* 0x00540000fc20783b */ /* 0x000ea20000004200 */
[----:B------:R-:W-:Y:S03]  /*17e60*/  F2FP.BF16.F32.PACK_AB R45, R73, R72 ;  /* 0x00000048492d723e */ /* 0x000fe600000010ff */
[----:B------:R-:W-:Y:S02]  /*17e70*/  F2FP.BF16.F32.PACK_AB R46, R83, R74 ;  /* 0x0000004a532e723e */ /* 0x000fe400000010ff */
[--C-:B------:R-:W-:Y:S02]  /*17e80*/  HSET2.LE.AND R38, R170, R225.reuse, PT ;  /* 0x000000e1aa267233 */ /* 0x100fe40003803000 */
[--C-:B------:R-:W-:Y:S01]  /*17e90*/  HSET2.LE.AND R48, R118, R225.reuse, PT ;  /* 0x000000e176307233 */ /* 0x100fe20003803000 */
[----:B------:R-:W-:Y:S01]  /*17ea0*/  FADD.FTZ R118, R137, R0 ;  /* 0x0000000089767221 */ /* 0x000fe20000010000 */
[--C-:B------:R-:W-:Y:S01]  /*17eb0*/  HSET2.LE.AND R50, R117, R225.reuse, PT ;  /* 0x000000e175327233 */ /* 0x100fe20003803000 */
[--C-:B------:R-:W-:Y:S01]  /*17ec0*/  FFMA.FTZ R0, R90, UR4, -R9.reuse ;  /* 0x000000045a007c23 */ /* 0x100fe20008010809 */
[----:B------:R-:W-:Y:S01]  /*17ed0*/  LOP3.LUT R38, R38, R39, RZ, 0xc0, !PT ;  /* 0x0000002726267212 */ /* 0x000fe200078ec0ff */
[----:B------:R-:W-:Y:S01]  /*17ee0*/  FADD.FTZ R135, R135, R118 ;  /* 0x0000007687877221 */ /* 0x000fe20000010000 */
[--C-:B------:R-:W-:Y:S01]  /*17ef0*/  HSET2.LE.AND R39, R168, R225.reuse, PT ;  /* 0x000000e1a8277233 */ /* 0x100fe20003803000 */
[----:B------:R-:W-:Y:S01]  /*17f00*/  FFMA.FTZ R9, R123, UR4, -R9 ;  /* 0x000000047b097c23 */ /* 0x000fe20008010809 */
[----:B-1----:R-:W-:Y:S01]  /*17f10*/  F2FP.BF16.F32.PACK_AB R43, R67, R66 ;  /* 0x00000042432b723e */ /* 0x002fe200000010ff */
[----:B------:R-:W1:Y:S01]  /*17f20*/  MUFU.EX2 R0, R0 ;  /* 0x0000000000007308 */ /* 0x000e620000000800 */
[--C-:B------:R-:W-:Y:S01]  /*17f30*/  HSET2.LE.AND R182, R182, R225.reuse, PT ;  /* 0x000000e1b6b67233 */ /* 0x100fe20003803000 */
[----:B------:R-:W-:Y:S01]  /*17f40*/  FADD.FTZ R66, R66, R65 ;  /* 0x0000004142427221 */ /* 0x000fe20000010000 */
[----:B------:R-:W-:Y:S02]  /*17f50*/  LOP3.LUT R39, R39, R42, RZ, 0xc0, !PT ;  /* 0x0000002a27277212 */ /* 0x000fe400078ec0ff */
[----:B------:R-:W-:Y:S01]  /*17f60*/  F2FP.BF16.F32.PACK_AB R42, R203, R202 ;  /* 0x000000cacb2a723e */ /* 0x000fe200000010ff */
[----:B------:R-:W-:Y:S01]  /*17f70*/  FADD.FTZ R67, R67, R66 ;  /* 0x0000004243437221 */ /* 0x000fe20000010000 */
[C---:B---3--:R-:W-:Y:S03]  /*17f80*/  HMMA.16816.F32.BF16 R240, R28.reuse, R20, R240 ;  /* 0x000000141cf0723c */ /* 0x048fe600000418f0 */
[----:B------:R-:W-:Y:S01]  /*17f90*/  MUFU.EX2 R9, R9 ;  /* 0x0000000900097308 */ /* 0x000fe20000000800 */
[----:B------:R-:W-:Y:S01]  /*17fa0*/  LOP3.LUT R37, R37, R42, RZ, 0xc0, !PT ;  /* 0x0000002a25257212 */ /* 0x000fe200078ec0ff */
[----:B------:R-:W-:Y:S01]  /*17fb0*/  FADD.FTZ R72, R72, R67 ;  /* 0x0000004348487221 */ /* 0x000fe20000010000 */
[----:B------:R-:W-:Y:S01]  /*17fc0*/  SHF.R.U32.HI R42, RZ, 0x18, R127 ;  /* 0x00000018ff2a7819 */ /* 0x000fe2000001167f */
[----:B------:R-:W-:Y:S01]  /*17fd0*/  HMMA.16816.F32.BF16 R228, R28, R22, R228 ;  /* 0x000000161ce4723c */ /* 0x000fe200000418e4 */
[----:B------:R-:W3:Y:S03]  /*17fe0*/  LDSM.16.MT88.4 R28, [R222+0x5400] ;  /* 0x00540000de1c783b */ /* 0x000ee60000004200 */
[----:B------:R-:W-:Y:S01]  /*17ff0*/  LOP3.LUT R40, R127, 0xffff, RZ, 0xc0, !PT ;  /* 0x0000ffff7f287812 */ /* 0x000fe200078ec0ff */
[----:B------:R-:W-:Y:S01]  /*18000*/  FADD.FTZ R73, R73, R72 ;  /* 0x0000004849497221 */ /* 0x000fe20000010000 */
[----:B------:R-:W-:Y:S01]  /*18010*/  LOP3.LUT R105, R127, 0xff, RZ, 0xc0, !PT ;  /* 0x000000ff7f697812 */ /* 0x000fe200078ec0ff */
[----:B------:R-:W-:Y:S01]  /*18020*/  FADD.FTZ R202, R202, R193 ;  /* 0x000000c1caca7221 */ /* 0x000fe20000010000 */
[C---:B--2---:R-:W-:Y:S05]  /*18030*/  HMMA.16816.F32.BF16 R16, R36.reuse, R32, R16 ;  /* 0x000000202410723c */ /* 0x044fea0000041810 */
[----:B------:R-:W-:Y:S01]  /*18040*/  SHF.R.U32.HI R40, RZ, 0x8, R40 ;  /* 0x00000008ff287819 */ /* 0x000fe20000011628 */
[C---:B------:R-:W-:Y:S05]  /*18050*/  HMMA.16816.F32.BF16 R244, R36.reuse, R34, R244 ;  /* 0x0000002224f4723c */ /* 0x040fea00000418f4 */
[----:B------:R-:W-:Y:S01]  /*18060*/  PRMT R105, R105, 0x5410, R40 ;  /* 0x0000541069697816 */ /* 0x000fe20000000028 */
[----:B------:R-:W-:Y:S01]  /*18070*/  FADD.FTZ R203, R203, R202 ;  /* 0x000000cacbcb7221 */ /* 0x000fe20000010000 */
[--C-:B------:R-:W-:Y:S04]  /*18080*/  HSET2.LE.AND R40, R126, R225.reuse, PT ;  /* 0x000000e17e287233 */ /* 0x100fe80003803000 */
[----:B------:R-:W-:Y:S01]  /*18090*/  PRMT R113, R113, 0x5410, R42 ;  /* 0x0000541071717816 */ /* 0x000fe2000000002a */
[----:B------:R-:W-:Y:S01]  /*180a0*/  FADD.FTZ R198, R198, R203 ;  /* 0x000000cbc6c67221 */ /* 0x000fe20000010000 */
[----:B------:R-:W-:Y:S02]  /*180b0*/  LOP3.LUT R40, R40, R43, RZ, 0xc0, !PT ;  /* 0x0000002b28287212 */ /* 0x000fe400078ec0ff */
[--C-:B------:R-:W-:Y:S01]  /*180c0*/  HSET2.LE.AND R42, R125, R225.reuse, PT ;  /* 0x000000e17d2a7233 */ /* 0x100fe20003803000 */
[----:B------:R-:W-:Y:S01]  /*180d0*/  FADD.FTZ R198, R201, R198 ;  /* 0x000000c6c9c67221 */ /* 0x000fe20000010000 */
[--C-:B------:R-:W-:Y:S02]  /*180e0*/  HSET2.LE.AND R43, R119, R225.reuse, PT ;  /* 0x000000e1772b7233 */ /* 0x100fe40003803000 */
[----:B-----5:R-:W-:Y:S01]  /*180f0*/  F2FP.BF16.F32.PACK_AB R41, R75, R10 ;  /* 0x0000000a4b29723e */ /* 0x020fe200000010ff */
[----:B------:R-:W-:Y:S01]  /*18100*/  FADD.FTZ R10, R10, R15 ;  /* 0x0000000f0a0a7221 */ /* 0x000fe20000010000 */
[----:B------:R-:W-:Y:S01]  /*18110*/  LOP3.LUT R42, R42, R45, RZ, 0xc0, !PT ;  /* 0x0000002d2a2a7212 */ /* 0x000fe200078ec0ff */
[----:B------:R-:W-:Y:S01]  /*18120*/  FADD.FTZ R207, R207, R198 ;  /* 0x000000c6cfcf7221 */ /* 0x000fe20000010000 */
[----:B------:R-:W-:Y:S01]  /*18130*/  LOP3.LUT R43, R43, R46, RZ, 0xc0, !PT ;  /* 0x0000002e2b2b7212 */ /* 0x000fe200078ec0ff */
[----:B------:R-:W-:Y:S01]  /*18140*/  FADD.FTZ R75, R75, R10 ;  /* 0x0000000a4b4b7221 */ /* 0x000fe20000010000 */
[C---:B---3--:R-:W-:Y:S01]  /*18150*/  HMMA.16816.F32.BF16 R240, R36.reuse, R28, R240 ;  /* 0x0000001c24f0723c */ /* 0x048fe200000418f0 */
[----:B----4-:R-:W-:Y:S02]  /*18160*/  LDSM.16.MT88.4 R44, [R222+0x5800] ;  /* 0x00580000de2c783b */ /* 0x010fe40000004200 */
[----:B------:R-:W-:Y:S01]  /*18170*/  LOP3.LUT R41, R124, R41, RZ, 0xc0, !PT ;  /* 0x000000297c297212 */ /* 0x000fe200078ec0ff */
[----:B------:R-:W-:Y:S01]  /*18180*/  FADD.FTZ R74, R74, R75 ;  /* 0x0000004b4a4a7221 */ /* 0x000fe20000010000 */
[--C-:B------:R-:W-:Y:S01]  /*18190*/  HSET2.LE.AND R51, R111, R225.reuse, PT ;  /* 0x000000e16f337233 */ /* 0x100fe20003803000 */
[----:B------:R-:W-:Y:S05]  /*181a0*/  HMMA.16816.F32.BF16 R228, R36, R30, R228 ;  /* 0x0000001e24e4723c */ /* 0x000fea00000418e4 */
[----:B------:R-:W-:Y:S01]  /*181b0*/  LOP3.LUT R51, R51, R2, RZ, 0xc0, !PT ;  /* 0x0000000233337212 */ /* 0x000fe200078ec0ff */
[C---:B------:R-:W-:Y:S01]  /*181c0*/  HMMA.16816.F32.BF16 R248, R40.reuse, R26, R248 ;  /* 0x0000001a28f8723c */ /* 0x040fe200000418f8 */
[----:B------:R-:W2:Y:S04]  /*181d0*/  MUFU.EX2 R2, R114 ;  /* 0x0000007200027308 */ /* 0x000ea80000000800 */
[----:B------:R-:W-:Y:S01]  /*181e0*/  F2FP.BF16.F32.PACK_AB R39, R183, R180 ;  /* 0x000000b4b727723e */ /* 0x000fe200000010ff */
[C---:B------:R-:W-:Y:S05]  /*181f0*/  HMMA.16816.F32.BF16 R52, R40.reuse, R24, R52 ;  /* 0x000000182834723c */ /* 0x040fea0000041834 */
[----:B------:R-:W-:Y:S01]  /*18200*/  F2FP.BF16.F32.PACK_AB R37, R57, R184 ;  /* 0x000000b83925723e */ /* 0x000fe200000010ff */
[C---:B------:R-:W-:Y:S05]  /*18210*/  HMMA.16816.F32.BF16 R236, R40.reuse, R20, R236 ;  /* 0x0000001428ec723c */ /* 0x040fea00000418ec */
[----:B------:R-:W-:Y:S01]  /*18220*/  LOP3.LUT R50, R50, R39, RZ, 0xc0, !PT ;  /* 0x0000002732327212 */ /* 0x000fe200078ec0ff */
[----:B------:R-:W-:Y:S01]  /*18230*/  HMMA.16816.F32.BF16 R232, R40, R22, R232 ;  /* 0x0000001628e8723c */ /* 0x000fe200000418e8 */
[----:B------:R3:W-:Y:S04]  /*18240*/  MUFU.EX2 R41, R6 ;  /* 0x0000000600297308 */ /* 0x0007e80000000800 */
[--C-:B------:R-:W-:Y:S01]  /*18250*/  HSET2.LE.AND R26, R109, R225.reuse, PT ;  /* 0x000000e16d1a7233 */ /* 0x100fe20003803000 */
[----:B------:R-:W-:Y:S01]  /*18260*/  FADD.FTZ R21, R134, R135 ;  /* 0x0000008786157221 */ /* 0x000fe20000010000 */
[--C-:B------:R-:W-:Y:S01]  /*18270*/  HSET2.LE.AND R20, R194, R225.reuse, PT ;  /* 0x000000e1c2147233 */ /* 0x100fe20003803000 */
[----:B------:R-:W-:Y:S03]  /*18280*/  FADD.FTZ R83, R83, R74 ;  /* 0x0000004a53537221 */ /* 0x000fe60000010000 */
[----:B------:R-:W-:Y:S01]  /*18290*/  F2FP.BF16.F32.PACK_AB R23, R97, R96 ;  /* 0x000000606117723e */ /* 0x000fe200000010ff */
[----:B------:R-:W-:Y:S01]  /*182a0*/  FADD.FTZ R138, R138, R21 ;  /* 0x000000158a8a7221 */ /* 0x000fe20000010000 */
[----:B------:R-:W-:Y:S01]  /*182b0*/  F2FP.BF16.F32.PACK_AB R25, R89, R88 ;  /* 0x000000585919723e */ /* 0x000fe200000010ff */
[----:B------:R-:W-:Y:S01]  /*182c0*/  FADD.FTZ R88, R88, R73 ;  /* 0x0000004958587221 */ /* 0x000fe20000010000 */
[----:B------:R-:W-:Y:S01]  /*182d0*/  LOP3.LUT R48, R48, R37, RZ, 0xc0, !PT ;  /* 0x0000002530307212 */ /* 0x000fe200078ec0ff */
[----:B------:R-:W-:Y:S01]  /*182e0*/  FADD.FTZ R141, R141, R138 ;  /* 0x0000008a8d8d7221 */ /* 0x000fe20000010000 */
[----:B------:R-:W-:Y:S01]  /*182f0*/  LOP3.LUT R26, R26, R23, RZ, 0xc0, !PT ;  /* 0x000000171a1a7212 */ /* 0x000fe200078ec0ff */
[----:B------:R-:W4:Y:S01]  /*18300*/  LDSM.16.MT88.4 R36, [R252+0x5800] ;  /* 0x00580000fc24783b */ /* 0x000f220000004200 */
        /* <DEDUP_REMOVED lines=8> */
[----:B------:R-:W-:Y:S01]  /*18390*/  F2FP.BF16.F32.PACK_AB R24, R99, R98 ;  /* 0x000000626318723e */ /* 0x000fe200000010ff */
        /* <DEDUP_REMOVED lines=9> */
[--C-:B------:R-:W-:Y:S01]  /*18430*/  HSET2.LE.AND R27, R102, R225.reuse, PT ;  /* 0x000000e1661b7233 */ /* 0x100fe20003803000 */
[----:B------:R-:W-:Y:S01]  /*18440*/  FADD.FTZ R98, R98, R91 ;  /* 0x0000005b62627221 */ /* 0x000fe20000010000 */
[--C-:B------:R-:W-:Y:S01]  /*18450*/  HSET2.LE.AND R24, R177, R225.reuse, PT ;  /* 0x000000e1b1187233 */ /* 0x100fe20003803000 */
[----:B------:R-:W-:Y:S01]  /*18460*/  FADD.FTZ R143, R143, R140 ;  /* 0x0000008c8f8f7221 */ /* 0x000fe20000010000 */
[----:B---3--:R-:W-:Y:S01]  /*18470*/  F2FP.BF16.F32.PACK_AB R6, R131, R130 ;  /* 0x000000828306723e */ /* 0x008fe200000010ff */
[C---:B------:R-:W-:Y:S05]  /*18480*/  HMMA.16816.F32.BF16 R52, R20.reuse, R32, R52 ;  /* 0x000000201434723c */ /* 0x040fea0000041834 */
[--C-:B------:R-:W-:Y:S01]  /*18490*/  HSET2.LE.AND R49, R116, R225.reuse, PT ;  /* 0x000000e174317233 */ /* 0x100fe20003803000 */
[C---:B------:R-:W-:Y:S05]  /*184a0*/  HMMA.16816.F32.BF16 R248, R20.reuse, R34, R248 ;  /* 0x0000002214f8723c */ /* 0x040fea00000418f8 */
[----:B------:R-:W-:Y:S01]  /*184b0*/  F2FP.BF16.F32.PACK_AB R33, R11, R82 ;  /* 0x000000520b21723e */ /* 0x000fe200000010ff */
[C---:B------:R-:W-:Y:S05]  /*184c0*/  HMMA.16816.F32.BF16 R236, R20.reuse, R28, R236 ;  /* 0x0000001c14ec723c */ /* 0x040fea00000418ec */
[----:B--2---:R-:W-:Y:S01]  /*184d0*/  F2FP.BF16.F32.PACK_AB R32, R3, R2 ;  /* 0x000000020320723e */ /* 0x004fe200000010ff */
[----:B------:R-:W-:Y:S05]  /*184e0*/  HMMA.16816.F32.BF16 R232, R20, R30, R232 ;  /* 0x0000001e14e8723c */ /* 0x000fea00000418e8 */
[----:B------:R-:W-:Y:S01]  /*184f0*/  LOP3.LUT R24, R24, R33, RZ, 0xc0, !PT ;  /* 0x0000002118187212 */ /* 0x000fe200078ec0ff */
[----:B------:R-:W-:Y:S01]  /*18500*/  FADD.FTZ R144, R144, R143 ;  /* 0x0000008f90907221 */ /* 0x000fe20000010000 */
[----:B------:R-:W-:Y:S01]  /*18510*/  LOP3.LUT R27, R27, R32, RZ, 0xc0, !PT ;  /* 0x000000201b1b7212 */ /* 0x000fe200078ec0ff */
[----:B------:R-:W-:Y:S01]  /*18520*/  FADD.FTZ R81, R81, R80 ;  /* 0x0000005051517221 */ /* 0x000fe20000010000 */
[----:B------:R-:W1:Y:S02]  /*18530*/  LDSM.16.MT88.4 R32, [R252+0x5c00] ;  /* 0x005c0000fc20783b */ /* 0x000e640000004200 */
[----:B------:R-:W-:Y:S01]  /*18540*/  LOP3.LUT R49, R49, R12, RZ, 0xc0, !PT ;  /* 0x0000000c31317212 */ /* 0x000fe200078ec0ff */
[----:B------:R-:W-:Y:S01]  /*18550*/  FADD.FTZ R147, R147, R144 ;  /* 0x0000009093937221 */ /* 0x000fe20000010000 */
[----:B------:R-:W2:Y:S01]  /*18560*/  MUFU.EX2 R12, R106 ;  /* 0x0000006a000c7308 */ /* 0x000ea20000000800 */
[----:B------:R-:W-:Y:S01]  /*18570*/  F2FP.BF16.F32.PACK_AB R21, R190, R189 ;  /* 0x000000bdbe15723e */ /* 0x000fe200000010ff */
[----:B------:R-:W-:Y:S01]  /*18580*/  FADD.FTZ R99, R99, R98 ;  /* 0x0000006263637221 */ /* 0x000fe20000010000 */
[--C-:B------:R-:W-:Y:S01]  /*18590*/  HSET2.LE.AND R30, R95, R225.reuse, PT ;  /* 0x000000e15f1e7233 */ /* 0x100fe20003803000 */
[----:B------:R-:W-:Y:S01]  /*185a0*/  FADD.FTZ R60, R60, R147 ;  /* 0x000000933c3c7221 */ /* 0x000fe20000010000 */
[C---:B----4-:R-:W-:Y:S05]  /*185b0*/  HMMA.16816.F32.BF16 R16, R48.reuse, R36, R16 ;  /* 0x000000243010723c */ /* 0x050fea0000041810 */
[--C-:B------:R-:W-:Y:S01]  /*185c0*/  HSET2.LE.AND R25, R188, R225.reuse, PT ;  /* 0x000000e1bc197233 */ /* 0x100fe20003803000 */
[C---:B------:R-:W-:Y:S05]  /*185d0*/  HMMA.16816.F32.BF16 R244, R48.reuse, R38, R244 ;  /* 0x0000002630f4723c */ /* 0x040fea00000418f4 */
[--C-:B------:R-:W-:Y:S01]  /*185e0*/  HSET2.LE.AND R28, R181, R225.reuse, PT ;  /* 0x000000e1b51c7233 */ /* 0x100fe20003803000 */
[C---:B------:R-:W-:Y:S05]  /*185f0*/  HMMA.16816.F32.BF16 R240, R48.reuse, R44, R240 ;  /* 0x0000002c30f0723c */ /* 0x040fea00000418f0 */
[----:B--2---:R-:W-:Y:S01]  /*18600*/  F2FP.BF16.F32.PACK_AB R4, R13, R12 ;  /* 0x0000000c0d04723e */ /* 0x004fe200000010ff */
[----:B------:R-:W-:Y:S05]  /*18610*/  HMMA.16816.F32.BF16 R228, R48, R46, R228 ;  /* 0x0000002e30e4723c */ /* 0x000fea00000418e4 */
[----:B------:R-:W-:Y:S01]  /*18620*/  LOP3.LUT R25, R25, R4, RZ, 0xc0, !PT ;  /* 0x0000000419197212 */ /* 0x000fe200078ec0ff */
[----:B------:R-:W-:Y:S01]  /*18630*/  FADD.FTZ R60, R61, R60 ;  /* 0x0000003c3d3c7221 */ /* 0x000fe20000010000 */
[--C-:B------:R-:W-:Y:S01]  /*18640*/  HSET2.LE.AND R31, R94, R225.reuse, PT ;  /* 0x000000e15e1f7233 */ /* 0x100fe20003803000 */
[----:B------:R-:W-:Y:S03]  /*18650*/  FADD.FTZ R82, R82, R81 ;  /* 0x0000005152527221 */ /* 0x000fe60000010000 */
[----:B------:R-:W-:Y:S01]  /*18660*/  F2FP.BF16.F32.PACK_AB R29, R58, R191 ;  /* 0x000000bf3a1d723e */ /* 0x000fe200000010ff */
[C---:B------:R-:W-:Y:S05]  /*18670*/  HMMA.16816.F32.BF16 R248, R24.reuse, R38, R248 ;  /* 0x0000002618f8723c */ /* 0x040fea00000418f8 */
[----:B------:R-:W-:Y:S01]  /*18680*/  F2FP.BF16.F32.PACK_AB R4, R216, R211 ;  /* 0x000000d3d804723e */ /* 0x000fe200000010ff */
[C---:B------:R-:W-:Y:S05]  /*18690*/  HMMA.16816.F32.BF16 R52, R24.reuse, R36, R52 ;  /* 0x000000241834723c */ /* 0x040fea0000041834 */
[----:B------:R-:W-:Y:S01]  /*186a0*/  LOP3.LUT R28, R28, R29, RZ, 0xc0, !PT ;  /* 0x0000001d1c1c7212 */ /* 0x000fe200078ec0ff */
[C---:B------:R-:W-:Y:S05]  /*186b0*/  HMMA.16816.F32.BF16 R236, R24.reuse, R44, R236 ;  /* 0x0000002c18ec723c */ /* 0x040fea00000418ec */
[----:B------:R-:W-:Y:S01]  /*186c0*/  LOP3.LUT R31, R31, R4, RZ, 0xc0, !PT ;  /* 0x000000041f1f7212 */ /* 0x000fe200078ec0ff */
[----:B------:R-:W-:Y:S05]  /*186d0*/  HMMA.16816.F32.BF16 R232, R24, R46, R232 ;  /* 0x0000002e18e8723c */ /* 0x000fea00000418e8 */
[--C-:B------:R-:W-:Y:S01]  /*186e0*/  HSET2.LE.AND R29, R112, R225.reuse, PT ;  /* 0x000000e1701d7233 */ /* 0x100fe20003803000 */
[----:B------:R-:W-:Y:S01]  /*186f0*/  FADD.FTZ R173, R173, R60 ;  /* 0x0000003cadad7221 */ /* 0x000fe20000010000 */
[----:B------:R-:W-:Y:S01]  /*18700*/  F2FP.BF16.F32.PACK_AB R4, R197, R200 ;  /* 0x000000c8c504723e */ /* 0x000fe200000010ff */
[----:B------:R-:W-:Y:S03]  /*18710*/  FADD.FTZ R12, R12, R99 ;  /* 0x000000630c0c7221 */ /* 0x000fe60000010000 */
[----:B------:R-:W-:Y:S01]  /*18720*/  LOP3.LUT R30, R30, R21, RZ, 0xc0, !PT ;  /* 0x000000151e1e7212 */ /* 0x000fe200078ec0ff */
[----:B------:R-:W-:Y:S01]  /*18730*/  FADD.FTZ R174, R174, R173 ;  /* 0x000000adaeae7221 */ /* 0x000fe20000010000 */
[----:B------:R-:W-:Y:S01]  /*18740*/  LOP3.LUT R29, R29, R4, RZ, 0xc0, !PT ;  /* 0x000000041d1d7212 */ /* 0x000fe200078ec0ff */
[----:B------:R-:W2:Y:S01]  /*18750*/  LDSM.16.MT88.4 R20, [R222+0x5c00] ;  /* 0x005c0000de14783b */ /* 0x000ea20000004200 */
[--C-:B------:R-:W-:Y:S01]  /*18760*/  HSET2.LE.AND R38, R133, R225.reuse, PT ;  /* 0x000000e185267233 */ /* 0x100fe20003803000 */
[----:B------:R-:W-:Y:S01]  /*18770*/  FADD.FTZ R171, R171, R174 ;  /* 0x000000aeabab7221 */ /* 0x000fe20000010000 */
[----:B------:R-:W-:Y:S01]  /*18780*/  F2FP.BF16.F32.PACK_AB R37, R129, R104 ;  /* 0x000000688125723e */ /* 0x000fe200000010ff */
[----:B------:R-:W-:Y:S01]  /*18790*/  FADD.FTZ R207, R210, R207 ;  /* 0x000000cfd2cf7221 */ /* 0x000fe20000010000 */
[--C-:B------:R-:W-:Y:S01]  /*187a0*/  HSET2.LE.AND R39, R205, R225.reuse, PT ;  /* 0x000000e1cd277233 */ /* 0x100fe20003803000 */
[C---:B-1----:R-:W-:Y:S05]  /*187b0*/  HMMA.16816.F32.BF16 R16, R28.reuse, R32, R16 ;  /* 0x000000201c10723c */ /* 0x042fea0000041810 */
[----:B------:R-:W-:Y:S01]  /*187c0*/  LOP3.LUT R38, R38, R37, RZ, 0xc0, !PT ;  /* 0x0000002526267212 */ /* 0x000fe200078ec0ff */
[-C--:B------:R-:W-:Y:S05]  /*187d0*/  HMMA.16816.F32.BF16 R244, R28, R34.reuse, R244 ;  /* 0x000000221cf4723c */ /* 0x080fea00000418f4 */
[--C-:B------:R-:W-:Y:S01]  /*187e0*/  HSET2.LE.AND R36, R105, R225.reuse, PT ;  /* 0x000000e169247233 */ /* 0x100fe20003803000 */
[----:B------:R-:W-:Y:S01]  /*187f0*/  FADD.FTZ R171, R172, R171 ;  /* 0x000000abacab7221 */ /* 0x000fe20000010000 */
[----:B------:R-:W-:Y:S01]  /*18800*/  HSET2.LE.AND R37, R113, R225, PT ;  /* 0x000000e171257233 */ /* 0x000fe20003803000 */
[----:B------:R-:W-:Y:S03]  /*18810*/  IMAD.MOV.U32 R225, RZ, RZ, R132 ;  /* 0x000000ffffe17224 */ /* 0x000fe600078e0084 */
[----:B------:R-:W-:Y:S01]  /*18820*/  F2FP.BF16.F32.PACK_AB R25, R41, R120 ;  /* 0x000000782919723e */ /* 0x000fe200000010ff */
[----:B------:R-:W-:Y:S01]  /*18830*/  FADD.FTZ R178, R178, R171 ;  /* 0x000000abb2b27221 */ /* 0x000fe20000010000 */
[----:B------:R-:W-:Y:S01]  /*18840*/  F2FP.BF16.F32.PACK_AB R4, R9, R122 ;  /* 0x0000007a0904723e */ /* 0x000fe200000010ff */
[----:B------:R-:W-:Y:S01]  /*18850*/  FADD.FTZ R11, R11, R82 ;  /* 0x000000520b0b7221 */ /* 0x000fe20000010000 */
[----:B------:R-:W-:Y:S01]  /*18860*/  LOP3.LUT R36, R36, R25, RZ, 0xc0, !PT ;  /* 0x0000001924247212 */ /* 0x000fe200078ec0ff */
[----:B------:R-:W-:Y:S01]  /*18870*/  FADD.FTZ R178, R179, R178 ;  /* 0x000000b2b3b27221 */ /* 0x000fe20000010000 */
[----:B------:R-:W-:Y:S01]  /*18880*/  STL.64 [R1+0x10], R16 ;  /* 0x0000101001007387 */ /* 0x000fe20000100a00 */
[----:B------:R-:W-:Y:S01]  /*18890*/  LOP3.LUT R39, R39, R6, RZ, 0xc0, !PT ;  /* 0x0000000627277212 */ /* 0x000fe200078ec0ff */
[----:B------:R-:W-:Y:S01]  /*188a0*/  FADD.FTZ R13, R13, R12 ;  /* 0x0000000c0d0d7221 */ /* 0x000fe20000010000 */
[----:B------:R-:W-:Y:S01]  /*188b0*/  LOP3.LUT R37, R37, R4, RZ, 0xc0, !PT ;  /* 0x0000000425257212 */ /* 0x000fe200078ec0ff */
[----:B------:R-:W-:Y:S01]  /*188c0*/  FADD.FTZ R175, R175, R178 ;  /* 0x000000b2afaf7221 */ /* 0x000fe20000010000 */
[----:B------:R-:W-:Y:S01]  /*188d0*/  FADD.FTZ R204, R204, R207 ;  /* 0x000000cfcccc7221 */ /* 0x000fe20000010000 */
[----:B------:R1:W-:Y:S01]  /*188e0*/  STL.64 [R1+0x18], R18 ;  /* 0x0000181201007387 */ /* 0x0003e20000100a00 */
[----:B------:R-:W-:Y:S01]  /*188f0*/  FADD.FTZ R96, R96, R11 ;  /* 0x0000000b60607221 */ /* 0x000fe20000010000 */
[----:B------:R-:W-:Y:S01]  /*18900*/  FADD.FTZ R175, R176, R175 ;  /* 0x000000afb0af7221 */ /* 0x000fe20000010000 */
[----:B------:R-:W-:Y:S01]  /*18910*/  FADD.FTZ R2, R2, R13 ;  /* 0x0000000d02027221 */ /* 0x000fe20000010000 */
[----:B------:R-:W-:Y:S04]  /*18920*/  HMMA.16816.F32.BF16 R248, R36, R34, R248 ;  /* 0x0000002224f8723c */ /* 0x000fe800000418f8 */
[----:B------:R-:W-:Y:S01]  /*18930*/  FADD.FTZ R184, R184, R175 ;  /* 0x000000afb8b87221 */ /* 0x000fe20000010000 */
[----:B------:R-:W-:Y:S01]  /*18940*/  FADD.FTZ R59, R59, R204 ;  /* 0x000000cc3b3b7221 */ /* 0x000fe20000010000 */
[C---:B--2---:R-:W-:Y:S05]  /*18950*/  HMMA.16816.F32.BF16 R240, R28.reuse, R20, R240 ;  /* 0x000000141cf0723c */ /* 0x044fea00000418f0 */
[----:B------:R-:W-:Y:S01]  /*18960*/  FADD.FTZ R57, R57, R184 ;  /* 0x000000b839397221 */ /* 0x000fe20000010000 */
[----:B------:R-:W-:Y:S05]  /*18970*/  HMMA.16816.F32.BF16 R228, R28, R22, R228 ;  /* 0x000000161ce4723c */ /* 0x000fea00000418e4 */
[----:B------:R-:W-:Y:S01]  /*18980*/  FADD.FTZ R180, R180, R57 ;  /* 0x00000039b4b47221 */ /* 0x000fe20000010000 */
[C---:B------:R-:W-:Y:S05]  /*18990*/  HMMA.16816.F32.BF16 R236, R36.reuse, R20, R236 ;  /* 0x0000001424ec723c */ /* 0x040fea00000418ec */
[----:B------:R-:W-:Y:S01]  /*189a0*/  FADD.FTZ R180, R183, R180 ;  /* 0x000000b4b7b47221 */ /* 0x000fe20000010000 */
[C---:B-1----:R-:W-:Y:S05]  /*189b0*/  HMMA.16816.F32.BF16 R16, R36.reuse, R32, R52 ;  /* 0x000000202410723c */ /* 0x042fea0000041834 */
        /* <DEDUP_REMOVED lines=11> */
[----:B------:R-:W-:Y:S01]  /*18a70*/  FADD.FTZ R189, R189, R58 ;  /* 0x0000003abdbd7221 */ /* 0x000fe20000010000 */
[----:B------:R3:W-:Y:S01]  /*18a80*/  STL.64 [R1], R16 ;  /* 0x0000001001007387 */ /* 0x0007e20000100a00 */
[----:B------:R-:W-:Y:S01]  /*18a90*/  FADD.FTZ R211, R211, R200 ;  /* 0x000000c8d3d37221 */ /* 0x000fe20000010000 */
[----:B------:R-:W-:Y:S01]  /*18aa0*/  FADD.FTZ R104, R104, R41 ;  /* 0x0000002968687221 */ /* 0x000fe20000010000 */
[----:B------:R-:W-:Y:S01]  /*18ab0*/  FADD.FTZ R130, R130, R9 ;  /* 0x0000000982827221 */ /* 0x000fe20000010000 */
[----:B------:R-:W-:Y:S01]  /*18ac0*/  FADD.FTZ R217, R190, R189 ;  /* 0x000000bdbed97221 */ /* 0x000fe20000010000 */
[----:B------:R-:W-:Y:S01]  /*18ad0*/  FADD.FTZ R219, R216, R211 ;  /* 0x000000d3d8db7221 */ /* 0x000fe20000010000 */
[----:B------:R3:W-:Y:S01]  /*18ae0*/  STL.64 [R1+0x8], R18 ;  /* 0x0000081201007387 */ /* 0x0007e20000100a00 */
[----:B------:R-:W-:Y:S01]  /*18af0*/  FADD.FTZ R218, R129, R104 ;  /* 0x0000006881da7221 */ /* 0x000fe20000010000 */
[----:B------:R-:W-:Y:S02]  /*18b00*/  IMAD.MOV.U32 R222, RZ, RZ, R7 ;  /* 0x000000ffffde7224 */ /* 0x000fe400078e0007 */
[----:B------:R-:W-:Y:S01]  /*18b10*/  FADD.FTZ R221, R131, R130 ;  /* 0x0000008283dd7221 */ /* 0x000fe20000010000 */
[----:B------:R-:W-:Y:S06]  /*18b20*/  @P2 BRA `(.L_x_397) ;  /* 0xffffff9400b02947 */ /* 0x000fec000383ffff */
.L_x_396:
[----:B------:R-:W4:Y:S04]  /*18b30*/  LDL.LU R21, [R1+0x4] ;  /* 0x0000040001157983 */ /* 0x000f280000300800 */
[----:B------:R-:W5:Y:S04]  /*18b40*/  SHFL.BFLY PT, R0, R217, 0x2, 0x1f ;  /* 0x0c401f00d9007f89 */ /* 0x000f6800000e0000 */
[----:B------:R-:W2:Y:S04]  /*18b50*/  SHFL.BFLY PT, R2, R219, 0x2, 0x1f ;  /* 0x0c401f00db027f89 */ /* 0x000ea800000e0000 */
[----:B------:R-:W2:Y:S04]  /*18b60*/  SHFL.BFLY PT, R9, R218, 0x2, 0x1f ;  /* 0x0c401f00da097f89 */ /* 0x000ea800000e0000 */
[----:B------:R-:W2:Y:S01]  /*18b70*/  SHFL.BFLY PT, R4, R221, 0x2, 0x1f ;  /* 0x0c401f00dd047f89 */ /* 0x000ea200000e0000 */
[----:B------:R-:W-:Y:S01]  /*18b80*/  MOV R15, 0x3f800000 ;  /* 0x3f800000000f7802 */ /* 0x000fe20000000f00 */
[----:B------:R-:W-:-:S02]  /*18b90*/  ULDC UR5, c[0x0][0x38c] ;  /* 0x0000e30000057ab9 */ /* 0x000fc40000000800 */
[----:B-1----:R-:W4:Y:S04]  /*18ba0*/  LDL.LU R24, [R1+0x8] ;  /* 0x0000080001187983 */ /* 0x002f280000300800 */
[----:B------:R-:W4:Y:S04]  /*18bb0*/  LDL.LU R25, [R1+0xc] ;  /* 0x00000c0001197983 */ /* 0x000f280000300800 */
[----:B------:R-:W4:Y:S04]  /*18bc0*/  LDL.LU R22, [R1] ;  /* 0x0000000001167983 */ /* 0x000f280000300800 */
[----:B---3--:R-:W3:Y:S04]  /*18bd0*/  LDL.LU R18, [R1+0x14] ;  /* 0x0000140001127983 */ /* 0x008ee80000300800 */
[----:B------:R-:W3:Y:S04]  /*18be0*/  LDL.LU R17, [R1+0x18] ;  /* 0x0000180001117983 */ /* 0x000ee80000300800 */
[----:B------:R-:W3:Y:S04]  /*18bf0*/  LDL.LU R19, [R1+0x1c] ;  /* 0x00001c0001137983 */ /* 0x000ee80000300800 */
[----:B------:R-:W3:Y:S01]  /*18c00*/  LDL.LU R20, [R1+0x10] ;  /* 0x0000100001147983 */ /* 0x000ee20000300800 */
[----:B-----5:R-:W-:Y:S01]  /*18c10*/  FADD.FTZ R13, R0, R217 ;  /* 0x000000d9000d7221 */ /* 0x020fe20000010000 */
[----:B--2---:R-:W-:Y:S01]  /*18c20*/  FADD.FTZ R2, R2, R219 ;  /* 0x000000db02027221 */ /* 0x004fe20000010000 */
[----:B------:R-:W-:Y:S01]  /*18c30*/  FADD.FTZ R9, R9, R218 ;  /* 0x000000da09097221 */ /* 0x000fe20000010000 */
[----:B------:R-:W1:Y:S01]  /*18c40*/  S2R R0, SR_TID.X ;  /* 0x0000000000007919 */ /* 0x000e620000002100 */
[----:B------:R-:W-:Y:S01]  /*18c50*/  FADD.FTZ R3, R4, R221 ;  /* 0x000000dd04037221 */ /* 0x000fe20000010000 */
[----:B------:R-:W-:Y:S01]  /*18c60*/  MOV R16, 0x3f800000 ;  /* 0x3f80000000107802 */ /* 0x000fe20000000f00 */
[----:B------:R-:W-:Y:S01]  /*18c70*/  IMAD.MOV.U32 R14, RZ, RZ, 0x3f800000 ;  /* 0x3f800000ff0e7424 */ /* 0x000fe200078e00ff */
[----:B------:R-:W2:Y:S01]  /*18c80*/  SHFL.BFLY PT, R12, R13, 0x1, 0x1f ;  /* 0x0c201f000d0c7f89 */ /* 0x000ea200000e0000 */
[----:B------:R-:W5:Y:S01]  /*18c90*/  S2UR UR4, SR_CgaCtaId ;  /* 0x00000000000479c3 */ /* 0x000f620000008800 */
[----:B------:R-:W-:-:S02]  /*18ca0*/  UISETP.NE.AND UP0, UPT, UR17, -0x1, UPT ;  /* 0xffffffff1100788c */ /* 0x000fc4000bf05270 */
[----:B------:R-:W5:Y:S04]  /*18cb0*/  SHFL.BFLY PT, R11, R2, 0x1, 0x1f ;  /* 0x0c201f00020b7f89 */ /* 0x000f6800000e0000 */
[----:B------:R-:W1:Y:S04]  /*18cc0*/  SHFL.BFLY PT, R10, R9, 0x1, 0x1f ;  /* 0x0c201f00090a7f89 */ /* 0x000e6800000e0000 */
[----:B------:R-:W1:Y:S01]  /*18cd0*/  SHFL.BFLY PT, R6, R3, 0x1, 0x1f ;  /* 0x0c201f0003067f89 */ /* 0x000e6200000e0000 */
[----:B--2---:R-:W-:Y:S01]  /*18ce0*/  FADD.FTZ R12, R13, R12 ;  /* 0x0000000c0d0c7221 */ /* 0x004fe20000010000 */
[----:B------:R-:W-:-:S02]  /*18cf0*/  IMAD.MOV.U32 R13, RZ, RZ, 0x3f800000 ;  /* 0x3f800000ff0d7424 */ /* 0x000fc400078e00ff */
[----:B-----5:R-:W-:Y:S02]  /*18d00*/  FADD.FTZ R11, R2, R11 ;  /* 0x0000000b020b7221 */ /* 0x020fe40000010000 */
[----:B------:R-:W-:Y:S01]  /*18d10*/  FSETP.NE.FTZ.AND P4, PT, R12, RZ, PT ;  /* 0x000000ff0c00720b */ /* 0x000fe20003f95000 */
[----:B-1----:R-:W-:Y:S02]  /*18d20*/  FADD.FTZ R10, R9, R10 ;  /* 0x0000000a090a7221 */ /* 0x002fe40000010000 */
[----:B------:R-:W-:Y:S02]  /*18d30*/  FSETP.NE.FTZ.AND P3, PT, R11, RZ, PT ;  /* 0x000000ff0b00720b */ /* 0x000fe40003f75000 */
[----:B------:R-:W-:Y:S01]  /*18d40*/  SHF.R.S32.HI R9, RZ, 0x1f, R0 ;  /* 0x0000001fff097819 */ /* 0x000fe20000011400 */
[----:B------:R-:W-:Y:S01]  /*18d50*/  FADD.FTZ R6, R3, R6 ;  /* 0x0000000603067221 */ /* 0x000fe20000010000 */
[----:B------:R-:W-:Y:S02]  /*18d60*/  FSETP.NE.FTZ.AND P2, PT, R10, RZ, PT ;  /* 0x000000ff0a00720b */ /* 0x000fe40003f55000 */
[----:B------:R-:W-:-:S02]  /*18d70*/  LEA.HI R4, R9, R0, RZ, 0x2 ;  /* 0x0000000009047211 */ /* 0x000fc400078f10ff */
[-C--:B------:R-:W-:Y:S02]  /*18d80*/  LEA.HI R3, R9, R0.reuse, RZ, 0x5 ;  /* 0x0000000009037211 */ /* 0x080fe400078f28ff */
[----:B------:R-:W1:Y:S01]  /*18d90*/  @P4 MUFU.RCP R15, R12 ;  /* 0x0000000c000f4308 */ /* 0x000e620000001000 */
[----:B------:R-:W-:Y:S02]  /*18da0*/  LOP3.LUT R9, R4, 0xfffffffc, RZ, 0xc0, !PT ;  /* 0xfffffffc04097812 */ /* 0x000fe400078ec0ff */
[----:B------:R-:W-:Y:S02]  /*18db0*/  FSETP.NE.FTZ.AND P1, PT, R6, RZ, PT ;  /* 0x000000ff0600720b */ /* 0x000fe40003f35000 */
[----:B------:R-:W-:Y:S02]  /*18dc0*/  SHF.R.S32.HI R2, RZ, 0x5, R3 ;  /* 0x00000005ff027819 */ /* 0x000fe40000011403 */
[----:B------:R-:W-:Y:S01]  /*18dd0*/  IADD3 R9, -R9, R0, RZ ;  /* 0x0000000009097210 */ /* 0x000fe20007ffe1ff */
[----:B------:R-:W2:Y:S01]  /*18de0*/  @P3 MUFU.RCP R16, R11 ;  /* 0x0000000b00103308 */ /* 0x000ea20000001000 */
[----:B------:R-:W-:-:S02]  /*18df0*/  SHF.R.S32.HI R4, RZ, 0x2, R4 ;  /* 0x00000002ff047819 */ /* 0x000fc40000011404 */
[----:B------:R-:W-:-:S05]  /*18e00*/  LEA R2, R2, R9, 0x8 ;  /* 0x0000000902027211 */ /* 0x000fca00078e40ff */
[----:B------:R-:W5:Y:S01]  /*18e10*/  @P2 MUFU.RCP R13, R10 ;  /* 0x0000000a000d2308 */ /* 0x000f620000001000 */
[----:B-1----:R-:W-:-:S04]  /*18e20*/  FMUL.FTZ R15, R15, UR5 ;  /* 0x000000050f0f7c20 */ /* 0x002fc80008410000 */
[C---:B------:R-:W-:Y:S01]  /*18e30*/  FMUL.FTZ R244, R15.reuse, R244 ;  /* 0x000000f40ff47220 */ /* 0x040fe20000410000 */
[C---:B------:R-:W-:Y:S01]  /*18e40*/  FMUL.FTZ R245, R15.reuse, R245 ;  /* 0x000000f50ff57220 */ /* 0x040fe20000410000 */
[C---:B------:R-:W-:Y:S01]  /*18e50*/  FMUL.FTZ R240, R15.reuse, R240 ;  /* 0x000000f00ff07220 */ /* 0x040fe20000410000 */
[----:B------:R-:W1:Y:S01]  /*18e60*/  @P1 MUFU.RCP R14, R6 ;  /* 0x00000006000e1308 */ /* 0x000e620000001000 */
[----:B--2---:R-:W-:Y:S01]  /*18e70*/  FMUL.FTZ R16, R16, UR5 ;  /* 0x0000000510107c20 */ /* 0x004fe20008410000 */
[----:B------:R-:W-:Y:S01]  /*18e80*/  FMUL.FTZ R241, R15, R241 ;  /* 0x000000f10ff17220 */ /* 0x000fe20000410000 */
[----:B------:R-:W-:Y:S01]  /*18e90*/  F2FP.BF16.F32.PACK_AB R245, R245, R244 ;  /* 0x000000f4f5f5723e */ /* 0x000fe200000010ff */
[----:B------:R-:W-:Y:S01]  /*18ea0*/  FMUL.FTZ R228, R15, R228 ;  /* 0x000000e40fe47220 */ /* 0x000fe20000410000 */
[C---:B------:R-:W-:Y:S01]  /*18eb0*/  FMUL.FTZ R246, R16.reuse, R246 ;  /* 0x000000f610f67220 */ /* 0x040fe20000410000 */
[C---:B------:R-:W-:Y:S01]  /*18ec0*/  FMUL.FTZ R247, R16.reuse, R247 ;  /* 0x000000f710f77220 */ /* 0x040fe20000410000 */
[C---:B------:R-:W-:Y:S01]  /*18ed0*/  FMUL.FTZ R242, R16.reuse, R242 ;  /* 0x000000f210f27220 */ /* 0x040fe20000410000 */
[C---:B------:R-:W-:Y:S01]  /*18ee0*/  FMUL.FTZ R243, R16.reuse, R243 ;  /* 0x000000f310f37220 */ /* 0x040fe20000410000 */
[----:B-----5:R-:W-:Y:S01]  /*18ef0*/  FMUL.FTZ R13, R13, UR5 ;  /* 0x000000050d0d7c20 */ /* 0x020fe20008410000 */
[C---:B------:R-:W-:Y:S01]  /*18f00*/  FMUL.FTZ R230, R16.reuse, R230 ;  /* 0x000000e610e67220 */ /* 0x040fe20000410000 */
[----:B------:R-:W-:Y:S01]  /*18f10*/  FMUL.FTZ R231, R16, R231 ;  /* 0x000000e710e77220 */ /* 0x000fe20000410000 */
[----:B------:R-:W-:Y:S01]  /*18f20*/  F2FP.BF16.F32.PACK_AB R247, R247, R246 ;  /* 0x000000f6f7f7723e */ /* 0x000fe200000010ff */
[C---:B------:R-:W-:Y:S01]  /*18f30*/  FMUL.FTZ R248, R13.reuse, R248 ;  /* 0x000000f80df87220 */ /* 0x040fe20000410000 */
[C---:B------:R-:W-:Y:S01]  /*18f40*/  FMUL.FTZ R249, R13.reuse, R249 ;  /* 0x000000f90df97220 */ /* 0x040fe20000410000 */
[C---:B------:R-:W-:Y:S01]  /*18f50*/  FMUL.FTZ R236, R13.reuse, R236 ;  /* 0x000000ec0dec7220 */ /* 0x040fe20000410000 */
[C---:B------:R-:W-:Y:S01]  /*18f60*/  FMUL.FTZ R237, R13.reuse, R237 ;  /* 0x000000ed0ded7220 */ /* 0x040fe20000410000 */
[----:B-1----:R-:W-:Y:S01]  /*18f70*/  FMUL.FTZ R14, R14, UR5 ;  /* 0x000000050e0e7c20 */ /* 0x002fe20008410000 */
[----:B------:R-:W-:Y:S01]  /*18f80*/  UMOV UR5, 0x400 ;  /* 0x0000040000057882 */ /* 0x000fe20000000000 */
[----:B------:R-:W-:Y:S01]  /*18f90*/  FMUL.FTZ R232, R13, R232 ;  /* 0x000000e80de87220 */ /* 0x000fe20000410000 */
[----:B------:R-:W-:Y:S01]  /*18fa0*/  ULEA UR4, UR4, UR5, 0x18 ;  /* 0x0000000504047291 */ /* 0x000fe2000f8ec03f */
[C---:B------:R-:W-:Y:S01]  /*18fb0*/  FMUL.FTZ R250, R14.reuse, R250 ;  /* 0x000000fa0efa7220 */ /* 0x040fe20000410000 */
[C---:B------:R-:W-:Y:S01]  /*18fc0*/  FMUL.FTZ R251, R14.reuse, R251 ;  /* 0x000000fb0efb7220 */ /* 0x040fe20000410000 */
[C---:B------:R-:W-:Y:S01]  /*18fd0*/  FMUL.FTZ R238, R14.reuse, R238 ;  /* 0x000000ee0eee7220 */ /* 0x040fe20000410000 */
[C---:B------:R-:W-:Y:S01]  /*18fe0*/  FMUL.FTZ R239, R14.reuse, R239 ;  /* 0x000000ef0eef7220 */ /* 0x040fe20000410000 */
[C---:B------:R-:W-:Y:S01]  /*18ff0*/  FMUL.FTZ R234, R14.reuse, R234 ;  /* 0x000000ea0eea7220 */ /* 0x040fe20000410000 */
[----:B------:R-:W-:Y:S01]  /*19000*/  FMUL.FTZ R235, R14, R235 ;  /* 0x000000eb0eeb7220 */ /* 0x000fe20000410000 */
[----:B------:R-:W-:-:S02]  /*19010*/  F2FP.BF16.F32.PACK_AB R249, R249, R248 ;  /* 0x000000f8f9f9723e */ /* 0x000fc400000010ff */
[----:B------:R-:W-:Y:S02]  /*19020*/  F2FP.BF16.F32.PACK_AB R251, R251, R250 ;  /* 0x000000fafbfb723e */ /* 0x000fe400000010ff */
[----:B------:R-:W-:Y:S02]  /*19030*/  F2FP.BF16.F32.PACK_AB R240, R241, R240 ;  /* 0x000000f0f1f0723e */ /* 0x000fe400000010ff */
[----:B------:R-:W-:Y:S02]  /*19040*/  F2FP.BF16.F32.PACK_AB R242, R243, R242 ;  /* 0x000000f2f3f2723e */ /* 0x000fe400000010ff */
[----:B------:R-:W-:Y:S02]  /*19050*/  F2FP.BF16.F32.PACK_AB R236, R237, R236 ;  /* 0x000000ecedec723e */ /* 0x000fe400000010ff */
[----:B------:R-:W-:Y:S02]  /*19060*/  F2FP.BF16.F32.PACK_AB R238, R239, R238 ;  /* 0x000000eeefee723e */ /* 0x000fe400000010ff */
[----:B------:R-:W-:-:S02]  /*19070*/  F2FP.BF16.F32.PACK_AB R230, R231, R230 ;  /* 0x000000e6e7e6723e */ /* 0x000fc400000010ff */
[----:B------:R-:W-:Y:S01]  /*19080*/  F2FP.BF16.F32.PACK_AB R234, R235, R234 ;  /* 0x000000eaebea723e */ /* 0x000fe200000010ff */
[----:B----4-:R-:W-:Y:S01]  /*19090*/  FMUL.FTZ R21, R13, R21 ;  /* 0x000000150d157220 */ /* 0x010fe20000410000 */
[C---:B------:R-:W-:Y:S01]  /*190a0*/  FMUL.FTZ R24, R14.reuse, R24 ;  /* 0x000000180e187220 */ /* 0x040fe20000410000 */
[----:B------:R-:W-:-:S05]  /*190b0*/  FMUL.FTZ R27, R14, R25 ;  /* 0x000000190e1b7220 */ /* 0x000fca0000410000 */
[----:B------:R-:W-:Y:S01]  /*190c0*/  F2FP.BF16.F32.PACK_AB R24, R27, R24 ;  /* 0x000000181b18723e */ /* 0x000fe200000010ff */
[C---:B---3--:R-:W-:Y:S01]  /*190d0*/  FMUL.FTZ R18, R15.reuse, R18 ;  /* 0x000000120f127220 */ /* 0x048fe20000410000 */
[C---:B------:R-:W-:Y:S01]  /*190e0*/  FMUL.FTZ R17, R16.reuse, R17 ;  /* 0x0000001110117220 */ /* 0x040fe20000410000 */
[----:B------:R-:W-:Y:S01]  /*190f0*/  FMUL.FTZ R9, R15, R20 ;  /* 0x000000140f097220 */ /* 0x000fe20000410000 */
[----:B------:R-:W-:Y:S01]  /*19100*/  FMUL.FTZ R20, R16, R19 ;  /* 0x0000001310147220 */ /* 0x000fe20000410000 */
[----:B------:R-:W-:Y:S01]  /*19110*/  SHF.R.S32.HI R19, RZ, 0x1f, R4 ;  /* 0x0000001fff137819 */ /* 0x000fe20000011404 */
[----:B------:R-:W-:Y:S01]  /*19120*/  FMUL.FTZ R16, R13, R22 ;  /* 0x000000160d107220 */ /* 0x000fe20000410000 */
[----:B------:R-:W-:Y:S01]  /*19130*/  FMUL.FTZ R15, R15, R229 ;  /* 0x000000e50f0f7220 */ /* 0x000fe20000410000 */
[----:B------:R-:W-:Y:S01]  /*19140*/  F2FP.BF16.F32.PACK_AB R9, R18, R9 ;  /* 0x000000091209723e */ /* 0x000fe200000010ff */
[----:B------:R-:W-:Y:S01]  /*19150*/  FMUL.FTZ R13, R13, R233 ;  /* 0x000000e90d0d7220 */ /* 0x000fe20000410000 */
[----:B------:R-:W-:-:S02]  /*19160*/  LEA.HI R19, R19, R4, RZ, 0x3 ;  /* 0x0000000413137211 */ /* 0x000fc400078f18ff */
[----:B------:R-:W-:Y:S02]  /*19170*/  F2FP.BF16.F32.PACK_AB R20, R20, R17 ;  /* 0x000000111414723e */ /* 0x000fe400000010ff */
[----:B------:R-:W-:Y:S02]  /*19180*/  LOP3.LUT R19, R19, 0xfffffff8, RZ, 0xc0, !PT ;  /* 0xfffffff813137812 */ /* 0x000fe400078ec0ff */
[----:B------:R-:W-:Y:S02]  /*19190*/  F2FP.BF16.F32.PACK_AB R16, R21, R16 ;  /* 0x000000101510723e */ /* 0x000fe400000010ff */
[----:B------:R-:W-:Y:S01]  /*191a0*/  F2FP.BF16.F32.PACK_AB R15, R15, R228 ;  /* 0x000000e40f0f723e */ /* 0x000fe200000010ff */
[----:B------:R-:W-:Y:S01]  /*191b0*/  IMAD.IADD R19, R4, 0x1, -R19 ;  /* 0x0000000104137824 */ /* 0x000fe200078e0a13 */
[----:B------:R-:W-:-:S04]  /*191c0*/  F2FP.BF16.F32.PACK_AB R13, R13, R232 ;  /* 0x000000e80d0d723e */ /* 0x000fc800000010ff */
[----:B------:R-:W-:-:S04]  /*191d0*/  LEA.HI R22, R19, R19, RZ, 0x1 ;  /* 0x0000001313167211 */ /* 0x000fc800078f08ff */
[----:B------:R-:W-:Y:S02]  /*191e0*/  SHF.R.S32.HI R23, RZ, 0x1, R22 ;  /* 0x00000001ff177819 */ /* 0x000fe40000011416 */
[----:B------:R-:W-:Y:S02]  /*191f0*/  LOP3.LUT R22, R22, 0x3fffffe, RZ, 0xc0, !PT ;  /* 0x03fffffe16167812 */ /* 0x000fe400078ec0ff */
[----:B------:R-:W-:Y:S02]  /*19200*/  SHF.L.U32 R25, R23, 0x6, RZ ;  /* 0x0000000617197819 */ /* 0x000fe400000006ff */
[----:B------:R-:W-:Y:S02]  /*19210*/  IADD3 R19, R19, -R22, RZ ;  /* 0x8000001613137210 */ /* 0x000fe40007ffe0ff */
[----:B------:R-:W-:Y:S02]  /*19220*/  LOP3.LUT R25, R25, 0xc0, RZ, 0xc0, !PT ;  /* 0x000000c019197812 */ /* 0x000fe400078ec0ff */
[----:B------:R-:W-:Y:S01]  /*19230*/  LOP3.LUT P5, RZ, R23, 0x2, RZ, 0xc0, !PT ;  /* 0x0000000217ff7812 */ /* 0x000fe200078ac0ff */
[----:B------:R-:W-:Y:S01]  /*19240*/  IMAD R2, R19, 0x10, R2 ;  /* 0x0000001013027824 */ /* 0x000fe200078e0202 */
[----:B------:R-:W-:-:S02]  /*19250*/  LEA.HI R25, R25, R25, RZ, 0x1d ;  /* 0x0000001919197211 */ /* 0x000fc400078fe8ff */
[----:B------:R-:W-:Y:S02]  /*19260*/  LOP3.LUT R19, R23, 0x1, RZ, 0xc0, !PT ;  /* 0x0000000117137812 */ /* 0x000fe400078ec0ff */
[----:B------:R-:W-:Y:S02]  /*19270*/  LEA R25, R2, R25, 0x1 ;  /* 0x0000001902197211 */ /* 0x000fe400078e08ff */
[----:B------:R-:W-:Y:S02]  /*19280*/  ISETP.NE.U32.AND P0, PT, R19, 0x1, PT ;  /* 0x000000011300780c */ /* 0x000fe40003f05070 */
[----:B------:R-:W-:Y:S02]  /*19290*/  MOV R2, 0x10 ;  /* 0x0000001000027802 */ /* 0x000fe40000000f00 */
[----:B------:R-:W-:Y:S01]  /*192a0*/  LEA R25, R25, UR4, 0x1 ;  /* 0x0000000419197c11 */ /* 0x000fe2000f8e08ff */
[----:B------:R-:W-:Y:S01]  /*192b0*/  @UP0 ULDC.64 UR4, c[0x0][0x298] ;  /* 0x0000a60000040ab9 */ /* 0x000fe20000000a00 */
[----:B------:R-:W-:Y:S01]  /*192c0*/  SEL R2, R2, 0xfffffff0, P0 ;  /* 0xfffffff002027807 */ /* 0x000fe20000000000 */
[----:B------:R-:W-:Y:S01]  /*192d0*/  @UP0 UIMAD.WIDE.U32 UR8, UR17, UR4, URZ ;  /* 0x00000004110802a5 */ /* 0x000fe2000f8e003f */
[----:B------:R-:W-:Y:S01]  /*192e0*/  PLOP3.LUT P0, PT, PT, PT, UP0, 0x80, 0x0 ;  /* 0x000000000000781c */ /* 0x000fe20003f0f008 */
[----:B------:R1:W-:Y:S01]  /*192f0*/  STS [R25], R9 ;  /* 0x0000000919007388 */ /* 0x0003e20000000800 */
[C---:B------:R-:W-:Y:S01]  /*19300*/  IADD3 R27, R25.reuse, 0x20, RZ ;  /* 0x00000020191b7810 */ /* 0x040fe20007ffe0ff */
[C---:B------:R-:W-:Y:S01]  /*19310*/  IMAD.IADD R14, R25.reuse, 0x1, R2 ;  /* 0x00000001190e7824 */ /* 0x040fe200078e0202 */
[----:B------:R-:W-:Y:S01]  /*19320*/  @UP0 UIMAD UR6, UR17, UR5, UR9 ;  /* 0x00000005110602a4 */ /* 0x000fe2000f8e0209 */
[----:B------:R1:W-:Y:S01]  /*19330*/  STS [R25+0x200], R20 ;  /* 0x0002001419007388 */ /* 0x0003e20000000800 */
[----:B------:R-:W-:-:S03]  /*19340*/  @P5 IADD3 R27, R25, -0x20, RZ ;  /* 0xffffffe0191b5810 */ /* 0x000fc60007ffe0ff */
[----:B------:R1:W-:Y:S04]  /*19350*/  STS [R14], R245 ;  /* 0x000000f50e007388 */ /* 0x0003e80000000800 */
[----:B------:R1:W-:Y:S04]  /*19360*/  STS [R14+0x200], R247 ;  /* 0x000200f70e007388 */ /* 0x0003e80000000800 */
[----:B------:R1:W-:Y:S01]  /*19370*/  STS [R25+0x1000], R16 ;  /* 0x0010001019007388 */ /* 0x0003e20000000800 */
[----:B------:R-:W-:Y:S05]  /*19380*/  @P0 BRA `(.L_x_400) ;  /* 0x00000000001c0947 */ /* 0x000fea0003800000 */
[----:B------:R-:W2:Y:S01]  /*19390*/  S2UR UR7, SR_CTAID.Y ;  /* 0x00000000000779c3 */ /* 0x000ea20000002600 */
[----:B------:R-:W-:Y:S01]  /*193a0*/  ULDC.64 UR4, c[0x0][0x290] ;  /* 0x0000a40000047ab9 */ /* 0x000fe20000000a00 */
[----:B--2---:R-:W-:Y:S02]  /*193b0*/  USHF.R.S32.HI UR6, URZ, 0x1f, UR7 ;  /* 0x0000001f3f067899 */ /* 0x004fe40008011407 */
[----:B------:R-:W-:Y:S02]  /*193c0*/  UIMAD.WIDE.U32 UR8, UR7, UR4, URZ ;  /* 0x00000004070872a5 */ /* 0x000fe4000f8e003f */
[----:B------:R-:W-:-:S04]  /*193d0*/  UIMAD UR6, UR6, UR4, URZ ;  /* 0x00000004060672a4 */ /* 0x000fc8000f8e023f */
[----:B------:R-:W-:-:S04]  /*193e0*/  UIMAD UR6, UR7, UR5, UR6 ;  /* 0x00000005070672a4 */ /* 0x000fc8000f8e0206 */
[----:B------:R-:W-:-:S12]  /*193f0*/  UIADD3 UR6, UR9, UR6, URZ ;  /* 0x0000000609067290 */ /* 0x000fd8000fffe03f */
.L_x_400:
[----:B------:R-:W-:Y:S01]  /*19400*/  ULDC.U8 UR4, c[0x0][0x3d9] ;  /* 0x0000f64000047ab9 */ /* 0x000fe20000000000 */
[----:B------:R-:W-:Y:S01]  /*19410*/  IMAD.IADD R28, R2, 0x1, R27 ;  /* 0x00000001021c7824 */ /* 0x000fe200078e021b */
[----:B------:R-:W-:Y:S01]  /*19420*/  ISETP.NE.AND P0, PT, RZ, UR4, PT ;  /* 0x00000004ff007c0c */ /* 0x000fe2000bf05270 */
[----:B------:R-:W-:Y:S01]  /*19430*/  ULDC.U8 UR7, c[0x0][0x3d8] ;  /* 0x0000f60000077ab9 */ /* 0x000fe20000000000 */
[----:B------:R-:W2:Y:S01]  /*19440*/  S2R R23, SR_CTAID.Y ;  /* 0x0000000000177919 */ /* 0x000ea20000002600 */
[----:B------:R-:W3:Y:S01]  /*19450*/  @P4 LDC R21, c[0x0][0x2e8] ;  /* 0x0000ba00ff154b82 */ /* 0x000ee20000000800 */
[----:B------:R-:W-:Y:S01]  /*19460*/  ISETP.NE.AND P6, PT, RZ, UR7, PT ;  /* 0x00000007ff007c0c */ /* 0x000fe2000bfc5270 */
[----:B------:R4:W2:Y:S01]  /*19470*/  @P4 MUFU.LG2 R22, R12 ;  /* 0x0000000c00164308 */ /* 0x0008a20000000c00 */
[----:B------:R-:W2:Y:S02]  /*19480*/  S2R R19, SR_CTAID.Z ;  /* 0x0000000000137919 */ /* 0x000ea40000002700 */
[----:B------:R-:W-:Y:S01]  /*19490*/  ISETP.EQ.AND P6, PT, RZ, UR4, P6 ;  /* 0x00000004ff007c0c */ /* 0x000fe2000b7c2270 */
[----:B-1----:R-:W1:Y:S02]  /*194a0*/  S2R R9, SR_CTAID.X ;  /* 0x0000000000097919 */ /* 0x002e640000002500 */
[----:B------:R-:W1:Y:S02]  /*194b0*/  @P3 LDC R2, c[0x0][0x2e8] ;  /* 0x0000ba00ff023b82 */ /* 0x000e640000000800 */
[----:B------:R-:W1:Y:S01]  /*194c0*/  @P3 MUFU.LG2 R11, R11 ;  /* 0x0000000b000b3308 */ /* 0x000e620000000c00 */
[----:B------:R-:W1:Y:S01]  /*194d0*/  S2R R18, SR_TID.X ;  /* 0x0000000000127919 */ /* 0x000e620000002100 */
[----:B------:R-:W-:Y:S04]  /*194e0*/  STS [R25+0x1200], R24 ;  /* 0x0012001819007388 */ /* 0x000fe80000000800 */
[----:B------:R-:W5:Y:S02]  /*194f0*/  @P0 LDC.64 R16, c[0x0][0x2c0] ;  /* 0x0000b000ff100b82 */ /* 0x000f640000000a00 */
[----:B------:R-:W-:Y:S01]  /*19500*/  @!P6 PLOP3.LUT P5, PT, PT, PT, PT, 0x8, 0x0 ;  /* 0x000000000000e81c */ /* 0x000fe20003fae170 */
[----:B------:R-:W-:Y:S04]  /*19510*/  STS [R14+0x1000], R249 ;  /* 0x001000f90e007388 */ /* 0x000fe80000000800 */
[----:B------:R-:W-:Y:S01]  /*19520*/  STS [R14+0x1200], R251 ;  /* 0x001200fb0e007388 */ /* 0x000fe20000000800 */
[----:B------:R-:W1:Y:S03]  /*19530*/  @P0 LDC R20, c[0x0][0x2c0] ;  /* 0x0000b000ff140b82 */ /* 0x000e660000000800 */
[----:B------:R-:W-:Y:S04]  /*19540*/  STS [R27], R240 ;  /* 0x000000f01b007388 */ /* 0x000fe80000000800 */
[----:B------:R-:W-:Y:S04]  /*19550*/  STS [R27+0x200], R242 ;  /* 0x000200f21b007388 */ /* 0x000fe80000000800 */
[----:B------:R-:W-:Y:S04]  /*19560*/  STS [R28], R15 ;  /* 0x0000000f1c007388 */ /* 0x000fe80000000800 */
[----:B------:R-:W-:Y:S01]  /*19570*/  STS [R28+0x200], R230 ;  /* 0x000200e61c007388 */ /* 0x000fe20000000800 */
[----:B-----5:R-:W-:-:S02]  /*19580*/  @P0 IMAD R26, R17, R16, RZ ;  /* 0x00000010111a0224 */ /* 0x020fc400078e02ff */
[----:B------:R-:W-:Y:S01]  /*19590*/  @P0 IMAD.MOV.U32 R16, RZ, RZ, 0x1 ;  /* 0x00000001ff100424 */ /* 0x000fe200078e00ff */
[----:B------:R-:W-:Y:S04]  /*195a0*/  STS [R27+0x1000], R236 ;  /* 0x001000ec1b007388 */ /* 0x000fe80000000800 */
[----:B------:R-:W-:Y:S04]  /*195b0*/  STS [R27+0x1200], R238 ;  /* 0x001200ee1b007388 */ /* 0x000fe80000000800 */
[----:B------:R-:W-:Y:S04]  /*195c0*/  STS [R28+0x1000], R13 ;  /* 0x0010000d1c007388 */ /* 0x000fe80000000800 */
[----:B------:R5:W-:Y:S02]  /*195d0*/  STS [R28+0x1200], R234 ;  /* 0x001200ea1c007388 */ /* 0x000be40000000800 */
[----:B-----5:R-:W-:Y:S01]  /*195e0*/  @!P6 CS2R R28, SRZ ;  /* 0x00000000001ce805 */ /* 0x020fe2000001ff00 */
[----:B-1234-:R-:W-:Y:S06]  /*195f0*/  @!P6 BRA `(.L_x_401) ;  /* 0x000000000020e947 */ /* 0x01efec0003800000 */
        /* <DEDUP_REMOVED lines=8> */
.L_x_401:
[----:B------:R-:W-:Y:S05]  /*19680*/  @P0 BRA `(.L_x_402) ;  /* 0x0000000000180947 */ /* 0x000fea0003800000 */
[----:B------:R-:W1:Y:S01]  /*19690*/  LDC R26, c[0x0][0x2c4] ;  /* 0x0000b100ff1a7b82 */ /* 0x000e620000000800 */
[----:B------:R-:W-:Y:S02]  /*196a0*/  ISETP.NE.AND P0, PT, RZ, UR7, PT ;  /* 0x00000007ff007c0c */ /* 0x000fe4000bf05270 */
[----:B------:R-:W-:-:S05]  /*196b0*/  MOV R20, 0x1 ;  /* 0x0000000100147802 */ /* 0x000fca0000000f00 */
[----:B------:R-:W2:Y:S08]  /*196c0*/  LDC R13, c[0x0][0x270] ;  /* 0x00009c00ff0d7b82 */ /* 0x000eb00000000800 */
[----:B-1----:R-:W2:Y:S02]  /*196d0*/  @P0 LDC R26, c[0x0][0x2e4] ;  /* 0x0000b900ff1a0b82 */ /* 0x002ea40000000800 */
[----:B--2---:R-:W-:-:S07]  /*196e0*/  IMAD R16, R26, R13, RZ ;  /* 0x0000000d1a107224 */ /* 0x004fce00078e02ff */
.L_x_402:
[----:B------:R-:W-:Y:S01]  /*196f0*/  BAR.SYNC.DEFER_BLOCKING 0x0 ;  /* 0x0000000000007b1d */ /* 0x000fe20000010000 */
[----:B------:R-:W-:Y:S01]  /*19700*/  LOP3.LUT R17, R3, 0xffffffe0, RZ, 0xc0, !PT ;  /* 0xffffffe003117812 */ /* 0x000fe200078ec0ff */
[----:B------:R-:W-:Y:S02]  /*19710*/  IMAD R23, R23, R16, RZ ;  /* 0x0000001017177224 */ /* 0x000fe400078e02ff */
[----:B------:R-:W-:Y:S01]  /*19720*/  @P4 FMUL.FTZ R25, R22, 0.69314718246459960938 ;  /* 0x3f31721816194820 */ /* 0x000fe20000410000 */
[----:B------:R-:W-:Y:S01]  /*19730*/  @P3 FMUL.FTZ R22, R11, 0.69314718246459960938 ;  /* 0x3f3172180b163820 */ /* 0x000fe20000410000 */
[----:B------:R-:W-:Y:S02]  /*19740*/  IADD3 R17, -R17, R0, RZ ;  /* 0x0000000011117210 */ /* 0x000fe40007ffe1ff */
[----:B------:R-:W1:Y:S01]  /*19750*/  @P2 LDC R24, c[0x0][0x2e8] ;  /* 0x0000ba00ff182b82 */ /* 0x000e620000000800 */
[----:B------:R-:W2:Y:S01]  /*19760*/  @P2 MUFU.LG2 R10, R10 ;  /* 0x0000000a000a2308 */ /* 0x000ea20000000c00 */
[----:B------:R-:W-:Y:S01]  /*19770*/  SEL R23, R23, RZ, !P5 ;  /* 0x000000ff17177207 */ /* 0x000fe20006800000 */
[----:B------:R-:W-:Y:S01]  /*19780*/  BSSY B0, `(.L_x_403) ;  /* 0x000004b000007945 */ /* 0x000fe20003800000 */
[----:B------:R-:W-:Y:S01]  /*19790*/  LOP3.LUT P0, RZ, R17, 0x3, RZ, 0xc0, !PT ;  /* 0x0000000311ff7812 */ /* 0x000fe2000780c0ff */
[----:B------:R-:W-:Y:S01]  /*197a0*/  IMAD R17, R9, R20, RZ ;  /* 0x0000001409117224 */ /* 0x000fe200078e02ff */
[----:B------:R-:W-:Y:S01]  /*197b0*/  MOV R16, 0x7f800000 ;  /* 0x7f80000000107802 */ /* 0x000fe20000000f00 */
[----:B------:R-:W-:Y:S01]  /*197c0*/  IMAD R9, R19, R26, R23 ;  /* 0x0000001a13097224 */ /* 0x000fe200078e0217 */
[----:B------:R-:W3:Y:S01]  /*197d0*/  @P1 LDC R3, c[0x0][0x2e8] ;  /* 0x0000ba00ff031b82 */ /* 0x000ee20000000800 */
[----:B------:R-:W4:Y:S01]  /*197e0*/  @P1 MUFU.LG2 R6, R6 ;  /* 0x0000000600061308 */ /* 0x000f220000000c00 */
[----:B------:R-:W-:-:S02]  /*197f0*/  IMAD.SHL.U32 R17, R17, 0x80, RZ ;  /* 0x0000008011117824 */ /* 0x000fc400078e00ff */
[----:B------:R-:W-:Y:S01]  /*19800*/  @P3 FFMA.FTZ R16, R5, R2, R22 ;  /* 0x0000000205103223 */ /* 0x000fe20000010016 */
[----:B------:R-:W-:Y:S02]  /*19810*/  SHF.R.S32.HI R5, RZ, 0x1f, R18 ;  /* 0x0000001fff057819 */ /* 0x000fe40000011412 */
[----:B------:R-:W-:Y:S01]  /*19820*/  MOV R0, 0x7f800000 ;  /* 0x7f80000000007802 */ /* 0x000fe20000000f00 */
[----:B------:R-:W-:Y:S01]  /*19830*/  @P4 FFMA.FTZ R0, R132, R21, R25 ;  /* 0x0000001584004223 */ /* 0x000fe20000010019 */
[----:B------:R-:W-:Y:S01]  /*19840*/  SHF.R.S32.HI R23, RZ, 0x1f, R17 ;  /* 0x0000001fff177819 */ /* 0x000fe20000011411 */
[----:B------:R-:W-:Y:S01]  /*19850*/  IMAD.MOV.U32 R21, RZ, RZ, 0x7f800000 ;  /* 0x7f800000ff157424 */ /* 0x000fe200078e00ff */
[----:B------:R1:W3:Y:S01]  /*19860*/  LDS.128 R12, [R227+0x1800] ;  /* 0x00180000e30c7984 */ /* 0x0002e20000000c00 */
[----:B------:R-:W-:Y:S01]  /*19870*/  IADD3 R17, P4, P3, R17, R28, R9 ;  /* 0x0000001c11117210 */ /* 0x000fe20007b9e009 */
[----:B--2---:R-:W-:Y:S01]  /*19880*/  @P2 FMUL.FTZ R10, R10, 0.69314718246459960938 ;  /* 0x3f3172180a0a2820 */ /* 0x004fe20000410000 */
[----:B------:R-:W-:-:S02]  /*19890*/  LEA.HI R5, R5, R18, RZ, 0x2 ;  /* 0x0000001205057211 */ /* 0x000fc400078f10ff */
[----:B------:R-:W-:Y:S01]  /*198a0*/  SHF.R.S32.HI R28, RZ, 0x1f, R9 ;  /* 0x0000001fff1c7819 */ /* 0x000fe20000011409 */
[----:B-1----:R-:W-:Y:S01]  /*198b0*/  @P2 FFMA.FTZ R21, R7, R24, R10 ;  /* 0x0000001807152223 */ /* 0x002fe2000001000a */
[----:B------:R-:W-:Y:S01]  /*198c0*/  MOV R22, 0x7f800000 ;  /* 0x7f80000000167802 */ /* 0x000fe20000000f00 */
[----:B----4-:R-:W-:Y:S01]  /*198d0*/  @P1 FMUL.FTZ R11, R6, 0.69314718246459960938 ;  /* 0x3f317218060b1820 */ /* 0x010fe20000410000 */
[----:B------:R-:W-:Y:S02]  /*198e0*/  SHF.R.S32.HI R32, RZ, 0x2, R5 ;  /* 0x00000002ff207819 */ /* 0x000fe40000011405 */
[----:B------:R-:W-:Y:S01]  /*198f0*/  IADD3.X R23, R23, R29, R28, P4, P3 ;  /* 0x0000001d17177210 */ /* 0x000fe200027e641c */
[----:B---3--:R-:W-:Y:S01]  /*19900*/  @P1 FFMA.FTZ R22, R8, R3, R11 ;  /* 0x0000000308161223 */ /* 0x008fe2000001000b */
[----:B------:R-:W-:Y:S06]  /*19910*/  @P0 BRA `(.L_x_404) ;  /* 0x0000000000c40947 */ /* 0x000fec0003800000 */
[----:B------:R-:W1:Y:S02]  /*19920*/  S2R R2, SR_TID.X ;  /* 0x0000000000027919 */ /* 0x000e640000002100 */
[----:B-1----:R-:W-:-:S04]  /*19930*/  SHF.R.S32.HI R3, RZ, 0x1f, R2 ;  /* 0x0000001fff037819 */ /* 0x002fc80000011402 */
[----:B------:R-:W-:-:S04]  /*19940*/  LEA.HI R3, R3, R2, RZ, 0x5 ;  /* 0x0000000203037211 */ /* 0x000fc800078f28ff */
[----:B------:R-:W-:Y:S02]  /*19950*/  SHF.R.S32.HI R7, RZ, 0x5, R3 ;  /* 0x00000005ff077819 */ /* 0x000fe40000011403 */
[----:B------:R-:W-:Y:S02]  /*19960*/  LOP3.LUT R3, R3, 0xffffffe0, RZ, 0xc0, !PT ;  /* 0xffffffe003037812 */ /* 0x000fe400078ec0ff */
[----:B------:R-:W-:-:S03]  /*19970*/  SHF.R.S32.HI R6, RZ, 0x1f, R7 ;  /* 0x0000001fff067819 */ /* 0x000fc60000011407 */
[----:B------:R-:W-:Y:S01]  /*19980*/  IMAD.IADD R3, R2, 0x1, -R3 ;  /* 0x0000000102037824 */ /* 0x000fe200078e0a03 */
[----:B------:R-:W-:-:S04]  /*19990*/  LEA.HI R6, R6, R7, RZ, 0x2 ;  /* 0x0000000706067211 */ /* 0x000fc800078f10ff */
        /* <DEDUP_REMOVED lines=21> */
[----:B------:R-:W-:Y:S02]  /*19af0*/  @!P4 IADD3 R27, P1, R26, R17, RZ ;  /* 0x000000111a1bc210 */ /* 0x000fe40007f3e0ff */
[----:B------:R-:W-:-:S02]  /*19b00*/  @!P6 LEA.HI.X.SX32 R20, R34, R23, 0x1, P0 ;  /* 0x000000172214e211 */ /* 0x000fc400000f0eff */
[----:B------:R-:W3:Y:S01]  /*19b10*/  @!P4 LDC.64 R6, c[0x0][0x2b0] ;  /* 0x0000ac00ff06cb82 */ /* 0x000ee20000000a00 */
[-C--:B------:R-:W-:Y:S02]  /*19b20*/  @!P4 LEA.HI.X.SX32 R26, R26, R23.reuse, 0x1, P1 ;  /* 0x000000171a1ac211 */ /* 0x080fe400008f0eff */
[----:B------:R-:W-:Y:S02]  /*19b30*/  @!P5 LEA.HI.X.SX32 R28, R28, R23, 0x1, P2 ;  /* 0x000000171c1cd211 */ /* 0x000fe400010f0eff */
[----:B------:R-:W-:-:S03]  /*19b40*/  @!P3 IADD3 R17, P0, R30, R17, RZ ;  /* 0x000000111e11b210 */ /* 0x000fc60007f1e0ff */
[----:B------:R-:W4:Y:S01]  /*19b50*/  @!P3 LDC.64 R2, c[0x0][0x2b0] ;  /* 0x0000ac00ff02bb82 */ /* 0x000f220000000a00 */
[----:B-1----:R-:W-:Y:S02]  /*19b60*/  @!P6 LEA R10, P2, R24, R10, 0x2 ;  /* 0x0000000a180ae211 */ /* 0x002fe400078410ff */
        /* <DEDUP_REMOVED lines=12> */
.L_x_404:
[----:B------:R-:W-:Y:S05]  /*19c30*/  BSYNC B0 ;  /* 0x0000000000007941 */ /* 0x000fea0003800000 */
.L_x_403:
[----:B-1----:R-:W2:Y:S01]  /*19c40*/  LDL.LU.64 R6, [R1+0x50] ;  /* 0x0000500001067983 */ /* 0x002ea20000300a00 */
[----:B------:R-:W-:Y:S01]  /*19c50*/  ULDC UR4, c[0x0][0x2d0] ;  /* 0x0000b40000047ab9 */ /* 0x000fe20000000800 */
[----:B------:R-:W-:Y:S01]  /*19c60*/  VIADD R0, R32, 0x20 ;  /* 0x0000002020007836 */ /* 0x000fe20000000000 */
[----:B------:R-:W-:Y:S01]  /*19c70*/  LOP3.LUT R5, R5, 0xfffffffc, RZ, 0xc0, !PT ;  /* 0xfffffffc05057812 */ /* 0x000fe200078ec0ff */
[----:B------:R-:W-:Y:S01]  /*19c80*/  IMAD.U32 R11, RZ, RZ, UR18 ;  /* 0x00000012ff0b7e24 */ /* 0x000fe2000f8e00ff */
[----:B------:R-:W-:Y:S01]  /*19c90*/  SHF.R.S32.HI R3, RZ, 0x1f, R19 ;  /* 0x0000001fff037819 */ /* 0x000fe20000011413 */
[----:B------:R-:W-:Y:S01]  /*19ca0*/  BSSY B0, `(.L_x_405) ;  /* 0x0000020000007945 */ /* 0x000fe20003800000 */
[----:B------:R-:W-:Y:S01]  /*19cb0*/  SHF.R.S32.HI R33, RZ, 0x1f, R32 ;  /* 0x0000001fff217819 */ /* 0x000fe20000011420 */
[----:B------:R-:W-:-:S04]  /*19cc0*/  IMAD.IADD R2, R18, 0x1, -R5 ;  /* 0x0000000112027824 */ /* 0x000fc800078e0a05 */
[----:B------:R-:W-:Y:S02]  /*19cd0*/  IMAD.SHL.U32 R2, R2, 0x8, RZ ;  /* 0x0000000802027824 */ /* 0x000fe400078e00ff */
[----:B------:R-:W-:-:S03]  /*19ce0*/  IMAD.WIDE R10, R11, 0x80, R32 ;  /* 0x000000800b0a7825 */ /* 0x000fc600078e0220 */
[----:B------:R-:W-:Y:S02]  /*19cf0*/  SHF.R.S32.HI R2, RZ, 0x1f, R2 ;  /* 0x0000001fff027819 */ /* 0x000fe40000011402 */
[C---:B--2---:R-:W-:Y:S01]  /*19d00*/  ISETP.GE.AND P4, PT, R6.reuse, UR4, PT ;  /* 0x0000000406007c0c */ /* 0x044fe2000bf86270 */
[----:B------:R-:W-:Y:S01]  /*19d10*/  ULDC.64 UR4, c[0x0][0x2a0] ;  /* 0x0000a80000047ab9 */ /* 0x000fe20000000a00 */
[----:B------:R-:W-:Y:S02]  /*19d20*/  IADD3 R8, P0, R6, UR8, RZ ;  /* 0x0000000806087c10 */ /* 0x000fe4000ff1e0ff */
[----:B------:R-:W-:Y:S01]  /*19d30*/  ISETP.GE.OR P2, PT, R0, UR14, P4 ;  /* 0x0000000e00007c0c */ /* 0x000fe2000a746670 */
[----:B------:R-:W-:Y:S01]  /*19d40*/  VIADD R0, R32, 0x40 ;  /* 0x0000004020007836 */ /* 0x000fe20000000000 */
[----:B------:R-:W-:Y:S01]  /*19d50*/  ISETP.GE.OR P3, PT, R4, UR14, P4 ;  /* 0x0000000e04007c0c */ /* 0x000fe2000a766670 */
[----:B------:R-:W-:Y:S01]  /*19d60*/  VIADD R4, R32, 0x60 ;  /* 0x0000006020047836 */ /* 0x000fe20000000000 */
[----:B------:R-:W-:-:S02]  /*19d70*/  IADD3.X R9, R2, UR6, RZ, P0, !PT ;  /* 0x0000000602097c10 */ /* 0x000fc400087fe4ff */
[----:B------:R-:W-:Y:S01]  /*19d80*/  ISETP.GE.OR P1, PT, R0, UR14, P4 ;  /* 0x0000000e00007c0c */ /* 0x000fe2000a726670 */
[----:B------:R-:W-:Y:S01]  /*19d90*/  IMAD R0, R3, UR4, RZ ;  /* 0x0000000403007c24 */ /* 0x000fe2000f8e02ff */
[----:B------:R-:W-:Y:S01]  /*19da0*/  ISETP.GE.OR P4, PT, R4, UR14, P4 ;  /* 0x0000000e04007c0c */ /* 0x000fe2000a786670 */
[C---:B------:R-:W-:Y:S01]  /*19db0*/  IMAD.WIDE.U32 R8, R19.reuse, UR4, R8 ;  /* 0x0000000413087c25 */ /* 0x040fe2000f8e0008 */
[----:B------:R1:W2:Y:S03]  /*19dc0*/  LDS.128 R4, [R227] ;  /* 0x00000000e3047984 */ /* 0x0002a60000000c00 */
[----:B------:R-:W-:-:S04]  /*19dd0*/  IMAD R0, R19, UR5, R0 ;  /* 0x0000000513007c24 */ /* 0x000fc8000f8e0200 */
        /* <DEDUP_REMOVED lines=12> */
.L_x_406:
[----:B------:R-:W-:Y:S05]  /*19ea0*/  BSYNC B0 ;  /* 0x0000000000007941 */ /* 0x000fea0003800000 */
.L_x_405:
        /* <DEDUP_REMOVED lines=16> */
.L_x_408:
[----:B------:R-:W-:Y:S05]  /*19fb0*/  BSYNC B0 ;  /* 0x0000000000007941 */ /* 0x000fea0003800000 */
.L_x_407:
[----:B---34-:R3:W4:Y:S01]  /*19fc0*/  LDS.128 R4, [R227+0x1000] ;  /* 0x00100000e3047984 */ /* 0x0187220000000c00 */
        /* <DEDUP_REMOVED lines=14> */
[----:B----4-:R4:W-:Y:S02]  /*1a0b0*/  STG.E.128 desc[UR20][R2.64], R4 ;  /* 0x0000000402007986 */ /* 0x0109e4000c101d14 */
.L_x_410:
[----:B------:R-:W-:Y:S05]  /*1a0c0*/  BSYNC B0 ;  /* 0x0000000000007941 */ /* 0x000fea0003800000 */
.L_x_409:
        /* <DEDUP_REMOVED lines=15> */
.L_x_361:
        /* <DEDUP_REMOVED lines=23> */
[----:B------:R-:W-:Y:S01]  /*1a330*/  SHF.R.S32.HI R9, RZ, 0x1f, R8 ;  /* 0x0000001fff097819 */ /* 0x000fe20000011408 */
        /* <DEDUP_REMOVED lines=10> */
[----:B------:R-:W-:Y:S01]  /*1a3e0*/  ISETP.GE.AND P1, PT, R0, UR33, PT ;  /* 0x0000002100007c0c */ /* 0x000fe2000bf26270 */
        /* <DEDUP_REMOVED lines=8> */
[C---:B------:R-:W-:Y:S01]  /*1a470*/  ISETP.NE.OR P2, PT, R3.reuse, RZ, P2 ;  /* 0x000000ff0300720c */ /* 0x040fe20001745670 */
[----:B------:R-:W-:Y:S01]  /*1a480*/  ULDC UR4, c[0x0][0x2d0] ;  /* 0x0000b40000047ab9 */ /* 0x000fe20000000800 */
[----:B------:R-:W-:Y:S01]  /*1a490*/  @UP3 UIMAD UR9, UR17, UR9, UR13 ;  /* 0x00000009110932a4 */ /* 0x000fe2000f8e020d */
[----:B------:R-:W-:Y:S01]  /*1a4a0*/  ISETP.GE.AND P5, PT, R2, UR4, PT ;  /* 0x0000000402007c0c */ /* 0x000fe2000bfa6270 */
[----:B------:R-:W-:Y:S01]  /*1a4b0*/  UIMAD UR11, UR31, UR11, URZ ;  /* 0x0000000b1f0b72a4 */ /* 0x000fe2000f8e023f */
[----:B------:R-:W-:Y:S01]  /*1a4c0*/  ISETP.NE.OR P1, PT, R3, RZ, P1 ;  /* 0x000000ff0300720c */ /* 0x000fe20000f25670 */
[----:B------:R-:W-:Y:S01]  /*1a4d0*/  @UP1 ULDC UR7, c[0x0][0x2c4] ;  /* 0x0000b10000071ab9 */ /* 0x000fe20000000800 */
[----:B------:R-:W-:Y:S01]  /*1a4e0*/  @!UP3 UIADD3 UR9, UR23, UR8, URZ ;  /* 0x000000081709b290 */ /* 0x000fe2000fffe03f */
[----:B------:R-:W-:Y:S01]  /*1a4f0*/  ISETP.GE.OR P6, PT, R8, UR33, P5 ;  /* 0x0000002108007c0c */ /* 0x000fe2000afc6670 */
[----:B------:R-:W-:Y:S01]  /*1a500*/  @!UP3 UMOV UR12, UR22 ;  /* 0x00000016000cbc82 */ /* 0x000fe20008000000 */
[----:B------:R-:W-:Y:S01]  /*1a510*/  @!UP0 UIMAD UR17, UR31, UR7, URZ ;  /* 0x000000071f1182a4 */ /* 0x000fe2000f8e023f */
[C---:B------:R-:W-:Y:S01]  /*1a520*/  IADD3 R6, P0, R2.reuse, UR12, RZ ;  /* 0x0000000c02067c10 */ /* 0x040fe2000ff1e0ff */
[----:B------:R-:W-:Y:S01]  /*1a530*/  @UP2 ULDC UR13, c[0x0][0x2c0] ;  /* 0x0000b000000d2ab9 */ /* 0x000fe20000000800 */
[----:B------:R-:W-:Y:S01]  /*1a540*/  USEL UR11, UR11, URZ, !UP1 ;  /* 0x0000003f0b0b7287 */ /* 0x000fe2000c800000 */
[----:B------:R-:W-:Y:S01]  /*1a550*/  @!UP2 UMOV UR13, 0x1 ;  /* 0x00000001000da882 */ /* 0x000fe20000000000 */
[----:B------:R-:W-:Y:S01]  /*1a560*/  @!UP2 UMOV UR14, UR6 ;  /* 0x00000006000eac82 */ /* 0x000fe20008000000 */
[----:B------:R-:W-:Y:S01]  /*1a570*/  UIMAD UR32, UR32, UR13, URZ ;  /* 0x0000000d202072a4 */ /* 0x000fe2000f8e023f */
[----:B------:R-:W-:Y:S01]  /*1a580*/  LEA.HI.X.SX32 R7, R2, UR9, 0x1, P0 ;  /* 0x0000000902077c11 */ /* 0x000fe200080f0eff */
[----:B------:R-:W-:Y:S01]  /*1a590*/  UIMAD UR11, UR30, UR14, UR11 ;  /* 0x0000000e1e0b72a4 */ /* 0x000fe2000f8e020b */
[----:B------:R-:W-:Y:S01]  /*1a5a0*/  ISETP.GE.OR P0, PT, R5, UR33, P5 ;  /* 0x0000002105007c0c */ /* 0x000fe2000af06670 */
[----:B------:R-:W-:Y:S01]  /*1a5b0*/  @!UP1 UMOV UR24, URZ ;  /* 0x0000003f00189c82 */ /* 0x000fe20008000000 */
[----:B------:R-:W-:Y:S01]  /*1a5c0*/  @!UP1 UMOV UR25, URZ ;  /* 0x0000003f00199c82 */ /* 0x000fe20008000000 */
[----:B------:R-:W-:Y:S01]  /*1a5d0*/  @UP1 UMOV UR24, UR17 ;  /* 0x0000001100181c82 */ /* 0x000fe20008000000 */
[----:B------:R-:W-:Y:S01]  /*1a5e0*/  @UP1 USHF.R.S32.HI UR25, URZ, 0x1f, UR17 ;  /* 0x0000001f3f191899 */ /* 0x000fe20008011411 */
[----:B------:R-:W-:Y:S01]  /*1a5f0*/  IMAD.WIDE.U32 R10, R10, UR30, R6 ;  /* 0x0000001e0a0a7c25 */ /* 0x000fe2000f8e0006 */
[----:B------:R-:W-:-:S02]  /*1a600*/  USHF.R.S32.HI UR4, URZ, 0x1f, UR32 ;  /* 0x0000001f3f047899 */ /* 0x000fc40008011420 */
[----:B------:R-:W-:Y:S01]  /*1a610*/  USHF.R.S32.HI UR6, URZ, 0x1f, UR11 ;  /* 0x0000001f3f067899 */ /* 0x000fe2000801140b */
[----:B------:R-:W-:Y:S01]  /*1a620*/  IMAD.U32 R7, RZ, RZ, UR18 ;  /* 0x00000012ff077e24 */ /* 0x000fe2000f8e00ff */
[----:B------:R-:W-:Y:S01]  /*1a630*/  UIADD3 UR32, UP1, UP0, UR32, UR24, UR11 ;  /* 0x0000001820207290 */ /* 0x000fe2000f83e00b */
[----:B------:R-:W-:Y:S02]  /*1a640*/  VIADD R13, R11, UR5 ;  /* 0x000000050b0d7c36 */ /* 0x000fe40008000000 */
[----:B------:R-:W-:Y:S01]  /*1a650*/  IMAD.WIDE R6, R7, 0x80, R8 ;  /* 0x0000008007067825 */ /* 0x000fe200078e0208 */
        /* <DEDUP_REMOVED lines=12> */
.L_x_412:
[----:B------:R-:W-:Y:S05]  /*1a720*/  BSYNC B0 ;  /* 0x0000000000007941 */ /* 0x000fea0003800000 */
.L_x_411:
        /* <DEDUP_REMOVED lines=17> */
.L_x_414:
[----:B------:R-:W-:Y:S05]  /*1a840*/  BSYNC B0 ;  /* 0x0000000000007941 */ /* 0x000fea0003800000 */
.L_x_413:
        /* <DEDUP_REMOVED lines=15> */
.L_x_416:
[----:B------:R-:W-:Y:S05]  /*1a940*/  BSYNC B0 ;  /* 0x0000000000007941 */ /* 0x000fea0003800000 */
.L_x_415:
        /* <DEDUP_REMOVED lines=15> */
.L_x_418:
[----:B------:R-:W-:Y:S05]  /*1aa40*/  BSYNC B0 ;  /* 0x0000000000007941 */ /* 0x000fea0003800000 */
.L_x_417:
        /* <DEDUP_REMOVED lines=10> */
.L_x_420:
[----:B------:R-:W-:Y:S05]  /*1aaf0*/  BSYNC B0 ;  /* 0x0000000000007941 */ /* 0x000fea0003800000 */
.L_x_419:
        /* <DEDUP_REMOVED lines=10> */
.L_x_422:
[----:B------:R-:W-:Y:S05]  /*1aba0*/  BSYNC B0 ;  /* 0x0000000000007941 */ /* 0x000fea0003800000 */
.L_x_421:
        /* <DEDUP_REMOVED lines=10> */
.L_x_424:
[----:B------:R-:W-:Y:S05]  /*1ac50*/  BSYNC B0 ;  /* 0x0000000000007941 */ /* 0x000fea0003800000 */
.L_x_423:
[----:B------:R-:W-:Y:S05]  /*1ac60*/  @P1 EXIT ;  /* 0x000000000000194d */ /* 0x000fea0003800000 */
[----:B------:R-:W-:Y:S01]  /*1ac70*/  IMAD R0, R0, UR13, RZ ;  /* 0x0000000d00007c24 */ /* 0x000fe2000f8e02ff */
[----:B------:R-:W-:Y:S01]  /*1ac80*/  ULDC.64 UR4, c[0x0][0x2b0] ;  /* 0x0000ac0000047ab9 */ /* 0x000fe20000000a00 */
[----:B----4-:R-:W-:-:S03]  /*1ac90*/  IMAD.MOV.U32 R5, RZ, RZ, 0x7f800000 ;  /* 0x7f800000ff057424 */ /* 0x010fc600078e00ff */
[----:B------:R-:W-:-:S04]  /*1aca0*/  IADD3 R3, P0, R0, UR32, RZ ;  /* 0x0000002000037c10 */ /* 0x000fc8000ff1e0ff */
[----:B------:R-:W-:Y:S02]  /*1acb0*/  LEA.HI.X.SX32 R0, R0, UR24, 0x1, P0 ;  /* 0x0000001800007c11 */ /* 0x000fe400080f0eff */
[----:B------:R-:W-:-:S04]  /*1acc0*/  LEA R2, P0, R3, UR4, 0x2 ;  /* 0x0000000403027c11 */ /* 0x000fc8000f8010ff */
[----:B------:R-:W-:-:S05]  /*1acd0*/  LEA.HI.X R3, R3, UR5, R0, 0x2, P0 ;  /* 0x0000000503037c11 */ /* 0x000fca00080f1400 */
[----:B------:R-:W-:Y:S01]  /*1ace0*/  STG.E desc[UR20][R2.64], R5 ;  /* 0x0000000502007986 */ /* 0x000fe2000c101914 */
[----:B------:R-:W-:Y:S05]  /*1acf0*/  EXIT ;  /* 0x000000000000794d */ /* 0x000fea0003800000 */
.L_x_425:
        /* <DEDUP_REMOVED lines=16> */
.L_x_725:


//--------------------- .text._ZN5flash16flash_fwd_kernelI23Flash_fwd_kernel_traitsILi32ELi128ELi128ELi4ELb0ELb0EN7cutlass10bfloat16_tE19Flash_kernel_traitsILi32ELi128ELi128ELi4ES3_EELb1ELb1ELb0ELb0ELb0ELb0ELb0ELb1EEEvNS_16Flash_fwd_paramsE --------------------------
	.section	.text._ZN5flash16flash_fwd_kernelI23Flash_fwd_kernel_traitsILi32ELi128ELi128ELi4ELb0ELb0EN7cutlass10bfloat16_tE19Flash_kernel_traitsILi32ELi128ELi128ELi4ES3_EELb1ELb1ELb0ELb0ELb0ELb0ELb0ELb1EEEvNS_16Flash_fwd_paramsE,"ax",@progbits
	.align	128
        .global         _ZN5flash16flash_fwd_kernelI23Flash_fwd_kernel_traitsILi32ELi128ELi128ELi4ELb0ELb0EN7cutlass10bfloat16_tE19Flash_kernel_traitsILi32ELi128ELi128ELi4ES3_EELb1ELb1ELb0ELb0ELb0ELb0ELb0ELb1EEEvNS_16Flash_fwd_paramsE
        .type           _ZN5flash16flash_fwd_kernelI23Flash_fwd_kernel_traitsILi32ELi128ELi128ELi4ELb0ELb0EN7cutlass10bfloat16_tE19Flash_kernel_traitsILi32ELi128ELi128ELi4ES3_EELb1ELb1ELb0ELb0ELb0ELb0ELb0ELb1EEEvNS_16Flash_fwd_paramsE,@function
        .size           _ZN5flash16flash_fwd_kernelI23Flash_fwd_kernel_traitsILi32ELi128ELi128ELi4ELb0ELb0EN7cutlass10bfloat16_tE19Flash_kernel_traitsILi32ELi128ELi128ELi4ES3_EELb1ELb1ELb0ELb0ELb0ELb0ELb0ELb1EEEvNS_16Flash_fwd_paramsE,(.L_x_726 - _ZN5flash16flash_fwd_kernelI23Flash_fwd_kernel_traitsILi32ELi128ELi128ELi4ELb0ELb0EN7cutlass10bfloat16_tE19Flash_kernel_traitsILi32ELi128ELi128ELi4ES3_EELb1ELb1ELb0ELb0ELb0ELb0ELb0ELb1EEEvNS_16Flash_fwd_paramsE)
        .other          _ZN5flash16flash_fwd_kernelI23Flash_fwd_kernel_traitsILi32ELi128ELi128ELi4ELb0ELb0EN7cutlass10bfloat16_tE19Flash_kernel_traitsILi32ELi128ELi128ELi4ES3_EELb1ELb1ELb0ELb0ELb0ELb0ELb0ELb1EEEvNS_16Flash_fwd_paramsE,@"STO_CUDA_ENTRY STV_DEFAULT"
_ZN5flash16flash_fwd_kernelI23Flash_fwd_kernel_traitsILi32ELi128ELi128ELi4ELb0ELb0EN7cutlass10bfloat16_tE19Flash_kernel_traitsILi32ELi128ELi128ELi4ES3_EELb1ELb1ELb0ELb0ELb0ELb0ELb0ELb1EEEvNS_16Flash_fwd_paramsE:
.text._ZN5flash16flash_fwd_kernelI23Flash_fwd_kernel_traitsILi32ELi128ELi128ELi4ELb0ELb0EN7cutlass10bfloat16_tE19Flash_kernel_traitsILi32ELi128ELi128ELi4ES3_EELb1ELb1ELb0ELb0ELb0ELb0ELb0ELb1EEEvNS_16Flash_fwd_paramsE:
        /* <DEDUP_REMOVED lines=15> */
[----:B------:R-:W-:Y:S08]  /*00f0*/  S2UR UR21, SR_CTAID.Y ;  /* 0x00000000001579c3 */ /* 0x000ff00000002600 */
[----:B------:R-:W1:Y:S01]  /*0100*/  S2UR UR4, SR_CTAID.Z ;  /* 0x00000000000479c3 */ /* 0x000e620000002700 */
[----:B--2---:R-:W-:-:S07]  /*0110*/  @P2 IMAD.MOV.U32 R2, RZ, RZ, R9 ;  /* 0x000000ffff022224 */ /* 0x004fce00078e0009 */
[----:B------:R-:W2:Y:S01]  /*0120*/  @P2 LDC R0, c[0x0][0x3b0] ;  /* 0x0000ec00ff002b82 */ /* 0x000ea20000000800 */
[----:B---3--:R-:W-:-:S06]  /*0130*/  @P2 IMAD.MOV.U32 R3, RZ, RZ, R8 ;  /* 0x000000ffff032224 */ /* 0x008fcc00078e0008 */
[----:B------:R-:W2:Y:S01]  /*0140*/  @P2 LDG.E.64 R2, desc[UR32][R2.64] ;  /* 0x0000002002022981 */ /* 0x000ea2000c1e1b00 */
[----:B------:R-:W-:Y:S02]  /*0150*/  UISETP.NE.U32.AND UP2, UPT, UR8, URZ, UPT ;  /* 0x0000003f0800728c */ /* 0x000fe4000bf45070 */
[----:B------:R-:W-:Y:S02]  /*0160*/  UISETP.NE.U32.AND UP1, UPT, UR6, URZ, UPT ;  /* 0x0000003f0600728c */ /* 0x000fe4000bf25070 */
[----:B------:R-:W-:Y:S02]  /*0170*/  UISETP.NE.AND.EX UP2, UPT, UR9, URZ, UPT, UP2 ;  /* 0x0000003f0900728c */ /* 0x000fe4000bf45320 */
[----:B------:R-:W-:Y:S02]  /*0180*/  UISETP.NE.AND.EX UP1, UPT, UR7, URZ, UPT, UP1 ;  /* 0x0000003f0700728c */ /* 0x000fe4000bf25310 */
[----:B-1----:R-:W-:Y:S01]  /*0190*/  ULOP3.LUT UR5, UR4, UR29, UR21, 0xfe, !UPT ;  /* 0x0000001d04057292 */ /* 0x002fe2000f8efe15 */
[----:B------:R-:W-:Y:S01]  /*01a0*/  ULDC.64 UR8, c[0x0][0x2f0] ;  /* 0x0000bc0000087ab9 */ /* 0x000fe20000000a00 */
[----:B------:R-:W-:Y:S01]  /*01b0*/  PLOP3.LUT P0, PT, PT, PT, UP2, 0x80, 0x0 ;  /* 0x000000000000781c */ /* 0x000fe20003f0f028 */
[----:B------:R-:W-:-:S03]  /*01c0*/  UIMAD.WIDE UR8, UR21, 0x4, UR8 ;  /* 0x00000004150878a5 */ /* 0x000fc6000f8e0208 */
[----:B----4-:R-:W-:Y:S01]  /*01d0*/  LOP3.LUT P3, RZ, R197, UR5, RZ, 0xfc, !PT ;  /* 0x00000005c5ff7c12 */ /* 0x010fe2000f86fcff */
[----:B------:R-:W-:Y:S01]  /*01e0*/  ULDC.U8 UR5, c[0x0][0x3c2] ;  /* 0x0000f08000057ab9 */ /* 0x000fe20000000000 */
[----:B------:R-:W-:Y:S01]  /*01f0*/  ULDC.64 UR6, c[0x0][0x2f8] ;  /* 0x0000be0000067ab9 */ /* 0x000fe20000000a00 */
[----:B------:R-:W-:Y:S02]  /*0200*/  UISETP.NE.AND UP3, UPT, UR5, URZ, UPT ;  /* 0x0000003f0500728c */ /* 0x000fe4000bf65270 */
[----:B------:R-:W-:Y:S01]  /*0210*/  UISETP.EQ.U32.AND UP0, UPT, UR6, URZ, UPT ;  /* 0x0000003f0600728c */ /* 0x000fe2000bf02070 */
[----:B------:R-:W-:-:S03]  /*0220*/  @UP1 ULDC.64 UR10, c[0x0][0x300] ;  /* 0x0000c000000a1ab9 */ /* 0x000fc60000000a00 */
[----:B------:R-:W-:-:S04]  /*0230*/  UISETP.EQ.OR.EX UP0, UPT, UR7, URZ, !UP3, UP0 ;  /* 0x0000003f0700728c */ /* 0x000fc8000df02700 */
[----:B------:R-:W1:Y:S01]  /*0240*/  @!P3 LDC.64 R6, c[0x0][0x3b8] ;  /* 0x0000ee00ff06bb82 */ /* 0x000e620000000a00 */
[----:B------:R-:W-:Y:S01]  /*0250*/  @UP1 UIMAD.WIDE UR10, UR21, 0x4, UR10 ;  /* 0x00000004150a18a5 */ /* 0x000fe2000f8e020a */
        /* <DEDUP_REMOVED lines=10> */
[----:B------:R-:W-:Y:S01]  /*0300*/  ULDC.64 UR8, c[0x0][0x2f8] ;  /* 0x0000be0000087ab9 */ /* 0x000fe20000000a00 */
[----:B-1----:R-:W-:Y:S02]  /*0310*/  @!P3 IMAD.MOV.U32 R4, RZ, RZ, R9 ;  /* 0x000000ffff04b224 */ /* 0x002fe400078e0009 */
[----:B------:R-:W-:-:S05]  /*0320*/  @!P3 IMAD.MOV.U32 R5, RZ, RZ, R8 ;  /* 0x000000ffff05b224 */ /* 0x000fca00078e0008 */
[----:B------:R1:W-:Y:S01]  /*0330*/  @!P3 STG.E.64 desc[UR32][R6.64+0x8], R4 ;  /* 0x000008040600b986 */ /* 0x0003e2000c101b20 */
[----:B------:R-:W-:Y:S01]  /*0340*/  PLOP3.LUT P2, PT, PT, PT, UP0, 0x80, 0x0 ;  /* 0x000000000000781c */ /* 0x000fe20003f4f008 */
[----:B------:R-:W-:Y:S02]  /*0350*/  UIMAD.WIDE UR8, UR21, 0x4, UR8 ;  /* 0x00000004150878a5 */ /* 0x000fe4000f8e0208 */
[----:B-1----:R-:W2:Y:S04]  /*0360*/  @P0 LDG.E R7, desc[UR32][R2.64] ;  /* 0x0000002002070981 */ /* 0x002ea8000c1e1900 */
[----:B------:R1:W3:Y:S01]  /*0370*/  @P0 LDG.E R6, desc[UR32][R2.64+0x4] ;  /* 0x0000042002060981 */ /* 0x0002e2000c1e1900 */
[----:B------:R-:W-:Y:S02]  /*0380*/  IMAD.U32 R4, RZ, RZ, UR10 ;  /* 0x0000000aff047e24 */ /* 0x000fe4000f8e00ff */
[----:B------:R-:W-:-:S05]  /*0390*/  IMAD.U32 R5, RZ, RZ, UR11 ;  /* 0x0000000bff057e24 */ /* 0x000fca000f8e00ff */
[----:B------:R-:W4:Y:S01]  /*03a0*/  @P1 LDG.E R4, desc[UR32][R4.64] ;  /* 0x0000002004041981 */ /* 0x000f22000c1e1900 */
[----:B-1----:R-:W-:Y:S02]  /*03b0*/  IMAD.U32 R2, RZ, RZ, UR8 ;  /* 0x00000008ff027e24 */ /* 0x002fe4000f8e00ff */
[----:B------:R-:W-:-:S05]  /*03c0*/  IMAD.U32 R3, RZ, RZ, UR9 ;  /* 0x00000009ff037e24 */ /* 0x000fca000f8e00ff */
[----:B------:R-:W5:Y:S01]  /*03d0*/  @!P2 LDG.E R0, desc[UR32][R2.64] ;  /* 0x000000200200a981 */ /* 0x000f62000c1e1900 */
[----:B------:R-:W-:Y:S01]  /*03e0*/  UMOV UR28, 0xffffffff ;  /* 0xffffffff001c7882 */ /* 0x000fe20000000000 */
[----:B------:R-:W-:Y:S01]  /*03f0*/  UMOV UR25, URZ ;  /* 0x0000003f00197c82 */ /* 0x000fe20008000000 */
[----:B------:R-:W-:Y:S01]  /*0400*/  UMOV UR8, 0xffffffff ;  /* 0xffffffff00087882 */ /* 0x000fe20000000000 */
[----:B------:R-:W-:-:S04]  /*0410*/  SHF.R.S32.HI R15, RZ, 0x1f, R197 ;  /* 0x0000001fff0f7819 */ /* 0x000fc800000114c5 */
[----:B------:R-:W-:Y:S02]  /*0420*/  LEA.HI R181, R15, R197, RZ, 0x5 ;  /* 0x000000c50fb57211 */ /* 0x000fe400078f28ff */
[----:B--2---:R-:W-:Y:S02]  /*0430*/  @P0 R2UR UR28, R7 ;  /* 0x00000000071c02ca */ /* 0x004fe400000e0000 */
[----:B---3--:R-:W-:Y:S02]  /*0440*/  @P0 R2UR UR30, R6 ;  /* 0x00000000061e02ca */ /* 0x008fe400000e0000 */
[----:B------:R-:W-:-:S04]  /*0450*/  ISETP.NE.U32.AND P0, PT, RZ, UR6, PT ;  /* 0x00000006ff007c0c */ /* 0x000fc8000bf05070 */
[----:B------:R-:W-:-:S07]  /*0460*/  ISETP.NE.AND.EX P0, PT, RZ, UR7, PT, P0 ;  /* 0x00000007ff007c0c */ /* 0x000fce000bf05300 */
[----:B------:R-:W-:Y:S01]  /*0470*/  @UP2 UIADD3 UR30, UR30, -UR28, URZ ;  /* 0x8000001c1e1e2290 */ /* 0x000fe2000fffe03f */
[----:B----4-:R-:W-:-:S06]  /*0480*/  @P1 R2UR UR25, R4 ;  /* 0x00000000041912ca */ /* 0x010fcc00000e0000 */
[----:B------:R-:W-:Y:S01]  /*0490*/  @!UP2 ULDC UR30, c[0x0][0x2c4] ;  /* 0x0000b100001eaab9 */ /* 0x000fe20000000800 */
[----:B-----5:R-:W-:Y:S01]  /*04a0*/  @!P2 R2UR UR8, R0 ;  /* 0x000000000008a2ca */ /* 0x020fe200000e0000 */
[----:B------:R-:W-:-:S14]  /*04b0*/  @!P0 BRA `(.L_x_426) ;  /* 0x00000000001c8947 */ /* 0x000fdc0003800000 */
[----:B------:R-:W-:-:S13]  /*04c0*/  PLOP3.LUT P0, PT, PT, PT, UP3, 0x80, 0x0 ;  /* 0x000000000000781c */ /* 0x000fda0003f0f038 */
[----:B------:R-:W2:Y:S04]  /*04d0*/  @P0 LDG.E R0, desc[UR32][R2.64+0x4] ;  /* 0x0000042002000981 */ /* 0x000ea8000c1e1900 */
[----:B------:R-:W3:Y:S01]  /*04e0*/  @!P0 LDG.E R2, desc[UR32][R2.64] ;  /* 0x0000002002028981 */ /* 0x000ee2000c1e1900 */
[----:B--2---:R-:W-:-:S13]  /*04f0*/  @P0 R2UR UR5, R0 ;  /* 0x00000000000502ca */ /* 0x004fda00000e0000 */
[----:B------:R-:W-:-:S07]  /*0500*/  @UP3 UIADD3 UR5, UR5, -UR8, URZ ;  /* 0x8000000805053290 */ /* 0x000fce000fffe03f */
[----:B---3--:R-:W-:Y:S01]  /*0510*/  @!P0 R2UR UR5, R2 ;  /* 0x00000000020582ca */ /* 0x008fe200000e0000 */
[----:B------:R-:W-:-:S14]  /*0520*/  BRA `(.L_x_427) ;  /* 0x0000000000047947 */ /* 0x000fdc0003800000 */
.L_x_426:
[----:B------:R-:W-:-:S05]  /*0530*/  ULDC UR5, c[0x0][0x2c8] ;  /* 0x0000b20000057ab9 */ /* 0x000fca0000000800 */
.L_x_427:
        /* <DEDUP_REMOVED lines=38> */
[----:B------:R-:W-:Y:S01]  /*07a0*/  ULDC UR9, c[0x0][0x270] ;  /* 0x00009c0000097ab9 */ /* 0x000fe20000000800 */
[----:B------:R-:W-:Y:S01]  /*07b0*/  LOP3.LUT R5, R181, 0xffffffe0, RZ, 0xc0, !PT ;  /* 0xffffffe0b5057812 */ /* 0x000fe200078ec0ff */
[----:B------:R-:W-:Y:S01]  /*07c0*/  UIMAD UR9, UR21, UR9, UR4 ;  /* 0x00000009150972a4 */ /* 0x000fe2000f8e0204 */
[CC--:B------:R-:W-:Y:S01]  /*07d0*/  LEA.HI R6, R15.reuse, R197.reuse, RZ, 0x2 ;  /* 0x000000c50f067211 */ /* 0x0c0fe200078f10ff */
[----:B------:R-:W-:Y:S01]  /*07e0*/  UISETP.NE.AND UP1, UPT, UR28, -0x1, UPT ;  /* 0xffffffff1c00788c */ /* 0x000fe2000bf25270 */
[----:B------:R-:W-:Y:S01]  /*07f0*/  LEA.HI R22, R15, R197, RZ, 0x3 ;  /* 0x000000c50f167211 */ /* 0x000fe200078f18ff */
[----:B------:R-:W-:Y:S01]  /*0800*/  USHF.L.U32 UR7, UR9, 0x5, URZ ;  /* 0x0000000509077899 */ /* 0x000fe2000800063f */
[----:B------:R-:W-:Y:S01]  /*0810*/  IMAD.IADD R18, R197, 0x1, -R5 ;  /* 0x00000001c5127824 */ /* 0x000fe200078e0a05 */
[----:B------:R-:W-:Y:S01]  /*0820*/  UISETP.NE.AND UP0, UPT, UR8, -0x1, UPT ;  /* 0xffffffff0800788c */ /* 0x000fe2000bf05270 */
[----:B------:R-:W-:Y:S01]  /*0830*/  SHF.R.S32.HI R20, RZ, 0x3, R22 ;  /* 0x00000003ff147819 */ /* 0x000fe20000011416 */
[----:B------:R-:W-:Y:S01]  /*0840*/  USHF.R.S32.HI UR6, URZ, 0x1f, UR7 ;  /* 0x0000001f3f067899 */ /* 0x000fe20008011407 */
[----:B------:R-:W-:Y:S01]  /*0850*/  SHF.R.S32.HI R182, RZ, 0x5, R181 ;  /* 0x00000005ffb67819 */ /* 0x000fe200000114b5 */
[----:B------:R-:W-:Y:S01]  /*0860*/  UIADD3 UR5, UR31, -0x1, URZ ;  /* 0xffffffff1f057890 */ /* 0x000fe2000fffe03f */
[--C-:B------:R-:W-:Y:S01]  /*0870*/  SHF.R.S32.HI R5, RZ, 0x1f, R18.reuse ;  /* 0x0000001fff057819 */ /* 0x100fe20000011412 */
[----:B------:R-:W-:Y:S01]  /*0880*/  UIADD3 UR22, -UR17, UR30, URZ ;  /* 0x0000001e11167290 */ /* 0x000fe2000fffe13f */
[----:B------:R-:W-:Y:S01]  /*0890*/  IADD3 R9, P3, P0, R9, UR7, R18 ;  /* 0x0000000709097c10 */ /* 0x000fe2000f87e012 */
[----:B------:R-:W-:Y:S01]  /*08a0*/  @UP1 ULDC.64 UR18, c[0x0][0x240] ;  /* 0x0000900000121ab9 */ /* 0x000fe20000000a00 */
[----:B------:R-:W-:-:S02]  /*08b0*/  @!UP1 USHF.R.S32.HI UR10, URZ, 0x1f, UR21 ;  /* 0x0000001f3f0a9899 */ /* 0x000fc40008011415 */
[----:B------:R-:W-:Y:S01]  /*08c0*/  IADD3.X R205, R8, UR6, R5, P3, P0 ;  /* 0x0000000608cd7c10 */ /* 0x000fe20009fe0405 */
[----:B------:R-:W-:Y:S01]  /*08d0*/  @UP1 UIMAD.WIDE.U32 UR14, UR28, UR18, URZ ;  /* 0x000000121c0e12a5 */ /* 0x000fe2000f8e003f */
[----:B------:R3:W-:Y:S01]  /*08e0*/  STL [R1+0x334], R9 ;  /* 0x0003340901007387 */ /* 0x0007e20000100800 */
[----:B-1----:R-:W-:Y:S01]  /*08f0*/  IABS R7, R10 ;  /* 0x0000000a00077213 */ /* 0x002fe20000000000 */
[----:B------:R-:W-:Y:S01]  /*0900*/  @!UP1 ULDC.64 UR6, c[0x0][0x228] ;  /* 0x00008a0000069ab9 */ /* 0x000fe20000000a00 */
[----:B------:R-:W-:Y:S02]  /*0910*/  @UP1 UIMAD UR19, UR28, UR19, UR15 ;  /* 0x000000131c1312a4 */ /* 0x000fe4000f8e020f */
[----:B------:R-:W1:Y:S01]  /*0920*/  I2F.RP R2, R7 ;  /* 0x0000000700027306 */ /* 0x000e620000209400 */
[----:B------:R-:W-:Y:S02]  /*0930*/  @!UP1 UIMAD UR10, UR10, UR6, URZ ;  /* 0x000000060a0a92a4 */ /* 0x000fe4000f8e023f */
[----:B------:R-:W-:Y:S01]  /*0940*/  UIMAD UR15, UR5, -0x80, UR12 ;  /* 0xffffff80050f78a4 */ /* 0x000fe2000f8e020c */
[----:B--2---:R-:W-:Y:S01]  /*0950*/  IABS R4, R4 ;  /* 0x0000000400047213 */ /* 0x004fe20000000000 */
[----:B------:R-:W-:-:S02]  /*0960*/  @UP0 UIADD3 UR13, UR25, UR8, URZ ;  /* 0x00000008190d0290 */ /* 0x000fc4000fffe03f */
[----:B------:R-:W-:Y:S02]  /*0970*/  @!UP1 UIMAD UR7, UR21, UR7, UR10 ;  /* 0x00000007150792a4 */ /* 0x000fe4000f8e020a */
[----:B------:R-:W-:Y:S01]  /*0980*/  @!UP1 UIMAD.WIDE.U32 UR26, UR21, UR6, URZ ;  /* 0x00000006151a92a5 */ /* 0x000fe2000f8e003f */
[----:B------:R-:W-:Y:S02]  /*0990*/  @UP0 ULDC.64 UR10, c[0x0][0x248] ;  /* 0x00009200000a0ab9 */ /* 0x000fe40000000a00 */
[----:B------:R-:W-:Y:S01]  /*09a0*/  ULDC UR6, c[0x0][0x2d4] ;  /* 0x0000b50000067ab9 */ /* 0x000fe20000000800 */
[----:B------:R-:W-:Y:S01]  /*09b0*/  @UP0 UIMAD.WIDE.U32 UR36, UR13, UR10, URZ ;  /* 0x0000000a0d2402a5 */ /* 0x000fe2000f8e003f */
[----:B-1----:R-:W1:Y:S01]  /*09c0*/  MUFU.RCP R2, R2 ;  /* 0x0000000200027308 */ /* 0x002e620000001000 */
[----:B------:R-:W-:Y:S02]  /*09d0*/  UIMAD UR6, UR9, UR6, UR17 ;  /* 0x00000006090672a4 */ /* 0x000fe4000f8e0211 */
[----:B------:R-:W-:Y:S01]  /*09e0*/  @UP0 UIMAD UR13, UR13, UR11, URZ ;  /* 0x0000000b0d0d02a4 */ /* 0x000fe2000f8e023f */
[----:B------:R-:W-:Y:S01]  /*09f0*/  ULDC UR50, c[0x0][0x2d8] ;  /* 0x0000b60000327ab9 */ /* 0x000fe20000000800 */
[----:B------:R-:W-:Y:S01]  /*0a00*/  @UP1 UMOV UR24, UR14 ;  /* 0x0000000e00181c82 */ /* 0x000fe20008000000 */
[----:B------:R-:W-:-:S02]  /*0a10*/  UIMAD UR38, UR6, UR50, URZ ;  /* 0x00000032062672a4 */ /* 0x000fc4000f8e023f */
[----:B------:R-:W-:Y:S01]  /*0a20*/  @UP0 UIADD3 UR13, UR37, UR13, URZ ;  /* 0x0000000d250d0290 */ /* 0x000fe2000fffe03f */
[----:B------:R-:W-:Y:S01]  /*0a30*/  @UP0 UMOV UR14, UR36 ;  /* 0x00000024000e0c82 */ /* 0x000fe20008000000 */
[----:B------:R-:W-:Y:S01]  /*0a40*/  @!UP1 UIADD3 UR19, UR27, UR7, URZ ;  /* 0x000000071b139290 */ /* 0x000fe2000fffe03f */
[----:B------:R-:W-:Y:S01]  /*0a50*/  @!UP1 UMOV UR24, UR26 ;  /* 0x0000001a00189c82 */ /* 0x000fe20008000000 */
[----:B-1----:R-:W-:-:S04]  /*0a60*/  VIADD R2, R2, 0xffffffe ;  /* 0x0ffffffe02027836 */ /* 0x002fc80000000000 */
[----:B------:R-:W1:Y:S02]  /*0a70*/  F2I.FTZ.U32.TRUNC.NTZ R3, R2 ;  /* 0x0000000200037305 */ /* 0x000e64000021f000 */
[----:B-1----:R-:W-:Y:S02]  /*0a80*/  IMAD.MOV R0, RZ, RZ, -R3 ;  /* 0x000000ffff007224 */ /* 0x002fe400078e0a03 */
        /* <DEDUP_REMOVED lines=8> */
[----:B------:R-:W-:Y:S01]  /*0b10*/  ISETP.GT.U32.AND P1, PT, R7, R3, PT ;  /* 0x000000030700720c */ /* 0x000fe20003f24070 */
[----:B------:R-:W-:Y:S01]  /*0b20*/  VIADD R4, R2, 0x20 ;  /* 0x0000002002047836 */ /* 0x000fe20000000000 */
[----:B------:R-:W-:-:S04]  /*0b30*/  LEA.HI R5, R6, R2, RZ, 0x1 ;  /* 0x0000000206057211 */ /* 0x000fc800078f08ff */
[C---:B------:R-:W-:Y:S02]  /*0b40*/  ISETP.GE.AND P6, PT, R4.reuse, UR22, PT ;  /* 0x0000001604007c0c */ /* 0x040fe4000bfc6270 */
[C---:B------:R-:W-:Y:S02]  /*0b50*/  ISETP.GE.AND P4, PT, R4.reuse, UR15, PT ;  /* 0x0000000f04007c0c */ /* 0x040fe4000bf86270 */
[----:B------:R-:W-:Y:S01]  /*0b60*/  ISETP.GE.AND P2, PT, R4, UR15, PT ;  /* 0x0000000f04007c0c */ /* 0x000fe2000bf46270 */
[----:B------:R-:W-:Y:S02]  /*0b70*/  VIADD R4, R2, 0x40 ;  /* 0x0000004002047836 */ /* 0x000fe40000000000 */
[----:B------:R-:W-:Y:S02]  /*0b80*/  @!P1 IMAD.IADD R3, R3, 0x1, -R7 ;  /* 0x0000000103039824 */ /* 0x000fe400078e0a07 */
[----:B------:R-:W-:Y:S01]  /*0b90*/  @!P1 VIADD R0, R0, 0x1 ;  /* 0x0000000100009836 */ /* 0x000fe20000000000 */
[----:B------:R-:W-:-:S02]  /*0ba0*/  ISETP.GE.AND P5, PT, R4, UR22, PT ;  /* 0x0000001604007c0c */ /* 0x000fc4000bfa6270 */
[----:B------:R-:W-:Y:S01]  /*0bb0*/  ISETP.GE.U32.AND P0, PT, R3, R7, PT ;  /* 0x000000070300720c */ /* 0x000fe20003f06070 */
[----:B------:R-:W-:Y:S01]  /*0bc0*/  IMAD.SHL.U32 R7, R20, 0x40, RZ ;  /* 0x0000004014077824 */ /* 0x000fe200078e00ff */
[C---:B------:R-:W-:Y:S02]  /*0bd0*/  ISETP.GE.AND P3, PT, R4.reuse, UR15, PT ;  /* 0x0000000f04007c0c */ /* 0x040fe4000bf66270 */
[----:B------:R-:W-:Y:S02]  /*0be0*/  ISETP.GE.AND P1, PT, R4, UR15, PT ;  /* 0x0000000f04007c0c */ /* 0x000fe4000bf26270 */
[----:B------:R-:W-:Y:S02]  /*0bf0*/  LOP3.LUT R4, R6, 0xfffffffc, RZ, 0xc0, !PT ;  /* 0xfffffffc06047812 */ /* 0x000fe400078ec0ff */
[----:B------:R-:W-:-:S03]  /*0c00*/  SHF.R.S32.HI R3, RZ, 0x1f, R2 ;  /* 0x0000001fff037819 */ /* 0x000fc60000011402 */
[----:B------:R-:W-:Y:S02]  /*0c10*/  IMAD.IADD R4, R197, 0x1, -R4 ;  /* 0x00000001c5047824 */ /* 0x000fe400078e0a04 */
[----:B------:R-:W-:Y:S01]  /*0c20*/  @P0 VIADD R0, R0, 0x1 ;  /* 0x0000000100000836 */ /* 0x000fe20000000000 */
[----:B------:R-:W-:-:S13]  /*0c30*/  PLOP3.LUT P0, PT, PT, PT, UP0, 0x80, 0x0 ;  /* 0x000000000000781c */ /* 0x000fda0003f0f008 */
[----:B---3--:R-:W-:Y:S05]  /*0c40*/  @P0 BRA `(.L_x_429) ;  /* 0x0000000000340947 */ /* 0x008fea0003800000 */
        /* <DEDUP_REMOVED lines=13> */
.L_x_429:
[----:B------:R-:W-:Y:S01]  /*0d20*/  @UP0 UIADD3 UR18, UR25, UR8, URZ ;  /* 0x0000000819120290 */ /* 0x000fe2000fffe03f */
[----:B------:R-:W-:Y:S01]  /*0d30*/  IMAD.SHL.U32 R238, R4, 0x8, RZ ;  /* 0x0000000804ee7824 */ /* 0x000fe200078e00ff */
[----:B------:R-:W-:Y:S01]  /*0d40*/  LOP3.LUT R4, R7, 0xc0, RZ, 0xc0, !PT ;  /* 0x000000c007047812 */ /* 0x000fe200078ec0ff */
[----:B------:R-:W-:Y:S01]  /*0d50*/  @UP0 ULDC.64 UR8, c[0x0][0x250] ;  /* 0x0000940000080ab9 */ /* 0x000fe20000000a00 */
[----:B------:R-:W-:Y:S01]  /*0d60*/  LOP3.LUT R7, R5, 0x7fffffe, RZ, 0xc0, !PT ;  /* 0x07fffffe05077812 */ /* 0x000fe200078ec0ff */
[----:B------:R-:W-:Y:S01]  /*0d70*/  @UP0 UIMAD.WIDE.U32 UR6, UR18, UR8, URZ ;  /* 0x00000008120602a5 */ /* 0x000fe2000f8e003f */
[----:B------:R-:W-:Y:S01]  /*0d80*/  LOP3.LUT R5, R10, UR4, RZ, 0x3c, !PT ;  /* 0x000000040a057c12 */ /* 0x000fe2000f8e3cff */
[----:B------:R-:W-:Y:S01]  /*0d90*/  @UP0 UIMAD UR18, UR18, UR9, URZ ;  /* 0x00000009121202a4 */ /* 0x000fe2000f8e023f */
[----:B------:R-:W-:Y:S01]  /*0da0*/  P2R R6, PR, RZ, 0x2 ;  /* 0x00000002ff067803 */ /* 0x000fe20000000000 */
[----:B------:R-:W-:Y:S01]  /*0db0*/  USHF.R.S32.HI UR23, URZ, 0x1f, UR4 ;  /* 0x0000001f3f177899 */ /* 0x000fe20008011404 */
[----:B------:R-:W-:Y:S01]  /*0dc0*/  ISETP.GE.AND P1, PT, R5, RZ, PT ;  /* 0x000000ff0500720c */ /* 0x000fe20003f26270 */
[----:B------:R-:W-:Y:S01]  /*0dd0*/  @UP0 UIADD3 UR18, UR7, UR18, URZ ;  /* 0x0000001207120290 */ /* 0x000fe2000fffe03f */
[----:B------:R-:W-:Y:S01]  /*0de0*/  SHF.R.S32.HI R239, RZ, 0x1f, R238 ;  /* 0x0000001fffef7819 */ /* 0x000fe200000114ee */
[----:B------:R-:W-:Y:S01]  /*0df0*/  @UP0 UMOV UR20, UR6 ;  /* 0x0000000600140c82 */ /* 0x000fe20008000000 */
        /* <DEDUP_REMOVED lines=14> */
[----:B------:R-:W-:-:S12]  /*0ee0*/  UIADD3 UR18, UR21, UR18, URZ ;  /* 0x0000001215127290 */ /* 0x000fd8000fffe03f */
.L_x_430:
[----:B------:R-:W-:Y:S01]  /*0ef0*/  ISETP.GE.AND P0, PT, R5, RZ, PT ;  /* 0x000000ff0500720c */ /* 0x000fe20003f06270 */
[----:B------:R-:W1:Y:S01]  /*0f00*/  S2UR UR21, SR_CgaCtaId ;  /* 0x00000000001579c3 */ /* 0x000e620000008800 */
[----:B------:R-:W-:Y:S01]  /*0f10*/  IMAD.IADD R0, R2, 0x1, -R7 ;  /* 0x0000000102007824 */ /* 0x000fe200078e0a07 */
[----:B------:R-:W-:Y:S01]  /*0f20*/  ULDC.64 UR6, c[0x0][0x258] ;  /* 0x0000960000067ab9 */ /* 0x000fe20000000a00 */
[----:B------:R-:W-:Y:S01]  /*0f30*/  LOP3.LUT R5, R4, 0x18, R238, 0xf8, !PT ;  /* 0x0000001804057812 */ /* 0x000fe200078ef8ee */
[----:B------:R-:W-:Y:S01]  /*0f40*/  UIMAD UR23, UR23, UR6, URZ ;  /* 0x00000006171772a4 */ /* 0x000fe2000f8e023f */
[----:B------:R-:W-:Y:S01]  /*0f50*/  IMAD R7, R182, 0x8, R0 ;  /* 0x00000008b6077824 */ /* 0x000fe200078e0200 */
[----:B------:R-:W-:Y:S01]  /*0f60*/  SHF.R.U32.HI R6, RZ, 0x3, R4 ;  /* 0x00000003ff067819 */ /* 0x000fe20000011604 */
[----:B------:R-:W-:Y:S01]  /*0f70*/  IMAD.U32 R0, RZ, RZ, UR6 ;  /* 0x00000006ff007e24 */ /* 0x000fe2000f8e00ff */
[----:B------:R-:W-:Y:S01]  /*0f80*/  LEA.HI R15, R15, R197, RZ, 0x4 ;  /* 0x000000c50f0f7211 */ /* 0x000fe200078f20ff */
[----:B------:R-:W-:Y:S01]  /*0f90*/  UIMAD UR7, UR4, UR7, UR23 ;  /* 0x00000007040772a4 */ /* 0x000fe2000f8e0217 */
[----:B------:R-:W-:Y:S01]  /*0fa0*/  LOP3.LUT R6, R5, R6, RZ, 0x3c, !PT ;  /* 0x0000000605067212 */ /* 0x000fe200078e3cff */
[----:B------:R-:W-:Y:S01]  /*0fb0*/  IMAD.U32 R4, RZ, RZ, UR29 ;  /* 0x0000001dff047e24 */ /* 0x000fe2000f8e00ff */
[----:B------:R-:W-:Y:S01]  /*0fc0*/  SHF.R.S32.HI R14, RZ, 0x4, R15 ;  /* 0x00000004ff0e7819 */ /* 0x000fe2000001140f */
[----:B------:R-:W-:Y:S01]  /*0fd0*/  @!P0 IMAD.MOV R16, RZ, RZ, -R16 ;  /* 0x000000ffff108224 */ /* 0x000fe200078e0a10 */
[----:B------:R-:W-:Y:S01]  /*0fe0*/  IADD3 R8, P0, R238, UR24, RZ ;  /* 0x00000018ee087c10 */ /* 0x000fe2000ff1e0ff */
[----:B------:R-:W-:Y:S01]  /*0ff0*/  IMAD.U32 R6, R7, 0x20, R6 ;  /* 0x0000002007067824 */ /* 0x000fe200078e0006 */
[----:B------:R-:W-:Y:S01]  /*1000*/  BSSY B0, `(.L_x_431) ;  /* 0x0000025000007945 */ /* 0x000fe20003800000 */
[----:B------:R-:W-:Y:S01]  /*1010*/  IMAD.WIDE R4, R4, 0x80, R2 ;  /* 0x0000008004047825 */ /* 0x000fe200078e0202 */
[----:B------:R-:W-:-:S02]  /*1020*/  IADD3.X R9, R239, UR19, RZ, P0, !PT ;  /* 0x00000013ef097c10 */ /* 0x000fc400087fe4ff */
[----:B------:R-:W-:Y:S01]  /*1030*/  ISETP.NE.AND P0, PT, R10, RZ, PT ;  /* 0x000000ff0a00720c */ /* 0x000fe20003f05270 */
[----:B------:R-:W-:Y:S01]  /*1040*/  VIADD R21, R2, 0x60 ;  /* 0x0000006002157836 */ /* 0x000fe20000000000 */
[----:B------:R-:W-:Y:S01]  /*1050*/  SHF.R.S32.HI R19, RZ, 0x1f, R18 ;  /* 0x0000001fff137819 */ /* 0x000fe20000011412 */
[----:B------:R-:W-:Y:S01]  /*1060*/  IMAD.WIDE.U32 R8, R0, UR4, R8 ;  /* 0x0000000400087c25 */ /* 0x000fe2000f8e0008 */
[C---:B------:R-:W-:Y:S01]  /*1070*/  LOP3.LUT R0, R15.reuse, 0xfffffff0, RZ, 0xc0, !PT ;  /* 0xfffffff00f007812 */ /* 0x040fe200078ec0ff */
[----:B------:R-:W-:Y:S01]  /*1080*/  UMOV UR4, 0x400 ;  /* 0x0000040000047882 */ /* 0x000fe20000000000 */
[----:B------:R-:W-:Y:S01]  /*1090*/  LEA.HI R15, R15, R14, RZ, 0x1 ;  /* 0x0000000e0f0f7211 */ /* 0x000fe200078f08ff */
[----:B-1----:R-:W-:Y:S01]  /*10a0*/  ULEA UR4, UR21, UR4, 0x18 ;  /* 0x0000000415047291 */ /* 0x002fe2000f8ec03f */
[----:B------:R-:W-:Y:S02]  /*10b0*/  VIADD R7, R9, UR7 ;  /* 0x0000000709077c36 */ /* 0x000fe40008000000 */
[----:B------:R-:W-:-:S03]  /*10c0*/  IMAD.IADD R0, R197, 0x1, -R0 ;  /* 0x00000001c5007824 */ /* 0x000fc600078e0a00 */
[----:B------:R-:W-:Y:S02]  /*10d0*/  @!P0 LOP3.LUT R16, RZ, R10, RZ, 0x33, !PT ;  /* 0x0000000aff108212 */ /* 0x000fe400078e33ff */
[----:B------:R-:W-:Y:S02]  /*10e0*/  ISETP.GE.AND P0, PT, R2, UR22, PT ;  /* 0x0000001602007c0c */ /* 0x000fe4000bf06270 */
[----:B------:R-:W-:Y:S02]  /*10f0*/  LEA.HI R17, R0, R0, RZ, 0x1 ;  /* 0x0000000000117211 */ /* 0x000fe400078f08ff */
[----:B------:R-:W-:-:S09]  /*1100*/  LEA R230, R6, UR4, 0x1 ;  /* 0x0000000406e67c11 */ /* 0x000fd2000f8e08ff */
        /* <DEDUP_REMOVED lines=20> */
.L_x_432:
[----:B------:R-:W-:Y:S05]  /*1250*/  BSYNC B0 ;  /* 0x0000000000007941 */ /* 0x000fea0003800000 */
.L_x_431:
[----:B------:R-:W-:Y:S01]  /*1260*/  LOP3.LUT R15, R15, 0xfffffffe, RZ, 0xc0, !PT ;  /* 0xfffffffe0f0f7812 */ /* 0x000fe200078ec0ff */
[----:B------:R-:W-:Y:S01]  /*1270*/  BSSY B0, `(.L_x_433) ;  /* 0x000001e000007945 */ /* 0x000fe20003800000 */
[----:B------:R-:W-:Y:S02]  /*1280*/  LOP3.LUT R10, R17, 0x7fffffe, RZ, 0xc0, !PT ;  /* 0x07fffffe110a7812 */ /* 0x000fe400078ec0ff */
[----:B------:R-:W-:Y:S01]  /*1290*/  SHF.R.S32.HI R11, RZ, 0x1f, R0 ;  /* 0x0000001fff0b7819 */ /* 0x000fe20000011400 */
[----:B------:R-:W-:Y:S01]  /*12a0*/  IMAD.IADD R15, R14, 0x1, -R15 ;  /* 0x000000010e0f7824 */ /* 0x000fe200078e0a0f */
[----:B------:R-:W-:Y:S01]  /*12b0*/  LEA.HI R183, R19, R18, RZ, 0x2 ;  /* 0x0000001213b77211 */ /* 0x000fe200078f10ff */
[----:B------:R-:W-:Y:S01]  /*12c0*/  IMAD.IADD R180, R0, 0x1, -R10 ;  /* 0x0000000100b47824 */ /* 0x000fe200078e0a0a */
[----:B------:R-:W-:Y:S02]  /*12d0*/  ISETP.GE.AND P0, PT, R21, UR22, PT ;  /* 0x0000001615007c0c */ /* 0x000fe4000bf06270 */
[----:B------:R-:W-:-:S02]  /*12e0*/  LEA.HI R19, R11, R0, RZ, 0x3 ;  /* 0x000000000b137211 */ /* 0x000fc400078f18ff */
        /* <DEDUP_REMOVED lines=22> */
.L_x_434:
[----:B------:R-:W-:Y:S05]  /*1450*/  BSYNC B0 ;  /* 0x0000000000007941 */ /* 0x000fea0003800000 */
.L_x_433:
        /* <DEDUP_REMOVED lines=10> */
[----:B--2-4-:R-:W-:Y:S02]  /*1500*/  IMAD R12, R10, UR6, RZ ;  /* 0x000000060a0c7c24 */ /* 0x014fe4000f8e02ff */
        /* <DEDUP_REMOVED lines=11> */
.L_x_436:
[----:B------:R-:W-:Y:S05]  /*15c0*/  BSYNC B0 ;  /* 0x0000000000007941 */ /* 0x000fea0003800000 */
.L_x_435:
        /* <DEDUP_REMOVED lines=21> */
.L_x_438:
[----:B------:R-:W-:Y:S05]  /*1720*/  BSYNC B0 ;  /* 0x0000000000007941 */ /* 0x000fea0003800000 */
.L_x_437:
[C---:B------:R-:W-:Y:S01]  /*1730*/  IMAD R0, R3.reuse, UR10, RZ ;  /* 0x0000000a03007c24 */ /* 0x040fe2000f8e02ff */
[----:B------:R-:W-:Y:S01]  /*1740*/  SHF.R.S32.HI R10, RZ, 0x1, R17 ;  /* 0x00000001ff0a7819 */ /* 0x000fe20000011411 */
[C---:B------:R-:W-:Y:S01]  /*1750*/  IMAD.WIDE.U32 R6, R2.reuse, UR10, R238 ;  /* 0x0000000a02067c25 */ /* 0x040fe2000f8e00ee */
[----:B------:R-:W-:Y:S01]  /*1760*/  SHF.R.S32.HI R9, RZ, 0x1f, R17 ;  /* 0x0000001fff097819 */ /* 0x000fe20000011411 */
[----:B------:R-:W-:Y:S01]  /*1770*/  ULDC.64 UR6, c[0x0][0x260] ;  /* 0x0000980000067ab9 */ /* 0x000fe20000000a00 */
[----:B------:R-:W-:Y:S01]  /*1780*/  ISETP.GE.AND P0, PT, R2, UR15, PT ;  /* 0x0000000f02007c0c */ /* 0x000fe2000bf06270 */
[----:B------:R-:W-:Y:S01]  /*1790*/  IMAD R3, R3, UR8, RZ ;  /* 0x0000000803037c24 */ /* 0x000fe2000f8e02ff */
[----:B------:R-:W-:Y:S01]  /*17a0*/  IADD3 R6, P6, R6, UR14, RZ ;  /* 0x0000000e06067c10 */ /* 0x000fe2000ffde0ff */
[C---:B------:R-:W-:Y:S01]  /*17b0*/  IMAD R8, R2.reuse, UR11, R0 ;  /* 0x0000000b02087c24 */ /* 0x040fe2000f8e0200 */
[C---:B------:R-:W-:Y:S01]  /*17c0*/  ISETP.GE.AND P5, PT, R2.reuse, UR15, PT ;  /* 0x0000000f02007c0c */ /* 0x040fe2000bfa6270 */
[C---:B------:R-:W-:Y:S01]  /*17d0*/  IMAD R11, R2.reuse, UR9, R3 ;  /* 0x00000009020b7c24 */ /* 0x040fe2000f8e0203 */
[----:B------:R-:W-:Y:S01]  /*17e0*/  LEA.HI R3, R9, R10, RZ, 0x2 ;  /* 0x0000000a09037211 */ /* 0x000fe200078f10ff */
[----:B-1----:R-:W-:Y:S01]  /*17f0*/  IMAD.WIDE.U32 R4, R2, UR8, R238 ;  /* 0x0000000802047c25 */ /* 0x002fe2000f8e00ee */
[----:B------:R-:W-:Y:S01]  /*1800*/  SHF.R.S32.HI R2, RZ, 0x1f, R16 ;  /* 0x0000001fff027819 */ /* 0x000fe20000011410 */
[----:B------:R-:W-:Y:S01]  /*1810*/  USHF.L.U64.HI UR36, UR10, 0x7, UR11 ;  /* 0x000000070a247899 */ /* 0x000fe2000801020b */
[----:B------:R-:W-:Y:S01]  /*1820*/  IADD3.X R7, R7, UR13, R8, P6, !PT ;  /* 0x0000000d07077c10 */ /* 0x000fe2000b7fe408 */
[----:B------:R-:W-:Y:S01]  /*1830*/  IMAD.IADD R14, R197, 0x1, -R14 ;  /* 0x00000001c50e7824 */ /* 0x000fe200078e0a0e */
[----:B------:R-:W-:Y:S01]  /*1840*/  LOP3.LUT R8, R3, 0xfffffffc, RZ, 0xc0, !PT ;  /* 0xfffffffc03087812 */ /* 0x000fe200078ec0ff */
[----:B------:R-:W-:Y:S01]  /*1850*/  IMAD R3, R2, UR6, RZ ;  /* 0x0000000602037c24 */ /* 0x000fe2000f8e02ff */
[----:B------:R-:W-:Y:S01]  /*1860*/  IADD3 R4, P6, R4, UR20, RZ ;  /* 0x0000001404047c10 */ /* 0x000fe2000ffde0ff */
[----:B--2-4-:R-:W-:Y:S01]  /*1870*/  IMAD.WIDE.U32 R12, R16, UR6, R6 ;  /* 0x00000006100c7c25 */ /* 0x014fe2000f8e0006 */
[----:B------:R-:W-:Y:S01]  /*1880*/  LEA.HI R0, R14, R14, RZ, 0x1 ;  /* 0x0000000e0e007211 */ /* 0x000fe200078f08ff */
[----:B------:R-:W-:Y:S01]  /*1890*/  USHF.L.U32 UR37, UR10, 0x7, URZ ;  /* 0x000000070a257899 */ /* 0x000fe2000800063f */
[----:B------:R-:W-:Y:S01]  /*18a0*/  IADD3.X R5, R5, UR18, R11, P6, !PT ;  /* 0x0000001205057c10 */ /* 0x000fe2000b7fe40b */
[----:B------:R-:W-:Y:S01]  /*18b0*/  IMAD.IADD R18, R10, 0x1, -R8 ;  /* 0x000000010a127824 */ /* 0x000fe200078e0a08 */
[----:B------:R1:W-:Y:S01]  /*18c0*/  STL.64 [R1+0x320], R12 ;  /* 0x0003200c01007387 */ /* 0x0003e20000100a00 */
[----:B------:R-:W-:Y:S01]  /*18d0*/  IMAD R8, R16, UR7, R3 ;  /* 0x0000000710087c24 */ /* 0x000fe2000f8e0203 */
[----:B------:R-:W-:Y:S01]  /*18e0*/  ULDC.64 UR6, c[0x0][0x268] ;  /* 0x00009a0000067ab9 */ /* 0x000fe20000000a00 */
[----:B------:R-:W-:Y:S01]  /*18f0*/  IMAD.MOV.U32 R198, RZ, RZ, R12 ;  /* 0x000000ffffc67224 */ /* 0x000fe200078e000c */
[----:B------:R-:W-:Y:S01]  /*1900*/  SHF.R.S32.HI R17, RZ, 0x1, R0 ;  /* 0x00000001ff117819 */ /* 0x000fe20000011400 */
[----:B------:R-:W-:Y:S01]  /*1910*/  USHF.R.S32.HI UR18, URZ, 0x1f, UR5 ;  /* 0x0000001f3f127899 */ /* 0x000fe20008011405 */
[----:B------:R-:W-:Y:S01]  /*1920*/  IADD3 R199, R13, R8, RZ ;  /* 0x000000080dc77210 */ /* 0x000fe20007ffe0ff */
[----:B------:R-:W-:Y:S01]  /*1930*/  UIMAD UR13, UR36, UR5, URZ ;  /* 0x00000005240d72a4 */ /* 0x000fe2000f8e023f */
[----:B------:R-:W-:Y:S01]  /*1940*/  MOV R3, UR5 ;  /* 0x0000000500037c02 */ /* 0x000fe20008000f00 */
[----:B------:R-:W-:Y:S01]  /*1950*/  IMAD R2, R2, UR6, RZ ;  /* 0x0000000602027c24 */ /* 0x000fe2000f8e02ff */
[----:B------:R-:W-:Y:S01]  /*1960*/  LOP3.LUT R9, R0, 0x7fffffe, RZ, 0xc0, !PT ;  /* 0x07fffffe00097812 */ /* 0x000fe200078ec0ff */
[----:B------:R2:W-:Y:S01]  /*1970*/  STL.64 [R1+0x318], R198 ;  /* 0x000318c601007387 */ /* 0x0005e20000100a00 */
[----:B------:R-:W-:Y:S01]  /*1980*/  IMAD.SHL.U32 R0, R17, 0x40, RZ ;  /* 0x0000004011007824 */ /* 0x000fe200078e00ff */
[----:B------:R-:W-:Y:S01]  /*1990*/  UIMAD UR13, UR18, UR37, UR13 ;  /* 0x00000025120d72a4 */ /* 0x000fe2000f8e020d */
[----:B------:R-:W-:Y:S01]  /*19a0*/  IMAD R10, R16, UR7, R2 ;  /* 0x00000007100a7c24 */ /* 0x000fe2000f8e0202 */
[----:B------:R-:W-:Y:S01]  /*19b0*/  BSSY B0, `(.L_x_439) ;  /* 0x0000019000007945 */ /* 0x000fe20003800000 */
[----:B------:R-:W-:Y:S01]  /*19c0*/  IMAD.WIDE.U32 R2, R3, UR37, R198 ;  /* 0x0000002503027c25 */ /* 0x000fe2000f8e00c6 */
[----:B------:R-:W-:-:S02]  /*19d0*/  LOP3.LUT R0, R0, 0xc0, RZ, 0xc0, !PT ;  /* 0x000000c000007812 */ /* 0x000fc400078ec0ff */
[----:B------:R-:W-:Y:S01]  /*19e0*/  ISETP.GE.AND P6, PT, R21, UR15, PT ;  /* 0x0000000f15007c0c */ /* 0x000fe2000bfc6270 */
[----:B------:R-:W-:Y:S02]  /*19f0*/  IMAD.SHL.U32 R6, R20, 0x8, RZ ;  /* 0x0000000814067824 */ /* 0x000fe400078e00ff */
[----:B------:R-:W-:Y:S02]  /*1a00*/  IMAD.IADD R9, R14, 0x1, -R9 ;  /* 0x000000010e097824 */ /* 0x000fe400078e0a09 */
[----:B-1----:R-:W-:Y:S01]  /*1a10*/  IMAD.WIDE.U32 R12, R16, UR6, R4 ;  /* 0x00000006100c7c25 */ /* 0x002fe2000f8e0004 */
[----:B------:R-:W-:Y:S02]  /*1a20*/  IADD3 R5, R3, UR13, RZ ;  /* 0x0000000d03057c10 */ /* 0x000fe4000fffe0ff */
[----:B------:R-:W-:Y:S02]  /*1a30*/  LOP3.LUT R4, R0, 0x8, R6, 0xf8, !PT ;  /* 0x0000000800047812 */ /* 0x000fe400078ef806 */
[----:B------:R2:W-:Y:S01]  /*1a40*/  STL.64 [R1+0x338], R12 ;  /* 0x0003380c01007387 */ /* 0x0005e20000100a00 */
[----:B------:R-:W-:Y:S01]  /*1a50*/  SHF.R.U32.HI R0, RZ, 0x3, R0 ;  /* 0x00000003ff007819 */ /* 0x000fe20000011600 */
        /* <DEDUP_REMOVED lines=14> */
.L_x_440:
[----:B------:R-:W-:Y:S05]  /*1b40*/  BSYNC B0 ;  /* 0x0000000000007941 */ /* 0x000fea0003800000 */
.L_x_439:
[----:B------:R-:W-:Y:S01]  /*1b50*/  USHF.L.U64.HI UR13, UR10, 0x5, UR11 ;  /* 0x000000050a0d7899 */ /* 0x000fe2000801020b */
[----:B------:R-:W-:Y:S01]  /*1b60*/  BSSY B0, `(.L_x_441) ;  /* 0x0000011000007945 */ /* 0x000fe20003800000 */
[----:B------:R-:W-:Y:S01]  /*1b70*/  USHF.L.U32 UR14, UR10, 0x5, URZ ;  /* 0x000000050a0e7899 */ /* 0x000fe2000800063f */
[----:B------:R-:W-:Y:S02]  /*1b80*/  LOP3.LUT R8, R4, R0, RZ, 0x3c, !PT ;  /* 0x0000000004087212 */ /* 0x000fe400078e3cff */
[----:B------:R-:W-:Y:S05]  /*1b90*/  @P4 BRA `(.L_x_442) ;  /* 0x0000000000344947 */ /* 0x000fea0003800000 */
[----:B------:R-:W-:Y:S02]  /*1ba0*/  ULDC UR6, c[0x0][0x2d0] ;  /* 0x0000b40000067ab9 */ /* 0x000fe40000000800 */
[----:B------:R-:W-:-:S13]  /*1bb0*/  ISETP.GE.AND P0, PT, R238, UR6, PT ;  /* 0x00000006ee007c0c */ /* 0x000fda000bf06270 */
[----:B------:R1:W-:Y:S01]  /*1bc0*/  @P0 STS.128 [R230+0x2800], RZ ;  /* 0x002800ffe6000388 */ /* 0x0003e20000000c00 */
[----:B------:R-:W-:Y:S05]  /*1bd0*/  @P0 BRA `(.L_x_442) ;  /* 0x0000000000240947 */ /* 0x000fea0003800000 */
[----:B------:R-:W-:Y:S01]  /*1be0*/  IADD3 R0, P0, R2, UR14, RZ ;  /* 0x0000000e02007c10 */ /* 0x000fe2000ff1e0ff */
[----:B------:R-:W-:-:S03]  /*1bf0*/  ULDC.64 UR6, c[0x0][0x218] ;  /* 0x0000860000067ab9 */ /* 0x000fc60000000a00 */
[----:B----4-:R-:W-:Y:S02]  /*1c00*/  IADD3.X R7, R5, UR13, RZ, P0, !PT ;  /* 0x0000000d05077c10 */ /* 0x010fe400087fe4ff */
[----:B------:R-:W-:-:S04]  /*1c10*/  LEA R6, P0, R0, UR6, 0x1 ;  /* 0x0000000600067c11 */ /* 0x000fc8000f8008ff */
[----:B------:R-:W-:-:S05]  /*1c20*/  LEA.HI.X R7, R0, UR7, R7, 0x1, P0 ;  /* 0x0000000700077c11 */ /* 0x000fca00080f0c07 */
[----:B------:R-:W-:Y:S01]  /*1c30*/  @!PT LDS RZ, [RZ] ;  /* 0x00000000fffff984 */ /* 0x000fe20000000800 */
[----:B------:R-:W-:Y:S01]  /*1c40*/  @!PT LDS RZ, [RZ] ;  /* 0x00000000fffff984 */ /* 0x000fe20000000800 */
[----:B------:R-:W-:Y:S01]  /*1c50*/  @!PT LDS RZ, [RZ] ;  /* 0x00000000fffff984 */ /* 0x000fe20000000800 */
[----:B------:R4:W-:Y:S04]  /*1c60*/  LDGSTS.E.BYPASS.LTC128B.128 [R230+0x2800], desc[UR32][R6.64] ;  /* 0x0280000006e67fae */ /* 0x0009e8000b901d60 */
.L_x_442:
[----:B------:R-:W-:Y:S05]  /*1c70*/  BSYNC B0 ;  /* 0x0000000000007941 */ /* 0x000fea0003800000 */
.L_x_441:
        /* <DEDUP_REMOVED lines=8> */
[----:B----4-:R-:W-:Y:S02]  /*1d00*/  IMAD.U32 R7, RZ, RZ, UR10 ;  /* 0x0000000aff077e24 */ /* 0x010fe4000f8e00ff */
        /* <DEDUP_REMOVED lines=9> */
.L_x_444:
[----:B------:R-:W-:Y:S05]  /*1da0*/  BSYNC B0 ;  /* 0x0000000000007941 */ /* 0x000fea0003800000 */
.L_x_443:
        /* <DEDUP_REMOVED lines=18> */
.L_x_446:
[----:B------:R-:W-:Y:S05]  /*1ed0*/  BSYNC B0 ;  /* 0x0000000000007941 */ /* 0x000fea0003800000 */
.L_x_445:
[----:B------:R-:W0:Y:S01]  /*1ee0*/  LDGDEPBAR ;  /* 0x00000000000079af */ /* 0x000e220000000000 */
[----:B------:R-:W-:Y:S01]  /*1ef0*/  IMAD.SHL.U32 R0, R18, 0x40, RZ ;  /* 0x0000004012007824 */ /* 0x000fe200078e00ff */
[----:B------:R-:W-:Y:S01]  /*1f00*/  LEA R4, R182, UR17, 0x4 ;  /* 0x00000011b6047c11 */ /* 0x000fe2000f8e20ff */
[----:B-1----:R-:W-:Y:S01]  /*1f10*/  IMAD.SHL.U32 R3, R19, 0x20, RZ ;  /* 0x0000002013037824 */ /* 0x002fe200078e00ff */
[----:B------:R-:W-:Y:S01]  /*1f20*/  SHF.R.S32.HI R51, RZ, 0x2, R183 ;  /* 0x00000002ff337819 */ /* 0x000fe200000114b7 */
[----:B------:R-:W-:Y:S01]  /*1f30*/  IMAD.SHL.U32 R2, R15, 0x8, RZ ;  /* 0x000000080f027824 */ /* 0x000fe200078e00ff */
[----:B------:R-:W-:Y:S01]  /*1f40*/  LOP3.LUT R0, R0, 0xc0, RZ, 0xc0, !PT ;  /* 0x000000c000007812 */ /* 0x000fe200078ec0ff */
[----:B------:R-:W-:Y:S01]  /*1f50*/  IMAD.IADD R11, R13, 0x1, R10 ;  /* 0x000000010d0b7824 */ /* 0x000fe200078e020a */
[----:B------:R-:W-:Y:S01]  /*1f60*/  LOP3.LUT R50, R3, 0xffffff00, RZ, 0xc0, !PT ;  /* 0xffffff0003327812 */ /* 0x000fe200078ec0ff */
[----:B------:R-:W-:Y:S01]  /*1f70*/  IMAD.U32 R3, RZ, RZ, UR12 ;  /* 0x0000000cff037e24 */ /* 0x000fe2000f8e00ff */
[----:B------:R-:W-:Y:S01]  /*1f80*/  MOV R10, R12 ;  /* 0x0000000c000a7202 */ /* 0x000fe20000000f00 */
[----:B------:R-:W-:Y:S01]  /*1f90*/  USHF.L.U64.HI UR24, UR8, 0x7, UR9 ;  /* 0x0000000708187899 */ /* 0x000fe20008010209 */
[----:B------:R-:W-:Y:S01]  /*1fa0*/  LOP3.LUT R5, R0, 0x8, R2, 0xf8, !PT ;  /* 0x0000000800057812 */ /* 0x000fe200078ef802 */
[----:B------:R-:W-:Y:S01]  /*1fb0*/  USHF.L.U32 UR25, UR8, 0x7, URZ ;  /* 0x0000000708197899 */ /* 0x000fe2000800063f */
[----:B------:R-:W-:Y:S01]  /*1fc0*/  SHF.R.U32.HI R2, RZ, 0x3, R0 ;  /* 0x00000003ff027819 */ /* 0x000fe20000011600 */
[----:B------:R1:W-:Y:S01]  /*1fd0*/  STL.64 [R1+0x328], R10 ;  /* 0x0003280a01007387 */ /* 0x0003e20000100a00 */
[----:B------:R-:W-:Y:S01]  /*1fe0*/  LEA R0, R182, R50, 0x9 ;  /* 0x00000032b6007211 */ /* 0x000fe200078e48ff */
[----:B------:R-:W-:Y:S01]  /*1ff0*/  UIMAD UR6, UR24, UR5, URZ ;  /* 0x00000005180672a4 */ /* 0x000fe2000f8e023f */
[----:B------:R-:W-:Y:S01]  /*2000*/  LOP3.LUT R49, R5, R2, RZ, 0x3c, !PT ;  /* 0x0000000205317212 */ /* 0x000fe200078e3cff */
[----:B----4-:R-:W-:Y:S01]  /*2010*/  IMAD R6, R15, 0x8, R9 ;  /* 0x000000080f067824 */ /* 0x010fe200078e0209 */
[----:B------:R-:W-:Y:S01]  /*2020*/  IADD3 R4, R4, 0x1, R51 ;  /* 0x0000000104047810 */ /* 0x000fe20007ffe033 */
[----:B------:R-:W-:Y:S01]  /*2030*/  IMAD R2, R180, 0x20, R0 ;  /* 0x00000020b4027824 */ /* 0x000fe200078e0200 */
[----:B------:R-:W-:Y:S01]  /*2040*/  UIMAD UR6, UR18, UR25, UR6 ;  /* 0x00000019120672a4 */ /* 0x000fe2000f8e0206 */
[----:B------:R-:W-:Y:S01]  /*2050*/  BSSY B0, `(.L_x_447) ;  /* 0x000001d000007945 */ /* 0x000fe20003800000 */
[----:B------:R-:W-:-:S04]  /*2060*/  DEPBAR.LE SB0, 0x0 ;  /* 0x000080000000791a */ /* 0x000fc80000000000 */
[----:B------:R-:W-:Y:S01]  /*2070*/  BAR.SYNC.DEFER_BLOCKING 0x0 ;  /* 0x0000000000007b1d */ /* 0x000fe20000010000 */
[----:B------:R-:W-:Y:S01]  /*2080*/  IADD3 R4, R3, -UR30, R4 ;  /* 0x8000001e03047c10 */ /* 0x000fe2000fffe004 */
[----:B------:R-:W-:Y:S01]  /*2090*/  IMAD.U32 R3, RZ, RZ, UR5 ;  /* 0x00000005ff037e24 */ /* 0x000fe2000f8e00ff */
[----:B------:R-:W-:Y:S01]  /*20a0*/  IADD3 R2, R49, R2, RZ ;  /* 0x0000000231027210 */ /* 0x000fe20007ffe0ff */
[----:B------:R-:W-:Y:S01]  /*20b0*/  IMAD.U32 R0, R6, 0x20, R8 ;  /* 0x0000002006007824 */ /* 0x000fe200078e0008 */
        /* <DEDUP_REMOVED lines=22> */
.L_x_448:
[----:B------:R-:W-:Y:S05]  /*2220*/  BSYNC B0 ;  /* 0x0000000000007941 */ /* 0x000fea0003800000 */
.L_x_447:
        /* <DEDUP_REMOVED lines=19> */
.L_x_450:
[----:B------:R-:W-:Y:S05]  /*2360*/  BSYNC B0 ;  /* 0x0000000000007941 */ /* 0x000fea0003800000 */
.L_x_449:
        /* <DEDUP_REMOVED lines=19> */
.L_x_452:
[----:B------:R-:W-:Y:S05]  /*24a0*/  BSYNC B0 ;  /* 0x0000000000007941 */ /* 0x000fea0003800000 */
.L_x_451:
        /* <DEDUP_REMOVED lines=19> */
.L_x_454:
[----:B------:R-:W-:Y:S05]  /*25e0*/  BSYNC B0 ;  /* 0x0000000000007941 */ /* 0x000fea0003800000 */
.L_x_453:
[----:B--2---:R-:W-:Y:S01]  /*25f0*/  LDSM.16.M88.4 R12, [R219] ;  /* 0x00000000db0c783b */ /* 0x004fe20000000200 */
[----:B------:R-:W-:Y:S01]  /*2600*/  LOP3.LUT P0, RZ, R17, 0x2, RZ, 0xc0, !PT ;  /* 0x0000000211ff7812 */ /* 0x000fe2000780c0ff */
[----:B------:R-:W-:Y:S01]  /*2610*/  IMAD.MOV.U32 R0, RZ, RZ, 0x10 ;  /* 0x00000010ff007424 */ /* 0x000fe200078e00ff */
[----:B------:R-:W-:Y:S01]  /*2620*/  LOP3.LUT P1, RZ, R18, 0x2, RZ, 0xc0, !PT ;  /* 0x0000000212ff7812 */ /* 0x000fe2000782c0ff */
[----:B-1----:R-:W1:Y:S01]  /*2630*/  LDSM.16.M88.4 R4, [R216+0x2000] ;  /* 0x00200000d804783b */ /* 0x002e620000000200 */
[----:B------:R-:W-:Y:S01]  /*2640*/  VIADD R2, R216, 0x2000 ;  /* 0x00002000d8027836 */ /* 0x000fe20000000000 */
[----:B------:R-:W-:Y:S01]  /*2650*/  UISETP.GE.AND UP0, UPT, UR31, 0x2, UPT ;  /* 0x000000021f00788c */ /* 0x000fe2000bf06270 */
[----:B------:R-:W-:Y:S01]  /*2660*/  SEL R0, R0, 0xfffffff0, !P1 ;  /* 0xfffffff000007807 */ /* 0x000fe20004800000 */
[----:B------:R-:W2:Y:S01]  /*2670*/  LDSM.16.M88.4 R8, [R219+0x1000] ;  /* 0x00100000db08783b */ /* 0x000ea20000000200 */
[----:B------:R-:W-:Y:S01]  /*2680*/  VIADD R221, R216, 0x2020 ;  /* 0x00002020d8dd7836 */ /* 0x000fe20000000000 */
[----:B------:R-:W-:Y:S01]  /*2690*/  UIADD3 UR40, UR35, 0x646e171e, URZ ;  /* 0x646e171e23287890 */ /* 0x000fe2000fffe03f */
[----:B------:R-:W-:Y:S01]  /*26a0*/  LEA R220, R0, R219, 0x1 ;  /* 0x000000db00dc7211 */ /* 0x000fe200078e08ff */
[----:B------:R-:W5:Y:S01]  /*26b0*/  LDSM.16.M88.4 R44, [R216+0x2400] ;  /* 0x00240000d82c783b */ /* 0x000f620000000200 */
[----:B------:R-:W-:Y:S01]  /*26c0*/  UIADD3 UR39, UR34, -0x4ab325aa, URZ ;  /* 0xb54cda5622277890 */ /* 0x000fe2000fffe03f */
[----:B------:R-:W-:Y:S01]  /*26d0*/  @P0 VIADD R221, R2, 0xffffffe0 ;  /* 0xffffffe002dd0836 */ /* 0x000fe20000000000 */
[----:B------:R-:W-:Y:S01]  /*26e0*/  SHF.R.S32.HI R2, RZ, 0x1f, R181 ;  /* 0x0000001fff027819 */ /* 0x000fe200000114b5 */
[----:B------:R-:W3:Y:S01]  /*26f0*/  LDSM.16.M88.4 R40, [R216+0x2800] ;  /* 0x00280000d828783b */ /* 0x000ee20000000200 */
[----:B------:R-:W-:Y:S01]  /*2700*/  PLOP3.LUT P0, PT, PT, PT, UP0, 0x80, 0x0 ;  /* 0x000000000000781c */ /* 0x000fe20003f0f008 */
[----:B------:R-:W-:Y:S01]  /*2710*/  ULDC.U8 UR23, c[0x0][0x388] ;  /* 0x0000e20000177ab9 */ /* 0x000fe20000000000 */
[----:B------:R-:W-:Y:S01]  /*2720*/  LEA.HI R2, R2, R182, RZ, 0x2 ;  /* 0x000000b602027211 */ /* 0x000fe200078f10ff */
[----:B------:R-:W4:Y:S01]  /*2730*/  LDSM.16.M88.4 R36, [R216+0x2c00] ;  /* 0x002c0000d824783b */ /* 0x000f220000000200 */
[C---:B------:R-:W-:Y:S01]  /*2740*/  VIADD R228, R221.reuse, 0x400 ;  /* 0x00000400dde47836 */ /* 0x040fe20000000000 */
[C---:B------:R-:W-:Y:S01]  /*2750*/  IADD3 R226, R221.reuse, 0xc00, RZ ;  /* 0x00000c00dde27810 */ /* 0x040fe20007ffe0ff */
[C---:B------:R-:W-:Y:S01]  /*2760*/  VIADD R227, R221.reuse, 0x800 ;  /* 0x00000800dde37836 */ /* 0x040fe20000000000 */
[----:B------:R-:W4:Y:S01]  /*2770*/  LDSM.16.M88.4 R32, [R216+0x3000] ;  /* 0x00300000d820783b */ /* 0x000f220000000200 */
[----:B------:R-:W-:Y:S01]  /*2780*/  LOP3.LUT R2, R2, 0xffffffc, RZ, 0xc0, !PT ;  /* 0x0ffffffc02027812 */ /* 0x000fe200078ec0ff */
[C---:B------:R-:W-:Y:S01]  /*2790*/  VIADD R225, R221.reuse, 0x1000 ;  /* 0x00001000dde17836 */ /* 0x040fe20000000000 */
[C---:B------:R-:W-:Y:S01]  /*27a0*/  IADD3 R223, R221.reuse, 0x1800, RZ ;  /* 0x00001800dddf7810 */ /* 0x040fe20007ffe0ff */
[----:B------:R-:W4:Y:S01]  /*27b0*/  LDSM.16.M88.4 R28, [R216+0x3400] ;  /* 0x00340000d81c783b */ /* 0x000f220000000200 */
[----:B------:R-:W-:-:S02]  /*27c0*/  VIADD R224, R221, 0x1400 ;  /* 0x00001400dde07836 */ /* 0x000fc40000000000 */
[----:B------:R-:W-:Y:S01]  /*27d0*/  IMAD.IADD R3, R182, 0x1, -R2 ;  /* 0x00000001b6037824 */ /* 0x000fe200078e0a02 */
[----:B------:R-:W4:Y:S01]  /*27e0*/  LDSM.16.M88.4 R24, [R216+0x3800] ;  /* 0x00380000d818783b */ /* 0x000f220000000200 */
[----:B------:R-:W-:Y:S02]  /*27f0*/  IMAD R2, R180, 0x20, R50 ;  /* 0x00000020b4027824 */ /* 0x000fe400078e0232 */
[----:B------:R-:W-:Y:S01]  /*2800*/  IMAD R181, R3, 0x10, R51 ;  /* 0x0000001003b57824 */ /* 0x000fe200078e0233 */
[----:B------:R-:W4:Y:S01]  /*2810*/  LDSM.16.M88.4 R20, [R216+0x3c00] ;  /* 0x003c0000d814783b */ /* 0x000f220000000200 */
[----:B------:R-:W-:Y:S01]  /*2820*/  MOV R3, UR12 ;  /* 0x0000000c00037c02 */ /* 0x000fe20008000f00 */
[----:B------:R-:W-:Y:S02]  /*2830*/  IMAD.IADD R2, R49, 0x1, R2 ;  /* 0x0000000131027824 */ /* 0x000fe400078e0202 */
[----:B------:R-:W-:Y:S01]  /*2840*/  LDSM.16.M88.4 R68, [R221] ;  /* 0x00000000dd44783b */ /* 0x000fe20000000200 */
[----:B------:R-:W-:Y:S01]  /*2850*/  VIADDMNMX R50, R48, 0x8, R3, PT ;  /* 0x0000000830327846 */ /* 0x000fe20003800103 */
[----:B------:R-:W-:Y:S01]  /*2860*/  VIADD R222, R221, 0x1c00 ;  /* 0x00001c00ddde7836 */ /* 0x000fe20000000000 */
[-C--:B-1----:R-:W-:Y:S01]  /*2870*/  HMMA.16816.F32.BF16 R176, R12, R4.reuse, RZ ;  /* 0x000000040cb0723c */ /* 0x082fe200000418ff */
[----:B------:R-:W-:Y:S04]  /*2880*/  LDSM.16.M88.4 R64, [R221+0x400] ;  /* 0x00040000dd40783b */ /* 0x000fe80000000200 */
[----:B------:R-:W-:Y:S01]  /*2890*/  LDSM.16.M88.4 R60, [R221+0x800] ;  /* 0x00080000dd3c783b */ /* 0x000fe20000000200 */
[C---:B--2---:R-:W-:Y:S03]  /*28a0*/  HMMA.16816.F32.BF16 R172, R8.reuse, R4, RZ ;  /* 0x0000000408ac723c */ /* 0x044fe600000418ff */
[----:B------:R-:W-:Y:S03]  /*28b0*/  LDSM.16.M88.4 R56, [R221+0xc00] ;  /* 0x000c0000dd38783b */ /* 0x000fe60000000200 */
[-C--:B------:R-:W-:Y:S01]  /*28c0*/  HMMA.16816.F32.BF16 R168, R8, R6.reuse, RZ ;  /* 0x0000000608a8723c */ /* 0x080fe200000418ff */
[----:B------:R-:W-:Y:S04]  /*28d0*/  LDSM.16.M88.4 R52, [R221+0x1000] ;  /* 0x00100000dd34783b */ /* 0x000fe80000000200 */
[----:B------:R-:W-:Y:S01]  /*28e0*/  LDSM.16.M88.4 R72, [R221+0x1400] ;  /* 0x00140000dd48783b */ /* 0x000fe20000000200 */
[----:B------:R-:W-:Y:S03]  /*28f0*/  HMMA.16816.F32.BF16 R164, R12, R6, RZ ;  /* 0x000000060ca4723c */ /* 0x000fe600000418ff */
[----:B------:R-:W1:Y:S03]  /*2900*/  LDSM.16.M88.4 R4, [R220+0x1000] ;  /* 0x00100000dc04783b */ /* 0x000e660000000200 */
[C---:B-----5:R-:W-:Y:S01]  /*2910*/  HMMA.16816.F32.BF16 R160, R8.reuse, R44, RZ ;  /* 0x0000002c08a0723c */ /* 0x060fe200000418ff */
[----:B------:R-:W2:Y:S04]  /*2920*/  LDSM.16.M88.4 R76, [R221+0x1800] ;  /* 0x00180000dd4c783b */ /* 0x000ea80000000200 */
[----:B------:R-:W5:Y:S01]  /*2930*/  LDSM.16.M88.4 R80, [R221+0x1c00] ;  /* 0x001c0000dd50783b */ /* 0x000f620000000200 */
[C---:B---3--:R-:W-:Y:S03]  /*2940*/  HMMA.16816.F32.BF16 R156, R8.reuse, R40, RZ ;  /* 0x00000028089c723c */ /* 0x048fe600000418ff */
[----:B------:R-:W3:Y:S03]  /*2950*/  LDSM.16.M88.4 R16, [R220] ;  /* 0x00000000dc10783b */ /* 0x000ee60000000200 */
[C---:B----4-:R-:W-:Y:S01]  /*2960*/  HMMA.16816.F32.BF16 R144, R8.reuse, R36, RZ ;  /* 0x000000240890723c */ /* 0x050fe200000418ff */
[----:B------:R-:W0:Y:S04]  /*2970*/  LDGDEPBAR ;  /* 0x00000000000079af */ /* 0x000e280000000000 */
[----:B------:R4:W-:Y:S01]  /*2980*/  STL [R1+0x330], R181 ;  /* 0x000330b501007387 */ /* 0x0009e20000100800 */
[C---:B------:R-:W-:Y:S06]  /*2990*/  HMMA.16816.F32.BF16 R136, R8.reuse, R32, RZ ;  /* 0x000000200888723c */ /* 0x040fec00000418ff */
[C---:B------:R-:W-:Y:S06]  /*29a0*/  HMMA.16816.F32.BF16 R128, R8.reuse, R28, RZ ;  /* 0x0000001c0880723c */ /* 0x040fec00000418ff */
        /* <DEDUP_REMOVED lines=9> */
[----:B------:R-:W-:Y:S06]  /*2a40*/  HMMA.16816.F32.BF16 R108, R8, R22, RZ ;  /* 0x00000016086c723c */ /* 0x000fec00000418ff */
        /* <DEDUP_REMOVED lines=14> */
[C---:B-1----:R-:W-:Y:S06]  /*2b30*/  HMMA.16816.F32.BF16 R172, R4.reuse, R68, R172 ;  /* 0x0000004404ac723c */ /* 0x042fec00000418ac */
[C---:B------:R-:W-:Y:S06]  /*2b40*/  HMMA.16816.F32.BF16 R160, R4.reuse, R64, R160 ;  /* 0x0000004004a0723c */ /* 0x040fec00000418a0 */
[C---:B------:R-:W-:Y:S06]  /*2b50*/  HMMA.16816.F32.BF16 R156, R4.reuse, R60, R156 ;  /* 0x0000003c049c723c */ /* 0x040fec000004189c */
[C---:B------:R-:W-:Y:S06]  /*2b60*/  HMMA.16816.F32.BF16 R144, R4.reuse, R56, R144 ;  /* 0x000000380490723c */ /* 0x040fec0000041890 */
[C---:B------:R-:W-:Y:S06]  /*2b70*/  HMMA.16816.F32.BF16 R184, R4.reuse, R52, R136 ;  /* 0x0000003404b8723c */ /* 0x040fec0000041888 */
[C---:B------:R-:W-:Y:S06]  /*2b80*/  HMMA.16816.F32.BF16 R188, R4.reuse, R72, R128 ;  /* 0x0000004804bc723c */ /* 0x040fec0000041880 */
[C---:B--2---:R-:W-:Y:S06]  /*2b90*/  HMMA.16816.F32.BF16 R200, R4.reuse, R76, R120 ;  /* 0x0000004c04c8723c */ /* 0x044fec0000041878 */
        /* <DEDUP_REMOVED lines=9> */
[----:B---3--:R-:W-:Y:S01]  /*2c30*/  HMMA.16816.F32.BF16 R108, R16, R60, R96 ;  /* 0x0000003c106c723c */ /* 0x008fe20000041860 */
[----:B------:R-:W-:-:S05]  /*2c40*/  IMAD.U32 R4, RZ, RZ, UR29 ;  /* 0x0000001dff047e24 */ /* 0x000fca000f8e00ff */
[----:B------:R-:W-:Y:S01]  /*2c50*/  LEA R196, R4, R182, 0x3 ;  /* 0x000000b604c47211 */ /* 0x000fe200078e18ff */
[----:B------:R-:W-:Y:S01]  /*2c60*/  IMAD.SHL.U32 R4, R197, 0x2, RZ ;  /* 0x00000002c5047824 */ /* 0x000fe200078e00ff */
[C---:B------:R-:W-:Y:S06]  /*2c70*/  HMMA.16816.F32.BF16 R112, R16.reuse, R56, R88 ;  /* 0x000000381070723c */ /* 0x040fec0000041858 */
[C---:B------:R-:W-:Y:S06]  /*2c80*/  HMMA.16816.F32.BF16 R120, R16.reuse, R72, R36 ;  /* 0x000000481078723c */ /* 0x040fec0000041824 */
[C---:B------:R-:W-:Y:S06]  /*2c90*/  HMMA.16816.F32.BF16 R124, R16.reuse, R76, R28 ;  /* 0x0000004c107c723c */ /* 0x040fec000004181c */
[C---:B------:R-:W-:Y:S06]  /*2ca0*/  HMMA.16816.F32.BF16 R128, R16.reuse, R80, R8 ;  /* 0x000000501080723c */ /* 0x040fec0000041808 */
[C---:B------:R-:W-:Y:S06]  /*2cb0*/  HMMA.16816.F32.BF16 R176, R16.reuse, R68, R176 ;  /* 0x0000004410b0723c */ /* 0x040fec00000418b0 */
[C---:B------:R-:W-:Y:S06]  /*2cc0*/  HMMA.16816.F32.BF16 R104, R16.reuse, R64, R104 ;  /* 0x000000401068723c */ /* 0x040fec0000041868 */
[C---:B------:R-:W-:Y:S06]  /*2cd0*/  HMMA.16816.F32.BF16 R116, R16.reuse, R52, R44 ;  /* 0x000000341074723c */ /* 0x040fec000004182c */
[----:B------:R-:W-:Y:S01]  /*2ce0*/  HMMA.16816.F32.BF16 R88, R16, R70, R164 ;  /* 0x000000461058723c */ /* 0x000fe200000418a4 */
[----:B------:R-:W-:-:S02]  /*2cf0*/  VIADDMNMX R52, R48, 0x40, R3, PT ;  /* 0x0000004030347846 */ /* 0x000fc40003800103 */
[C---:B------:R-:W-:Y:S02]  /*2d00*/  VIADDMNMX R53, R48.reuse, 0x48, R3, PT ;  /* 0x0000004830357846 */ /* 0x040fe40003800103 */
[----:B------:R-:W-:Y:S01]  /*2d10*/  VIMNMX R48, R48, UR12, PT ;  /* 0x0000000c30307c48 */ /* 0x000fe2000bfe0100 */
[C---:B------:R-:W-:Y:S06]  /*2d20*/  HMMA.16816.F32.BF16 R100, R16.reuse, R66, R100 ;  /* 0x000000421064723c */ /* 0x040fec0000041864 */
[C---:B------:R-:W-:Y:S06]  /*2d30*/  HMMA.16816.F32.BF16 R92, R16.reuse, R62, R92 ;  /* 0x0000003e105c723c */ /* 0x040fec000004185c */
[C---:B------:R-:W-:Y:S06]  /*2d40*/  HMMA.16816.F32.BF16 R84, R16.reuse, R58, R84 ;  /* 0x0000003a1054723c */ /* 0x040fec0000041854 */
[C---:B------:R-:W-:Y:S06]  /*2d50*/  HMMA.16816.F32.BF16 R96, R16.reuse, R54, R40 ;  /* 0x000000361060723c */ /* 0x040fec0000041828 */
[C---:B------:R-:W-:Y:S06]  /*2d60*/  HMMA.16816.F32.BF16 R72, R16.reuse, R74, R32 ;  /* 0x0000004a1048723c */ /* 0x040fec0000041820 */
[C---:B------:R-:W-:Y:S06]  /*2d70*/  HMMA.16816.F32.BF16 R76, R16.reuse, R78, R24 ;  /* 0x0000004e104c723c */ /* 0x040fec0000041818 */
[----:B------:R-:W-:Y:S07]  /*2d80*/  HMMA.16816.F32.BF16 R80, R16, R82, R12 ;  /* 0x000000521050723c */ /* 0x000fee000004180c */
[----:B------:R-:W-:Y:S01]  /*2d90*/  LOP3.LUT R15, R4, 0x6, RZ, 0xc0, !PT ;  /* 0x00000006040f7812 */ /* 0x000fe200078ec0ff */
[----:B------:R-:W-:Y:S06]  /*2da0*/  BAR.SYNC.DEFER_BLOCKING 0x0 ;  /* 0x0000000000007b1d */ /* 0x000fec0000010000 */
[----:B----4-:R-:W-:Y:S10]  /*2db0*/  @!P0 BRA `(.L_x_455) ;  /* 0x0000000000ec8947 */ /* 0x010ff40003800000 */
[----:B------:R-:W-:Y:S01]  /*2dc0*/  ULDC UR6, c[0x0][0x2d0] ;  /* 0x0000b40000067ab9 */ /* 0x000fe20000000800 */
[----:B------:R-:W-:Y:S01]  /*2dd0*/  UIADD3 UR12, UR31, -0x2, URZ ;  /* 0xfffffffe1f0c7890 */ /* 0x000fe2000fffe03f */
[----:B------:R-:W-:Y:S01]  /*2de0*/  ISETP.GE.AND P1, PT, R238, UR6, PT ;  /* 0x00000006ee007c0c */ /* 0x000fe2000bf26270 */
[----:B------:R-:W-:Y:S01]  /*2df0*/  IMAD.U32 R9, RZ, RZ, UR10 ;  /* 0x0000000aff097e24 */ /* 0x000fe2000f8e00ff */
[----:B------:R-:W-:Y:S01]  /*2e00*/  BSSY B0, `(.L_x_456) ;  /* 0x0000035000007945 */ /* 0x000fe20003800000 */
[----:B------:R-:W-:Y:S01]  /*2e10*/  USHF.R.S32.HI UR7, URZ, 0x1f, UR12 ;  /* 0x0000001f3f077899 */ /* 0x000fe2000801140c */
[----:B------:R-:W-:Y:S01]  /*2e20*/  IMAD.U32 R8, RZ, RZ, UR11 ;  /* 0x0000000bff087e24 */ /* 0x000fe2000f8e00ff */
[----:B------:R-:W-:Y:S01]  /*2e30*/  UIMAD UR6, UR36, UR12, URZ ;  /* 0x0000000c240672a4 */ /* 0x000fe2000f8e023f */
[----:B------:R-:W-:-:S03]  /*2e40*/  IMAD.U32 R3, RZ, RZ, UR12 ;  /* 0x0000000cff037e24 */ /* 0x000fc6000f8e00ff */
[----:B------:R-:W-:Y:S01]  /*2e50*/  UIMAD UR6, UR7, UR37, UR6 ;  /* 0x00000025070672a4 */ /* 0x000fe2000f8e0206 */
[----:B------:R-:W-:-:S03]  /*2e60*/  IMAD.WIDE.U32 R4, R3, UR37, R198 ;  /* 0x0000002503047c25 */ /* 0x000fc6000f8e00c6 */
[----:B------:R-:W1:Y:S01]  /*2e70*/  @!P1 LDC.64 R12, c[0x0][0x218] ;  /* 0x00008600ff0c9b82 */ /* 0x000e620000000a00 */
[----:B------:R-:W-:Y:S01]  /*2e80*/  IMAD.U32 R3, RZ, RZ, UR10 ;  /* 0x0000000aff037e24 */ /* 0x000fe2000f8e00ff */
[----:B------:R2:W-:Y:S01]  /*2e90*/  @P1 STS [R230+0x2000], RZ ;  /* 0x002000ffe6001388 */ /* 0x0005e20000000800 */
[----:B------:R-:W-:-:S03]  /*2ea0*/  VIADD R7, R5, UR6 ;  /* 0x0000000605077c36 */ /* 0x000fc60008000000 */
[----:B------:R-:W-:Y:S01]  /*2eb0*/  @!P1 LEA R6, P2, R3, R4, 0x6 ;  /* 0x0000000403069211 */ /* 0x000fe200078430ff */
[----:B------:R2:W-:Y:S01]  /*2ec0*/  @P1 STS [R230+0x2004], RZ ;  /* 0x002004ffe6001388 */ /* 0x0005e20000000800 */
[----:B------:R-:W3:Y:S01]  /*2ed0*/  @!P1 LDC.64 R10, c[0x0][0x218] ;  /* 0x00008600ff0a9b82 */ /* 0x000ee20000000a00 */
[----:B------:R-:W-:Y:S02]  /*2ee0*/  @!P1 IADD3 R3, P3, R4, UR14, RZ ;  /* 0x0000000e04039c10 */ /* 0x000fe4000ff7e0ff */
[----:B------:R-:W-:Y:S01]  /*2ef0*/  @!P1 LEA.HI.X R14, R9, R7, R8, 0x6, P2 ;  /* 0x00000007090e9211 */ /* 0x000fe200010f3408 */
[----:B------:R2:W-:Y:S01]  /*2f00*/  @P1 STS.64 [R230+0x2008], RZ ;  /* 0x002008ffe6001388 */ /* 0x0005e20000000a00 */
[----:B------:R-:W-:-:S03]  /*2f10*/  @!P1 IADD3.X R9, R7, UR13, RZ, P3, !PT ;  /* 0x0000000d07099c10 */ /* 0x000fc60009ffe4ff */
        /* <DEDUP_REMOVED lines=35> */
.L_x_457:
[----:B------:R-:W-:Y:S05]  /*3150*/  BSYNC B0 ;  /* 0x0000000000007941 */ /* 0x000fea0003800000 */
.L_x_456:
[----:B------:R-:W0:Y:S02]  /*3160*/  LDGDEPBAR ;  /* 0x00000000000079af */ /* 0x000e240000000000 */
.L_x_455:
[----:B------:R-:W-:Y:S01]  /*3170*/  IMAD.U32 R3, RZ, RZ, UR5 ;  /* 0x00000005ff037e24 */ /* 0x000fe2000f8e00ff */
[----:B------:R-:W-:Y:S01]  /*3180*/  STL [R1+0x374], R239 ;  /* 0x000374ef01007387 */ /* 0x000fe20000100800 */
[----:B------:R-:W-:Y:S01]  /*3190*/  ULDC UR43, c[0x0][0x2ec] ;  /* 0x0000bb00002b7ab9 */ /* 0x000fe20000000800 */
[----:B------:R-:W-:Y:S02]  /*31a0*/  IMAD.MOV.U32 R137, RZ, RZ, R183 ;  /* 0x000000ffff897224 */ /* 0x000fe400078e00b7 */
[----:B------:R-:W-:Y:S01]  /*31b0*/  IMAD R3, R3, 0x80, R15 ;  /* 0x0000008003037824 */ /* 0x000fe200078e020f */
[----:B------:R-:W-:Y:S03]  /*31c0*/  STL [R1+0x370], R238 ;  /* 0x000370ee01007387 */ /* 0x000fe60000100800 */
[C---:B------:R-:W-:Y:S01]  /*31d0*/  VIADD R24, R3.reuse, 0x1 ;  /* 0x0000000103187836 */ /* 0x040fe20000000000 */
[CC--:B------:R-:W-:Y:S01]  /*31e0*/  ISETP.GE.AND P2, PT, R3.reuse, R48.reuse, PT ;  /* 0x000000300300720c */ /* 0x0c0fe20003f46270 */
[C---:B------:R-:W-:Y:S01]  /*31f0*/  VIADD R23, R3.reuse, 0x8 ;  /* 0x0000000803177836 */ /* 0x040fe20000000000 */
[----:B------:R-:W-:Y:S01]  /*3200*/  STL [R1+0x36c], R230 ;  /* 0x00036ce601007387 */ /* 0x000fe20000100800 */
[C---:B------:R-:W-:Y:S01]  /*3210*/  VIADD R22, R3.reuse, 0x9 ;  /* 0x0000000903167836 */ /* 0x040fe20000000000 */
[-C--:B------:R-:W-:Y:S01]  /*3220*/  ISETP.GE.AND P1, PT, R24, R48.reuse, PT ;  /* 0x000000301800720c */ /* 0x080fe20003f26270 */
[C---:B------:R-:W-:Y:S01]  /*3230*/  VIADD R21, R3.reuse, 0x10 ;  /* 0x0000001003157836 */ /* 0x040fe20000000000 */
[----:B------:R-:W-:Y:S01]  /*3240*/  FSEL R67, R176, -INF , !P2 ;  /* 0xff800000b0437808 */ /* 0x000fe20005000000 */
[----:B------:R-:W-:Y:S01]  /*3250*/  VIADD R20, R3, 0x11 ;  /* 0x0000001103147836 */ /* 0x000fe20000000000 */
[-C--:B------:R-:W-:Y:S01]  /*3260*/  ISETP.GE.AND P3, PT, R23, R48.reuse, PT ;  /* 0x000000301700720c */ /* 0x080fe20003f66270 */
[----:B------:R-:W-:Y:S01]  /*3270*/  VIADD R19, R3, 0x18 ;  /* 0x0000001803137836 */ /* 0x000fe20000000000 */
[----:B------:R-:W-:Y:S01]  /*3280*/  FSEL R66, R177, -INF , !P1 ;  /* 0xff800000b1427808 */ /* 0x000fe20004800000 */
[C---:B------:R-:W-:Y:S01]  /*3290*/  VIADD R18, R3.reuse, 0x19 ;  /* 0x0000001903127836 */ /* 0x040fe20000000000 */
[----:B------:R-:W-:Y:S01]  /*32a0*/  ISETP.GE.AND P2, PT, R22, R48, PT ;  /* 0x000000301600720c */ /* 0x000fe20003f46270 */
[C---:B------:R-:W-:Y:S01]  /*32b0*/  VIADD R17, R3.reuse, 0x20 ;  /* 0x0000002003117836 */ /* 0x040fe20000000000 */
[----:B------:R-:W-:Y:S01]  /*32c0*/  FSEL R65, R88, -INF , !P3 ;  /* 0xff80000058417808 */ /* 0x000fe20005800000 */
[----:B------:R-:W-:Y:S01]  /*32d0*/  VIADD R16, R3, 0x21 ;  /* 0x0000002103107836 */ /* 0x000fe20000000000 */
[----:B-1----:R-:W-:Y:S01]  /*32e0*/  FMNMX.FTZ R4, R67, R66, !PT ;  /* 0x0000004243047209 */ /* 0x002fe20007810000 */
[----:B------:R-:W-:Y:S01]  /*32f0*/  VIADD R15, R3, 0x28 ;  /* 0x00000028030f7836 */ /* 0x000fe20000000000 */
[----:B------:R-:W-:Y:S01]  /*3300*/  ISETP.GE.AND P1, PT, R21, R48, PT ;  /* 0x000000301500720c */ /* 0x000fe20003f26270 */
[----:B------:R-:W-:Y:S01]  /*3310*/  VIADD R14, R3, 0x29 ;  /* 0x00000029030e7836 */ /* 0x000fe20000000000 */
[----:B------:R-:W-:Y:S01]  /*3320*/  FSEL R64, R89, -INF , !P2 ;  /* 0xff80000059407808 */ /* 0x000fe20005000000 */
[----:B--2---:R-:W-:Y:S01]  /*3330*/  VIADD R13, R3, 0x30 ;  /* 0x00000030030d7836 */ /* 0x004fe20000000000 */
[----:B------:R-:W-:Y:S01]  /*3340*/  FMNMX.FTZ R4, R65, R4, !PT ;  /* 0x0000000441047209 */ /* 0x000fe20007810000 */
[C---:B------:R-:W-:Y:S01]  /*3350*/  VIADD R12, R3.reuse, 0x31 ;  /* 0x00000031030c7836 */ /* 0x040fe20000000000 */
[----:B------:R-:W-:Y:S01]  /*3360*/  ISETP.GE.AND P5, PT, R20, R48, PT ;  /* 0x000000301400720c */ /* 0x000fe20003fa6270 */
[C---:B------:R-:W-:Y:S01]  /*3370*/  VIADD R11, R3.reuse, 0x38 ;  /* 0x00000038030b7836 */ /* 0x040fe20000000000 */
[----:B------:R-:W-:Y:S01]  /*3380*/  FSEL R63, R104, -INF , !P1 ;  /* 0xff800000683f7808 */ /* 0x000fe20004800000 */
[C---:B------:R-:W-:Y:S01]  /*3390*/  VIADD R10, R3.reuse, 0x39 ;  /* 0x00000039030a7836 */ /* 0x040fe20000000000 */
[----:B------:R-:W-:Y:S01]  /*33a0*/  FMNMX.FTZ R4, R64, R4, !PT ;  /* 0x0000000440047209 */ /* 0x000fe20007810000 */
[----:B------:R-:W-:Y:S01]  /*33b0*/  VIADD R9, R3, 0x40 ;  /* 0x0000004003097836 */ /* 0x000fe20000000000 */
[----:B------:R-:W-:Y:S01]  /*33c0*/  ISETP.GE.AND P4, PT, R19, R48, PT ;  /* 0x000000301300720c */ /* 0x000fe20003f86270 */
[----:B------:R-:W-:Y:S01]  /*33d0*/  VIADD R8, R3, 0x41 ;  /* 0x0000004103087836 */ /* 0x000fe20000000000 */
[----:B------:R-:W-:Y:S01]  /*33e0*/  FSEL R62, R105, -INF , !P5 ;  /* 0xff800000693e7808 */ /* 0x000fe20006800000 */
[----:B------:R-:W-:Y:S01]  /*33f0*/  VIADD R7, R3, 0x48 ;  /* 0x0000004803077836 */ /* 0x000fe20000000000 */
        /* <DEDUP_REMOVED lines=11> */
[C---:B------:R-:W-:Y:S01]  /*34b0*/  VIADD R37, R3.reuse, 0x60 ;  /* 0x0000006003257836 */ /* 0x040fe20000000000 */
[----:B------:R-:W-:Y:S01]  /*34c0*/  FMNMX.FTZ R4, R60, R4, !PT ;  /* 0x000000043c047209 */ /* 0x000fe20007810000 */
[C---:B------:R-:W-:Y:S01]  /*34d0*/  VIADD R56, R3.reuse, 0x61 ;  /* 0x0000006103387836 */ /* 0x040fe20000000000 */
[----:B------:R-:W-:Y:S01]  /*34e0*/  ISETP.GE.AND P6, PT, R16, R48, PT ;  /* 0x000000301000720c */ /* 0x000fe20003fc6270 */
[C---:B------:R-:W-:Y:S01]  /*34f0*/  VIADD R58, R3.reuse, 0x68 ;  /* 0x00000068033a7836 */ /* 0x040fe20000000000 */
[----:B------:R-:W-:Y:S01]  /*3500*/  FSEL R57, R108, -INF , !P2 ;  /* 0xff8000006c397808 */ /* 0x000fe20005000000 */
[----:B------:R-:W-:Y:S01]  /*3510*/  VIADD R61, R3, 0x69 ;  /* 0x00000069033d7836 */ /* 0x000fe20000000000 */
[----:B------:R-:W-:Y:S01]  /*3520*/  FMNMX.FTZ R4, R59, R4, !PT ;  /* 0x000000043b047209 */ /* 0x000fe20007810000 */
[----:B------:R-:W-:Y:S01]  /*3530*/  VIADD R71, R3, 0x70 ;  /* 0x0000007003477836 */ /* 0x000fe20000000000 */
[----:B------:R-:W-:Y:S01]  /*3540*/  ISETP.GE.AND P1, PT, R15, R48, PT ;  /* 0x000000300f00720c */ /* 0x000fe20003f26270 */
[----:B------:R-:W-:Y:S01]  /*3550*/  VIADD R69, R3, 0x71 ;  /* 0x0000007103457836 */ /* 0x000fe20000000000 */
[----:B------:R-:W-:Y:S01]  /*3560*/  FSEL R55, R109, -INF , !P6 ;  /* 0xff8000006d377808 */ /* 0x000fe20007000000 */
[----:B------:R-:W-:Y:S01]  /*3570*/  VIADD R70, R3, 0x78 ;  /* 0x0000007803467836 */ /* 0x000fe20000000000 */
[----:B------:R-:W-:Y:S01]  /*3580*/  FMNMX.FTZ R4, R57, R4, !PT ;  /* 0x0000000439047209 */ /* 0x000fe20007810000 */
[----:B------:R-:W-:Y:S01]  /*3590*/  STL [R1+0x368], R228 ;  /* 0x000368e401007387 */ /* 0x000fe20000100800 */
[----:B------:R-:W-:-:S02]  /*35a0*/  ISETP.GE.AND P5, PT, R14, R48, PT ;  /* 0x000000300e00720c */ /* 0x000fc40003fa6270 */
[----:B------:R-:W-:Y:S01]  /*35b0*/  FSEL R54, R92, -INF , !P1 ;  /* 0xff8000005c367808 */ /* 0x000fe20004800000 */
[----:B------:R-:W-:Y:S01]  /*35c0*/  STL [R1+0x364], R227 ;  /* 0x000364e301007387 */ /* 0x000fe20000100800 */
[----:B------:R-:W-:Y:S02]  /*35d0*/  FMNMX.FTZ R4, R55, R4, !PT ;  /* 0x0000000437047209 */ /* 0x000fe40007810000 */
[----:B------:R-:W-:Y:S01]  /*35e0*/  ISETP.GE.AND P4, PT, R13, R48, PT ;  /* 0x000000300d00720c */ /* 0x000fe20003f86270 */
[----:B------:R-:W-:Y:S01]  /*35f0*/  STL [R1+0x360], R226 ;  /* 0x000360e201007387 */ /* 0x000fe20000100800 */
[----:B------:R-:W-:Y:S02]  /*3600*/  FSEL R51, R93, -INF , !P5 ;  /* 0xff8000005d337808 */ /* 0x000fe40006800000 */
        /* <DEDUP_REMOVED lines=41> */
[----:B------:R-:W-:Y:S01]  /*38a0*/  FSEL R38, R72, -INF , !P5 ;  /* 0xff80000048267808 */ /* 0x000fe20006800000 */
[----:B------:R-:W-:Y:S01]  /*38b0*/  VIADD R72, R3, 0x79 ;  /* 0x0000007903487836 */ /* 0x000fe20000000000 */
        /* <DEDUP_REMOVED lines=25> */
[----:B------:R-:W-:Y:S02]  /*3a50*/  FSEL R27, R81, -INF , !P1 ;  /* 0xff800000511b7808 */ /* 0x000fe40004800000 */
[----:B------:R-:W-:-:S04]  /*3a60*/  FMNMX.FTZ R4, R28, R4, !PT ;  /* 0x000000041c047209 */ /* 0x000fc80007810000 */
[----:B------:R-:W-:-:S05]  /*3a70*/  FMNMX.FTZ R4, R27, R4, !PT ;  /* 0x000000041b047209 */ /* 0x000fca0007810000 */
[----:B------:R-:W1:Y:S02]  /*3a80*/  SHFL.BFLY PT, R68, R4, 0x2, 0x1f ;  /* 0x0c401f0004447f89 */ /* 0x000e6400000e0000 */
[----:B-1----:R-:W-:-:S05]  /*3a90*/  FMNMX.FTZ R4, R4, R68, !PT ;  /* 0x0000004404047209 */ /* 0x002fca0007810000 */
[----:B------:R-:W1:Y:S02]  /*3aa0*/  SHFL.BFLY PT, R68, R4, 0x1, 0x1f ;  /* 0x0c201f0004447f89 */ /* 0x000e6400000e0000 */
[----:B-1----:R-:W-:-:S04]  /*3ab0*/  FMNMX.FTZ R136, R4, R68, !PT ;  /* 0x0000004404887209 */ /* 0x002fc80007810000 */
[C---:B------:R-:W-:Y:S01]  /*3ac0*/  FSETP.NEU.FTZ.AND P1, PT, R136.reuse, -INF , PT ;  /* 0xff8000008800780b */ /* 0x040fe20003f3d000 */
[----:B------:R1:W-:Y:S01]  /*3ad0*/  STL [R1+0x37c], R136 ;  /* 0x00037c8801007387 */ /* 0x0003e20000100800 */
[----:B------:R-:W-:-:S03]  /*3ae0*/  FMUL.FTZ R4, R136, UR43 ;  /* 0x0000002b88047c20 */ /* 0x000fc60008410000 */
[----:B------:R-:W2:Y:S02]  /*3af0*/  LDL R138, [R1+0x334] ;  /* 0x00033400018a7983 */ /* 0x000ea40000100800 */
[----:B------:R-:W-:-:S05]  /*3b00*/  FSEL R4, R4, RZ, P1 ;  /* 0x000000ff04047208 */ /* 0x000fca0000800000 */
[--C-:B------:R-:W-:Y:S01]  /*3b10*/  FFMA.FTZ R67, R67, UR43, -R4.reuse ;  /* 0x0000002b43437c23 */ /* 0x100fe20008010804 */
[--C-:B------:R-:W-:Y:S01]  /*3b20*/  FFMA.FTZ R66, R66, UR43, -R4.reuse ;  /* 0x0000002b42427c23 */ /* 0x100fe20008010804 */
[--C-:B------:R-:W-:Y:S01]  /*3b30*/  FFMA.FTZ R222, R31, UR43, -R4.reuse ;  /* 0x0000002b1fde7c23 */ /* 0x100fe20008010804 */
[--C-:B------:R-:W-:Y:S01]  /*3b40*/  FFMA.FTZ R220, R30, UR43, -R4.reuse ;  /* 0x0000002b1edc7c23 */ /* 0x100fe20008010804 */
[--C-:B------:R-:W-:Y:S01]  /*3b50*/  FFMA.FTZ R65, R65, UR43, -R4.reuse ;  /* 0x0000002b41417c23 */ /* 0x100fe20008010804 */
[----:B------:R-:W-:Y:S01]  /*3b60*/  MUFU.EX2 R31, R67 ;  /* 0x00000043001f7308 */ /* 0x000fe20000000800 */
[--C-:B------:R-:W-:Y:S01]  /*3b70*/  FFMA.FTZ R224, R29, UR43, -R4.reuse ;  /* 0x0000002b1de07c23 */ /* 0x100fe20008010804 */
[C---:B------:R-:W-:Y:S01]  /*3b80*/  ISETP.GE.AND P5, PT, R3.reuse, R50, PT ;  /* 0x000000320300720c */ /* 0x040fe20003fa6270 */
[----:B------:R-:W-:Y:S01]  /*3b90*/  FFMA.FTZ R64, R64, UR43, -R4 ;  /* 0x0000002b40407c23 */ /* 0x000fe20008010804 */
[----:B------:R-:W-:-:S04]  /*3ba0*/  ISETP.GE.AND P4, PT, R3, R52, PT ;  /* 0x000000340300720c */ /* 0x000fc80003f86270 */
[----:B------:R-:W3:Y:S01]  /*3bb0*/  MUFU.EX2 R30, R66 ;  /* 0x00000042001e7308 */ /* 0x000ee20000000800 */
[----:B------:R-:W-:Y:S01]  /*3bc0*/  ISETP.GE.AND P3, PT, R3, R53, PT ;  /* 0x000000350300720c */ /* 0x000fe20003f66270 */
[----:B------:R-:W-:Y:S01]  /*3bd0*/  FFMA.FTZ R227, R28, UR43, -R4 ;  /* 0x0000002b1ce37c23 */ /* 0x000fe20008010804 */
[C---:B------:R-:W-:Y:S01]  /*3be0*/  ISETP.GE.AND P6, PT, R24.reuse, R50, PT ;  /* 0x000000321800720c */ /* 0x040fe20003fc6270 */
[----:B-1----:R-:W-:Y:S01]  /*3bf0*/  IMAD.MOV.U32 R136, RZ, RZ, R196 ;  /* 0x000000ffff887224 */ /* 0x002fe200078e00c4 */
[----:B------:R-:W-:-:S03]  /*3c00*/  ISETP.GE.AND P2, PT, R24, R52, PT ;  /* 0x000000341800720c */ /* 0x000fc60003f46270 */
[----:B------:R-:W1:Y:S01]  /*3c10*/  MUFU.EX2 R29, R65 ;  /* 0x00000041001d7308 */ /* 0x000e620000000800 */
[----:B------:R-:W-:Y:S01]  /*3c20*/  ISETP.GE.AND P1, PT, R24, R53, PT ;  /* 0x000000351800720c */ /* 0x000fe20003f26270 */
[----:B------:R-:W-:Y:S01]  /*3c30*/  FFMA.FTZ R63, R63, UR43, -R4 ;  /* 0x0000002b3f3f7c23 */ /* 0x000fe20008010804 */
[----:B------:R-:W-:Y:S02]  /*3c40*/  FSEL R24, R178, -INF , !P5 ;  /* 0xff800000b2187808 */ /* 0x000fe40006800000 */
[----:B------:R-:W-:Y:S02]  /*3c50*/  FSEL R128, R172, -INF , !P4 ;  /* 0xff800000ac807808 */ /* 0x000fe40006000000 */
[----:B------:R-:W-:Y:S01]  /*3c60*/  FSEL R178, R174, -INF , !P3 ;  /* 0xff800000aeb27808 */ /* 0x000fe20005800000 */
[----:B------:R-:W4:Y:S01]  /*3c70*/  MUFU.EX2 R28, R64 ;  /* 0x00000040001c7308 */ /* 0x000f220000000800 */
[C---:B------:R-:W-:Y:S02]  /*3c80*/  ISETP.GE.AND P4, PT, R23.reuse, R50, PT ;  /* 0x000000321700720c */ /* 0x040fe40003f86270 */
[----:B------:R-:W-:-:S02]  /*3c90*/  ISETP.GE.AND P5, PT, R23, R52, PT ;  /* 0x000000341700720c */ /* 0x000fc40003fa6270 */
[----:B------:R-:W-:Y:S01]  /*3ca0*/  ISETP.GE.AND P3, PT, R23, R53, PT ;  /* 0x000000351700720c */ /* 0x000fe20003f66270 */
[--C-:B------:R-:W-:Y:S01]  /*3cb0*/  FFMA.FTZ R223, R27, UR43, -R4.reuse ;  /* 0x0000002b1bdf7c23 */ /* 0x100fe20008010804 */
[----:B------:R-:W-:Y:S01]  /*3cc0*/  FSEL R23, R179, -INF , !P6 ;  /* 0xff800000b3177808 */ /* 0x000fe20007000000 */
[----:B------:R-:W-:Y:S01]  /*3cd0*/  FFMA.FTZ R62, R62, UR43, -R4 ;  /* 0x0000002b3e3e7c23 */ /* 0x000fe20008010804 */
[----:B------:R4:W4:Y:S01]  /*3ce0*/  MUFU.EX2 R27, R63 ;  /* 0x0000003f001b7308 */ /* 0x0009220000000800 */
[----:B------:R-:W-:Y:S02]  /*3cf0*/  FSEL R125, R173, -INF , !P2 ;  /* 0xff800000ad7d7808 */ /* 0x000fe40005000000 */
[----:B------:R-:W-:Y:S02]  /*3d00*/  FSEL R177, R175, -INF , !P1 ;  /* 0xff800000afb17808 */ /* 0x000fe40004800000 */
[C---:B------:R-:W-:Y:S02]  /*3d10*/  ISETP.GE.AND P6, PT, R22.reuse, R50, PT ;  /* 0x000000321600720c */ /* 0x040fe40003fc6270 */
[----:B------:R-:W-:-:S02]  /*3d20*/  ISETP.GE.AND P2, PT, R22, R52, PT ;  /* 0x000000341600720c */ /* 0x000fc40003f46270 */
[----:B------:R-:W-:Y:S01]  /*3d30*/  ISETP.GE.AND P1, PT, R22, R53, PT ;  /* 0x000000351600720c */ /* 0x000fe20003f26270 */
[--C-:B------:R-:W-:Y:S01]  /*3d40*/  FFMA.FTZ R92, R60, UR43, -R4.reuse ;  /* 0x0000002b3c5c7c23 */ /* 0x100fe20008010804 */
[----:B------:R-:W-:Y:S01]  /*3d50*/  FSEL R22, R90, -INF , !P4 ;  /* 0xff8000005a167808 */ /* 0x000fe20006000000 */
[--C-:B------:R-:W-:Y:S01]  /*3d60*/  FFMA.FTZ R93, R59, UR43, -R4.reuse ;  /* 0x0000002b3b5d7c23 */ /* 0x100fe20008010804 */
[----:B------:R-:W-:Y:S01]  /*3d70*/  FMNMX.FTZ R3, R24, R23, !PT ;  /* 0x0000001718037209 */ /* 0x000fe20007810000 */
        /* <DEDUP_REMOVED lines=19> */
[----:B------:R-:W-:Y:S01]  /*3eb0*/  FSEL R124, R168, -INF , !P5 ;  /* 0xff800000a87c7808 */ /* 0x000fe20006800000 */
[----:B------:R-:W4:Y:S01]  /*3ec0*/  MUFU.EX2 R4, R62 ;  /* 0x0000003e00047308 */ /* 0x000f220000000800 */
[----:B------:R-:W-:Y:S01]  /*3ed0*/  FSEL R175, R170, -INF , !P3 ;  /* 0xff800000aaaf7808 */ /* 0x000fe20005800000 */
[----:B---3--:R-:W-:Y:S01]  /*3ee0*/  FADD.FTZ R32, R31, R30 ;  /* 0x0000001e1f207221 */ /* 0x008fe20000010000 */
[----:B------:R-:W-:-:S02]  /*3ef0*/  ISETP.GE.AND P4, PT, R21, R50, PT ;  /* 0x000000321500720c */ /* 0x000fc40003f86270 */
[C---:B------:R-:W-:Y:S02]  /*3f00*/  ISETP.GE.AND P5, PT, R21.reuse, R52, PT ;  /* 0x000000341500720c */ /* 0x040fe40003fa6270 */
[----:B------:R-:W-:Y:S02]  /*3f10*/  ISETP.GE.AND P3, PT, R21, R53, PT ;  /* 0x000000351500720c */ /* 0x000fe40003f66270 */
[----:B------:R-:W-:Y:S02]  /*3f20*/  FSEL R21, R91, -INF , !P6 ;  /* 0xff8000005b157808 */ /* 0x000fe40007000000 */
[----:B------:R-:W-:Y:S01]  /*3f30*/  FMNMX.FTZ R3, R22, R3, !PT ;  /* 0x0000000316037209 */ /* 0x000fe20007810000 */
[----:B-1----:R-:W-:Y:S01]  /*3f40*/  FADD.FTZ R32, R29, R32 ;  /* 0x000000201d207221 */ /* 0x002fe20000010000 */
[----:B------:R-:W-:Y:S02]  /*3f50*/  FSEL R121, R169, -INF , !P2 ;  /* 0xff800000a9797808 */ /* 0x000fe40005000000 */
[----:B------:R-:W-:-:S02]  /*3f60*/  FSEL R173, R171, -INF , !P1 ;  /* 0xff800000abad7808 */ /* 0x000fc40004800000 */
[C---:B------:R-:W-:Y:S02]  /*3f70*/  ISETP.GE.AND P6, PT, R20.reuse, R50, PT ;  /* 0x000000321400720c */ /* 0x040fe40003fc6270 */
[C---:B------:R-:W-:Y:S02]  /*3f80*/  ISETP.GE.AND P2, PT, R20.reuse, R52, PT ;  /* 0x000000341400720c */ /* 0x040fe40003f46270 */
[----:B------:R-:W-:Y:S02]  /*3f90*/  ISETP.GE.AND P1, PT, R20, R53, PT ;  /* 0x000000351400720c */ /* 0x000fe40003f26270 */
[----:B------:R-:W-:Y:S02]  /*3fa0*/  FSEL R20, R106, -INF , !P4 ;  /* 0xff8000006a147808 */ /* 0x000fe40006000000 */
[----:B------:R-:W-:Y:S02]  /*3fb0*/  FMNMX.FTZ R3, R21, R3, !PT ;  /* 0x0000000315037209 */ /* 0x000fe40007810000 */
[----:B----4-:R-:W-:Y:S01]  /*3fc0*/  F2FP.BF16.F32.PACK_AB R63, R30, R31 ;  /* 0x0000001f1e3f723e */ /* 0x010fe200000010ff */
[----:B------:R-:W-:Y:S01]  /*3fd0*/  FADD.FTZ R30, R28, R32 ;  /* 0x000000201c1e7221 */ /* 0x000fe20000010000 */
[----:B------:R-:W-:-:S02]  /*3fe0*/  FSEL R120, R160, -INF , !P5 ;  /* 0xff800000a0787808 */ /* 0x000fc40006800000 */
[----:B------:R-:W-:Y:S02]  /*3ff0*/  FSEL R172, R162, -INF , !P3 ;  /* 0xff800000a2ac7808 */ /* 0x000fe40005800000 */
[C---:B------:R-:W-:Y:S02]  /*4000*/  ISETP.GE.AND P4, PT, R19.reuse, R50, PT ;  /* 0x000000321300720c */ /* 0x040fe40003f86270 */
[C---:B------:R-:W-:Y:S02]  /*4010*/  ISETP.GE.AND P5, PT, R19.reuse, R52, PT ;  /* 0x000000341300720c */ /* 0x040fe40003fa6270 */
[----:B------:R-:W-:Y:S02]  /*4020*/  ISETP.GE.AND P3, PT, R19, R53, PT ;  /* 0x000000351300720c */ /* 0x000fe40003f66270 */
[----:B------:R-:W-:Y:S02]  /*4030*/  FSEL R19, R107, -INF , !P6 ;  /* 0xff8000006b137808 */ /* 0x000fe40007000000 */
[----:B------:R-:W-:-:S02]  /*4040*/  FMNMX.FTZ R3, R20, R3, !PT ;  /* 0x0000000314037209 */ /* 0x000fc40007810000 */
[----:B------:R-:W-:Y:S01]  /*4050*/  F2FP.BF16.F32.PACK_AB R64, R28, R29 ;  /* 0x0000001d1c40723e */ /* 0x000fe200000010ff */
[----:B------:R-:W-:Y:S01]  /*4060*/  FADD.FTZ R28, R27, R30 ;  /* 0x0000001e1b1c7221 */ /* 0x000fe20000010000 */
[----:B------:R-:W-:Y:S02]  /*4070*/  FSEL R117, R161, -INF , !P2 ;  /* 0xff800000a1757808 */ /* 0x000fe40005000000 */
[----:B------:R-:W-:Y:S02]  /*4080*/  FSEL R171, R163, -INF , !P1 ;  /* 0xff800000a3ab7808 */ /* 0x000fe40004800000 */
[C---:B------:R-:W-:Y:S02]  /*4090*/  ISETP.GE.AND P6, PT, R18.reuse, R50, PT ;  /* 0x000000321200720c */ /* 0x040fe40003fc6270 */
[C---:B------:R-:W-:Y:S02]  /*40a0*/  ISETP.GE.AND P2, PT, R18.reuse, R52, PT ;  /* 0x000000341200720c */ /* 0x040fe40003f46270 */
[----:B------:R-:W-:-:S02]  /*40b0*/  ISETP.GE.AND P1, PT, R18, R53, PT ;  /* 0x000000351200720c */ /* 0x000fc40003f26270 */
[----:B------:R-:W-:Y:S02]  /*40c0*/  FSEL R18, R102, -INF , !P4 ;  /* 0xff80000066127808 */ /* 0x000fe40006000000 */
[----:B------:R-:W-:Y:S01]  /*40d0*/  FMNMX.FTZ R3, R19, R3, !PT ;  /* 0x0000000313037209 */ /* 0x000fe20007810000 */
[----:B------:R-:W-:Y:S01]  /*40e0*/  FADD.FTZ R129, R4, R28 ;  /* 0x0000001c04817221 */ /* 0x000fe20000010000 */
[-C--:B------:R-:W-:Y:S02]  /*40f0*/  ISETP.GE.AND P4, PT, R17, R50.reuse, PT ;  /* 0x000000321100720c */ /* 0x080fe40003f86270 */
[----:B------:R-:W-:Y:S02]  /*4100*/  FSEL R28, R103, -INF , !P6 ;  /* 0xff800000671c7808 */ /* 0x000fe40007000000 */
[----:B------:R-:W-:Y:S02]  /*4110*/  FMNMX.FTZ R3, R18, R3, !PT ;  /* 0x0000000312037209 */ /* 0x000fe40007810000 */
[----:B------:R-:W-:-:S02]  /*4120*/  ISETP.GE.AND P6, PT, R16, R50, PT ;  /* 0x000000321000720c */ /* 0x000fc40003fc6270 */
[----:B------:R-:W-:Y:S02]  /*4130*/  FSEL R59, R110, -INF , !P4 ;  /* 0xff8000006e3b7808 */ /* 0x000fe40006000000 */
[----:B------:R-:W-:Y:S02]  /*4140*/  FMNMX.FTZ R3, R28, R3, !PT ;  /* 0x000000031c037209 */ /* 0x000fe40007810000 */
[----:B------:R-:W-:Y:S02]  /*4150*/  FSEL R113, R153, -INF , !P2 ;  /* 0xff80000099717808 */ /* 0x000fe40005000000 */
[----:B------:R-:W-:Y:S02]  /*4160*/  FSEL R169, R155, -INF , !P1 ;  /* 0xff8000009ba97808 */ /* 0x000fe40004800000 */
[C---:B------:R-:W-:Y:S02]  /*4170*/  ISETP.GE.AND P2, PT, R16.reuse, R52, PT ;  /* 0x000000341000720c */ /* 0x040fe40003f46270 */
[----:B------:R-:W-:-:S02]  /*4180*/  ISETP.GE.AND P1, PT, R16, R53, PT ;  /* 0x000000351000720c */ /* 0x000fc40003f26270 */
[-C--:B------:R-:W-:Y:S02]  /*4190*/  ISETP.GE.AND P4, PT, R15, R50.reuse, PT ;  /* 0x000000320f00720c */ /* 0x080fe40003f86270 */
[----:B------:R-:W-:Y:S02]  /*41a0*/  FSEL R16, R111, -INF , !P6 ;  /* 0xff8000006f107808 */ /* 0x000fe40007000000 */
[----:B------:R-:W-:Y:S02]  /*41b0*/  FMNMX.FTZ R3, R59, R3, !PT ;  /* 0x000000033b037209 */ /* 0x000fe40007810000 */
[----:B------:R-:W-:Y:S02]  /*41c0*/  ISETP.GE.AND P6, PT, R14, R50, PT ;  /* 0x000000320e00720c */ /* 0x000fe40003fc6270 */
[----:B------:R-:W-:Y:S02]  /*41d0*/  FSEL R62, R94, -INF , !P4 ;  /* 0xff8000005e3e7808 */ /* 0x000fe40006000000 */
[----:B------:R-:W-:-:S02]  /*41e0*/  FMNMX.FTZ R3, R16, R3, !PT ;  /* 0x0000000310037209 */ /* 0x000fc40007810000 */
        /* <DEDUP_REMOVED lines=12> */
[----:B------:R-:W-:Y:S02]  /*42b0*/  FSEL R116, R152, -INF , !P5 ;  /* 0xff80000098747808 */ /* 0x000fe40006800000 */
[----:B------:R-:W-:Y:S02]  /*42c0*/  FSEL R170, R154, -INF , !P3 ;  /* 0xff8000009aaa7808 */ /* 0x000fe40005800000 */
[----:B------:R-:W-:Y:S02]  /*42d0*/  ISETP.GE.AND P4, PT, R9, R50, PT ;  /* 0x000000320900720c */ /* 0x000fe40003f86270 */
[----:B------:R-:W-:Y:S02]  /*42e0*/  FSEL R29, R87, -INF , !P6 ;  /* 0xff800000571d7808 */ /* 0x000fe40007000000 */
[----:B------:R-:W-:Y:S02]  /*42f0*/  FMNMX.FTZ R3, R54, R3, !PT ;  /* 0x0000000336037209 */ /* 0x000fe40007810000 */
[----:B------:R-:W-:-:S02]  /*4300*/  ISETP.GE.AND P5, PT, R17, R52, PT ;  /* 0x000000341100720c */ /* 0x000fc40003fa6270 */
[-C--:B------:R-:W-:Y:S02]  /*4310*/  ISETP.GE.AND P3, PT, R17, R53.reuse, PT ;  /* 0x000000351100720c */ /* 0x080fe40003f66270 */
[----:B------:R-:W-:Y:S02]  /*4320*/  FSEL R161, R159, -INF , !P1 ;  /* 0xff8000009fa17808 */ /* 0x000fe40004800000 */
[----:B------:R-:W-:Y:S02]  /*4330*/  ISETP.GE.AND P1, PT, R14, R53, PT ;  /* 0x000000350e00720c */ /* 0x000fe40003f26270 */
[----:B------:R-:W-:Y:S02]  /*4340*/  ISETP.GE.AND P6, PT, R8, R50, PT ;  /* 0x000000320800720c */ /* 0x000fe40003fc6270 */
[----:B------:R-:W-:Y:S02]  /*4350*/  FSEL R51, R118, -INF , !P4 ;  /* 0xff80000076337808 */ /* 0x000fe40006000000 */
[----:B------:R-:W-:-:S02]  /*4360*/  FMNMX.FTZ R3, R29, R3, !PT ;  /* 0x000000031d037209 */ /* 0x000fc40007810000 */
[----:B------:R-:W-:Y:S02]  /*4370*/  FSEL R112, R156, -INF , !P5 ;  /* 0xff8000009c707808 */ /* 0x000fe40006800000 */
[----:B------:R-:W-:Y:S02]  /*4380*/  FSEL R162, R158, -INF , !P3 ;  /* 0xff8000009ea27808 */ /* 0x000fe40005800000 */
[----:B------:R-:W-:Y:S02]  /*4390*/  ISETP.GE.AND P5, PT, R15, R52, PT ;  /* 0x000000340f00720c */ /* 0x000fe40003fa6270 */
[----:B------:R-:W-:Y:S02]  /*43a0*/  FSEL R158, R151, -INF , !P1 ;  /* 0xff800000979e7808 */ /* 0x000fe40004800000 */
[----:B------:R-:W-:Y:S02]  /*43b0*/  ISETP.GE.AND P1, PT, R12, R53, PT ;  /* 0x000000350c00720c */ /* 0x000fe40003f26270 */
[----:B------:R-:W-:-:S02]  /*43c0*/  ISETP.GE.AND P4, PT, R7, R50, PT ;  /* 0x000000320700720c */ /* 0x000fc40003f86270 */
[----:B------:R-:W-:Y:S02]  /*43d0*/  FSEL R49, R119, -INF , !P6 ;  /* 0xff80000077317808 */ /* 0x000fe40007000000 */
[----:B------:R-:W-:Y:S02]  /*43e0*/  FMNMX.FTZ R3, R51, R3, !PT ;  /* 0x0000000333037209 */ /* 0x000fe40007810000 */
[----:B------:R-:W-:Y:S02]  /*43f0*/  ISETP.GE.AND P3, PT, R15, R53, PT ;  /* 0x000000350f00720c */ /* 0x000fe40003f66270 */
[----:B------:R-:W-:Y:S02]  /*4400*/  FSEL R110, R148, -INF , !P5 ;  /* 0xff800000946e7808 */ /* 0x000fe40006800000 */
[----:B------:R-:W-:Y:S02]  /*4410*/  ISETP.GE.AND P5, PT, R13, R52, PT ;  /* 0x000000340d00720c */ /* 0x000fe40003fa6270 */
[----:B------:R-:W-:-:S02]  /*4420*/  FSEL R156, R147, -INF , !P1 ;  /* 0xff800000939c7808 */ /* 0x000fc40004800000 */
[----:B------:R-:W-:Y:S02]  /*4430*/  ISETP.GE.AND P1, PT, R10, R53, PT ;  /* 0x000000350a00720c */ /* 0x000fe40003f26270 */
[----:B------:R-:W-:Y:S02]  /*4440*/  ISETP.GE.AND P6, PT, R6, R50, PT ;  /* 0x000000320600720c */ /* 0x000fe40003fc6270 */
[----:B------:R-:W-:Y:S02]  /*4450*/  FSEL R45, R98, -INF , !P4 ;  /* 0xff800000622d7808 */ /* 0x000fe40006000000 */
[----:B------:R-:W-:Y:S02]  /*4460*/  FMNMX.FTZ R3, R49, R3, !PT ;  /* 0x0000000331037209 */ /* 0x000fe40007810000 */
[----:B------:R-:W-:Y:S02]  /*4470*/  FSEL R111, R157, -INF , !P2 ;  /* 0xff8000009d6f7808 */ /* 0x000fe40005000000 */
[----:B------:R-:W-:-:S02]  /*4480*/  ISETP.GE.AND P2, PT, R14, R52, PT ;  /* 0x000000340e00720c */ /* 0x000fc40003f46270 */
[----:B------:R-:W-:Y:S02]  /*4490*/  FSEL R159, R150, -INF , !P3 ;  /* 0xff800000969f7808 */ /* 0x000fe40005800000 */
[----:B------:R-:W-:Y:S02]  /*44a0*/  ISETP.GE.AND P3, PT, R13, R53, PT ;  /* 0x000000350d00720c */ /* 0x000fe40003f66270 */
[----:B------:R-:W-:Y:S02]  /*44b0*/  FSEL R108, R144, -INF , !P5 ;  /* 0xff800000906c7808 */ /* 0x000fe40006800000 */
[----:B------:R-:W-:Y:S02]  /*44c0*/  ISETP.GE.AND P5, PT, R11, R52, PT ;  /* 0x000000340b00720c */ /* 0x000fe40003fa6270 */
[----:B------:R-:W-:Y:S02]  /*44d0*/  FSEL R154, R143, -INF , !P1 ;  /* 0xff8000008f9a7808 */ /* 0x000fe40004800000 */
        /* <DEDUP_REMOVED lines=10> */
[----:B------:R-:W-:Y:S02]  /*4580*/  FSEL R43, R122, -INF , !P4 ;  /* 0xff8000007a2b7808 */ /* 0x000fe40006000000 */
[----:B------:R-:W-:Y:S02]  /*4590*/  FMNMX.FTZ R3, R44, R3, !PT ;  /* 0x000000032c037209 */ /* 0x000fe40007810000 */
[----:B------:R-:W-:-:S02]  /*45a0*/  ISETP.GE.AND P5, PT, R9, R52, PT ;  /* 0x000000340900720c */ /* 0x000fc40003fa6270 */
[----:B------:R-:W-:Y:S02]  /*45b0*/  FSEL R152, R187, -INF , !P1 ;  /* 0xff800000bb987808 */ /* 0x000fe40004800000 */
[----:B------:R-:W-:Y:S02]  /*45c0*/  ISETP.GE.AND P1, PT, R6, R53, PT ;  /* 0x000000350600720c */ /* 0x000fe40003f26270 */
[----:B------:R-:W-:Y:S02]  /*45d0*/  FSEL R106, R145, -INF , !P2 ;  /* 0xff800000916a7808 */ /* 0x000fe40005000000 */
[----:B------:R-:W-:Y:S02]  /*45e0*/  FSEL R42, R123, -INF , !P6 ;  /* 0xff8000007b2a7808 */ /* 0x000fe40007000000 */
[----:B------:R-:W-:Y:S02]  /*45f0*/  ISETP.GE.AND P2, PT, R10, R52, PT ;  /* 0x000000340a00720c */ /* 0x000fe40003f46270 */
[----:B------:R-:W-:-:S02]  /*4600*/  FSEL R155, R142, -INF , !P3 ;  /* 0xff8000008e9b7808 */ /* 0x000fc40005800000 */
[----:B------:R-:W-:Y:S02]  /*4610*/  ISETP.GE.AND P6, PT, R26, R50, PT ;  /* 0x000000321a00720c */ /* 0x000fe40003fc6270 */
[----:B------:R-:W-:Y:S02]  /*4620*/  FMNMX.FTZ R3, R43, R3, !PT ;  /* 0x000000032b037209 */ /* 0x000fe40007810000 */
[----:B------:R-:W-:Y:S02]  /*4630*/  ISETP.GE.AND P3, PT, R9, R53, PT ;  /* 0x000000350900720c */ /* 0x000fe40003f66270 */
[----:B------:R-:W-:Y:S02]  /*4640*/  FSEL R101, R184, -INF , !P5 ;  /* 0xff800000b8657808 */ /* 0x000fe40006800000 */
[----:B------:R-:W-:Y:S02]  /*4650*/  ISETP.GE.AND P5, PT, R7, R52, PT ;  /* 0x000000340700720c */ /* 0x000fe40003fa6270 */
[----:B------:R-:W-:-:S02]  /*4660*/  FSEL R150, R135, -INF , !P1 ;  /* 0xff80000087967808 */ /* 0x000fc40004800000 */
[----:B------:R-:W-:Y:S02]  /*4670*/  ISETP.GE.AND P1, PT, R34, R50, PT ;  /* 0x000000322200720c */ /* 0x000fe40003f26270 */
[----:B------:R-:W-:Y:S02]  /*4680*/  FSEL R102, R141, -INF , !P2 ;  /* 0xff8000008d667808 */ /* 0x000fe40005000000 */
[----:B------:R-:W-:Y:S02]  /*4690*/  FSEL R41, R74, -INF , !P6 ;  /* 0xff8000004a297808 */ /* 0x000fe40007000000 */
[----:B------:R-:W-:Y:S02]  /*46a0*/  FMNMX.FTZ R3, R42, R3, !PT ;  /* 0x000000032a037209 */ /* 0x000fe40007810000 */
[----:B------:R-:W-:Y:S02]  /*46b0*/  ISETP.GE.AND P2, PT, R8, R52, PT ;  /* 0x000000340800720c */ /* 0x000fe40003f46270 */
[----:B------:R-:W-:-:S02]  /*46c0*/  FSEL R153, R186, -INF , !P3 ;  /* 0xff800000ba997808 */ /* 0x000fc40005800000 */
[----:B------:R-:W-:Y:S02]  /*46d0*/  ISETP.GE.AND P3, PT, R7, R53, PT ;  /* 0x000000350700720c */ /* 0x000fe40003f66270 */
[----:B------:R-:W-:Y:S02]  /*46e0*/  FSEL R97, R132, -INF , !P5 ;  /* 0xff80000084617808 */ /* 0x000fe40006800000 */
[----:B------:R-:W-:Y:S02]  /*46f0*/  ISETP.GE.AND P5, PT, R5, R52, PT ;  /* 0x000000340500720c */ /* 0x000fe40003fa6270 */
[----:B------:R-:W-:Y:S02]  /*4700*/  FSEL R40, R75, -INF , !P1 ;  /* 0xff8000004b287808 */ /* 0x000fe40004800000 */
[----:B------:R-:W-:Y:S02]  /*4710*/  ISETP.GE.AND P1, PT, R37, R50, PT ;  /* 0x000000322500720c */ /* 0x000fe40003f26270 */
[----:B------:R-:W-:-:S02]  /*4720*/  FMNMX.FTZ R3, R41, R3, !PT ;  /* 0x0000000329037209 */ /* 0x000fc40007810000 */
        /* <DEDUP_REMOVED lines=8> */
[----:B------:R-:W-:Y:S02]  /*47b0*/  FSEL R96, R133, -INF , !P2 ;  /* 0xff80000085607808 */ /* 0x000fe40005000000 */
[----:B------:R-:W-:Y:S02]  /*47c0*/  ISETP.GE.AND P2, PT, R25, R53, PT ;  /* 0x000000351900720c */ /* 0x000fe40003f46270 */
[----:B------:R-:W-:Y:S02]  /*47d0*/  FSEL R149, R190, -INF , !P3 ;  /* 0xff800000be957808 */ /* 0x000fe40005800000 */
[----:B------:R-:W-:-:S02]  /*47e0*/  FSEL R38, R127, -INF , !P5 ;  /* 0xff8000007f267808 */ /* 0x000fc40006800000 */
[----:B------:R-:W-:Y:S02]  /*47f0*/  ISETP.GE.AND P3, PT, R58, R50, PT ;  /* 0x000000323a00720c */ /* 0x000fe40003f66270 */
[----:B------:R-:W-:Y:S02]  /*4800*/  FMNMX.FTZ R3, R39, R3, !PT ;  /* 0x0000000327037209 */ /* 0x000fe40007810000 */
[----:B------:R-:W-:Y:S02]  /*4810*/  ISETP.GE.AND P4, PT, R25, R52, PT ;  /* 0x000000341900720c */ /* 0x000fe40003f86270 */
[----:B------:R-:W-:Y:S02]  /*4820*/  FSEL R148, R191, -INF , !P2 ;  /* 0xff800000bf947808 */ /* 0x000fe40005000000 */
[----:B------:R-:W-:Y:S02]  /*4830*/  ISETP.GE.AND P2, PT, R61, R50, PT ;  /* 0x000000323d00720c */ /* 0x000fe40003f46270 */
[----:B------:R-:W-:-:S02]  /*4840*/  FSEL R36, R78, -INF , !P3 ;  /* 0xff8000004e247808 */ /* 0x000fc40005800000 */
[----:B------:R-:W-:Y:S02]  /*4850*/  FMNMX.FTZ R3, R38, R3, !PT ;  /* 0x0000000326037209 */ /* 0x000fe40007810000 */
[----:B------:R-:W-:Y:S02]  /*4860*/  FSEL R90, R189, -INF , !P4 ;  /* 0xff800000bd5a7808 */ /* 0x000fe40006000000 */
[-C--:B------:R-:W-:Y:S02]  /*4870*/  ISETP.GE.AND P4, PT, R71, R50.reuse, PT ;  /* 0x000000324700720c */ /* 0x080fe40003f86270 */
[----:B------:R-:W-:Y:S02]  /*4880*/  FSEL R35, R79, -INF , !P2 ;  /* 0xff8000004f237808 */ /* 0x000fe40005000000 */
[----:B------:R-:W-:Y:S02]  /*4890*/  FMNMX.FTZ R3, R36, R3, !PT ;  /* 0x0000000324037209 */ /* 0x000fe40007810000 */
[----:B------:R-:W-:-:S02]  /*48a0*/  ISETP.GE.AND P3, PT, R69, R50, PT ;  /* 0x000000324500720c */ /* 0x000fc40003f66270 */
[----:B------:R-:W-:Y:S02]  /*48b0*/  FSEL R33, R130, -INF , !P4 ;  /* 0xff80000082217808 */ /* 0x000fe40006000000 */
[----:B------:R-:W-:Y:S02]  /*48c0*/  FMNMX.FTZ R3, R35, R3, !PT ;  /* 0x0000000323037209 */ /* 0x000fe40007810000 */
[----:B------:R-:W-:Y:S02]  /*48d0*/  FSEL R32, R131, -INF , !P3 ;  /* 0xff80000083207808 */ /* 0x000fe40005800000 */
[----:B------:R-:W-:Y:S02]  /*48e0*/  ISETP.GE.AND P5, PT, R70, R50, PT ;  /* 0x000000324600720c */ /* 0x000fe40003fa6270 */
[----:B------:R-:W-:Y:S01]  /*48f0*/  FMNMX.FTZ R3, R33, R3, !PT ;  /* 0x0000000321037209 */ /* 0x000fe20007810000 */
[----:B------:R-:W-:Y:S01]  /*4900*/  IMAD.WIDE.U32 R66, R136, -0x326172a9, RZ ;  /* 0xcd9e8d5788427825 */ /* 0x000fe200078e00ff */
[----:B------:R-:W-:-:S02]  /*4910*/  LOP3.LUT R176, R205, UR34, RZ, 0x3c, !PT ;  /* 0x00000022cdb07c12 */ /* 0x000fc4000f8e3cff */
[----:B------:R-:W-:Y:S02]  /*4920*/  ISETP.GE.AND P3, PT, R72, R50, PT ;  /* 0x000000324800720c */ /* 0x000fe40003f66270 */
[----:B------:R-:W-:Y:S02]  /*4930*/  FSEL R31, R82, -INF , !P5 ;  /* 0xff800000521f7808 */ /* 0x000fe40006800000 */
[----:B------:R-:W-:Y:S01]  /*4940*/  FMNMX.FTZ R3, R32, R3, !PT ;  /* 0x0000000320037209 */ /* 0x000fe20007810000 */
[----:B------:R-:W-:Y:S01]  /*4950*/  USHF.L.U32 UR42, UR5, 0x2, URZ ;  /* 0x00000002052a7899 */ /* 0x000fe2000800063f */
[----:B------:R-:W-:Y:S02]  /*4960*/  LOP3.LUT R48, R67, R176, RZ, 0x3c, !PT ;  /* 0x000000b043307212 */ /* 0x000fe400078e3cff */
[----:B------:R-:W-:Y:S02]  /*4970*/  FSEL R30, R83, -INF , !P3 ;  /* 0xff800000531e7808 */ /* 0x000fe40005800000 */
[----:B------:R-:W-:Y:S01]  /*4980*/  FMNMX.FTZ R3, R31, R3, !PT ;  /* 0x000000031f037209 */ /* 0x000fe20007810000 */
[----:B------:R-:W-:Y:S01]  /*4990*/  ULOP3.LUT UR6, UR42, UR35, URZ, 0x3c, !UPT ;  /* 0x000000232a067292 */ /* 0x000fe2000f8e3c3f */
[----:B--2---:R-:W-:Y:S01]  /*49a0*/  IMAD.WIDE.U32 R138, R138, -0x2daee0ad, RZ ;  /* 0xd2511f538a8a7825 */ /* 0x004fe200078e00ff */
[----:B------:R-:W-:Y:S01]  /*49b0*/  UIADD3 UR20, UR35, -0x4498517b, URZ ;  /* 0xbb67ae8523147890 */ /* 0x000fe2000fffe03f */
[----:B------:R-:W-:-:S02]  /*49c0*/  FMNMX.FTZ R3, R30, R3, !PT ;  /* 0x000000031e037209 */ /* 0x000fc40007810000 */
[----:B------:R-:W-:Y:S01]  /*49d0*/  IMAD.WIDE.U32 R46, R48, -0x2daee0ad, RZ ;  /* 0xd2511f53302e7825 */ /* 0x000fe200078e00ff */
[----:B------:R-:W-:Y:S02]  /*49e0*/  F2FP.BF16.F32.PACK_AB R65, R4, R27 ;  /* 0x0000001b0441723e */ /* 0x000fe400000010ff */
[----:B------:R-:W-:Y:S01]  /*49f0*/  LOP3.LUT R5, R139, UR6, RZ, 0x3c, !PT ;  /* 0x000000068b057c12 */ /* 0x000fe2000f8e3cff */
[----:B------:R-:W1:Y:S01]  /*4a00*/  SHFL.BFLY PT, R8, R3, 0x2, 0x1f ;  /* 0x0c401f0003087f89 */ /* 0x000e6200000e0000 */
[----:B------:R-:W-:Y:S01]  /*4a10*/  LOP3.LUT R4, R47, UR20, R138, 0x96, !PT ;  /* 0x000000142f047c12 */ /* 0x000fe2000f8e968a */
[----:B------:R-:W-:Y:S01]  /*4a20*/  UIADD3 UR21, UR34, -0x61c88647, URZ ;  /* 0x9e3779b922157890 */ /* 0x000fe2000fffe03f */
[C---:B------:R-:W-:Y:S01]  /*4a30*/  ISETP.GE.AND P6, PT, R26.reuse, R52, PT ;  /* 0x000000341a00720c */ /* 0x040fe20003fc6270 */
[----:B------:R-:W-:Y:S01]  /*4a40*/  UIADD3 UR19, UR34, 0x3c6ef372, URZ ;  /* 0x3c6ef37222137890 */ /* 0x000fe2000fffe03f */
[----:B------:R-:W-:Y:S01]  /*4a50*/  ISETP.GE.AND P1, PT, R26, R53, PT ;  /* 0x000000351a00720c */ /* 0x000fe20003f26270 */
[----:B------:R-:W-:Y:S01]  /*4a60*/  IMAD.WIDE.U32 R6, R5, -0x326172a9, RZ ;  /* 0xcd9e8d5705067825 */ /* 0x000fe200078e00ff */
[----:B------:R-:W-:Y:S03]  /*4a70*/  STL [R1+0x380], R50 ;  /* 0x0003803201007387 */ /* 0x000fe60000100800 */
[----:B------:R-:W-:Y:S01]  /*4a80*/  IMAD.WIDE.U32 R26, R4, -0x326172a9, RZ ;  /* 0xcd9e8d57041a7825 */ /* 0x000fe200078e00ff */
[----:B------:R-:W-:Y:S01]  /*4a90*/  STL [R1+0x2a0], R176 ;  /* 0x0002a0b001007387 */ /* 0x000fe20000100800 */
[----:B------:R-:W-:-:S03]  /*4aa0*/  LOP3.LUT R4, R7, UR21, R66, 0x96, !PT ;  /* 0x0000001507047c12 */ /* 0x000fc6000f8e9642 */
[----:B------:R-:W-:Y:S04]  /*4ab0*/  STL.64 [R1+0x310], R66 ;  /* 0x0003104201007387 */ /* 0x000fe80000100a00 */
[----:B------:R2:W-:Y:S01]  /*4ac0*/  STL.64 [R1+0x150], R6 ;  /* 0x0001500601007387 */ /* 0x0005e20000100a00 */
[----:B------:R-:W-:Y:S01]  /*4ad0*/  UIADD3 UR18, UR35, 0x76cf5d0a, URZ ;  /* 0x76cf5d0a23127890 */ /* 0x000fe2000fffe03f */
[----:B------:R-:W-:Y:S01]  /*4ae0*/  IMAD.WIDE.U32 R4, R4, -0x2daee0ad, RZ ;  /* 0xd2511f5304047825 */ /* 0x000fe200078e00ff */
[----:B------:R-:W-:-:S04]  /*4af0*/  UIADD3 UR16, UR35, 0x32370b8f, URZ ;  /* 0x32370b8f23107890 */ /* 0x000fc8000fffe03f */
[----:B------:R-:W-:Y:S01]  /*4b00*/  LOP3.LUT R5, R5, UR18, R46, 0x96, !PT ;  /* 0x0000001205057c12 */ /* 0x000fe2000f8e962e */
[----:B------:R-:W-:Y:S01]  /*4b10*/  UIADD3 UR15, UR34, 0x78dde6e4, URZ ;  /* 0x78dde6e4220f7890 */ /* 0x000fe2000fffe03f */
[----:B-1----:R-:W-:Y:S01]  /*4b20*/  FMNMX.FTZ R3, R3, R8, !PT ;  /* 0x0000000803037209 */ /* 0x002fe20007810000 */
[----:B------:R-:W-:Y:S01]  /*4b30*/  UIADD3 UR17, UR34, -0x255992d5, URZ ;  /* 0xdaa66d2b22117890 */ /* 0x000fe2000fffe03f */
[----:B--2---:R-:W-:-:S05]  /*4b40*/  LOP3.LUT R6, R27, UR19, R6, 0x96, !PT ;  /* 0x000000131b067c12 */ /* 0x004fca000f8e9606 */
[----:B------:R-:W-:-:S05]  /*4b50*/  IMAD.WIDE.U32 R6, R6, -0x2daee0ad, RZ ;  /* 0xd2511f5306067825 */ /* 0x000fca00078e00ff */
[----:B------:R-:W-:Y:S01]  /*4b60*/  LOP3.LUT R7, R7, UR16, R4, 0x96, !PT ;  /* 0x0000001007077c12 */ /* 0x000fe2000f8e9604 */
[----:B------:R-:W-:-:S04]  /*4b70*/  IMAD.WIDE.U32 R4, R5, -0x326172a9, RZ ;  /* 0xcd9e8d5705047825 */ /* 0x000fc800078e00ff */
[----:B------:R-:W-:Y:S01]  /*4b80*/  IMAD.WIDE.U32 R8, R7, -0x326172a9, RZ ;  /* 0xcd9e8d5707087825 */ /* 0x000fe200078e00ff */
[----:B------:R-:W-:-:S04]  /*4b90*/  LOP3.LUT R5, R5, UR17, R26, 0x96, !PT ;  /* 0x0000001105057c12 */ /* 0x000fc8000f8e961a */
[----:B------:R-:W-:Y:S02]  /*4ba0*/  LOP3.LUT R7, R9, UR15, R4, 0x96, !PT ;  /* 0x0000000f09077c12 */ /* 0x000fe4000f8e9604 */
[----:B------:R-:W1:Y:S01]  /*4bb0*/  SHFL.BFLY PT, R9, R3, 0x1, 0x1f ;  /* 0x0c201f0003097f89 */ /* 0x000e6200000e0000 */
[----:B------:R-:W-:Y:S01]  /*4bc0*/  UIADD3 UR14, UR35, -0x126145ec, URZ ;  /* 0xed9eba14230e7890 */ /* 0x000fe2000fffe03f */
[----:B------:R-:W-:Y:S01]  /*4bd0*/  IMAD.WIDE.U32 R4, R5, -0x2daee0ad, RZ ;  /* 0xd2511f5305047825 */ /* 0x000fe200078e00ff */
[----:B------:R-:W-:-:S03]  /*4be0*/  UIADD3 UR12, UR35, -0x56f99767, URZ ;  /* 0xa9066899230c7890 */ /* 0x000fc6000fffe03f */
[----:B------:R-:W-:Y:S01]  /*4bf0*/  IMAD.WIDE.U32 R10, R7, -0x2daee0ad, RZ ;  /* 0xd2511f53070a7825 */ /* 0x000fe200078e00ff */
[----:B------:R-:W-:-:S04]  /*4c00*/  LOP3.LUT R6, R5, UR14, R6, 0x96, !PT ;  /* 0x0000000e05067c12 */ /* 0x000fc8000f8e9606 */
[----:B------:R-:W-:Y:S01]  /*4c10*/  LOP3.LUT R4, R11, UR12, R4, 0x96, !PT ;  /* 0x0000000c0b047c12 */ /* 0x000fe2000f8e9604 */
[----:B------:R-:W-:-:S04]  /*4c20*/  IMAD.WIDE.U32 R6, R6, -0x326172a9, RZ ;  /* 0xcd9e8d5706067825 */ /* 0x000fc800078e00ff */
[----:B------:R-:W-:Y:S01]  /*4c30*/  IMAD.WIDE.U32 R4, R4, -0x326172a9, RZ ;  /* 0xcd9e8d5704047825 */ /* 0x000fe200078e00ff */
[----:B------:R-:W-:-:S04]  /*4c40*/  ISETP.GE.AND P3, PT, R37, R52, PT ;  /* 0x000000342500720c */ /* 0x000fc80003f66270 */
[----:B------:R-:W-:Y:S02]  /*4c50*/  LOP3.LUT R6, R5, UR39, R6, 0x96, !PT ;  /* 0x0000002705067c12 */ /* 0x000fe4000f8e9606 */
[----:B-1----:R-:W-:Y:S02]  /*4c60*/  FMNMX.FTZ R135, R3, R9, !PT ;  /* 0x0000000903877209 */ /* 0x002fe40007810000 */
[----:B------:R-:W-:Y:S01]  /*4c70*/  LOP3.LUT R3, R6, 0xff, RZ, 0xc0, !PT ;  /* 0x000000ff06037812 */ /* 0x000fe200078ec0ff */
[----:B------:R-:W-:Y:S01]  /*4c80*/  UIADD3 UR13, UR34, 0x1715609d, URZ ;  /* 0x1715609d220d7890 */ /* 0x000fe2000fffe03f */
[----:B------:R-:W-:Y:S02]  /*4c90*/  FSEL R67, R200, -INF , !P3 ;  /* 0xff800000c8437808 */ /* 0x000fe40005800000 */
[----:B------:R-:W-:Y:S02]  /*4ca0*/  ISETP.LE.U32.AND P3, PT, R3, UR23, PT ;  /* 0x0000001703007c0c */ /* 0x000fe4000bf63070 */
[----:B------:R-:W-:-:S02]  /*4cb0*/  LOP3.LUT R3, R6, 0xffff, RZ, 0xc0, !PT ;  /* 0x0000ffff06037812 */ /* 0x000fc400078ec0ff */
[----:B------:R-:W-:Y:S02]  /*4cc0*/  LOP3.LUT R15, R7, UR13, R8, 0x96, !PT ;  /* 0x0000000d070f7c12 */ /* 0x000fe4000f8e9608 */
[----:B------:R-:W-:Y:S02]  /*4cd0*/  SHF.R.U32.HI R7, RZ, 0x8, R3 ;  /* 0x00000008ff077819 */ /* 0x000fe40000011603 */
[----:B------:R-:W-:Y:S02]  /*4ce0*/  FSEL R140, R194, -INF , !P1 ;  /* 0xff800000c28c7808 */ /* 0x000fe40004800000 */
[----:B------:R-:W-:Y:S02]  /*4cf0*/  ISETP.GE.AND P1, PT, R56, R53, PT ;  /* 0x000000353800720c */ /* 0x000fe40003f26270 */
[----:B------:R-:W-:Y:S02]  /*4d00*/  LOP3.LUT R7, R7, 0xffff, RZ, 0xc0, !PT ;  /* 0x0000ffff07077812 */ /* 0x000fe400078ec0ff */
[----:B------:R-:W-:-:S02]  /*4d10*/  FSEL R131, R203, -INF , !P1 ;  /* 0xff800000cb837808 */ /* 0x000fc40004800000 */
[----:B------:R-:W-:Y:S02]  /*4d20*/  ISETP.LE.U32.AND P1, PT, R7, UR23, PT ;  /* 0x0000001707007c0c */ /* 0x000fe4000bf23070 */
[C---:B------:R-:W-:Y:S02]  /*4d30*/  PRMT R147, R63.reuse, 0x7610, R147 ;  /* 0x000076103f937816 */ /* 0x040fe40000000093 */
[----:B------:R-:W-:-:S03]  /*4d40*/  PRMT R146, R63, 0x7632, R146 ;  /* 0x000076323f927816 */ /* 0x000fc60000000092 */
[----:B------:R-:W-:Y:S01]  /*4d50*/  @!P3 HFMA2.BF16_V2 R73, -RZ.H0_H0, RZ.H0_H0, -R147.H0_H0 ;  /* 0x200000ffff49b231 */ /* 0x000fe20000340993 */
[----:B------:R-:W-:-:S05]  /*4d60*/  PRMT R50, R147, 0x5410, R146 ;  /* 0x0000541093327816 */ /* 0x000fca0000000092 */
[----:B------:R-:W-:Y:S01]  /*4d70*/  @!P1 HFMA2.BF16_V2 R74, -RZ.H0_H0, RZ.H0_H0, -R146.H0_H0 ;  /* 0x200000ffff4a9231 */ /* 0x000fe20000340992 */
[----:B------:R-:W-:Y:S01]  /*4d80*/  @!P3 PRMT R147, R73, 0x5410, RZ ;  /* 0x000054104993b816 */ /* 0x000fe200000000ff */
[----:B------:R-:W-:Y:S03]  /*4d90*/  STL [R1+0x384], R135 ;  /* 0x0003848701007387 */ /* 0x000fe60000100800 */
[----:B------:R-:W-:Y:S01]  /*4da0*/  @!P1 PRMT R146, R74, 0x5410, RZ ;  /* 0x000054104a929816 */ /* 0x000fe200000000ff */
[----:B------:R-:W-:Y:S04]  /*4db0*/  STL [R1+0x388], R50 ;  /* 0x0003883201007387 */ /* 0x000fe80000100800 */
[----:B------:R1:W-:Y:S04]  /*4dc0*/  STL.64 [R1+0x390], R146 ;  /* 0x0003909201007387 */ /* 0x0003e80000100a00 */
[----:B-1----:R-:W2:Y:S01]  /*4dd0*/  LDL.64 R146, [R1+0x310] ;  /* 0x0003100001927983 */ /* 0x002ea20000100a00 */
[----:B------:R-:W-:Y:S01]  /*4de0*/  ISETP.GE.AND P5, PT, R37, R53, PT ;  /* 0x000000352500720c */ /* 0x000fe20003fa6270 */
[----:B------:R-:W-:-:S03]  /*4df0*/  FMUL.FTZ R8, R135, UR43 ;  /* 0x0000002b87087c20 */ /* 0x000fc60008410000 */
[----:B------:R-:W-:Y:S02]  /*4e00*/  FSEL R132, R202, -INF , !P5 ;  /* 0xff800000ca847808 */ /* 0x000fe40006800000 */
[----:B------:R-:W-:-:S04]  /*4e10*/  FSETP.NEU.FTZ.AND P5, PT, R135, -INF , PT ;  /* 0xff8000008700780b */ /* 0x000fc80003fbd000 */
[----:B------:R-:W-:-:S05]  /*4e20*/  FSEL R3, R8, RZ, P5 ;  /* 0x000000ff08037208 */ /* 0x000fca0002800000 */
[--C-:B------:R-:W-:Y:S01]  /*4e30*/  FFMA.FTZ R8, R24, UR43, -R3.reuse ;  /* 0x0000002b18087c23 */ /* 0x100fe20008010803 */
[----:B------:R-:W-:-:S03]  /*4e40*/  FFMA.FTZ R7, R23, UR43, -R3 ;  /* 0x0000002b17077c23 */ /* 0x000fc60008010803 */
[----:B------:R-:W-:Y:S08]  /*4e50*/  MUFU.EX2 R14, R8 ;  /* 0x00000008000e7308 */ /* 0x000ff00000000800 */
[----:B------:R1:W3:Y:S02]  /*4e60*/  MUFU.EX2 R13, R7 ;  /* 0x00000007000d7308 */ /* 0x0002e40000000800 */
[----:B-1----:R-:W-:-:S02]  /*4e70*/  SHF.R.U32.HI R7, RZ, 0x18, R6 ;  /* 0x00000018ff077819 */ /* 0x002fc40000011606 */
[----:B------:R-:W-:Y:S02]  /*4e80*/  SHF.R.U32.HI R6, RZ, 0x10, R6 ;  /* 0x00000010ff067819 */ /* 0x000fe40000011606 */
[----:B------:R-:W-:Y:S02]  /*4e90*/  ISETP.LE.U32.AND P3, PT, R7, UR23, PT ;  /* 0x0000001707007c0c */ /* 0x000fe4000bf63070 */
[----:B------:R-:W-:-:S04]  /*4ea0*/  LOP3.LUT R6, R6, 0xff, RZ, 0xc0, !PT ;  /* 0x000000ff06067812 */ /* 0x000fc800078ec0ff */
[----:B------:R-:W-:Y:S02]  /*4eb0*/  ISETP.LE.U32.AND P1, PT, R6, UR23, PT ;  /* 0x0000001706007c0c */ /* 0x000fe4000bf23070 */
[----:B---3--:R-:W-:-:S04]  /*4ec0*/  F2FP.BF16.F32.PACK_AB R6, R13, R14 ;  /* 0x0000000e0d06723e */ /* 0x008fc800000010ff */
[----:B------:R-:W-:Y:S01]  /*4ed0*/  PRMT R145, R6, 0x7632, R145 ;  /* 0x0000763206917816 */ /* 0x000fe20000000091 */
[----:B------:R-:W-:Y:S01]  /*4ee0*/  IMAD.MOV.U32 R180, RZ, RZ, R137 ;  /* 0x000000ffffb47224 */ /* 0x000fe200078e0089 */
[----:B------:R-:W-:Y:S02]  /*4ef0*/  LOP3.LUT R5, R4, 0xffff, RZ, 0xc0, !PT ;  /* 0x0000ffff04057812 */ /* 0x000fe400078ec0ff */
[----:B------:R-:W-:Y:S01]  /*4f00*/  PRMT R144, R6, 0x7610, R144 ;  /* 0x0000761006907816 */ /* 0x000fe20000000090 */
[----:B------:R-:W-:Y:S01]  /*4f10*/  @!P3 HFMA2.BF16_V2 R75, -RZ.H0_H0, RZ.H0_H0, -R145.H0_H0 ;  /* 0x200000ffff4bb231 */ /* 0x000fe20000340991 */
[----:B------:R-:W-:Y:S01]  /*4f20*/  LOP3.LUT R6, R4, 0xff, RZ, 0xc0, !PT ;  /* 0x000000ff04067812 */ /* 0x000fe200078ec0ff */
[----:B------:R-:W-:Y:S01]  /*4f30*/  IMAD.MOV.U32 R230, RZ, RZ, R180 ;  /* 0x000000ffffe67224 */ /* 0x000fe200078e00b4 */
[----:B------:R-:W-:Y:S01]  /*4f40*/  SHF.R.U32.HI R5, RZ, 0x8, R5 ;  /* 0x00000008ff057819 */ /* 0x000fe20000011605 */
[----:B------:R-:W-:Y:S01]  /*4f50*/  @!P1 HFMA2.BF16_V2 R76, -RZ.H0_H0, RZ.H0_H0, -R144.H0_H0 ;  /* 0x200000ffff4c9231 */ /* 0x000fe20000340990 */
[----:B------:R-:W-:-:S02]  /*4f60*/  PRMT R180, R144, 0x5410, R145 ;  /* 0x0000541090b47816 */ /* 0x000fc40000000091 */
[----:B------:R-:W-:Y:S02]  /*4f70*/  @!P3 PRMT R145, R75, 0x5410, RZ ;  /* 0x000054104b91b816 */ /* 0x000fe400000000ff */
[----:B------:R-:W-:Y:S02]  /*4f80*/  ISETP.LE.U32.AND P3, PT, R6, UR23, PT ;  /* 0x0000001706007c0c */ /* 0x000fe4000bf63070 */
[----:B------:R-:W-:Y:S02]  /*4f90*/  LOP3.LUT R5, R5, 0xffff, RZ, 0xc0, !PT ;  /* 0x0000ffff05057812 */ /* 0x000fe400078ec0ff */
[----:B------:R-:W-:Y:S02]  /*4fa0*/  @!P1 PRMT R144, R76, 0x5410, RZ ;  /* 0x000054104c909816 */ /* 0x000fe400000000ff */
[----:B------:R-:W-:Y:S01]  /*4fb0*/  ISETP.LE.U32.AND P1, PT, R5, UR23, PT ;  /* 0x0000001705007c0c */ /* 0x000fe2000bf23070 */
[----:B------:R-:W-:Y:S01]  /*4fc0*/  FFMA.FTZ R5, R22, UR43, -R3 ;  /* 0x0000002b16057c23 */ /* 0x000fe20008010803 */
[----:B------:R-:W-:-:S03]  /*4fd0*/  PRMT R143, R64, 0x7610, R143 ;  /* 0x00007610408f7816 */ /* 0x000fc6000000008f */
[----:B------:R1:W-:Y:S01]  /*4fe0*/  MUFU.EX2 R12, R5 ;  /* 0x00000005000c7308 */ /* 0x0003e20000000800 */
[----:B------:R-:W-:Y:S01]  /*4ff0*/  PRMT R142, R64, 0x7632, R142 ;  /* 0x00007632408e7816 */ /* 0x000fe2000000008e */
[----:B------:R-:W-:Y:S01]  /*5000*/  @!P3 HFMA2.BF16_V2 R78, -RZ.H0_H0, RZ.H0_H0, -R143.H0_H0 ;  /* 0x200000ffff4eb231 */ /* 0x000fe2000034098f */
[--C-:B------:R-:W-:Y:S02]  /*5010*/  SHF.R.U32.HI R6, RZ, 0x10, R4.reuse ;  /* 0x00000010ff067819 */ /* 0x100fe40000011604 */
[----:B------:R-:W-:Y:S02]  /*5020*/  SHF.R.U32.HI R4, RZ, 0x18, R4 ;  /* 0x00000018ff047819 */ /* 0x000fe40000011604 */
[----:B------:R-:W-:Y:S01]  /*5030*/  PRMT R221, R143, 0x5410, R142 ;  /* 0x000054108fdd7816 */ /* 0x000fe2000000008e */
[----:B------:R-:W-:Y:S01]  /*5040*/  @!P1 HFMA2.BF16_V2 R77, -RZ.H0_H0, RZ.H0_H0, -R142.H0_H0 ;  /* 0x200000ffff4d9231 */ /* 0x000fe2000034098e */
[----:B------:R-:W-:Y:S01]  /*5050*/  @!P3 PRMT R143, R78, 0x5410, RZ ;  /* 0x000054104e8fb816 */ /* 0x000fe200000000ff */
[----:B-1----:R-:W-:-:S04]  /*5060*/  FFMA.FTZ R5, R21, UR43, -R3 ;  /* 0x0000002b15057c23 */ /* 0x002fc80008010803 */
[----:B------:R1:W3:Y:S01]  /*5070*/  MUFU.EX2 R11, R5 ;  /* 0x00000005000b7308 */ /* 0x0002e20000000800 */
[----:B------:R-:W-:Y:S02]  /*5080*/  ISETP.LE.U32.AND P3, PT, R4, UR23, PT ;  /* 0x0000001704007c0c */ /* 0x000fe4000bf63070 */
[----:B------:R-:W-:Y:S02]  /*5090*/  LOP3.LUT R4, R6, 0xff, RZ, 0xc0, !PT ;  /* 0x000000ff06047812 */ /* 0x000fe400078ec0ff */
[----:B------:R-:W-:Y:S02]  /*50a0*/  @!P1 PRMT R142, R77, 0x5410, RZ ;  /* 0x000054104d8e9816 */ /* 0x000fe400000000ff */
[----:B------:R-:W-:Y:S01]  /*50b0*/  ISETP.LE.U32.AND P1, PT, R4, UR23, PT ;  /* 0x0000001704007c0c */ /* 0x000fe2000bf23070 */
[----:B-1----:R-:W-:Y:S01]  /*50c0*/  IMAD.WIDE.U32 R4, R15, -0x2daee0ad, RZ ;  /* 0xd2511f530f047825 */ /* 0x002fe200078e00ff */
[----:B---3--:R-:W-:-:S04]  /*50d0*/  F2FP.BF16.F32.PACK_AB R8, R11, R12 ;  /* 0x0000000c0b08723e */ /* 0x008fc800000010ff */
[----:B------:R-:W-:Y:S02]  /*50e0*/  LOP3.LUT R6, R5, UR40, R10, 0x96, !PT ;  /* 0x0000002805067c12 */ /* 0x000fe4000f8e960a */
[----:B------:R-:W-:Y:S02]  /*50f0*/  PRMT R75, R8, 0x7632, R75 ;  /* 0x00007632084b7816 */ /* 0x000fe4000000004b */
[----:B------:R-:W-:Y:S02]  /*5100*/  LOP3.LUT R7, R6, 0xffff, RZ, 0xc0, !PT ;  /* 0x0000ffff06077812 */ /* 0x000fe400078ec0ff */
[----:B------:R-:W-:Y:S02]  /*5110*/  PRMT R74, R8, 0x7610, R74 ;  /* 0x00007610084a7816 */ /* 0x000fe4000000004a */
[----:B------:R-:W-:Y:S01]  /*5120*/  SHF.R.U32.HI R7, RZ, 0x8, R7 ;  /* 0x00000008ff077819 */ /* 0x000fe20000011607 */
[----:B------:R-:W-:Y:S01]  /*5130*/  @!P3 HFMA2.BF16_V2 R80, -RZ.H0_H0, RZ.H0_H0, -R75.H0_H0 ;  /* 0x200000ffff50b231 */ /* 0x000fe2000034094b */
[----:B------:R-:W-:-:S02]  /*5140*/  PRMT R50, R74, 0x5410, R75 ;  /* 0x000054104a327816 */ /* 0x000fc4000000004b */
[----:B------:R-:W-:Y:S02]  /*5150*/  LOP3.LUT R7, R7, 0xffff, RZ, 0xc0, !PT ;  /* 0x0000ffff07077812 */ /* 0x000fe400078ec0ff */
[----:B------:R-:W-:Y:S02]  /*5160*/  @!P3 PRMT R75, R80, 0x5410, RZ ;  /* 0x00005410504bb816 */ /* 0x000fe400000000ff */
[----:B------:R-:W-:Y:S01]  /*5170*/  ISETP.LE.U32.AND P3, PT, R7, UR23, PT ;  /* 0x0000001707007c0c */ /* 0x000fe2000bf63070 */
[--C-:B------:R-:W-:Y:S01]  /*5180*/  FFMA.FTZ R7, R20, UR43, -R3.reuse ;  /* 0x0000002b14077c23 */ /* 0x100fe20008010803 */
[----:B------:R-:W-:Y:S01]  /*5190*/  FFMA.FTZ R8, R19, UR43, -R3 ;  /* 0x0000002b13087c23 */ /* 0x000fe20008010803 */
[----:B------:R-:W-:Y:S02]  /*51a0*/  @!P1 HFMA2.BF16_V2 R79, -RZ.H0_H0, RZ.H0_H0, -R74.H0_H0 ;  /* 0x200000ffff4f9231 */ /* 0x000fe4000034094a */
[----:B------:R1:W-:Y:S01]  /*51b0*/  MUFU.EX2 R9, R7 ;  /* 0x0000000700097308 */ /* 0x0003e20000000800 */
[----:B------:R-:W-:-:S02]  /*51c0*/  ISETP.GE.AND P2, PT, R34, R53, PT ;  /* 0x000000352200720c */ /* 0x000fc40003f46270 */
[----:B------:R-:W-:-:S05]  /*51d0*/  @!P1 PRMT R74, R79, 0x5410, RZ ;  /* 0x000054104f4a9816 */ /* 0x000fca00000000ff */
[----:B------:R-:W3:Y:S01]  /*51e0*/  MUFU.EX2 R15, R8 ;  /* 0x00000008000f7308 */ /* 0x000ee20000000800 */
[----:B------:R-:W-:Y:S02]  /*51f0*/  ISETP.GE.AND P4, PT, R34, R52, PT ;  /* 0x000000342200720c */ /* 0x000fe40003f86270 */
[----:B-1----:R-:W-:-:S04]  /*5200*/  LOP3.LUT R7, R6, 0xff, RZ, 0xc0, !PT ;  /* 0x000000ff06077812 */ /* 0x002fc800078ec0ff */
[----:B------:R-:W-:Y:S02]  /*5210*/  ISETP.LE.U32.AND P1, PT, R7, UR23, PT ;  /* 0x0000001707007c0c */ /* 0x000fe4000bf23070 */
[--C-:B------:R-:W-:Y:S02]  /*5220*/  SHF.R.U32.HI R7, RZ, 0x18, R6.reuse ;  /* 0x00000018ff077819 */ /* 0x100fe40000011606 */
[----:B------:R-:W-:Y:S02]  /*5230*/  SHF.R.U32.HI R6, RZ, 0x10, R6 ;  /* 0x00000010ff067819 */ /* 0x000fe40000011606 */
[----:B------:R-:W-:Y:S02]  /*5240*/  FSEL R137, R195, -INF , !P2 ;  /* 0xff800000c3897808 */ /* 0x000fe40005000000 */
[----:B------:R-:W-:Y:S02]  /*5250*/  ISETP.GE.AND P2, PT, R58, R53, PT ;  /* 0x000000353a00720c */ /* 0x000fe40003f46270 */
[----:B------:R-:W-:-:S02]  /*5260*/  FSEL R88, R192, -INF , !P6 ;  /* 0xff800000c0587808 */ /* 0x000fc40007000000 */
[----:B------:R-:W-:Y:S02]  /*5270*/  LOP3.LUT R6, R6, 0xff, RZ, 0xc0, !PT ;  /* 0x000000ff06067812 */ /* 0x000fe400078ec0ff */
[-C--:B------:R-:W-:Y:S02]  /*5280*/  ISETP.GE.AND P6, PT, R56, R52.reuse, PT ;  /* 0x000000343800720c */ /* 0x080fe40003fc6270 */
[----:B------:R-:W-:Y:S02]  /*5290*/  FSEL R68, R193, -INF , !P4 ;  /* 0xff800000c1447808 */ /* 0x000fe40006000000 */
[----:B------:R-:W-:Y:S02]  /*52a0*/  ISETP.GE.AND P4, PT, R58, R52, PT ;  /* 0x000000343a00720c */ /* 0x000fe40003f86270 */
[----:B------:R-:W-:Y:S02]  /*52b0*/  FSEL R73, R210, -INF , !P2 ;  /* 0xff800000d2497808 */ /* 0x000fe40005000000 */
[----:B------:R-:W-:-:S02]  /*52c0*/  ISETP.LE.U32.AND P2, PT, R6, UR23, PT ;  /* 0x0000001706007c0c */ /* 0x000fc4000bf43070 */
[----:B------:R-:W-:Y:S02]  /*52d0*/  FSEL R66, R201, -INF , !P6 ;  /* 0xff800000c9427808 */ /* 0x000fe40007000000 */
[----:B------:R-:W-:Y:S02]  /*52e0*/  PRMT R141, R65, 0x7610, R141 ;  /* 0x00007610418d7816 */ /* 0x000fe4000000008d */
[C---:B------:R-:W-:Y:S02]  /*52f0*/  ISETP.GE.AND P5, PT, R61.reuse, R52, PT ;  /* 0x000000343d00720c */ /* 0x040fe40003fa6270 */
[----:B------:R-:W-:Y:S02]  /*5300*/  ISETP.GE.AND P6, PT, R61, R53, PT ;  /* 0x000000353d00720c */ /* 0x000fe40003fc6270 */
[----:B------:R-:W-:Y:S02]  /*5310*/  FSEL R61, R208, -INF , !P4 ;  /* 0xff800000d03d7808 */ /* 0x000fe40006000000 */
[----:B------:R-:W-:-:S02]  /*5320*/  ISETP.LE.U32.AND P4, PT, R7, UR23, PT ;  /* 0x0000001707007c0c */ /* 0x000fc4000bf83070 */
[----:B---3--:R-:W-:Y:S01]  /*5330*/  F2FP.BF16.F32.PACK_AB R6, R15, R9 ;  /* 0x000000090f06723e */ /* 0x008fe200000010ff */
[----:B------:R-:W-:Y:S01]  /*5340*/  @!P1 HFMA2.BF16_V2 R82, -RZ.H0_H0, RZ.H0_H0, -R141.H0_H0 ;  /* 0x200000ffff529231 */ /* 0x000fe2000034098d */
[----:B------:R-:W-:Y:S01]  /*5350*/  PRMT R78, R65, 0x7632, R78 ;  /* 0x00007632414e7816 */ /* 0x000fe2000000004e */
[----:B------:R-:W-:Y:S01]  /*5360*/  IMAD.MOV.U32 R135, RZ, RZ, R48 ;  /* 0x000000ffff877224 */ /* 0x000fe200078e0030 */
[----:B------:R-:W-:Y:S02]  /*5370*/  PRMT R79, R6, 0x7610, R79 ;  /* 0x00007610064f7816 */ /* 0x000fe4000000004f */
[----:B------:R-:W-:Y:S02]  /*5380*/  PRMT R48, R141, 0x5410, R78 ;  /* 0x000054108d307816 */ /* 0x000fe4000000004e */
[----:B------:R-:W-:Y:S01]  /*5390*/  @!P1 PRMT R141, R82, 0x5410, RZ ;  /* 0x00005410528d9816 */ /* 0x000fe200000000ff */
[----:B------:R-:W-:Y:S01]  /*53a0*/  @!P2 HFMA2.BF16_V2 R84, -RZ.H0_H0, RZ.H0_H0, -R79.H0_H0 ;  /* 0x200000ffff54a231 */ /* 0x000fe2000034094f */
[----:B------:R-:W-:-:S02]  /*53b0*/  PRMT R82, R6, 0x7632, R82 ;  /* 0x0000763206527816 */ /* 0x000fc40000000052 */
[----:B------:R-:W-:Y:S01]  /*53c0*/  LOP3.LUT R5, R4, 0xffff, RZ, 0xc0, !PT ;  /* 0x0000ffff04057812 */ /* 0x000fe200078ec0ff */
[----:B------:R-:W-:Y:S01]  /*53d0*/  MUFU.EX2 R20, R92 ;  /* 0x0000005c00147308 */ /* 0x000fe20000000800 */
[----:B------:R-:W-:Y:S01]  /*53e0*/  PRMT R239, R79, 0x5410, R82 ;  /* 0x000054104fef7816 */ /* 0x000fe20000000052 */
[----:B------:R-:W-:Y:S01]  /*53f0*/  @!P4 HFMA2.BF16_V2 R83, -RZ.H0_H0, RZ.H0_H0, -R82.H0_H0 ;  /* 0x200000ffff53c231 */ /* 0x000fe20000340952 */
[----:B------:R-:W-:Y:S02]  /*5400*/  SHF.R.U32.HI R5, RZ, 0x8, R5 ;  /* 0x00000008ff057819 */ /* 0x000fe40000011605 */
[----:B------:R-:W-:-:S03]  /*5410*/  @!P2 PRMT R79, R84, 0x5410, RZ ;  /* 0x00005410544fa816 */ /* 0x000fc600000000ff */
[----:B------:R-:W1:Y:S01]  /*5420*/  MUFU.EX2 R22, R93 ;  /* 0x0000005d00167308 */ /* 0x000e620000000800 */
[-C--:B------:R-:W-:Y:S02]  /*5430*/  ISETP.GE.AND P2, PT, R72, R52.reuse, PT ;  /* 0x000000344800720c */ /* 0x080fe40003f46270 */
[----:B------:R-:W-:Y:S02]  /*5440*/  LOP3.LUT R5, R5, 0xffff, RZ, 0xc0, !PT ;  /* 0x0000ffff05057812 */ /* 0x000fe400078ec0ff */
[----:B------:R-:W-:Y:S02]  /*5450*/  @!P4 PRMT R82, R83, 0x5410, RZ ;  /* 0x000054105352c816 */ /* 0x000fe400000000ff */
[----:B------:R-:W-:Y:S02]  /*5460*/  ISETP.GE.AND P4, PT, R70, R52, PT ;  /* 0x000000344600720c */ /* 0x000fe40003f86270 */
[----:B------:R-:W-:Y:S02]  /*5470*/  FSEL R34, R245, -INF , !P2 ;  /* 0xff800000f5227808 */ /* 0x000fe40005000000 */
[----:B------:R-:W-:-:S02]  /*5480*/  LOP3.LUT R6, R4, 0xff, RZ, 0xc0, !PT ;  /* 0x000000ff04067812 */ /* 0x000fc400078ec0ff */
[----:B------:R-:W-:Y:S01]  /*5490*/  ISETP.LE.U32.AND P2, PT, R5, UR23, PT ;  /* 0x0000001705007c0c */ /* 0x000fe2000bf43070 */
[----:B------:R-:W-:Y:S01]  /*54a0*/  FFMA.FTZ R5, R18, UR43, -R3 ;  /* 0x0000002b12057c23 */ /* 0x000fe20008010803 */
[----:B------:R-:W-:Y:S02]  /*54b0*/  FSEL R37, R244, -INF , !P4 ;  /* 0xff800000f4257808 */ /* 0x000fe40006000000 */
[----:B------:R-:W-:Y:S01]  /*54c0*/  ISETP.LE.U32.AND P4, PT, R6, UR23, PT ;  /* 0x0000001706007c0c */ /* 0x000fe2000bf83070 */
[----:B------:R3:W-:Y:S01]  /*54d0*/  MUFU.EX2 R17, R5 ;  /* 0x0000000500117308 */ /* 0x0007e20000000800 */
[----:B-1----:R-:W-:-:S04]  /*54e0*/  F2FP.BF16.F32.PACK_AB R6, R22, R20 ;  /* 0x000000141606723e */ /* 0x002fc800000010ff */
[----:B------:R-:W-:Y:S01]  /*54f0*/  PRMT R92, R6, 0x7610, R92 ;  /* 0x00007610065c7816 */ /* 0x000fe2000000005c */
[----:B---3--:R-:W-:-:S04]  /*5500*/  FFMA.FTZ R5, R28, UR43, -R3 ;  /* 0x0000002b1c057c23 */ /* 0x008fc80008010803 */
[----:B------:R1:W3:Y:S01]  /*5510*/  MUFU.EX2 R21, R5 ;  /* 0x0000000500157308 */ /* 0x0002e20000000800 */
[----:B------:R-:W-:Y:S01]  /*5520*/  PRMT R84, R6, 0x7632, R84 ;  /* 0x0000763206547816 */ /* 0x000fe20000000054 */
[----:B------:R-:W-:Y:S01]  /*5530*/  @!P4 HFMA2.BF16_V2 R85, -RZ.H0_H0, RZ.H0_H0, -R92.H0_H0 ;  /* 0x200000ffff55c231 */ /* 0x000fe2000034095c */
[----:B------:R-:W-:Y:S02]  /*5540*/  UIADD3 UR45, UR42, 0x1, URZ ;  /* 0x000000012a2d7890 */ /* 0x000fe4000fffe03f */
[----:B------:R-:W-:Y:S02]  /*5550*/  PRMT R134, R92, 0x5410, R84 ;  /* 0x000054105c867816 */ /* 0x000fe40000000054 */
[----:B------:R-:W-:Y:S02]  /*5560*/  @!P4 PRMT R92, R85, 0x5410, RZ ;  /* 0x00005410555cc816 */ /* 0x000fe400000000ff */
[----:B-1----:R-:W-:-:S04]  /*5570*/  SHF.R.U32.HI R5, RZ, 0x10, R4 ;  /* 0x00000010ff057819 */ /* 0x002fc80000011604 */
[----:B------:R-:W-:-:S04]  /*5580*/  LOP3.LUT R5, R5, 0xff, RZ, 0xc0, !PT ;  /* 0x000000ff05057812 */ /* 0x000fc800078ec0ff */
[----:B------:R-:W-:Y:S01]  /*5590*/  ISETP.LE.U32.AND P4, PT, R5, UR23, PT ;  /* 0x0000001705007c0c */ /* 0x000fe2000bf83070 */
[----:B------:R-:W-:Y:S01]  /*55a0*/  ULOP3.LUT UR45, UR45, UR35, URZ, 0x3c, !UPT ;  /* 0x000000232d2d7292 */ /* 0x000fe2000f8e3c3f */
[----:B------:R-:W-:Y:S02]  /*55b0*/  SHF.R.U32.HI R6, RZ, 0x18, R4 ;  /* 0x00000018ff067819 */ /* 0x000fe40000011604 */
[----:B---3--:R-:W-:Y:S01]  /*55c0*/  F2FP.BF16.F32.PACK_AB R4, R21, R17 ;  /* 0x000000111504723e */ /* 0x008fe200000010ff */
[----:B------:R-:W-:-:S03]  /*55d0*/  @!P2 HFMA2.BF16_V2 R87, -RZ.H0_H0, RZ.H0_H0, -R84.H0_H0 ;  /* 0x200000ffff57a231 */ /* 0x000fc60000340954 */
[C---:B------:R-:W-:Y:S02]  /*55e0*/  PRMT R77, R4.reuse, 0x7610, R77 ;  /* 0x00007610044d7816 */ /* 0x040fe4000000004d */
[----:B------:R-:W-:Y:S02]  /*55f0*/  PRMT R85, R4, 0x7632, R85 ;  /* 0x0000763204557816 */ /* 0x000fe40000000055 */
[----:B------:R-:W-:Y:S01]  /*5600*/  LOP3.LUT R4, R139, UR45, RZ, 0x3c, !PT ;  /* 0x0000002d8b047c12 */ /* 0x000fe2000f8e3cff */
[----:B------:R-:W-:Y:S01]  /*5610*/  FADD.FTZ R7, R14, R13 ;  /* 0x0000000d0e077221 */ /* 0x000fe20000010000 */
[----:B------:R-:W-:Y:S01]  /*5620*/  @!P4 HFMA2.BF16_V2 R86, -RZ.H0_H0, RZ.H0_H0, -R77.H0_H0 ;  /* 0x200000ffff56c231 */ /* 0x000fe2000034094d */
[----:B------:R-:W-:Y:S02]  /*5630*/  @!P2 PRMT R84, R87, 0x5410, RZ ;  /* 0x000054105754a816 */ /* 0x000fe400000000ff */
[----:B------:R-:W-:-:S04]  /*5640*/  IMAD.WIDE.U32 R64, R4, -0x326172a9, RZ ;  /* 0xcd9e8d5704407825 */ /* 0x000fc800078e00ff */
[----:B------:R-:W-:Y:S01]  /*5650*/  FADD.FTZ R5, R12, R7 ;  /* 0x000000070c057221 */ /* 0x000fe20000010000 */
[----:B------:R-:W-:Y:S02]  /*5660*/  ISETP.GE.AND P2, PT, R72, R53, PT ;  /* 0x000000354800720c */ /* 0x000fe40003f46270 */
[----:B------:R-:W-:Y:S02]  /*5670*/  PRMT R72, R77, 0x5410, R85 ;  /* 0x000054104d487816 */ /* 0x000fe40000000055 */
[----:B------:R-:W-:Y:S01]  /*5680*/  @!P4 PRMT R77, R86, 0x5410, RZ ;  /* 0x00005410564dc816 */ /* 0x000fe200000000ff */
[----:B------:R-:W-:Y:S01]  /*5690*/  FADD.FTZ R5, R11, R5 ;  /* 0x000000050b057221 */ /* 0x000fe20000010000 */
[----:B------:R-:W-:Y:S02]  /*56a0*/  ISETP.LE.U32.AND P4, PT, R6, UR23, PT ;  /* 0x0000001706007c0c */ /* 0x000fe4000bf83070 */
[----:B--2---:R-:W-:Y:S02]  /*56b0*/  LOP3.LUT R4, R65, UR21, R146, 0x96, !PT ;  /* 0x0000001541047c12 */ /* 0x004fe4000f8e9692 */
[----:B------:R-:W-:Y:S01]  /*56c0*/  LOP3.LUT R6, R27, UR19, R64, 0x96, !PT ;  /* 0x000000131b067c12 */ /* 0x000fe2000f8e9640 */
[----:B------:R-:W-:-:S02]  /*56d0*/  FADD.FTZ R14, R9, R5 ;  /* 0x00000005090e7221 */ /* 0x000fc40000010000 */
[----:B------:R-:W-:-:S04]  /*56e0*/  IMAD.WIDE.U32 R4, R4, -0x2daee0ad, RZ ;  /* 0xd2511f5304047825 */ /* 0x000fc800078e00ff */
[----:B------:R-:W-:Y:S01]  /*56f0*/  IMAD.WIDE.U32 R6, R6, -0x2daee0ad, RZ ;  /* 0xd2511f5306067825 */ /* 0x000fe200078e00ff */
[----:B------:R-:W-:-:S04]  /*5700*/  LOP3.LUT R10, R5, UR18, R46, 0x96, !PT ;  /* 0x00000012050a7c12 */ /* 0x000fc8000f8e962e */
[----:B------:R-:W-:Y:S01]  /*5710*/  LOP3.LUT R8, R7, UR16, R4, 0x96, !PT ;  /* 0x0000001007087c12 */ /* 0x000fe2000f8e9604 */
        /* <DEDUP_REMOVED lines=8> */
[----:B------:R-:W-:Y:S01]  /*57a0*/  IMAD.WIDE.U32 R6, R6, -0x326172a9, RZ ;  /* 0xcd9e8d5706067825 */ /* 0x000fe200078e00ff */
[----:B------:R-:W-:Y:S03]  /*57b0*/  MUFU.EX2 R10, R164 ;  /* 0x000000a4000a7308 */ /* 0x000fe60000000800 */
[----:B------:R-:W-:-:S05]  /*57c0*/  IMAD.WIDE.U32 R4, R4, -0x326172a9, RZ ;  /* 0xcd9e8d5704047825 */ /* 0x000fca00078e00ff */
[----:B------:R-:W1:Y:S01]  /*57d0*/  MUFU.EX2 R19, R165 ;  /* 0x000000a500137308 */ /* 0x000e620000000800 */
[----:B------:R-:W-:Y:S01]  /*57e0*/  LOP3.LUT R6, R5, UR39, R6, 0x96, !PT ;  /* 0x0000002705067c12 */ /* 0x000fe2000f8e9606 */
[----:B------:R-:W-:Y:S01]  /*57f0*/  @!P4 HFMA2.BF16_V2 R89, -RZ.H0_H0, RZ.H0_H0, -R85.H0_H0 ;  /* 0x200000ffff59c231 */ /* 0x000fe20000340955 */
[----:B------:R-:W-:Y:S02]  /*5800*/  FSEL R58, R209, -INF , !P5 ;  /* 0xff800000d13a7808 */ /* 0x000fe40006800000 */
[----:B------:R-:W-:Y:S02]  /*5810*/  ISETP.GE.AND P5, PT, R71, R52, PT ;  /* 0x000000344700720c */ /* 0x000fe40003fa6270 */
[----:B------:R-:W-:Y:S02]  /*5820*/  LOP3.LUT R23, R7, UR13, R8, 0x96, !PT ;  /* 0x0000000d07177c12 */ /* 0x000fe4000f8e9608 */
[----:B------:R-:W-:Y:S01]  /*5830*/  LOP3.LUT R7, R6, 0xff, RZ, 0xc0, !PT ;  /* 0x000000ff06077812 */ /* 0x000fe200078ec0ff */
[----:B------:R-:W-:Y:S01]  /*5840*/  @!P3 HFMA2.BF16_V2 R81, -RZ.H0_H0, RZ.H0_H0, -R78.H0_H0 ;  /* 0x200000ffff51b231 */ /* 0x000fe2000034094e */
[----:B------:R-:W-:-:S02]  /*5850*/  FSEL R56, R232, -INF , !P5 ;  /* 0xff800000e8387808 */ /* 0x000fc40006800000 */
[----:B------:R-:W-:Y:S02]  /*5860*/  @!P4 PRMT R85, R89, 0x5410, RZ ;  /* 0x000054105955c816 */ /* 0x000fe400000000ff */
[----:B------:R-:W-:Y:S02]  /*5870*/  ISETP.GE.AND P5, PT, R69, R52, PT ;  /* 0x000000344500720c */ /* 0x000fe40003fa6270 */
[----:B------:R-:W-:Y:S01]  /*5880*/  ISETP.LE.U32.AND P4, PT, R7, UR23, PT ;  /* 0x0000001707007c0c */ /* 0x000fe2000bf83070 */
[----:B------:R-:W-:Y:S01]  /*5890*/  FFMA.FTZ R182, R32, UR43, -R3 ;  /* 0x0000002b20b67c23 */ /* 0x000fe20008010803 */
[-C--:B------:R-:W-:Y:S01]  /*58a0*/  ISETP.GE.AND P1, PT, R71, R53.reuse, PT ;  /* 0x000000354700720c */ /* 0x080fe20003f26270 */
[----:B------:R-:W-:Y:S01]  /*58b0*/  IMAD.MOV.U32 R63, RZ, RZ, R176 ;  /* 0x000000ffff3f7224 */ /* 0x000fe200078e00b0 */
[----:B------:R-:W-:Y:S01]  /*58c0*/  @!P3 PRMT R78, R81, 0x5410, RZ ;  /* 0x00005410514eb816 */ /* 0x000fe200000000ff */
[----:B------:R-:W-:Y:S01]  /*58d0*/  IMAD.MOV.U32 R71, RZ, RZ, R181 ;  /* 0x000000ffff477224 */ /* 0x000fe200078e00b5 */
[----:B------:R-:W-:Y:S01]  /*58e0*/  FSEL R47, R233, -INF , !P5 ;  /* 0xff800000e92f7808 */ /* 0x000fe20006800000 */
[--C-:B------:R-:W-:Y:S01]  /*58f0*/  FFMA.FTZ R9, R59, UR43, -R3.reuse ;  /* 0x0000002b3b097c23 */ /* 0x100fe20008010803 */
[----:B-1----:R-:W-:Y:S01]  /*5900*/  F2FP.BF16.F32.PACK_AB R7, R19, R10 ;  /* 0x0000000a1307723e */ /* 0x002fe200000010ff */
[--C-:B------:R-:W-:Y:S01]  /*5910*/  FFMA.FTZ R8, R16, UR43, -R3.reuse ;  /* 0x0000002b10087c23 */ /* 0x100fe20008010803 */
[-C--:B------:R-:W-:Y:S01]  /*5920*/  ISETP.GE.AND P3, PT, R69, R53.reuse, PT ;  /* 0x000000354500720c */ /* 0x080fe20003f66270 */
[----:B------:R-:W-:Y:S01]  /*5930*/  FFMA.FTZ R18, R60, UR43, -R3 ;  /* 0x0000002b3c127c23 */ /* 0x000fe20008010803 */
[----:B------:R-:W-:Y:S01]  /*5940*/  ISETP.GE.AND P5, PT, R70, R53, PT ;  /* 0x000000354600720c */ /* 0x000fe20003fa6270 */
[----:B------:R-:W-:-:S02]  /*5950*/  IMAD.MOV.U32 R32, RZ, RZ, R180 ;  /* 0x000000ffff207224 */ /* 0x000fc400078e00b4 */
        /* <DEDUP_REMOVED lines=20> */
[----:B------:R-:W-:-:S02]  /*5aa0*/  LOP3.LUT R3, R6, 0xffff, RZ, 0xc0, !PT ;  /* 0x0000ffff06037812 */ /* 0x000fc400078ec0ff */
[C---:B------:R-:W-:Y:S02]  /*5ab0*/  PRMT R81, R7.reuse, 0x7610, R81 ;  /* 0x0000761007517816 */ /* 0x040fe40000000051 */
[----:B------:R-:W-:Y:S02]  /*5ac0*/  SHF.R.U32.HI R3, RZ, 0x8, R3 ;  /* 0x00000008ff037819 */ /* 0x000fe40000011603 */
[----:B------:R-:W-:Y:S01]  /*5ad0*/  PRMT R83, R7, 0x7632, R83 ;  /* 0x0000763207537816 */ /* 0x000fe20000000053 */
[----:B------:R-:W-:Y:S01]  /*5ae0*/  @!P4 HFMA2.BF16_V2 R95, -RZ.H0_H0, RZ.H0_H0, -R81.H0_H0 ;  /* 0x200000ffff5fc231 */ /* 0x000fe20000340951 */
[----:B------:R-:W-:Y:S02]  /*5af0*/  LOP3.LUT R3, R3, 0xffff, RZ, 0xc0, !PT ;  /* 0x0000ffff03037812 */ /* 0x000fe400078ec0ff */
[----:B------:R-:W-:Y:S02]  /*5b00*/  PRMT R33, R81, 0x5410, R83 ;  /* 0x0000541051217816 */ /* 0x000fe40000000053 */
[----:B------:R-:W-:-:S02]  /*5b10*/  @!P4 PRMT R81, R95, 0x5410, RZ ;  /* 0x000054105f51c816 */ /* 0x000fc400000000ff */
[----:B------:R-:W-:Y:S01]  /*5b20*/  ISETP.LE.U32.AND P4, PT, R3, UR23, PT ;  /* 0x0000001703007c0c */ /* 0x000fe2000bf83070 */
[----:B------:R-:W-:Y:S01]  /*5b30*/  FADD.FTZ R11, R15, R14 ;  /* 0x0000000e0f0b7221 */ /* 0x000fe20000010000 */
[----:B------:R-:W-:Y:S08]  /*5b40*/  MUFU.EX2 R13, R9 ;  /* 0x00000009000d7308 */ /* 0x000ff00000000800 */
[----:B------:R-:W1:Y:S01]  /*5b50*/  MUFU.EX2 R14, R8 ;  /* 0x00000008000e7308 */ /* 0x000e620000000800 */
[----:B------:R-:W-:-:S02]  /*5b60*/  SHF.R.U32.HI R3, RZ, 0x18, R6 ;  /* 0x00000018ff037819 */ /* 0x000fc40000011606 */
[----:B------:R-:W-:-:S05]  /*5b70*/  @!P4 HFMA2.BF16_V2 R94, -RZ.H0_H0, RZ.H0_H0, -R83.H0_H0 ;  /* 0x200000ffff5ec231 */ /* 0x000fca0000340953 */
[----:B------:R-:W-:Y:S02]  /*5b80*/  @!P4 PRMT R83, R94, 0x5410, RZ ;  /* 0x000054105e53c816 */ /* 0x000fe400000000ff */
[----:B------:R-:W-:Y:S02]  /*5b90*/  ISETP.LE.U32.AND P4, PT, R3, UR23, PT ;  /* 0x0000001703007c0c */ /* 0x000fe4000bf83070 */
[----:B-1----:R-:W-:-:S04]  /*5ba0*/  F2FP.BF16.F32.PACK_AB R7, R14, R13 ;  /* 0x0000000d0e07723e */ /* 0x002fc800000010ff */
[C---:B------:R-:W-:Y:S02]  /*5bb0*/  PRMT R80, R7.reuse, 0x7632, R80 ;  /* 0x0000763207507816 */ /* 0x040fe40000000050 */
[----:B------:R-:W-:Y:S01]  /*5bc0*/  SHF.R.U32.HI R3, RZ, 0x10, R6 ;  /* 0x00000010ff037819 */ /* 0x000fe20000011606 */
[----:B------:R-:W-:Y:S01]  /*5bd0*/  IMAD.MOV.U32 R30, RZ, RZ, R71 ;  /* 0x000000ffff1e7224 */ /* 0x000fe200078e0047 */
[----:B------:R-:W-:-:S03]  /*5be0*/  PRMT R76, R7, 0x7610, R76 ;  /* 0x00007610074c7816 */ /* 0x000fc6000000004c */
[----:B------:R-:W-:Y:S02]  /*5bf0*/  @!P4 HFMA2.BF16_V2 R98, -RZ.H0_H0, RZ.H0_H0, -R80.H0_H0 ;  /* 0x200000ffff62c231 */ /* 0x000fe40000340950 */
[----:B------:R-:W-:Y:S01]  /*5c00*/  IMAD.MOV.U32 R71, RZ, RZ, R63 ;  /* 0x000000ffff477224 */ /* 0x000fe200078e003f */
[----:B------:R-:W-:Y:S01]  /*5c10*/  LOP3.LUT R3, R3, 0xff, RZ, 0xc0, !PT ;  /* 0x000000ff03037812 */ /* 0x000fe200078ec0ff */
[----:B------:R-:W-:Y:S01]  /*5c20*/  IMAD.MOV.U32 R63, RZ, RZ, R136 ;  /* 0x000000ffff3f7224 */ /* 0x000fe200078e0088 */
[----:B------:R-:W-:Y:S02]  /*5c30*/  PRMT R136, R76, 0x5410, R80 ;  /* 0x000054104c887816 */ /* 0x000fe40000000050 */
[----:B------:R-:W-:Y:S02]  /*5c40*/  @!P4 PRMT R80, R98, 0x5410, RZ ;  /* 0x000054106250c816 */ /* 0x000fe400000000ff */
[----:B------:R-:W-:Y:S01]  /*5c50*/  ISETP.LE.U32.AND P4, PT, R3, UR23, PT ;  /* 0x0000001703007c0c */ /* 0x000fe2000bf83070 */
[----:B------:R-:W-:Y:S01]  /*5c60*/  FADD.FTZ R8, R20, R129 ;  /* 0x0000008114087221 */ /* 0x000fe20000010000 */
[----:B------:R-:W-:Y:S08]  /*5c70*/  MUFU.EX2 R15, R167 ;  /* 0x000000a7000f7308 */ /* 0x000ff00000000800 */
[----:B------:R-:W1:Y:S01]  /*5c80*/  MUFU.EX2 R20, R166 ;  /* 0x000000a600147308 */ /* 0x000e620000000800 */
[----:B------:R-:W-:-:S02]  /*5c90*/  LOP3.LUT R3, R4, 0xff, RZ, 0xc0, !PT ;  /* 0x000000ff04037812 */ /* 0x000fc400078ec0ff */
[----:B------:R-:W-:-:S05]  /*5ca0*/  @!P4 HFMA2.BF16_V2 R99, -RZ.H0_H0, RZ.H0_H0, -R76.H0_H0 ;  /* 0x200000ffff63c231 */ /* 0x000fca000034094c */
[----:B------:R-:W-:Y:S02]  /*5cb0*/  @!P4 PRMT R76, R99, 0x5410, RZ ;  /* 0x00005410634cc816 */ /* 0x000fe400000000ff */
[----:B------:R-:W-:Y:S02]  /*5cc0*/  ISETP.LE.U32.AND P4, PT, R3, UR23, PT ;  /* 0x0000001703007c0c */ /* 0x000fe4000bf83070 */
[----:B------:R-:W-:Y:S02]  /*5cd0*/  LOP3.LUT R3, R4, 0xffff, RZ, 0xc0, !PT ;  /* 0x0000ffff04037812 */ /* 0x000fe400078ec0ff */
[----:B-1----:R-:W-:-:S04]  /*5ce0*/  F2FP.BF16.F32.PACK_AB R6, R20, R15 ;  /* 0x0000000f1406723e */ /* 0x002fc800000010ff */
        /* <DEDUP_REMOVED lines=17> */
[----:B------:R-:W-:Y:S02]  /*5e00*/  SHF.R.U32.HI R4, RZ, 0x10, R4 ;  /* 0x00000010ff047819 */ /* 0x000fe40000011604 */
[----:B------:R-:W-:-:S03]  /*5e10*/  PRMT R86, R3, 0x7610, R86 ;  /* 0x0000761003567816 */ /* 0x000fc60000000056 */
[----:B------:R-:W-:Y:S01]  /*5e20*/  @!P4 HFMA2.BF16_V2 R107, -RZ.H0_H0, RZ.H0_H0, -R93.H0_H0 ;  /* 0x200000ffff6bc231 */ /* 0x000fe2000034095d */
[----:B------:R-:W-:Y:S01]  /*5e30*/  LOP3.LUT R3, R4, 0xff, RZ, 0xc0, !PT ;  /* 0x000000ff04037812 */ /* 0x000fe200078ec0ff */
[----:B------:R-:W-:Y:S01]  /*5e40*/  IMAD.MOV.U32 R62, RZ, RZ, R230 ;  /* 0x000000ffff3e7224 */ /* 0x000fe200078e00e6 */
[----:B------:R-:W-:Y:S02]  /*5e50*/  PRMT R230, R86, 0x5410, R93 ;  /* 0x0000541056e67816 */ /* 0x000fe4000000005d */
[----:B------:R-:W-:Y:S02]  /*5e60*/  @!P4 PRMT R93, R107, 0x5410, RZ ;  /* 0x000054106b5dc816 */ /* 0x000fe400000000ff */
[----:B------:R-:W-:Y:S01]  /*5e70*/  ISETP.LE.U32.AND P4, PT, R3, UR23, PT ;  /* 0x0000001703007c0c */ /* 0x000fe2000bf83070 */
[----:B------:R-:W-:Y:S01]  /*5e80*/  MUFU.EX2 R16, R196 ;  /* 0x000000c400107308 */ /* 0x000fe20000000800 */
[----:B------:R-:W-:-:S07]  /*5e90*/  IMAD.WIDE.U32 R4, R23, -0x2daee0ad, RZ ;  /* 0xd2511f5317047825 */ /* 0x000fce00078e00ff */
[----:B------:R-:W1:Y:S01]  /*5ea0*/  MUFU.EX2 R17, R183 ;  /* 0x000000b700117308 */ /* 0x000e620000000800 */
[----:B------:R-:W-:-:S03]  /*5eb0*/  LOP3.LUT R3, R5, UR40, R12, 0x96, !PT ;  /* 0x0000002805037c12 */ /* 0x000fc6000f8e960c */
[----:B------:R-:W-:Y:S01]  /*5ec0*/  @!P4 HFMA2.BF16_V2 R114, -RZ.H0_H0, RZ.H0_H0, -R86.H0_H0 ;  /* 0x200000ffff72c231 */ /* 0x000fe20000340956 */
[----:B------:R-:W-:-:S04]  /*5ed0*/  LOP3.LUT R6, R3, 0xff, RZ, 0xc0, !PT ;  /* 0x000000ff03067812 */ /* 0x000fc800078ec0ff */
[----:B------:R-:W-:Y:S02]  /*5ee0*/  @!P4 PRMT R86, R114, 0x5410, RZ ;  /* 0x000054107256c816 */ /* 0x000fe400000000ff */
[----:B------:R-:W-:Y:S01]  /*5ef0*/  ISETP.LE.U32.AND P4, PT, R6, UR23, PT ;  /* 0x0000001706007c0c */ /* 0x000fe2000bf83070 */
[----:B------:R-:W-:Y:S01]  /*5f00*/  FADD.FTZ R9, R21, R7 ;  /* 0x0000000715097221 */ /* 0x000fe20000010000 */
[----:B------:R-:W-:Y:S02]  /*5f10*/  LOP3.LUT R6, R3, 0xffff, RZ, 0xc0, !PT ;  /* 0x0000ffff03067812 */ /* 0x000fe400078ec0ff */
[----:B-1----:R-:W-:-:S04]  /*5f20*/  F2FP.BF16.F32.PACK_AB R7, R17, R16 ;  /* 0x000000101107723e */ /* 0x002fc800000010ff */
[C---:B------:R-:W-:Y:S02]  /*5f30*/  PRMT R31, R7.reuse, 0x7610, R31 ;  /* 0x00007610071f7816 */ /* 0x040fe4000000001f */
[----:B------:R-:W-:Y:S02]  /*5f40*/  SHF.R.U32.HI R6, RZ, 0x8, R6 ;  /* 0x00000008ff067819 */ /* 0x000fe40000011606 */
[----:B------:R-:W-:Y:S01]  /*5f50*/  PRMT R228, R7, 0x7632, R228 ;  /* 0x0000763207e47816 */ /* 0x000fe200000000e4 */
[----:B------:R-:W-:Y:S02]  /*5f60*/  @!P4 HFMA2.BF16_V2 R115, -RZ.H0_H0, RZ.H0_H0, -R31.H0_H0 ;  /* 0x200000ffff73c231 */ /* 0x000fe4000034091f */
[----:B------:R-:W-:Y:S01]  /*5f70*/  IMAD.MOV.U32 R166, RZ, RZ, R71 ;  /* 0x000000ffffa67224 */ /* 0x000fe200078e0047 */
[----:B------:R-:W-:Y:S01]  /*5f80*/  LOP3.LUT R6, R6, 0xffff, RZ, 0xc0, !PT ;  /* 0x0000ffff06067812 */ /* 0x000fe200078ec0ff */
[----:B------:R-:W-:Y:S01]  /*5f90*/  IMAD.MOV.U32 R71, RZ, RZ, R135 ;  /* 0x000000ffff477224 */ /* 0x000fe200078e0087 */
[----:B------:R-:W-:-:S02]  /*5fa0*/  PRMT R135, R31, 0x5410, R228 ;  /* 0x000054101f877816 */ /* 0x000fc400000000e4 */
[----:B------:R-:W-:Y:S01]  /*5fb0*/  @!P4 PRMT R31, R115, 0x5410, RZ ;  /* 0x00005410731fc816 */ /* 0x000fe200000000ff */
[----:B------:R-:W-:Y:S01]  /*5fc0*/  FADD.FTZ R8, R22, R8 ;  /* 0x0000000816087221 */ /* 0x000fe20000010000 */
[----:B------:R-:W-:Y:S01]  /*5fd0*/  ISETP.LE.U32.AND P4, PT, R6, UR23, PT ;  /* 0x0000001706007c0c */ /* 0x000fe2000bf83070 */
[----:B------:R-:W-:Y:S02]  /*5fe0*/  MUFU.EX2 R12, R25 ;  /* 0x00000019000c7308 */ /* 0x000fe40000000800 */
[----:B------:R-:W-:Y:S01]  /*5ff0*/  FADD.FTZ R8, R10, R8 ;  /* 0x000000080a087221 */ /* 0x000fe20000010000 */
[----:B------:R-:W-:-:S05]  /*6000*/  SHF.R.U32.HI R6, RZ, 0x10, R3 ;  /* 0x00000010ff067819 */ /* 0x000fca0000011603 */
[----:B------:R-:W1:Y:S01]  /*6010*/  MUFU.EX2 R10, R24 ;  /* 0x00000018000a7308 */ /* 0x000e620000000800 */
[----:B------:R-:W-:-:S03]  /*6020*/  LOP3.LUT R6, R6, 0xff, RZ, 0xc0, !PT ;  /* 0x000000ff06067812 */ /* 0x000fc600078ec0ff */
[----:B------:R-:W-:-:S05]  /*6030*/  @!P4 HFMA2.BF16_V2 R118, -RZ.H0_H0, RZ.H0_H0, -R228.H0_H0 ;  /* 0x200000ffff76c231 */ /* 0x000fca00003409e4 */
[----:B------:R-:W-:Y:S02]  /*6040*/  @!P4 PRMT R228, R118, 0x5410, RZ ;  /* 0x0000541076e4c816 */ /* 0x000fe400000000ff */
[----:B------:R-:W-:Y:S02]  /*6050*/  ISETP.LE.U32.AND P4, PT, R6, UR23, PT ;  /* 0x0000001706007c0c */ /* 0x000fe4000bf83070 */
[----:B-1----:R-:W-:-:S04]  /*6060*/  F2FP.BF16.F32.PACK_AB R6, R12, R10 ;  /* 0x0000000a0c06723e */ /* 0x002fc800000010ff */
[C---:B------:R-:W-:Y:S02]  /*6070*/  PRMT R226, R6.reuse, 0x7610, R226 ;  /* 0x0000761006e27816 */ /* 0x040fe400000000e2 */
[----:B------:R-:W-:-:S05]  /*6080*/  PRMT R38, R6, 0x7632, R38 ;  /* 0x0000763206267816 */ /* 0x000fca0000000026 */
[----:B------:R-:W-:Y:S01]  /*6090*/  @!P4 HFMA2.BF16_V2 R119, -RZ.H0_H0, RZ.H0_H0, -R226.H0_H0 ;  /* 0x200000ffff77c231 */ /* 0x000fe200003409e2 */
[----:B------:R-:W-:Y:S01]  /*60a0*/  SHF.R.U32.HI R3, RZ, 0x18, R3 ;  /* 0x00000018ff037819 */ /* 0x000fe20000011603 */
[----:B------:R-:W-:Y:S01]  /*60b0*/  IMAD.MOV.U32 R57, RZ, RZ, R223 ;  /* 0x000000ffff397224 */ /* 0x000fe200078e00df */
[----:B------:R-:W-:Y:S02]  /*60c0*/  PRMT R223, R226, 0x5410, R38 ;  /* 0x00005410e2df7816 */ /* 0x000fe40000000026 */
[----:B------:R-:W-:Y:S02]  /*60d0*/  @!P4 PRMT R226, R119, 0x5410, RZ ;  /* 0x0000541077e2c816 */ /* 0x000fe400000000ff */
[----:B------:R-:W-:Y:S01]  /*60e0*/  ISETP.LE.U32.AND P4, PT, R3, UR23, PT ;  /* 0x0000001703007c0c */ /* 0x000fe2000bf83070 */
[----:B------:R-:W-:Y:S08]  /*60f0*/  MUFU.EX2 R21, R198 ;  /* 0x000000c600157308 */ /* 0x000ff00000000800 */
[----:B------:R-:W1:Y:S01]  /*6100*/  MUFU.EX2 R23, R197 ;  /* 0x000000c500177308 */ /* 0x000e620000000800 */
[----:B------:R-:W-:-:S03]  /*6110*/  LOP3.LUT R3, R4, 0xff, RZ, 0xc0, !PT ;  /* 0x000000ff04037812 */ /* 0x000fc600078ec0ff */
        /* <DEDUP_REMOVED lines=12> */
[----:B------:R-:W-:Y:S02]  /*61e0*/  ISETP.LE.U32.AND P4, PT, R3, UR23, PT ;  /* 0x0000001703007c0c */ /* 0x000fe4000bf83070 */
[----:B------:R-:W-:-:S04]  /*61f0*/  SHF.R.U32.HI R3, RZ, 0x10, R4 ;  /* 0x00000010ff037819 */ /* 0x000fc80000011604 */
[----:B------:R-:W-:-:S07]  /*6200*/  LOP3.LUT R3, R3, 0xff, RZ, 0xc0, !PT ;  /* 0x000000ff03037812 */ /* 0x000fce00078ec0ff */
[----:B------:R-:W-:-:S05]  /*6210*/  @!P4 HFMA2.BF16_V2 R126, -RZ.H0_H0, RZ.H0_H0, -R35.H0_H0 ;  /* 0x200000ffff7ec231 */ /* 0x000fca0000340923 */
[----:B------:R-:W-:Y:S02]  /*6220*/  @!P4 PRMT R35, R126, 0x5410, RZ ;  /* 0x000054107e23c816 */ /* 0x000fe400000000ff */
[----:B------:R-:W-:Y:S02]  /*6230*/  ISETP.LE.U32.AND P4, PT, R3, UR23, PT ;  /* 0x0000001703007c0c */ /* 0x000fe4000bf83070 */
[----:B------:R-:W-:-:S04]  /*6240*/  FMNMX.FTZ R3, R128, R125, !PT ;  /* 0x0000007d80037209 */ /* 0x000fc80007810000 */
[----:B------:R-:W-:Y:S01]  /*6250*/  FMNMX.FTZ R3, R124, R3, !PT ;  /* 0x000000037c037209 */ /* 0x000fe20007810000 */
[----:B------:R-:W-:Y:S01]  /*6260*/  FADD.FTZ R8, R19, R8 ;  /* 0x0000000813087221 */ /* 0x000fe20000010000 */
[----:B------:R-:W-:Y:S02]  /*6270*/  MUFU.EX2 R22, R29 ;  /* 0x0000001d00167308 */ /* 0x000fe40000000800 */
[----:B------:R-:W-:-:S06]  /*6280*/  FMNMX.FTZ R3, R121, R3, !PT ;  /* 0x0000000379037209 */ /* 0x000fcc0007810000 */
[----:B------:R-:W1:Y:S01]  /*6290*/  MUFU.EX2 R19, R28 ;  /* 0x0000001c00137308 */ /* 0x000e620000000800 */
[----:B------:R-:W-:-:S04]  /*62a0*/  FMNMX.FTZ R3, R120, R3, !PT ;  /* 0x0000000378037209 */ /* 0x000fc80007810000 */
[----:B------:R-:W-:-:S04]  /*62b0*/  FMNMX.FTZ R3, R117, R3, !PT ;  /* 0x0000000375037209 */ /* 0x000fc80007810000 */
[----:B------:R-:W-:-:S04]  /*62c0*/  FMNMX.FTZ R3, R116, R3, !PT ;  /* 0x0000000374037209 */ /* 0x000fc80007810000 */
[----:B------:R-:W-:Y:S02]  /*62d0*/  FMNMX.FTZ R3, R113, R3, !PT ;  /* 0x0000000371037209 */ /* 0x000fe40007810000 */
[----:B-1----:R-:W-:Y:S02]  /*62e0*/  F2FP.BF16.F32.PACK_AB R5, R22, R19 ;  /* 0x000000131605723e */ /* 0x002fe400000010ff */
[----:B------:R-:W-:Y:S02]  /*62f0*/  FMNMX.FTZ R3, R112, R3, !PT ;  /* 0x0000000370037209 */ /* 0x000fe40007810000 */
[----:B------:R-:W-:Y:S01]  /*6300*/  PRMT R24, R5, 0x7610, R24 ;  /* 0x0000761005187816 */ /* 0x000fe20000000018 */
[----:B------:R-:W-:Y:S01]  /*6310*/  FADD.FTZ R7, R13, R9 ;  /* 0x000000090d077221 */ /* 0x000fe20000010000 */
[----:B------:R-:W-:Y:S02]  /*6320*/  FMNMX.FTZ R3, R111, R3, !PT ;  /* 0x000000036f037209 */ /* 0x000fe40007810000 */
[----:B------:R-:W-:Y:S01]  /*6330*/  PRMT R225, R5, 0x7632, R225 ;  /* 0x0000763205e17816 */ /* 0x000fe200000000e1 */
[----:B------:R-:W-:Y:S01]  /*6340*/  @!P4 HFMA2.BF16_V2 R127, -RZ.H0_H0, RZ.H0_H0, -R24.H0_H0 ;  /* 0x200000ffff7fc231 */ /* 0x000fe20000340918 */
[----:B------:R-:W-:Y:S01]  /*6350*/  FMNMX.FTZ R3, R110, R3, !PT ;  /* 0x000000036e037209 */ /* 0x000fe20007810000 */
[----:B------:R-:W-:Y:S01]  /*6360*/  FADD.FTZ R7, R14, R7 ;  /* 0x000000070e077221 */ /* 0x000fe20000010000 */
[----:B------:R-:W-:Y:S01]  /*6370*/  IMAD.MOV.U32 R129, RZ, RZ, R71 ;  /* 0x000000ffff817224 */ /* 0x000fe200078e0047 */
[----:B------:R-:W-:Y:S01]  /*6380*/  SHF.R.U32.HI R4, RZ, 0x18, R4 ;  /* 0x00000018ff047819 */ /* 0x000fe20000011604 */
[----:B------:R-:W-:-:S02]  /*6390*/  IMAD.MOV.U32 R71, RZ, RZ, R227 ;  /* 0x000000ffff477224 */ /* 0x000fc400078e00e3 */
[----:B------:R-:W-:Y:S01]  /*63a0*/  FADD.FTZ R8, R15, R8 ;  /* 0x000000080f087221 */ /* 0x000fe20000010000 */
[----:B------:R-:W-:Y:S01]  /*63b0*/  PRMT R227, R24, 0x5410, R225 ;  /* 0x0000541018e37816 */ /* 0x000fe200000000e1 */
[----:B------:R-:W-:Y:S01]  /*63c0*/  FADD.FTZ R7, R11, R7 ;  /* 0x000000070b077221 */ /* 0x000fe20000010000 */
[----:B------:R-:W-:Y:S01]  /*63d0*/  @!P4 PRMT R24, R127, 0x5410, RZ ;  /* 0x000054107f18c816 */ /* 0x000fe200000000ff */
[----:B------:R-:W-:Y:S01]  /*63e0*/  UIADD3 UR44, UR42, 0x2, URZ ;  /* 0x000000022a2c7890 */ /* 0x000fe2000fffe03f */
[----:B------:R-:W-:Y:S02]  /*63f0*/  FMNMX.FTZ R3, R109, R3, !PT ;  /* 0x000000036d037209 */ /* 0x000fe40007810000 */
[----:B------:R-:W-:Y:S01]  /*6400*/  ISETP.LE.U32.AND P4, PT, R4, UR23, PT ;  /* 0x0000001704007c0c */ /* 0x000fe2000bf83070 */
[----:B------:R-:W-:Y:S01]  /*6410*/  FADD.FTZ R4, R20, R8 ;  /* 0x0000000814047221 */ /* 0x000fe20000010000 */
[----:B------:R-:W-:Y:S01]  /*6420*/  FMNMX.FTZ R3, R108, R3, !PT ;  /* 0x000000036c037209 */ /* 0x000fe20007810000 */
[----:B------:R-:W-:Y:S01]  /*6430*/  FADD.FTZ R5, R18, R7 ;  /* 0x0000000712057221 */ /* 0x000fe20000010000 */
[----:B------:R-:W-:Y:S01]  /*6440*/  ULOP3.LUT UR44, UR44, UR35, URZ, 0x3c, !UPT ;  /* 0x000000232c2c7292 */ /* 0x000fe2000f8e3c3f */
[----:B------:R-:W-:Y:S01]  /*6450*/  FADD.FTZ R4, R16, R4 ;  /* 0x0000000410047221 */ /* 0x000fe20000010000 */
[----:B------:R-:W-:Y:S01]  /*6460*/  FMNMX.FTZ R3, R106, R3, !PT ;  /* 0x000000036a037209 */ /* 0x000fe20007810000 */
[----:B------:R-:W-:-:S02]  /*6470*/  FADD.FTZ R5, R10, R5 ;  /* 0x000000050a057221 */ /* 0x000fc40000010000 */
[----:B------:R-:W-:Y:S01]  /*6480*/  FADD.FTZ R10, R17, R4 ;  /* 0x00000004110a7221 */ /* 0x000fe20000010000 */
[----:B------:R-:W-:Y:S02]  /*6490*/  LOP3.LUT R4, R139, UR44, RZ, 0x3c, !PT ;  /* 0x0000002c8b047c12 */ /* 0x000fe4000f8e3cff */
[----:B------:R-:W-:Y:S01]  /*64a0*/  FMNMX.FTZ R3, R105, R3, !PT ;  /* 0x0000000369037209 */ /* 0x000fe20007810000 */
[----:B------:R-:W-:Y:S02]  /*64b0*/  IMAD.MOV.U32 R167, RZ, RZ, R62 ;  /* 0x000000ffffa77224 */ /* 0x000fe400078e003e */
[----:B------:R-:W-:Y:S01]  /*64c0*/  IMAD.MOV.U32 R95, RZ, RZ, R63 ;  /* 0x000000ffff5f7224 */ /* 0x000fe200078e003f */
[----:B------:R-:W-:Y:S01]  /*64d0*/  FMNMX.FTZ R3, R102, R3, !PT ;  /* 0x0000000366037209 */ /* 0x000fe20007810000 */
[----:B------:R-:W-:-:S03]  /*64e0*/  IMAD.WIDE.U32 R62, R4, -0x326172a9, RZ ;  /* 0xcd9e8d57043e7825 */ /* 0x000fc600078e00ff */
[----:B------:R-:W-:Y:S02]  /*64f0*/  FMNMX.FTZ R3, R101, R3, !PT ;  /* 0x0000000365037209 */ /* 0x000fe40007810000 */
[----:B------:R-:W-:Y:S01]  /*6500*/  LOP3.LUT R4, R63, UR21, R146, 0x96, !PT ;  /* 0x000000153f047c12 */ /* 0x000fe2000f8e9692 */
[----:B------:R-:W-:Y:S01]  /*6510*/  FADD.FTZ R11, R12, R5 ;  /* 0x000000050c0b7221 */ /* 0x000fe20000010000 */
[----:B------:R-:W-:-:S03]  /*6520*/  FMNMX.FTZ R3, R100, R3, !PT ;  /* 0x0000000364037209 */ /* 0x000fc60007810000 */
[----:B------:R-:W-:Y:S01]  /*6530*/  IMAD.WIDE.U32 R4, R4, -0x2daee0ad, RZ ;  /* 0xd2511f5304047825 */ /* 0x000fe200078e00ff */
[----:B------:R-:W-:Y:S02]  /*6540*/  FMNMX.FTZ R3, R97, R3, !PT ;  /* 0x0000000361037209 */ /* 0x000fe40007810000 */
[----:B------:R-:W-:Y:S02]  /*6550*/  LOP3.LUT R8, R27, UR19, R62, 0x96, !PT ;  /* 0x000000131b087c12 */ /* 0x000fe4000f8e963e */
[----:B------:R-:W-:Y:S02]  /*6560*/  LOP3.LUT R6, R5, UR18, R46, 0x96, !PT ;  /* 0x0000001205067c12 */ /* 0x000fe4000f8e962e */
[----:B------:R-:W-:Y:S01]  /*6570*/  FMNMX.FTZ R3, R96, R3, !PT ;  /* 0x0000000360037209 */ /* 0x000fe20007810000 */
[----:B------:R-:W-:-:S03]  /*6580*/  IMAD.WIDE.U32 R8, R8, -0x2daee0ad, RZ ;  /* 0xd2511f5308087825 */ /* 0x000fc600078e00ff */
[----:B------:R-:W-:Y:S01]  /*6590*/  FMNMX.FTZ R3, R91, R3, !PT ;  /* 0x000000035b037209 */ /* 0x000fe20007810000 */
[----:B------:R-:W-:Y:S01]  /*65a0*/  IMAD.WIDE.U32 R6, R6, -0x326172a9, RZ ;  /* 0xcd9e8d5706067825 */ /* 0x000fe200078e00ff */
[----:B------:R-:W-:Y:S02]  /*65b0*/  LOP3.LUT R9, R9, UR16, R4, 0x96, !PT ;  /* 0x0000001009097c12 */ /* 0x000fe4000f8e9604 */
[----:B------:R-:W-:Y:S02]  /*65c0*/  FMNMX.FTZ R3, R90, R3, !PT ;  /* 0x000000035a037209 */ /* 0x000fe40007810000 */
[----:B------:R-:W-:Y:S02]  /*65d0*/  LOP3.LUT R4, R7, UR17, R26, 0x96, !PT ;  /* 0x0000001107047c12 */ /* 0x000fe4000f8e961a */
[----:B------:R-:W-:-:S03]  /*65e0*/  FMNMX.FTZ R3, R88, R3, !PT ;  /* 0x0000000358037209 */ /* 0x000fc60007810000 */
[----:B------:R-:W-:Y:S01]  /*65f0*/  IMAD.WIDE.U32 R4, R4, -0x2daee0ad, RZ ;  /* 0xd2511f5304047825 */ /* 0x000fe200078e00ff */
[----:B------:R-:W-:-:S04]  /*6600*/  FMNMX.FTZ R3, R68, R3, !PT ;  /* 0x0000000344037209 */ /* 0x000fc80007810000 */
[----:B------:R-:W-:Y:S01]  /*6610*/  LOP3.LUT R7, R5, UR14, R8, 0x96, !PT ;  /* 0x0000000e05077c12 */ /* 0x000fe2000f8e9608 */
[----:B------:R-:W-:Y:S01]  /*6620*/  IMAD.WIDE.U32 R8, R9, -0x326172a9, RZ ;  /* 0xcd9e8d5709087825 */ /* 0x000fe200078e00ff */
[----:B------:R-:W-:-:S04]  /*6630*/  FMNMX.FTZ R3, R67, R3, !PT ;  /* 0x0000000343037209 */ /* 0x000fc80007810000 */
[----:B------:R-:W-:Y:S02]  /*6640*/  FMNMX.FTZ R3, R66, R3, !PT ;  /* 0x0000000342037209 */ /* 0x000fe40007810000 */
[----:B------:R-:W-:Y:S02]  /*6650*/  LOP3.LUT R6, R9, UR15, R6, 0x96, !PT ;  /* 0x0000000f09067c12 */ /* 0x000fe4000f8e9606 */
[----:B------:R-:W-:-:S03]  /*6660*/  FMNMX.FTZ R3, R61, R3, !PT ;  /* 0x000000033d037209 */ /* 0x000fc60007810000 */
[----:B------:R-:W-:Y:S01]  /*6670*/  IMAD.WIDE.U32 R12, R6, -0x2daee0ad, RZ ;  /* 0xd2511f53060c7825 */ /* 0x000fe200078e00ff */
[----:B------:R-:W-:-:S03]  /*6680*/  FMNMX.FTZ R3, R58, R3, !PT ;  /* 0x000000033a037209 */ /* 0x000fc60007810000 */
[----:B------:R-:W-:Y:S01]  /*6690*/  IMAD.MOV.U32 R28, RZ, RZ, R57 ;  /* 0x000000ffff1c7224 */ /* 0x000fe200078e0039 */
[----:B------:R-:W-:Y:S01]  /*66a0*/  LOP3.LUT R4, R13, UR12, R4, 0x96, !PT ;  /* 0x0000000c0d047c12 */ /* 0x000fe2000f8e9604 */
[----:B------:R-:W-:Y:S01]  /*66b0*/  IMAD.MOV.U32 R57, RZ, RZ, R134 ;  /* 0x000000ffff397224 */ /* 0x000fe200078e0086 */
[----:B------:R-:W-:Y:S01]  /*66c0*/  FMNMX.FTZ R134, R56, R3, !PT ;  /* 0x0000000338867209 */ /* 0x000fe20007810000 */
[----:B------:R-:W-:Y:S01]  /*66d0*/  MUFU.EX2 R14, R199 ;  /* 0x000000c7000e7308 */ /* 0x000fe20000000800 */
[----:B------:R-:W-:Y:S02]  /*66e0*/  IMAD.WIDE.U32 R6, R7, -0x326172a9, RZ ;  /* 0xcd9e8d5707067825 */ /* 0x000fe400078e00ff */
[----:B------:R-:W-:Y:S02]  /*66f0*/  FMNMX.FTZ R134, R47, R134, !PT ;  /* 0x000000862f867209 */ /* 0x000fe40007810000 */
[----:B------:R-:W-:-:S03]  /*6700*/  IMAD.WIDE.U32 R4, R4, -0x326172a9, RZ ;  /* 0xcd9e8d5704047825 */ /* 0x000fc600078e00ff */
[----:B------:R-:W1:Y:S01]  /*6710*/  MUFU.EX2 R15, R204 ;  /* 0x000000cc000f7308 */ /* 0x000e620000000800 */
[----:B------:R-:W-:Y:S02]  /*6720*/  FMNMX.FTZ R134, R37, R134, !PT ;  /* 0x0000008625867209 */ /* 0x000fe40007810000 */
[----:B------:R-:W-:Y:S01]  /*6730*/  LOP3.LUT R3, R5, UR39, R6, 0x96, !PT ;  /* 0x0000002705037c12 */ /* 0x000fe2000f8e9606 */
[----:B------:R-:W-:Y:S01]  /*6740*/  @!P4 HFMA2.BF16_V2 R130, -RZ.H0_H0, RZ.H0_H0, -R225.H0_H0 ;  /* 0x200000ffff82c231 */ /* 0x000fe200003409e1 */
[----:B------:R-:W-:Y:S02]  /*6750*/  FMNMX.FTZ R134, R34, R134, !PT ;  /* 0x0000008622867209 */ /* 0x000fe40007810000 */
[----:B------:R-:W-:Y:S02]  /*6760*/  LOP3.LUT R6, R3, 0xff, RZ, 0xc0, !PT ;  /* 0x000000ff03067812 */ /* 0x000fe400078ec0ff */
[----:B------:R-:W-:Y:S02]  /*6770*/  @!P4 PRMT R225, R130, 0x5410, RZ ;  /* 0x0000541082e1c816 */ /* 0x000fe400000000ff */
[----:B------:R-:W-:-:S02]  /*6780*/  LOP3.LUT R13, R7, UR13, R8, 0x96, !PT ;  /* 0x0000000d070d7c12 */ /* 0x000fc4000f8e9608 */
[----:B------:R-:W2:Y:S01]  /*6790*/  SHFL.BFLY PT, R8, R134, 0x2, 0x1f ;  /* 0x0c401f0086087f89 */ /* 0x000ea200000e0000 */
[----:B------:R-:W-:Y:S02]  /*67a0*/  ISETP.LE.U32.AND P4, PT, R6, UR23, PT ;  /* 0x0000001706007c0c */ /* 0x000fe4000bf83070 */
[----:B-1----:R-:W-:Y:S02]  /*67b0*/  F2FP.BF16.F32.PACK_AB R7, R15, R14 ;  /* 0x0000000e0f07723e */ /* 0x002fe400000010ff */
[----:B------:R-:W-:Y:S02]  /*67c0*/  LOP3.LUT R6, R3, 0xffff, RZ, 0xc0, !PT ;  /* 0x0000ffff03067812 */ /* 0x000fe400078ec0ff */
[C---:B------:R-:W-:Y:S02]  /*67d0*/  PRMT R104, R7.reuse, 0x7610, R104 ;  /* 0x0000761007687816 */ /* 0x040fe40000000068 */
[----:B------:R-:W-:Y:S02]  /*67e0*/  SHF.R.U32.HI R6, RZ, 0x8, R6 ;  /* 0x00000008ff067819 */ /* 0x000fe40000011606 */
        /* <DEDUP_REMOVED lines=9> */
[----:B--2---:R-:W-:Y:S01]  /*6880*/  FMNMX.FTZ R134, R134, R8, !PT ;  /* 0x0000000886867209 */ /* 0x004fe20007810000 */
[----:B------:R-:W-:Y:S08]  /*6890*/  MUFU.EX2 R11, R49 ;  /* 0x00000031000b7308 */ /* 0x000ff00000000800 */
[----:B------:R-:W1:Y:S02]  /*68a0*/  MUFU.EX2 R8, R51 ;  /* 0x0000003300087308 */ /* 0x000e640000000800 */
[----:B------:R-:W-:Y:S01]  /*68b0*/  @!P4 HFMA2.BF16_V2 R160, -RZ.H0_H0, RZ.H0_H0, -R16.H0_H0 ;  /* 0x200000ffffa0c231 */ /* 0x000fe20000340910 */
[----:B------:R-:W-:-:S04]  /*68c0*/  SHF.R.U32.HI R6, RZ, 0x18, R3 ;  /* 0x00000018ff067819 */ /* 0x000fc80000011603 */
[----:B------:R-:W-:Y:S02]  /*68d0*/  @!P4 PRMT R16, R160, 0x5410, RZ ;  /* 0x00005410a010c816 */ /* 0x000fe400000000ff */
[----:B------:R-:W-:Y:S02]  /*68e0*/  ISETP.LE.U32.AND P4, PT, R6, UR23, PT ;  /* 0x0000001706007c0c */ /* 0x000fe4000bf83070 */
[----:B-1----:R-:W-:-:S04]  /*68f0*/  F2FP.BF16.F32.PACK_AB R6, R11, R8 ;  /* 0x000000080b06723e */ /* 0x002fc800000010ff */
[C---:B------:R-:W-:Y:S02]  /*6900*/  PRMT R250, R6.reuse, 0x7632, R250 ;  /* 0x0000763206fa7816 */ /* 0x040fe400000000fa */
[----:B------:R-:W-:Y:S02]  /*6910*/  SHF.R.U32.HI R3, RZ, 0x10, R3 ;  /* 0x00000010ff037819 */ /* 0x000fe40000011603 */
[----:B------:R-:W-:-:S03]  /*6920*/  PRMT R248, R6, 0x7610, R248 ;  /* 0x0000761006f87816 */ /* 0x000fc600000000f8 */
[----:B------:R-:W-:Y:S01]  /*6930*/  @!P4 HFMA2.BF16_V2 R168, -RZ.H0_H0, RZ.H0_H0, -R250.H0_H0 ;  /* 0x200000ffffa8c231 */ /* 0x000fe200003409fa */
[----:B------:R-:W1:Y:S01]  /*6940*/  SHFL.BFLY PT, R7, R134, 0x1, 0x1f ;  /* 0x0c201f0086077f89 */ /* 0x000e6200000e0000 */
[----:B------:R-:W-:Y:S01]  /*6950*/  LOP3.LUT R3, R3, 0xff, RZ, 0xc0, !PT ;  /* 0x000000ff03037812 */ /* 0x000fe200078ec0ff */
[----:B------:R-:W-:Y:S01]  /*6960*/  IMAD.MOV.U32 R55, RZ, RZ, R219 ;  /* 0x000000ffff377224 */ /* 0x000fe200078e00db */
[----:B------:R-:W-:Y:S02]  /*6970*/  PRMT R219, R248, 0x5410, R250 ;  /* 0x00005410f8db7816 */ /* 0x000fe400000000fa */
[----:B------:R-:W-:Y:S02]  /*6980*/  @!P4 PRMT R250, R168, 0x5410, RZ ;  /* 0x00005410a8fac816 */ /* 0x000fe400000000ff */
[----:B------:R-:W-:Y:S02]  /*6990*/  ISETP.LE.U32.AND P4, PT, R3, UR23, PT ;  /* 0x0000001703007c0c */ /* 0x000fe4000bf83070 */
[----:B------:R-:W-:-:S11]  /*69a0*/  LOP3.LUT R3, R4, 0xff, RZ, 0xc0, !PT ;  /* 0x000000ff04037812 */ /* 0x000fd600078ec0ff */
[----:B------:R-:W-:-:S05]  /*69b0*/  @!P4 HFMA2.BF16_V2 R163, -RZ.H0_H0, RZ.H0_H0, -R248.H0_H0 ;  /* 0x200000ffffa3c231 */ /* 0x000fca00003409f8 */
[----:B------:R-:W-:Y:S02]  /*69c0*/  @!P4 PRMT R248, R163, 0x5410, RZ ;  /* 0x00005410a3f8c816 */ /* 0x000fe400000000ff */
[----:B------:R-:W-:Y:S02]  /*69d0*/  ISETP.LE.U32.AND P4, PT, R3, UR23, PT ;  /* 0x0000001703007c0c */ /* 0x000fe4000bf83070 */
[----:B-1----:R-:W-:Y:S02]  /*69e0*/  FMNMX.FTZ R134, R134, R7, !PT ;  /* 0x0000000786867209 */ /* 0x002fe40007810000 */
[----:B------:R-:W-:Y:S02]  /*69f0*/  SHF.R.U32.HI R3, RZ, 0x18, R4 ;  /* 0x00000018ff037819 */ /* 0x000fe40000011604 */
[----:B------:R-:W-:Y:S01]  /*6a00*/  LOP3.LUT R7, R4, 0xffff, RZ, 0xc0, !PT ;  /* 0x0000ffff04077812 */ /* 0x000fe200078ec0ff */
[----:B------:R-:W-:Y:S01]  /*6a10*/  FADD.FTZ R10, R21, R10 ;  /* 0x0000000a150a7221 */ /* 0x000fe20000010000 */
[----:B------:R-:W-:Y:S01]  /*6a20*/  SHF.R.U32.HI R4, RZ, 0x10, R4 ;  /* 0x00000010ff047819 */ /* 0x000fe20000011604 */
[----:B------:R-:W-:Y:S01]  /*6a30*/  IMAD.MOV.U32 R160, RZ, RZ, R24 ;  /* 0x000000ffffa07224 */ /* 0x000fe200078e0018 */
[----:B------:R-:W-:-:S02]  /*6a40*/  FSEL R25, R234, -INF , !P1 ;  /* 0xff800000ea197808 */ /* 0x000fc40004800000 */
[----:B------:R-:W-:Y:S01]  /*6a50*/  ISETP.LE.U32.AND P1, PT, R3, UR23, PT ;  /* 0x0000001703007c0c */ /* 0x000fe2000bf23070 */
[C---:B------:R-:W-:Y:S01]  /*6a60*/  FMUL.FTZ R3, R134.reuse, UR43 ;  /* 0x0000002b86037c20 */ /* 0x040fe20008410000 */
[----:B------:R-:W-:Y:S02]  /*6a70*/  FSEL R24, R235, -INF , !P3 ;  /* 0xff800000eb187808 */ /* 0x000fe40005800000 */
[----:B------:R-:W-:Y:S01]  /*6a80*/  FSETP.NEU.FTZ.AND P3, PT, R134, -INF , PT ;  /* 0xff8000008600780b */ /* 0x000fe20003f7d000 */
[----:B------:R-:W-:Y:S01]  /*6a90*/  FADD.FTZ R10, R23, R10 ;  /* 0x0000000a170a7221 */ /* 0x000fe20000010000 */
[----:B------:R-:W-:Y:S02]  /*6aa0*/  LOP3.LUT R4, R4, 0xff, RZ, 0xc0, !PT ;  /* 0x000000ff04047812 */ /* 0x000fe400078ec0ff */
[----:B------:R-:W-:Y:S01]  /*6ab0*/  FSEL R3, R3, RZ, P3 ;  /* 0x000000ff03037208 */ /* 0x000fe20001800000 */
[----:B------:R-:W-:Y:S01]  /*6ac0*/  FADD.FTZ R10, R14, R10 ;  /* 0x0000000a0e0a7221 */ /* 0x000fe20000010000 */
[----:B------:R-:W-:Y:S01]  /*6ad0*/  ISETP.LE.U32.AND P3, PT, R4, UR23, PT ;  /* 0x0000001704007c0c */ /* 0x000fe2000bf63070 */
[----:B------:R-:W-:Y:S01]  /*6ae0*/  IMAD.WIDE.U32 R4, R13, -0x2daee0ad, RZ ;  /* 0xd2511f530d047825 */ /* 0x000fe200078e00ff */
[----:B------:R-:W-:Y:S08]  /*6af0*/  MUFU.EX2 R14, R213 ;  /* 0x000000d5000e7308 */ /* 0x000ff00000000800 */
[----:B------:R-:W1:Y:S01]  /*6b00*/  MUFU.EX2 R13, R212 ;  /* 0x000000d4000d7308 */ /* 0x000e620000000800 */
[----:B------:R-:W-:-:S02]  /*6b10*/  IMAD.MOV.U32 R29, RZ, RZ, R36 ;  /* 0x000000ffff1d7224 */ /* 0x000fc400078e0024 */
[----:B------:R-:W-:Y:S01]  /*6b20*/  FFMA.FTZ R39, R128, UR43, -R3 ;  /* 0x0000002b80277c23 */ /* 0x000fe20008010803 */
[----:B------:R-:W-:Y:S02]  /*6b30*/  IMAD.MOV.U32 R23, RZ, RZ, R55 ;  /* 0x000000ffff177224 */ /* 0x000fe400078e0037 */
[----:B------:R-:W-:Y:S01]  /*6b40*/  FFMA.FTZ R44, R121, UR43, -R3 ;  /* 0x0000002b792c7c23 */ /* 0x000fe20008010803 */
[----:B------:R-:W-:Y:S02]  /*6b50*/  IMAD.MOV.U32 R36, RZ, RZ, R57 ;  /* 0x000000ffff247224 */ /* 0x000fe400078e0039 */
        /* <DEDUP_REMOVED lines=30> */
[----:B-1----:R-:W-:-:S04]  /*6d40*/  F2FP.BF16.F32.PACK_AB R3, R14, R13 ;  /* 0x0000000d0e03723e */ /* 0x002fc800000010ff */
[C---:B------:R-:W-:Y:S02]  /*6d50*/  PRMT R245, R3.reuse, 0x7610, R245 ;  /* 0x0000761003f57816 */ /* 0x040fe400000000f5 */
[----:B------:R-:W-:Y:S02]  /*6d60*/  PRMT R244, R3, 0x7632, R244 ;  /* 0x0000763203f47816 */ /* 0x000fe400000000f4 */
[----:B------:R-:W-:-:S04]  /*6d70*/  FMNMX.FTZ R3, R178, R177, !PT ;  /* 0x000000b1b2037209 */ /* 0x000fc80007810000 */
[----:B------:R-:W-:-:S04]  /*6d80*/  FMNMX.FTZ R3, R175, R3, !PT ;  /* 0x00000003af037209 */ /* 0x000fc80007810000 */
[----:B------:R-:W-:Y:S02]  /*6d90*/  FMNMX.FTZ R3, R173, R3, !PT ;  /* 0x00000003ad037209 */ /* 0x000fe40007810000 */
[----:B------:R-:W-:Y:S02]  /*6da0*/  SHF.R.U32.HI R7, RZ, 0x8, R7 ;  /* 0x00000008ff077819 */ /* 0x000fe40000011607 */
[----:B------:R-:W-:Y:S02]  /*6db0*/  FMNMX.FTZ R3, R172, R3, !PT ;  /* 0x00000003ac037209 */ /* 0x000fe40007810000 */
[----:B------:R-:W-:Y:S02]  /*6dc0*/  LOP3.LUT R7, R7, 0xffff, RZ, 0xc0, !PT ;  /* 0x0000ffff07077812 */ /* 0x000fe400078ec0ff */
[----:B------:R-:W-:Y:S01]  /*6dd0*/  FMNMX.FTZ R3, R171, R3, !PT ;  /* 0x00000003ab037209 */ /* 0x000fe20007810000 */
[----:B------:R-:W-:Y:S01]  /*6de0*/  IMAD.MOV.U32 R130, RZ, RZ, R33 ;  /* 0x000000ffff827224 */ /* 0x000fe200078e0021 */
[----:B------:R-:W-:-:S02]  /*6df0*/  FSEL R33, R211, -INF , !P6 ;  /* 0xff800000d3217808 */ /* 0x000fc40007000000 */
[----:B------:R-:W-:Y:S02]  /*6e00*/  FMNMX.FTZ R3, R170, R3, !PT ;  /* 0x00000003aa037209 */ /* 0x000fe40007810000 */
[----:B------:R-:W-:Y:S02]  /*6e10*/  ISETP.LE.U32.AND P6, PT, R7, UR23, PT ;  /* 0x0000001707007c0c */ /* 0x000fe4000bfc3070 */
[----:B------:R-:W-:Y:S01]  /*6e20*/  FMNMX.FTZ R3, R169, R3, !PT ;  /* 0x00000003a9037209 */ /* 0x000fe20007810000 */
[----:B------:R-:W-:Y:S01]  /*6e30*/  FADD.FTZ R17, R22, R9 ;  /* 0x0000000916117221 */ /* 0x000fe20000010000 */
[----:B------:R-:W-:Y:S02]  /*6e40*/  LOP3.LUT R6, R5, UR40, R12, 0x96, !PT ;  /* 0x0000002805067c12 */ /* 0x000fe4000f8e960c */
[----:B------:R-:W-:Y:S01]  /*6e50*/  FMNMX.FTZ R3, R162, R3, !PT ;  /* 0x00000003a2037209 */ /* 0x000fe20007810000 */
[----:B------:R-:W-:Y:S02]  /*6e60*/  IMAD.MOV.U32 R163, RZ, RZ, R16 ;  /* 0x000000ffffa37224 */ /* 0x000fe400078e0010 */
[----:B------:R-:W-:Y:S01]  /*6e70*/  FADD.FTZ R10, R15, R10 ;  /* 0x0000000a0f0a7221 */ /* 0x000fe20000010000 */
[C---:B------:R-:W-:Y:S01]  /*6e80*/  LOP3.LUT R9, R4.reuse, 0xff, RZ, 0xc0, !PT ;  /* 0x000000ff04097812 */ /* 0x040fe200078ec0ff */
[----:B------:R-:W-:Y:S01]  /*6e90*/  MUFU.EX2 R12, R59 ;  /* 0x0000003b000c7308 */ /* 0x000fe20000000800 */
[----:B------:R-:W-:-:S02]  /*6ea0*/  LOP3.LUT R19, R4, 0xffff, RZ, 0xc0, !PT ;  /* 0x0000ffff04137812 */ /* 0x000fc400078ec0ff */
[--C-:B------:R-:W-:Y:S02]  /*6eb0*/  SHF.R.U32.HI R22, RZ, 0x10, R4.reuse ;  /* 0x00000010ff167819 */ /* 0x100fe40000011604 */
[----:B------:R-:W-:Y:S02]  /*6ec0*/  SHF.R.U32.HI R16, RZ, 0x18, R4 ;  /* 0x00000018ff107819 */ /* 0x000fe40000011604 */
[----:B------:R-:W-:Y:S01]  /*6ed0*/  FMNMX.FTZ R4, R161, R3, !PT ;  /* 0x00000003a1047209 */ /* 0x000fe20007810000 */
[----:B------:R-:W1:Y:S01]  /*6ee0*/  MUFU.EX2 R15, R60 ;  /* 0x0000003c000f7308 */ /* 0x000e620000000800 */
[----:B------:R-:W-:Y:S01]  /*6ef0*/  SHF.R.U32.HI R3, RZ, 0x10, R6 ;  /* 0x00000010ff037819 */ /* 0x000fe20000011606 */
[----:B------:R-:W-:Y:S02]  /*6f00*/  @!P6 HFMA2.BF16_V2 R185, -RZ.H0_H0, RZ.H0_H0, -R244.H0_H0 ;  /* 0x200000ffffb9e231 */ /* 0x000fe400003409f4 */
[----:B------:R-:W-:Y:S01]  /*6f10*/  IMAD.MOV.U32 R204, RZ, RZ, R35 ;  /* 0x000000ffffcc7224 */ /* 0x000fe200078e0023 */
[----:B------:R-:W-:Y:S01]  /*6f20*/  FMNMX.FTZ R4, R159, R4, !PT ;  /* 0x000000049f047209 */ /* 0x000fe20007810000 */
[----:B------:R-:W-:Y:S01]  /*6f30*/  IMAD.MOV.U32 R35, RZ, RZ, R222 ;  /* 0x000000ffff237224 */ /* 0x000fe200078e00de */
[----:B------:R-:W-:-:S02]  /*6f40*/  LOP3.LUT R3, R3, 0xff, RZ, 0xc0, !PT ;  /* 0x000000ff03037812 */ /* 0x000fc400078ec0ff */
[----:B------:R-:W-:Y:S02]  /*6f50*/  PRMT R222, R245, 0x5410, R244 ;  /* 0x00005410f5de7816 */ /* 0x000fe400000000f4 */
[----:B------:R-:W-:Y:S02]  /*6f60*/  @!P6 PRMT R244, R185, 0x5410, RZ ;  /* 0x00005410b9f4e816 */ /* 0x000fe400000000ff */
[----:B------:R-:W-:Y:S02]  /*6f70*/  ISETP.LE.U32.AND P6, PT, R3, UR23, PT ;  /* 0x0000001703007c0c */ /* 0x000fe4000bfc3070 */
[----:B------:R-:W-:-:S04]  /*6f80*/  FMNMX.FTZ R3, R158, R4, !PT ;  /* 0x000000049e037209 */ /* 0x000fc80007810000 */
[----:B------:R-:W-:Y:S02]  /*6f90*/  FMNMX.FTZ R3, R157, R3, !PT ;  /* 0x000000039d037209 */ /* 0x000fe40007810000 */
[----:B-1----:R-:W-:Y:S02]  /*6fa0*/  F2FP.BF16.F32.PACK_AB R5, R15, R12 ;  /* 0x0000000c0f05723e */ /* 0x002fe400000010ff */
[----:B------:R-:W-:Y:S02]  /*6fb0*/  FMNMX.FTZ R3, R156, R3, !PT ;  /* 0x000000039c037209 */ /* 0x000fe40007810000 */
[----:B------:R-:W-:Y:S02]  /*6fc0*/  PRMT R242, R5, 0x7610, R242 ;  /* 0x0000761005f27816 */ /* 0x000fe400000000f2 */
[----:B------:R-:W-:Y:S02]  /*6fd0*/  FMNMX.FTZ R4, R155, R3, !PT ;  /* 0x000000039b047209 */ /* 0x000fe40007810000 */
[----:B------:R-:W-:Y:S01]  /*6fe0*/  PRMT R243, R5, 0x7632, R243 ;  /* 0x0000763205f37816 */ /* 0x000fe200000000f3 */
[----:B------:R-:W-:Y:S01]  /*6ff0*/  @!P3 HFMA2.BF16_V2 R186, -RZ.H0_H0, RZ.H0_H0, -R242.H0_H0 ;  /* 0x200000ffffbab231 */ /* 0x000fe200003409f2 */
[----:B------:R-:W-:-:S02]  /*7000*/  FMNMX.FTZ R4, R154, R4, !PT ;  /* 0x000000049a047209 */ /* 0x000fc40007810000 */
[----:B------:R-:W-:Y:S02]  /*7010*/  LOP3.LUT R3, R6, 0xff, RZ, 0xc0, !PT ;  /* 0x000000ff06037812 */ /* 0x000fe400078ec0ff */
[----:B------:R-:W-:Y:S02]  /*7020*/  PRMT R91, R242, 0x5410, R243 ;  /* 0x00005410f25b7816 */ /* 0x000fe400000000f3 */
[----:B------:R-:W-:Y:S02]  /*7030*/  @!P3 PRMT R242, R186, 0x5410, RZ ;  /* 0x00005410baf2b816 */ /* 0x000fe400000000ff */
[----:B------:R-:W-:Y:S02]  /*7040*/  FMNMX.FTZ R4, R153, R4, !PT ;  /* 0x0000000499047209 */ /* 0x000fe40007810000 */
[----:B------:R-:W-:Y:S02]  /*7050*/  ISETP.LE.U32.AND P3, PT, R3, UR23, PT ;  /* 0x0000001703007c0c */ /* 0x000fe4000bf63070 */
[----:B------:R-:W-:-:S02]  /*7060*/  SHF.R.U32.HI R3, RZ, 0x18, R6 ;  /* 0x00000018ff037819 */ /* 0x000fc40000011606 */
[----:B------:R-:W-:Y:S02]  /*7070*/  LOP3.LUT R6, R6, 0xffff, RZ, 0xc0, !PT ;  /* 0x0000ffff06067812 */ /* 0x000fe400078ec0ff */
[----:B------:R-:W-:Y:S02]  /*7080*/  FMNMX.FTZ R4, R152, R4, !PT ;  /* 0x0000000498047209 */ /* 0x000fe40007810000 */
[----:B------:R-:W-:Y:S02]  /*7090*/  FSEL R21, R246, -INF , !P5 ;  /* 0xff800000f6157808 */ /* 0x000fe40006800000 */
[----:B------:R-:W-:Y:S02]  /*70a0*/  ISETP.LE.U32.AND P5, PT, R3, UR23, PT ;  /* 0x0000001703007c0c */ /* 0x000fe4000bfa3070 */
[----:B------:R-:W-:Y:S02]  /*70b0*/  SHF.R.U32.HI R3, RZ, 0x8, R6 ;  /* 0x00000008ff037819 */ /* 0x000fe40000011606 */
[----:B------:R-:W-:-:S02]  /*70c0*/  FMNMX.FTZ R4, R151, R4, !PT ;  /* 0x0000000497047209 */ /* 0x000fc40007810000 */
[----:B------:R-:W-:Y:S02]  /*70d0*/  LOP3.LUT R3, R3, 0xffff, RZ, 0xc0, !PT ;  /* 0x0000ffff03037812 */ /* 0x000fe400078ec0ff */
[----:B------:R-:W-:Y:S01]  /*70e0*/  FMNMX.FTZ R4, R150, R4, !PT ;  /* 0x0000000496047209 */ /* 0x000fe20007810000 */
[----:B------:R-:W-:Y:S01]  /*70f0*/  FADD.FTZ R8, R8, R17 ;  /* 0x0000001108087221 */ /* 0x000fe20000010000 */
[----:B------:R-:W-:Y:S02]  /*7100*/  FSEL R20, R247, -INF , !P2 ;  /* 0xff800000f7147808 */ /* 0x000fe40005000000 */
[----:B------:R-:W-:Y:S01]  /*7110*/  ISETP.LE.U32.AND P2, PT, R3, UR23, PT ;  /* 0x0000001703007c0c */ /* 0x000fe2000bf43070 */
[----:B------:R-:W-:Y:S01]  /*7120*/  @!P4 HFMA2.BF16_V2 R184, -RZ.H0_H0, RZ.H0_H0, -R245.H0_H0 ;  /* 0x200000ffffb8c231 */ /* 0x000fe200003409f5 */
[----:B------:R-:W-:Y:S01]  /*7130*/  FMNMX.FTZ R3, R149, R4, !PT ;  /* 0x0000000495037209 */ /* 0x000fe20007810000 */
[----:B------:R-:W-:Y:S01]  /*7140*/  FADD.FTZ R8, R11, R8 ;  /* 0x000000080b087221 */ /* 0x000fe20000010000 */
[----:B------:R-:W-:Y:S01]  /*7150*/  FADD.FTZ R4, R13, R10 ;  /* 0x0000000a0d047221 */ /* 0x000fe20000010000 */
[----:B------:R-:W-:Y:S01]  /*7160*/  MUFU.EX2 R7, R214 ;  /* 0x000000d600077308 */ /* 0x000fe20000000800 */
[----:B------:R-:W-:-:S02]  /*7170*/  FMNMX.FTZ R3, R148, R3, !PT ;  /* 0x0000000394037209 */ /* 0x000fc40007810000 */
[----:B------:R-:W-:Y:S02]  /*7180*/  @!P4 PRMT R245, R184, 0x5410, RZ ;  /* 0x00005410b8f5c816 */ /* 0x000fe400000000ff */
[----:B------:R-:W-:-:S03]  /*7190*/  ISETP.LE.U32.AND P4, PT, R9, UR23, PT ;  /* 0x0000001709007c0c */ /* 0x000fc6000bf83070 */
[----:B------:R-:W1:Y:S01]  /*71a0*/  MUFU.EX2 R10, R215 ;  /* 0x000000d7000a7308 */ /* 0x000e620000000800 */
[----:B------:R-:W-:Y:S01]  /*71b0*/  FMNMX.FTZ R3, R140, R3, !PT ;  /* 0x000000038c037209 */ /* 0x000fe20007810000 */
[----:B------:R-:W-:-:S03]  /*71c0*/  FADD.FTZ R9, R12, R8 ;  /* 0x000000080c097221 */ /* 0x000fc60000010000 */
[----:B------:R-:W-:-:S03]  /*71d0*/  FMNMX.FTZ R3, R137, R3, !PT ;  /* 0x0000000389037209 */ /* 0x000fc60007810000 */
[----:B------:R-:W-:Y:S01]  /*71e0*/  MUFU.EX2 R8, R69 ;  /* 0x0000004500087308 */ /* 0x000fe20000000800 */
[----:B------:R-:W-:-:S07]  /*71f0*/  FMNMX.FTZ R3, R132, R3, !PT ;  /* 0x0000000384037209 */ /* 0x000fce0007810000 */
[----:B------:R-:W2:Y:S01]  /*7200*/  MUFU.EX2 R12, R70 ;  /* 0x00000046000c7308 */ /* 0x000ea20000000800 */
[----:B------:R-:W-:Y:S01]  /*7210*/  FADD.FTZ R11, R14, R4 ;  /* 0x000000040e0b7221 */ /* 0x000fe20000010000 */
[----:B------:R-:W-:Y:S02]  /*7220*/  FMNMX.FTZ R3, R131, R3, !PT ;  /* 0x0000000383037209 */ /* 0x000fe40007810000 */
[----:B-1----:R-:W-:Y:S02]  /*7230*/  F2FP.BF16.F32.PACK_AB R4, R10, R7 ;  /* 0x000000070a04723e */ /* 0x002fe400000010ff */
[----:B------:R-:W-:Y:S02]  /*7240*/  FMNMX.FTZ R3, R73, R3, !PT ;  /* 0x0000000349037209 */ /* 0x000fe40007810000 */
[C---:B------:R-:W-:Y:S02]  /*7250*/  PRMT R237, R4.reuse, 0x7610, R237 ;  /* 0x0000761004ed7816 */ /* 0x040fe400000000ed */
[----:B------:R-:W-:-:S02]  /*7260*/  PRMT R236, R4, 0x7632, R236 ;  /* 0x0000763204ec7816 */ /* 0x000fc400000000ec */
[----:B------:R-:W-:Y:S02]  /*7270*/  FMNMX.FTZ R3, R33, R3, !PT ;  /* 0x0000000321037209 */ /* 0x000fe40007810000 */
[----:B--2---:R-:W-:Y:S01]  /*7280*/  F2FP.BF16.F32.PACK_AB R4, R12, R8 ;  /* 0x000000080c04723e */ /* 0x004fe200000010ff */
[----:B------:R-:W-:Y:S01]  /*7290*/  MUFU.EX2 R14, R41 ;  /* 0x00000029000e7308 */ /* 0x000fe20000000800 */
[----:B------:R-:W-:Y:S02]  /*72a0*/  FMNMX.FTZ R3, R25, R3, !PT ;  /* 0x0000000319037209 */ /* 0x000fe40007810000 */
[C---:B------:R-:W-:Y:S02]  /*72b0*/  PRMT R235, R4.reuse, 0x7610, R235 ;  /* 0x0000761004eb7816 */ /* 0x040fe400000000eb */
[----:B------:R-:W-:Y:S02]  /*72c0*/  PRMT R234, R4, 0x7632, R234 ;  /* 0x0000763204ea7816 */ /* 0x000fe400000000ea */
[----:B------:R-:W-:-:S02]  /*72d0*/  SHF.R.U32.HI R4, RZ, 0x8, R19 ;  /* 0x00000008ff047819 */ /* 0x000fc40000011613 */
[----:B------:R-:W1:Y:S01]  /*72e0*/  MUFU.EX2 R19, R40 ;  /* 0x0000002800137308 */ /* 0x000e620000000800 */
[----:B------:R-:W-:Y:S01]  /*72f0*/  FMNMX.FTZ R3, R24, R3, !PT ;  /* 0x0000000318037209 */ /* 0x000fe20007810000 */
[----:B------:R-:W-:-:S03]  /*7300*/  @!P1 HFMA2.BF16_V2 R187, -RZ.H0_H0, RZ.H0_H0, -R243.H0_H0 ;  /* 0x200000ffffbb9231 */ /* 0x000fc600003409f3 */
[----:B------:R-:W-:Y:S01]  /*7310*/  FMNMX.FTZ R3, R21, R3, !PT ;  /* 0x0000000315037209 */ /* 0x000fe20007810000 */
[----:B------:R-:W-:Y:S01]  /*7320*/  @!P3 HFMA2.BF16_V2 R188, -RZ.H0_H0, RZ.H0_H0, -R237.H0_H0 ;  /* 0x200000ffffbcb231 */ /* 0x000fe200003409ed */
[----:B------:R-:W-:Y:S01]  /*7330*/  LOP3.LUT R4, R4, 0xffff, RZ, 0xc0, !PT ;  /* 0x0000ffff04047812 */ /* 0x000fe200078ec0ff */
[----:B------:R-:W-:Y:S01]  /*7340*/  UIADD3 UR47, UR42, 0x3, URZ ;  /* 0x000000032a2f7890 */ /* 0x000fe2000fffe03f */
[----:B------:R-:W-:Y:S02]  /*7350*/  FMNMX.FTZ R3, R20, R3, !PT ;  /* 0x0000000314037209 */ /* 0x000fe40007810000 */
[----:B------:R-:W-:Y:S01]  /*7360*/  @!P1 PRMT R243, R187, 0x5410, RZ ;  /* 0x00005410bbf39816 */ /* 0x000fe200000000ff */
[----:B------:R2:W-:Y:S01]  /*7370*/  MUFU.EX2 R18, R231 ;  /* 0x000000e700127308 */ /* 0x0005e20000000800 */
[----:B------:R-:W-:Y:S02]  /*7380*/  ISETP.LE.U32.AND P1, PT, R16, UR23, PT ;  /* 0x0000001710007c0c */ /* 0x000fe4000bf23070 */
[----:B------:R-:W-:Y:S01]  /*7390*/  PRMT R168, R237, 0x5410, R236 ;  /* 0x00005410eda87816 */ /* 0x000fe200000000ec */
[----:B------:R-:W-:Y:S01]  /*73a0*/  ULOP3.LUT UR47, UR47, UR35, URZ, 0x3c, !UPT ;  /* 0x000000232f2f7292 */ /* 0x000fe2000f8e3c3f */
[----:B------:R-:W-:Y:S01]  /*73b0*/  @!P3 PRMT R237, R188, 0x5410, RZ ;  /* 0x00005410bcedb816 */ /* 0x000fe200000000ff */
[----:B------:R-:W3:Y:S01]  /*73c0*/  SHFL.BFLY PT, R6, R3, 0x2, 0x1f ;  /* 0x0c401f0003067f89 */ /* 0x000ee200000e0000 */
[----:B------:R-:W-:Y:S01]  /*73d0*/  ISETP.LE.U32.AND P3, PT, R4, UR23, PT ;  /* 0x0000001704007c0c */ /* 0x000fe2000bf63070 */
[----:B------:R4:W3:Y:S01]  /*73e0*/  MUFU.EX2 R16, R229 ;  /* 0x000000e500107308 */ /* 0x0008e20000000800 */
[----:B-1----:R-:W-:Y:S01]  /*73f0*/  F2FP.BF16.F32.PACK_AB R4, R19, R14 ;  /* 0x0000000e1304723e */ /* 0x002fe200000010ff */
[----:B------:R-:W-:Y:S01]  /*7400*/  @!P2 HFMA2.BF16_V2 R189, -RZ.H0_H0, RZ.H0_H0, -R236.H0_H0 ;  /* 0x200000ffffbda231 */ /* 0x000fe200003409ec */
[----:B------:R-:W-:-:S02]  /*7410*/  LOP3.LUT R5, R22, 0xff, RZ, 0xc0, !PT ;  /* 0x000000ff16057812 */ /* 0x000fc400078ec0ff */
[C---:B--2---:R-:W-:Y:S02]  /*7420*/  PRMT R231, R4.reuse, 0x7610, R231 ;  /* 0x0000761004e77816 */ /* 0x044fe400000000e7 */
[----:B----4-:R-:W-:Y:S02]  /*7430*/  PRMT R229, R4, 0x7632, R229 ;  /* 0x0000763204e57816 */ /* 0x010fe400000000e5 */
[----:B------:R-:W-:Y:S02]  /*7440*/  LOP3.LUT R4, R139, UR47, RZ, 0x3c, !PT ;  /* 0x0000002f8b047c12 */ /* 0x000fe4000f8e3cff */
[----:B------:R-:W-:-:S03]  /*7450*/  @!P2 PRMT R236, R189, 0x5410, RZ ;  /* 0x00005410bdeca816 */ /* 0x000fc600000000ff */
[----:B------:R-:W-:Y:S01]  /*7460*/  IMAD.WIDE.U32 R40, R4, -0x326172a9, RZ ;  /* 0xcd9e8d5704287825 */ /* 0x000fe200078e00ff */
[----:B------:R-:W-:Y:S02]  /*7470*/  ISETP.LE.U32.AND P2, PT, R5, UR23, PT ;  /* 0x0000001705007c0c */ /* 0x000fe4000bf43070 */
[----:B---3--:R-:W-:Y:S02]  /*7480*/  F2FP.BF16.F32.PACK_AB R5, R18, R16 ;  /* 0x000000101205723e */ /* 0x008fe400000010ff */
[----:B------:R-:W-:Y:S01]  /*7490*/  LOP3.LUT R4, R41, UR21, R146, 0x96, !PT ;  /* 0x0000001529047c12 */ /* 0x000fe2000f8e9692 */
[----:B------:R-:W-:Y:S01]  /*74a0*/  FADD.FTZ R9, R15, R9 ;  /* 0x000000090f097221 */ /* 0x000fe20000010000 */
[C---:B------:R-:W-:Y:S02]  /*74b0*/  PRMT R233, R5.reuse, 0x7610, R233 ;  /* 0x0000761005e97816 */ /* 0x040fe400000000e9 */
[----:B------:R-:W-:Y:S01]  /*74c0*/  PRMT R232, R5, 0x7632, R232 ;  /* 0x0000763205e87816 */ /* 0x000fe200000000e8 */
[----:B------:R-:W-:-:S04]  /*74d0*/  IMAD.WIDE.U32 R4, R4, -0x2daee0ad, RZ ;  /* 0xd2511f5304047825 */ /* 0x000fc800078e00ff */
[----:B------:R-:W-:Y:S01]  /*74e0*/  FADD.FTZ R13, R8, R9 ;  /* 0x00000009080d7221 */ /* 0x000fe20000010000 */
[----:B------:R-:W-:Y:S01]  /*74f0*/  FMNMX.FTZ R3, R3, R6, !PT ;  /* 0x0000000603037209 */ /* 0x000fe20007810000 */
[----:B------:R-:W-:Y:S01]  /*7500*/  FADD.FTZ R7, R7, R11 ;  /* 0x0000000b07077221 */ /* 0x000fe20000010000 */
[----:B------:R-:W-:Y:S02]  /*7510*/  LOP3.LUT R8, R27, UR19, R40, 0x96, !PT ;  /* 0x000000131b087c12 */ /* 0x000fe4000f8e9628 */
[----:B------:R-:W-:Y:S01]  /*7520*/  LOP3.LUT R6, R5, UR18, R46, 0x96, !PT ;  /* 0x0000001205067c12 */ /* 0x000fe2000f8e962e */
[----:B------:R-:W-:Y:S02]  /*7530*/  FADD.FTZ R17, R10, R7 ;  /* 0x000000070a117221 */ /* 0x000fe40000010000 */
[----:B------:R-:W-:-:S04]  /*7540*/  IMAD.WIDE.U32 R8, R8, -0x2daee0ad, RZ ;  /* 0xd2511f5308087825 */ /* 0x000fc800078e00ff */
[----:B------:R-:W-:Y:S01]  /*7550*/  IMAD.WIDE.U32 R6, R6, -0x326172a9, RZ ;  /* 0xcd9e8d5706067825 */ /* 0x000fe200078e00ff */
[----:B------:R-:W-:-:S04]  /*7560*/  LOP3.LUT R9, R9, UR16, R4, 0x96, !PT ;  /* 0x0000001009097c12 */ /* 0x000fc8000f8e9604 */
[----:B------:R-:W-:-:S05]  /*7570*/  LOP3.LUT R4, R7, UR17, R26, 0x96, !PT ;  /* 0x0000001107047c12 */ /* 0x000fca000f8e961a */
[----:B------:R-:W-:Y:S01]  /*7580*/  IMAD.WIDE.U32 R4, R4, -0x2daee0ad, RZ ;  /* 0xd2511f5304047825 */ /* 0x000fe200078e00ff */
[----:B------:R-:W1:Y:S04]  /*7590*/  SHFL.BFLY PT, R133, R3, 0x1, 0x1f ;  /* 0x0c201f0003857f89 */ /* 0x000e6800000e0000 */
[----:B------:R-:W-:Y:S01]  /*75a0*/  LOP3.LUT R7, R5, UR14, R8, 0x96, !PT ;  /* 0x0000000e05077c12 */ /* 0x000fe2000f8e9608 */
[----:B------:R-:W-:-:S05]  /*75b0*/  IMAD.WIDE.U32 R8, R9, -0x326172a9, RZ ;  /* 0xcd9e8d5709087825 */ /* 0x000fca00078e00ff */
[----:B------:R-:W-:-:S05]  /*75c0*/  LOP3.LUT R6, R9, UR15, R6, 0x96, !PT ;  /* 0x0000000f09067c12 */ /* 0x000fca000f8e9606 */
[----:B------:R-:W-:-:S05]  /*75d0*/  IMAD.WIDE.U32 R10, R6, -0x2daee0ad, RZ ;  /* 0xd2511f53060a7825 */ /* 0x000fca00078e00ff */
[----:B------:R-:W-:Y:S01]  /*75e0*/  LOP3.LUT R4, R11, UR12, R4, 0x96, !PT ;  /* 0x0000000c0b047c12 */ /* 0x000fe2000f8e9604 */
[----:B------:R-:W-:-:S04]  /*75f0*/  IMAD.WIDE.U32 R6, R7, -0x326172a9, RZ ;  /* 0xcd9e8d5707067825 */ /* 0x000fc800078e00ff */
[----:B------:R-:W-:Y:S01]  /*7600*/  IMAD.WIDE.U32 R4, R4, -0x326172a9, RZ ;  /* 0xcd9e8d5704047825 */ /* 0x000fe200078e00ff */
[----:B-1----:R-:W-:-:S03]  /*7610*/  FMNMX.FTZ R133, R3, R133, !PT ;  /* 0x0000008503857209 */ /* 0x002fc60007810000 */
[----:B------:R-:W-:Y:S01]  /*7620*/  @!P5 HFMA2.BF16_V2 R190, -RZ.H0_H0, RZ.H0_H0, -R234.H0_H0 ;  /* 0x200000ffffbed231 */ /* 0x000fe200003409ea */
[----:B------:R-:W-:Y:S01]  /*7630*/  LOP3.LUT R3, R5, UR39, R6, 0x96, !PT ;  /* 0x0000002705037c12 */ /* 0x000fe2000f8e9606 */
[----:B------:R-:W-:Y:S01]  /*7640*/  IMAD.MOV.U32 R111, RZ, RZ, R216 ;  /* 0x000000ffff6f7224 */ /* 0x000fe200078e00d8 */
[----:B------:R-:W-:Y:S02]  /*7650*/  PRMT R216, R235, 0x5410, R234 ;  /* 0x00005410ebd87816 */ /* 0x000fe400000000ea */
[C---:B------:R-:W-:Y:S02]  /*7660*/  LOP3.LUT R6, R3.reuse, 0xff, RZ, 0xc0, !PT ;  /* 0x000000ff03067812 */ /* 0x040fe400078ec0ff */
[----:B------:R-:W-:Y:S02]  /*7670*/  @!P5 PRMT R234, R190, 0x5410, RZ ;  /* 0x00005410beead816 */ /* 0x000fe400000000ff */
[----:B------:R-:W-:Y:S02]  /*7680*/  ISETP.LE.U32.AND P5, PT, R6, UR23, PT ;  /* 0x0000001706007c0c */ /* 0x000fe4000bfa3070 */
[----:B------:R-:W-:Y:S01]  /*7690*/  LOP3.LUT R6, R3, 0xffff, RZ, 0xc0, !PT ;  /* 0x0000ffff03067812 */ /* 0x000fe200078ec0ff */
[----:B------:R-:W-:-:S03]  /*76a0*/  @!P6 HFMA2.BF16_V2 R192, -RZ.H0_H0, RZ.H0_H0, -R235.H0_H0 ;  /* 0x200000ffffc0e231 */ /* 0x000fc600003409eb */
[----:B------:R-:W-:-:S04]  /*76b0*/  SHF.R.U32.HI R6, RZ, 0x8, R6 ;  /* 0x00000008ff067819 */ /* 0x000fc80000011606 */
[----:B------:R-:W-:Y:S02]  /*76c0*/  LOP3.LUT R6, R6, 0xffff, RZ, 0xc0, !PT ;  /* 0x0000ffff06067812 */ /* 0x000fe400078ec0ff */
[----:B------:R-:W-:Y:S02]  /*76d0*/  @!P6 PRMT R235, R192, 0x5410, RZ ;  /* 0x00005410c0ebe816 */ /* 0x000fe400000000ff */
[----:B------:R-:W-:Y:S02]  /*76e0*/  ISETP.LE.U32.AND P6, PT, R6, UR23, PT ;  /* 0x0000001706007c0c */ /* 0x000fe4000bfc3070 */
[----:B------:R-:W-:Y:S01]  /*76f0*/  SHF.R.U32.HI R6, RZ, 0x10, R3 ;  /* 0x00000010ff067819 */ /* 0x000fe20000011603 */
[----:B------:R-:W-:Y:S01]  /*7700*/  @!P1 HFMA2.BF16_V2 R191, -RZ.H0_H0, RZ.H0_H0, -R229.H0_H0 ;  /* 0x200000ffffbf9231 */ /* 0x000fe200003409e5 */
[----:B------:R-:W-:Y:S02]  /*7710*/  PRMT R88, R231, 0x5410, R229 ;  /* 0x00005410e7587816 */ /* 0x000fe400000000e5 */
[----:B------:R-:W-:Y:S01]  /*7720*/  LOP3.LUT R6, R6, 0xff, RZ, 0xc0, !PT ;  /* 0x000000ff06067812 */ /* 0x000fe200078ec0ff */
[----:B------:R-:W-:Y:S01]  /*7730*/  @!P3 HFMA2.BF16_V2 R194, -RZ.H0_H0, RZ.H0_H0, -R232.H0_H0 ;  /* 0x200000ffffc2b231 */ /* 0x000fe200003409e8 */
[----:B------:R-:W-:Y:S01]  /*7740*/  @!P1 PRMT R229, R191, 0x5410, RZ ;  /* 0x00005410bfe59816 */ /* 0x000fe200000000ff */
[----:B------:R-:W-:Y:S01]  /*7750*/  @!P4 HFMA2.BF16_V2 R195, -RZ.H0_H0, RZ.H0_H0, -R233.H0_H0 ;  /* 0x200000ffffc3c231 */ /* 0x000fe200003409e9 */
[----:B------:R-:W-:Y:S01]  /*7760*/  ISETP.LE.U32.AND P1, PT, R6, UR23, PT ;  /* 0x0000001706007c0c */ /* 0x000fe2000bf23070 */
[----:B------:R-:W-:Y:S01]  /*7770*/  IMAD.MOV.U32 R112, RZ, RZ, R238 ;  /* 0x000000ffff707224 */ /* 0x000fe200078e00ee */
[----:B------:R-:W-:Y:S01]  /*7780*/  LOP3.LUT R6, R4, 0xff, RZ, 0xc0, !PT ;  /* 0x000000ff04067812 */ /* 0x000fe200078ec0ff */
[----:B------:R-:W-:Y:S01]  /*7790*/  @!P2 HFMA2.BF16_V2 R193, -RZ.H0_H0, RZ.H0_H0, -R231.H0_H0 ;  /* 0x200000ffffc1a231 */ /* 0x000fe200003409e7 */
[----:B------:R-:W-:-:S02]  /*77a0*/  PRMT R238, R233, 0x5410, R232 ;  /* 0x00005410e9ee7816 */ /* 0x000fc400000000e8 */
[----:B------:R-:W-:Y:S01]  /*77b0*/  LOP3.LUT R8, R7, UR13, R8, 0x96, !PT ;  /* 0x0000000d07087c12 */ /* 0x000fe2000f8e9608 */
[----:B------:R-:W-:Y:S01]  /*77c0*/  FADD.FTZ R7, R12, R13 ;  /* 0x0000000d0c077221 */ /* 0x000fe20000010000 */
[----:B------:R-:W-:Y:S02]  /*77d0*/  SHF.R.U32.HI R3, RZ, 0x18, R3 ;  /* 0x00000018ff037819 */ /* 0x000fe40000011603 */
[----:B------:R-:W-:Y:S02]  /*77e0*/  @!P3 PRMT R232, R194, 0x5410, RZ ;  /* 0x00005410c2e8b816 */ /* 0x000fe400000000ff */
[----:B------:R-:W-:Y:S02]  /*77f0*/  ISETP.LE.U32.AND P3, PT, R6, UR23, PT ;  /* 0x0000001706007c0c */ /* 0x000fe4000bf63070 */
[----:B------:R-:W-:Y:S02]  /*7800*/  LOP3.LUT R13, R4, 0xffff, RZ, 0xc0, !PT ;  /* 0x0000ffff040d7812 */ /* 0x000fe400078ec0ff */
[----:B------:R-:W-:-:S02]  /*7810*/  @!P4 PRMT R233, R195, 0x5410, RZ ;  /* 0x00005410c3e9c816 */ /* 0x000fc400000000ff */
[--C-:B------:R-:W-:Y:S02]  /*7820*/  SHF.R.U32.HI R6, RZ, 0x18, R4.reuse ;  /* 0x00000018ff067819 */ /* 0x100fe40000011604 */
[----:B------:R-:W-:Y:S01]  /*7830*/  SHF.R.U32.HI R5, RZ, 0x10, R4 ;  /* 0x00000010ff057819 */ /* 0x000fe20000011604 */
[----:B------:R1:W-:Y:S01]  /*7840*/  MUFU.EX2 R11, R111 ;  /* 0x0000006f000b7308 */ /* 0x0003e20000000800 */
[----:B------:R-:W-:Y:S01]  /*7850*/  ISETP.LE.U32.AND P4, PT, R3, UR23, PT ;  /* 0x0000001703007c0c */ /* 0x000fe2000bf83070 */
[----:B------:R-:W-:Y:S01]  /*7860*/  IMAD.MOV.U32 R90, RZ, RZ, R32 ;  /* 0x000000ffff5a7224 */ /* 0x000fe200078e0020 */
[----:B------:R-:W-:Y:S01]  /*7870*/  @!P2 PRMT R231, R193, 0x5410, RZ ;  /* 0x00005410c1e7a816 */ /* 0x000fe200000000ff */
[C---:B------:R-:W-:Y:S01]  /*7880*/  FMUL.FTZ R3, R133.reuse, UR43 ;  /* 0x0000002b85037c20 */ /* 0x040fe20008410000 */
[----:B------:R-:W-:-:S03]  /*7890*/  FSETP.NEU.FTZ.AND P2, PT, R133, -INF , PT ;  /* 0xff8000008500780b */ /* 0x000fc60003f5d000 */
[----:B------:R-:W2:Y:S01]  /*78a0*/  MUFU.EX2 R4, R71 ;  /* 0x0000004700047308 */ /* 0x000ea20000000800 */
[----:B------:R-:W-:Y:S01]  /*78b0*/  IMAD.MOV.U32 R12, RZ, RZ, R90 ;  /* 0x000000ffff0c7224 */ /* 0x000fe200078e005a */
[----:B------:R-:W-:Y:S01]  /*78c0*/  FSEL R3, R3, RZ, P2 ;  /* 0x000000ff03037208 */ /* 0x000fe20001000000 */
[----:B-1----:R-:W-:-:S04]  /*78d0*/  IMAD.MOV.U32 R111, RZ, RZ, R29 ;  /* 0x000000ffff6f7224 */ /* 0x002fc800078e001d */
[----:B------:R-:W-:Y:S02]  /*78e0*/  IMAD.MOV.U32 R90, RZ, RZ, R111 ;  /* 0x000000ffff5a7224 */ /* 0x000fe400078e006f */
[----:B------:R-:W-:Y:S02]  /*78f0*/  IMAD.MOV.U32 R111, RZ, RZ, R160 ;  /* 0x000000ffff6f7224 */ /* 0x000fe400078e00a0 */
[----:B------:R-:W-:Y:S02]  /*7900*/  IMAD.MOV.U32 R160, RZ, RZ, R94 ;  /* 0x000000ffffa07224 */ /* 0x000fe400078e005e */
[----:B------:R-:W-:Y:S01]  /*7910*/  IMAD.MOV.U32 R67, RZ, RZ, R30 ;  /* 0x000000ffff437224 */ /* 0x000fe200078e001e */
[----:B------:R1:W3:Y:S01]  /*7920*/  MUFU.EX2 R15, R112 ;  /* 0x00000070000f7308 */ /* 0x0002e20000000800 */
[----:B------:R-:W-:Y:S01]  /*7930*/  FFMA.FTZ R70, R150, UR43, -R3 ;  /* 0x0000002b96467c23 */ /* 0x000fe20008010803 */
[----:B------:R-:W-:Y:S01]  /*7940*/  ISETP.LE.U32.AND P2, PT, R6, UR23, PT ;  /* 0x0000001706007c0c */ /* 0x000fe2000bf43070 */
[----:B------:R-:W-:-:S02]  /*7950*/  IMAD.MOV.U32 R150, RZ, RZ, R160 ;  /* 0x000000ffff967224 */ /* 0x000fc400078e00a0 */
[----:B------:R-:W-:Y:S02]  /*7960*/  IMAD.MOV.U32 R6, RZ, RZ, R67 ;  /* 0x000000ffff067224 */ /* 0x000fe400078e0043 */
[----:B------:R-:W-:Y:S02]  /*7970*/  IMAD.MOV.U32 R160, RZ, RZ, R167 ;  /* 0x000000ffffa07224 */ /* 0x000fe400078e00a7 */
[----:B------:R-:W-:Y:S02]  /*7980*/  IMAD.MOV.U32 R167, RZ, RZ, R129 ;  /* 0x000000ffffa77224 */ /* 0x000fe400078e0081 */
[----:B------:R-:W-:Y:S02]  /*7990*/  IMAD.MOV.U32 R129, RZ, RZ, R95 ;  /* 0x000000ffff817224 */ /* 0x000fe400078e005f */
[--C-:B------:R-:W-:Y:S01]  /*79a0*/  FFMA.FTZ R95, R73, UR43, -R3.reuse ;  /* 0x0000002b495f7c23 */ /* 0x100fe20008010803 */
[----:B------:R-:W-:Y:S01]  /*79b0*/  FFMA.FTZ R37, R159, UR43, -R3 ;  /* 0x0000002b9f257c23 */ /* 0x000fe20008010803 */
[----:B--2---:R-:W-:-:S02]  /*79c0*/  IMAD.MOV.U32 R73, RZ, RZ, R4 ;  /* 0x000000ffff497224 */ /* 0x004fc400078e0004 */
[----:B------:R-:W-:Y:S01]  /*79d0*/  FADD.FTZ R4, R16, R17 ;  /* 0x0000001110047221 */ /* 0x000fe20000010000 */
[----:B------:R-:W-:Y:S02]  /*79e0*/  IMAD.MOV.U32 R159, RZ, RZ, R6 ;  /* 0x000000ffff9f7224 */ /* 0x000fe400078e0006 */
[----:B-1----:R-:W-:Y:S01]  /*79f0*/  IMAD.MOV.U32 R112, RZ, RZ, R204 ;  /* 0x000000ffff707224 */ /* 0x002fe200078e00cc */
[----:B------:R-:W-:Y:S01]  /*7a00*/  MUFU.EX2 R6, R164 ;  /* 0x000000a400067308 */ /* 0x000fe20000000800 */
[----:B------:R-:W-:Y:S02]  /*7a10*/  IMAD.MOV.U32 R9, RZ, RZ, R91 ;  /* 0x000000ffff097224 */ /* 0x000fe400078e005b */
[----:B------:R-:W-:Y:S02]  /*7a20*/  IMAD.MOV.U32 R91, RZ, RZ, R163 ;  /* 0x000000ffff5b7224 */ /* 0x000fe400078e00a3 */
[----:B------:R-:W-:-:S03]  /*7a30*/  IMAD.MOV.U32 R67, RZ, RZ, R112 ;  /* 0x000000ffff437224 */ /* 0x000fc600078e0070 */
[----:B------:R-:W1:Y:S01]  /*7a40*/  MUFU.EX2 R17, R174 ;  /* 0x000000ae00117308 */ /* 0x000e620000000800 */
[----:B------:R-:W-:Y:S02]  /*7a50*/  IMAD.MOV.U32 R163, RZ, RZ, R104 ;  /* 0x000000ffffa37224 */ /* 0x000fe400078e0068 */
[----:B------:R-:W-:Y:S02]  /*7a60*/  IMAD.MOV.U32 R66, RZ, RZ, R28 ;  /* 0x000000ffff427224 */ /* 0x000fe400078e001c */
[----:B------:R-:W-:Y:S02]  /*7a70*/  IMAD.MOV.U32 R112, RZ, RZ, R130 ;  /* 0x000000ffff707224 */ /* 0x000fe400078e0082 */
[----:B------:R-:W-:Y:S01]  /*7a80*/  IMAD.MOV.U32 R104, RZ, RZ, R72 ;  /* 0x000000ffff687224 */ /* 0x000fe200078e0048 */
[----:B------:R2:W-:Y:S01]  /*7a90*/  MUFU.EX2 R68, R36 ;  /* 0x0000002400447308 */ /* 0x0005e20000000800 */
[----:B------:R-:W-:Y:S02]  /*7aa0*/  IMAD.MOV.U32 R204, RZ, RZ, R31 ;  /* 0x000000ffffcc7224 */ /* 0x000fe400078e001f */
[--C-:B------:R-:W-:Y:S01]  /*7ab0*/  FFMA.FTZ R59, R154, UR43, -R3.reuse ;  /* 0x0000002b9a3b7c23 */ /* 0x100fe20008010803 */
[--C-:B------:R-:W-:Y:S01]  /*7ac0*/  FFMA.FTZ R69, R151, UR43, -R3.reuse ;  /* 0x0000002b97457c23 */ /* 0x100fe20008010803 */
[--C-:B------:R-:W-:Y:S01]  /*7ad0*/  FFMA.FTZ R31, R171, UR43, -R3.reuse ;  /* 0x0000002bab1f7c23 */ /* 0x100fe20008010803 */
[--C-:B------:R-:W-:Y:S01]  /*7ae0*/  FFMA.FTZ R61, R153, UR43, -R3.reuse ;  /* 0x0000002b993d7c23 */ /* 0x100fe20008010803 */
[----:B------:R-:W-:Y:S01]  /*7af0*/  FFMA.FTZ R71, R149, UR43, -R3 ;  /* 0x0000002b95477c23 */ /* 0x000fe20008010803 */
[----:B------:R-:W-:Y:S01]  /*7b00*/  IMAD.MOV.U32 R154, RZ, RZ, R88 ;  /* 0x000000ffff9a7224 */ /* 0x000fe200078e0058 */
[----:B------:R4:W-:Y:S01]  /*7b10*/  MUFU.EX2 R22, R35 ;  /* 0x0000002300167308 */ /* 0x0009e20000000800 */
[----:B------:R-:W-:-:S02]  /*7b20*/  IMAD.MOV.U32 R151, RZ, RZ, R91 ;  /* 0x000000ffff977224 */ /* 0x000fc400078e005b */
[--C-:B------:R-:W-:Y:S01]  /*7b30*/  FFMA.FTZ R26, R178, UR43, -R3.reuse ;  /* 0x0000002bb21a7c23 */ /* 0x100fe20008010803 */
[----:B------:R-:W-:Y:S02]  /*7b40*/  IMAD.MOV.U32 R171, RZ, RZ, R66 ;  /* 0x000000ffffab7224 */ /* 0x000fe400078e0042 */
[--C-:B------:R-:W-:Y:S01]  /*7b50*/  FFMA.FTZ R27, R177, UR43, -R3.reuse ;  /* 0x0000002bb11b7c23 */ /* 0x100fe20008010803 */
[----:B------:R-:W-:Y:S02]  /*7b60*/  IMAD.MOV.U32 R130, RZ, RZ, R38 ;  /* 0x000000ffff827224 */ /* 0x000fe400078e0026 */
[----:B------:R-:W-:Y:S01]  /*7b70*/  FFMA.FTZ R28, R175, UR43, -R3 ;  /* 0x0000002baf1c7c23 */ /* 0x000fe20008010803 */
[----:B------:R-:W-:Y:S02]  /*7b80*/  IMAD.MOV.U32 R149, RZ, RZ, R111 ;  /* 0x000000ffff957224 */ /* 0x000fe400078e006f */
[----:B--2---:R-:W-:Y:S01]  /*7b90*/  FFMA.FTZ R36, R161, UR43, -R3 ;  /* 0x0000002ba1247c23 */ /* 0x004fe20008010803 */
[----:B------:R-:W-:-:S02]  /*7ba0*/  IMAD.MOV.U32 R153, RZ, RZ, R112 ;  /* 0x000000ffff997224 */ /* 0x000fc400078e0070 */
[----:B------:R-:W-:Y:S01]  /*7bb0*/  FFMA.FTZ R29, R173, UR43, -R3 ;  /* 0x0000002bad1d7c23 */ /* 0x000fe20008010803 */
[----:B------:R-:W-:Y:S02]  /*7bc0*/  IMAD.MOV.U32 R161, RZ, RZ, R107 ;  /* 0x000000ffffa17224 */ /* 0x000fe400078e006b */
[--C-:B------:R-:W-:Y:S01]  /*7bd0*/  FFMA.FTZ R30, R172, UR43, -R3.reuse ;  /* 0x0000002bac1e7c23 */ /* 0x100fe20008010803 */
[----:B------:R-:W-:Y:S02]  /*7be0*/  IMAD.MOV.U32 R88, RZ, RZ, R104 ;  /* 0x000000ffff587224 */ /* 0x000fe400078e0068 */
[----:B------:R-:W-:Y:S01]  /*7bf0*/  FFMA.FTZ R32, R170, UR43, -R3 ;  /* 0x0000002baa207c23 */ /* 0x000fe20008010803 */
[----:B------:R-:W-:Y:S02]  /*7c00*/  IMAD.MOV.U32 R91, RZ, RZ, R99 ;  /* 0x000000ffff5b7224 */ /* 0x000fe400078e0063 */
[--C-:B------:R-:W-:Y:S01]  /*7c10*/  FFMA.FTZ R34, R169, UR43, -R3.reuse ;  /* 0x0000002ba9227c23 */ /* 0x100fe20008010803 */
[--C-:B----4-:R-:W-:Y:S01]  /*7c20*/  FFMA.FTZ R35, R162, UR43, -R3.reuse ;  /* 0x0000002ba2237c23 */ /* 0x110fe20008010803 */
        /* <DEDUP_REMOVED lines=15> */
[----:B---3--:R-:W-:Y:S01]  /*7d20*/  F2FP.BF16.F32.PACK_AB R3, R15, R11 ;  /* 0x0000000b0f03723e */ /* 0x008fe200000010ff */
[----:B------:R-:W-:-:S03]  /*7d30*/  IMAD.MOV.U32 R158, RZ, RZ, R12 ;  /* 0x000000ffff9e7224 */ /* 0x000fc600078e000c */
[----:B------:R-:W-:Y:S01]  /*7d40*/  PRMT R215, R3, 0x7610, R215 ;  /* 0x0000761003d77816 */ /* 0x000fe200000000d7 */
[----:B------:R-:W2:Y:S01]  /*7d50*/  MUFU.EX2 R23, R23 ;  /* 0x0000001700177308 */ /* 0x000ea20000000800 */
[----:B------:R-:W-:Y:S01]  /*7d60*/  FADD.FTZ R12, R14, R7 ;  /* 0x000000070e0c7221 */ /* 0x000fe20000010000 */
[----:B-1----:R-:W-:Y:S01]  /*7d70*/  F2FP.BF16.F32.PACK_AB R7, R17, R6 ;  /* 0x000000061107723e */ /* 0x002fe200000010ff */
[----:B------:R-:W-:Y:S02]  /*7d80*/  IMAD.MOV.U32 R156, RZ, RZ, R9 ;  /* 0x000000ffff9c7224 */ /* 0x000fe400078e0009 */
[----:B------:R-:W-:Y:S01]  /*7d90*/  @!P5 HFMA2.BF16_V2 R200, -RZ.H0_H0, RZ.H0_H0, -R215.H0_H0 ;  /* 0x200000ffffc8d231 */ /* 0x000fe200003409d7 */
[----:B------:R-:W-:Y:S01]  /*7da0*/  PRMT R214, R3, 0x7632, R214 ;  /* 0x0000763203d67816 */ /* 0x000fe200000000d6 */
[----:B------:R-:W-:Y:S01]  /*7db0*/  FADD.FTZ R9, R18, R4 ;  /* 0x0000000412097221 */ /* 0x000fe20000010000 */
[----:B------:R-:W-:Y:S01]  /*7dc0*/  LOP3.LUT R3, R5, 0xff, RZ, 0xc0, !PT ;  /* 0x000000ff05037812 */ /* 0x000fe200078ec0ff */
[----:B------:R-:W-:Y:S01]  /*7dd0*/  IMAD.WIDE.U32 R4, R8, -0x2daee0ad, RZ ;  /* 0xd2511f5308047825 */ /* 0x000fe200078e00ff */
[----:B------:R1:W-:Y:S01]  /*7de0*/  MUFU.EX2 R148, R171 ;  /* 0x000000ab00947308 */ /* 0x0003e20000000800 */
[----:B------:R-:W-:-:S02]  /*7df0*/  PRMT R212, R7, 0x7610, R212 ;  /* 0x0000761007d47816 */ /* 0x000fc400000000d4 */
[----:B------:R-:W-:Y:S02]  /*7e00*/  PRMT R213, R7, 0x7632, R213 ;  /* 0x0000763207d57816 */ /* 0x000fe400000000d5 */
[C---:B------:R-:W-:Y:S01]  /*7e10*/  LOP3.LUT R25, R4.reuse, 0xffff, RZ, 0xc0, !PT ;  /* 0x0000ffff04197812 */ /* 0x040fe200078ec0ff */
[----:B------:R-:W-:Y:S01]  /*7e20*/  @!P1 HFMA2.BF16_V2 R202, -RZ.H0_H0, RZ.H0_H0, -R212.H0_H0 ;  /* 0x200000ffffca9231 */ /* 0x000fe200003409d4 */
[----:B------:R-:W-:Y:S02]  /*7e30*/  LOP3.LUT R8, R4, 0xff, RZ, 0xc0, !PT ;  /* 0x000000ff04087812 */ /* 0x000fe400078ec0ff */
[----:B------:R-:W-:Y:S01]  /*7e40*/  SHF.R.U32.HI R24, RZ, 0x10, R4 ;  /* 0x00000010ff187819 */ /* 0x000fe20000011604 */
[----:B------:R-:W-:Y:S01]  /*7e50*/  @!P6 HFMA2.BF16_V2 R201, -RZ.H0_H0, RZ.H0_H0, -R214.H0_H0 ;  /* 0x200000ffffc9e231 */ /* 0x000fe200003409d6 */
[----:B-1----:R-:W-:Y:S02]  /*7e60*/  PRMT R171, R215, 0x5410, R214 ;  /* 0x00005410d7ab7816 */ /* 0x002fe400000000d6 */
[----:B------:R-:W-:-:S02]  /*7e70*/  @!P5 PRMT R215, R200, 0x5410, RZ ;  /* 0x00005410c8d7d816 */ /* 0x000fc400000000ff */
[----:B------:R-:W-:Y:S02]  /*7e80*/  ISETP.LE.U32.AND P5, PT, R3, UR23, PT ;  /* 0x0000001703007c0c */ /* 0x000fe4000bfa3070 */
[----:B------:R-:W-:Y:S02]  /*7e90*/  LOP3.LUT R3, R5, UR40, R10, 0x96, !PT ;  /* 0x0000002805037c12 */ /* 0x000fe4000f8e960a */
[----:B------:R-:W-:Y:S02]  /*7ea0*/  SHF.R.U32.HI R5, RZ, 0x18, R4 ;  /* 0x00000018ff057819 */ /* 0x000fe40000011604 */
[----:B------:R-:W-:Y:S02]  /*7eb0*/  SHF.R.U32.HI R4, RZ, 0x8, R13 ;  /* 0x00000008ff047819 */ /* 0x000fe4000001160d */
[----:B------:R-:W-:Y:S01]  /*7ec0*/  PRMT R170, R212, 0x5410, R213 ;  /* 0x00005410d4aa7816 */ /* 0x000fe200000000d5 */
[----:B------:R-:W-:Y:S01]  /*7ed0*/  MUFU.EX2 R20, R165 ;  /* 0x000000a500147308 */ /* 0x000fe20000000800 */
[----:B------:R-:W-:-:S02]  /*7ee0*/  LOP3.LUT R4, R4, 0xffff, RZ, 0xc0, !PT ;  /* 0x0000ffff04047812 */ /* 0x000fc400078ec0ff */
[----:B------:R-:W-:Y:S02]  /*7ef0*/  @!P1 PRMT R212, R202, 0x5410, RZ ;  /* 0x00005410cad49816 */ /* 0x000fe400000000ff */
[----:B------:R-:W-:Y:S02]  /*7f00*/  ISETP.LE.U32.AND P1, PT, R5, UR23, PT ;  /* 0x0000001705007c0c */ /* 0x000fe4000bf23070 */
[----:B--2---:R-:W-:Y:S01]  /*7f10*/  F2FP.BF16.F32.PACK_AB R5, R22, R23 ;  /* 0x000000171605723e */ /* 0x004fe200000010ff */
[----:B------:R-:W1:Y:S01]  /*7f20*/  MUFU.EX2 R21, R176 ;  /* 0x000000b000157308 */ /* 0x000e620000000800 */
[----:B------:R-:W-:Y:S02]  /*7f30*/  @!P6 PRMT R214, R201, 0x5410, RZ ;  /* 0x00005410c9d6e816 */ /* 0x000fe400000000ff */
[----:B------:R-:W-:Y:S02]  /*7f40*/  ISETP.LE.U32.AND P6, PT, R4, UR23, PT ;  /* 0x0000001704007c0c */ /* 0x000fe4000bfc3070 */
        /* <DEDUP_REMOVED lines=9> */
[----:B-1----:R-:W-:Y:S01]  /*7fe0*/  F2FP.BF16.F32.PACK_AB R4, R21, R20 ;  /* 0x000000141504723e */ /* 0x002fe200000010ff */
[----:B------:R-:W1:Y:S01]  /*7ff0*/  MUFU.EX2 R224, R224 ;  /* 0x000000e000e07308 */ /* 0x000e620000000800 */
[----:B------:R-:W-:Y:S02]  /*8000*/  IMAD.MOV.U32 R155, RZ, RZ, R67 ;  /* 0x000000ffff9b7224 */ /* 0x000fe400078e0043 */
[C---:B------:R-:W-:Y:S01]  /*8010*/  PRMT R208, R4.reuse, 0x7632, R208 ;  /* 0x0000763204d07816 */ /* 0x040fe200000000d0 */
[----:B------:R-:W-:Y:S02]  /*8020*/  IMAD.MOV.U32 R164, RZ, RZ, R148 ;  /* 0x000000ffffa47224 */ /* 0x000fe400078e0094 */
[----:B------:R-:W-:Y:S01]  /*8030*/  IMAD.MOV.U32 R148, RZ, RZ, R151 ;  /* 0x000000ffff947224 */ /* 0x000fe200078e0097 */
[----:B------:R-:W-:Y:S01]  /*8040*/  PRMT R209, R4, 0x7610, R209 ;  /* 0x0000761004d17816 */ /* 0x000fe200000000d1 */
[----:B------:R-:W-:-:S02]  /*8050*/  IMAD.MOV.U32 R151, RZ, RZ, R154 ;  /* 0x000000ffff977224 */ /* 0x000fc400078e009a */
[----:B------:R-:W-:Y:S02]  /*8060*/  @!P2 HFMA2.BF16_V2 R206, -RZ.H0_H0, RZ.H0_H0, -R208.H0_H0 ;  /* 0x200000ffffcea231 */ /* 0x000fe400003409d0 */
[----:B------:R-:W-:Y:S01]  /*8070*/  IMAD.MOV.U32 R154, RZ, RZ, R155 ;  /* 0x000000ffff9a7224 */ /* 0x000fe200078e009b */
[----:B------:R-:W-:Y:S01]  /*8080*/  LOP3.LUT R4, R3, 0xff, RZ, 0xc0, !PT ;  /* 0x000000ff03047812 */ /* 0x000fe200078ec0ff */
[----:B------:R-:W-:Y:S02]  /*8090*/  IMAD.MOV.U32 R155, RZ, RZ, R156 ;  /* 0x000000ffff9b7224 */ /* 0x000fe400078e009c */
[----:B------:R-:W-:Y:S02]  /*80a0*/  IMAD.MOV.U32 R156, RZ, RZ, R158 ;  /* 0x000000ffff9c7224 */ /* 0x000fe400078e009e */
[----:B------:R-:W-:Y:S01]  /*80b0*/  IMAD.MOV.U32 R158, RZ, RZ, R168 ;  /* 0x000000ffff9e7224 */ /* 0x000fe200078e00a8 */
[----:B------:R-:W-:Y:S01]  /*80c0*/  PRMT R168, R209, 0x5410, R208 ;  /* 0x00005410d1a87816 */ /* 0x000fe200000000d0 */
[----:B------:R-:W-:Y:S01]  /*80d0*/  @!P5 HFMA2.BF16_V2 R207, -RZ.H0_H0, RZ.H0_H0, -R209.H0_H0 ;  /* 0x200000ffffcfd231 */ /* 0x000fe200003409d1 */
[----:B------:R-:W-:-:S02]  /*80e0*/  @!P2 PRMT R208, R206, 0x5410, RZ ;  /* 0x00005410ced0a816 */ /* 0x000fc400000000ff */
[----:B------:R-:W-:Y:S02]  /*80f0*/  ISETP.LE.U32.AND P2, PT, R4, UR23, PT ;  /* 0x0000001704007c0c */ /* 0x000fe4000bf43070 */
[----:B------:R-:W-:Y:S02]  /*8100*/  SHF.R.U32.HI R4, RZ, 0x18, R3 ;  /* 0x00000018ff047819 */ /* 0x000fe40000011603 */
[----:B------:R-:W-:Y:S01]  /*8110*/  @!P5 PRMT R209, R207, 0x5410, RZ ;  /* 0x00005410cfd1d816 */ /* 0x000fe200000000ff */
[----:B------:R-:W-:Y:S01]  /*8120*/  FADD.FTZ R7, R19, R12 ;  /* 0x0000000c13077221 */ /* 0x000fe20000010000 */
[----:B------:R-:W-:Y:S02]  /*8130*/  ISETP.LE.U32.AND P5, PT, R4, UR23, PT ;  /* 0x0000001704007c0c */ /* 0x000fe4000bfa3070 */
[----:B-1----:R-:W-:Y:S01]  /*8140*/  F2FP.BF16.F32.PACK_AB R4, R224, R68 ;  /* 0x00000044e004723e */ /* 0x002fe200000010ff */
[----:B------:R-:W-:Y:S02]  /*8150*/  @!P4 HFMA2.BF16_V2 R203, -RZ.H0_H0, RZ.H0_H0, -R213.H0_H0 ;  /* 0x200000ffffcbc231 */ /* 0x000fe400003409d5 */
[----:B------:R-:W-:Y:S01]  /*8160*/  FADD.FTZ R5, R6, R7 ;  /* 0x0000000706057221 */ /* 0x000fe20000010000 */
[----:B------:R-:W-:-:S03]  /*8170*/  PRMT R207, R4, 0x7610, R207 ;  /* 0x0000761004cf7816 */ /* 0x000fc600000000cf */
[----:B------:R-:W-:Y:S01]  /*8180*/  FADD.FTZ R5, R17, R5 ;  /* 0x0000000511057221 */ /* 0x000fe20000010000 */
[----:B------:R-:W-:Y:S02]  /*8190*/  @!P4 PRMT R213, R203, 0x5410, RZ ;  /* 0x00005410cbd5c816 */ /* 0x000fe400000000ff */
[----:B------:R-:W-:Y:S01]  /*81a0*/  PRMT R206, R4, 0x7632, R206 ;  /* 0x0000763204ce7816 */ /* 0x000fe200000000ce */
[----:B------:R-:W-:Y:S01]  /*81b0*/  @!P2 HFMA2.BF16_V2 R240, -RZ.H0_H0, RZ.H0_H0, -R207.H0_H0 ;  /* 0x200000fffff0a231 */ /* 0x000fe200003409cf */
[----:B------:R-:W-:Y:S01]  /*81c0*/  ISETP.LE.U32.AND P4, PT, R8, UR23, PT ;  /* 0x0000001708007c0c */ /* 0x000fe2000bf83070 */
[----:B------:R-:W-:Y:S01]  /*81d0*/  FADD.FTZ R8, R11, R9 ;  /* 0x000000090b087221 */ /* 0x000fe20000010000 */
[----:B------:R-:W-:Y:S02]  /*81e0*/  IMAD.MOV.U32 R205, RZ, RZ, R73 ;  /* 0x000000ffffcd7224 */ /* 0x000fe400078e0049 */
[----:B------:R-:W-:Y:S01]  /*81f0*/  FADD.FTZ R9, R20, R5 ;  /* 0x0000000514097221 */ /* 0x000fe20000010000 */
[----:B------:R-:W-:Y:S01]  /*8200*/  IMAD.MOV.U32 R73, RZ, RZ, R166 ;  /* 0x000000ffff497224 */ /* 0x000fe200078e00a6 */
[----:B------:R-:W-:-:S02]  /*8210*/  PRMT R166, R207, 0x5410, R206 ;  /* 0x00005410cfa67816 */ /* 0x000fc400000000ce */
[----:B------:R-:W-:Y:S01]  /*8220*/  @!P2 PRMT R207, R240, 0x5410, RZ ;  /* 0x00005410f0cfa816 */ /* 0x000fe200000000ff */
[----:B------:R-:W-:Y:S02]  /*8230*/  IMAD.MOV.U32 R240, RZ, RZ, R88 ;  /* 0x000000fffff07224 */ /* 0x000fe400078e0058 */
[----:B------:R-:W-:Y:S02]  /*8240*/  FADD.FTZ R88, R21, R9 ;  /* 0x0000000915587221 */ /* 0x000fe40000010000 */
[----:B------:R-:W2:Y:S01]  /*8250*/  LDL.LU.64 R20, [R1+0x150] ;  /* 0x0001500001147983 */ /* 0x000ea20000300a00 */
[----:B------:R-:W-:Y:S01]  /*8260*/  IMAD.MOV.U32 R157, RZ, RZ, R130 ;  /* 0x000000ffff9d7224 */ /* 0x000fe200078e0082 */
[----:B------:R-:W-:Y:S01]  /*8270*/  MUFU.EX2 R67, R179 ;  /* 0x000000b300437308 */ /* 0x000fe20000000800 */
[----:B------:R-:W-:Y:S01]  /*8280*/  IMAD.MOV.U32 R130, RZ, RZ, R136 ;  /* 0x000000ffff827224 */ /* 0x000fe200078e0088 */
[----:B------:R-:W-:Y:S01]  /*8290*/  SHF.R.U32.HI R3, RZ, 0x10, R3 ;  /* 0x00000010ff037819 */ /* 0x000fe20000011603 */
[----:B------:R-:W-:-:S05]  /*82a0*/  @!P6 HFMA2.BF16_V2 R217, -RZ.H0_H0, RZ.H0_H0, -R210.H0_H0 ;  /* 0x200000ffffd9e231 */ /* 0x000fca00003409d2 */
[----:B------:R-:W1:Y:S01]  /*82b0*/  MUFU.EX2 R136, R182 ;  /* 0x000000b600887308 */ /* 0x000e620000000800 */
[----:B------:R-:W-:Y:S02]  /*82c0*/  LOP3.LUT R3, R3, 0xff, RZ, 0xc0, !PT ;  /* 0x000000ff03037812 */ /* 0x000fe400078ec0ff */
[----:B------:R-:W-:Y:S02]  /*82d0*/  @!P6 PRMT R210, R217, 0x5410, RZ ;  /* 0x00005410d9d2e816 */ /* 0x000fe400000000ff */
[----:B------:R-:W-:Y:S02]  /*82e0*/  ISETP.LE.U32.AND P6, PT, R3, UR23, PT ;  /* 0x0000001703007c0c */ /* 0x000fe4000bfc3070 */
[----:B------:R-:W-:Y:S01]  /*82f0*/  LOP3.LUT R3, R24, 0xff, RZ, 0xc0, !PT ;  /* 0x000000ff18037812 */ /* 0x000fe200078ec0ff */
[----:B------:R-:W-:Y:S03]  /*8300*/  MUFU.EX2 R18, R39 ;  /* 0x0000002700127308 */ /* 0x000fe60000000800 */
[----:B------:R-:W-:-:S02]  /*8310*/  ISETP.LE.U32.AND P2, PT, R3, UR23, PT ;  /* 0x0000001703007c0c */ /* 0x000fc4000bf43070 */
[----:B------:R-:W-:-:S03]  /*8320*/  SHF.R.U32.HI R4, RZ, 0x8, R25 ;  /* 0x00000008ff047819 */ /* 0x000fc60000011619 */
[----:B------:R-:W3:Y:S01]  /*8330*/  MUFU.EX2 R14, R42 ;  /* 0x0000002a000e7308 */ /* 0x000ee20000000800 */
[----:B-1----:R-:W-:Y:S01]  /*8340*/  F2FP.BF16.F32.PACK_AB R3, R136, R67 ;  /* 0x000000438803723e */ /* 0x002fe200000010ff */
[----:B------:R-:W-:Y:S02]  /*8350*/  IMAD.MOV.U32 R162, RZ, RZ, R163 ;  /* 0x000000ffffa27224 */ /* 0x000fe400078e00a3 */
[----:B------:R-:W-:Y:S02]  /*8360*/  @!P3 HFMA2.BF16_V2 R218, -RZ.H0_H0, RZ.H0_H0, -R206.H0_H0 ;  /* 0x200000ffffdab231 */ /* 0x000fe400003409ce */
[----:B------:R-:W-:Y:S01]  /*8370*/  IMAD.MOV.U32 R163, RZ, RZ, R223 ;  /* 0x000000ffffa37224 */ /* 0x000fe200078e00df */
[C---:B------:R-:W-:Y:S02]  /*8380*/  PRMT R203, R3.reuse, 0x7610, R203 ;  /* 0x0000761003cb7816 */ /* 0x040fe400000000cb */
[----:B------:R-:W-:Y:S01]  /*8390*/  PRMT R202, R3, 0x7632, R202 ;  /* 0x0000763203ca7816 */ /* 0x000fe200000000ca */
[----:B------:R-:W1:Y:S01]  /*83a0*/  MUFU.EX2 R13, R43 ;  /* 0x0000002b000d7308 */ /* 0x000e620000000800 */
[----:B------:R-:W-:Y:S01]  /*83b0*/  LOP3.LUT R3, R4, 0xffff, RZ, 0xc0, !PT ;  /* 0x0000ffff04037812 */ /* 0x000fe200078ec0ff */
[----:B------:R-:W-:Y:S01]  /*83c0*/  FADD.FTZ R8, R15, R8 ;  /* 0x000000080f087221 */ /* 0x000fe20000010000 */
[----:B------:R-:W-:Y:S01]  /*83d0*/  @!P3 PRMT R206, R218, 0x5410, RZ ;  /* 0x00005410daceb816 */ /* 0x000fe200000000ff */
[----:B------:R-:W-:-:S04]  /*83e0*/  @!P6 HFMA2.BF16_V2 R246, -RZ.H0_H0, RZ.H0_H0, -R203.H0_H0 ;  /* 0x200000fffff6e231 */ /* 0x000fc800003409cb */
[----:B------:R-:W-:Y:S01]  /*83f0*/  MUFU.EX2 R223, R181 ;  /* 0x000000b500df7308 */ /* 0x000fe20000000800 */
[----:B------:R-:W-:Y:S01]  /*8400*/  ISETP.LE.U32.AND P3, PT, R3, UR23, PT ;  /* 0x0000001703007c0c */ /* 0x000fe2000bf63070 */
[----:B------:R-:W-:-:S06]  /*8410*/  FADD.FTZ R3, R23, R8 ;  /* 0x0000000817037221 */ /* 0x000fcc0000010000 */
[----:B------:R-:W4:Y:S01]  /*8420*/  MUFU.EX2 R152, R180 ;  /* 0x000000b400987308 */ /* 0x000f220000000800 */
[----:B------:R-:W-:Y:S02]  /*8430*/  F2FP.BF16.F32.PACK_AB R5, R164, R205 ;  /* 0x000000cda405723e */ /* 0x000fe400000010ff */
[----:B------:R-:W-:-:S05]  /*8440*/  PRMT R165, R203, 0x5410, R202 ;  /* 0x00005410cba57816 */ /* 0x000fca00000000ca */
[----:B------:R-:W4:Y:S01]  /*8450*/  MUFU.EX2 R10, R44 ;  /* 0x0000002c000a7308 */ /* 0x000f220000000800 */
[----:B------:R-:W-:Y:S01]  /*8460*/  @!P6 PRMT R203, R246, 0x5410, RZ ;  /* 0x00005410f6cbe816 */ /* 0x000fe200000000ff */
[----:B------:R-:W-:Y:S02]  /*8470*/  IMAD.MOV.U32 R246, RZ, RZ, R73 ;  /* 0x000000fffff67224 */ /* 0x000fe400078e0049 */
[----:B------:R-:W-:Y:S01]  /*8480*/  FADD.FTZ R73, R22, R3 ;  /* 0x0000000316497221 */ /* 0x000fe20000010000 */
[----:B------:R-:W-:-:S03]  /*8490*/  PRMT R201, R5, 0x7610, R201 ;  /* 0x0000761005c97816 */ /* 0x000fc600000000c9 */
[----:B------:R-:W4:Y:S01]  /*84a0*/  MUFU.EX2 R12, R45 ;  /* 0x0000002d000c7308 */ /* 0x000f220000000800 */
[----:B------:R-:W-:Y:S01]  /*84b0*/  PRMT R200, R5, 0x7632, R200 ;  /* 0x0000763205c87816 */ /* 0x000fe200000000c8 */
[----:B---3--:R-:W-:-:S06]  /*84c0*/  FADD.FTZ R5, R18, R14 ;  /* 0x0000000e12057221 */ /* 0x008fcc0000010000 */
[----:B------:R-:W3:Y:S01]  /*84d0*/  MUFU.EX2 R11, R49 ;  /* 0x00000031000b7308 */ /* 0x000ee20000000800 */
[----:B-1----:R-:W-:Y:S01]  /*84e0*/  FADD.FTZ R9, R13, R5 ;  /* 0x000000050d097221 */ /* 0x002fe20000010000 */
[----:B----4-:R-:W-:-:S06]  /*84f0*/  F2FP.BF16.F32.PACK_AB R6, R152, R223 ;  /* 0x000000df9806723e */ /* 0x010fcc00000010ff */
[----:B------:R-:W-:Y:S08]  /*8500*/  MUFU.EX2 R4, R26 ;  /* 0x0000001a00047308 */ /* 0x000ff00000000800 */
[----:B------:R-:W1:Y:S01]  /*8510*/  MUFU.EX2 R3, R27 ;  /* 0x0000001b00037308 */ /* 0x000e620000000800 */
[----:B------:R-:W-:-:S07]  /*8520*/  FADD.FTZ R9, R10, R9 ;  /* 0x000000090a097221 */ /* 0x000fce0000010000 */
[----:B------:R-:W4:Y:S01]  /*8530*/  MUFU.EX2 R8, R28 ;  /* 0x0000001c00087308 */ /* 0x000f220000000800 */
[----:B------:R-:W-:Y:S01]  /*8540*/  PRMT R199, R6, 0x7610, R199 ;  /* 0x0000761006c77816 */ /* 0x000fe200000000c7 */
[----:B------:R-:W-:Y:S01]  /*8550*/  FADD.FTZ R9, R12, R9 ;  /* 0x000000090c097221 */ /* 0x000fe20000010000 */
[----:B------:R-:W-:-:S05]  /*8560*/  PRMT R198, R6, 0x7632, R198 ;  /* 0x0000763206c67816 */ /* 0x000fca00000000c6 */
[----:B------:R-:W4:Y:S08]  /*8570*/  MUFU.EX2 R7, R29 ;  /* 0x0000001d00077308 */ /* 0x000f300000000800 */
[----:B------:R3:W4:Y:S08]  /*8580*/  MUFU.EX2 R6, R30 ;  /* 0x0000001e00067308 */ /* 0x0007300000000800 */
[----:B------:R1:W4:Y:S01]  /*8590*/  MUFU.EX2 R5, R31 ;  /* 0x0000001f00057308 */ /* 0x0003220000000800 */
[----:B---3--:R-:W-:Y:S01]  /*85a0*/  F2FP.BF16.F32.PACK_AB R30, R10, R13 ;  /* 0x0000000d0a1e723e */ /* 0x008fe200000010ff */
[C---:B------:R-:W-:Y:S01]  /*85b0*/  FADD.FTZ R13, R11.reuse, R9 ;  /* 0x000000090b0d7221 */ /* 0x040fe20000010000 */
[----:B-1----:R-:W-:Y:S01]  /*85c0*/  F2FP.BF16.F32.PACK_AB R31, R11, R12 ;  /* 0x0000000c0b1f723e */ /* 0x002fe200000010ff */
[----:B------:R-:W-:-:S04]  /*85d0*/  FADD.FTZ R11, R4, R3 ;  /* 0x00000003040b7221 */ /* 0x000fc80000010000 */
[----:B------:R-:W1:Y:S01]  /*85e0*/  MUFU.EX2 R10, R32 ;  /* 0x00000020000a7308 */ /* 0x000e620000000800 */
[----:B----4-:R-:W-:Y:S01]  /*85f0*/  FADD.FTZ R11, R8, R11 ;  /* 0x0000000b080b7221 */ /* 0x010fe20000010000 */
[----:B------:R-:W-:-:S03]  /*8600*/  F2FP.BF16.F32.PACK_AB R22, R3, R4 ;  /* 0x000000040316723e */ /* 0x000fc600000010ff */
[----:B------:R-:W-:-:S03]  /*8610*/  FADD.FTZ R3, R7, R11 ;  /* 0x0000000b07037221 */ /* 0x000fc60000010000 */
[----:B------:R-:W3:Y:S01]  /*8620*/  MUFU.EX2 R9, R34 ;  /* 0x0000002200097308 */ /* 0x000ee20000000800 */
[----:B------:R-:W-:Y:S01]  /*8630*/  FADD.FTZ R3, R6, R3 ;  /* 0x0000000306037221 */ /* 0x000fe20000010000 */
[----:B------:R-:W-:-:S06]  /*8640*/  F2FP.BF16.F32.PACK_AB R24, R7, R8 ;  /* 0x000000080718723e */ /* 0x000fcc00000010ff */
[----:B------:R-:W4:Y:S01]  /*8650*/  MUFU.EX2 R19, R51 ;  /* 0x0000003300137308 */ /* 0x000f220000000800 */
[----:B------:R-:W-:-:S07]  /*8660*/  FADD.FTZ R7, R5, R3 ;  /* 0x0000000305077221 */ /* 0x000fce0000010000 */
[----:B------:R-:W4:Y:S01]  /*8670*/  MUFU.EX2 R4, R35 ;  /* 0x0000002300047308 */ /* 0x000f220000000800 */
[----:B------:R-:W-:Y:S02]  /*8680*/  @!P5 HFMA2.BF16_V2 R241, -RZ.H0_H0, RZ.H0_H0, -R202.H0_H0 ;  /* 0x200000fffff1d231 */ /* 0x000fe400003409ca */
[----:B------:R-:W-:Y:S02]  /*8690*/  IMAD.MOV.U32 R218, RZ, RZ, R148 ;  /* 0x000000ffffda7224 */ /* 0x000fe400078e0094 */
[----:B------:R-:W-:-:S03]  /*86a0*/  @!P4 HFMA2.BF16_V2 R252, -RZ.H0_H0, RZ.H0_H0, -R201.H0_H0 ;  /* 0x200000fffffcc231 */ /* 0x000fc600003409c9 */
[----:B------:R-:W4:Y:S01]  /*86b0*/  MUFU.EX2 R16, R54 ;  /* 0x0000003600107308 */ /* 0x000f220000000800 */
[----:B------:R-:W-:Y:S01]  /*86c0*/  F2FP.BF16.F32.PACK_AB R26, R5, R6 ;  /* 0x00000006051a723e */ /* 0x000fe200000010ff */
[----:B------:R-:W-:Y:S02]  /*86d0*/  IMAD.MOV.U32 R148, RZ, RZ, R149 ;  /* 0x000000ffff947224 */ /* 0x000fe400078e0095 */
[----:B-1----:R-:W-:-:S04]  /*86e0*/  FADD.FTZ R5, R10, R7 ;  /* 0x000000070a057221 */ /* 0x002fc80000010000 */
[----:B------:R-:W1:Y:S01]  /*86f0*/  MUFU.EX2 R3, R36 ;  /* 0x0000002400037308 */ /* 0x000e620000000800 */
[----:B------:R-:W-:Y:S02]  /*8700*/  IMAD.MOV.U32 R149, RZ, RZ, R157 ;  /* 0x000000ffff957224 */ /* 0x000fe400078e009d */
[----:B------:R-:W-:Y:S01]  /*8710*/  IMAD.MOV.U32 R217, RZ, RZ, R161 ;  /* 0x000000ffffd97224 */ /* 0x000fe200078e00a1 */
[----:B------:R-:W-:Y:S01]  /*8720*/  PRMT R161, R201, 0x5410, R200 ;  /* 0x00005410c9a17816 */ /* 0x000fe200000000c8 */
[----:B------:R-:W-:Y:S01]  /*8730*/  IMAD.MOV.U32 R157, RZ, RZ, R91 ;  /* 0x000000ffff9d7224 */ /* 0x000fe200078e005b */
[----:B------:R-:W-:Y:S01]  /*8740*/  @!P5 PRMT R202, R241, 0x5410, RZ ;  /* 0x00005410f1cad816 */ /* 0x000fe200000000ff */
[----:B------:R-:W-:Y:S01]  /*8750*/  IMAD.MOV.U32 R91, RZ, RZ, R163 ;  /* 0x000000ffff5b7224 */ /* 0x000fe200078e00a3 */
[----:B------:R-:W-:Y:S01]  /*8760*/  @!P4 PRMT R201, R252, 0x5410, RZ ;  /* 0x00005410fcc9c816 */ /* 0x000fe200000000ff */
[----:B---3--:R-:W-:Y:S01]  /*8770*/  FADD.FTZ R5, R9, R5 ;  /* 0x0000000509057221 */ /* 0x008fe20000010000 */
[----:B------:R-:W-:-:S02]  /*8780*/  VIADD R129, R129, 0x4 ;  /* 0x0000000481817836 */ /* 0x000fc40000000000 */
[----:B------:R-:W-:Y:S02]  /*8790*/  IMAD.MOV.U32 R241, RZ, RZ, R151 ;  /* 0x000000fffff17224 */ /* 0x000fe400078e0097 */
[----:B------:R-:W-:Y:S01]  /*87a0*/  IMAD.MOV.U32 R252, RZ, RZ, R152 ;  /* 0x000000fffffc7224 */ /* 0x000fe200078e0098 */
[----:B------:R-:W3:Y:S01]  /*87b0*/  MUFU.EX2 R17, R55 ;  /* 0x0000003700117308 */ /* 0x000ee20000000800 */
[----:B------:R-:W-:Y:S02]  /*87c0*/  IMAD.MOV.U32 R151, RZ, RZ, R154 ;  /* 0x000000ffff977224 */ /* 0x000fe400078e009a */
[----:B------:R-:W-:Y:S02]  /*87d0*/  IMAD.MOV.U32 R152, RZ, RZ, R155 ;  /* 0x000000ffff987224 */ /* 0x000fe400078e009b */
[----:B----4-:R-:W-:Y:S01]  /*87e0*/  FADD.FTZ R6, R19, R13 ;  /* 0x0000000d13067221 */ /* 0x010fe20000010000 */
[----:B------:R-:W-:Y:S02]  /*87f0*/  IMAD.MOV.U32 R154, RZ, RZ, R156 ;  /* 0x000000ffff9a7224 */ /* 0x000fe400078e009c */
[----:B------:R-:W-:-:S02]  /*8800*/  IMAD.MOV.U32 R155, RZ, RZ, R158 ;  /* 0x000000ffff9b7224 */ /* 0x000fc400078e009e */
[----:B------:R-:W-:Y:S01]  /*8810*/  FADD.FTZ R5, R4, R5 ;  /* 0x0000000504057221 */ /* 0x000fe20000010000 */
[----:B------:R-:W-:Y:S02]  /*8820*/  IMAD.MOV.U32 R156, RZ, RZ, R90 ;  /* 0x000000ffff9c7224 */ /* 0x000fe400078e005a */
[----:B------:R-:W-:Y:S02]  /*8830*/  IMAD.MOV.U32 R158, RZ, RZ, R91 ;  /* 0x000000ffff9e7224 */ /* 0x000fe400078e005b */
[----:B------:R-:W-:Y:S01]  /*8840*/  IMAD.WIDE.U32 R90, R129, -0x326172a9, RZ ;  /* 0xcd9e8d57815a7825 */ /* 0x000fe200078e00ff */
[----:B------:R-:W4:Y:S03]  /*8850*/  MUFU.EX2 R15, R57 ;  /* 0x00000039000f7308 */ /* 0x000f260000000800 */
[C---:B------:R-:W-:Y:S01]  /*8860*/  FADD.FTZ R6, R16.reuse, R6 ;  /* 0x0000000610067221 */ /* 0x040fe20000010000 */
[----:B------:R-:W-:Y:S01]  /*8870*/  F2FP.BF16.F32.PACK_AB R19, R16, R19 ;  /* 0x000000131013723e */ /* 0x000fe200000010ff */
[C---:B-1----:R-:W-:Y:S01]  /*8880*/  FADD.FTZ R16, R3.reuse, R5 ;  /* 0x0000000503107221 */ /* 0x042fe20000010000 */
[----:B------:R-:W-:-:S02]  /*8890*/  F2FP.BF16.F32.PACK_AB R54, R3, R4 ;  /* 0x000000040336723e */ /* 0x000fc400000010ff */
[----:B------:R-:W-:Y:S01]  /*88a0*/  LOP3.LUT R3, R91, R246, RZ, 0x3c, !PT ;  /* 0x000000f65b037212 */ /* 0x000fe200078e3cff */
[----:B---3--:R-:W-:Y:S01]  /*88b0*/  FADD.FTZ R6, R17, R6 ;  /* 0x0000000611067221 */ /* 0x008fe20000010000 */
[----:B------:R-:W-:Y:S02]  /*88c0*/  F2FP.BF16.F32.PACK_AB R23, R14, R18 ;  /* 0x000000120e17723e */ /* 0x000fe400000010ff */
[----:B------:R-:W-:Y:S01]  /*88d0*/  F2FP.BF16.F32.PACK_AB R25, R9, R10 ;  /* 0x0000000a0919723e */ /* 0x000fe200000010ff */
[C---:B----4-:R-:W-:Y:S01]  /*88e0*/  FADD.FTZ R18, R15.reuse, R6 ;  /* 0x000000060f127221 */ /* 0x050fe20000010000 */
[----:B------:R-:W-:Y:S01]  /*88f0*/  F2FP.BF16.F32.PACK_AB R51, R15, R17 ;  /* 0x000000110f33723e */ /* 0x000fe200000010ff */
[----:B------:R-:W-:-:S05]  /*8900*/  @!P3 HFMA2.BF16_V2 R251, -RZ.H0_H0, RZ.H0_H0, -R200.H0_H0 ;  /* 0x200000fffffbb231 */ /* 0x000fca00003409c8 */
[----:B------:R-:W-:Y:S01]  /*8910*/  @!P3 PRMT R200, R251, 0x5410, RZ ;  /* 0x00005410fbc8b816 */ /* 0x000fe200000000ff */
[----:B------:R-:W-:Y:S02]  /*8920*/  IMAD.MOV.U32 R251, RZ, RZ, R252 ;  /* 0x000000fffffb7224 */ /* 0x000fe400078e00fc */
[----:B------:R-:W-:Y:S02]  /*8930*/  IMAD.MOV.U32 R252, RZ, RZ, R154 ;  /* 0x000000fffffc7224 */ /* 0x000fe400078e009a */
[----:B------:R-:W-:Y:S01]  /*8940*/  IMAD.MOV.U32 R154, RZ, RZ, R155 ;  /* 0x000000ffff9a7224 */ /* 0x000fe200078e009b */
[----:B------:R-:W-:Y:S01]  /*8950*/  STL [R1+0x2a4], R129 ;  /* 0x0002a48101007387 */ /* 0x000fe20000100800 */
[----:B------:R-:W-:Y:S02]  /*8960*/  IMAD.MOV.U32 R155, RZ, RZ, R156 ;  /* 0x000000ffff9b7224 */ /* 0x000fe400078e009c */
[----:B------:R-:W-:Y:S02]  /*8970*/  IMAD.MOV.U32 R156, RZ, RZ, R158 ;  /* 0x000000ffff9c7224 */ /* 0x000fe400078e009e */
[----:B------:R1:W3:Y:S01]  /*8980*/  LDL.LU.S16 R158, [R1] ;  /* 0x00000000019e7983 */ /* 0x0002e20000300600 */
[----:B--2---:R-:W-:-:S02]  /*8990*/  IMAD.MOV.U32 R13, RZ, RZ, R21 ;  /* 0x000000ffff0d7224 */ /* 0x004fc400078e0015 */
[----:B------:R-:W-:Y:S02]  /*89a0*/  IMAD.MOV.U32 R12, RZ, RZ, R20 ;  /* 0x000000ffff0c7224 */ /* 0x000fe400078e0014 */
        /* <DEDUP_REMOVED lines=11> */
[----:B------:R-:W-:-:S05]  /*8a60*/  IMAD.WIDE.U32 R4, R5, -0x2daee0ad, RZ ;  /* 0xd2511f5305047825 */ /* 0x000fca00078e00ff */
[----:B------:R-:W-:Y:S01]  /*8a70*/  LOP3.LUT R6, R5, UR14, R6, 0x96, !PT ;  /* 0x0000000e05067c12 */ /* 0x000fe2000f8e9606 */
[----:B------:R-:W-:-:S04]  /*8a80*/  IMAD.WIDE.U32 R8, R8, -0x326172a9, RZ ;  /* 0xcd9e8d5708087825 */ /* 0x000fc800078e00ff */
[----:B------:R-:W-:-:S05]  /*8a90*/  IMAD.WIDE.U32 R6, R6, -0x326172a9, RZ ;  /* 0xcd9e8d5706067825 */ /* 0x000fca00078e00ff */
[----:B------:R-:W-:Y:S02]  /*8aa0*/  LOP3.LUT R13, R7, UR13, R8, 0x96, !PT ;  /* 0x0000000d070d7c12 */ /* 0x000fe4000f8e9608 */
[----:B------:R2:W-:Y:S02]  /*8ab0*/  MUFU.EX2 R7, R109 ;  /* 0x0000006d00077308 */ /* 0x0005e40000000800 */
[----:B--2---:R1:W2:Y:S01]  /*8ac0*/  LDL.LU.S16 R109, [R1+0xc] ;  /* 0x00000c00016d7983 */ /* 0x0042a20000300600 */
[----:B------:R-:W-:-:S05]  /*8ad0*/  LOP3.LUT R10, R9, UR15, R10, 0x96, !PT ;  /* 0x0000000f090a7c12 */ /* 0x000fca000f8e960a */
[----:B------:R-:W-:-:S05]  /*8ae0*/  IMAD.WIDE.U32 R10, R10, -0x2daee0ad, RZ ;  /* 0xd2511f530a0a7825 */ /* 0x000fca00078e00ff */
[----:B------:R-:W-:-:S05]  /*8af0*/  LOP3.LUT R4, R11, UR12, R4, 0x96, !PT ;  /* 0x0000000c0b047c12 */ /* 0x000fca000f8e9604 */
[----:B------:R-:W-:-:S05]  /*8b00*/  IMAD.WIDE.U32 R4, R4, -0x326172a9, RZ ;  /* 0xcd9e8d5704047825 */ /* 0x000fca00078e00ff */
[----:B------:R-:W-:-:S04]  /*8b10*/  LOP3.LUT R3, R5, UR39, R6, 0x96, !PT ;  /* 0x0000002705037c12 */ /* 0x000fc8000f8e9606 */
[----:B------:R-:W-:-:S04]  /*8b20*/  LOP3.LUT R6, R3, 0xff, RZ, 0xc0, !PT ;  /* 0x000000ff03067812 */ /* 0x000fc800078ec0ff */
[----:B------:R-:W-:Y:S02]  /*8b30*/  ISETP.LE.U32.AND P4, PT, R6, UR23, PT ;  /* 0x0000001706007c0c */ /* 0x000fe4000bf83070 */
[----:B------:R-:W-:-:S04]  /*8b40*/  LOP3.LUT R6, R3, 0xffff, RZ, 0xc0, !PT ;  /* 0x0000ffff03067812 */ /* 0x000fc800078ec0ff */
[----:B------:R-:W-:Y:S01]  /*8b50*/  SHF.R.U32.HI R6, RZ, 0x8, R6 ;  /* 0x00000008ff067819 */ /* 0x000fe20000011606 */
[----:B------:R-:W-:-:S03]  /*8b60*/  @!P2 HFMA2.BF16_V2 R249, -RZ.H0_H0, RZ.H0_H0, -R199.H0_H0 ;  /* 0x200000fffff9a231 */ /* 0x000fc600003409c7 */
[----:B------:R-:W-:Y:S02]  /*8b70*/  LOP3.LUT R6, R6, 0xffff, RZ, 0xc0, !PT ;  /* 0x0000ffff06067812 */ /* 0x000fe400078ec0ff */
[--C-:B------:R-:W-:Y:S02]  /*8b80*/  SHF.R.U32.HI R9, RZ, 0x10, R3.reuse ;  /* 0x00000010ff097819 */ /* 0x100fe40000011603 */
[----:B------:R-:W-:Y:S01]  /*8b90*/  SHF.R.U32.HI R3, RZ, 0x18, R3 ;  /* 0x00000018ff037819 */ /* 0x000fe20000011603 */
[----:B------:R-:W4:Y:S01]  /*8ba0*/  MUFU.EX2 R8, R110 ;  /* 0x0000006e00087308 */ /* 0x000f220000000800 */
[----:B------:R-:W-:Y:S02]  /*8bb0*/  ISETP.LE.U32.AND P5, PT, R6, UR23, PT ;  /* 0x0000001706007c0c */ /* 0x000fe4000bfa3070 */
[----:B------:R-:W-:Y:S02]  /*8bc0*/  PRMT R163, R199, 0x5410, R198 ;  /* 0x00005410c7a37816 */ /* 0x000fe400000000c6 */
[----:B------:R-:W-:-:S03]  /*8bd0*/  @!P2 PRMT R199, R249, 0x5410, RZ ;  /* 0x00005410f9c7a816 */ /* 0x000fc600000000ff */
[----:B------:R-:W1:Y:S01]  /*8be0*/  MUFU.EX2 R6, R37 ;  /* 0x0000002500067308 */ /* 0x000e620000000800 */
[----:B------:R-:W-:Y:S02]  /*8bf0*/  ISETP.LE.U32.AND P2, PT, R3, UR23, PT ;  /* 0x0000001703007c0c */ /* 0x000fe4000bf43070 */
[----:B------:R-:W-:-:S05]  /*8c00*/  LOP3.LUT R9, R9, 0xff, RZ, 0xc0, !PT ;  /* 0x000000ff09097812 */ /* 0x000fca00078ec0ff */
[----:B------:R-:W1:Y:S01]  /*8c10*/  MUFU.EX2 R3, R38 ;  /* 0x0000002600037308 */ /* 0x000e620000000800 */
[----:B------:R-:W-:Y:S02]  /*8c20*/  ISETP.LE.U32.AND P6, PT, R9, UR23, PT ;  /* 0x0000001709007c0c */ /* 0x000fe4000bfc3070 */
[C---:B------:R-:W-:Y:S01]  /*8c30*/  LOP3.LUT R9, R4.reuse, 0xff, RZ, 0xc0, !PT ;  /* 0x000000ff04097812 */ /* 0x040fe200078ec0ff */
[----:B------:R-:W-:Y:S01]  /*8c40*/  @!P1 HFMA2.BF16_V2 R247, -RZ.H0_H0, RZ.H0_H0, -R198.H0_H0 ;  /* 0x200000fffff79231 */ /* 0x000fe200003409c6 */
[----:B------:R-:W-:Y:S02]  /*8c50*/  LOP3.LUT R11, R4, 0xffff, RZ, 0xc0, !PT ;  /* 0x0000ffff040b7812 */ /* 0x000fe400078ec0ff */
[----:B------:R-:W-:Y:S01]  /*8c60*/  ISETP.LE.U32.AND P3, PT, R9, UR23, PT ;  /* 0x0000001709007c0c */ /* 0x000fe2000bf63070 */
[----:B----4-:R-:W-:Y:S01]  /*8c70*/  FADD.FTZ R5, R8, R18 ;  /* 0x0000001208057221 */ /* 0x010fe20000010000 */
[--C-:B------:R-:W-:Y:S02]  /*8c80*/  SHF.R.U32.HI R9, RZ, 0x18, R4.reuse ;  /* 0x00000018ff097819 */ /* 0x100fe40000011604 */
[----:B------:R-:W-:Y:S01]  /*8c90*/  SHF.R.U32.HI R12, RZ, 0x10, R4 ;  /* 0x00000010ff0c7819 */ /* 0x000fe20000011604 */
[----:B-1----:R-:W-:Y:S01]  /*8ca0*/  FADD.FTZ R4, R6, R16 ;  /* 0x0000001006047221 */ /* 0x002fe20000010000 */
[----:B------:R-:W-:-:S02]  /*8cb0*/  PRMT R34, R23, 0x7632, R34 ;  /* 0x0000763217227816 */ /* 0x000fc40000000022 */
[----:B------:R-:W-:Y:S02]  /*8cc0*/  @!P1 PRMT R198, R247, 0x5410, RZ ;  /* 0x00005410f7c69816 */ /* 0x000fe400000000ff */
[----:B------:R-:W-:Y:S01]  /*8cd0*/  PRMT R35, R23, 0x7610, R35 ;  /* 0x0000761017237816 */ /* 0x000fe20000000023 */
[----:B------:R-:W-:Y:S01]  /*8ce0*/  FADD.FTZ R17, R3, R4 ;  /* 0x0000000403117221 */ /* 0x000fe20000010000 */
[----:B------:R-:W-:Y:S01]  /*8cf0*/  ISETP.LE.U32.AND P1, PT, R9, UR23, PT ;  /* 0x0000001709007c0c */ /* 0x000fe2000bf23070 */
[----:B------:R-:W-:Y:S01]  /*8d00*/  FADD.FTZ R9, R7, R5 ;  /* 0x0000000507097221 */ /* 0x000fe20000010000 */
[----:B------:R-:W-:Y:S01]  /*8d10*/  IMAD.WIDE.U32 R4, R13, -0x2daee0ad, RZ ;  /* 0xd2511f530d047825 */ /* 0x000fe200078e00ff */
[----:B------:R-:W-:Y:S02]  /*8d20*/  F2FP.BF16.F32.PACK_AB R44, R7, R8 ;  /* 0x00000008072c723e */ /* 0x000fe400000010ff */
[----:B------:R-:W-:Y:S02]  /*8d30*/  F2FP.BF16.F32.PACK_AB R45, R3, R6 ;  /* 0x00000006032d723e */ /* 0x000fe400000010ff */
[----:B------:R-:W-:-:S02]  /*8d40*/  LOP3.LUT R3, R5, UR40, R10, 0x96, !PT ;  /* 0x0000002805037c12 */ /* 0x000fc4000f8e960a */
[C---:B------:R-:W-:Y:S02]  /*8d50*/  LOP3.LUT R8, R4.reuse, 0xffff, RZ, 0xc0, !PT ;  /* 0x0000ffff04087812 */ /* 0x040fe400078ec0ff */
[----:B------:R-:W-:Y:S02]  /*8d60*/  LOP3.LUT R6, R4, 0xff, RZ, 0xc0, !PT ;  /* 0x000000ff04067812 */ /* 0x000fe400078ec0ff */
[----:B------:R-:W-:Y:S01]  /*8d70*/  LOP3.LUT R16, R65, UR21, R90, 0x96, !PT ;  /* 0x0000001541107c12 */ /* 0x000fe2000f8e965a */
[----:B------:R-:W-:Y:S01]  /*8d80*/  IMAD.MOV.U32 R65, RZ, RZ, R147 ;  /* 0x000000ffff417224 */ /* 0x000fe200078e0093 */
[----:B------:R-:W-:Y:S01]  /*8d90*/  LOP3.LUT R18, R15, UR19, R64, 0x96, !PT ;  /* 0x000000130f127c12 */ /* 0x000fe2000f8e9640 */
[----:B------:R-:W-:Y:S02]  /*8da0*/  IMAD.MOV.U32 R64, RZ, RZ, R146 ;  /* 0x000000ffff407224 */ /* 0x000fe400078e0092 */
[----:B------:R-:W4:Y:S01]  /*8db0*/  LDL.LU.64 R146, [R1+0x390] ;  /* 0x0003900001927983 */ /* 0x000f220000300a00 */
[----:B---3--:R-:W-:-:S05]  /*8dc0*/  @!P4 HFMA2.BF16_V2 R158, -RZ.H0_H0, RZ.H0_H0, -R35.H0_H0 ;  /* 0x200000ffff9ec231 */ /* 0x008fca0000340923 */
[----:B------:R-:W-:Y:S02]  /*8dd0*/  PRMT R7, R158, 0x7610, R7 ;  /* 0x000076109e077816 */ /* 0x000fe40000000007 */
[----:B------:R-:W-:Y:S02]  /*8de0*/  PRMT R158, R35, 0x5410, R34 ;  /* 0x00005410239e7816 */ /* 0x000fe40000000022 */
[----:B------:R-:W-:Y:S02]  /*8df0*/  @!P4 PRMT R35, R7, 0x5410, RZ ;  /* 0x000054100723c816 */ /* 0x000fe400000000ff */
[----:B------:R-:W-:Y:S01]  /*8e00*/  ISETP.LE.U32.AND P4, PT, R6, UR23, PT ;  /* 0x0000001706007c0c */ /* 0x000fe2000bf83070 */
[----:B--2---:R-:W-:-:S05]  /*8e10*/  @!P5 HFMA2.BF16_V2 R109, -RZ.H0_H0, RZ.H0_H0, -R34.H0_H0 ;  /* 0x200000ffff6dd231 */ /* 0x004fca0000340922 */
[----:B------:R-:W-:-:S04]  /*8e20*/  PRMT R5, R109, 0x7610, R5 ;  /* 0x000076106d057816 */ /* 0x000fc80000000005 */
[----:B------:R-:W-:Y:S02]  /*8e30*/  @!P5 PRMT R34, R5, 0x5410, RZ ;  /* 0x000054100522d816 */ /* 0x000fe400000000ff */
[----:B------:R1:W2:Y:S04]  /*8e40*/  LDL.LU.S16 R5, [R1+0x10] ;  /* 0x0000100001057983 */ /* 0x0002a80000300600 */
[----:B------:R1:W3:Y:S01]  /*8e50*/  LDL.LU.S16 R6, [R1+0x34] ;  /* 0x0000340001067983 */ /* 0x0002e20000300600 */
[C---:B------:R-:W-:Y:S02]  /*8e60*/  PRMT R32, R22.reuse, 0x7610, R32 ;  /* 0x0000761016207816 */ /* 0x040fe40000000020 */
[----:B------:R-:W-:Y:S01]  /*8e70*/  PRMT R33, R22, 0x7632, R33 ;  /* 0x0000763216217816 */ /* 0x000fe20000000021 */
[----:B------:R-:W-:-:S03]  /*8e80*/  IMAD.MOV.U32 R249, RZ, RZ, R148 ;  /* 0x000000fffff97224 */ /* 0x000fc600078e0094 */
[----:B------:R-:W-:Y:S02]  /*8e90*/  PRMT R148, R32, 0x5410, R33 ;  /* 0x0000541020947816 */ /* 0x000fe40000000021 */
[--C-:B------:R-:W-:Y:S02]  /*8ea0*/  SHF.R.U32.HI R13, RZ, 0x10, R4.reuse ;  /* 0x00000010ff0d7819 */ /* 0x100fe40000011604 */
[----:B------:R-:W-:Y:S02]  /*8eb0*/  SHF.R.U32.HI R7, RZ, 0x18, R4 ;  /* 0x00000018ff077819 */ /* 0x000fe40000011604 */
[----:B------:R-:W-:Y:S01]  /*8ec0*/  SHF.R.U32.HI R4, RZ, 0x8, R11 ;  /* 0x00000008ff047819 */ /* 0x000fe2000001160b */
[----:B---3--:R-:W-:-:S05]  /*8ed0*/  @!P6 HFMA2.BF16_V2 R6, -RZ.H0_H0, RZ.H0_H0, -R32.H0_H0 ;  /* 0x200000ffff06e231 */ /* 0x008fca0000340920 */
[----:B------:R-:W-:-:S04]  /*8ee0*/  PRMT R10, R6, 0x7610, R10 ;  /* 0x00007610060a7816 */ /* 0x000fc8000000000a */
[----:B------:R-:W-:Y:S02]  /*8ef0*/  @!P6 PRMT R32, R10, 0x5410, RZ ;  /* 0x000054100a20e816 */ /* 0x000fe400000000ff */
[----:B------:R1:W3:Y:S04]  /*8f00*/  LDL.LU.S16 R10, [R1+0x38] ;  /* 0x00003800010a7983 */ /* 0x0002e80000300600 */
[----:B------:R1:W4:Y:S01]  /*8f10*/  LDL.LU.S16 R109, [R1+0x3c] ;  /* 0x00003c00016d7983 */ /* 0x0003220000300600 */
[----:B------:R-:W-:Y:S01]  /*8f20*/  LOP3.LUT R4, R4, 0xffff, RZ, 0xc0, !PT ;  /* 0x0000ffff04047812 */ /* 0x000fe200078ec0ff */
[----:B--2---:R-:W-:-:S03]  /*8f30*/  @!P2 HFMA2.BF16_V2 R5, -RZ.H0_H0, RZ.H0_H0, -R33.H0_H0 ;  /* 0x200000ffff05a231 */ /* 0x004fc60000340921 */
[----:B------:R-:W-:Y:S02]  /*8f40*/  ISETP.LE.U32.AND P5, PT, R4, UR23, PT ;  /* 0x0000001704007c0c */ /* 0x000fe4000bfa3070 */
[----:B------:R-:W-:Y:S02]  /*8f50*/  PRMT R91, R5, 0x7610, R91 ;  /* 0x00007610055b7816 */ /* 0x000fe4000000005b */
[----:B------:R-:W-:Y:S01]  /*8f60*/  LOP3.LUT R4, R12, 0xff, RZ, 0xc0, !PT ;  /* 0x000000ff0c047812 */ /* 0x000fe200078ec0ff */
[----:B------:R-:W2:Y:S01]  /*8f70*/  MUFU.EX2 R5, R108 ;  /* 0x0000006c00057308 */ /* 0x000ea20000000800 */
[----:B------:R-:W-:Y:S02]  /*8f80*/  @!P2 PRMT R33, R91, 0x5410, RZ ;  /* 0x000054105b21a816 */ /* 0x000fe400000000ff */
[----:B------:R-:W-:-:S05]  /*8f90*/  ISETP.LE.U32.AND P2, PT, R4, UR23, PT ;  /* 0x0000001704007c0c */ /* 0x000fca000bf43070 */
[----:B------:R-:W1:Y:S01]  /*8fa0*/  MUFU.EX2 R4, R106 ;  /* 0x0000006a00047308 */ /* 0x000e620000000800 */
[----:B------:R-:W-:-:S04]  /*8fb0*/  SHF.R.U32.HI R6, RZ, 0x10, R3 ;  /* 0x00000010ff067819 */ /* 0x000fc80000011603 */
[----:B------:R-:W-:Y:S02]  /*8fc0*/  LOP3.LUT R6, R6, 0xff, RZ, 0xc0, !PT ;  /* 0x000000ff06067812 */ /* 0x000fe400078ec0ff */
[----:B------:R-:W-:Y:S02]  /*8fd0*/  PRMT R29, R30, 0x7632, R29 ;  /* 0x000076321e1d7816 */ /* 0x000fe4000000001d */
[----:B------:R-:W-:Y:S01]  /*8fe0*/  ISETP.LE.U32.AND P6, PT, R6, UR23, PT ;  /* 0x0000001706007c0c */ /* 0x000fe2000bfc3070 */
[----:B--2---:R-:W-:Y:S01]  /*8ff0*/  FADD.FTZ R6, R5, R9 ;  /* 0x0000000905067221 */ /* 0x004fe20000010000 */
[----:B------:R-:W-:Y:S02]  /*9000*/  PRMT R91, R30, 0x5410, R29 ;  /* 0x000054101e5b7816 */ /* 0x000fe4000000001d */
[----:B-1----:R-:W-:Y:S01]  /*9010*/  F2FP.BF16.F32.PACK_AB R42, R4, R5 ;  /* 0x00000005042a723e */ /* 0x002fe200000010ff */
[----:B---3--:R-:W-:-:S05]  /*9020*/  @!P3 HFMA2.BF16_V2 R10, -RZ.H0_H0, RZ.H0_H0, -R30.H0_H0 ;  /* 0x200000ffff0ab231 */ /* 0x008fca000034091e */
[----:B------:R-:W-:Y:S01]  /*9030*/  PRMT R110, R10, 0x7610, R110 ;  /* 0x000076100a6e7816 */ /* 0x000fe2000000006e */
[----:B------:R-:W-:Y:S01]  /*9040*/  FADD.FTZ R10, R4, R6 ;  /* 0x00000006040a7221 */ /* 0x000fe20000010000 */
[----:B------:R-:W-:Y:S01]  /*9050*/  LOP3.LUT R4, R3, 0xff, RZ, 0xc0, !PT ;  /* 0x000000ff03047812 */ /* 0x000fe200078ec0ff */
[----:B----4-:R-:W-:Y:S01]  /*9060*/  @!P5 HFMA2.BF16_V2 R109, -RZ.H0_H0, RZ.H0_H0, -R29.H0_H0 ;  /* 0x200000ffff6dd231 */ /* 0x010fe2000034091d */
[----:B------:R-:W-:Y:S02]  /*9070*/  @!P3 PRMT R30, R110, 0x5410, RZ ;  /* 0x000054106e1eb816 */ /* 0x000fe400000000ff */
[----:B------:R-:W-:Y:S02]  /*9080*/  ISETP.LE.U32.AND P3, PT, R4, UR23, PT ;  /* 0x0000001704007c0c */ /* 0x000fe4000bf63070 */
[----:B------:R-:W-:Y:S01]  /*9090*/  PRMT R106, R109, 0x7610, R106 ;  /* 0x000076106d6a7816 */ /* 0x000fe2000000006a */
[----:B------:R1:W2:Y:S03]  /*90a0*/  LDL.LU.S16 R4, [R1+0x40] ;  /* 0x0000400001047983 */ /* 0x0002a60000300600 */
[----:B------:R-:W-:-:S02]  /*90b0*/  @!P5 PRMT R29, R106, 0x5410, RZ ;  /* 0x000054106a1dd816 */ /* 0x000fc400000000ff */
[----:B------:R1:W3:Y:S01]  /*90c0*/  LDL.LU.S16 R106, [R1+0x44] ;  /* 0x00004400016a7983 */ /* 0x0002e20000300600 */
[C---:B------:R-:W-:Y:S02]  /*90d0*/  PRMT R28, R24.reuse, 0x7632, R28 ;  /* 0x00007632181c7816 */ /* 0x040fe4000000001c */
[----:B------:R-:W-:Y:S01]  /*90e0*/  PRMT R27, R24, 0x7610, R27 ;  /* 0x00007610181b7816 */ /* 0x000fe2000000001b */
[----:B------:R-:W-:Y:S02]  /*90f0*/  IMAD.MOV.U32 R247, RZ, RZ, R149 ;  /* 0x000000fffff77224 */ /* 0x000fe400078e0095 */
[----:B------:R-:W-:Y:S01]  /*9100*/  IMAD.MOV.U32 R149, RZ, RZ, R162 ;  /* 0x000000ffff957224 */ /* 0x000fe200078e00a2 */
[----:B------:R-:W-:Y:S01]  /*9110*/  PRMT R162, R27, 0x5410, R28 ;  /* 0x000054101ba27816 */ /* 0x000fe2000000001c */
[----:B--2---:R-:W-:-:S05]  /*9120*/  @!P1 HFMA2.BF16_V2 R4, -RZ.H0_H0, RZ.H0_H0, -R28.H0_H0 ;  /* 0x200000ffff049231 */ /* 0x004fca000034091c */
[----:B------:R-:W-:Y:S01]  /*9130*/  PRMT R108, R4, 0x7610, R108 ;  /* 0x00007610046c7816 */ /* 0x000fe2000000006c */
[----:B---3--:R-:W-:Y:S01]  /*9140*/  @!P2 HFMA2.BF16_V2 R106, -RZ.H0_H0, RZ.H0_H0, -R27.H0_H0 ;  /* 0x200000ffff6aa231 */ /* 0x008fe2000034091b */
[----:B------:R-:W-:-:S04]  /*9150*/  SHF.R.U32.HI R4, RZ, 0x18, R3 ;  /* 0x00000018ff047819 */ /* 0x000fc80000011603 */
[----:B------:R-:W-:Y:S02]  /*9160*/  ISETP.LE.U32.AND P5, PT, R4, UR23, PT ;  /* 0x0000001704007c0c */ /* 0x000fe4000bfa3070 */
[----:B------:R-:W-:-:S04]  /*9170*/  PRMT R4, R106, 0x7610, R4 ;  /* 0x000076106a047816 */ /* 0x000fc80000000004 */
[----:B------:R-:W-:Y:S02]  /*9180*/  @!P2 PRMT R27, R4, 0x5410, RZ ;  /* 0x00005410041ba816 */ /* 0x000fe400000000ff */
[----:B------:R1:W2:Y:S01]  /*9190*/  LDL.LU.S16 R4, [R1+0x48] ;  /* 0x0000480001047983 */ /* 0x0002a20000300600 */
[C---:B------:R-:W-:Y:S02]  /*91a0*/  PRMT R36, R31.reuse, 0x7610, R36 ;  /* 0x000076101f247816 */ /* 0x040fe40000000024 */
[----:B------:R-:W-:Y:S01]  /*91b0*/  PRMT R49, R31, 0x7632, R49 ;  /* 0x000076321f317816 */ /* 0x000fe20000000031 */
[----:B------:R-:W-:-:S03]  /*91c0*/  IMAD.MOV.U32 R110, RZ, RZ, R160 ;  /* 0x000000ffff6e7224 */ /* 0x000fc600078e00a0 */
[----:B------:R-:W-:Y:S02]  /*91d0*/  PRMT R160, R36, 0x5410, R49 ;  /* 0x0000541024a07816 */ /* 0x000fe40000000031 */
[----:B------:R-:W-:Y:S01]  /*91e0*/  LOP3.LUT R3, R3, 0xffff, RZ, 0xc0, !PT ;  /* 0x0000ffff03037812 */ /* 0x000fe200078ec0ff */
[----:B--2---:R-:W-:-:S05]  /*91f0*/  @!P3 HFMA2.BF16_V2 R4, -RZ.H0_H0, RZ.H0_H0, -R36.H0_H0 ;  /* 0x200000ffff04b231 */ /* 0x004fca0000340924 */
[----:B------:R-:W-:-:S04]  /*9200*/  PRMT R5, R4, 0x7610, R5 ;  /* 0x0000761004057816 */ /* 0x000fc80000000005 */
[----:B------:R-:W-:Y:S02]  /*9210*/  @!P3 PRMT R36, R5, 0x5410, RZ ;  /* 0x000054100524b816 */ /* 0x000fe400000000ff */
[----:B------:R1:W2:Y:S01]  /*9220*/  LDL.LU.S16 R5, [R1+0x4c] ;  /* 0x00004c0001057983 */ /* 0x0002a20000300600 */
[----:B------:R-:W-:-:S04]  /*9230*/  SHF.R.U32.HI R3, RZ, 0x8, R3 ;  /* 0x00000008ff037819 */ /* 0x000fc80000011603 */
[----:B------:R-:W-:-:S04]  /*9240*/  LOP3.LUT R3, R3, 0xffff, RZ, 0xc0, !PT ;  /* 0x0000ffff03037812 */ /* 0x000fc800078ec0ff */
[----:B------:R-:W-:Y:S02]  /*9250*/  ISETP.LE.U32.AND P2, PT, R3, UR23, PT ;  /* 0x0000001703007c0c */ /* 0x000fe4000bf43070 */
[----:B------:R-:W-:Y:S01]  /*9260*/  @!P1 PRMT R28, R108, 0x5410, RZ ;  /* 0x000054106c1c9816 */ /* 0x000fe200000000ff */
[----:B------:R-:W-:Y:S01]  /*9270*/  IMAD.MOV.U32 R108, RZ, RZ, R64 ;  /* 0x000000ffff6c7224 */ /* 0x000fe200078e0040 */
[----:B------:R3:W4:Y:S01]  /*9280*/  MUFU.EX2 R4, R46 ;  /* 0x0000002e00047308 */ /* 0x0007220000000800 */
[----:B------:R1:W4:Y:S01]  /*9290*/  LDL.LU.S16 R64, [R1+0x50] ;  /* 0x0000500001407983 */ /* 0x0003220000300600 */
[----:B------:R-:W-:Y:S02]  /*92a0*/  ISETP.LE.U32.AND P1, PT, R7, UR23, PT ;  /* 0x0000001707007c0c */ /* 0x000fe4000bf23070 */
[C---:B------:R-:W-:Y:S02]  /*92b0*/  PRMT R39, R26.reuse, 0x7632, R39 ;  /* 0x000076321a277816 */ /* 0x040fe40000000027 */
[----:B------:R-:W-:-:S02]  /*92c0*/  PRMT R38, R26, 0x7610, R38 ;  /* 0x000076101a267816 */ /* 0x000fc40000000026 */
[----:B------:R1:W-:Y:S01]  /*92d0*/  MUFU.EX2 R7, R105 ;  /* 0x0000006900077308 */ /* 0x0003e20000000800 */
[----:B---3--:R3:W3:Y:S04]  /*92e0*/  LDL.LU.S16 R46, [R1+0x54] ;  /* 0x00005400012e7983 */ /* 0x0086e80000300600 */
[----:B-1----:R1:W4:Y:S01]  /*92f0*/  LDL.LU.S16 R105, [R1+0x5c] ;  /* 0x00005c0001697983 */ /* 0x0023220000300600 */
[----:B--2---:R-:W-:-:S05]  /*9300*/  @!P2 HFMA2.BF16_V2 R5, -RZ.H0_H0, RZ.H0_H0, -R49.H0_H0 ;  /* 0x200000ffff05a231 */ /* 0x004fca0000340931 */
[----:B------:R-:W-:-:S04]  /*9310*/  PRMT R6, R5, 0x7610, R6 ;  /* 0x0000761005067816 */ /* 0x000fc80000000006 */
[----:B------:R-:W-:Y:S02]  /*9320*/  @!P2 PRMT R49, R6, 0x5410, RZ ;  /* 0x000054100631a816 */ /* 0x000fe400000000ff */
[----:B------:R2:W-:Y:S02]  /*9330*/  MUFU.EX2 R6, R102 ;  /* 0x0000006600067308 */ /* 0x0005e40000000800 */
[----:B--2---:R1:W2:Y:S04]  /*9340*/  LDL.LU.S16 R102, [R1+0x58] ;  /* 0x0000580001667983 */ /* 0x0042a80000300600 */
[----:B------:R1:W2:Y:S01]  /*9350*/  LDL.LU.S16 R26, [R1+0x64] ;  /* 0x00006400011a7983 */ /* 0x0002a20000300600 */
[----:B------:R-:W-:-:S03]  /*9360*/  LOP3.LUT R5, R13, 0xff, RZ, 0xc0, !PT ;  /* 0x000000ff0d057812 */ /* 0x000fc600078ec0ff */
[----:B------:R1:W2:Y:S01]  /*9370*/  LDL.LU.S16 R13, [R1+0x60] ;  /* 0x00006000010d7983 */ /* 0x0002a20000300600 */
[----:B------:R-:W-:-:S04]  /*9380*/  SHF.R.U32.HI R3, RZ, 0x8, R8 ;  /* 0x00000008ff037819 */ /* 0x000fc80000011608 */
[----:B------:R-:W-:Y:S02]  /*9390*/  LOP3.LUT R3, R3, 0xffff, RZ, 0xc0, !PT ;  /* 0x0000ffff03037812 */ /* 0x000fe400078ec0ff */
[----:B------:R-:W-:Y:S02]  /*93a0*/  ISETP.LE.U32.AND P2, PT, R5, UR23, PT ;  /* 0x0000001705007c0c */ /* 0x000fe4000bf43070 */
[----:B------:R-:W-:Y:S02]  /*93b0*/  ISETP.LE.U32.AND P3, PT, R3, UR23, PT ;  /* 0x0000001703007c0c */ /* 0x000fe4000bf63070 */
[----:B------:R-:W1:Y:S01]  /*93c0*/  MUFU.EX2 R3, R47 ;  /* 0x0000002f00037308 */ /* 0x000e620000000800 */
[----:B---3--:R-:W-:Y:S02]  /*93d0*/  @!P6 HFMA2.BF16_V2 R46, -RZ.H0_H0, RZ.H0_H0, -R38.H0_H0 ;  /* 0x200000ffff2ee231 */ /* 0x008fe40000340926 */
[----:B------:R-:W-:Y:S02]  /*93e0*/  IMAD.MOV.U32 R109, RZ, RZ, R65 ;  /* 0x000000ffff6d7224 */ /* 0x000fe400078e0041 */
[----:B----4-:R-:W-:-:S02]  /*93f0*/  @!P5 HFMA2.BF16_V2 R64, -RZ.H0_H0, RZ.H0_H0, -R39.H0_H0 ;  /* 0x200000ffff40d231 */ /* 0x010fc40000340927 */
[----:B------:R-:W-:Y:S01]  /*9400*/  IMAD.MOV.U32 R65, RZ, RZ, R249 ;  /* 0x000000ffff417224 */ /* 0x000fe200078e00f9 */
[----:B------:R-:W-:Y:S01]  /*9410*/  PRMT R57, R25, 0x7610, R57 ;  /* 0x0000761019397816 */ /* 0x000fe20000000039 */
[----:B------:R-:W-:Y:S01]  /*9420*/  IMAD.MOV.U32 R249, RZ, RZ, R240 ;  /* 0x000000fffff97224 */ /* 0x000fe200078e00f0 */
[----:B------:R-:W-:Y:S01]  /*9430*/  PRMT R8, R46, 0x7610, R8 ;  /* 0x000076102e087816 */ /* 0x000fe20000000008 */
[----:B------:R-:W-:Y:S02]  /*9440*/  IMAD.MOV.U32 R240, RZ, RZ, R153 ;  /* 0x000000fffff07224 */ /* 0x000fe400078e0099 */
[----:B------:R-:W-:Y:S02]  /*9450*/  IMAD.MOV.U32 R153, RZ, RZ, R154 ;  /* 0x000000ffff997224 */ /* 0x000fe400078e009a */
[----:B------:R-:W-:Y:S01]  /*9460*/  IMAD.MOV.U32 R154, RZ, RZ, R159 ;  /* 0x000000ffff9a7224 */ /* 0x000fe200078e009f */
[----:B------:R-:W-:Y:S02]  /*9470*/  PRMT R159, R38, 0x5410, R39 ;  /* 0x00005410269f7816 */ /* 0x000fe40000000027 */
[----:B------:R-:W-:-:S02]  /*9480*/  PRMT R9, R64, 0x7610, R9 ;  /* 0x0000761040097816 */ /* 0x000fc40000000009 */
[----:B------:R-:W-:Y:S01]  /*9490*/  @!P6 PRMT R38, R8, 0x5410, RZ ;  /* 0x000054100826e816 */ /* 0x000fe200000000ff */
[----:B------:R-:W-:Y:S01]  /*94a0*/  FADD.FTZ R8, R4, R17 ;  /* 0x0000001104087221 */ /* 0x000fe20000010000 */
[----:B------:R-:W-:-:S03]  /*94b0*/  @!P5 PRMT R39, R9, 0x5410, RZ ;  /* 0x000054100927d816 */ /* 0x000fc600000000ff */
[----:B-1----:R-:W-:Y:S01]  /*94c0*/  FADD.FTZ R9, R3, R8 ;  /* 0x0000000803097221 */ /* 0x002fe20000010000 */
[----:B------:R-:W-:Y:S01]  /*94d0*/  MUFU.EX2 R5, R56 ;  /* 0x0000003800057308 */ /* 0x000fe20000000800 */
[----:B------:R-:W-:Y:S02]  /*94e0*/  PRMT R58, R25, 0x7632, R58 ;  /* 0x00007632193a7816 */ /* 0x000fe4000000003a */
[----:B------:R-:W-:-:S05]  /*94f0*/  F2FP.BF16.F32.PACK_AB R23, R3, R4 ;  /* 0x000000040317723e */ /* 0x000fca00000010ff */
[----:B------:R-:W1:Y:S01]  /*9500*/  MUFU.EX2 R3, R59 ;  /* 0x0000003b00037308 */ /* 0x000e620000000800 */
[----:B------:R-:W-:Y:S02]  /*9510*/  IMAD.MOV.U32 R47, RZ, RZ, R109 ;  /* 0x000000ffff2f7224 */ /* 0x000fe400078e006d */
[----:B------:R-:W-:Y:S02]  /*9520*/  IMAD.MOV.U32 R109, RZ, RZ, R252 ;  /* 0x000000ffff6d7224 */ /* 0x000fe400078e00fc */
[----:B------:R-:W-:Y:S01]  /*9530*/  IMAD.MOV.U32 R252, RZ, RZ, R154 ;  /* 0x000000fffffc7224 */ /* 0x000fe200078e009a */
[----:B------:R-:W-:Y:S02]  /*9540*/  PRMT R154, R57, 0x5410, R58 ;  /* 0x00005410399a7816 */ /* 0x000fe4000000003a */
[C---:B------:R-:W-:Y:S02]  /*9550*/  PRMT R60, R19.reuse, 0x7632, R60 ;  /* 0x00007632133c7816 */ /* 0x040fe4000000003c */
[----:B------:R-:W-:-:S02]  /*9560*/  PRMT R55, R19, 0x7610, R55 ;  /* 0x0000761013377816 */ /* 0x000fc40000000037 */
[----:B------:R-:W-:Y:S02]  /*9570*/  F2FP.BF16.F32.PACK_AB R22, R6, R7 ;  /* 0x000000070616723e */ /* 0x000fe400000010ff */
[----:B-1----:R-:W-:Y:S01]  /*9580*/  F2FP.BF16.F32.PACK_AB R21, R3, R5 ;  /* 0x000000050315723e */ /* 0x002fe200000010ff */
[----:B------:R-:W-:Y:S02]  /*9590*/  IMAD.MOV.U32 R64, RZ, RZ, R65 ;  /* 0x000000ffff407224 */ /* 0x000fe400078e0041 */
[----:B--2---:R-:W-:-:S05]  /*95a0*/  @!P2 HFMA2.BF16_V2 R26, -RZ.H0_H0, RZ.H0_H0, -R57.H0_H0 ;  /* 0x200000ffff1aa231 */ /* 0x004fca0000340939 */
[----:B------:R-:W-:Y:S02]  /*95b0*/  PRMT R8, R26, 0x7610, R8 ;  /* 0x000076101a087816 */ /* 0x000fe40000000008 */
[----:B------:R1:W2:Y:S01]  /*95c0*/  LDL.LU.S16 R26, [R1+0x8c] ;  /* 0x00008c00011a7983 */ /* 0x0002a20000300600 */
[----:B------:R-:W-:Y:S01]  /*95d0*/  @!P1 HFMA2.BF16_V2 R13, -RZ.H0_H0, RZ.H0_H0, -R58.H0_H0 ;  /* 0x200000ffff0d9231 */ /* 0x000fe2000034093a */
[----:B------:R-:W-:-:S04]  /*95e0*/  @!P2 PRMT R57, R8, 0x5410, RZ ;  /* 0x000054100839a816 */ /* 0x000fc800000000ff */
[----:B------:R-:W-:Y:S01]  /*95f0*/  PRMT R4, R13, 0x7610, R4 ;  /* 0x000076100d047816 */ /* 0x000fe20000000004 */
[----:B------:R-:W-:-:S03]  /*9600*/  FADD.FTZ R8, R7, R10 ;  /* 0x0000000a07087221 */ /* 0x000fc60000010000 */
[----:B------:R-:W-:Y:S01]  /*9610*/  @!P1 PRMT R58, R4, 0x5410, RZ ;  /* 0x00005410043a9816 */ /* 0x000fe200000000ff */
[----:B------:R-:W-:Y:S01]  /*9620*/  FADD.FTZ R4, R5, R9 ;  /* 0x0000000905047221 */ /* 0x000fe20000010000 */
[----:B------:R-:W-:Y:S01]  /*9630*/  FADD.FTZ R19, R6, R8 ;  /* 0x0000000806137221 */ /* 0x000fe20000010000 */
[----:B------:R-:W-:Y:S02]  /*9640*/  @!P3 HFMA2.BF16_V2 R102, -RZ.H0_H0, RZ.H0_H0, -R60.H0_H0 ;  /* 0x200000ffff66b231 */ /* 0x000fe4000034093c */
[----:B------:R-:W-:-:S04]  /*9650*/  IMAD.WIDE.U32 R6, R18, -0x2daee0ad, RZ ;  /* 0xd2511f5312067825 */ /* 0x000fc800078e00ff */
[----:B------:R-:W-:Y:S01]  /*9660*/  FADD.FTZ R17, R3, R4 ;  /* 0x0000000403117221 */ /* 0x000fe20000010000 */
[----:B------:R-:W-:Y:S01]  /*9670*/  IMAD.WIDE.U32 R4, R16, -0x2daee0ad, RZ ;  /* 0xd2511f5310047825 */ /* 0x000fe200078e00ff */
[----:B------:R-:W-:-:S03]  /*9680*/  PRMT R11, R102, 0x7610, R11 ;  /* 0x00007610660b7816 */ /* 0x000fc6000000000b */
[----:B------:R-:W-:Y:S01]  /*9690*/  IMAD.MOV.U32 R65, RZ, RZ, R251 ;  /* 0x000000ffff417224 */ /* 0x000fe200078e00fb */
[----:B------:R-:W-:Y:S02]  /*96a0*/  LOP3.LUT R10, R5, UR18, R20, 0x96, !PT ;  /* 0x00000012050a7c12 */ /* 0x000fe4000f8e9614 */
[----:B------:R-:W-:Y:S01]  /*96b0*/  LOP3.LUT R8, R7, UR16, R4, 0x96, !PT ;  /* 0x0000001007087c12 */ /* 0x000fe2000f8e9604 */
[----:B------:R-:W-:Y:S01]  /*96c0*/  IMAD.MOV.U32 R251, RZ, RZ, R153 ;  /* 0x000000fffffb7224 */ /* 0x000fe200078e0099 */
[----:B------:R-:W-:Y:S01]  /*96d0*/  PRMT R153, R55, 0x5410, R60 ;  /* 0x0000541037997816 */ /* 0x000fe2000000003c */
[----:B------:R-:W-:Y:S01]  /*96e0*/  @!P4 HFMA2.BF16_V2 R105, -RZ.H0_H0, RZ.H0_H0, -R55.H0_H0 ;  /* 0x200000ffff69c231 */ /* 0x000fe20000340937 */
[----:B------:R-:W-:Y:S01]  /*96f0*/  @!P3 PRMT R60, R11, 0x5410, RZ ;  /* 0x000054100b3cb816 */ /* 0x000fe200000000ff */
[----:B------:R-:W-:-:S04]  /*9700*/  IMAD.WIDE.U32 R10, R10, -0x326172a9, RZ ;  /* 0xcd9e8d570a0a7825 */ /* 0x000fc800078e00ff */
[----:B------:R-:W-:Y:S01]  /*9710*/  IMAD.WIDE.U32 R8, R8, -0x326172a9, RZ ;  /* 0xcd9e8d5708087825 */ /* 0x000fe200078e00ff */
[----:B------:R-:W-:Y:S02]  /*9720*/  PRMT R12, R105, 0x7610, R12 ;  /* 0x00007610690c7816 */ /* 0x000fe4000000000c */
[----:B------:R-:W-:Y:S02]  /*9730*/  LOP3.LUT R5, R11, UR17, R14, 0x96, !PT ;  /* 0x000000110b057c12 */ /* 0x000fe4000f8e960e */
[----:B------:R-:W-:Y:S02]  /*9740*/  LOP3.LUT R10, R9, UR15, R10, 0x96, !PT ;  /* 0x0000000f090a7c12 */ /* 0x000fe4000f8e960a */
[----:B------:R-:W-:Y:S01]  /*9750*/  @!P4 PRMT R55, R12, 0x5410, RZ ;  /* 0x000054100c37c816 */ /* 0x000fe200000000ff */
[----:B------:R-:W-:-:S04]  /*9760*/  IMAD.WIDE.U32 R4, R5, -0x2daee0ad, RZ ;  /* 0xd2511f5305047825 */ /* 0x000fc800078e00ff */
[----:B------:R-:W-:Y:S01]  /*9770*/  IMAD.WIDE.U32 R12, R10, -0x2daee0ad, RZ ;  /* 0xd2511f530a0c7825 */ /* 0x000fe200078e00ff */
[----:B------:R-:W-:-:S04]  /*9780*/  LOP3.LUT R6, R5, UR14, R6, 0x96, !PT ;  /* 0x0000000e05067c12 */ /* 0x000fc8000f8e9606 */
[----:B------:R-:W-:Y:S01]  /*9790*/  LOP3.LUT R4, R13, UR12, R4, 0x96, !PT ;  /* 0x0000000c0d047c12 */ /* 0x000fe2000f8e9604 */
[----:B------:R-:W-:-:S04]  /*97a0*/  IMAD.WIDE.U32 R6, R6, -0x326172a9, RZ ;  /* 0xcd9e8d5706067825 */ /* 0x000fc800078e00ff */
[----:B------:R-:W-:-:S05]  /*97b0*/  IMAD.WIDE.U32 R4, R4, -0x326172a9, RZ ;  /* 0xcd9e8d5704047825 */ /* 0x000fca00078e00ff */
[----:B------:R-:W-:-:S04]  /*97c0*/  LOP3.LUT R3, R5, UR39, R6, 0x96, !PT ;  /* 0x0000002705037c12 */ /* 0x000fc8000f8e9606 */
[----:B------:R-:W-:-:S04]  /*97d0*/  LOP3.LUT R6, R3, 0xff, RZ, 0xc0, !PT ;  /* 0x000000ff03067812 */ /* 0x000fc800078ec0ff */
[----:B------:R-:W-:Y:S02]  /*97e0*/  ISETP.LE.U32.AND P1, PT, R6, UR23, PT ;  /* 0x0000001706007c0c */ /* 0x000fe4000bf23070 */
[----:B------:R-:W-:-:S04]  /*97f0*/  LOP3.LUT R6, R3, 0xffff, RZ, 0xc0, !PT ;  /* 0x0000ffff03067812 */ /* 0x000fc800078ec0ff */
[----:B------:R-:W-:-:S04]  /*9800*/  SHF.R.U32.HI R6, RZ, 0x8, R6 ;  /* 0x00000008ff067819 */ /* 0x000fc80000011606 */
[----:B------:R-:W-:Y:S02]  /*9810*/  LOP3.LUT R6, R6, 0xffff, RZ, 0xc0, !PT ;  /* 0x0000ffff06067812 */ /* 0x000fe400078ec0ff */
[--C-:B------:R-:W-:Y:S02]  /*9820*/  SHF.R.U32.HI R9, RZ, 0x10, R3.reuse ;  /* 0x00000010ff097819 */ /* 0x100fe40000011603 */
[----:B------:R-:W-:Y:S02]  /*9830*/  SHF.R.U32.HI R3, RZ, 0x18, R3 ;  /* 0x00000018ff037819 */ /* 0x000fe40000011603 */
[----:B------:R-:W-:Y:S02]  /*9840*/  ISETP.LE.U32.AND P5, PT, R6, UR23, PT ;  /* 0x0000001706007c0c */ /* 0x000fe4000bfa3070 */
[----:B------:R-:W3:Y:S01]  /*9850*/  MUFU.EX2 R6, R61 ;  /* 0x0000003d00067308 */ /* 0x000ee20000000800 */
[----:B------:R-:W-:Y:S02]  /*9860*/  ISETP.LE.U32.AND P4, PT, R3, UR23, PT ;  /* 0x0000001703007c0c */ /* 0x000fe4000bf83070 */
[----:B------:R-:W-:-:S05]  /*9870*/  LOP3.LUT R9, R9, 0xff, RZ, 0xc0, !PT ;  /* 0x000000ff09097812 */ /* 0x000fca00078ec0ff */
[----:B------:R-:W4:Y:S01]  /*9880*/  MUFU.EX2 R3, R66 ;  /* 0x0000004200037308 */ /* 0x000f220000000800 */
[----:B------:R-:W-:Y:S02]  /*9890*/  ISETP.LE.U32.AND P6, PT, R9, UR23, PT ;  /* 0x0000001709007c0c */ /* 0x000fe4000bfc3070 */
[C---:B------:R-:W-:Y:S02]  /*98a0*/  LOP3.LUT R9, R4.reuse, 0xff, RZ, 0xc0, !PT ;  /* 0x000000ff04097812 */ /* 0x040fe400078ec0ff */
[----:B------:R-:W-:Y:S02]  /*98b0*/  LOP3.LUT R11, R4, 0xffff, RZ, 0xc0, !PT ;  /* 0x0000ffff040b7812 */ /* 0x000fe400078ec0ff */
[----:B------:R-:W-:Y:S02]  /*98c0*/  ISETP.LE.U32.AND P3, PT, R9, UR23, PT ;  /* 0x0000001709007c0c */ /* 0x000fe4000bf63070 */
[--C-:B------:R-:W-:Y:S02]  /*98d0*/  SHF.R.U32.HI R9, RZ, 0x18, R4.reuse ;  /* 0x00000018ff097819 */ /* 0x100fe40000011604 */
[----:B------:R-:W-:Y:S01]  /*98e0*/  SHF.R.U32.HI R10, RZ, 0x10, R4 ;  /* 0x00000010ff0a7819 */ /* 0x000fe20000011604 */
[----:B---3--:R-:W-:-:S04]  /*98f0*/  FADD.FTZ R4, R6, R17 ;  /* 0x0000001106047221 */ /* 0x008fc80000010000 */
[----:B----4-:R-:W-:Y:S01]  /*9900*/  FADD.FTZ R16, R3, R4 ;  /* 0x0000000403107221 */ /* 0x010fe20000010000 */
[----:B--2---:R-:W-:-:S05]  /*9910*/  @!P1 HFMA2.BF16_V2 R26, -RZ.H0_H0, RZ.H0_H0, -R51.H0_H0 ;  /* 0x200000ffff1a9231 */ /* 0x004fca0000340933 */
[----:B------:R-:W-:Y:S02]  /*9920*/  PRMT R4, R26, 0x7610, R4 ;  /* 0x000076101a047816 */ /* 0x000fe40000000004 */
[----:B------:R1:W2:Y:S01]  /*9930*/  LDL.LU.S16 R26, [R1+0x90] ;  /* 0x00009000011a7983 */ /* 0x0002a20000300600 */
[----:B------:R-:W-:Y:S02]  /*9940*/  LOP3.LUT R13, R7, UR13, R8, 0x96, !PT ;  /* 0x0000000d070d7c12 */ /* 0x000fe4000f8e9608 */
[----:B------:R-:W3:Y:S08]  /*9950*/  MUFU.EX2 R8, R101 ;  /* 0x0000006500087308 */ /* 0x000ef00000000800 */
[----:B------:R-:W4:Y:S01]  /*9960*/  MUFU.EX2 R7, R100 ;  /* 0x0000006400077308 */ /* 0x000f220000000800 */
[----:B------:R-:W-:Y:S01]  /*9970*/  IMAD.MOV.U32 R46, RZ, RZ, R108 ;  /* 0x000000ffff2e7224 */ /* 0x000fe200078e006c */
[----:B------:R-:W-:Y:S01]  /*9980*/  PRMT R56, R51, 0x7632, R56 ;  /* 0x0000763233387816 */ /* 0x000fe20000000038 */
[----:B------:R-:W-:-:S02]  /*9990*/  IMAD.MOV.U32 R108, RZ, RZ, R110 ;  /* 0x000000ffff6c7224 */ /* 0x000fc400078e006e */
[----:B------:R-:W-:Y:S01]  /*99a0*/  IMAD.MOV.U32 R110, RZ, RZ, R247 ;  /* 0x000000ffff6e7224 */ /* 0x000fe200078e00f7 */
[----:B------:R-:W-:Y:S01]  /*99b0*/  ISETP.LE.U32.AND P2, PT, R9, UR23, PT ;  /* 0x0000001709007c0c */ /* 0x000fe2000bf43070 */
[----:B------:R-:W-:Y:S02]  /*99c0*/  IMAD.MOV.U32 R247, RZ, RZ, R157 ;  /* 0x000000fffff77224 */ /* 0x000fe400078e009d */
[----:B---3--:R-:W-:Y:S01]  /*99d0*/  FADD.FTZ R5, R8, R19 ;  /* 0x0000001308057221 */ /* 0x008fe20000010000 */
[----:B------:R-:W-:Y:S02]  /*99e0*/  PRMT R157, R51, 0x5410, R56 ;  /* 0x00005410339d7816 */ /* 0x000fe40000000038 */
[----:B------:R-:W-:Y:S02]  /*99f0*/  F2FP.BF16.F32.PACK_AB R43, R3, R6 ;  /* 0x00000006032b723e */ /* 0x000fe400000010ff */
[----:B------:R-:W-:Y:S02]  /*9a00*/  @!P1 PRMT R51, R4, 0x5410, RZ ;  /* 0x0000541004339816 */ /* 0x000fe400000000ff */
[----:B------:R-:W-:Y:S01]  /*9a10*/  LOP3.LUT R3, R10, 0xff, RZ, 0xc0, !PT ;  /* 0x000000ff0a037812 */ /* 0x000fe200078ec0ff */
[----:B----4-:R-:W-:Y:S01]  /*9a20*/  FADD.FTZ R9, R7, R5 ;  /* 0x0000000507097221 */ /* 0x010fe20000010000 */
[----:B------:R-:W-:Y:S01]  /*9a30*/  IMAD.WIDE.U32 R4, R13, -0x2daee0ad, RZ ;  /* 0xd2511f530d047825 */ /* 0x000fe200078e00ff */
[----:B------:R-:W-:-:S02]  /*9a40*/  F2FP.BF16.F32.PACK_AB R37, R7, R8 ;  /* 0x000000080725723e */ /* 0x000fc400000010ff */
[----:B------:R-:W-:Y:S02]  /*9a50*/  ISETP.LE.U32.AND P1, PT, R3, UR23, PT ;  /* 0x0000001703007c0c */ /* 0x000fe4000bf23070 */
[----:B------:R-:W-:Y:S02]  /*9a60*/  LOP3.LUT R3, R5, UR40, R12, 0x96, !PT ;  /* 0x0000002805037c12 */ /* 0x000fe4000f8e960c */
[----:B------:R-:W-:Y:S01]  /*9a70*/  LOP3.LUT R8, R4, 0xffff, RZ, 0xc0, !PT ;  /* 0x0000ffff04087812 */ /* 0x000fe200078ec0ff */
[----:B--2---:R-:W-:-:S05]  /*9a80*/  @!P5 HFMA2.BF16_V2 R26, -RZ.H0_H0, RZ.H0_H0, -R56.H0_H0 ;  /* 0x200000ffff1ad231 */ /* 0x004fca0000340938 */
[----:B------:R-:W-:-:S04]  /*9a90*/  PRMT R5, R26, 0x7610, R5 ;  /* 0x000076101a057816 */ /* 0x000fc80000000005 */
[----:B------:R-:W-:Y:S02]  /*9aa0*/  @!P5 PRMT R56, R5, 0x5410, RZ ;  /* 0x000054100538d816 */ /* 0x000fe400000000ff */
[----:B------:R1:W2:Y:S04]  /*9ab0*/  LDL.LU.S16 R5, [R1+0x94] ;  /* 0x0000940001057983 */ /* 0x0002a80000300600 */
[----:B------:R1:W3:Y:S01]  /*9ac0*/  LDL.LU.S16 R26, [R1+0x98] ;  /* 0x00009800011a7983 */ /* 0x0002e20000300600 */
[----:B------:R-:W-:Y:S01]  /*9ad0*/  PRMT R59, R54, 0x7632, R59 ;  /* 0x00007632363b7816 */ /* 0x000fe2000000003b */
[----:B------:R-:W-:Y:S02]  /*9ae0*/  IMAD.MOV.U32 R106, RZ, RZ, R108 ;  /* 0x000000ffff6a7224 */ /* 0x000fe400078e006c */
[----:B------:R-:W-:-:S02]  /*9af0*/  IMAD.MOV.U32 R108, RZ, RZ, R64 ;  /* 0x000000ffff6c7224 */ /* 0x000fc400078e0040 */
[----:B------:R-:W-:Y:S02]  /*9b00*/  IMAD.MOV.U32 R64, RZ, RZ, R110 ;  /* 0x000000ffff407224 */ /* 0x000fe400078e006e */
[----:B------:R-:W-:Y:S01]  /*9b10*/  IMAD.MOV.U32 R110, RZ, RZ, R164 ;  /* 0x000000ffff6e7224 */ /* 0x000fe200078e00a4 */
[----:B------:R-:W-:Y:S02]  /*9b20*/  PRMT R164, R54, 0x5410, R59 ;  /* 0x0000541036a47816 */ /* 0x000fe4000000003b */
[----:B------:R-:W-:Y:S01]  /*9b30*/  LOP3.LUT R6, R4, 0xff, RZ, 0xc0, !PT ;  /* 0x000000ff04067812 */ /* 0x000fe200078ec0ff */
[----:B---3--:R-:W-:-:S05]  /*9b40*/  @!P6 HFMA2.BF16_V2 R26, -RZ.H0_H0, RZ.H0_H0, -R54.H0_H0 ;  /* 0x200000ffff1ae231 */ /* 0x008fca0000340936 */
[----:B------:R-:W-:-:S04]  /*9b50*/  PRMT R10, R26, 0x7610, R10 ;  /* 0x000076101a0a7816 */ /* 0x000fc8000000000a */
[----:B------:R-:W-:Y:S02]  /*9b60*/  @!P6 PRMT R54, R10, 0x5410, RZ ;  /* 0x000054100a36e816 */ /* 0x000fe400000000ff */
[----:B------:R1:W3:Y:S04]  /*9b70*/  LDL.LU.S16 R10, [R1+0x9c] ;  /* 0x00009c00010a7983 */ /* 0x0002e80000300600 */
[----:B------:R1:W4:Y:S01]  /*9b80*/  LDL.LU.S16 R26, [R1+0xa0] ;  /* 0x0000a000011a7983 */ /* 0x0003220000300600 */
[--C-:B------:R-:W-:Y:S01]  /*9b90*/  SHF.R.U32.HI R12, RZ, 0x10, R4.reuse ;  /* 0x00000010ff0c7819 */ /* 0x100fe20000011604 */
[----:B--2---:R-:W-:Y:S01]  /*9ba0*/  @!P4 HFMA2.BF16_V2 R5, -RZ.H0_H0, RZ.H0_H0, -R59.H0_H0 ;  /* 0x200000ffff05c231 */ /* 0x004fe2000034093b */
[----:B------:R-:W-:Y:S02]  /*9bb0*/  SHF.R.U32.HI R7, RZ, 0x18, R4 ;  /* 0x00000018ff077819 */ /* 0x000fe40000011604 */
[----:B------:R-:W-:-:S02]  /*9bc0*/  SHF.R.U32.HI R4, RZ, 0x8, R11 ;  /* 0x00000008ff047819 */ /* 0x000fc4000001160b */
[--C-:B------:R-:W-:Y:S02]  /*9bd0*/  LOP3.LUT R17, R15, UR19, R62.reuse, 0x96, !PT ;  /* 0x000000130f117c12 */ /* 0x100fe4000f8e963e */
[----:B------:R-:W-:Y:S02]  /*9be0*/  LOP3.LUT R4, R4, 0xffff, RZ, 0xc0, !PT ;  /* 0x0000ffff04047812 */ /* 0x000fe400078ec0ff */
[----:B------:R-:W-:Y:S02]  /*9bf0*/  PRMT R62, R5, 0x7610, R62 ;  /* 0x00007610053e7816 */ /* 0x000fe4000000003e */
[----:B------:R-:W2:Y:S01]  /*9c00*/  MUFU.EX2 R5, R97 ;  /* 0x0000006100057308 */ /* 0x000ea20000000800 */
[----:B------:R-:W-:Y:S02]  /*9c10*/  ISETP.LE.U32.AND P5, PT, R4, UR23, PT ;  /* 0x0000001704007c0c */ /* 0x000fe4000bfa3070 */
[----:B------:R-:W-:Y:S02]  /*9c20*/  @!P4 PRMT R59, R62, 0x5410, RZ ;  /* 0x000054103e3bc816 */ /* 0x000fe400000000ff */
[----:B------:R-:W-:-:S03]  /*9c30*/  ISETP.LE.U32.AND P4, PT, R6, UR23, PT ;  /* 0x0000001706007c0c */ /* 0x000fc6000bf83070 */
[----:B------:R-:W1:Y:S01]  /*9c40*/  MUFU.EX2 R4, R96 ;  /* 0x0000006000047308 */ /* 0x000e620000000800 */
[----:B------:R-:W-:Y:S02]  /*9c50*/  SHF.R.U32.HI R6, RZ, 0x10, R3 ;  /* 0x00000010ff067819 */ /* 0x000fe40000011603 */
[----:B------:R-:W-:Y:S02]  /*9c60*/  PRMT R197, R44, 0x7610, R197 ;  /* 0x000076102cc57816 */ /* 0x000fe400000000c5 */
[----:B------:R-:W-:Y:S02]  /*9c70*/  LOP3.LUT R6, R6, 0xff, RZ, 0xc0, !PT ;  /* 0x000000ff06067812 */ /* 0x000fe400078ec0ff */
[----:B------:R-:W-:Y:S02]  /*9c80*/  PRMT R196, R44, 0x7632, R196 ;  /* 0x000076322cc47816 */ /* 0x000fe400000000c4 */
[----:B------:R-:W-:Y:S01]  /*9c90*/  ISETP.LE.U32.AND P6, PT, R6, UR23, PT ;  /* 0x0000001706007c0c */ /* 0x000fe2000bfc3070 */
[----:B--2---:R-:W-:Y:S01]  /*9ca0*/  FADD.FTZ R6, R5, R9 ;  /* 0x0000000905067221 */ /* 0x004fe20000010000 */
[----:B------:R-:W-:-:S02]  /*9cb0*/  IMAD.MOV.U32 R105, RZ, RZ, R106 ;  /* 0x000000ffff697224 */ /* 0x000fc400078e006a */
[----:B------:R-:W-:Y:S02]  /*9cc0*/  IMAD.MOV.U32 R106, RZ, RZ, R108 ;  /* 0x000000ffff6a7224 */ /* 0x000fe400078e006c */
[----:B------:R-:W-:Y:S01]  /*9cd0*/  IMAD.MOV.U32 R108, RZ, RZ, R249 ;  /* 0x000000ffff6c7224 */ /* 0x000fe200078e00f9 */
[----:B-1----:R-:W-:Y:S01]  /*9ce0*/  F2FP.BF16.F32.PACK_AB R31, R4, R5 ;  /* 0x00000005041f723e */ /* 0x002fe200000010ff */
[----:B------:R-:W-:Y:S01]  /*9cf0*/  IMAD.MOV.U32 R249, RZ, RZ, R151 ;  /* 0x000000fffff97224 */ /* 0x000fe200078e0097 */
[----:B------:R-:W-:Y:S01]  /*9d00*/  PRMT R151, R197, 0x5410, R196 ;  /* 0x00005410c5977816 */ /* 0x000fe200000000c4 */
        /* <DEDUP_REMOVED lines=14> */
[----:B------:R-:W-:Y:S02]  /*9df0*/  IMAD.MOV.U32 R46, RZ, RZ, R105 ;  /* 0x000000ffff2e7224 */ /* 0x000fe400078e0069 */
[----:B------:R-:W-:Y:S02]  /*9e00*/  IMAD.MOV.U32 R105, RZ, RZ, R64 ;  /* 0x000000ffff697224 */ /* 0x000fe400078e0040 */
[----:B------:R-:W-:-:S02]  /*9e10*/  IMAD.MOV.U32 R64, RZ, RZ, R65 ;  /* 0x000000ffff407224 */ /* 0x000fc400078e0041 */
        /* <DEDUP_REMOVED lines=10> */
[C---:B------:R-:W-:Y:S01]  /*9ec0*/  PRMT R193, R42.reuse, 0x7610, R193 ;  /* 0x000076102ac17816 */ /* 0x040fe200000000c1 */
[----:B------:R-:W-:Y:S01]  /*9ed0*/  IMAD.MOV.U32 R101, RZ, RZ, R47 ;  /* 0x000000ffff657224 */ /* 0x000fe200078e002f */
[----:B------:R-:W-:Y:S01]  /*9ee0*/  PRMT R192, R42, 0x7632, R192 ;  /* 0x000076322ac07816 */ /* 0x000fe200000000c0 */
[----:B------:R-:W-:Y:S02]  /*9ef0*/  IMAD.MOV.U32 R47, RZ, RZ, R65 ;  /* 0x000000ffff2f7224 */ /* 0x000fe400078e0041 */
[----:B------:R-:W-:Y:S02]  /*9f00*/  IMAD.MOV.U32 R65, RZ, RZ, R251 ;  /* 0x000000ffff417224 */ /* 0x000fe400078e00fb */
[----:B------:R-:W-:-:S02]  /*9f10*/  IMAD.MOV.U32 R251, RZ, RZ, R252 ;  /* 0x000000fffffb7224 */ /* 0x000fc400078e00fc */
[----:B------:R-:W-:Y:S01]  /*9f20*/  IMAD.MOV.U32 R252, RZ, RZ, R156 ;  /* 0x000000fffffc7224 */ /* 0x000fe200078e009c */
[----:B------:R-:W-:Y:S02]  /*9f30*/  PRMT R156, R193, 0x5410, R192 ;  /* 0x00005410c19c7816 */ /* 0x000fe400000000c0 */
[----:B------:R-:W-:Y:S01]  /*9f40*/  @!P1 PRMT R195, R19, 0x5410, RZ ;  /* 0x0000541013c39816 */ /* 0x000fe200000000ff */
[----:B--2---:R-:W-:-:S05]  /*9f50*/  @!P3 HFMA2.BF16_V2 R4, -RZ.H0_H0, RZ.H0_H0, -R193.H0_H0 ;  /* 0x200000ffff04b231 */ /* 0x004fca00003409c1 */
[----:B------:R-:W-:-:S04]  /*9f60*/  PRMT R5, R4, 0x7610, R5 ;  /* 0x0000761004057816 */ /* 0x000fc80000000005 */
[----:B------:R-:W-:Y:S02]  /*9f70*/  @!P3 PRMT R193, R5, 0x5410, RZ ;  /* 0x0000541005c1b816 */ /* 0x000fe400000000ff */
[----:B------:R1:W2:Y:S04]  /*9f80*/  LDL.LU.S16 R5, [R1+0xb0] ;  /* 0x0000b00001057983 */ /* 0x0002a80000300600 */
[----:B------:R1:W3:Y:S04]  /*9f90*/  LDL.LU.S16 R19, [R1+0xb8] ;  /* 0x0000b80001137983 */ /* 0x0002e80000300600 */
[----:B------:R1:W4:Y:S01]  /*9fa0*/  LDL.LU.S16 R18, [R1+0xb4] ;  /* 0x0000b40001127983 */ /* 0x0003220000300600 */
[----:B------:R-:W-:-:S03]  /*9fb0*/  PRMT R191, R23, 0x7610, R191 ;  /* 0x0000761017bf7816 */ /* 0x000fc600000000bf */
[----:B------:R1:W4:Y:S04]  /*9fc0*/  LDL.LU.S16 R45, [R1+0xc0] ;  /* 0x0000c000012d7983 */ /* 0x0003280000300600 */
[----:B------:R1:W4:Y:S04]  /*9fd0*/  LDL.LU.S16 R44, [R1+0xbc] ;  /* 0x0000bc00012c7983 */ /* 0x0003280000300600 */
[----:B------:R1:W4:Y:S01]  /*9fe0*/  LDL.LU.S16 R42, [R1+0xc8] ;  /* 0x0000c800012a7983 */ /* 0x0003220000300600 */
[----:B------:R-:W-:-:S04]  /*9ff0*/  LOP3.LUT R3, R3, 0xffff, RZ, 0xc0, !PT ;  /* 0x0000ffff03037812 */ /* 0x000fc800078ec0ff */
[----:B------:R-:W-:-:S04]  /*a000*/  SHF.R.U32.HI R3, RZ, 0x8, R3 ;  /* 0x00000008ff037819 */ /* 0x000fc80000011603 */
[----:B------:R-:W-:Y:S01]  /*a010*/  LOP3.LUT R3, R3, 0xffff, RZ, 0xc0, !PT ;  /* 0x0000ffff03037812 */ /* 0x000fe200078ec0ff */
[----:B---3--:R-:W-:-:S05]  /*a020*/  @!P6 HFMA2.BF16_V2 R19, -RZ.H0_H0, RZ.H0_H0, -R191.H0_H0 ;  /* 0x200000ffff13e231 */ /* 0x008fca00003409bf */
[----:B------:R-:W-:Y:S02]  /*a030*/  PRMT R9, R19, 0x7610, R9 ;  /* 0x0000761013097816 */ /* 0x000fe40000000009 */
[----:B------:R1:W3:Y:S01]  /*a040*/  LDL.LU.S16 R19, [R1+0xc4] ;  /* 0x0000c40001137983 */ /* 0x0002e20000300600 */
[----:B------:R-:W-:Y:S02]  /*a050*/  ISETP.LE.U32.AND P2, PT, R3, UR23, PT ;  /* 0x0000001703007c0c */ /* 0x000fe4000bf43070 */
[----:B------:R-:W-:Y:S01]  /*a060*/  SHF.R.U32.HI R3, RZ, 0x8, R8 ;  /* 0x00000008ff037819 */ /* 0x000fe20000011608 */
[----:B------:R-:W1:Y:S03]  /*a070*/  MUFU.EX2 R4, R69 ;  /* 0x0000004500047308 */ /* 0x000e660000000800 */
[----:B------:R-:W-:Y:S02]  /*a080*/  LOP3.LUT R3, R3, 0xffff, RZ, 0xc0, !PT ;  /* 0x0000ffff03037812 */ /* 0x000fe400078ec0ff */
[----:B------:R-:W-:-:S02]  /*a090*/  PRMT R190, R23, 0x7632, R190 ;  /* 0x0000763217be7816 */ /* 0x000fc400000000be */
[----:B------:R-:W-:Y:S02]  /*a0a0*/  ISETP.LE.U32.AND P3, PT, R3, UR23, PT ;  /* 0x0000001703007c0c */ /* 0x000fe4000bf63070 */
[----:B------:R-:W1:Y:S01]  /*a0b0*/  MUFU.EX2 R3, R70 ;  /* 0x0000004600037308 */ /* 0x000e620000000800 */
[----:B--2---:R-:W-:Y:S02]  /*a0c0*/  @!P2 HFMA2.BF16_V2 R5, -RZ.H0_H0, RZ.H0_H0, -R192.H0_H0 ;  /* 0x200000ffff05a231 */ /* 0x004fe400003409c0 */
[----:B----4-:R-:W-:Y:S02]  /*a0d0*/  @!P5 HFMA2.BF16_V2 R18, -RZ.H0_H0, RZ.H0_H0, -R190.H0_H0 ;  /* 0x200000ffff12d231 */ /* 0x010fe400003409be */
[----:B------:R-:W-:Y:S01]  /*a0e0*/  IMAD.MOV.U32 R26, RZ, RZ, R108 ;  /* 0x000000ffff1a7224 */ /* 0x000fe200078e006c */
[----:B------:R-:W-:Y:S01]  /*a0f0*/  ISETP.LE.U32.AND P1, PT, R7, UR23, PT ;  /* 0x0000001707007c0c */ /* 0x000fe2000bf23070 */
[----:B------:R-:W-:Y:S01]  /*a100*/  IMAD.MOV.U32 R108, RZ, RZ, R110 ;  /* 0x000000ffff6c7224 */ /* 0x000fe200078e006e */
[----:B------:R-:W-:Y:S01]  /*a110*/  PRMT R6, R5, 0x7610, R6 ;  /* 0x0000761005067816 */ /* 0x000fe20000000006 */
[----:B------:R-:W-:Y:S01]  /*a120*/  IMAD.MOV.U32 R110, RZ, RZ, R241 ;  /* 0x000000ffff6e7224 */ /* 0x000fe200078e00f1 */
[----:B------:R-:W-:-:S02]  /*a130*/  LOP3.LUT R5, R12, 0xff, RZ, 0xc0, !PT ;  /* 0x000000ff0c057812 */ /* 0x000fc400078ec0ff */
[----:B------:R-:W-:Y:S01]  /*a140*/  PRMT R8, R18, 0x7610, R8 ;  /* 0x0000761012087816 */ /* 0x000fe20000000008 */
[----:B------:R-:W-:Y:S01]  /*a150*/  IMAD.MOV.U32 R241, RZ, RZ, R155 ;  /* 0x000000fffff17224 */ /* 0x000fe200078e009b */
[----:B------:R-:W-:Y:S02]  /*a160*/  PRMT R155, R191, 0x5410, R190 ;  /* 0x00005410bf9b7816 */ /* 0x000fe400000000be */
[----:B------:R-:W-:Y:S02]  /*a170*/  @!P2 PRMT R192, R6, 0x5410, RZ ;  /* 0x0000541006c0a816 */ /* 0x000fe400000000ff */
[----:B------:R-:W-:Y:S01]  /*a180*/  @!P5 PRMT R190, R8, 0x5410, RZ ;  /* 0x0000541008bed816 */ /* 0x000fe200000000ff */
[----:B-1----:R-:W-:Y:S01]  /*a190*/  FADD.FTZ R8, R4, R16 ;  /* 0x0000001004087221 */ /* 0x002fe20000010000 */
[----:B------:R-:W-:Y:S02]  /*a1a0*/  ISETP.LE.U32.AND P2, PT, R5, UR23, PT ;  /* 0x0000001705007c0c */ /* 0x000fe4000bf43070 */
[----:B------:R-:W-:Y:S01]  /*a1b0*/  MUFU.EX2 R5, R71 ;  /* 0x0000004700057308 */ /* 0x000fe20000000800 */
[----:B------:R-:W-:Y:S01]  /*a1c0*/  @!P6 PRMT R191, R9, 0x5410, RZ ;  /* 0x0000541009bfe816 */ /* 0x000fe200000000ff */
[----:B------:R-:W-:Y:S01]  /*a1d0*/  FADD.FTZ R9, R3, R8 ;  /* 0x0000000803097221 */ /* 0x000fe20000010000 */
[----:B------:R-:W-:-:S02]  /*a1e0*/  PRMT R186, R21, 0x7632, R186 ;  /* 0x0000763215ba7816 */ /* 0x000fc400000000ba */
[----:B------:R-:W-:-:S03]  /*a1f0*/  F2FP.BF16.F32.PACK_AB R25, R3, R4 ;  /* 0x000000040319723e */ /* 0x000fc600000010ff */
[----:B------:R-:W1:Y:S01]  /*a200*/  MUFU.EX2 R3, R72 ;  /* 0x0000004800037308 */ /* 0x000e620000000800 */
[----:B------:R-:W-:Y:S01]  /*a210*/  PRMT R187, R21, 0x7610, R187 ;  /* 0x0000761015bb7816 */ /* 0x000fe200000000bb */
[----:B------:R-:W-:-:S06]  /*a220*/  IMAD.MOV.U32 R18, RZ, RZ, R46 ;  /* 0x000000ffff127224 */ /* 0x000fcc00078e002e */
[----:B------:R-:W2:Y:S01]  /*a230*/  MUFU.EX2 R7, R98 ;  /* 0x0000006200077308 */ /* 0x000ea20000000800 */
[----:B------:R-:W-:Y:S01]  /*a240*/  IMAD.MOV.U32 R46, RZ, RZ, R150 ;  /* 0x000000ffff2e7224 */ /* 0x000fe200078e0096 */
[----:B------:R-:W-:Y:S01]  /*a250*/  PRMT R150, R187, 0x5410, R186 ;  /* 0x00005410bb967816 */ /* 0x000fe200000000ba */
[----:B------:R-:W-:Y:S01]  /*a260*/  @!P2 HFMA2.BF16_V2 R42, -RZ.H0_H0, RZ.H0_H0, -R187.H0_H0 ;  /* 0x200000ffff2aa231 */ /* 0x000fe200003409bb */
[----:B------:R-:W-:-:S04]  /*a270*/  LOP3.LUT R13, R63, UR21, R90, 0x96, !PT ;  /* 0x000000153f0d7c12 */ /* 0x000fc8000f8e965a */
[----:B------:R-:W4:Y:S01]  /*a280*/  MUFU.EX2 R6, R103 ;  /* 0x0000006700067308 */ /* 0x000f220000000800 */
[C---:B------:R-:W-:Y:S01]  /*a290*/  PRMT R188, R22.reuse, 0x7632, R188 ;  /* 0x0000763216bc7816 */ /* 0x040fe200000000bc */
[----:B------:R-:W-:Y:S01]  /*a2a0*/  IMAD.MOV.U32 R61, RZ, RZ, R18 ;  /* 0x000000ffff3d7224 */ /* 0x000fe200078e0012 */
[----:B------:R-:W-:Y:S02]  /*a2b0*/  PRMT R189, R22, 0x7610, R189 ;  /* 0x0000761016bd7816 */ /* 0x000fe400000000bd */
[----:B------:R-:W-:Y:S01]  /*a2c0*/  PRMT R8, R42, 0x7610, R8 ;  /* 0x000076102a087816 */ /* 0x000fe20000000008 */
[----:B------:R-:W-:Y:S01]  /*a2d0*/  @!P3 HFMA2.BF16_V2 R44, -RZ.H0_H0, RZ.H0_H0, -R188.H0_H0 ;  /* 0x200000ffff2cb231 */ /* 0x000fe200003409bc */
[----:B-1----:R-:W-:Y:S02]  /*a2e0*/  F2FP.BF16.F32.PACK_AB R22, R3, R5 ;  /* 0x000000050316723e */ /* 0x002fe400000010ff */
[----:B------:R-:W-:Y:S01]  /*a2f0*/  @!P2 PRMT R187, R8, 0x5410, RZ ;  /* 0x0000541008bba816 */ /* 0x000fe200000000ff */
[----:B--2---:R-:W-:Y:S01]  /*a300*/  FADD.FTZ R8, R7, R10 ;  /* 0x0000000a07087221 */ /* 0x004fe20000010000 */
[----:B------:R-:W-:Y:S01]  /*a310*/  IMAD.MOV.U32 R102, RZ, RZ, R106 ;  /* 0x000000ffff667224 */ /* 0x000fe200078e006a */
[----:B------:R-:W-:Y:S01]  /*a320*/  PRMT R11, R44, 0x7610, R11 ;  /* 0x000076102c0b7816 */ /* 0x000fe2000000000b */
[----:B------:R-:W-:Y:S01]  /*a330*/  IMAD.MOV.U32 R106, RZ, RZ, R110 ;  /* 0x000000ffff6a7224 */ /* 0x000fe200078e006e */
[----:B------:R-:W1:Y:S01]  /*a340*/  S2R R66, SR_TID.X ;  /* 0x0000000000427919 */ /* 0x000e620000002100 */
[----:B------:R-:W-:Y:S01]  /*a350*/  IMAD.MOV.U32 R110, RZ, RZ, R149 ;  /* 0x000000ffff6e7224 */ /* 0x000fe200078e0095 */
[----:B------:R-:W-:-:S02]  /*a360*/  PRMT R149, R189, 0x5410, R188 ;  /* 0x00005410bd957816 */ /* 0x000fc400000000bc */
[----:B----4-:R-:W-:Y:S01]  /*a370*/  F2FP.BF16.F32.PACK_AB R21, R6, R7 ;  /* 0x000000070615723e */ /* 0x010fe200000010ff */
[----:B------:R-:W-:Y:S01]  /*a380*/  IMAD.MOV.U32 R63, RZ, RZ, R101 ;  /* 0x000000ffff3f7224 */ /* 0x000fe200078e0065 */
[----:B------:R-:W-:Y:S01]  /*a390*/  @!P3 PRMT R188, R11, 0x5410, RZ ;  /* 0x000054100bbcb816 */ /* 0x000fe200000000ff */
[----:B------:R-:W-:Y:S01]  /*a3a0*/  @!P4 HFMA2.BF16_V2 R45, -RZ.H0_H0, RZ.H0_H0, -R189.H0_H0 ;  /* 0x200000ffff2dc231 */ /* 0x000fe200003409bd */
[----:B------:R-:W2:Y:S04]  /*a3b0*/  S2R R101, SR_TID.X ;  /* 0x0000000000657919 */ /* 0x000ea80000002100 */
[----:B------:R-:W-:Y:S01]  /*a3c0*/  PRMT R12, R45, 0x7610, R12 ;  /* 0x000076102d0c7816 */ /* 0x000fe2000000000c */
[----:B------:R-:W-:Y:S01]  /*a3d0*/  IMAD.MOV.U32 R62, RZ, RZ, R100 ;  /* 0x000000ffff3e7224 */ /* 0x000fe200078e0064 */
[----:B------:R4:W4:Y:S02]  /*a3e0*/  LDL.LU.S16 R44, [R1+0xcc] ;  /* 0x0000cc00012c7983 */ /* 0x0009240000300600 */
[----:B------:R-:W-:-:S02]  /*a3f0*/  @!P4 PRMT R189, R12, 0x5410, RZ ;  /* 0x000054100cbdc816 */ /* 0x000fc400000000ff */
[----:B-1----:R-:W-:-:S04]  /*a400*/  SHF.R.S32.HI R100, RZ, 0x1f, R66 ;  /* 0x0000001fff647819 */ /* 0x002fc80000011442 */
[----:B------:R-:W-:-:S04]  /*a410*/  LEA.HI R100, R100, R66, RZ, 0x5 ;  /* 0x0000004264647211 */ /* 0x000fc800078f28ff */
[----:B------:R-:W-:Y:S01]  /*a420*/  LOP3.LUT R100, R100, 0xffffffe0, RZ, 0xc0, !PT ;  /* 0xffffffe064647812 */ /* 0x000fe200078ec0ff */
[----:B---3--:R-:W-:-:S05]  /*a430*/  @!P1 HFMA2.BF16_V2 R19, -RZ.H0_H0, RZ.H0_H0, -R186.H0_H0 ;  /* 0x200000ffff139231 */ /* 0x008fca00003409ba */
[----:B------:R-:W-:-:S04]  /*a440*/  PRMT R4, R19, 0x7610, R4 ;  /* 0x0000761013047816 */ /* 0x000fc80000000004 */
[----:B------:R-:W-:Y:S01]  /*a450*/  @!P1 PRMT R186, R4, 0x5410, RZ ;  /* 0x0000541004ba9816 */ /* 0x000fe200000000ff */
[----:B------:R-:W-:-:S04]  /*a460*/  FADD.FTZ R4, R5, R9 ;  /* 0x0000000905047221 */ /* 0x000fc80000010000 */
[----:B------:R-:W-:Y:S01]  /*a470*/  FADD.FTZ R18, R3, R4 ;  /* 0x0000000403127221 */ /* 0x000fe20000010000 */
[----:B------:R-:W-:-:S04]  /*a480*/  IMAD.WIDE.U32 R4, R13, -0x2daee0ad, RZ ;  /* 0xd2511f530d047825 */ /* 0x000fc800078e00ff */
[----:B------:R-:W-:Y:S01]  /*a490*/  FADD.FTZ R19, R6, R8 ;  /* 0x0000000806137221 */ /* 0x000fe20000010000 */
[----:B------:R-:W-:Y:S01]  /*a4a0*/  LOP3.LUT R10, R5, UR18, R20, 0x96, !PT ;  /* 0x00000012050a7c12 */ /* 0x000fe2000f8e9614 */
[----:B------:R-:W-:Y:S02]  /*a4b0*/  IMAD.WIDE.U32 R6, R17, -0x2daee0ad, RZ ;  /* 0xd2511f5311067825 */ /* 0x000fe400078e00ff */
[----:B------:R1:W3:Y:S02]  /*a4c0*/  LDL.LU.S16 R17, [R1+0xd0] ;  /* 0x0000d00001117983 */ /* 0x0002e40000300600 */
        /* <DEDUP_REMOVED lines=10> */
[----:B------:R-:W-:Y:S02]  /*a570*/  LOP3.LUT R13, R7, UR13, R8, 0x96, !PT ;  /* 0x0000000d070d7c12 */ /* 0x000fe4000f8e9608 */
[----:B------:R-:W1:Y:S08]  /*a580*/  MUFU.EX2 R8, R113 ;  /* 0x0000007100087308 */ /* 0x000e700000000800 */
[----:B------:R-:W1:Y:S01]  /*a590*/  MUFU.EX2 R7, R114 ;  /* 0x0000007200077308 */ /* 0x000e620000000800 */
[----:B------:R-:W-:Y:S01]  /*a5a0*/  LOP3.LUT R3, R61, 0x7ffffffc, RZ, 0xc0, !PT ;  /* 0x7ffffffc3d037812 */ /* 0x000fe200078ec0ff */
[----:B------:R-:W-:-:S03]  /*a5b0*/  IMAD.WIDE.U32 R4, R4, -0x326172a9, RZ ;  /* 0xcd9e8d5704047825 */ /* 0x000fc600078e00ff */
[----:B--2---:R-:W-:Y:S02]  /*a5c0*/  IADD3 R42, -R3, R101, -R100 ;  /* 0x00000065032a7210 */ /* 0x004fe40007ffe964 */
[----:B------:R-:W-:Y:S02]  /*a5d0*/  LOP3.LUT R3, R5, UR39, R6, 0x96, !PT ;  /* 0x0000002705037c12 */ /* 0x000fe4000f8e9606 */
[----:B------:R-:W-:Y:S01]  /*a5e0*/  LOP3.LUT R11, R4, 0xffff, RZ, 0xc0, !PT ;  /* 0x0000ffff040b7812 */ /* 0x000fe200078ec0ff */
[----:B-1----:R-:W-:Y:S01]  /*a5f0*/  FADD.FTZ R5, R8, R19 ;  /* 0x0000001308057221 */ /* 0x002fe20000010000 */
[----:B------:R-:W-:Y:S02]  /*a600*/  F2FP.BF16.F32.PACK_AB R24, R7, R8 ;  /* 0x000000080718723e */ /* 0x000fe400000010ff */
[----:B------:R1:W2:Y:S01]  /*a610*/  LDL.LU.S16 R8, [R1+0xd4] ;  /* 0x0000d40001087983 */ /* 0x0002a20000300600 */
        /* <DEDUP_REMOVED lines=8> */
[----:B------:R-:W1:Y:S01]  /*a6a0*/  MUFU.EX2 R6, R140 ;  /* 0x0000008c00067308 */ /* 0x000e620000000800 */
[----:B------:R-:W-:Y:S02]  /*a6b0*/  ISETP.LE.U32.AND P2, PT, R3, UR23, PT ;  /* 0x0000001703007c0c */ /* 0x000fe4000bf43070 */
[----:B------:R-:W-:-:S05]  /*a6c0*/  LOP3.LUT R9, R9, 0xff, RZ, 0xc0, !PT ;  /* 0x000000ff09097812 */ /* 0x000fca00078ec0ff */
[----:B------:R-:W1:Y:S01]  /*a6d0*/  MUFU.EX2 R3, R137 ;  /* 0x0000008900037308 */ /* 0x000e620000000800 */
[----:B------:R-:W-:Y:S02]  /*a6e0*/  ISETP.LE.U32.AND P4, PT, R9, UR23, PT ;  /* 0x0000001709007c0c */ /* 0x000fe4000bf83070 */
[----:B------:R-:W-:Y:S02]  /*a6f0*/  LOP3.LUT R9, R4, 0xff, RZ, 0xc0, !PT ;  /* 0x000000ff04097812 */ /* 0x000fe400078ec0ff */
[----:B------:R-:W-:Y:S02]  /*a700*/  PRMT R185, R37, 0x7610, R185 ;  /* 0x0000761025b97816 */ /* 0x000fe400000000b9 */
[----:B------:R-:W-:Y:S02]  /*a710*/  ISETP.LE.U32.AND P1, PT, R9, UR23, PT ;  /* 0x0000001709007c0c */ /* 0x000fe4000bf23070 */
[--C-:B------:R-:W-:Y:S01]  /*a720*/  SHF.R.U32.HI R9, RZ, 0x18, R4.reuse ;  /* 0x00000018ff097819 */ /* 0x100fe20000011604 */
[----:B----4-:R-:W-:Y:S01]  /*a730*/  @!P6 HFMA2.BF16_V2 R44, -RZ.H0_H0, RZ.H0_H0, -R185.H0_H0 ;  /* 0x200000ffff2ce231 */ /* 0x010fe200003409b9 */
[----:B------:R-:W-:Y:S01]  /*a740*/  SHF.R.U32.HI R10, RZ, 0x10, R4 ;  /* 0x00000010ff0a7819 */ /* 0x000fe20000011604 */
[----:B-1----:R-:W-:Y:S01]  /*a750*/  FADD.FTZ R4, R6, R18 ;  /* 0x0000001206047221 */ /* 0x002fe20000010000 */
[----:B------:R-:W-:Y:S01]  /*a760*/  PRMT R184, R37, 0x7632, R184 ;  /* 0x0000763225b87816 */ /* 0x000fe200000000b8 */
[----:B------:R-:W-:Y:S01]  /*a770*/  IMAD.MOV.U32 R100, RZ, RZ, R47 ;  /* 0x000000ffff647224 */ /* 0x000fe200078e002f */
[----:B------:R-:W-:Y:S01]  /*a780*/  ISETP.LE.U32.AND P5, PT, R9, UR23, PT ;  /* 0x0000001709007c0c */ /* 0x000fe2000bfa3070 */
[----:B------:R-:W-:-:S02]  /*a790*/  IMAD.MOV.U32 R101, RZ, RZ, R26 ;  /* 0x000000ffff657224 */ /* 0x000fc400078e001a */
[----:B------:R-:W-:Y:S01]  /*a7a0*/  FADD.FTZ R9, R7, R5 ;  /* 0x0000000507097221 */ /* 0x000fe20000010000 */
[----:B------:R-:W-:Y:S02]  /*a7b0*/  IMAD.MOV.U32 R47, RZ, RZ, R108 ;  /* 0x000000ffff2f7224 */ /* 0x000fe400078e006c */
[C---:B------:R-:W-:Y:S01]  /*a7c0*/  FADD.FTZ R26, R3.reuse, R4 ;  /* 0x00000004031a7221 */ /* 0x040fe20000010000 */
[----:B------:R-:W-:Y:S01]  /*a7d0*/  IMAD.MOV.U32 R108, RZ, RZ, R109 ;  /* 0x000000ffff6c7224 */ /* 0x000fe200078e006d */
[----:B------:R-:W-:Y:S01]  /*a7e0*/  F2FP.BF16.F32.PACK_AB R23, R3, R6 ;  /* 0x000000060317723e */ /* 0x000fe200000010ff */
[----:B------:R-:W-:Y:S01]  /*a7f0*/  IMAD.MOV.U32 R109, RZ, RZ, R247 ;  /* 0x000000ffff6d7224 */ /* 0x000fe200078e00f7 */
[----:B------:R-:W-:Y:S01]  /*a800*/  PRMT R5, R44, 0x7610, R5 ;  /* 0x000076102c057816 */ /* 0x000fe20000000005 */
[----:B------:R-:W-:Y:S01]  /*a810*/  IMAD.MOV.U32 R247, RZ, RZ, R225 ;  /* 0x000000fffff77224 */ /* 0x000fe200078e00e1 */
[----:B------:R-:W-:Y:S02]  /*a820*/  LOP3.LUT R3, R10, 0xff, RZ, 0xc0, !PT ;  /* 0x000000ff0a037812 */ /* 0x000fe400078ec0ff */
[----:B------:R-:W-:-:S02]  /*a830*/  PRMT R225, R185, 0x5410, R184 ;  /* 0x00005410b9e17816 */ /* 0x000fc400000000b8 */
[----:B------:R-:W-:Y:S02]  /*a840*/  @!P6 PRMT R185, R5, 0x5410, RZ ;  /* 0x0000541005b9e816 */ /* 0x000fe400000000ff */
[----:B------:R-:W-:Y:S02]  /*a850*/  ISETP.LE.U32.AND P6, PT, R3, UR23, PT ;  /* 0x0000001703007c0c */ /* 0x000fe4000bfc3070 */
[----:B------:R-:W-:Y:S02]  /*a860*/  SHF.R.U32.HI R3, RZ, 0x8, R11 ;  /* 0x00000008ff037819 */ /* 0x000fe4000001160b */
[----:B------:R-:W-:Y:S02]  /*a870*/  PRMT R183, R43, 0x7632, R183 ;  /* 0x000076322bb77816 */ /* 0x000fe400000000b7 */
[----:B------:R-:W-:Y:S01]  /*a880*/  LOP3.LUT R3, R3, 0xffff, RZ, 0xc0, !PT ;  /* 0x0000ffff03037812 */ /* 0x000fe200078ec0ff */
[----:B------:R-:W-:Y:S01]  /*a890*/  IMAD.MOV.U32 R61, RZ, RZ, R101 ;  /* 0x000000ffff3d7224 */ /* 0x000fe200078e0065 */
[----:B------:R-:W-:Y:S01]  /*a8a0*/  PRMT R182, R43, 0x7610, R182 ;  /* 0x000076102bb67816 */ /* 0x000fe200000000b6 */
[----:B------:R-:W-:-:S02]  /*a8b0*/  IMAD.MOV.U32 R101, RZ, RZ, R46 ;  /* 0x000000ffff657224 */ /* 0x000fc400078e002e */
[----:B------:R-:W-:Y:S02]  /*a8c0*/  IMAD.MOV.U32 R46, RZ, RZ, R110 ;  /* 0x000000ffff2e7224 */ /* 0x000fe400078e006e */
[----:B------:R-:W-:Y:S01]  /*a8d0*/  IMAD.MOV.U32 R110, RZ, RZ, R224 ;  /* 0x000000ffff6e7224 */ /* 0x000fe200078e00e0 */
[----:B------:R-:W-:Y:S01]  /*a8e0*/  PRMT R224, R182, 0x5410, R183 ;  /* 0x00005410b6e07816 */ /* 0x000fe200000000b7 */
[----:B---3--:R-:W-:-:S05]  /*a8f0*/  @!P3 HFMA2.BF16_V2 R17, -RZ.H0_H0, RZ.H0_H0, -R184.H0_H0 ;  /* 0x200000ffff11b231 */ /* 0x008fca00003409b8 */
[----:B------:R-:W-:-:S04]  /*a900*/  PRMT R4, R17, 0x7610, R4 ;  /* 0x0000761011047816 */ /* 0x000fc80000000004 */
[----:B------:R-:W-:Y:S01]  /*a910*/  @!P3 PRMT R184, R4, 0x5410, RZ ;  /* 0x0000541004b8b816 */ /* 0x000fe200000000ff */
[----:B------:R-:W-:Y:S01]  /*a920*/  IMAD.WIDE.U32 R4, R13, -0x2daee0ad, RZ ;  /* 0xd2511f530d047825 */ /* 0x000fe200078e00ff */
[----:B------:R-:W-:-:S04]  /*a930*/  ISETP.LE.U32.AND P3, PT, R3, UR23, PT ;  /* 0x0000001703007c0c */ /* 0x000fc8000bf63070 */
[----:B------:R-:W-:Y:S01]  /*a940*/  LOP3.LUT R3, R5, UR40, R12, 0x96, !PT ;  /* 0x0000002805037c12 */ /* 0x000fe2000f8e960c */
[----:B--2---:R-:W-:-:S05]  /*a950*/  @!P2 HFMA2.BF16_V2 R8, -RZ.H0_H0, RZ.H0_H0, -R183.H0_H0 ;  /* 0x200000ffff08a231 */ /* 0x004fca00003409b7 */
[----:B------:R-:W-:-:S04]  /*a960*/  PRMT R12, R8, 0x7610, R12 ;  /* 0x00007610080c7816 */ /* 0x000fc8000000000c */
[----:B------:R-:W-:Y:S02]  /*a970*/  @!P2 PRMT R183, R12, 0x5410, RZ ;  /* 0x000054100cb7a816 */ /* 0x000fe400000000ff */
[----:B------:R1:W2:Y:S01]  /*a980*/  LDL.LU.S16 R12, [R1+0xd8] ;  /* 0x0000d800010c7983 */ /* 0x0002a20000300600 */
[----:B------:R-:W3:Y:S01]  /*a990*/  MUFU.EX2 R7, R115 ;  /* 0x0000007300077308 */ /* 0x000ee20000000800 */
[----:B------:R-:W-:-:S07]  /*a9a0*/  SHF.R.U32.HI R8, RZ, 0x10, R3 ;  /* 0x00000010ff087819 */ /* 0x000fce0000011603 */
[----:B------:R-:W4:Y:S01]  /*a9b0*/  MUFU.EX2 R6, R116 ;  /* 0x0000007400067308 */ /* 0x000f220000000800 */
[----:B------:R-:W-:-:S04]  /*a9c0*/  LOP3.LUT R8, R8, 0xff, RZ, 0xc0, !PT ;  /* 0x000000ff08087812 */ /* 0x000fc800078ec0ff */
[----:B------:R-:W-:Y:S01]  /*a9d0*/  ISETP.LE.U32.AND P2, PT, R8, UR23, PT ;  /* 0x0000001708007c0c */ /* 0x000fe2000bf43070 */
[----:B---3--:R-:W-:-:S04]  /*a9e0*/  FADD.FTZ R8, R7, R9 ;  /* 0x0000000907087221 */ /* 0x008fc80000010000 */
[C---:B----4-:R-:W-:Y:S01]  /*a9f0*/  FADD.FTZ R18, R6.reuse, R8 ;  /* 0x0000000806127221 */ /* 0x050fe20000010000 */
[----:B------:R-:W-:Y:S02]  /*aa00*/  F2FP.BF16.F32.PACK_AB R19, R6, R7 ;  /* 0x000000070613723e */ /* 0x000fe400000010ff */
[----:B------:R1:W3:Y:S01]  /*aa10*/  LDL.LU.S16 R6, [R1+0xdc] ;  /* 0x0000dc0001067983 */ /* 0x0002e20000300600 */
[----:B--2---:R-:W-:-:S05]  /*aa20*/  @!P4 HFMA2.BF16_V2 R12, -RZ.H0_H0, RZ.H0_H0, -R182.H0_H0 ;  /* 0x200000ffff0cc231 */ /* 0x004fca00003409b6 */
[----:B------:R-:W-:-:S04]  /*aa30*/  PRMT R10, R12, 0x7610, R10 ;  /* 0x000076100c0a7816 */ /* 0x000fc8000000000a */
[----:B------:R-:W-:Y:S02]  /*aa40*/  @!P4 PRMT R182, R10, 0x5410, RZ ;  /* 0x000054100ab6c816 */ /* 0x000fe400000000ff */
[----:B------:R1:W2:Y:S01]  /*aa50*/  LDL.LU.S16 R10, [R1+0xe0] ;  /* 0x0000e000010a7983 */ /* 0x0002a20000300600 */
[C---:B------:R-:W-:Y:S02]  /*aa60*/  PRMT R181, R31.reuse, 0x7610, R181 ;  /* 0x000076101fb57816 */ /* 0x040fe400000000b5 */
[----:B------:R-:W-:Y:S01]  /*aa70*/  PRMT R180, R31, 0x7632, R180 ;  /* 0x000076321fb47816 */ /* 0x000fe200000000b4 */
[----:B------:R-:W-:Y:S02]  /*aa80*/  IMAD.MOV.U32 R66, RZ, RZ, R101 ;  /* 0x000000ffff427224 */ /* 0x000fe400078e0065 */
[----:B------:R-:W-:Y:S02]  /*aa90*/  IMAD.MOV.U32 R101, RZ, RZ, R46 ;  /* 0x000000ffff657224 */ /* 0x000fe400078e002e */
[----:B------:R-:W-:-:S02]  /*aaa0*/  IMAD.MOV.U32 R46, RZ, RZ, R64 ;  /* 0x000000ffff2e7224 */ /* 0x000fc400078e0040 */
[----:B------:R-:W-:Y:S02]  /*aab0*/  IMAD.MOV.U32 R64, RZ, RZ, R109 ;  /* 0x000000ffff407224 */ /* 0x000fe400078e006d */
[----:B------:R-:W-:Y:S02]  /*aac0*/  IMAD.MOV.U32 R109, RZ, RZ, R252 ;  /* 0x000000ffff6d7224 */ /* 0x000fe400078e00fc */
[----:B---3--:R-:W-:Y:S02]  /*aad0*/  @!P1 HFMA2.BF16_V2 R6, -RZ.H0_H0, RZ.H0_H0, -R181.H0_H0 ;  /* 0x200000ffff069231 */ /* 0x008fe400003409b5 */
[----:B------:R-:W-:-:S03]  /*aae0*/  IMAD.MOV.U32 R252, RZ, RZ, R204 ;  /* 0x000000fffffc7224 */ /* 0x000fc600078e00cc */
[----:B------:R-:W-:Y:S01]  /*aaf0*/  PRMT R9, R6, 0x7610, R9 ;  /* 0x0000761006097816 */ /* 0x000fe20000000009 */
[----:B------:R-:W-:Y:S01]  /*ab00*/  IMAD.MOV.U32 R204, RZ, RZ, R167 ;  /* 0x000000ffffcc7224 */ /* 0x000fe200078e00a7 */
[----:B------:R-:W-:Y:S02]  /*ab10*/  PRMT R167, R181, 0x5410, R180 ;  /* 0x00005410b5a77816 */ /* 0x000fe400000000b4 */
[----:B------:R-:W-:Y:S02]  /*ab20*/  @!P1 PRMT R181, R9, 0x5410, RZ ;  /* 0x0000541009b59816 */ /* 0x000fe400000000ff */
[----:B------:R1:W3:Y:S01]  /*ab30*/  LDL.LU.S16 R9, [R1+0xe8] ;  /* 0x0000e80001097983 */ /* 0x0002e20000300600 */
[----:B--2---:R-:W-:-:S05]  /*ab40*/  @!P3 HFMA2.BF16_V2 R10, -RZ.H0_H0, RZ.H0_H0, -R180.H0_H0 ;  /* 0x200000ffff0ab231 */ /* 0x004fca00003409b4 */
[----:B------:R-:W-:-:S04]  /*ab50*/  PRMT R8, R10, 0x7610, R8 ;  /* 0x000076100a087816 */ /* 0x000fc80000000008 */
[----:B------:R-:W-:Y:S02]  /*ab60*/  @!P3 PRMT R180, R8, 0x5410, RZ ;  /* 0x0000541008b4b816 */ /* 0x000fe400000000ff */
[----:B------:R1:W2:Y:S01]  /*ab70*/  LDL.LU.S16 R8, [R1+0xe4] ;  /* 0x0000e40001087983 */ /* 0x0002a20000300600 */
[----:B------:R-:W-:Y:S02]  /*ab80*/  LOP3.LUT R6, R3, 0xff, RZ, 0xc0, !PT ;  /* 0x000000ff03067812 */ /* 0x000fe400078ec0ff */
[C---:B------:R-:W-:Y:S02]  /*ab90*/  PRMT R178, R25.reuse, 0x7632, R178 ;  /* 0x0000763219b27816 */ /* 0x040fe400000000b2 */
[----:B------:R-:W-:Y:S02]  /*aba0*/  ISETP.LE.U32.AND P4, PT, R6, UR23, PT ;  /* 0x0000001706007c0c */ /* 0x000fe4000bf83070 */
[----:B------:R-:W-:Y:S02]  /*abb0*/  SHF.R.U32.HI R6, RZ, 0x18, R3 ;  /* 0x00000018ff067819 */ /* 0x000fe40000011603 */
[----:B------:R-:W-:-:S02]  /*abc0*/  PRMT R179, R25, 0x7610, R179 ;  /* 0x0000761019b37816 */ /* 0x000fc400000000b3 */
[----:B------:R-:W-:Y:S02]  /*abd0*/  ISETP.LE.U32.AND P1, PT, R6, UR23, PT ;  /* 0x0000001706007c0c */ /* 0x000fe4000bf23070 */
[----:B------:R-:W-:Y:S01]  /*abe0*/  PRMT R140, R179, 0x5410, R178 ;  /* 0x00005410b38c7816 */ /* 0x000fe200000000b2 */
[----:B--2---:R-:W-:-:S05]  /*abf0*/  @!P5 HFMA2.BF16_V2 R8, -RZ.H0_H0, RZ.H0_H0, -R178.H0_H0 ;  /* 0x200000ffff08d231 */ /* 0x004fca00003409b2 */
[----:B------:R-:W-:-:S04]  /*ac00*/  PRMT R6, R8, 0x7610, R6 ;  /* 0x0000761008067816 */ /* 0x000fc80000000006 */
[----:B------:R-:W-:Y:S02]  /*ac10*/  @!P5 PRMT R178, R6, 0x5410, RZ ;  /* 0x0000541006b2d816 */ /* 0x000fe400000000ff */
[----:B------:R1:W2:Y:S04]  /*ac20*/  LDL.LU.S16 R6, [R1+0xec] ;  /* 0x0000ec0001067983 */ /* 0x0002a80000300600 */
[----:B------:R1:W4:Y:S01]  /*ac30*/  LDL.LU.S16 R12, [R1+0xf0] ;  /* 0x0000f000010c7983 */ /* 0x0003220000300600 */
[----:B------:R-:W-:-:S04]  /*ac40*/  LOP3.LUT R3, R3, 0xffff, RZ, 0xc0, !PT ;  /* 0x0000ffff03037812 */ /* 0x000fc800078ec0ff */
[----:B------:R-:W-:-:S04]  /*ac50*/  SHF.R.U32.HI R3, RZ, 0x8, R3 ;  /* 0x00000008ff037819 */ /* 0x000fc80000011603 */
[----:B------:R-:W-:Y:S01]  /*ac60*/  LOP3.LUT R3, R3, 0xffff, RZ, 0xc0, !PT ;  /* 0x0000ffff03037812 */ /* 0x000fe200078ec0ff */
[----:B---3--:R-:W-:Y:S01]  /*ac70*/  @!P6 HFMA2.BF16_V2 R9, -RZ.H0_H0, RZ.H0_H0, -R179.H0_H0 ;  /* 0x200000ffff09e231 */ /* 0x008fe200003409b3 */
[----:B------:R-:W-:Y:S02]  /*ac80*/  PRMT R177, R21, 0x7610, R177 ;  /* 0x0000761015b17816 */ /* 0x000fe400000000b1 */
[----:B------:R-:W-:Y:S02]  /*ac90*/  ISETP.LE.U32.AND P3, PT, R3, UR23, PT ;  /* 0x0000001703007c0c */ /* 0x000fe4000bf63070 */
[----:B------:R-:W-:Y:S02]  /*aca0*/  LOP3.LUT R16, R41, UR21, R90, 0x96, !PT ;  /* 0x0000001529107c12 */ /* 0x000fe4000f8e965a */
[----:B------:R-:W-:Y:S02]  /*acb0*/  LOP3.LUT R15, R15, UR19, R40, 0x96, !PT ;  /* 0x000000130f0f7c12 */ /* 0x000fe4000f8e9628 */
[----:B------:R-:W-:-:S02]  /*acc0*/  PRMT R7, R9, 0x7610, R7 ;  /* 0x0000761009077816 */ /* 0x000fc40000000007 */
[----:B------:R-:W-:Y:S01]  /*acd0*/  PRMT R176, R21, 0x7632, R176 ;  /* 0x0000763215b07816 */ /* 0x000fe200000000b0 */
[----:B------:R-:W-:Y:S01]  /*ace0*/  IMAD.WIDE.U32 R8, R15, -0x2daee0ad, RZ ;  /* 0xd2511f530f087825 */ /* 0x000fe200078e00ff */
[----:B------:R-:W-:Y:S02]  /*acf0*/  @!P6 PRMT R179, R7, 0x5410, RZ ;  /* 0x0000541007b3e816 */ /* 0x000fe400000000ff */
[----:B------:R-:W-:Y:S02]  /*ad00*/  PRMT R72, R177, 0x5410, R176 ;  /* 0x00005410b1487816 */ /* 0x000fe400000000b0 */
[C---:B------:R-:W-:Y:S02]  /*ad10*/  PRMT R173, R24.reuse, 0x7610, R173 ;  /* 0x0000761018ad7816 */ /* 0x040fe400000000ad */
[----:B------:R-:W-:Y:S01]  /*ad20*/  PRMT R172, R24, 0x7632, R172 ;  /* 0x0000763218ac7816 */ /* 0x000fe200000000ac */
[----:B--2---:R-:W-:-:S05]  /*ad30*/  @!P4 HFMA2.BF16_V2 R6, -RZ.H0_H0, RZ.H0_H0, -R177.H0_H0 ;  /* 0x200000ffff06c231 */ /* 0x004fca00003409b1 */
[----:B------:R-:W-:Y:S01]  /*ad40*/  PRMT R11, R6, 0x7610, R11 ;  /* 0x00007610060b7816 */ /* 0x000fe2000000000b */
[----:B------:R-:W-:-:S04]  /*ad50*/  IMAD.WIDE.U32 R6, R16, -0x2daee0ad, RZ ;  /* 0xd2511f5310067825 */ /* 0x000fc800078e00ff */
[----:B----4-:R-:W-:Y:S01]  /*ad60*/  @!P3 HFMA2.BF16_V2 R12, -RZ.H0_H0, RZ.H0_H0, -R176.H0_H0 ;  /* 0x200000ffff0cb231 */ /* 0x010fe200003409b0 */
[----:B------:R-:W-:-:S04]  /*ad70*/  LOP3.LUT R10, R9, UR16, R6, 0x96, !PT ;  /* 0x00000010090a7c12 */ /* 0x000fc8000f8e9606 */
[----:B------:R-:W-:Y:S02]  /*ad80*/  PRMT R6, R12, 0x7610, R6 ;  /* 0x000076100c067816 */ /* 0x000fe40000000006 */
[----:B------:R-:W-:Y:S02]  /*ad90*/  @!P4 PRMT R177, R11, 0x5410, RZ ;  /* 0x000054100bb1c816 */ /* 0x000fe400000000ff */
[----:B------:R-:W-:Y:S01]  /*ada0*/  @!P3 PRMT R176, R6, 0x5410, RZ ;  /* 0x0000541006b0b816 */ /* 0x000fe200000000ff */
[----:B------:R1:W2:Y:S04]  /*adb0*/  LDL.LU.S16 R11, [R1+0xf8] ;  /* 0x0000f800010b7983 */ /* 0x0002a80000300600 */
[----:B------:R1:W3:Y:S04]  /*adc0*/  LDL.LU.S16 R6, [R1+0xf4] ;  /* 0x0000f40001067983 */ /* 0x0002e80000300600 */
[----:B------:R1:W4:Y:S04]  /*add0*/  LDL.LU.S16 R25, [R1+0xfc] ;  /* 0x0000fc0001197983 */ /* 0x0003280000300600 */
[----:B------:R1:W4:Y:S01]  /*ade0*/  LDL.LU.S16 R24, [R1+0x100] ;  /* 0x0001000001187983 */ /* 0x0003220000300600 */
[----:B------:R-:W-:-:S02]  /*adf0*/  PRMT R174, R22, 0x7632, R174 ;  /* 0x0000763216ae7816 */ /* 0x000fc400000000ae */
[----:B------:R-:W-:Y:S02]  /*ae00*/  PRMT R175, R22, 0x7610, R175 ;  /* 0x0000761016af7816 */ /* 0x000fe400000000af */
[----:B------:R-:W-:Y:S02]  /*ae10*/  LOP3.LUT R7, R7, UR18, R20, 0x96, !PT ;  /* 0x0000001207077c12 */ /* 0x000fe4000f8e9614 */
[----:B------:R-:W-:Y:S02]  /*ae20*/  PRMT R71, R175, 0x5410, R174 ;  /* 0x00005410af477816 */ /* 0x000fe400000000ae */
[----:B------:R-:W-:Y:S01]  /*ae30*/  LOP3.LUT R15, R4, 0xffff, RZ, 0xc0, !PT ;  /* 0x0000ffff040f7812 */ /* 0x000fe200078ec0ff */
[----:B------:R-:W-:Y:S02]  /*ae40*/  IMAD.MOV.U32 R96, RZ, RZ, R62 ;  /* 0x000000ffff607224 */ /* 0x000fe400078e003e */
[----:B------:R-:W-:Y:S02]  /*ae50*/  IMAD.MOV.U32 R62, RZ, RZ, R100 ;  /* 0x000000ffff3e7224 */ /* 0x000fe400078e0064 */
[----:B------:R-:W-:-:S02]  /*ae60*/  IMAD.MOV.U32 R100, RZ, RZ, R101 ;  /* 0x000000ffff647224 */ /* 0x000fc400078e0065 */
[----:B------:R-:W-:Y:S02]  /*ae70*/  IMAD.MOV.U32 R101, RZ, RZ, R217 ;  /* 0x000000ffff657224 */ /* 0x000fe400078e00d9 */
[----:B------:R-:W-:Y:S01]  /*ae80*/  IMAD.MOV.U32 R217, RZ, RZ, R216 ;  /* 0x000000ffffd97224 */ /* 0x000fe200078e00d8 */
[----:B------:R-:W-:Y:S01]  /*ae90*/  PRMT R216, R173, 0x5410, R172 ;  /* 0x00005410add87816 */ /* 0x000fe200000000ac */
[----:B--2---:R-:W-:Y:S02]  /*aea0*/  @!P2 HFMA2.BF16_V2 R11, -RZ.H0_H0, RZ.H0_H0, -R175.H0_H0 ;  /* 0x200000ffff0ba231 */ /* 0x004fe400003409af */
[----:B---3--:R-:W-:-:S03]  /*aeb0*/  @!P1 HFMA2.BF16_V2 R6, -RZ.H0_H0, RZ.H0_H0, -R174.H0_H0 ;  /* 0x200000ffff069231 */ /* 0x008fc600003409ae */
[----:B------:R-:W-:Y:S02]  /*aec0*/  PRMT R13, R11, 0x7610, R13 ;  /* 0x000076100b0d7816 */ /* 0x000fe4000000000d */
[----:B------:R-:W-:Y:S01]  /*aed0*/  PRMT R3, R6, 0x7610, R3 ;  /* 0x0000761006037816 */ /* 0x000fe20000000003 */
[----:B------:R-:W-:-:S04]  /*aee0*/  IMAD.WIDE.U32 R6, R7, -0x326172a9, RZ ;  /* 0xcd9e8d5707067825 */ /* 0x000fc800078e00ff */
[----:B------:R-:W-:Y:S01]  /*aef0*/  IMAD.WIDE.U32 R10, R10, -0x326172a9, RZ ;  /* 0xcd9e8d570a0a7825 */ /* 0x000fe200078e00ff */
[----:B------:R-:W-:-:S04]  /*af00*/  LOP3.LUT R7, R7, UR17, R14, 0x96, !PT ;  /* 0x0000001107077c12 */ /* 0x000fc8000f8e960e */
[----:B------:R-:W-:Y:S01]  /*af10*/  LOP3.LUT R12, R11, UR15, R6, 0x96, !PT ;  /* 0x0000000f0b0c7c12 */ /* 0x000fe2000f8e9606 */
[----:B------:R-:W-:Y:S01]  /*af20*/  IMAD.WIDE.U32 R6, R7, -0x2daee0ad, RZ ;  /* 0xd2511f5307067825 */ /* 0x000fe200078e00ff */
[----:B------:R-:W-:-:S03]  /*af30*/  @!P2 PRMT R175, R13, 0x5410, RZ ;  /* 0x000054100dafa816 */ /* 0x000fc600000000ff */
[----:B------:R-:W-:Y:S01]  /*af40*/  IMAD.WIDE.U32 R12, R12, -0x2daee0ad, RZ ;  /* 0xd2511f530c0c7825 */ /* 0x000fe200078e00ff */
[----:B------:R-:W-:-:S04]  /*af50*/  LOP3.LUT R7, R7, UR14, R8, 0x96, !PT ;  /* 0x0000000e07077c12 */ /* 0x000fc8000f8e9608 */
[----:B------:R-:W-:Y:S01]  /*af60*/  LOP3.LUT R8, R13, UR12, R6, 0x96, !PT ;  /* 0x0000000c0d087c12 */ /* 0x000fe2000f8e9606 */
[----:B------:R-:W-:Y:S01]  /*af70*/  IMAD.WIDE.U32 R6, R7, -0x326172a9, RZ ;  /* 0xcd9e8d5707067825 */ /* 0x000fe200078e00ff */
[----:B------:R-:W-:Y:S02]  /*af80*/  @!P1 PRMT R174, R3, 0x5410, RZ ;  /* 0x0000541003ae9816 */ /* 0x000fe400000000ff */
[----:B------:R-:W-:Y:S02]  /*af90*/  LOP3.LUT R3, R4, 0xff, RZ, 0xc0, !PT ;  /* 0x000000ff04037812 */ /* 0x000fe400078ec0ff */
[--C-:B------:R-:W-:Y:S02]  /*afa0*/  SHF.R.U32.HI R14, RZ, 0x10, R4.reuse ;  /* 0x00000010ff0e7819 */ /* 0x100fe40000011604 */
[----:B------:R-:W-:Y:S01]  /*afb0*/  SHF.R.U32.HI R11, RZ, 0x18, R4 ;  /* 0x00000018ff0b7819 */ /* 0x000fe20000011604 */
[----:B------:R-:W-:Y:S01]  /*afc0*/  IMAD.WIDE.U32 R4, R8, -0x326172a9, RZ ;  /* 0xcd9e8d5708047825 */ /* 0x000fe200078e00ff */
[----:B------:R-:W-:-:S02]  /*afd0*/  LOP3.LUT R10, R7, UR13, R10, 0x96, !PT ;  /* 0x0000000d070a7c12 */ /* 0x000fc4000f8e960a */
[----:B------:R-:W-:Y:S02]  /*afe0*/  ISETP.LE.U32.AND P1, PT, R3, UR23, PT ;  /* 0x0000001703007c0c */ /* 0x000fe4000bf23070 */
[----:B------:R-:W-:Y:S02]  /*aff0*/  LOP3.LUT R6, R5, UR39, R6, 0x96, !PT ;  /* 0x0000002705067c12 */ /* 0x000fe4000f8e9606 */
[C---:B------:R-:W-:Y:S02]  /*b000*/  LOP3.LUT R7, R4.reuse, 0xff, RZ, 0xc0, !PT ;  /* 0x000000ff04077812 */ /* 0x040fe400078ec0ff */
[--C-:B------:R-:W-:Y:S02]  /*b010*/  SHF.R.U32.HI R3, RZ, 0x18, R4.reuse ;  /* 0x00000018ff037819 */ /* 0x100fe40000011604 */
[----:B------:R-:W-:Y:S02]  /*b020*/  LOP3.LUT R16, R4, 0xffff, RZ, 0xc0, !PT ;  /* 0x0000ffff04107812 */ /* 0x000fe400078ec0ff */
[----:B------:R-:W-:Y:S01]  /*b030*/  SHF.R.U32.HI R13, RZ, 0x10, R4 ;  /* 0x00000010ff0d7819 */ /* 0x000fe20000011604 */
[----:B------:R-:W-:Y:S01]  /*b040*/  IMAD.WIDE.U32 R4, R10, -0x2daee0ad, RZ ;  /* 0xd2511f530a047825 */ /* 0x000fe200078e00ff */
[----:B------:R-:W-:-:S04]  /*b050*/  ISETP.LE.U32.AND P5, PT, R3, UR23, PT ;  /* 0x0000001703007c0c */ /* 0x000fc8000bfa3070 */
[----:B------:R-:W-:Y:S02]  /*b060*/  LOP3.LUT R3, R5, UR40, R12, 0x96, !PT ;  /* 0x0000002805037c12 */ /* 0x000fe4000f8e960c */
[C---:B------:R-:W-:Y:S02]  /*b070*/  LOP3.LUT R10, R4.reuse, 0xff, RZ, 0xc0, !PT ;  /* 0x000000ff040a7812 */ /* 0x040fe400078ec0ff */
[----:B------:R-:W-:Y:S02]  /*b080*/  LOP3.LUT R17, R4, 0xffff, RZ, 0xc0, !PT ;  /* 0x0000ffff04117812 */ /* 0x000fe400078ec0ff */
[--C-:B------:R-:W-:Y:S02]  /*b090*/  SHF.R.U32.HI R12, RZ, 0x10, R4.reuse ;  /* 0x00000010ff0c7819 */ /* 0x100fe40000011604 */
[----:B------:R-:W-:Y:S02]  /*b0a0*/  SHF.R.U32.HI R9, RZ, 0x18, R4 ;  /* 0x00000018ff097819 */ /* 0x000fe40000011604 */
[----:B------:R-:W-:-:S02]  /*b0b0*/  LOP3.LUT R4, R14, 0xff, RZ, 0xc0, !PT ;  /* 0x000000ff0e047812 */ /* 0x000fc400078ec0ff */
[----:B------:R-:W-:Y:S02]  /*b0c0*/  SHF.R.U32.HI R5, RZ, 0x8, R15 ;  /* 0x00000008ff057819 */ /* 0x000fe4000001160f */
[----:B------:R-:W-:Y:S02]  /*b0d0*/  ISETP.LE.U32.AND P3, PT, R4, UR23, PT ;  /* 0x0000001704007c0c */ /* 0x000fe4000bf63070 */
[----:B------:R-:W-:Y:S01]  /*b0e0*/  LOP3.LUT R4, R5, 0xffff, RZ, 0xc0, !PT ;  /* 0x0000ffff05047812 */ /* 0x000fe200078ec0ff */
[----:B----4-:R-:W-:-:S03]  /*b0f0*/  @!P1 HFMA2.BF16_V2 R25, -RZ.H0_H0, RZ.H0_H0, -R173.H0_H0 ;  /* 0x200000ffff199231 */ /* 0x010fc600003409ad */
[----:B------:R-:W-:Y:S02]  /*b100*/  ISETP.LE.U32.AND P6, PT, R4, UR23, PT ;  /* 0x0000001704007c0c */ /* 0x000fe4000bfc3070 */
[----:B------:R-:W-:Y:S02]  /*b110*/  PRMT R22, R25, 0x7610, R22 ;  /* 0x0000761019167816 */ /* 0x000fe40000000016 */
[----:B------:R-:W-:Y:S02]  /*b120*/  LOP3.LUT R4, R6, 0xff, RZ, 0xc0, !PT ;  /* 0x000000ff06047812 */ /* 0x000fe400078ec0ff */
[----:B------:R-:W-:Y:S02]  /*b130*/  @!P1 PRMT R173, R22, 0x5410, RZ ;  /* 0x0000541016ad9816 */ /* 0x000fe400000000ff */
[----:B------:R-:W-:Y:S01]  /*b140*/  ISETP.LE.U32.AND P1, PT, R4, UR23, PT ;  /* 0x0000001704007c0c */ /* 0x000fe2000bf23070 */
[----:B------:R1:W2:Y:S01]  /*b150*/  LDL.LU.S16 R22, [R1+0x104] ;  /* 0x0001040001167983 */ /* 0x0002a20000300600 */
[----:B------:R-:W-:-:S03]  /*b160*/  LOP3.LUT R4, R6, 0xffff, RZ, 0xc0, !PT ;  /* 0x0000ffff06047812 */ /* 0x000fc600078ec0ff */
[----:B------:R-:W-:Y:S01]  /*b170*/  @!P6 HFMA2.BF16_V2 R24, -RZ.H0_H0, RZ.H0_H0, -R172.H0_H0 ;  /* 0x200000ffff18e231 */ /* 0x000fe200003409ac */
[----:B------:R-:W-:-:S04]  /*b180*/  SHF.R.U32.HI R4, RZ, 0x8, R4 ;  /* 0x00000008ff047819 */ /* 0x000fc80000011604 */
[----:B------:R-:W-:Y:S02]  /*b190*/  PRMT R21, R24, 0x7610, R21 ;  /* 0x0000761018157816 */ /* 0x000fe40000000015 */
[----:B------:R-:W-:Y:S02]  /*b1a0*/  LOP3.LUT R4, R4, 0xffff, RZ, 0xc0, !PT ;  /* 0x0000ffff04047812 */ /* 0x000fe400078ec0ff */
[----:B------:R-:W-:Y:S02]  /*b1b0*/  @!P6 PRMT R172, R21, 0x5410, RZ ;  /* 0x0000541015ace816 */ /* 0x000fe400000000ff */
[----:B------:R-:W-:Y:S02]  /*b1c0*/  ISETP.LE.U32.AND P6, PT, R4, UR23, PT ;  /* 0x0000001704007c0c */ /* 0x000fe4000bfc3070 */
[----:B------:R1:W3:Y:S01]  /*b1d0*/  LDL.LU.S16 R4, [R1+0x10c] ;  /* 0x00010c0001047983 */ /* 0x0002e20000300600 */
[----:B------:R-:W-:Y:S02]  /*b1e0*/  ISETP.LE.U32.AND P4, PT, R11, UR23, PT ;  /* 0x000000170b007c0c */ /* 0x000fe4000bf83070 */
[----:B------:R-:W-:Y:S01]  /*b1f0*/  PRMT R132, R23, 0x7632, R132 ;  /* 0x0000763217847816 */ /* 0x000fe20000000084 */
[----:B------:R-:W-:-:S02]  /*b200*/  IMAD.MOV.U32 R97, RZ, RZ, R63 ;  /* 0x000000ffff617224 */ /* 0x000fc400078e003f */
[----:B------:R-:W-:Y:S02]  /*b210*/  IMAD.MOV.U32 R63, RZ, RZ, R61 ;  /* 0x000000ffff3f7224 */ /* 0x000fe400078e003d */
[----:B------:R-:W-:Y:S02]  /*b220*/  IMAD.MOV.U32 R61, RZ, RZ, R105 ;  /* 0x000000ffff3d7224 */ /* 0x000fe400078e0069 */
[----:B------:R-:W-:Y:S02]  /*b230*/  IMAD.MOV.U32 R45, RZ, RZ, R97 ;  /* 0x000000ffff2d7224 */ /* 0x000fe400078e0061 */
[----:B------:R-:W-:Y:S01]  /*b240*/  IMAD.MOV.U32 R97, RZ, RZ, R62 ;  /* 0x000000ffff617224 */ /* 0x000fe200078e003e */
[----:B------:R-:W-:Y:S01]  /*b250*/  PRMT R137, R23, 0x7610, R137 ;  /* 0x0000761017897816 */ /* 0x000fe20000000089 */
[----:B------:R-:W-:Y:S02]  /*b260*/  IMAD.MOV.U32 R62, RZ, RZ, R63 ;  /* 0x000000ffff3e7224 */ /* 0x000fe400078e003f */
[----:B------:R-:W-:-:S02]  /*b270*/  IMAD.MOV.U32 R63, RZ, RZ, R66 ;  /* 0x000000ffff3f7224 */ /* 0x000fc400078e0042 */
[----:B------:R-:W-:Y:S02]  /*b280*/  IMAD.MOV.U32 R66, RZ, RZ, R61 ;  /* 0x000000ffff427224 */ /* 0x000fe400078e003d */
[----:B------:R-:W-:Y:S02]  /*b290*/  IMAD.MOV.U32 R61, RZ, RZ, R217 ;  /* 0x000000ffff3d7224 */ /* 0x000fe400078e00d9 */
[----:B------:R-:W-:Y:S01]  /*b2a0*/  IMAD.MOV.U32 R217, RZ, RZ, R221 ;  /* 0x000000ffffd97224 */ /* 0x000fe200078e00dd */
[----:B------:R-:W-:Y:S02]  /*b2b0*/  PRMT R221, R137, 0x5410, R132 ;  /* 0x0000541089dd7816 */ /* 0x000fe40000000084 */
[C---:B------:R-:W-:Y:S02]  /*b2c0*/  PRMT R127, R19.reuse, 0x7610, R127 ;  /* 0x00007610137f7816 */ /* 0x040fe4000000007f */
[----:B------:R-:W-:Y:S01]  /*b2d0*/  PRMT R126, R19, 0x7632, R126 ;  /* 0x00007632137e7816 */ /* 0x000fe2000000007e */
[----:B---3--:R-:W-:-:S05]  /*b2e0*/  @!P4 HFMA2.BF16_V2 R4, -RZ.H0_H0, RZ.H0_H0, -R132.H0_H0 ;  /* 0x200000ffff04c231 */ /* 0x008fca0000340984 */
[----:B------:R-:W-:-:S04]  /*b2f0*/  PRMT R11, R4, 0x7610, R11 ;  /* 0x00007610040b7816 */ /* 0x000fc8000000000b */
[----:B------:R-:W-:Y:S02]  /*b300*/  @!P4 PRMT R132, R11, 0x5410, RZ ;  /* 0x000054100b84c816 */ /* 0x000fe400000000ff */
[----:B------:R1:W3:Y:S01]  /*b310*/  LDL.LU.S16 R11, [R1+0x110] ;  /* 0x00011000010b7983 */ /* 0x0002e20000300600 */
[----:B------:R-:W-:-:S03]  /*b320*/  ISETP.LE.U32.AND P4, PT, R10, UR23, PT ;  /* 0x000000170a007c0c */ /* 0x000fc6000bf83070 */
[----:B------:R1:W4:Y:S04]  /*b330*/  LDL.LU.S16 R10, [R1+0x114] ;  /* 0x00011400010a7983 */ /* 0x0003280000300600 */
[----:B------:R1:W2:Y:S01]  /*b340*/  LDL.LU.S16 R19, [R1+0x118] ;  /* 0x0001180001137983 */ /* 0x0002a20000300600 */
[----:B------:R-:W1:Y:S01]  /*b350*/  MUFU.EX2 R8, R117 ;  /* 0x0000007500087308 */ /* 0x000e620000000800 */
[----:B------:R-:W-:-:S07]  /*b360*/  ISETP.LE.U32.AND P2, PT, R7, UR23, PT ;  /* 0x0000001707007c0c */ /* 0x000fce000bf43070 */
[----:B------:R-:W1:Y:S01]  /*b370*/  MUFU.EX2 R7, R118 ;  /* 0x0000007600077308 */ /* 0x000e620000000800 */
[----:B------:R-:W-:Y:S02]  /*b380*/  IMAD.MOV.U32 R105, RZ, RZ, R226 ;  /* 0x000000ffff697224 */ /* 0x000fe400078e00e2 */
[----:B-1----:R-:W-:-:S04]  /*b390*/  FADD.FTZ R5, R8, R18 ;  /* 0x0000001208057221 */ /* 0x002fc80000010000 */
[C---:B------:R-:W-:Y:S01]  /*b3a0*/  FADD.FTZ R226, R7.reuse, R5 ;  /* 0x0000000507e27221 */ /* 0x040fe20000010000 */
[----:B------:R-:W-:-:S04]  /*b3b0*/  F2FP.BF16.F32.PACK_AB R7, R7, R8 ;  /* 0x000000080707723e */ /* 0x000fc800000010ff */
[C---:B------:R-:W-:Y:S01]  /*b3c0*/  PRMT R125, R7.reuse, 0x7610, R125 ;  /* 0x00007610077d7816 */ /* 0x040fe2000000007d */
[----:B------:R-:W-:Y:S02]  /*b3d0*/  IMAD.MOV.U32 R44, RZ, RZ, R96 ;  /* 0x000000ffff2c7224 */ /* 0x000fe400078e0060 */
[----:B------:R-:W-:Y:S01]  /*b3e0*/  IMAD.MOV.U32 R96, RZ, RZ, R62 ;  /* 0x000000ffff607224 */ /* 0x000fe200078e003e */
[----:B------:R-:W-:Y:S01]  /*b3f0*/  PRMT R124, R7, 0x7632, R124 ;  /* 0x00007632077c7816 */ /* 0x000fe2000000007c */
[----:B------:R-:W-:Y:S02]  /*b400*/  IMAD.MOV.U32 R40, RZ, RZ, R44 ;  /* 0x000000ffff287224 */ /* 0x000fe400078e002c */
[----:B------:R-:W-:Y:S02]  /*b410*/  IMAD.MOV.U32 R44, RZ, RZ, R96 ;  /* 0x000000ffff2c7224 */ /* 0x000fe400078e0060 */
[----:B------:R-:W-:Y:S02]  /*b420*/  IMAD.MOV.U32 R96, RZ, RZ, R97 ;  /* 0x000000ffff607224 */ /* 0x000fe400078e0061 */
[----:B------:R-:W-:Y:S01]  /*b430*/  IMAD.MOV.U32 R97, RZ, RZ, R102 ;  /* 0x000000ffff617224 */ /* 0x000fe200078e0066 */
[----:B------:R-:W-:Y:S01]  /*b440*/  PRMT R102, R125, 0x5410, R124 ;  /* 0x000054107d667816 */ /* 0x000fe2000000007c */
[----:B--2---:R-:W-:-:S05]  /*b450*/  @!P2 HFMA2.BF16_V2 R19, -RZ.H0_H0, RZ.H0_H0, -R125.H0_H0 ;  /* 0x200000ffff13a231 */ /* 0x004fca000034097d */
[----:B------:R-:W-:-:S04]  /*b460*/  PRMT R15, R19, 0x7610, R15 ;  /* 0x00007610130f7816 */ /* 0x000fc8000000000f */
[----:B------:R-:W-:Y:S02]  /*b470*/  @!P2 PRMT R125, R15, 0x5410, RZ ;  /* 0x000054100f7da816 */ /* 0x000fe400000000ff */
[----:B------:R1:W2:Y:S04]  /*b480*/  LDL.LU.S16 R15, [R1+0x11c] ;  /* 0x00011c00010f7983 */ /* 0x0002a80000300600 */
[----:B------:R1:W2:Y:S01]  /*b490*/  LDL.LU.S16 R19, [R1+0x120] ;  /* 0x0001200001137983 */ /* 0x0002a20000300600 */
[----:B------:R-:W-:Y:S01]  /*b4a0*/  @!P3 HFMA2.BF16_V2 R22, -RZ.H0_H0, RZ.H0_H0, -R137.H0_H0 ;  /* 0x200000ffff16b231 */ /* 0x000fe20000340989 */
[----:B------:R-:W-:Y:S01]  /*b4b0*/  LOP3.LUT R4, R13, 0xff, RZ, 0xc0, !PT ;  /* 0x000000ff0d047812 */ /* 0x000fe200078ec0ff */
[----:B---3--:R-:W-:-:S03]  /*b4c0*/  @!P1 HFMA2.BF16_V2 R11, -RZ.H0_H0, RZ.H0_H0, -R127.H0_H0 ;  /* 0x200000ffff0b9231 */ /* 0x008fc6000034097f */
[----:B------:R-:W-:Y:S01]  /*b4d0*/  PRMT R20, R22, 0x7610, R20 ;  /* 0x0000761016147816 */ /* 0x000fe20000000014 */
[----:B------:R-:W-:-:S03]  /*b4e0*/  IMAD.MOV.U32 R62, RZ, RZ, R63 ;  /* 0x000000ffff3e7224 */ /* 0x000fc600078e003f */
[----:B------:R-:W-:Y:S02]  /*b4f0*/  @!P3 PRMT R137, R20, 0x5410, RZ ;  /* 0x000054101489b816 */ /* 0x000fe400000000ff */
[----:B------:R-:W-:Y:S01]  /*b500*/  ISETP.LE.U32.AND P3, PT, R4, UR23, PT ;  /* 0x0000001704007c0c */ /* 0x000fe2000bf63070 */
[----:B------:R-:W-:Y:S01]  /*b510*/  IMAD.MOV.U32 R63, RZ, RZ, R66 ;  /* 0x000000ffff3f7224 */ /* 0x000fe200078e0042 */
[----:B------:R-:W-:Y:S01]  /*b520*/  PRMT R4, R11, 0x7610, R4 ;  /* 0x000076100b047816 */ /* 0x000fe20000000004 */
[----:B------:R-:W-:Y:S01]  /*b530*/  IMAD.MOV.U32 R66, RZ, RZ, R100 ;  /* 0x000000ffff427224 */ /* 0x000fe200078e0064 */
[----:B------:R-:W-:Y:S01]  /*b540*/  PRMT R100, R127, 0x5410, R126 ;  /* 0x000054107f647816 */ /* 0x000fe2000000007e */
[----:B----4-:R-:W-:Y:S01]  /*b550*/  @!P6 HFMA2.BF16_V2 R10, -RZ.H0_H0, RZ.H0_H0, -R126.H0_H0 ;  /* 0x200000ffff0ae231 */ /* 0x010fe2000034097e */
[----:B------:R-:W-:Y:S02]  /*b560*/  @!P1 PRMT R127, R4, 0x5410, RZ ;  /* 0x00005410047f9816 */ /* 0x000fe400000000ff */
[----:B------:R-:W-:-:S02]  /*b570*/  SHF.R.U32.HI R4, RZ, 0x8, R16 ;  /* 0x00000008ff047819 */ /* 0x000fc40000011610 */
[----:B------:R-:W-:Y:S02]  /*b580*/  PRMT R5, R10, 0x7610, R5 ;  /* 0x000076100a057816 */ /* 0x000fe40000000005 */
[----:B------:R-:W-:Y:S02]  /*b590*/  LOP3.LUT R4, R4, 0xffff, RZ, 0xc0, !PT ;  /* 0x0000ffff04047812 */ /* 0x000fe400078ec0ff */
[----:B------:R-:W-:Y:S02]  /*b5a0*/  @!P6 PRMT R126, R5, 0x5410, RZ ;  /* 0x00005410057ee816 */ /* 0x000fe400000000ff */
[----:B------:R-:W-:Y:S01]  /*b5b0*/  ISETP.LE.U32.AND P6, PT, R4, UR23, PT ;  /* 0x0000001704007c0c */ /* 0x000fe2000bfc3070 */
[----:B------:R-:W-:Y:S08]  /*b5c0*/  MUFU.EX2 R5, R95 ;  /* 0x0000005f00057308 */ /* 0x000ff00000000800 */
[----:B------:R-:W3:Y:S02]  /*b5d0*/  MUFU.EX2 R4, R99 ;  /* 0x0000006300047308 */ /* 0x000ee40000000800 */
[----:B---3--:R-:W-:-:S04]  /*b5e0*/  F2FP.BF16.F32.PACK_AB R8, R4, R5 ;  /* 0x000000050408723e */ /* 0x008fc800000010ff */
[----:B------:R-:W-:-:S05]  /*b5f0*/  PRMT R123, R8, 0x7610, R123 ;  /* 0x00007610087b7816 */ /* 0x000fca000000007b */
[----:B--2---:R-:W-:-:S05]  /*b600*/  @!P3 HFMA2.BF16_V2 R19, -RZ.H0_H0, RZ.H0_H0, -R123.H0_H0 ;  /* 0x200000ffff13b231 */ /* 0x004fca000034097b */
[----:B------:R-:W-:Y:S02]  /*b610*/  PRMT R18, R19, 0x7610, R18 ;  /* 0x0000761013127816 */ /* 0x000fe40000000012 */
[----:B------:R1:W2:Y:S01]  /*b620*/  LDL.LU.S16 R19, [R1+0x124] ;  /* 0x0001240001137983 */ /* 0x0002a20000300600 */
[----:B------:R-:W3:Y:S08]  /*b630*/  MUFU.EX2 R11, R94 ;  /* 0x0000005e000b7308 */ /* 0x000ef00000000800 */
[----:B------:R-:W4:Y:S01]  /*b640*/  MUFU.EX2 R10, R131 ;  /* 0x00000083000a7308 */ /* 0x000f220000000800 */
[----:B------:R-:W-:Y:S01]  /*b650*/  LOP3.LUT R7, R12, 0xff, RZ, 0xc0, !PT ;  /* 0x000000ff0c077812 */ /* 0x000fe200078ec0ff */
[----:B------:R-:W-:-:S03]  /*b660*/  @!P6 HFMA2.BF16_V2 R15, -RZ.H0_H0, RZ.H0_H0, -R124.H0_H0 ;  /* 0x200000ffff0fe231 */ /* 0x000fc6000034097c */
[----:B------:R-:W-:Y:S02]  /*b670*/  ISETP.LE.U32.AND P2, PT, R7, UR23, PT ;  /* 0x0000001707007c0c */ /* 0x000fe4000bf43070 */
[----:B------:R-:W-:Y:S01]  /*b680*/  ISETP.LE.U32.AND P1, PT, R9, UR23, PT ;  /* 0x0000001709007c0c */ /* 0x000fe2000bf23070 */
[----:B---3--:R-:W-:Y:S01]  /*b690*/  FADD.FTZ R7, R11, R26 ;  /* 0x0000001a0b077221 */ /* 0x008fe20000010000 */
[----:B------:R-:W-:Y:S02]  /*b6a0*/  PRMT R9, R15, 0x7610, R9 ;  /* 0x000076100f097816 */ /* 0x000fe40000000009 */
[----:B------:R-:W-:Y:S02]  /*b6b0*/  PRMT R122, R8, 0x7632, R122 ;  /* 0x00007632087a7816 */ /* 0x000fe4000000007a */
[----:B------:R-:W-:Y:S01]  /*b6c0*/  @!P6 PRMT R124, R9, 0x5410, RZ ;  /* 0x00005410097ce816 */ /* 0x000fe200000000ff */
[----:B----4-:R-:W-:-:S04]  /*b6d0*/  FADD.FTZ R7, R10, R7 ;  /* 0x000000070a077221 */ /* 0x010fc80000010000 */
[----:B------:R-:W-:Y:S01]  /*b6e0*/  FADD.FTZ R9, R5, R7 ;  /* 0x0000000705097221 */ /* 0x000fe20000010000 */
[----:B------:R-:W-:-:S04]  /*b6f0*/  LOP3.LUT R7, R3, 0xff, RZ, 0xc0, !PT ;  /* 0x000000ff03077812 */ /* 0x000fc800078ec0ff */
[----:B------:R-:W-:Y:S02]  /*b700*/  ISETP.LE.U32.AND P6, PT, R7, UR23, PT ;  /* 0x0000001707007c0c */ /* 0x000fe4000bfc3070 */
[----:B------:R-:W-:Y:S01]  /*b710*/  PRMT R103, R123, 0x5410, R122 ;  /* 0x000054107b677816 */ /* 0x000fe2000000007a */
[----:B--2---:R-:W-:-:S05]  /*b720*/  @!P5 HFMA2.BF16_V2 R19, -RZ.H0_H0, RZ.H0_H0, -R122.H0_H0 ;  /* 0x200000ffff13d231 */ /* 0x004fca000034097a */
[----:B------:R-:W-:-:S04]  /*b730*/  PRMT R7, R19, 0x7610, R7 ;  /* 0x0000761013077816 */ /* 0x000fc80000000007 */
[----:B------:R-:W-:Y:S02]  /*b740*/  @!P5 PRMT R122, R7, 0x5410, RZ ;  /* 0x00005410077ad816 */ /* 0x000fe400000000ff */
[----:B------:R1:W2:Y:S01]  /*b750*/  LDL.LU.S16 R7, [R1+0x128] ;  /* 0x0001280001077983 */ /* 0x0002a20000300600 */
[----:B------:R-:W-:Y:S01]  /*b760*/  MUFU.EX2 R15, R119 ;  /* 0x00000077000f7308 */ /* 0x000fe20000000800 */
[----:B------:R-:W-:-:S07]  /*b770*/  LOP3.LUT R5, R3, 0xffff, RZ, 0xc0, !PT ;  /* 0x0000ffff03057812 */ /* 0x000fce00078ec0ff */
[----:B------:R-:W3:Y:S01]  /*b780*/  MUFU.EX2 R94, R120 ;  /* 0x00000078005e7308 */ /* 0x000ee20000000800 */
[----:B------:R-:W-:-:S04]  /*b790*/  SHF.R.U32.HI R5, RZ, 0x8, R5 ;  /* 0x00000008ff057819 */ /* 0x000fc80000011605 */
[----:B------:R-:W-:Y:S02]  /*b7a0*/  LOP3.LUT R5, R5, 0xffff, RZ, 0xc0, !PT ;  /* 0x0000ffff05057812 */ /* 0x000fe400078ec0ff */
[----:B------:R-:W-:Y:S02]  /*b7b0*/  @!P3 PRMT R123, R18, 0x5410, RZ ;  /* 0x00005410127bb816 */ /* 0x000fe400000000ff */
[----:B------:R-:W-:Y:S01]  /*b7c0*/  ISETP.LE.U32.AND P3, PT, R5, UR23, PT ;  /* 0x0000001705007c0c */ /* 0x000fe2000bf63070 */
[----:B------:R-:W-:Y:S02]  /*b7d0*/  IMAD.MOV.U32 R41, RZ, RZ, R45 ;  /* 0x000000ffff297224 */ /* 0x000fe400078e002d */
[----:B------:R-:W-:Y:S02]  /*b7e0*/  IMAD.MOV.U32 R45, RZ, RZ, R252 ;  /* 0x000000ffff2d7224 */ /* 0x000fe400078e00fc */
[----:B------:R4:W-:Y:S01]  /*b7f0*/  MUFU.EX2 R252, R121 ;  /* 0x0000007900fc7308 */ /* 0x0009e20000000800 */
[----:B---3--:R-:W-:Y:S01]  /*b800*/  F2FP.BF16.F32.PACK_AB R5, R94, R15 ;  /* 0x0000000f5e05723e */ /* 0x008fe200000010ff */
[----:B------:R-:W-:-:S03]  /*b810*/  IMAD.MOV.U32 R98, RZ, RZ, R45 ;  /* 0x000000ffff627224 */ /* 0x000fc600078e002d */
[C---:B------:R-:W-:Y:S02]  /*b820*/  PRMT R120, R5.reuse, 0x7632, R120 ;  /* 0x0000763205787816 */ /* 0x040fe40000000078 */
[----:B----4-:R-:W-:Y:S01]  /*b830*/  PRMT R121, R5, 0x7610, R121 ;  /* 0x0000761005797816 */ /* 0x010fe20000000079 */
[----:B------:R-:W-:-:S03]  /*b840*/  IMAD.MOV.U32 R45, RZ, RZ, R96 ;  /* 0x000000ffff2d7224 */ /* 0x000fc600078e0060 */
[----:B------:R-:W-:Y:S01]  /*b850*/  PRMT R96, R121, 0x5410, R120 ;  /* 0x0000541079607816 */ /* 0x000fe20000000078 */
[----:B--2---:R-:W-:-:S05]  /*b860*/  @!P6 HFMA2.BF16_V2 R7, -RZ.H0_H0, RZ.H0_H0, -R121.H0_H0 ;  /* 0x200000ffff07e231 */ /* 0x004fca0000340979 */
[----:B------:R-:W-:-:S04]  /*b870*/  PRMT R16, R7, 0x7610, R16 ;  /* 0x0000761007107816 */ /* 0x000fc80000000010 */
[----:B------:R-:W-:Y:S02]  /*b880*/  @!P6 PRMT R121, R16, 0x5410, RZ ;  /* 0x000054101079e816 */ /* 0x000fe400000000ff */
[----:B------:R1:W2:Y:S01]  /*b890*/  LDL.LU.S16 R16, [R1+0x12c] ;  /* 0x00012c0001107983 */ /* 0x0002a20000300600 */
[----:B------:R-:W-:Y:S01]  /*b8a0*/  FADD.FTZ R18, R4, R9 ;  /* 0x0000000904127221 */ /* 0x000fe20000010000 */
[--C-:B------:R-:W-:Y:S01]  /*b8b0*/  SHF.R.U32.HI R4, RZ, 0x18, R6.reuse ;  /* 0x00000018ff047819 */ /* 0x100fe20000011606 */
[----:B------:R-:W3:Y:S03]  /*b8c0*/  MUFU.EX2 R7, R128 ;  /* 0x0000008000077308 */ /* 0x000ee60000000800 */
[----:B------:R-:W-:Y:S02]  /*b8d0*/  ISETP.LE.U32.AND P5, PT, R4, UR23, PT ;  /* 0x0000001704007c0c */ /* 0x000fe4000bfa3070 */
[----:B------:R-:W-:-:S04]  /*b8e0*/  SHF.R.U32.HI R4, RZ, 0x10, R6 ;  /* 0x00000010ff047819 */ /* 0x000fc80000011606 */
[----:B------:R-:W-:Y:S01]  /*b8f0*/  LOP3.LUT R4, R4, 0xff, RZ, 0xc0, !PT ;  /* 0x000000ff04047812 */ /* 0x000fe200078ec0ff */
[----:B--2---:R-:W-:-:S05]  /*b900*/  @!P3 HFMA2.BF16_V2 R16, -RZ.H0_H0, RZ.H0_H0, -R120.H0_H0 ;  /* 0x200000ffff10b231 */ /* 0x004fca0000340978 */
[----:B------:R-:W-:-:S04]  /*b910*/  PRMT R14, R16, 0x7610, R14 ;  /* 0x00007610100e7816 */ /* 0x000fc8000000000e */
[----:B------:R-:W-:Y:S02]  /*b920*/  @!P3 PRMT R120, R14, 0x5410, RZ ;  /* 0x000054100e78b816 */ /* 0x000fe400000000ff */
[----:B------:R1:W2:Y:S01]  /*b930*/  LDL.LU.S16 R14, [R1+0x130] ;  /* 0x00013000010e7983 */ /* 0x0002a20000300600 */
[----:B------:R-:W-:Y:S02]  /*b940*/  ISETP.LE.U32.AND P6, PT, R4, UR23, PT ;  /* 0x0000001704007c0c */ /* 0x000fe4000bfc3070 */
[----:B------:R-:W-:-:S04]  /*b950*/  SHF.R.U32.HI R4, RZ, 0x8, R17 ;  /* 0x00000008ff047819 */ /* 0x000fc80000011611 */
[----:B------:R-:W-:-:S04]  /*b960*/  LOP3.LUT R4, R4, 0xffff, RZ, 0xc0, !PT ;  /* 0x0000ffff04047812 */ /* 0x000fc800078ec0ff */
[----:B------:R-:W-:Y:S02]  /*b970*/  ISETP.LE.U32.AND P3, PT, R4, UR23, PT ;  /* 0x0000001704007c0c */ /* 0x000fe4000bf63070 */
[----:B---3--:R-:W-:-:S04]  /*b980*/  F2FP.BF16.F32.PACK_AB R4, R7, R252 ;  /* 0x000000fc0704723e */ /* 0x008fc800000010ff */
[C---:B------:R-:W-:Y:S02]  /*b990*/  PRMT R119, R4.reuse, 0x7610, R119 ;  /* 0x0000761004777816 */ /* 0x040fe40000000077 */
[----:B------:R-:W-:Y:S01]  /*b9a0*/  PRMT R118, R4, 0x7632, R118 ;  /* 0x0000763204767816 */ /* 0x000fe20000000076 */
[----:B------:R-:W-:-:S03]  /*b9b0*/  IMAD.MOV.U32 R70, RZ, RZ, R98 ;  /* 0x000000ffff467224 */ /* 0x000fc600078e0062 */
[----:B------:R-:W-:Y:S01]  /*b9c0*/  PRMT R98, R119, 0x5410, R118 ;  /* 0x0000541077627816 */ /* 0x000fe20000000076 */
[----:B--2---:R-:W-:-:S05]  /*b9d0*/  @!P4 HFMA2.BF16_V2 R14, -RZ.H0_H0, RZ.H0_H0, -R119.H0_H0 ;  /* 0x200000ffff0ec231 */ /* 0x004fca0000340977 */
[----:B------:R-:W-:-:S04]  /*b9e0*/  PRMT R13, R14, 0x7610, R13 ;  /* 0x000076100e0d7816 */ /* 0x000fc8000000000d */
[----:B------:R-:W-:Y:S02]  /*b9f0*/  @!P4 PRMT R119, R13, 0x5410, RZ ;  /* 0x000054100d77c816 */ /* 0x000fe400000000ff */
[----:B------:R1:W2:Y:S01]  /*ba00*/  LDL.LU.S16 R13, [R1+0x134] ;  /* 0x00013400010d7983 */ /* 0x0002a20000300600 */
[----:B------:R-:W-:-:S04]  /*ba10*/  SHF.R.U32.HI R4, RZ, 0x18, R3 ;  /* 0x00000018ff047819 */ /* 0x000fc80000011603 */
[----:B------:R-:W-:Y:S02]  /*ba20*/  ISETP.LE.U32.AND P4, PT, R4, UR23, PT ;  /* 0x0000001704007c0c */ /* 0x000fe4000bf83070 */
[----:B------:R-:W-:Y:S01]  /*ba30*/  F2FP.BF16.F32.PACK_AB R4, R10, R11 ;  /* 0x0000000b0a04723e */ /* 0x000fe200000010ff */
[----:B------:R-:W-:Y:S02]  /*ba40*/  IMAD.MOV.U32 R90, RZ, RZ, R45 ;  /* 0x000000ffff5a7224 */ /* 0x000fe400078e002d */
[----:B------:R-:W-:Y:S02]  /*ba50*/  IMAD.MOV.U32 R45, RZ, RZ, R247 ;  /* 0x000000ffff2d7224 */ /* 0x000fe400078e00f7 */
[----:B------:R-:W-:Y:S02]  /*ba60*/  IMAD.MOV.U32 R247, RZ, RZ, R249 ;  /* 0x000000fffff77224 */ /* 0x000fe400078e00f9 */
[----:B------:R-:W-:Y:S02]  /*ba70*/  IMAD.MOV.U32 R69, RZ, RZ, R251 ;  /* 0x000000ffff457224 */ /* 0x000fe400078e00fb */
[----:B--2---:R-:W-:-:S05]  /*ba80*/  @!P3 HFMA2.BF16_V2 R13, -RZ.H0_H0, RZ.H0_H0, -R118.H0_H0 ;  /* 0x200000ffff0db231 */ /* 0x004fca0000340976 */
[----:B------:R-:W-:-:S04]  /*ba90*/  PRMT R12, R13, 0x7610, R12 ;  /* 0x000076100d0c7816 */ /* 0x000fc8000000000c */
[----:B------:R-:W-:Y:S02]  /*baa0*/  @!P3 PRMT R118, R12, 0x5410, RZ ;  /* 0x000054100c76b816 */ /* 0x000fe400000000ff */
[----:B------:R1:W2:Y:S04]  /*bab0*/  LDL.LU.S16 R12, [R1+0x13c] ;  /* 0x00013c00010c7983 */ /* 0x0002a80000300600 */
[----:B------:R1:W3:Y:S01]  /*bac0*/  LDL.LU.S16 R10, [R1+0x138] ;  /* 0x00013800010a7983 */ /* 0x0002e20000300600 */
[----:B------:R-:W-:Y:S08]  /*bad0*/  MUFU.EX2 R249, R107 ;  /* 0x0000006b00f97308 */ /* 0x000ff00000000800 */
[----:B------:R-:W4:Y:S01]  /*bae0*/  MUFU.EX2 R251, R104 ;  /* 0x0000006800fb7308 */ /* 0x000f220000000800 */
[----:B------:R-:W-:-:S04]  /*baf0*/  SHF.R.U32.HI R3, RZ, 0x10, R3 ;  /* 0x00000010ff037819 */ /* 0x000fc80000011603 */
[----:B------:R-:W-:-:S04]  /*bb00*/  LOP3.LUT R3, R3, 0xff, RZ, 0xc0, !PT ;  /* 0x000000ff03037812 */ /* 0x000fc800078ec0ff */
[----:B------:R-:W-:Y:S02]  /*bb10*/  ISETP.LE.U32.AND P3, PT, R3, UR23, PT ;  /* 0x0000001703007c0c */ /* 0x000fe4000bf63070 */
[----:B----4-:R-:W-:-:S04]  /*bb20*/  F2FP.BF16.F32.PACK_AB R3, R251, R249 ;  /* 0x000000f9fb03723e */ /* 0x010fc800000010ff */
[----:B------:R-:W-:-:S05]  /*bb30*/  PRMT R116, R3, 0x7632, R116 ;  /* 0x0000763203747816 */ /* 0x000fca0000000074 */
[----:B---3--:R-:W-:-:S05]  /*bb40*/  @!P1 HFMA2.BF16_V2 R10, -RZ.H0_H0, RZ.H0_H0, -R116.H0_H0 ;  /* 0x200000ffff0a9231 */ /* 0x008fca0000340974 */
[----:B------:R-:W-:Y:S02]  /*bb50*/  PRMT R8, R10, 0x7610, R8 ;  /* 0x000076100a087816 */ /* 0x000fe40000000008 */
[----:B------:R1:W3:Y:S01]  /*bb60*/  LDL.LU.S16 R10, [R1+0x144] ;  /* 0x00014400010a7983 */ /* 0x0002e20000300600 */
[----:B------:R-:W-:Y:S02]  /*bb70*/  PRMT R115, R4, 0x7610, R115 ;  /* 0x0000761004737816 */ /* 0x000fe40000000073 */
[----:B------:R-:W-:-:S05]  /*bb80*/  PRMT R117, R3, 0x7610, R117 ;  /* 0x0000761003757816 */ /* 0x000fca0000000075 */
[----:B--2---:R-:W-:Y:S01]  /*bb90*/  @!P2 HFMA2.BF16_V2 R12, -RZ.H0_H0, RZ.H0_H0, -R117.H0_H0 ;  /* 0x200000ffff0ca231 */ /* 0x004fe20000340975 */
[----:B------:R-:W-:-:S04]  /*bba0*/  PRMT R99, R117, 0x5410, R116 ;  /* 0x0000541075637816 */ /* 0x000fc80000000074 */
[----:B------:R-:W-:-:S04]  /*bbb0*/  PRMT R9, R12, 0x7610, R9 ;  /* 0x000076100c097816 */ /* 0x000fc80000000009 */
[----:B------:R-:W-:Y:S02]  /*bbc0*/  @!P2 PRMT R117, R9, 0x5410, RZ ;  /* 0x000054100975a816 */ /* 0x000fe400000000ff */
[----:B------:R-:W-:Y:S01]  /*bbd0*/  @!P1 PRMT R116, R8, 0x5410, RZ ;  /* 0x0000541008749816 */ /* 0x000fe200000000ff */
[----:B---3--:R-:W-:-:S05]  /*bbe0*/  @!P6 HFMA2.BF16_V2 R10, -RZ.H0_H0, RZ.H0_H0, -R115.H0_H0 ;  /* 0x200000ffff0ae231 */ /* 0x008fca0000340973 */
[----:B------:R-:W-:Y:S02]  /*bbf0*/  PRMT R5, R10, 0x7610, R5 ;  /* 0x000076100a057816 */ /* 0x000fe40000000005 */
[----:B------:R1:W2:Y:S04]  /*bc00*/  LDL.LU.S16 R10, [R1+0x140] ;  /* 0x00014000010a7983 */ /* 0x0002a80000300600 */
[----:B------:R1:W3:Y:S04]  /*bc10*/  LDL.LU.S16 R9, [R1+0x14c] ;  /* 0x00014c0001097983 */ /* 0x0002e80000300600 */
[----:B------:R1:W4:Y:S01]  /*bc20*/  LDL.LU.S16 R8, [R1+0x148] ;  /* 0x0001480001087983 */ /* 0x0003220000300600 */
        /* <DEDUP_REMOVED lines=11> */
[----:B------:R-:W-:Y:S01]  /*bce0*/  MUFU.EX2 R246, R111 ;  /* 0x0000006f00f67308 */ /* 0x000fe20000000800 */
[----:B------:R-:W-:-:S07]  /*bcf0*/  IMAD.MOV.U32 R43, RZ, RZ, R40 ;  /* 0x000000ffff2b7224 */ /* 0x000fce00078e0028 */
[----:B------:R-:W1:Y:S01]  /*bd00*/  MUFU.EX2 R247, R112 ;  /* 0x0000007000f77308 */ /* 0x000e620000000800 */
[----:B------:R-:W-:Y:S02]  /*bd10*/  IMAD.MOV.U32 R40, RZ, RZ, R41 ;  /* 0x000000ffff287224 */ /* 0x000fe400078e0029 */
[----:B------:R-:W-:Y:S02]  /*bd20*/  IMAD.MOV.U32 R41, RZ, RZ, R70 ;  /* 0x000000ffff297224 */ /* 0x000fe400078e0046 */
[----:B------:R-:W-:Y:S02]  /*bd30*/  IMAD.MOV.U32 R70, RZ, RZ, R63 ;  /* 0x000000ffff467224 */ /* 0x000fe400078e003f */
[----:B------:R-:W-:Y:S01]  /*bd40*/  IMAD.MOV.U32 R63, RZ, RZ, R101 ;  /* 0x000000ffff3f7224 */ /* 0x000fe200078e0065 */
[----:B------:R-:W-:Y:S01]  /*bd50*/  PRMT R101, R115, 0x5410, R114 ;  /* 0x0000541073657816 */ /* 0x000fe20000000072 */
[----:B------:R-:W-:Y:S01]  /*bd60*/  ULEA UR6, UR31, UR38, 0x7 ;  /* 0x000000261f067291 */ /* 0x000fe2000f8e383f */
[----:B------:R-:W-:-:S03]  /*bd70*/  IMAD.MOV.U32 R31, RZ, RZ, R43 ;  /* 0x000000ffff1f7224 */ /* 0x000fc600078e002b */
[----:B------:R-:W-:Y:S01]  /*bd80*/  UIADD3 UR6, UR6, -0x80, URZ ;  /* 0xffffff8006067890 */ /* 0x000fe2000fffe03f */
[----:B-1----:R-:W-:Y:S01]  /*bd90*/  F2FP.BF16.F32.PACK_AB R4, R247, R246 ;  /* 0x000000f6f704723e */ /* 0x002fe200000010ff */
[----:B------:R-:W-:Y:S01]  /*bda0*/  IMAD.MOV.U32 R43, RZ, RZ, R40 ;  /* 0x000000ffff2b7224 */ /* 0x000fe200078e0028 */
[----:B------:R-:W-:-:S03]  /*bdb0*/  @!P6 PRMT R115, R5, 0x5410, RZ ;  /* 0x000054100573e816 */ /* 0x000fc600000000ff */
[----:B------:R-:W-:Y:S01]  /*bdc0*/  IMAD.U32 R5, RZ, RZ, UR6 ;  /* 0x00000006ff057e24 */ /* 0x000fe2000f8e00ff */
[C---:B------:R-:W-:Y:S02]  /*bdd0*/  PRMT R113, R4.reuse, 0x7610, R113 ;  /* 0x0000761004717816 */ /* 0x040fe40000000071 */
[----:B------:R-:W-:Y:S01]  /*bde0*/  PRMT R112, R4, 0x7632, R112 ;  /* 0x0000763204707816 */ /* 0x000fe20000000070 */
[----:B------:R-:W-:Y:S02]  /*bdf0*/  IMAD.MOV.U32 R40, RZ, RZ, R41 ;  /* 0x000000ffff287224 */ /* 0x000fe400078e0029 */
[----:B------:R-:W-:Y:S02]  /*be00*/  IMAD.MOV.U32 R41, RZ, RZ, R70 ;  /* 0x000000ffff297224 */ /* 0x000fe400078e0046 */
[----:B------:R-:W-:Y:S01]  /*be10*/  IMAD.MOV.U32 R70, RZ, RZ, R63 ;  /* 0x000000ffff467224 */ /* 0x000fe200078e003f */
[----:B------:R-:W-:Y:S01]  /*be20*/  USHF.L.U32 UR41, UR50, 0x3, URZ ;  /* 0x0000000332297899 */ /* 0x000fe2000800063f */
        /* <DEDUP_REMOVED lines=9> */
[----:B------:R-:W-:Y:S01]  /*bec0*/  IMAD.MOV.U32 R23, RZ, RZ, R69 ;  /* 0x000000ffff177224 */ /* 0x000fe200078e0045 */
[----:B------:R-:W-:Y:S01]  /*bed0*/  UIMAD UR46, UR50, 0x48, URZ ;  /* 0x00000048322e78a4 */ /* 0x000fe2000f8e023f */
[----:B------:R-:W-:Y:S02]  /*bee0*/  IMAD.MOV.U32 R69, RZ, RZ, R47 ;  /* 0x000000ffff457224 */ /* 0x000fe400078e002f */
[----:B------:R-:W-:Y:S02]  /*bef0*/  IMAD.MOV.U32 R70, RZ, RZ, R46 ;  /* 0x000000ffff467224 */ /* 0x000fe400078e002e */
[----:B------:R-:W-:-:S02]  /*bf00*/  IMAD.MOV.U32 R45, RZ, RZ, R97 ;  /* 0x000000ffff2d7224 */ /* 0x000fc400078e0061 */
[----:B------:R-:W-:Y:S02]  /*bf10*/  IMAD.MOV.U32 R22, RZ, RZ, R25 ;  /* 0x000000ffff167224 */ /* 0x000fe400078e0019 */
[----:B------:R-:W-:Y:S02]  /*bf20*/  IMAD.MOV.U32 R25, RZ, RZ, R44 ;  /* 0x000000ffff197224 */ /* 0x000fe400078e002c */
[----:B------:R-:W-:Y:S02]  /*bf30*/  IMAD.MOV.U32 R24, RZ, RZ, R43 ;  /* 0x000000ffff187224 */ /* 0x000fe400078e002b */
[----:B------:R-:W-:Y:S01]  /*bf40*/  IMAD.MOV.U32 R111, RZ, RZ, R129 ;  /* 0x000000ffff6f7224 */ /* 0x000fe200078e0081 */
[----:B------:R-:W-:Y:S01]  /*bf50*/  PRMT R97, R113, 0x5410, R112 ;  /* 0x0000541071617816 */ /* 0x000fe20000000070 */
[----:B------:R-:W-:Y:S02]  /*bf60*/  IMAD.MOV.U32 R107, RZ, RZ, R7 ;  /* 0x000000ffff6b7224 */ /* 0x000fe400078e0007 */
[----:B------:R-:W-:Y:S01]  /*bf70*/  FADD.FTZ R37, R68, R73 ;  /* 0x0000004944257221 */ /* 0x000fe20000010000 */
[----:B------:R-:W-:-:S02]  /*bf80*/  IMAD.MOV.U32 R104, RZ, RZ, R25 ;  /* 0x000000ffff687224 */ /* 0x000fc400078e0019 */
[----:B------:R-:W-:Y:S01]  /*bf90*/  FADD.FTZ R63, R67, R88 ;  /* 0x00000058433f7221 */ /* 0x000fe20000010000 */
[----:B------:R-:W-:Y:S02]  /*bfa0*/  IMAD.MOV.U32 R67, RZ, RZ, R241 ;  /* 0x000000ffff437224 */ /* 0x000fe400078e00f1 */
[----:B--2---:R-:W-:-:S05]  /*bfb0*/  @!P5 HFMA2.BF16_V2 R10, -RZ.H0_H0, RZ.H0_H0, -R114.H0_H0 ;  /* 0x200000ffff0ad231 */ /* 0x004fca0000340972 */
[----:B------:R-:W-:-:S04]  /*bfc0*/  PRMT R3, R10, 0x7610, R3 ;  /* 0x000076100a037816 */ /* 0x000fc80000000003 */
[----:B------:R-:W-:Y:S01]  /*bfd0*/  @!P5 PRMT R114, R3, 0x5410, RZ ;  /* 0x000054100372d816 */ /* 0x000fe200000000ff */
[----:B------:R-:W-:-:S04]  /*bfe0*/  IMAD.SHL.U32 R3, R42, 0x2, RZ ;  /* 0x000000022a037824 */ /* 0x000fc800078e00ff */
[----:B------:R-:W-:-:S05]  /*bff0*/  IMAD R3, R31, UR50, R3 ;  /* 0x000000321f037c24 */ /* 0x000fca000f8e0203 */
[----:B------:R-:W-:Y:S02]  /*c000*/  SHF.R.S32.HI R4, RZ, 0x1f, R3 ;  /* 0x0000001fff047819 */ /* 0x000fe40000011403 */
[----:B------:R-:W-:Y:S01]  /*c010*/  IADD3 R3, P1, R3, UR6, RZ ;  /* 0x0000000603037c10 */ /* 0x000fe2000ff3e0ff */
[----:B------:R-:W-:-:S03]  /*c020*/  ULDC.64 UR6, c[0x0][0x2a8] ;  /* 0x0000aa0000067ab9 */ /* 0x000fc60000000a00 */
[----:B------:R-:W-:Y:S02]  /*c030*/  LEA.HI.X.SX32 R4, R5, R4, 0x1, P1 ;  /* 0x0000000405047211 */ /* 0x000fe400008f0eff */
[C---:B------:R-:W-:Y:S01]  /*c040*/  LEA R40, P1, R3.reuse, UR6, 0x1 ;  /* 0x0000000603287c11 */ /* 0x040fe2000f8208ff */
[----:B------:R-:W-:Y:S01]  /*c050*/  IMAD.MOV.U32 R31, RZ, RZ, R41 ;  /* 0x000000ffff1f7224 */ /* 0x000fe200078e0029 */
[----:B------:R-:W-:Y:S02]  /*c060*/  USHF.L.U32 UR6, UR50, 0x6, URZ ;  /* 0x0000000632067899 */ /* 0x000fe4000800063f */
[----:B------:R-:W-:Y:S01]  /*c070*/  LEA.HI.X R41, R3, UR7, R4, 0x1, P1 ;  /* 0x0000000703297c11 */ /* 0x000fe200088f0c04 */
[----:B------:R-:W-:-:S04]  /*c080*/  IMAD.U32 R3, RZ, RZ, UR41 ;  /* 0x00000029ff037e24 */ /* 0x000fc8000f8e00ff */
[----:B------:R-:W-:-:S04]  /*c090*/  IMAD.WIDE R46, R3, 0x2, R40 ;  /* 0x00000002032e7825 */ /* 0x000fc800078e0228 */
[----:B------:R-:W-:Y:S02]  /*c0a0*/  IMAD.U32 R3, RZ, RZ, UR6 ;  /* 0x00000006ff037e24 */ /* 0x000fe4000f8e00ff */
[----:B------:R-:W-:Y:S02]  /*c0b0*/  IMAD.MOV.U32 R14, RZ, RZ, R31 ;  /* 0x000000ffff0e7224 */ /* 0x000fe400078e001f */
[----:B------:R-:W-:Y:S02]  /*c0c0*/  IMAD.MOV.U32 R31, RZ, RZ, R45 ;  /* 0x000000ffff1f7224 */ /* 0x000fe400078e002d */
[----:B------:R-:W-:-:S04]  /*c0d0*/  IMAD.WIDE R44, R3, 0x2, R40 ;  /* 0x00000002032c7825 */ /* 0x000fc800078e0228 */
[----:B------:R-:W-:Y:S01]  /*c0e0*/  IMAD.U32 R3, RZ, RZ, UR46 ;  /* 0x0000002eff037e24 */ /* 0x000fe2000f8e00ff */
[----:B------:R-:W-:Y:S03]  /*c0f0*/  STG.E.U16 desc[UR32][R40.64], R147 ;  /* 0x0000009328007986 */ /* 0x000fe6000c101520 */
[----:B------:R-:W-:Y:S01]  /*c100*/  IMAD.WIDE R42, R3, 0x2, R40 ;  /* 0x00000002032a7825 */ /* 0x000fe200078e0228 */
[----:B------:R-:W-:Y:S04]  /*c110*/  STG.E.U16 desc[UR32][R40.64+0x2], R146 ;  /* 0x0000029228007986 */ /* 0x000fe8000c101520 */
[----:B------:R-:W-:Y:S04]  /*c120*/  STG.E.U16 desc[UR32][R46.64], R144 ;  /* 0x000000902e007986 */ /* 0x000fe8000c101520 */
[----:B------:R-:W-:Y:S04]  /*c130*/  STG.E.U16 desc[UR32][R46.64+0x2], R145 ;  /* 0x000002912e007986 */ /* 0x000fe8000c101520 */
[----:B------:R-:W-:Y:S04]  /*c140*/  STG.E.U16 desc[UR32][R44.64], R35 ;  /* 0x000000232c007986 */ /* 0x000fe8000c101520 */
[----:B------:R-:W-:Y:S04]  /*c150*/  STG.E.U16 desc[UR32][R44.64+0x2], R34 ;  /* 0x000002222c007986 */ /* 0x000fe8000c101520 */
[----:B------:R-:W-:Y:S04]  /*c160*/  STG.E.U16 desc[UR32][R42.64], R32 ;  /* 0x000000202a007986 */ /* 0x000fe8000c101520 */
[----:B------:R-:W-:Y:S04]  /*c170*/  STG.E.U16 desc[UR32][R42.64+0x2], R33 ;  /* 0x000002212a007986 */ /* 0x000fe8000c101520 */
[----:B------:R1:W-:Y:S01]  /*c180*/  STG.E.U16 desc[UR32][R40.64+0x10], R143 ;  /* 0x0000108f28007986 */ /* 0x0003e2000c101520 */
[----:B------:R-:W-:Y:S01]  /*c190*/  LOP3.LUT R3, R139, UR47, RZ, 0x3c, !PT ;  /* 0x0000002f8b037c12 */ /* 0x000fe2000f8e3cff */
[----:B---3--:R-:W-:-:S04]  /*c1a0*/  @!P3 HFMA2.BF16_V2 R9, -RZ.H0_H0, RZ.H0_H0, -R113.H0_H0 ;  /* 0x200000ffff09b231 */ /* 0x008fc80000340971 */
[----:B------:R-:W-:Y:S01]  /*c1b0*/  IMAD.WIDE.U32 R16, R3, -0x326172a9, RZ ;  /* 0xcd9e8d5703107825 */ /* 0x000fe200078e00ff */
[----:B------:R2:W-:Y:S01]  /*c1c0*/  STG.E.U16 desc[UR32][R40.64+0x12], R142 ;  /* 0x0000128e28007986 */ /* 0x0005e2000c101520 */
[----:B------:R-:W-:Y:S02]  /*c1d0*/  PRMT R6, R9, 0x7610, R6 ;  /* 0x0000761009067816 */ /* 0x000fe40000000006 */
[----:B----4-:R-:W-:Y:S02]  /*c1e0*/  @!P4 HFMA2.BF16_V2 R8, -RZ.H0_H0, RZ.H0_H0, -R112.H0_H0 ;  /* 0x200000ffff08c231 */ /* 0x010fe40000340970 */
[----:B-1----:R-:W-:Y:S02]  /*c1f0*/  IMAD.MOV.U32 R143, RZ, RZ, R13 ;  /* 0x000000ffff8f7224 */ /* 0x002fe400078e000d */
[----:B------:R-:W-:Y:S02]  /*c200*/  IMAD.MOV.U32 R13, RZ, RZ, R23 ;  /* 0x000000ffff0d7224 */ /* 0x000fe400078e0017 */
[----:B------:R-:W-:-:S02]  /*c210*/  IMAD.MOV.U32 R23, RZ, RZ, R24 ;  /* 0x000000ffff177224 */ /* 0x000fc400078e0018 */
[----:B------:R-:W-:Y:S02]  /*c220*/  IMAD.MOV.U32 R24, RZ, RZ, R14 ;  /* 0x000000ffff187224 */ /* 0x000fe400078e000e */
[----:B------:R-:W-:Y:S02]  /*c230*/  IMAD.MOV.U32 R14, RZ, RZ, R22 ;  /* 0x000000ffff0e7224 */ /* 0x000fe400078e0016 */
[----:B------:R-:W-:Y:S02]  /*c240*/  IMAD.MOV.U32 R22, RZ, RZ, R20 ;  /* 0x000000ffff167224 */ /* 0x000fe400078e0014 */
[----:B------:R-:W-:Y:S02]  /*c250*/  IMAD.MOV.U32 R20, RZ, RZ, R205 ;  /* 0x000000ffff147224 */ /* 0x000fe400078e00cd */
[----:B------:R-:W-:-:S05]  /*c260*/  IMAD.WIDE.U32 R204, R204, -0x2daee0ad, RZ ;  /* 0xd2511f53cccc7825 */ /* 0x000fca00078e00ff */
[----:B------:R-:W-:Y:S01]  /*c270*/  LOP3.LUT R3, R205, UR20, R138, 0x96, !PT ;  /* 0x00000014cd037c12 */ /* 0x000fe2000f8e968a */
[----:B--2---:R-:W-:-:S04]  /*c280*/  IMAD.MOV.U32 R142, RZ, RZ, R12 ;  /* 0x000000ffff8e7224 */ /* 0x004fc800078e000c */
[----:B------:R-:W-:Y:S01]  /*c290*/  IMAD.WIDE.U32 R128, R3, -0x326172a9, RZ ;  /* 0xcd9e8d5703807825 */ /* 0x000fe200078e00ff */
[----:B------:R-:W-:Y:S02]  /*c2a0*/  @!P3 PRMT R113, R6, 0x5410, RZ ;  /* 0x000054100671b816 */ /* 0x000fe400000000ff */
        /* <DEDUP_REMOVED lines=20> */
[----:B------:R-:W-:-:S03]  /*c3f0*/  IMAD.MOV.U32 R131, RZ, RZ, R13 ;  /* 0x000000ffff837224 */ /* 0x000fc600078e000d */
[----:B------:R-:W-:Y:S01]  /*c400*/  LOP3.LUT R3, R6, 0xffff, RZ, 0xc0, !PT ;  /* 0x0000ffff06037812 */ /* 0x000fe200078ec0ff */
[----:B------:R-:W-:Y:S01]  /*c410*/  IMAD.MOV.U32 R95, RZ, RZ, R14 ;  /* 0x000000ffff5f7224 */ /* 0x000fe200078e000e */
[C---:B------:R-:W-:Y:S02]  /*c420*/  LOP3.LUT R11, R4.reuse, 0xffff, RZ, 0xc0, !PT ;  /* 0x0000ffff040b7812 */ /* 0x040fe400078ec0ff */
[----:B------:R-:W-:Y:S02]  /*c430*/  LOP3.LUT R12, R4, 0xff, RZ, 0xc0, !PT ;  /* 0x000000ff040c7812 */ /* 0x000fe400078ec0ff */
[--C-:B------:R-:W-:Y:S02]  /*c440*/  SHF.R.U32.HI R13, RZ, 0x10, R4.reuse ;  /* 0x00000010ff0d7819 */ /* 0x100fe40000011604 */
[----:B------:R-:W-:Y:S01]  /*c450*/  SHF.R.U32.HI R14, RZ, 0x18, R4 ;  /* 0x00000018ff0e7819 */ /* 0x000fe20000011604 */
[----:B------:R-:W-:Y:S01]  /*c460*/  IMAD.WIDE.U32 R4, R9, -0x2daee0ad, RZ ;  /* 0xd2511f5309047825 */ /* 0x000fe200078e00ff */
[----:B------:R-:W-:-:S02]  /*c470*/  SHF.R.U32.HI R8, RZ, 0x8, R3 ;  /* 0x00000008ff087819 */ /* 0x000fc40000011603 */
[----:B------:R-:W-:Y:S01]  /*c480*/  LOP3.LUT R7, R6, 0xff, RZ, 0xc0, !PT ;  /* 0x000000ff06077812 */ /* 0x000fe200078ec0ff */
[----:B------:R-:W-:Y:S01]  /*c490*/  IMAD.MOV.U32 R19, RZ, RZ, R22 ;  /* 0x000000ffff137224 */ /* 0x000fe200078e0016 */
[----:B------:R-:W-:Y:S02]  /*c4a0*/  LOP3.LUT R3, R5, UR40, R10, 0x96, !PT ;  /* 0x0000002805037c12 */ /* 0x000fe4000f8e960a */
[----:B------:R-:W-:Y:S02]  /*c4b0*/  PRMT R22, R7, 0x5410, R8 ;  /* 0x0000541007167816 */ /* 0x000fe40000000008 */
[----:B------:R-:W-:Y:S02]  /*c4c0*/  SHF.R.U32.HI R7, RZ, 0x8, R11 ;  /* 0x00000008ff077819 */ /* 0x000fe4000001160b */
[----:B------:R-:W-:Y:S02]  /*c4d0*/  LOP3.LUT R8, R4, 0xffff, RZ, 0xc0, !PT ;  /* 0x0000ffff04087812 */ /* 0x000fe400078ec0ff */
[----:B------:R-:W-:-:S02]  /*c4e0*/  SHF.R.U32.HI R5, RZ, 0x10, R6 ;  /* 0x00000010ff057819 */ /* 0x000fc40000011606 */
[----:B------:R-:W-:Y:S01]  /*c4f0*/  PRMT R34, R12, 0x5410, R7 ;  /* 0x000054100c227816 */ /* 0x000fe20000000007 */
[----:B------:R-:W-:Y:S01]  /*c500*/  IMAD.MOV.U32 R68, RZ, RZ, R23 ;  /* 0x000000ffff447224 */ /* 0x000fe200078e0017 */
[----:B------:R-:W-:Y:S02]  /*c510*/  SHF.R.U32.HI R7, RZ, 0x18, R6 ;  /* 0x00000018ff077819 */ /* 0x000fe40000011606 */
[----:B------:R-:W-:Y:S01]  /*c520*/  LOP3.LUT R5, R5, 0xff, RZ, 0xc0, !PT ;  /* 0x000000ff05057812 */ /* 0x000fe200078ec0ff */
[----:B------:R-:W-:Y:S01]  /*c530*/  IMAD.MOV.U32 R23, RZ, RZ, R20 ;  /* 0x000000ffff177224 */ /* 0x000fe200078e0014 */
[----:B------:R-:W-:Y:S01]  /*c540*/  LOP3.LUT R9, R4, 0xff, RZ, 0xc0, !PT ;  /* 0x000000ff04097812 */ /* 0x000fe200078ec0ff */
[----:B------:R-:W-:Y:S01]  /*c550*/  IMAD.MOV.U32 R20, RZ, RZ, R21 ;  /* 0x000000ffff147224 */ /* 0x000fe200078e0015 */
[--C-:B------:R-:W-:Y:S02]  /*c560*/  SHF.R.U32.HI R10, RZ, 0x10, R4.reuse ;  /* 0x00000010ff0a7819 */ /* 0x100fe40000011604 */
[----:B------:R-:W-:Y:S01]  /*c570*/  SHF.R.U32.HI R11, RZ, 0x18, R4 ;  /* 0x00000018ff0b7819 */ /* 0x000fe20000011604 */
[----:B------:R-:W-:Y:S01]  /*c580*/  STG.E.U16 desc[UR32][R46.64+0x10], R74 ;  /* 0x0000104a2e007986 */ /* 0x000fe2000c101520 */
[----:B------:R-:W-:-:S02]  /*c590*/  LOP3.LUT R6, R13, 0xff, RZ, 0xc0, !PT ;  /* 0x000000ff0d067812 */ /* 0x000fc400078ec0ff */
[----:B------:R-:W-:Y:S01]  /*c5a0*/  SHF.R.U32.HI R4, RZ, 0x8, R8 ;  /* 0x00000008ff047819 */ /* 0x000fe20000011608 */
[----:B------:R1:W-:Y:S01]  /*c5b0*/  STG.E.U16 desc[UR32][R46.64+0x12], R75 ;  /* 0x0000124b2e007986 */ /* 0x0003e2000c101520 */
[----:B------:R-:W-:Y:S02]  /*c5c0*/  PRMT R21, R5, 0x5410, R7 ;  /* 0x0000541005157816 */ /* 0x000fe40000000007 */
[----:B------:R-:W-:Y:S01]  /*c5d0*/  SHF.R.U32.HI R7, RZ, 0x10, R3 ;  /* 0x00000010ff077819 */ /* 0x000fe20000011603 */
[----:B------:R-:W-:Y:S01]  /*c5e0*/  STG.E.U16 desc[UR32][R44.64+0x10], R30 ;  /* 0x0000101e2c007986 */ /* 0x000fe2000c101520 */
[----:B------:R-:W-:-:S03]  /*c5f0*/  PRMT R32, R6, 0x5410, R14 ;  /* 0x0000541006207816 */ /* 0x000fc6000000000e */
[----:B------:R-:W-:Y:S01]  /*c600*/  STG.E.U16 desc[UR32][R44.64+0x12], R29 ;  /* 0x0000121d2c007986 */ /* 0x000fe2000c101520 */
[----:B------:R-:W-:-:S03]  /*c610*/  LOP3.LUT R8, R3, 0xff, RZ, 0xc0, !PT ;  /* 0x000000ff03087812 */ /* 0x000fc600078ec0ff */
[----:B------:R2:W-:Y:S01]  /*c620*/  STG.E.U16 desc[UR32][R42.64+0x12], R28 ;  /* 0x0000121c2a007986 */ /* 0x0005e2000c101520 */
[----:B------:R-:W-:Y:S01]  /*c630*/  SHF.R.U32.HI R6, RZ, 0x18, R3 ;  /* 0x00000018ff067819 */ /* 0x000fe20000011603 */
[----:B------:R-:W-:Y:S02]  /*c640*/  IMAD.MOV.U32 R73, RZ, RZ, R24 ;  /* 0x000000ffff497224 */ /* 0x000fe400078e0018 */
[----:B------:R-:W-:Y:S02]  /*c650*/  IMAD.MOV.U32 R145, RZ, RZ, R240 ;  /* 0x000000ffff917224 */ /* 0x000fe400078e00f0 */
[----:B-1----:R-:W-:Y:S01]  /*c660*/  IMAD.WIDE.U32 R74, R111, -0x326172a9, RZ ;  /* 0xcd9e8d576f4a7825 */ /* 0x002fe200078e00ff */
[----:B--2---:R-:W-:Y:S02]  /*c670*/  PRMT R28, R9, 0x5410, R4 ;  /* 0x00005410091c7816 */ /* 0x004fe40000000004 */
[----:B------:R-:W-:Y:S02]  /*c680*/  LOP3.LUT R4, R3, 0xffff, RZ, 0xc0, !PT ;  /* 0x0000ffff03047812 */ /* 0x000fe400078ec0ff */
[----:B------:R-:W-:-:S04]  /*c690*/  LOP3.LUT R3, R7, 0xff, RZ, 0xc0, !PT ;  /* 0x000000ff07037812 */ /* 0x000fc800078ec0ff */
[----:B------:R-:W-:Y:S02]  /*c6a0*/  PRMT R24, R3, 0x5410, R6 ;  /* 0x0000541003187816 */ /* 0x000fe40000000006 */
[----:B------:R-:W-:-:S05]  /*c6b0*/  LOP3.LUT R3, R75, R104, RZ, 0x3c, !PT ;  /* 0x000000684b037212 */ /* 0x000fca00078e3cff */
[----:B------:R-:W-:Y:S01]  /*c6c0*/  IMAD.WIDE.U32 R240, R3, -0x2daee0ad, RZ ;  /* 0xd2511f5303f07825 */ /* 0x000fe200078e00ff */
[----:B------:R-:W-:-:S04]  /*c6d0*/  SHF.R.U32.HI R4, RZ, 0x8, R4 ;  /* 0x00000008ff047819 */ /* 0x000fc80000011604 */
[----:B------:R-:W-:Y:S01]  /*c6e0*/  LOP3.LUT R3, R241, UR20, R138, 0x96, !PT ;  /* 0x00000014f1037c12 */ /* 0x000fe2000f8e968a */
[----:B------:R-:W-:Y:S01]  /*c6f0*/  IMAD.MOV.U32 R104, RZ, RZ, R131 ;  /* 0x000000ffff687224 */ /* 0x000fe200078e0083 */
[----:B------:R-:W-:Y:S01]  /*c700*/  PRMT R25, R8, 0x5410, R4 ;  /* 0x0000541008197816 */ /* 0x000fe20000000004 */
[----:B------:R-:W-:Y:S01]  /*c710*/  IMAD.MOV.U32 R35, RZ, RZ, R130 ;  /* 0x000000ffff237224 */ /* 0x000fe200078e0082 */
[----:B------:R-:W-:Y:S01]  /*c720*/  LOP3.LUT R4, R17, UR21, R74, 0x96, !PT ;  /* 0x0000001511047c12 */ /* 0x000fe2000f8e964a */
[----:B------:R-:W-:-:S04]  /*c730*/  IMAD.WIDE.U32 R130, R3, -0x326172a9, RZ ;  /* 0xcd9e8d5703827825 */ /* 0x000fc800078e00ff */
[----:B------:R-:W-:Y:S01]  /*c740*/  IMAD.WIDE.U32 R6, R4, -0x2daee0ad, RZ ;  /* 0xd2511f5304067825 */ /* 0x000fe200078e00ff */
[----:B------:R-:W-:-:S04]  /*c750*/  LOP3.LUT R3, R131, UR19, R16, 0x96, !PT ;  /* 0x0000001383037c12 */ /* 0x000fc8000f8e9610 */
[----:B------:R-:W-:Y:S01]  /*c760*/  LOP3.LUT R4, R7, UR18, R240, 0x96, !PT ;  /* 0x0000001207047c12 */ /* 0x000fe2000f8e96f0 */
[----:B------:R-:W-:Y:S01]  /*c770*/  IMAD.WIDE.U32 R8, R3, -0x2daee0ad, RZ ;  /* 0xd2511f5303087825 */ /* 0x000fe200078e00ff */
[----:B------:R-:W-:-:S04]  /*c780*/  LOP3.LUT R5, R10, 0xff, RZ, 0xc0, !PT ;  /* 0x000000ff0a057812 */ /* 0x000fc800078ec0ff */
[----:B------:R-:W-:Y:S01]  /*c790*/  LOP3.LUT R3, R9, UR16, R6, 0x96, !PT ;  /* 0x0000001009037c12 */ /* 0x000fe2000f8e9606 */
[----:B------:R-:W-:Y:S01]  /*c7a0*/  IMAD.WIDE.U32 R6, R4, -0x326172a9, RZ ;  /* 0xcd9e8d5704067825 */ /* 0x000fe200078e00ff */
[----:B------:R-:W-:-:S03]  /*c7b0*/  PRMT R26, R5, 0x5410, R11 ;  /* 0x00005410051a7816 */ /* 0x000fc6000000000b */
[----:B------:R-:W-:Y:S01]  /*c7c0*/  IMAD.WIDE.U32 R10, R3, -0x326172a9, RZ ;  /* 0xcd9e8d57030a7825 */ /* 0x000fe200078e00ff */
[----:B------:R-:W-:-:S04]  /*c7d0*/  LOP3.LUT R4, R7, UR17, R130, 0x96, !PT ;  /* 0x0000001107047c12 */ /* 0x000fc8000f8e9682 */
[----:B------:R-:W-:Y:S01]  /*c7e0*/  LOP3.LUT R3, R11, UR15, R6, 0x96, !PT ;  /* 0x0000000f0b037c12 */ /* 0x000fe2000f8e9606 */
[----:B------:R-:W-:-:S05]  /*c7f0*/  IMAD.WIDE.U32 R4, R4, -0x2daee0ad, RZ ;  /* 0xd2511f5304047825 */ /* 0x000fca00078e00ff */
[----:B------:R-:W-:Y:S01]  /*c800*/  LOP3.LUT R6, R5, UR14, R8, 0x96, !PT ;  /* 0x0000000e05067c12 */ /* 0x000fe2000f8e9608 */
[----:B------:R-:W-:-:S04]  /*c810*/  IMAD.WIDE.U32 R8, R3, -0x2daee0ad, RZ ;  /* 0xd2511f5303087825 */ /* 0x000fc800078e00ff */
[----:B------:R-:W-:Y:S01]  /*c820*/  IMAD.WIDE.U32 R6, R6, -0x326172a9, RZ ;  /* 0xcd9e8d5706067825 */ /* 0x000fe200078e00ff */
[----:B------:R-:W-:-:S04]  /*c830*/  LOP3.LUT R4, R9, UR12, R4, 0x96, !PT ;  /* 0x0000000c09047c12 */ /* 0x000fc8000f8e9604 */
[----:B------:R-:W-:Y:S01]  /*c840*/  LOP3.LUT R3, R7, UR13, R10, 0x96, !PT ;  /* 0x0000000d07037c12 */ /* 0x000fe2000f8e960a */
[----:B------:R-:W-:-:S05]  /*c850*/  IMAD.WIDE.U32 R4, R4, -0x326172a9, RZ ;  /* 0xcd9e8d5704047825 */ /* 0x000fca00078e00ff */
[----:B------:R-:W-:Y:S02]  /*c860*/  LOP3.LUT R6, R5, UR39, R6, 0x96, !PT ;  /* 0x0000002705067c12 */ /* 0x000fe4000f8e9606 */
[C---:B------:R-:W-:Y:S02]  /*c870*/  LOP3.LUT R11, R4.reuse, 0xffff, RZ, 0xc0, !PT ;  /* 0x0000ffff040b7812 */ /* 0x040fe400078ec0ff */
[----:B------:R-:W-:Y:S02]  /*c880*/  LOP3.LUT R14, R4, 0xff, RZ, 0xc0, !PT ;  /* 0x000000ff040e7812 */ /* 0x000fe400078ec0ff */
[--C-:B------:R-:W-:Y:S02]  /*c890*/  SHF.R.U32.HI R13, RZ, 0x10, R4.reuse ;  /* 0x00000010ff0d7819 */ /* 0x100fe40000011604 */
[----:B------:R-:W-:Y:S01]  /*c8a0*/  SHF.R.U32.HI R12, RZ, 0x18, R4 ;  /* 0x00000018ff0c7819 */ /* 0x000fe20000011604 */
[----:B------:R-:W-:-:S05]  /*c8b0*/  IMAD.WIDE.U32 R4, R3, -0x2daee0ad, RZ ;  /* 0xd2511f5303047825 */ /* 0x000fca00078e00ff */
[----:B------:R-:W-:Y:S02]  /*c8c0*/  LOP3.LUT R3, R5, UR40, R8, 0x96, !PT ;  /* 0x0000002805037c12 */ /* 0x000fe4000f8e9608 */
[C---:B------:R-:W-:Y:S02]  /*c8d0*/  LOP3.LUT R7, R4.reuse, 0xffff, RZ, 0xc0, !PT ;  /* 0x0000ffff04077812 */ /* 0x040fe400078ec0ff */
[----:B------:R-:W-:Y:S02]  /*c8e0*/  LOP3.LUT R10, R4, 0xff, RZ, 0xc0, !PT ;  /* 0x000000ff040a7812 */ /* 0x000fe400078ec0ff */
[--C-:B------:R-:W-:Y:S02]  /*c8f0*/  SHF.R.U32.HI R9, RZ, 0x10, R4.reuse ;  /* 0x00000010ff097819 */ /* 0x100fe40000011604 */
[----:B------:R-:W-:Y:S02]  /*c900*/  SHF.R.U32.HI R8, RZ, 0x18, R4 ;  /* 0x00000018ff087819 */ /* 0x000fe40000011604 */
[----:B------:R-:W-:-:S04]  /*c910*/  LOP3.LUT R4, R6, 0xffff, RZ, 0xc0, !PT ;  /* 0x0000ffff06047812 */ /* 0x000fc800078ec0ff */
[----:B------:R-:W-:Y:S02]  /*c920*/  SHF.R.U32.HI R5, RZ, 0x8, R4 ;  /* 0x00000008ff057819 */ /* 0x000fe40000011604 */
[----:B------:R-:W-:Y:S01]  /*c930*/  LOP3.LUT R4, R6, 0xff, RZ, 0xc0, !PT ;  /* 0x000000ff06047812 */ /* 0x000fe200078ec0ff */
[----:B------:R-:W-:-:S03]  /*c940*/  IMAD.MOV.U32 R146, RZ, RZ, R18 ;  /* 0x000000ffff927224 */ /* 0x000fc600078e0012 */
[----:B------:R-:W-:Y:S02]  /*c950*/  PRMT R18, R4, 0x5410, R5 ;  /* 0x0000541004127816 */ /* 0x000fe40000000005 */
[--C-:B------:R-:W-:Y:S02]  /*c960*/  SHF.R.U32.HI R4, RZ, 0x10, R6.reuse ;  /* 0x00000010ff047819 */ /* 0x100fe40000011606 */
[----:B------:R-:W-:Y:S02]  /*c970*/  SHF.R.U32.HI R6, RZ, 0x18, R6 ;  /* 0x00000018ff067819 */ /* 0x000fe40000011606 */
[----:B------:R-:W-:-:S04]  /*c980*/  LOP3.LUT R4, R4, 0xff, RZ, 0xc0, !PT ;  /* 0x000000ff04047812 */ /* 0x000fc800078ec0ff */
[----:B------:R-:W-:Y:S02]  /*c990*/  PRMT R17, R4, 0x5410, R6 ;  /* 0x0000541004117816 */ /* 0x000fe40000000006 */
[----:B------:R-:W-:Y:S01]  /*c9a0*/  SHF.R.U32.HI R4, RZ, 0x8, R11 ;  /* 0x00000008ff047819 */ /* 0x000fe2000001160b */
[----:B------:R1:W-:Y:S01]  /*c9b0*/  STG.E.U16 desc[UR32][R42.64+0x10], R27 ;  /* 0x0000101b2a007986 */ /* 0x0003e2000c101520 */
[----:B------:R-:W-:-:S03]  /*c9c0*/  IMAD.MOV.U32 R147, RZ, RZ, R37 ;  /* 0x000000ffff937224 */ /* 0x000fc600078e0025 */
[----:B------:R-:W-:Y:S01]  /*c9d0*/  STG.E.U16 desc[UR32][R40.64+0x20], R141 ;  /* 0x0000208d28007986 */ /* 0x000fe2000c101520 */
[----:B-1----:R-:W-:Y:S02]  /*c9e0*/  PRMT R27, R14, 0x5410, R4 ;  /* 0x000054100e1b7816 */ /* 0x002fe40000000004 */
[----:B------:R-:W-:-:S04]  /*c9f0*/  LOP3.LUT R4, R13, 0xff, RZ, 0xc0, !PT ;  /* 0x000000ff0d047812 */ /* 0x000fc800078ec0ff */
[----:B------:R-:W-:Y:S02]  /*ca00*/  PRMT R33, R4, 0x5410, R12 ;  /* 0x0000541004217816 */ /* 0x000fe4000000000c */
[----:B------:R-:W-:-:S04]  /*ca10*/  LOP3.LUT R4, R3, 0xffff, RZ, 0xc0, !PT ;  /* 0x0000ffff03047812 */ /* 0x000fc800078ec0ff */
[----:B------:R-:W-:Y:S02]  /*ca20*/  SHF.R.U32.HI R5, RZ, 0x8, R4 ;  /* 0x00000008ff057819 */ /* 0x000fe40000011604 */
[----:B------:R-:W-:-:S04]  /*ca30*/  LOP3.LUT R4, R3, 0xff, RZ, 0xc0, !PT ;  /* 0x000000ff03047812 */ /* 0x000fc800078ec0ff */
[----:B------:R-:W-:Y:S02]  /*ca40*/  PRMT R37, R4, 0x5410, R5 ;  /* 0x0000541004257816 */ /* 0x000fe40000000005 */
[--C-:B------:R-:W-:Y:S02]  /*ca50*/  SHF.R.U32.HI R5, RZ, 0x10, R3.reuse ;  /* 0x00000010ff057819 */ /* 0x100fe40000011603 */
[----:B------:R-:W-:Y:S01]  /*ca60*/  SHF.R.U32.HI R4, RZ, 0x18, R3 ;  /* 0x00000018ff047819 */ /* 0x000fe20000011603 */
[----:B------:R-:W-:Y:S01]  /*ca70*/  STG.E.U16 desc[UR32][R40.64+0x22], R78 ;  /* 0x0000224e28007986 */ /* 0x000fe2000c101520 */
[----:B------:R-:W-:-:S03]  /*ca80*/  LOP3.LUT R3, R5, 0xff, RZ, 0xc0, !PT ;  /* 0x000000ff05037812 */ /* 0x000fc600078ec0ff */
[----:B------:R-:W-:Y:S04]  /*ca90*/  STG.E.U16 desc[UR32][R46.64+0x20], R79 ;  /* 0x0000204f2e007986 */ /* 0x000fe8000c101520 */
[----:B------:R-:W-:Y:S04]  /*caa0*/  STG.E.U16 desc[UR32][R46.64+0x22], R82 ;  /* 0x000022522e007986 */ /* 0x000fe8000c101520 */
[----:B------:R1:W-:Y:S01]  /*cab0*/  STG.E.U16 desc[UR32][R44.64+0x20], R36 ;  /* 0x000020242c007986 */ /* 0x0003e2000c101520 */
[----:B------:R-:W-:Y:S01]  /*cac0*/  IMAD.MOV.U32 R88, RZ, RZ, R65 ;  /* 0x000000ffff587224 */ /* 0x000fe200078e0041 */
[----:B------:R-:W-:Y:S01]  /*cad0*/  USHF.L.U32 UR6, UR5, 0x2, URZ ;  /* 0x0000000205067899 */ /* 0x000fe2000800063f */
[----:B------:R-:W-:Y:S01]  /*cae0*/  IMAD.MOV.U32 R111, RZ, RZ, R66 ;  /* 0x000000ffff6f7224 */ /* 0x000fe200078e0042 */
[----:B-1----:R-:W-:-:S02]  /*caf0*/  PRMT R36, R3, 0x5410, R4 ;  /* 0x0000541003247816 */ /* 0x002fc40000000004 */
[----:B------:R-:W-:-:S04]  /*cb00*/  SHF.R.U32.HI R3, RZ, 0x8, R7 ;  /* 0x00000008ff037819 */ /* 0x000fc80000011607 */
[----:B------:R-:W-:Y:S02]  /*cb10*/  PRMT R65, R10, 0x5410, R3 ;  /* 0x000054100a417816 */ /* 0x000fe40000000003 */
[----:B------:R-:W-:-:S04]  /*cb20*/  LOP3.LUT R3, R9, 0xff, RZ, 0xc0, !PT ;  /* 0x000000ff09037812 */ /* 0x000fc800078ec0ff */
[----:B------:R-:W-:Y:S01]  /*cb30*/  PRMT R66, R3, 0x5410, R8 ;  /* 0x0000541003427816 */ /* 0x000fe20000000008 */
[----:B------:R-:W-:-:S05]  /*cb40*/  IMAD.U32 R3, RZ, RZ, UR35 ;  /* 0x00000023ff037e24 */ /* 0x000fca000f8e00ff */
[----:B------:R-:W-:-:S05]  /*cb50*/  LOP3.LUT R3, R139, UR6, R3, 0x96, !PT ;  /* 0x000000068b037c12 */ /* 0x000fca000f8e9603 */
[----:B------:R-:W-:-:S05]  /*cb60*/  IMAD.WIDE.U32 R6, R3, -0x326172a9, RZ ;  /* 0xcd9e8d5703067825 */ /* 0x000fca00078e00ff */
[C---:B------:R-:W-:Y:S01]  /*cb70*/  LOP3.LUT R4, R7.reuse, UR21, R74, 0x96, !PT ;  /* 0x0000001507047c12 */ /* 0x040fe2000f8e964a */
[----:B------:R-:W-:Y:S01]  /*cb80*/  IMAD.MOV.U32 R144, RZ, RZ, R15 ;  /* 0x000000ffff907224 */ /* 0x000fe200078e000f */
[----:B------:R-:W-:Y:S02]  /*cb90*/  LOP3.LUT R15, R7, UR21, R142, 0x96, !PT ;  /* 0x00000015070f7c12 */ /* 0x000fe4000f8e968e */
[--C-:B------:R-:W-:Y:S02]  /*cba0*/  LOP3.LUT R16, R129, UR19, R6.reuse, 0x96, !PT ;  /* 0x0000001381107c12 */ /* 0x100fe4000f8e9606 */
        /* <DEDUP_REMOVED lines=15> */
[----:B------:R-:W-:Y:S01]  /*cca0*/  IMAD.WIDE.U32 R4, R4, -0x326172a9, RZ ;  /* 0xcd9e8d5704047825 */ /* 0x000fe200078e00ff */
[----:B------:R-:W-:Y:S04]  /*ccb0*/  STG.E.U16 desc[UR32][R44.64+0x22], R49 ;  /* 0x000022312c007986 */ /* 0x000fe8000c101520 */
[----:B------:R-:W-:Y:S02]  /*ccc0*/  LOP3.LUT R6, R5, UR39, R6, 0x96, !PT ;  /* 0x0000002705067c12 */ /* 0x000fe4000f8e9606 */
[C---:B------:R-:W-:Y:S02]  /*ccd0*/  LOP3.LUT R11, R4.reuse, 0xffff, RZ, 0xc0, !PT ;  /* 0x0000ffff040b7812 */ /* 0x040fe400078ec0ff */
[----:B------:R-:W-:-:S02]  /*cce0*/  LOP3.LUT R14, R4, 0xff, RZ, 0xc0, !PT ;  /* 0x000000ff040e7812 */ /* 0x000fc400078ec0ff */
[--C-:B------:R-:W-:Y:S02]  /*ccf0*/  SHF.R.U32.HI R13, RZ, 0x10, R4.reuse ;  /* 0x00000010ff0d7819 */ /* 0x100fe40000011604 */
[----:B------:R-:W-:Y:S01]  /*cd00*/  SHF.R.U32.HI R12, RZ, 0x18, R4 ;  /* 0x00000018ff0c7819 */ /* 0x000fe20000011604 */
[----:B------:R-:W-:Y:S01]  /*cd10*/  IMAD.WIDE.U32 R4, R3, -0x2daee0ad, RZ ;  /* 0xd2511f5303047825 */ /* 0x000fe200078e00ff */
[----:B------:R-:W-:Y:S04]  /*cd20*/  STG.E.U16 desc[UR32][R42.64+0x20], R38 ;  /* 0x000020262a007986 */ /* 0x000fe8000c101520 */
[----:B------:R-:W-:Y:S01]  /*cd30*/  STG.E.U16 desc[UR32][R42.64+0x22], R39 ;  /* 0x000022272a007986 */ /* 0x000fe2000c101520 */
[----:B------:R-:W-:Y:S02]  /*cd40*/  LOP3.LUT R3, R5, UR40, R8, 0x96, !PT ;  /* 0x0000002805037c12 */ /* 0x000fe4000f8e9608 */
[C---:B------:R-:W-:Y:S01]  /*cd50*/  LOP3.LUT R7, R4.reuse, 0xffff, RZ, 0xc0, !PT ;  /* 0x0000ffff04077812 */ /* 0x040fe200078ec0ff */
[----:B------:R-:W-:Y:S01]  /*cd60*/  STG.E.U16 desc[UR32][R40.64+0x30], R92 ;  /* 0x0000305c28007986 */ /* 0x000fe2000c101520 */
[----:B------:R-:W-:-:S02]  /*cd70*/  LOP3.LUT R10, R4, 0xff, RZ, 0xc0, !PT ;  /* 0x000000ff040a7812 */ /* 0x000fc400078ec0ff */
[--C-:B------:R-:W-:Y:S01]  /*cd80*/  SHF.R.U32.HI R9, RZ, 0x10, R4.reuse ;  /* 0x00000010ff097819 */ /* 0x100fe20000011604 */
[----:B------:R-:W-:Y:S01]  /*cd90*/  STG.E.U16 desc[UR32][R40.64+0x32], R84 ;  /* 0x0000325428007986 */ /* 0x000fe2000c101520 */
[----:B------:R-:W-:Y:S02]  /*cda0*/  SHF.R.U32.HI R8, RZ, 0x18, R4 ;  /* 0x00000018ff087819 */ /* 0x000fe40000011604 */
[----:B------:R-:W-:Y:S01]  /*cdb0*/  LOP3.LUT R4, R6, 0xffff, RZ, 0xc0, !PT ;  /* 0x0000ffff06047812 */ /* 0x000fe200078ec0ff */
[----:B------:R-:W-:Y:S04]  /*cdc0*/  STG.E.U16 desc[UR32][R46.64+0x30], R77 ;  /* 0x0000304d2e007986 */ /* 0x000fe8000c101520 */
[----:B------:R-:W-:Y:S04]  /*cdd0*/  STG.E.U16 desc[UR32][R46.64+0x32], R85 ;  /* 0x000032552e007986 */ /* 0x000fe8000c101520 */
[----:B------:R-:W-:Y:S04]  /*cde0*/  STG.E.U16 desc[UR32][R44.64+0x30], R55 ;  /* 0x000030372c007986 */ /* 0x000fe8000c101520 */
[----:B------:R-:W-:Y:S01]  /*cdf0*/  STG.E.U16 desc[UR32][R44.64+0x32], R60 ;  /* 0x0000323c2c007986 */ /* 0x000fe2000c101520 */
[----:B------:R-:W-:-:S03]  /*ce00*/  SHF.R.U32.HI R5, RZ, 0x8, R4 ;  /* 0x00000008ff057819 */ /* 0x000fc60000011604 */
[----:B------:R-:W-:Y:S04]  /*ce10*/  STG.E.U16 desc[UR32][R42.64+0x30], R57 ;  /* 0x000030392a007986 */ /* 0x000fe8000c101520 */
[----:B------:R-:W-:Y:S01]  /*ce20*/  STG.E.U16 desc[UR32][R42.64+0x32], R58 ;  /* 0x0000323a2a007986 */ /* 0x000fe2000c101520 */
[----:B------:R-:W-:-:S03]  /*ce30*/  LOP3.LUT R4, R6, 0xff, RZ, 0xc0, !PT ;  /* 0x000000ff06047812 */ /* 0x000fc600078ec0ff */
[----:B------:R-:W-:Y:S04]  /*ce40*/  STG.E.U16 desc[UR32][R40.64+0x40], R81 ;  /* 0x0000405128007986 */ /* 0x000fe8000c101520 */
[----:B------:R-:W-:Y:S04]  /*ce50*/  STG.E.U16 desc[UR32][R40.64+0x42], R83 ;  /* 0x0000425328007986 */ /* 0x000fe8000c101520 */
[----:B------:R1:W-:Y:S02]  /*ce60*/  STG.E.U16 desc[UR32][R46.64+0x40], R76 ;  /* 0x0000404c2e007986 */ /* 0x0003e4000c101520 */
[----:B-1----:R-:W-:-:S02]  /*ce70*/  IMAD.MOV.U32 R76, RZ, RZ, R111 ;  /* 0x000000ffff4c7224 */ /* 0x002fc400078e006f */
[----:B------:R-:W-:Y:S02]  /*ce80*/  IMAD.MOV.U32 R111, RZ, RZ, R104 ;  /* 0x000000ffff6f7224 */ /* 0x000fe400078e0068 */
[----:B------:R-:W-:Y:S02]  /*ce90*/  IMAD.MOV.U32 R104, RZ, RZ, R68 ;  /* 0x000000ffff687224 */ /* 0x000fe400078e0044 */
[----:B------:R-:W-:Y:S02]  /*cea0*/  IMAD.MOV.U32 R68, RZ, RZ, R95 ;  /* 0x000000ffff447224 */ /* 0x000fe400078e005f */
[----:B------:R-:W-:Y:S01]  /*ceb0*/  IMAD.MOV.U32 R95, RZ, RZ, R20 ;  /* 0x000000ffff5f7224 */ /* 0x000fe200078e0014 */
[----:B------:R-:W-:Y:S02]  /*cec0*/  PRMT R20, R4, 0x5410, R5 ;  /* 0x0000541004147816 */ /* 0x000fe40000000005 */
[----:B------:R-:W-:Y:S01]  /*ced0*/  SHF.R.U32.HI R4, RZ, 0x10, R6 ;  /* 0x00000010ff047819 */ /* 0x000fe20000011606 */
[----:B------:R-:W-:Y:S01]  /*cee0*/  IMAD.MOV.U32 R83, RZ, RZ, R88 ;  /* 0x000000ffff537224 */ /* 0x000fe200078e0058 */
[----:B------:R-:W-:Y:S01]  /*cef0*/  SHF.R.U32.HI R6, RZ, 0x18, R6 ;  /* 0x00000018ff067819 */ /* 0x000fe20000011606 */
[----:B------:R-:W-:Y:S01]  /*cf00*/  IMAD.MOV.U32 R88, RZ, RZ, R107 ;  /* 0x000000ffff587224 */ /* 0x000fe200078e006b */
[----:B------:R-:W-:Y:S01]  /*cf10*/  LOP3.LUT R4, R4, 0xff, RZ, 0xc0, !PT ;  /* 0x000000ff04047812 */ /* 0x000fe200078ec0ff */
[----:B------:R-:W-:-:S02]  /*cf20*/  IMAD.MOV.U32 R107, RZ, RZ, R73 ;  /* 0x000000ffff6b7224 */ /* 0x000fc400078e0049 */
[----:B------:R-:W-:Y:S01]  /*cf30*/  IMAD.MOV.U32 R73, RZ, RZ, R19 ;  /* 0x000000ffff497224 */ /* 0x000fe200078e0013 */
[----:B------:R-:W-:Y:S02]  /*cf40*/  PRMT R19, R4, 0x5410, R6 ;  /* 0x0000541004137816 */ /* 0x000fe40000000006 */
[----:B------:R-:W-:-:S04]  /*cf50*/  SHF.R.U32.HI R4, RZ, 0x8, R11 ;  /* 0x00000008ff047819 */ /* 0x000fc8000001160b */
[----:B------:R-:W-:Y:S02]  /*cf60*/  PRMT R14, R14, 0x5410, R4 ;  /* 0x000054100e0e7816 */ /* 0x000fe40000000004 */
[----:B------:R-:W-:-:S04]  /*cf70*/  LOP3.LUT R4, R13, 0xff, RZ, 0xc0, !PT ;  /* 0x000000ff0d047812 */ /* 0x000fc800078ec0ff */
[----:B------:R-:W-:Y:S02]  /*cf80*/  PRMT R38, R4, 0x5410, R12 ;  /* 0x0000541004267816 */ /* 0x000fe4000000000c */
[----:B------:R-:W-:Y:S01]  /*cf90*/  LOP3.LUT R4, R3, 0xffff, RZ, 0xc0, !PT ;  /* 0x0000ffff03047812 */ /* 0x000fe200078ec0ff */
[----:B------:R-:W-:-:S03]  /*cfa0*/  IMAD.MOV.U32 R77, RZ, RZ, R67 ;  /* 0x000000ffff4d7224 */ /* 0x000fc600078e0043 */
[----:B------:R-:W-:Y:S02]  /*cfb0*/  SHF.R.U32.HI R5, RZ, 0x8, R4 ;  /* 0x00000008ff057819 */ /* 0x000fe40000011604 */
[----:B------:R-:W-:Y:S01]  /*cfc0*/  LOP3.LUT R4, R3, 0xff, RZ, 0xc0, !PT ;  /* 0x000000ff03047812 */ /* 0x000fe200078ec0ff */
[----:B------:R-:W-:-:S03]  /*cfd0*/  IMAD.MOV.U32 R67, RZ, RZ, R62 ;  /* 0x000000ffff437224 */ /* 0x000fc600078e003e */
[----:B------:R-:W-:Y:S02]  /*cfe0*/  PRMT R62, R4, 0x5410, R5 ;  /* 0x00005410043e7816 */ /* 0x000fe40000000005 */
[--C-:B------:R-:W-:Y:S02]  /*cff0*/  SHF.R.U32.HI R5, RZ, 0x10, R3.reuse ;  /* 0x00000010ff057819 */ /* 0x100fe40000011603 */
[----:B------:R-:W-:Y:S02]  /*d000*/  SHF.R.U32.HI R4, RZ, 0x18, R3 ;  /* 0x00000018ff047819 */ /* 0x000fe40000011603 */
[----:B------:R-:W-:Y:S01]  /*d010*/  LOP3.LUT R3, R5, 0xff, RZ, 0xc0, !PT ;  /* 0x000000ff05037812 */ /* 0x000fe200078ec0ff */
[----:B------:R-:W-:-:S03]  /*d020*/  IMAD.MOV.U32 R92, RZ, RZ, R147 ;  /* 0x000000ffff5c7224 */ /* 0x000fc600078e0093 */
[----:B------:R-:W-:Y:S02]  /*d030*/  PRMT R55, R3, 0x5410, R4 ;  /* 0x0000541003377816 */ /* 0x000fe40000000004 */
[----:B------:R-:W-:Y:S01]  /*d040*/  SHF.R.U32.HI R3, RZ, 0x8, R7 ;  /* 0x00000008ff037819 */ /* 0x000fe20000011607 */
[----:B------:R-:W-:Y:S02]  /*d050*/  IMAD.MOV.U32 R147, RZ, RZ, R61 ;  /* 0x000000ffff937224 */ /* 0x000fe400078e003d */
[----:B------:R-:W-:Y:S01]  /*d060*/  IMAD.WIDE.U32 R6, R15, -0x2daee0ad, RZ ;  /* 0xd2511f530f067825 */ /* 0x000fe200078e00ff */
[----:B------:R-:W-:Y:S02]  /*d070*/  PRMT R61, R10, 0x5410, R3 ;  /* 0x000054100a3d7816 */ /* 0x000fe40000000003 */
[----:B------:R-:W-:Y:S01]  /*d080*/  LOP3.LUT R3, R9, 0xff, RZ, 0xc0, !PT ;  /* 0x000000ff09037812 */ /* 0x000fe200078ec0ff */
[----:B------:R-:W-:Y:S01]  /*d090*/  IMAD.WIDE.U32 R12, R16, -0x2daee0ad, RZ ;  /* 0xd2511f53100c7825 */ /* 0x000fe200078e00ff */
[----:B------:R-:W-:-:S02]  /*d0a0*/  LOP3.LUT R4, R7, UR18, R204, 0x96, !PT ;  /* 0x0000001207047c12 */ /* 0x000fc4000f8e96cc */
[----:B------:R-:W-:Y:S02]  /*d0b0*/  PRMT R39, R3, 0x5410, R8 ;  /* 0x0000541003277816 */ /* 0x000fe40000000008 */
        /* <DEDUP_REMOVED lines=11> */
[----:B------:R-:W-:Y:S02]  /*d170*/  LOP3.LUT R10, R7, UR13, R10, 0x96, !PT ;  /* 0x0000000d070a7c12 */ /* 0x000fe4000f8e960a */
[C---:B------:R-:W-:Y:S02]  /*d180*/  LOP3.LUT R3, R4.reuse, 0xffff, RZ, 0xc0, !PT ;  /* 0x0000ffff04037812 */ /* 0x040fe400078ec0ff */
[----:B------:R-:W-:Y:S01]  /*d190*/  LOP3.LUT R7, R5, UR39, R6, 0x96, !PT ;  /* 0x0000002705077c12 */ /* 0x000fe2000f8e9606 */
[----:B------:R-:W-:Y:S01]  /*d1a0*/  STG.E.U16 desc[UR32][R46.64+0x42], R80 ;  /* 0x000042502e007986 */ /* 0x000fe2000c101520 */
[----:B------:R-:W-:Y:S02]  /*d1b0*/  LOP3.LUT R6, R4, 0xff, RZ, 0xc0, !PT ;  /* 0x000000ff04067812 */ /* 0x000fe400078ec0ff */
[----:B------:R-:W-:Y:S01]  /*d1c0*/  SHF.R.U32.HI R3, RZ, 0x8, R3 ;  /* 0x00000008ff037819 */ /* 0x000fe20000011603 */
[----:B------:R-:W-:Y:S01]  /*d1d0*/  STG.E.U16 desc[UR32][R44.64+0x40], R51 ;  /* 0x000040332c007986 */ /* 0x000fe2000c101520 */
[----:B------:R-:W-:-:S03]  /*d1e0*/  SHF.R.U32.HI R5, RZ, 0x10, R4 ;  /* 0x00000010ff057819 */ /* 0x000fc60000011604 */
[----:B------:R-:W-:Y:S01]  /*d1f0*/  STG.E.U16 desc[UR32][R44.64+0x42], R56 ;  /* 0x000042382c007986 */ /* 0x000fe2000c101520 */
[----:B------:R-:W-:-:S03]  /*d200*/  PRMT R60, R6, 0x5410, R3 ;  /* 0x00005410063c7816 */ /* 0x000fc60000000003 */
[----:B------:R-:W-:Y:S01]  /*d210*/  STG.E.U16 desc[UR32][R42.64+0x40], R54 ;  /* 0x000040362a007986 */ /* 0x000fe2000c101520 */
[----:B------:R-:W-:-:S03]  /*d220*/  SHF.R.U32.HI R4, RZ, 0x18, R4 ;  /* 0x00000018ff047819 */ /* 0x000fc60000011604 */
[----:B------:R-:W-:Y:S01]  /*d230*/  STG.E.U16 desc[UR32][R42.64+0x42], R59 ;  /* 0x0000423b2a007986 */ /* 0x000fe2000c101520 */
[----:B------:R-:W-:-:S03]  /*d240*/  LOP3.LUT R3, R5, 0xff, RZ, 0xc0, !PT ;  /* 0x000000ff05037812 */ /* 0x000fc600078ec0ff */
[----:B------:R1:W-:Y:S02]  /*d250*/  STG.E.U16 desc[UR32][R40.64+0x52], R87 ;  /* 0x0000525728007986 */ /* 0x0003e4000c101520 */
[----:B-1----:R-:W-:Y:S02]  /*d260*/  IMAD.MOV.U32 R87, RZ, RZ, R67 ;  /* 0x000000ffff577224 */ /* 0x002fe400078e0043 */
[----:B------:R-:W-:Y:S02]  /*d270*/  IMAD.MOV.U32 R67, RZ, RZ, R88 ;  /* 0x000000ffff437224 */ /* 0x000fe400078e0058 */
[----:B------:R-:W-:Y:S02]  /*d280*/  IMAD.MOV.U32 R88, RZ, RZ, R111 ;  /* 0x000000ffff587224 */ /* 0x000fe400078e006f */
[----:B------:R-:W-:Y:S01]  /*d290*/  IMAD.MOV.U32 R111, RZ, RZ, R31 ;  /* 0x000000ffff6f7224 */ /* 0x000fe200078e001f */
[----:B------:R-:W-:Y:S01]  /*d2a0*/  PRMT R31, R3, 0x5410, R4 ;  /* 0x00005410031f7816 */ /* 0x000fe20000000004 */
[----:B------:R-:W-:-:S03]  /*d2b0*/  IMAD.WIDE.U32 R4, R10, -0x2daee0ad, RZ ;  /* 0xd2511f530a047825 */ /* 0x000fc600078e00ff */
[C---:B------:R-:W-:Y:S02]  /*d2c0*/  LOP3.LUT R3, R4.reuse, 0xffff, RZ, 0xc0, !PT ;  /* 0x0000ffff04037812 */ /* 0x040fe400078ec0ff */
[----:B------:R-:W-:Y:S02]  /*d2d0*/  LOP3.LUT R6, R5, UR40, R8, 0x96, !PT ;  /* 0x0000002805067c12 */ /* 0x000fe4000f8e9608 */
[----:B------:R-:W-:Y:S02]  /*d2e0*/  SHF.R.U32.HI R3, RZ, 0x8, R3 ;  /* 0x00000008ff037819 */ /* 0x000fe40000011603 */
[----:B------:R-:W-:-:S04]  /*d2f0*/  LOP3.LUT R5, R4, 0xff, RZ, 0xc0, !PT ;  /* 0x000000ff04057812 */ /* 0x000fc800078ec0ff */
[----:B------:R-:W-:Y:S01]  /*d300*/  PRMT R29, R5, 0x5410, R3 ;  /* 0x00005410051d7816 */ /* 0x000fe20000000003 */
[----:B------:R-:W-:Y:S01]  /*d310*/  IMAD.U32 R3, RZ, RZ, UR23 ;  /* 0x00000017ff037e24 */ /* 0x000fe2000f8e00ff */
[----:B------:R-:W-:-:S04]  /*d320*/  SHF.R.U32.HI R5, RZ, 0x10, R4 ;  /* 0x00000010ff057819 */ /* 0x000fc80000011604 */
[----:B------:R-:W-:Y:S02]  /*d330*/  LEA R3, R3, UR23, 0x10 ;  /* 0x0000001703037c11 */ /* 0x000fe4000f8e80ff */
[----:B------:R-:W-:Y:S01]  /*d340*/  SHF.R.U32.HI R8, RZ, 0x18, R4 ;  /* 0x00000018ff087819 */ /* 0x000fe20000011604 */
[----:B------:R1:W-:Y:S02]  /*d350*/  STG.E.U16 desc[UR32][R40.64+0x50], R89 ;  /* 0x0000505928007986 */ /* 0x0003e4000c101520 */
[----:B------:R-:W-:Y:S02]  /*d360*/  HSET2.LE.AND R4, R22, R3, PT ;  /* 0x0000000316047233 */ /* 0x000fe40003803000 */
[----:B------:R-:W-:-:S04]  /*d370*/  LOP3.LUT R5, R5, 0xff, RZ, 0xc0, !PT ;  /* 0x000000ff05057812 */ /* 0x000fc800078ec0ff */
[----:B------:R-:W-:Y:S01]  /*d380*/  PRMT R30, R5, 0x5410, R8 ;  /* 0x00005410051e7816 */ /* 0x000fe20000000008 */
[----:B-1----:R-:W-:Y:S02]  /*d390*/  IMAD.MOV.U32 R89, RZ, RZ, R147 ;  /* 0x000000ffff597224 */ /* 0x002fe400078e0093 */
[----:B------:R-:W-:Y:S01]  /*d3a0*/  IMAD.MOV.U32 R147, RZ, RZ, R104 ;  /* 0x000000ffff937224 */ /* 0x000fe200078e0068 */
[----:B------:R-:W-:Y:S02]  /*d3b0*/  LOP3.LUT R104, R4, R171, RZ, 0xc0, !PT ;  /* 0x000000ab04687212 */ /* 0x000fe400078ec0ff */
[----:B------:R-:W-:-:S04]  /*d3c0*/  LOP3.LUT R4, R7, 0xffff, RZ, 0xc0, !PT ;  /* 0x0000ffff07047812 */ /* 0x000fc800078ec0ff */
[----:B------:R-:W-:Y:S02]  /*d3d0*/  SHF.R.U32.HI R5, RZ, 0x8, R4 ;  /* 0x00000008ff057819 */ /* 0x000fe40000011604 */
[----:B------:R-:W-:Y:S01]  /*d3e0*/  LOP3.LUT R4, R7, 0xff, RZ, 0xc0, !PT ;  /* 0x000000ff07047812 */ /* 0x000fe200078ec0ff */
[----:B------:R-:W-:-:S03]  /*d3f0*/  IMAD.MOV.U32 R171, RZ, RZ, R70 ;  /* 0x000000ffffab7224 */ /* 0x000fc600078e0046 */
[----:B------:R-:W-:Y:S02]  /*d400*/  PRMT R22, R4, 0x5410, R5 ;  /* 0x0000541004167816 */ /* 0x000fe40000000005 */
[----:B------:R-:W-:Y:S02]  /*d410*/  HSET2.LE.AND R4, R21, R3, PT ;  /* 0x0000000315047233 */ /* 0x000fe40003803000 */
[----:B------:R-:W-:Y:S01]  /*d420*/  SHF.R.U32.HI R5, RZ, 0x10, R7 ;  /* 0x00000010ff057819 */ /* 0x000fe20000011607 */
[----:B------:R-:W-:Y:S01]  /*d430*/  IMAD.MOV.U32 R70, RZ, RZ, R69 ;  /* 0x000000ffff467224 */ /* 0x000fe200078e0045 */
[----:B------:R-:W-:Y:S01]  /*d440*/  SHF.R.U32.HI R7, RZ, 0x18, R7 ;  /* 0x00000018ff077819 */ /* 0x000fe20000011607 */
[----:B------:R-:W-:Y:S01]  /*d450*/  IMAD.MOV.U32 R69, RZ, RZ, R105 ;  /* 0x000000ffff457224 */ /* 0x000fe200078e0069 */
[----:B------:R-:W-:Y:S02]  /*d460*/  LOP3.LUT R5, R5, 0xff, RZ, 0xc0, !PT ;  /* 0x000000ff05057812 */ /* 0x000fe400078ec0ff */
[----:B------:R-:W-:-:S02]  /*d470*/  LOP3.LUT R105, R4, R170, RZ, 0xc0, !PT ;  /* 0x000000aa04697212 */ /* 0x000fc400078ec0ff */
[C---:B------:R-:W-:Y:S02]  /*d480*/  LOP3.LUT R4, R6.reuse, 0xffff, RZ, 0xc0, !PT ;  /* 0x0000ffff06047812 */ /* 0x040fe400078ec0ff */
[----:B------:R-:W-:Y:S02]  /*d490*/  PRMT R15, R5, 0x5410, R7 ;  /* 0x00005410050f7816 */ /* 0x000fe40000000007 */
[----:B------:R-:W-:Y:S02]  /*d4a0*/  SHF.R.U32.HI R5, RZ, 0x8, R4 ;  /* 0x00000008ff057819 */ /* 0x000fe40000011604 */
[----:B------:R-:W-:Y:S01]  /*d4b0*/  LOP3.LUT R4, R6, 0xff, RZ, 0xc0, !PT ;  /* 0x000000ff06047812 */ /* 0x000fe200078ec0ff */
[----:B------:R-:W-:Y:S02]  /*d4c0*/  IMAD.MOV.U32 R170, RZ, RZ, R95 ;  /* 0x000000ffffaa7224 */ /* 0x000fe400078e005f */
[----:B------:R-:W-:Y:S01]  /*d4d0*/  IMAD.MOV.U32 R95, RZ, RZ, R23 ;  /* 0x000000ffff5f7224 */ /* 0x000fe200078e0017 */
[----:B------:R-:W-:-:S02]  /*d4e0*/  PRMT R23, R4, 0x5410, R5 ;  /* 0x0000541004177816 */ /* 0x000fc40000000005 */
[--C-:B------:R-:W-:Y:S02]  /*d4f0*/  SHF.R.U32.HI R4, RZ, 0x10, R6.reuse ;  /* 0x00000010ff047819 */ /* 0x100fe40000011606 */
[----:B------:R-:W-:Y:S02]  /*d500*/  SHF.R.U32.HI R7, RZ, 0x18, R6 ;  /* 0x00000018ff077819 */ /* 0x000fe40000011606 */
[----:B------:R-:W-:Y:S02]  /*d510*/  LOP3.LUT R6, R4, 0xff, RZ, 0xc0, !PT ;  /* 0x000000ff04067812 */ /* 0x000fe400078ec0ff */
[--C-:B------:R-:W-:Y:S01]  /*d520*/  HSET2.LE.AND R4, R32, R3.reuse, PT ;  /* 0x0000000320047233 */ /* 0x100fe20003803000 */
[----:B------:R1:W-:Y:S01]  /*d530*/  STG.E.U16 desc[UR32][R46.64+0x52], R93 ;  /* 0x0000525d2e007986 */ /* 0x0003e2000c101520 */
[----:B------:R-:W-:Y:S02]  /*d540*/  IMAD.MOV.U32 R81, RZ, RZ, R143 ;  /* 0x000000ffff517224 */ /* 0x000fe400078e008f */
[----:B------:R-:W-:Y:S01]  /*d550*/  IMAD.MOV.U32 R143, RZ, RZ, R110 ;  /* 0x000000ffff8f7224 */ /* 0x000fe200078e006e */
[----:B------:R-:W-:Y:S01]  /*d560*/  HSET2.LE.AND R5, R34, R3, PT ;  /* 0x0000000322057233 */ /* 0x000fe20003803000 */
[----:B------:R-:W-:-:S02]  /*d570*/  IMAD.MOV.U32 R79, RZ, RZ, R144 ;  /* 0x000000ffff4f7224 */ /* 0x000fc400078e0090 */
[----:B------:R-:W-:Y:S02]  /*d580*/  IMAD.MOV.U32 R144, RZ, RZ, R88 ;  /* 0x000000ffff907224 */ /* 0x000fe400078e0058 */
[----:B------:R-:W-:Y:S01]  /*d590*/  IMAD.MOV.U32 R88, RZ, RZ, R94 ;  /* 0x000000ffff587224 */ /* 0x000fe200078e005e */
[----:B------:R-:W-:Y:S01]  /*d5a0*/  PRMT R21, R6, 0x5410, R7 ;  /* 0x0000541006157816 */ /* 0x000fe20000000007 */
[----:B------:R-:W-:Y:S02]  /*d5b0*/  IMAD.MOV.U32 R94, RZ, RZ, R90 ;  /* 0x000000ffff5e7224 */ /* 0x000fe400078e005a */
[----:B-1----:R-:W-:Y:S02]  /*d5c0*/  IMAD.MOV.U32 R93, RZ, RZ, R67 ;  /* 0x000000ffff5d7224 */ /* 0x002fe400078e0043 */
[----:B------:R-:W-:Y:S01]  /*d5d0*/  IMAD.MOV.U32 R67, RZ, RZ, R107 ;  /* 0x000000ffff437224 */ /* 0x000fe200078e006b */
[----:B------:R-:W-:Y:S02]  /*d5e0*/  LOP3.LUT R107, R4, R168, RZ, 0xc0, !PT ;  /* 0x000000a8046b7212 */ /* 0x000fe400078ec0ff */
[----:B------:R-:W-:-:S05]  /*d5f0*/  HSET2.LE.AND R4, R28, R3, PT ;  /* 0x000000031c047233 */ /* 0x000fca0003803000 */
[----:B------:R-:W-:Y:S02]  /*d600*/  LOP3.LUT R110, R4, R161, RZ, 0xc0, !PT ;  /* 0x000000a1046e7212 */ /* 0x000fe400078ec0ff */
[----:B------:R-:W-:Y:S01]  /*d610*/  HSET2.LE.AND R4, R17, R3, PT ;  /* 0x0000000311047233 */ /* 0x000fe20003803000 */
[----:B------:R-:W-:Y:S01]  /*d620*/  IMAD.MOV.U32 R90, RZ, RZ, R106 ;  /* 0x000000ffff5a7224 */ /* 0x000fe200078e006a */
[----:B------:R-:W-:-:S03]  /*d630*/  LOP3.LUT R106, R5, R169, RZ, 0xc0, !PT ;  /* 0x000000a9056a7212 */ /* 0x000fc600078ec0ff */
[----:B------:R-:W-:Y:S02]  /*d640*/  LOP3.LUT R101, R4, R101, RZ, 0xc0, !PT ;  /* 0x0000006504657212 */ /* 0x000fe400078ec0ff */
[----:B------:R-:W-:Y:S02]  /*d650*/  LOP3.LUT R4, R139, UR45, RZ, 0x3c, !PT ;  /* 0x0000002d8b047c12 */ /* 0x000fe4000f8e3cff */
[--C-:B------:R-:W-:Y:S02]  /*d660*/  HSET2.LE.AND R6, R25, R3.reuse, PT ;  /* 0x0000000319067233 */ /* 0x100fe40003803000 */
[----:B------:R-:W-:Y:S01]  /*d670*/  HSET2.LE.AND R5, R24, R3, PT ;  /* 0x0000000318057233 */ /* 0x000fe20003803000 */
[----:B------:R-:W-:Y:S02]  /*d680*/  IMAD.MOV.U32 R80, RZ, RZ, R142 ;  /* 0x000000ffff507224 */ /* 0x000fe400078e008e */
[----:B------:R-:W-:-:S04]  /*d690*/  IMAD.WIDE.U32 R12, R4, -0x326172a9, RZ ;  /* 0xcd9e8d57040c7825 */ /* 0x000fc800078e00ff */
[----:B------:R-:W-:Y:S01]  /*d6a0*/  IMAD.MOV.U32 R169, RZ, RZ, R108 ;  /* 0x000000ffffa97224 */ /* 0x000fe200078e006c */
[----:B------:R-:W-:Y:S01]  /*d6b0*/  LOP3.LUT R108, R6, R166, RZ, 0xc0, !PT ;  /* 0x000000a6066c7212 */ /* 0x000fe200078ec0ff */
[----:B------:R-:W-:Y:S01]  /*d6c0*/  IMAD.MOV.U32 R142, RZ, RZ, R109 ;  /* 0x000000ffff8e7224 */ /* 0x000fe200078e006d */
[----:B------:R-:W-:Y:S02]  /*d6d0*/  LOP3.LUT R109, R5, R165, RZ, 0xc0, !PT ;  /* 0x000000a5056d7212 */ /* 0x000fe400078ec0ff */
[--C-:B------:R-:W-:Y:S02]  /*d6e0*/  HSET2.LE.AND R6, R26, R3.reuse, PT ;  /* 0x000000031a067233 */ /* 0x100fe40003803000 */
[----:B------:R-:W-:Y:S01]  /*d6f0*/  HSET2.LE.AND R5, R18, R3, PT ;  /* 0x0000000312057233 */ /* 0x000fe20003803000 */
[----:B------:R-:W-:Y:S01]  /*d700*/  IMAD.MOV.U32 R82, RZ, RZ, R146 ;  /* 0x000000ffff527224 */ /* 0x000fe200078e0092 */
[----:B------:R-:W-:Y:S01]  /*d710*/  LOP3.LUT R4, R13, UR21, R80, 0x96, !PT ;  /* 0x000000150d047c12 */ /* 0x000fe2000f8e9650 */
[----:B------:R-:W-:Y:S01]  /*d720*/  IMAD.MOV.U32 R146, RZ, RZ, R111 ;  /* 0x000000ffff927224 */ /* 0x000fe200078e006f */
[----:B------:R-:W-:-:S02]  /*d730*/  LOP3.LUT R111, R6, R163, RZ, 0xc0, !PT ;  /* 0x000000a3066f7212 */ /* 0x000fc400078ec0ff */
[----:B------:R-:W-:Y:S01]  /*d740*/  LOP3.LUT R100, R5, R100, RZ, 0xc0, !PT ;  /* 0x0000006405647212 */ /* 0x000fe200078ec0ff */
        /* <DEDUP_REMOVED lines=10> */
[----:B------:R-:W-:-:S05]  /*d7f0*/  LOP3.LUT R6, R5, UR14, R6, 0x96, !PT ;  /* 0x0000000e05067c12 */ /* 0x000fca000f8e9606 */
[----:B------:R-:W-:-:S05]  /*d800*/  IMAD.WIDE.U32 R6, R6, -0x326172a9, RZ ;  /* 0xcd9e8d5706067825 */ /* 0x000fca00078e00ff */
[----:B------:R-:W-:Y:S01]  /*d810*/  LOP3.LUT R11, R7, UR13, R8, 0x96, !PT ;  /* 0x0000000d070b7c12 */ /* 0x000fe2000f8e9608 */
[----:B------:R-:W-:-:S05]  /*d820*/  IMAD.WIDE.U32 R8, R9, -0x2daee0ad, RZ ;  /* 0xd2511f5309087825 */ /* 0x000fca00078e00ff */
[----:B------:R-:W-:-:S05]  /*d830*/  LOP3.LUT R4, R9, UR12, R4, 0x96, !PT ;  /* 0x0000000c09047c12 */ /* 0x000fca000f8e9604 */
[----:B------:R-:W-:-:S05]  /*d840*/  IMAD.WIDE.U32 R4, R4, -0x326172a9, RZ ;  /* 0xcd9e8d5704047825 */ /* 0x000fca00078e00ff */
[----:B------:R-:W-:Y:S02]  /*d850*/  LOP3.LUT R7, R5, UR39, R6, 0x96, !PT ;  /* 0x0000002705077c12 */ /* 0x000fe4000f8e9606 */
[C---:B------:R-:W-:Y:S02]  /*d860*/  LOP3.LUT R5, R4.reuse, 0xffff, RZ, 0xc0, !PT ;  /* 0x0000ffff04057812 */ /* 0x040fe400078ec0ff */
[----:B------:R-:W-:Y:S02]  /*d870*/  LOP3.LUT R10, R4, 0xff, RZ, 0xc0, !PT ;  /* 0x000000ff040a7812 */ /* 0x000fe400078ec0ff */
[--C-:B------:R-:W-:Y:S02]  /*d880*/  SHF.R.U32.HI R9, RZ, 0x10, R4.reuse ;  /* 0x00000010ff097819 */ /* 0x100fe40000011604 */
[----:B------:R-:W-:Y:S02]  /*d890*/  SHF.R.U32.HI R6, RZ, 0x18, R4 ;  /* 0x00000018ff067819 */ /* 0x000fe40000011604 */
[----:B------:R-:W-:-:S04]  /*d8a0*/  SHF.R.U32.HI R4, RZ, 0x8, R5 ;  /* 0x00000008ff047819 */ /* 0x000fc80000011605 */
[----:B------:R-:W-:Y:S02]  /*d8b0*/  PRMT R28, R10, 0x5410, R4 ;  /* 0x000054100a1c7816 */ /* 0x000fe40000000004 */
[----:B------:R-:W-:-:S04]  /*d8c0*/  LOP3.LUT R4, R9, 0xff, RZ, 0xc0, !PT ;  /* 0x000000ff09047812 */ /* 0x000fc800078ec0ff */
[----:B------:R-:W-:Y:S01]  /*d8d0*/  PRMT R18, R4, 0x5410, R6 ;  /* 0x0000541004127816 */ /* 0x000fe20000000006 */
[----:B------:R-:W-:-:S05]  /*d8e0*/  IMAD.WIDE.U32 R4, R11, -0x2daee0ad, RZ ;  /* 0xd2511f530b047825 */ /* 0x000fca00078e00ff */
[----:B------:R-:W-:Y:S02]  /*d8f0*/  LOP3.LUT R6, R5, UR40, R8, 0x96, !PT ;  /* 0x0000002805067c12 */ /* 0x000fe4000f8e9608 */
[----:B------:R-:W-:-:S04]  /*d900*/  LOP3.LUT R5, R4, 0xffff, RZ, 0xc0, !PT ;  /* 0x0000ffff04057812 */ /* 0x000fc800078ec0ff */
[----:B------:R-:W-:Y:S02]  /*d910*/  SHF.R.U32.HI R8, RZ, 0x8, R5 ;  /* 0x00000008ff087819 */ /* 0x000fe40000011605 */
[----:B------:R-:W-:Y:S01]  /*d920*/  LOP3.LUT R5, R4, 0xff, RZ, 0xc0, !PT ;  /* 0x000000ff04057812 */ /* 0x000fe200078ec0ff */
[----:B------:R-:W-:-:S03]  /*d930*/  IMAD.MOV.U32 R141, RZ, RZ, R35 ;  /* 0x000000ffff8d7224 */ /* 0x000fc600078e0023 */
[----:B------:R-:W-:Y:S02]  /*d940*/  PRMT R35, R5, 0x5410, R8 ;  /* 0x0000541005237816 */ /* 0x000fe40000000008 */
[--C-:B------:R-:W-:Y:S02]  /*d950*/  SHF.R.U32.HI R5, RZ, 0x10, R4.reuse ;  /* 0x00000010ff057819 */ /* 0x100fe40000011604 */
[----:B------:R-:W-:Y:S02]  /*d960*/  SHF.R.U32.HI R8, RZ, 0x18, R4 ;  /* 0x00000018ff087819 */ /* 0x000fe40000011604 */
[----:B------:R-:W-:Y:S02]  /*d970*/  HSET2.LE.AND R4, R27, R3, PT ;  /* 0x000000031b047233 */ /* 0x000fe40003803000 */
[----:B------:R-:W-:-:S03]  /*d980*/  LOP3.LUT R5, R5, 0xff, RZ, 0xc0, !PT ;  /* 0x000000ff05057812 */ /* 0x000fc600078ec0ff */
[----:B------:R-:W-:Y:S02]  /*d990*/  LOP3.LUT R102, R4, R102, RZ, 0xc0, !PT ;  /* 0x0000006604667212 */ /* 0x000fe400078ec0ff */
[----:B------:R-:W-:Y:S02]  /*d9a0*/  LOP3.LUT R4, R7, 0xffff, RZ, 0xc0, !PT ;  /* 0x0000ffff07047812 */ /* 0x000fe400078ec0ff */
[----:B------:R-:W-:Y:S02]  /*d9b0*/  PRMT R34, R5, 0x5410, R8 ;  /* 0x0000541005227816 */ /* 0x000fe40000000008 */
[----:B------:R-:W-:Y:S02]  /*d9c0*/  SHF.R.U32.HI R5, RZ, 0x8, R4 ;  /* 0x00000008ff057819 */ /* 0x000fe40000011604 */
[----:B------:R-:W-:-:S04]  /*d9d0*/  LOP3.LUT R4, R7, 0xff, RZ, 0xc0, !PT ;  /* 0x000000ff07047812 */ /* 0x000fc800078ec0ff */
[----:B------:R-:W-:Y:S02]  /*d9e0*/  PRMT R32, R4, 0x5410, R5 ;  /* 0x0000541004207816 */ /* 0x000fe40000000005 */
[----:B------:R-:W-:Y:S02]  /*d9f0*/  HSET2.LE.AND R4, R33, R3, PT ;  /* 0x0000000321047233 */ /* 0x000fe40003803000 */
[--C-:B------:R-:W-:Y:S02]  /*da00*/  SHF.R.U32.HI R5, RZ, 0x10, R7.reuse ;  /* 0x00000010ff057819 */ /* 0x100fe40000011607 */
[----:B------:R-:W-:Y:S02]  /*da10*/  SHF.R.U32.HI R7, RZ, 0x18, R7 ;  /* 0x00000018ff077819 */ /* 0x000fe40000011607 */
[----:B------:R-:W-:Y:S02]  /*da20*/  LOP3.LUT R5, R5, 0xff, RZ, 0xc0, !PT ;  /* 0x000000ff05057812 */ /* 0x000fe400078ec0ff */
[----:B------:R-:W-:-:S02]  /*da30*/  LOP3.LUT R103, R4, R103, RZ, 0xc0, !PT ;  /* 0x0000006704677212 */ /* 0x000fc400078ec0ff */
[C---:B------:R-:W-:Y:S02]  /*da40*/  LOP3.LUT R4, R6.reuse, 0xffff, RZ, 0xc0, !PT ;  /* 0x0000ffff06047812 */ /* 0x040fe400078ec0ff */
[----:B------:R-:W-:Y:S02]  /*da50*/  PRMT R17, R5, 0x5410, R7 ;  /* 0x0000541005117816 */ /* 0x000fe40000000007 */
[----:B------:R-:W-:Y:S02]  /*da60*/  SHF.R.U32.HI R5, RZ, 0x8, R4 ;  /* 0x00000008ff057819 */ /* 0x000fe40000011604 */
[----:B------:R-:W-:-:S04]  /*da70*/  LOP3.LUT R4, R6, 0xff, RZ, 0xc0, !PT ;  /* 0x000000ff06047812 */ /* 0x000fc800078ec0ff */
[----:B------:R-:W-:Y:S02]  /*da80*/  PRMT R16, R4, 0x5410, R5 ;  /* 0x0000541004107816 */ /* 0x000fe40000000005 */
[--C-:B------:R-:W-:Y:S02]  /*da90*/  SHF.R.U32.HI R4, RZ, 0x10, R6.reuse ;  /* 0x00000010ff047819 */ /* 0x100fe40000011606 */
[----:B------:R-:W-:Y:S02]  /*daa0*/  SHF.R.U32.HI R6, RZ, 0x18, R6 ;  /* 0x00000018ff067819 */ /* 0x000fe40000011606 */
[----:B------:R-:W-:Y:S01]  /*dab0*/  LOP3.LUT R4, R4, 0xff, RZ, 0xc0, !PT ;  /* 0x000000ff04047812 */ /* 0x000fe200078ec0ff */
[----:B------:R-:W-:Y:S01]  /*dac0*/  IMAD.MOV.U32 R168, RZ, RZ, R64 ;  /* 0x000000ffffa87224 */ /* 0x000fe200078e0040 */
[----:B------:R-:W-:Y:S02]  /*dad0*/  HSET2.LE.AND R5, R37, R3, PT ;  /* 0x0000000325057233 */ /* 0x000fe40003803000 */
[----:B------:R-:W-:-:S02]  /*dae0*/  PRMT R64, R4, 0x5410, R6 ;  /* 0x0000541004407816 */ /* 0x000fc40000000006 */
[--C-:B------:R-:W-:Y:S02]  /*daf0*/  HSET2.LE.AND R4, R36, R3.reuse, PT ;  /* 0x0000000324047233 */ /* 0x100fe40003803000 */
[----:B------:R-:W-:Y:S02]  /*db00*/  LOP3.LUT R96, R5, R96, RZ, 0xc0, !PT ;  /* 0x0000006005607212 */ /* 0x000fe400078ec0ff */
[--C-:B------:R-:W-:Y:S02]  /*db10*/  HSET2.LE.AND R5, R19, R3.reuse, PT ;  /* 0x0000000313057233 */ /* 0x100fe40003803000 */
[----:B------:R-:W-:Y:S02]  /*db20*/  LOP3.LUT R97, R4, R97, RZ, 0xc0, !PT ;  /* 0x0000006104617212 */ /* 0x000fe400078ec0ff */
[----:B------:R-:W-:Y:S02]  /*db30*/  HSET2.LE.AND R4, R14, R3, PT ;  /* 0x000000030e047233 */ /* 0x000fe40003803000 */
[----:B------:R-:W-:-:S02]  /*db40*/  LOP3.LUT R8, R13, UR21, R74, 0x96, !PT ;  /* 0x000000150d087c12 */ /* 0x000fc4000f8e964a */
[----:B------:R-:W-:Y:S02]  /*db50*/  LOP3.LUT R7, R131, UR19, R12, 0x96, !PT ;  /* 0x0000001383077c12 */ /* 0x000fe4000f8e960c */
[----:B------:R-:W-:Y:S02]  /*db60*/  LOP3.LUT R57, R5, R148, RZ, 0xc0, !PT ;  /* 0x0000009405397212 */ /* 0x000fe400078ec0ff */
[----:B------:R-:W-:Y:S01]  /*db70*/  LOP3.LUT R58, R4, R91, RZ, 0xc0, !PT ;  /* 0x0000005b043a7212 */ /* 0x000fe200078ec0ff */
[----:B------:R-:W-:Y:S01]  /*db80*/  IMAD.WIDE.U32 R4, R8, -0x2daee0ad, RZ ;  /* 0xd2511f5308047825 */ /* 0x000fe200078e00ff */
[----:B------:R-:W-:-:S03]  /*db90*/  HSET2.LE.AND R6, R20, R3, PT ;  /* 0x0000000314067233 */ /* 0x000fc60003803000 */
[----:B------:R-:W-:Y:S01]  /*dba0*/  IMAD.WIDE.U32 R10, R7, -0x2daee0ad, RZ ;  /* 0xd2511f53070a7825 */ /* 0x000fe200078e00ff */
[----:B------:R-:W-:Y:S02]  /*dbb0*/  LOP3.LUT R5, R5, UR18, R240, 0x96, !PT ;  /* 0x0000001205057c12 */ /* 0x000fe4000f8e96f0 */
[----:B------:R-:W-:Y:S02]  /*dbc0*/  LOP3.LUT R56, R6, R158, RZ, 0xc0, !PT ;  /* 0x0000009e06387212 */ /* 0x000fe400078ec0ff */
[----:B------:R-:W-:Y:S01]  /*dbd0*/  LOP3.LUT R4, R11, UR16, R4, 0x96, !PT ;  /* 0x000000100b047c12 */ /* 0x000fe2000f8e9604 */
[----:B------:R-:W-:-:S04]  /*dbe0*/  IMAD.WIDE.U32 R6, R5, -0x326172a9, RZ ;  /* 0xcd9e8d5705067825 */ /* 0x000fc800078e00ff */
[----:B------:R-:W-:Y:S01]  /*dbf0*/  IMAD.WIDE.U32 R8, R4, -0x326172a9, RZ ;  /* 0xcd9e8d5704087825 */ /* 0x000fe200078e00ff */
[----:B------:R-:W-:-:S04]  /*dc00*/  LOP3.LUT R4, R7, UR17, R130, 0x96, !PT ;  /* 0x0000001107047c12 */ /* 0x000fc8000f8e9682 */
[----:B------:R-:W-:Y:S01]  /*dc10*/  LOP3.LUT R7, R9, UR15, R6, 0x96, !PT ;  /* 0x0000000f09077c12 */ /* 0x000fe2000f8e9606 */
[----:B------:R-:W-:-:S05]  /*dc20*/  IMAD.WIDE.U32 R4, R4, -0x2daee0ad, RZ ;  /* 0xd2511f5304047825 */ /* 0x000fca00078e00ff */
[----:B------:R-:W-:Y:S01]  /*dc30*/  LOP3.LUT R6, R5, UR14, R10, 0x96, !PT ;  /* 0x0000000e05067c12 */ /* 0x000fe2000f8e960a */
[----:B------:R-:W-:-:S05]  /*dc40*/  IMAD.WIDE.U32 R10, R7, -0x2daee0ad, RZ ;  /* 0xd2511f53070a7825 */ /* 0x000fca00078e00ff */
[----:B------:R-:W-:Y:S01]  /*dc50*/  LOP3.LUT R4, R11, UR12, R4, 0x96, !PT ;  /* 0x0000000c0b047c12 */ /* 0x000fe2000f8e9604 */
[----:B------:R-:W-:-:S04]  /*dc60*/  IMAD.WIDE.U32 R6, R6, -0x326172a9, RZ ;  /* 0xcd9e8d5706067825 */ /* 0x000fc800078e00ff */
[----:B------:R-:W-:Y:S01]  /*dc70*/  IMAD.WIDE.U32 R4, R4, -0x326172a9, RZ ;  /* 0xcd9e8d5704047825 */ /* 0x000fe200078e00ff */
[----:B------:R-:W-:-:S04]  /*dc80*/  LOP3.LUT R8, R7, UR13, R8, 0x96, !PT ;  /* 0x0000000d07087c12 */ /* 0x000fc8000f8e9608 */
[----:B------:R-:W-:Y:S02]  /*dc90*/  LOP3.LUT R7, R5, UR39, R6, 0x96, !PT ;  /* 0x0000002705077c12 */ /* 0x000fe4000f8e9606 */
[C---:B------:R-:W-:Y:S02]  /*dca0*/  LOP3.LUT R6, R4.reuse, 0xffff, RZ, 0xc0, !PT ;  /* 0x0000ffff04067812 */ /* 0x040fe400078ec0ff */
[----:B------:R-:W-:Y:S02]  /*dcb0*/  LOP3.LUT R12, R4, 0xff, RZ, 0xc0, !PT ;  /* 0x000000ff040c7812 */ /* 0x000fe400078ec0ff */
[--C-:B------:R-:W-:Y:S02]  /*dcc0*/  SHF.R.U32.HI R11, RZ, 0x10, R4.reuse ;  /* 0x00000010ff0b7819 */ /* 0x100fe40000011604 */
[----:B------:R-:W-:Y:S02]  /*dcd0*/  SHF.R.U32.HI R9, RZ, 0x18, R4 ;  /* 0x00000018ff097819 */ /* 0x000fe40000011604 */
[----:B------:R-:W-:Y:S01]  /*dce0*/  LOP3.LUT R4, R7, 0xffff, RZ, 0xc0, !PT ;  /* 0x0000ffff07047812 */ /* 0x000fe200078ec0ff */
[----:B------:R-:W-:Y:S01]  /*dcf0*/  IMAD.MOV.U32 R166, RZ, RZ, R217 ;  /* 0x000000ffffa67224 */ /* 0x000fe200078e00d9 */
[----:B------:R-:W-:-:S02]  /*dd00*/  LEA R217, R2, UR4, 0x1 ;  /* 0x0000000402d97c11 */ /* 0x000fc4000f8e08ff */
[----:B------:R-:W-:Y:S02]  /*dd10*/  SHF.R.U32.HI R5, RZ, 0x8, R4 ;  /* 0x00000008ff057819 */ /* 0x000fe40000011604 */
[----:B------:R-:W-:Y:S02]  /*dd20*/  LOP3.LUT R4, R7, 0xff, RZ, 0xc0, !PT ;  /* 0x000000ff07047812 */ /* 0x000fe400078ec0ff */
[----:B------:R-:W-:Y:S02]  /*dd30*/  HSET2.LE.AND R2, R39, R3, PT ;  /* 0x0000000327027233 */ /* 0x000fe40003803000 */
[----:B------:R-:W-:Y:S02]  /*dd40*/  PRMT R54, R4, 0x5410, R5 ;  /* 0x0000541004367816 */ /* 0x000fe40000000005 */
[----:B------:R-:W-:Y:S02]  /*dd50*/  SHF.R.U32.HI R4, RZ, 0x8, R6 ;  /* 0x00000008ff047819 */ /* 0x000fe40000011606 */
[----:B------:R-:W-:-:S02]  /*dd60*/  LOP3.LUT R27, R2, R154, RZ, 0xc0, !PT ;  /* 0x0000009a021b7212 */ /* 0x000fc400078ec0ff */
[----:B------:R-:W-:Y:S02]  /*dd70*/  HSET2.LE.AND R2, R31, R3, PT ;  /* 0x000000031f027233 */ /* 0x000fe40003803000 */
[----:B------:R-:W-:Y:S01]  /*dd80*/  PRMT R33, R12, 0x5410, R4 ;  /* 0x000054100c217816 */ /* 0x000fe20000000004 */
[----:B------:R-:W-:Y:S01]  /*dd90*/  STL.64 [R1+0xe0], R74 ;  /* 0x0000e04a01007387 */ /* 0x000fe20000100a00 */
[----:B------:R-:W-:Y:S02]  /*dda0*/  LOP3.LUT R4, R11, 0xff, RZ, 0xc0, !PT ;  /* 0x000000ff0b047812 */ /* 0x000fe400078ec0ff */
[----:B------:R-:W-:Y:S02]  /*ddb0*/  LOP3.LUT R11, R2, R50, RZ, 0xc0, !PT ;  /* 0x00000032020b7212 */ /* 0x000fe400078ec0ff */
[----:B------:R-:W2:Y:S01]  /*ddc0*/  LDL.LU R50, [R1+0x388] ;  /* 0x0003880001327983 */ /* 0x000ea20000300800 */
[----:B------:R-:W-:Y:S01]  /*ddd0*/  PRMT R51, R4, 0x5410, R9 ;  /* 0x0000541004337816 */ /* 0x000fe20000000009 */
[----:B------:R-:W-:-:S05]  /*dde0*/  IMAD.WIDE.U32 R4, R8, -0x2daee0ad, RZ ;  /* 0xd2511f5308047825 */ /* 0x000fca00078e00ff */
[----:B------:R-:W-:Y:S02]  /*ddf0*/  LOP3.LUT R6, R5, UR40, R10, 0x96, !PT ;  /* 0x0000002805067c12 */ /* 0x000fe4000f8e960a */
[C---:B------:R-:W-:Y:S02]  /*de00*/  LOP3.LUT R5, R4.reuse, 0xffff, RZ, 0xc0, !PT ;  /* 0x0000ffff04057812 */ /* 0x040fe400078ec0ff */
[----:B------:R-:W-:Y:S02]  /*de10*/  LOP3.LUT R8, R4, 0xff, RZ, 0xc0, !PT ;  /* 0x000000ff04087812 */ /* 0x000fe400078ec0ff */
[----:B------:R-:W-:-:S04]  /*de20*/  SHF.R.U32.HI R5, RZ, 0x8, R5 ;  /* 0x00000008ff057819 */ /* 0x000fc80000011605 */
[----:B------:R-:W-:Y:S02]  /*de30*/  PRMT R49, R8, 0x5410, R5 ;  /* 0x0000541008317816 */ /* 0x000fe40000000005 */
[--C-:B------:R-:W-:Y:S02]  /*de40*/  SHF.R.U32.HI R8, RZ, 0x10, R4.reuse ;  /* 0x00000010ff087819 */ /* 0x100fe40000011604 */
[----:B------:R-:W-:Y:S02]  /*de50*/  SHF.R.U32.HI R5, RZ, 0x18, R4 ;  /* 0x00000018ff057819 */ /* 0x000fe40000011604 */
[----:B------:R-:W-:Y:S01]  /*de60*/  LOP3.LUT R4, R8, 0xff, RZ, 0xc0, !PT ;  /* 0x000000ff08047812 */ /* 0x000fe200078ec0ff */
[----:B------:R-:W-:Y:S01]  /*de70*/  IMAD.MOV.U32 R78, RZ, RZ, R145 ;  /* 0x000000ffff4e7224 */ /* 0x000fe200078e0091 */
[----:B------:R1:W-:Y:S01]  /*de80*/  STG.E.U16 desc[UR32][R46.64+0x50], R86 ;  /* 0x000050562e007986 */ /* 0x0003e2000c101520 */
[----:B------:R-:W-:Y:S02]  /*de90*/  IMAD.MOV.U32 R145, RZ, RZ, R218 ;  /* 0x000000ffff917224 */ /* 0x000fe400078e00da */
[----:B------:R-:W-:Y:S01]  /*dea0*/  IMAD R218, R0, 0x2, R217 ;  /* 0x0000000200da7824 */ /* 0x000fe200078e02d9 */
[----:B------:R-:W-:-:S05]  /*deb0*/  HSET2.LE.AND R0, R60, R3, PT ;  /* 0x000000033c007233 */ /* 0x000fca0003803000 */
[----:B------:R-:W-:Y:S01]  /*dec0*/  LOP3.LUT R10, R0, R166, RZ, 0xc0, !PT ;  /* 0x000000a6000a7212 */ /* 0x000fe200078ec0ff */
[----:B------:R-:W-:Y:S02]  /*ded0*/  IMAD.MOV.U32 R166, RZ, RZ, R168 ;  /* 0x000000ffffa67224 */ /* 0x000fe400078e00a8 */
[----:B------:R-:W-:Y:S02]  /*dee0*/  IMAD.MOV.U32 R168, RZ, RZ, R169 ;  /* 0x000000ffffa87224 */ /* 0x000fe400078e00a9 */
[----:B------:R-:W-:Y:S02]  /*def0*/  IMAD.MOV.U32 R169, RZ, RZ, R170 ;  /* 0x000000ffffa97224 */ /* 0x000fe400078e00aa */
[----:B------:R-:W-:Y:S01]  /*df00*/  IMAD.MOV.U32 R170, RZ, RZ, R171 ;  /* 0x000000ffffaa7224 */ /* 0x000fe200078e00ab */
[----:B-1----:R-:W-:Y:S02]  /*df10*/  PRMT R86, R4, 0x5410, R5 ;  /* 0x0000541004567816 */ /* 0x002fe40000000005 */
[----:B------:R-:W-:-:S02]  /*df20*/  HSET2.LE.AND R4, R38, R3, PT ;  /* 0x0000000326047233 */ /* 0x000fc40003803000 */
[--C-:B------:R-:W-:Y:S01]  /*df30*/  SHF.R.U32.HI R5, RZ, 0x10, R7.reuse ;  /* 0x00000010ff057819 */ /* 0x100fe20000011607 */
[----:B------:R-:W1:Y:S01]  /*df40*/  LDSM.16.MT88.4 R36, [R218+0x4000] ;  /* 0x00400000da24783b */ /* 0x000e620000004200 */
[----:B------:R-:W-:Y:S02]  /*df50*/  SHF.R.U32.HI R7, RZ, 0x18, R7 ;  /* 0x00000018ff077819 */ /* 0x000fe40000011607 */
[----:B------:R-:W-:Y:S02]  /*df60*/  LOP3.LUT R5, R5, 0xff, RZ, 0xc0, !PT ;  /* 0x000000ff05057812 */ /* 0x000fe400078ec0ff */
[----:B------:R-:W-:Y:S02]  /*df70*/  LOP3.LUT R59, R4, R162, RZ, 0xc0, !PT ;  /* 0x000000a2043b7212 */ /* 0x000fe400078ec0ff */
[C---:B------:R-:W-:Y:S02]  /*df80*/  LOP3.LUT R4, R6.reuse, 0xffff, RZ, 0xc0, !PT ;  /* 0x0000ffff06047812 */ /* 0x040fe400078ec0ff */
[----:B------:R-:W-:Y:S01]  /*df90*/  PRMT R85, R5, 0x5410, R7 ;  /* 0x0000541005557816 */ /* 0x000fe20000000007 */
[----:B------:R-:W-:Y:S01]  /*dfa0*/  IMAD.MOV.U32 R171, RZ, RZ, R93 ;  /* 0x000000ffffab7224 */ /* 0x000fe200078e005d */
[----:B------:R-:W-:Y:S01]  /*dfb0*/  SHF.R.U32.HI R5, RZ, 0x8, R4 ;  /* 0x00000008ff057819 */ /* 0x000fe20000011604 */
[----:B------:R-:W-:Y:S01]  /*dfc0*/  IMAD.MOV.U32 R93, RZ, RZ, R87 ;  /* 0x000000ffff5d7224 */ /* 0x000fe200078e0057 */
[----:B------:R-:W-:Y:S01]  /*dfd0*/  LOP3.LUT R4, R6, 0xff, RZ, 0xc0, !PT ;  /* 0x000000ff06047812 */ /* 0x000fe200078ec0ff */
[----:B------:R-:W-:Y:S01]  /*dfe0*/  IMAD.MOV.U32 R87, RZ, RZ, R89 ;  /* 0x000000ffff577224 */ /* 0x000fe200078e0059 */
[--C-:B------:R-:W-:Y:S01]  /*dff0*/  HSET2.LE.AND R0, R29, R3.reuse, PT ;  /* 0x000000031d007233 */ /* 0x100fe20003803000 */
[----:B------:R-:W-:Y:S01]  /*e000*/  IMAD.MOV.U32 R89, RZ, RZ, R76 ;  /* 0x000000ffff597224 */ /* 0x000fe200078e004c */
[----:B------:R-:W-:Y:S01]  /*e010*/  PRMT R84, R4, 0x5410, R5 ;  /* 0x0000541004547816 */ /* 0x000fe20000000005 */
[----:B------:R-:W-:Y:S01]  /*e020*/  IMAD.MOV.U32 R76, RZ, RZ, R83 ;  /* 0x000000ffff4c7224 */ /* 0x000fe200078e0053 */
[----:B------:R-:W-:Y:S01]  /*e030*/  SHF.R.U32.HI R4, RZ, 0x10, R6 ;  /* 0x00000010ff047819 */ /* 0x000fe20000011606 */
[----:B------:R-:W-:Y:S01]  /*e040*/  IMAD.MOV.U32 R83, RZ, RZ, R77 ;  /* 0x000000ffff537224 */ /* 0x000fe200078e004d */
[--C-:B------:R-:W-:Y:S01]  /*e050*/  HSET2.LE.AND R2, R22, R3.reuse, PT ;  /* 0x0000000316027233 */ /* 0x100fe20003803000 */
[----:B------:R-:W-:Y:S01]  /*e060*/  IMAD.MOV.U32 R77, RZ, RZ, R92 ;  /* 0x000000ffff4d7224 */ /* 0x000fe200078e005c */
[----:B------:R-:W-:Y:S01]  /*e070*/  SHF.R.U32.HI R7, RZ, 0x18, R6 ;  /* 0x00000018ff077819 */ /* 0x000fe20000011606 */
[----:B------:R-:W-:Y:S01]  /*e080*/  IMAD.MOV.U32 R92, RZ, RZ, R82 ;  /* 0x000000ffff5c7224 */ /* 0x000fe200078e0052 */
[----:B------:R-:W-:Y:S01]  /*e090*/  LOP3.LUT R22, R0, R166, RZ, 0xc0, !PT ;  /* 0x000000a600167212 */ /* 0x000fe200078ec0ff */
[----:B------:R-:W-:Y:S01]  /*e0a0*/  IMAD.MOV.U32 R82, RZ, RZ, R79 ;  /* 0x000000ffff527224 */ /* 0x000fe200078e004f */
[----:B------:R-:W-:Y:S01]  /*e0b0*/  LOP3.LUT R6, R4, 0xff, RZ, 0xc0, !PT ;  /* 0x000000ff04067812 */ /* 0x000fe200078ec0ff */
[----:B------:R-:W-:Y:S01]  /*e0c0*/  IMAD.MOV.U32 R79, RZ, RZ, R78 ;  /* 0x000000ffff4f7224 */ /* 0x000fe200078e004e */
[----:B------:R-:W-:Y:S01]  /*e0d0*/  HSET2.LE.AND R4, R55, R3, PT ;  /* 0x0000000337047233 */ /* 0x000fe20003803000 */
[----:B------:R-:W-:-:S02]  /*e0e0*/  IMAD.MOV.U32 R166, RZ, RZ, R169 ;  /* 0x000000ffffa67224 */ /* 0x000fc400078e00a9 */
[----:B------:R-:W-:Y:S02]  /*e0f0*/  IMAD.MOV.U32 R78, RZ, RZ, R141 ;  /* 0x000000ffff4e7224 */ /* 0x000fe400078e008d */
[----:B------:R-:W-:Y:S02]  /*e100*/  IMAD.MOV.U32 R169, RZ, RZ, R171 ;  /* 0x000000ffffa97224 */ /* 0x000fe400078e00ab */
[----:B------:R-:W-:Y:S02]  /*e110*/  IMAD.MOV.U32 R141, RZ, RZ, R135 ;  /* 0x000000ffff8d7224 */ /* 0x000fe400078e0087 */
[----:B------:R-:W-:Y:S01]  /*e120*/  IMAD.MOV.U32 R171, RZ, RZ, R87 ;  /* 0x000000ffffab7224 */ /* 0x000fe200078e0057 */
[----:B------:R-:W-:Y:S01]  /*e130*/  LOP3.LUT R25, R4, R159, RZ, 0xc0, !PT ;  /* 0x0000009f04197212 */ /* 0x000fe200078ec0ff */
[----:B------:R-:W-:Y:S01]  /*e140*/  IMAD.MOV.U32 R87, RZ, RZ, R76 ;  /* 0x000000ffff577224 */ /* 0x000fe200078e004c */
[--C-:B------:R-:W-:Y:S01]  /*e150*/  HSET2.LE.AND R5, R62, R3.reuse, PT ;  /* 0x000000033e057233 */ /* 0x100fe20003803000 */
[----:B------:R-:W-:Y:S01]  /*e160*/  IMAD.MOV.U32 R76, RZ, RZ, R92 ;  /* 0x000000ffff4c7224 */ /* 0x000fe200078e005c */
[----:B------:R-:W-:Y:S01]  /*e170*/  PRMT R55, R6, 0x5410, R7 ;  /* 0x0000541006377816 */ /* 0x000fe20000000007 */
[----:B------:R-:W-:Y:S01]  /*e180*/  IMAD.MOV.U32 R92, RZ, RZ, R79 ;  /* 0x000000ffff5c7224 */ /* 0x000fe200078e004f */
[--C-:B------:R-:W-:Y:S01]  /*e190*/  HSET2.LE.AND R4, R61, R3.reuse, PT ;  /* 0x000000033d047233 */ /* 0x100fe20003803000 */
[----:B------:R-:W-:Y:S01]  /*e1a0*/  IMAD.MOV.U32 R79, RZ, RZ, R141 ;  /* 0x000000ffff4f7224 */ /* 0x000fe200078e008d */
[----:B------:R-:W-:Y:S01]  /*e1b0*/  HSET2.LE.AND R0, R30, R3, PT ;  /* 0x000000031e007233 */ /* 0x000fe20003803000 */
[----:B------:R-:W-:-:S02]  /*e1c0*/  IMAD.MOV.U32 R141, RZ, RZ, R143 ;  /* 0x000000ffff8d7224 */ /* 0x000fc400078e008f */
[----:B------:R-:W-:Y:S01]  /*e1d0*/  IMAD.MOV.U32 R154, RZ, RZ, R144 ;  /* 0x000000ffff9a7224 */ /* 0x000fe200078e0090 */
[----:B------:R-:W-:Y:S01]  /*e1e0*/  STG.E.U16 desc[UR32][R44.64+0x50], R197 ;  /* 0x000050c52c007986 */ /* 0x000fe2000c101520 */
[----:B------:R-:W-:-:S03]  /*e1f0*/  IMAD.MOV.U32 R143, RZ, RZ, R63 ;  /* 0x000000ffff8f7224 */ /* 0x000fc600078e003f */
[----:B------:R-:W3:Y:S01]  /*e200*/  LDSM.16.MT88.4 R60, [R218+0x4400] ;  /* 0x00440000da3c783b */ /* 0x000ee20000004200 */
[----:B------:R-:W-:Y:S02]  /*e210*/  LOP3.LUT R26, R4, R153, RZ, 0xc0, !PT ;  /* 0x00000099041a7212 */ /* 0x000fe400078ec0ff */
[--C-:B------:R-:W-:Y:S01]  /*e220*/  HSET2.LE.AND R4, R15, R3.reuse, PT ;  /* 0x000000030f047233 */ /* 0x100fe20003803000 */
[----:B------:R-:W-:Y:S04]  /*e230*/  STG.E.U16 desc[UR32][R44.64+0x52], R196 ;  /* 0x000052c42c007986 */ /* 0x000fe8000c101520 */
[----:B------:R-:W-:Y:S01]  /*e240*/  LOP3.LUT R9, R4, R168, RZ, 0xc0, !PT ;  /* 0x000000a804097212 */ /* 0x000fe200078ec0ff */
[----:B------:R4:W5:Y:S01]  /*e250*/  LDL.LU R135, [R1+0x384] ;  /* 0x0003840001877983 */ /* 0x0009620000300800 */
[----:B------:R-:W-:-:S02]  /*e260*/  HSET2.LE.AND R4, R21, R3, PT ;  /* 0x0000000315047233 */ /* 0x000fc40003803000 */
[----:B------:R-:W-:-:S03]  /*e270*/  LOP3.LUT R24, R5, R160, RZ, 0xc0, !PT ;  /* 0x000000a005187212 */ /* 0x000fc600078ec0ff */
[----:B------:R-:W-:Y:S02]  /*e280*/  LOP3.LUT R21, R4, R239, RZ, 0xc0, !PT ;  /* 0x000000ef04157212 */ /* 0x000fe400078ec0ff */
[----:B-1----:R-:W-:Y:S01]  /*e290*/  HMMA.16816.F32.BF16 R4, R56, R36, RZ ;  /* 0x000000243804723c */ /* 0x002fe200000418ff */
        /* <DEDUP_REMOVED lines=27> */
[----:B--2---:R-:W-:Y:S02]  /*e450*/  LOP3.LUT R8, R2, R50, RZ, 0xc0, !PT ;  /* 0x0000003202087212 */ /* 0x004fe400078ec0ff */
[--C-:B------:R-:W-:Y:S01]  /*e460*/  HSET2.LE.AND R2, R23, R3.reuse, PT ;  /* 0x0000000317027233 */ /* 0x100fe20003803000 */
[----:B------:R-:W-:Y:S04]  /*e470*/  STG.E.U16 desc[UR32][R42.64+0x50], R195 ;  /* 0x000050c32a007986 */ /* 0x000fe8000c101520 */
[----:B------:R-:W-:Y:S01]  /*e480*/  LOP3.LUT R20, R2, R48, RZ, 0xc0, !PT ;  /* 0x0000003002147212 */ /* 0x000fe200078ec0ff */
[----:B------:R-:W-:Y:S01]  /*e490*/  STG.E.U16 desc[UR32][R42.64+0x52], R194 ;  /* 0x000052c22a007986 */ /* 0x000fe2000c101520 */
[----:B------:R-:W-:-:S03]  /*e4a0*/  HSET2.LE.AND R2, R28, R3, PT ;  /* 0x000000031c027233 */ /* 0x000fc60003803000 */
[----:B------:R-:W1:Y:S01]  /*e4b0*/  LDSM.16.MT88.4 R28, [R217+0x4000] ;  /* 0x00400000d91c783b */ /* 0x000e620000004200 */
[----:B------:R-:W-:Y:S01]  /*e4c0*/  LOP3.LUT R23, R0, R166, RZ, 0xc0, !PT ;  /* 0x000000a600177212 */ /* 0x000fe200078ec0ff */
[----:B------:R-:W-:Y:S01]  /*e4d0*/  IMAD.MOV.U32 R166, RZ, RZ, R169 ;  /* 0x000000ffffa67224 */ /* 0x000fe200078e00a9 */
[--C-:B------:R-:W-:Y:S01]  /*e4e0*/  HSET2.LE.AND R0, R65, R3.reuse, PT ;  /* 0x0000000341007233 */ /* 0x100fe20003803000 */
[----:B------:R-:W-:Y:S01]  /*e4f0*/  IMAD.MOV.U32 R169, RZ, RZ, R171 ;  /* 0x000000ffffa97224 */ /* 0x000fe200078e00ab */
[----:B------:R4:W5:Y:S01]  /*e500*/  LDL.LU R50, [R1+0x380] ;  /* 0x0003800001327983 */ /* 0x0009620000300800 */
[----:B------:R-:W-:Y:S02]  /*e510*/  IMAD.MOV.U32 R171, RZ, RZ, R87 ;  /* 0x000000ffffab7224 */ /* 0x000fe400078e0057 */
[----:B------:R-:W-:Y:S01]  /*e520*/  IMAD.MOV.U32 R87, RZ, RZ, R77 ;  /* 0x000000ffff577224 */ /* 0x000fe200078e004d */
[----:B------:R-:W-:Y:S01]  /*e530*/  HMMA.16816.F32.BF16 R12, R8, R36, RZ ;  /* 0x00000024080c723c */ /* 0x000fe200000418ff */
[----:B------:R-:W-:Y:S01]  /*e540*/  IMAD.MOV.U32 R77, RZ, RZ, R141 ;  /* 0x000000ffff4d7224 */ /* 0x000fe200078e008d */
[----:B------:R-:W-:Y:S01]  /*e550*/  LOP3.LUT R98, R0, R98, RZ, 0xc0, !PT ;  /* 0x0000006200627212 */ /* 0x000fe200078ec0ff */
[----:B------:R-:W-:Y:S01]  /*e560*/  IMAD.MOV.U32 R141, RZ, RZ, R88 ;  /* 0x000000ffff8d7224 */ /* 0x000fe200078e0058 */
[--C-:B------:R-:W-:Y:S01]  /*e570*/  HSET2.LE.AND R0, R66, R3.reuse, PT ;  /* 0x0000000342007233 */ /* 0x100fe20003803000 */
[----:B------:R4:W5:Y:S01]  /*e580*/  LDL.LU R136, [R1+0x37c] ;  /* 0x00037c0001887983 */ /* 0x0009620000300800 */
[----:B---3--:R-:W-:Y:S03]  /*e590*/  HMMA.16816.F32.BF16 R88, R24, R60, R4 ;  /* 0x0000003c1858723c */ /* 0x008fe60000041804 */
[----:B------:R-:W-:Y:S01]  /*e5a0*/  LOP3.LUT R99, R0, R99, RZ, 0xc0, !PT ;  /* 0x0000006300637212 */ /* 0x000fe200078ec0ff */
[----:B------:R-:W-:Y:S01]  /*e5b0*/  IMAD.MOV.U32 R36, RZ, RZ, R74 ;  /* 0x000000ffff247224 */ /* 0x000fe200078e004a */
[----:B------:R4:W5:Y:S02]  /*e5c0*/  LDL.LU R48, [R1+0x378] ;  /* 0x0003780001307983 */ /* 0x0009640000300800 */
[----:B------:R-:W-:-:S02]  /*e5d0*/  HSET2.LE.AND R4, R18, R3, PT ;  /* 0x0000000312047233 */ /* 0x000fc40003803000 */
[----:B------:R-:W-:Y:S01]  /*e5e0*/  LOP3.LUT R18, R2, R162, RZ, 0xc0, !PT ;  /* 0x000000a202127212 */ /* 0x000fe200078ec0ff */
[----:B------:R-:W-:Y:S01]  /*e5f0*/  IMAD.MOV.U32 R162, RZ, RZ, R148 ;  /* 0x000000ffffa27224 */ /* 0x000fe200078e0094 */
[--C-:B------:R-:W-:Y:S01]  /*e600*/  HSET2.LE.AND R0, R34, R3.reuse, PT ;  /* 0x0000000322007233 */ /* 0x100fe20003803000 */
[----:B------:R-:W-:Y:S01]  /*e610*/  IMAD.MOV.U32 R148, RZ, RZ, R158 ;  /* 0x000000ffff947224 */ /* 0x000fe200078e009e */
[--C-:B------:R-:W-:Y:S01]  /*e620*/  HSET2.LE.AND R2, R35, R3.reuse, PT ;  /* 0x0000000323027233 */ /* 0x100fe20003803000 */
[----:B------:R-:W-:Y:S01]  /*e630*/  IMAD.MOV.U32 R158, RZ, RZ, R19 ;  /* 0x000000ffff9e7224 */ /* 0x000fe200078e0013 */
[----:B------:R4:W5:Y:S01]  /*e640*/  LDL.LU R239, [R1+0x374] ;  /* 0x0003740001ef7983 */ /* 0x0009620000300800 */
        /* <DEDUP_REMOVED lines=8> */
[--C-:B------:R-:W-:Y:S01]  /*e6d0*/  HSET2.LE.AND R0, R32, R3.reuse, PT ;  /* 0x0000000320007233 */ /* 0x100fe20003803000 */
[----:B------:R-:W-:Y:S01]  /*e6e0*/  IMAD.MOV.U32 R163, RZ, RZ, R161 ;  /* 0x000000ffffa37224 */ /* 0x000fe200078e00a1 */
[--C-:B------:R-:W-:Y:S01]  /*e6f0*/  HSET2.LE.AND R2, R17, R3.reuse, PT ;  /* 0x0000000311027233 */ /* 0x100fe20003803000 */
[----:B------:R-:W-:Y:S01]  /*e700*/  IMAD.MOV.U32 R162, RZ, RZ, R148 ;  /* 0x000000ffffa27224 */ /* 0x000fe200078e0094 */
[----:B------:R-:W-:Y:S01]  /*e710*/  HSET2.LE.AND R4, R16, R3, PT ;  /* 0x0000000310047233 */ /* 0x000fe20003803000 */
[----:B------:R-:W-:Y:S01]  /*e720*/  IMAD.MOV.U32 R161, RZ, RZ, R165 ;  /* 0x000000ffffa17224 */ /* 0x000fe200078e00a5 */
[----:B------:R-:W-:Y:S01]  /*e730*/  HMMA.16816.F32.BF16 R92, R20, R60, R12 ;  /* 0x0000003c145c723c */ /* 0x000fe2000004180c */
[----:B------:R-:W-:Y:S01]  /*e740*/  IMAD.MOV.U32 R148, RZ, RZ, R158 ;  /* 0x000000ffff947224 */ /* 0x000fe200078e009e */
[----:B------:R4:W5:Y:S01]  /*e750*/  LDL.LU R238, [R1+0x370] ;  /* 0x0003700001ee7983 */ /* 0x0009620000300800 */
[----:B------:R-:W-:-:S02]  /*e760*/  IMAD.MOV.U32 R165, RZ, RZ, R166 ;  /* 0x000000ffffa57224 */ /* 0x000fc400078e00a6 */
        /* <DEDUP_REMOVED lines=21> */
[----:B------:R-:W-:Y:S01]  /*e8c0*/  HSET2.LE.AND R2, R49, R3, PT ;  /* 0x0000000331027233 */ /* 0x000fe20003803000 */
[----:B------:R-:W-:Y:S01]  /*e8d0*/  IMAD.MOV.U32 R37, RZ, RZ, R75 ;  /* 0x000000ffff257224 */ /* 0x000fe200078e004b */
[----:B-1----:R-:W-:Y:S01]  /*e8e0*/  HMMA.16816.F32.BF16 R76, R8, R28, RZ ;  /* 0x0000001c084c723c */ /* 0x002fe200000418ff */
[----:B------:R-:W-:Y:S01]  /*e8f0*/  IMAD.MOV.U32 R166, RZ, RZ, R67 ;  /* 0x000000ffffa67224 */ /* 0x000fe200078e0043 */
[----:B------:R4:W5:Y:S01]  /*e900*/  LDL.LU R230, [R1+0x36c] ;  /* 0x00036c0001e67983 */ /* 0x0009620000300800 */
[----:B------:R-:W-:-:S02]  /*e910*/  IMAD.MOV.U32 R60, RZ, RZ, R83 ;  /* 0x000000ffff3c7224 */ /* 0x000fc400078e0053 */
[----:B------:R-:W-:Y:S01]  /*e920*/  IMAD.MOV.U32 R4, RZ, RZ, R80 ;  /* 0x000000ffff047224 */ /* 0x000fe200078e0050 */
[----:B------:R-:W-:Y:S01]  /*e930*/  HMMA.16816.F32.BF16 R64, R56, R28, RZ ;  /* 0x0000001c3840723c */ /* 0x000fe200000418ff */
[----:B------:R-:W-:Y:S02]  /*e940*/  IMAD.MOV.U32 R5, RZ, RZ, R81 ;  /* 0x000000ffff057224 */ /* 0x000fe400078e0051 */
[----:B------:R-:W-:-:S03]  /*e950*/  IMAD.MOV.U32 R49, RZ, RZ, R82 ;  /* 0x000000ffff317224 */ /* 0x000fc600078e0052 */
[-C--:B------:R-:W-:Y:S06]  /*e960*/  HMMA.16816.F32.BF16 R72, R56, R30.reuse, RZ ;  /* 0x0000001e3848723c */ /* 0x080fec00000418ff */
[C---:B------:R-:W-:Y:S06]  /*e970*/  HMMA.16816.F32.BF16 R28, R8.reuse, R30, RZ ;  /* 0x0000001e081c723c */ /* 0x040fec00000418ff */
[----:B------:R-:W-:Y:S01]  /*e980*/  HMMA.16816.F32.BF16 R80, R8, R38, RZ ;  /* 0x000000260850723c */ /* 0x000fe200000418ff */
[----:B------:R-:W1:Y:S01]  /*e990*/  LDSM.16.MT88.4 R8, [R217+0x4400] ;  /* 0x00440000d908783b */ /* 0x000e620000004200 */
[----:B------:R-:W-:-:S02]  /*e9a0*/  IMAD.MOV.U32 R70, RZ, RZ, R69 ;  /* 0x000000ffff467224 */ /* 0x000fc400078e0045 */
[----:B------:R-:W-:Y:S02]  /*e9b0*/  IMAD.MOV.U32 R69, RZ, RZ, R228 ;  /* 0x000000ffff457224 */ /* 0x000fe400078e00e4 */
[----:B------:R-:W-:Y:S02]  /*e9c0*/  IMAD.MOV.U32 R158, RZ, RZ, R165 ;  /* 0x000000ffff9e7224 */ /* 0x000fe400078e00a5 */
[----:B------:R-:W-:Y:S02]  /*e9d0*/  IMAD.MOV.U32 R157, RZ, RZ, R145 ;  /* 0x000000ffff9d7224 */ /* 0x000fe400078e0091 */
[----:B------:R-:W-:Y:S01]  /*e9e0*/  IMAD.MOV.U32 R54, RZ, RZ, R71 ;  /* 0x000000ffff367224 */ /* 0x000fe200078e0047 */
[----:B------:R-:W-:Y:S01]  /*e9f0*/  LOP3.LUT R15, R0, R152, RZ, 0xc0, !PT ;  /* 0x00000098000f7212 */ /* 0x000fe200078ec0ff */
[----:B------:R-:W-:Y:S01]  /*ea00*/  IMAD.MOV.U32 R165, RZ, RZ, R147 ;  /* 0x000000ffffa57224 */ /* 0x000fe200078e0093 */
[----:B------:R-:W-:Y:S01]  /*ea10*/  LOP3.LUT R6, R2, R149, RZ, 0xc0, !PT ;  /* 0x0000009502067212 */ /* 0x000fe200078ec0ff */
[----:B------:R-:W-:Y:S01]  /*ea20*/  IMAD.MOV.U32 R145, RZ, RZ, R68 ;  /* 0x000000ffff917224 */ /* 0x000fe200078e0044 */
[----:B------:R4:W5:Y:S01]  /*ea30*/  LDL.LU R228, [R1+0x368] ;  /* 0x0003680001e47983 */ /* 0x0009620000300800 */
[----:B------:R-:W-:-:S02]  /*ea40*/  IMAD.MOV.U32 R147, RZ, RZ, R70 ;  /* 0x000000ffff937224 */ /* 0x000fc400078e0046 */
[----:B------:R-:W-:Y:S01]  /*ea50*/  IMAD.MOV.U32 R146, RZ, RZ, R69 ;  /* 0x000000ffff927224 */ /* 0x000fe200078e0045 */
[----:B-1----:R-:W-:Y:S01]  /*ea60*/  HMMA.16816.F32.BF16 R64, R24, R8, R64 ;  /* 0x000000081840723c */ /* 0x002fe20000041840 */
[--C-:B------:R-:W-:Y:S01]  /*ea70*/  HSET2.LE.AND R0, R86, R3.reuse, PT ;  /* 0x0000000356007233 */ /* 0x100fe20003803000 */
[----:B------:R-:W-:Y:S01]  /*ea80*/  IMAD.MOV.U32 R148, RZ, RZ, R87 ;  /* 0x000000ffff947224 */ /* 0x000fe200078e0057 */
[----:B------:R-:W-:Y:S01]  /*ea90*/  HSET2.LE.AND R2, R85, R3, PT ;  /* 0x0000000355027233 */ /* 0x000fe20003803000 */
[----:B------:R-:W-:Y:S01]  /*eaa0*/  IMAD.MOV.U32 R168, RZ, RZ, R226 ;  /* 0x000000ffffa87224 */ /* 0x000fe200078e00e2 */
[----:B------:R4:W5:Y:S01]  /*eab0*/  LDL.LU R227, [R1+0x364] ;  /* 0x0003640001e37983 */ /* 0x0009620000300800 */
[----:B------:R-:W-:Y:S01]  /*eac0*/  HMMA.16816.F32.BF16 R68, R56, R38, RZ ;  /* 0x000000263844723c */ /* 0x000fe200000418ff */
[----:B------:R-:W-:Y:S02]  /*ead0*/  LOP3.LUT R7, R0, R150, RZ, 0xc0, !PT ;  /* 0x0000009600077212 */ /* 0x000fe400078ec0ff */
[----:B------:R-:W-:Y:S01]  /*eae0*/  LOP3.LUT R13, R2, R164, RZ, 0xc0, !PT ;  /* 0x000000a4020d7212 */ /* 0x000fe200078ec0ff */
[----:B------:R-:W-:Y:S01]  /*eaf0*/  IMAD.MOV.U32 R149, RZ, RZ, R168 ;  /* 0x000000ffff957224 */ /* 0x000fe200078e00a8 */
[----:B------:R4:W5:Y:S02]  /*eb00*/  LDL.LU R226, [R1+0x360] ;  /* 0x0003600001e27983 */ /* 0x0009640000300800 */
[----:B------:R-:W-:-:S02]  /*eb10*/  IMAD.MOV.U32 R38, RZ, RZ, R4 ;  /* 0x000000ffff267224 */ /* 0x000fc400078e0004 */
[----:B------:R-:W-:Y:S01]  /*eb20*/  IMAD.MOV.U32 R39, RZ, RZ, R5 ;  /* 0x000000ffff277224 */ /* 0x000fe200078e0005 */
[----:B------:R-:W-:Y:S07]  /*eb30*/  HMMA.16816.F32.BF16 R56, R24, R10, R72 ;  /* 0x0000000a1838723c */ /* 0x000fee0000041848 */
[----:B------:R-:W-:Y:S02]  /*eb40*/  IMAD.MOV.U32 R72, RZ, RZ, R38 ;  /* 0x000000ffff487224 */ /* 0x000fe400078e0026 */
[----:B------:R-:W-:-:S02]  /*eb50*/  IMAD.MOV.U32 R73, RZ, RZ, R39 ;  /* 0x000000ffff497224 */ /* 0x000fc400078e0027 */
[----:B------:R-:W-:Y:S02]  /*eb60*/  IMAD.MOV.U32 R74, RZ, RZ, R36 ;  /* 0x000000ffff4a7224 */ /* 0x000fe400078e0024 */
[----:B------:R-:W-:Y:S02]  /*eb70*/  IMAD.MOV.U32 R75, RZ, RZ, R37 ;  /* 0x000000ffff4b7224 */ /* 0x000fe400078e0025 */
[----:B------:R-:W-:Y:S01]  /*eb80*/  HMMA.16816.F32.BF16 R36, R24, R62, R68 ;  /* 0x0000003e1824723c */ /* 0x000fe20000041844 */
[----:B------:R-:W1:Y:S05]  /*eb90*/  LDSM.16.MT88.4 R24, [R218+0x4800] ;  /* 0x00480000da18783b */ /* 0x000e6a0000004200 */
[----:B------:R-:W-:Y:S01]  /*eba0*/  HMMA.16816.F32.BF16 R68, R20, R10, R28 ;  /* 0x0000000a1444723c */ /* 0x000fe2000004181c */
[----:B------:R-:W2:Y:S01]  /*ebb0*/  LDSM.16.MT88.4 R28, [R217+0x4800] ;  /* 0x00480000d91c783b */ /* 0x000ea20000004200 */
[----:B------:R-:W-:-:S04]  /*ebc0*/  HSET2.LE.AND R0, R84, R3, PT ;  /* 0x0000000354007233 */ /* 0x000fc80003803000 */
[----:B------:R-:W-:Y:S01]  /*ebd0*/  HMMA.16816.F32.BF16 R84, R20, R8, R76 ;  /* 0x000000081454723c */ /* 0x000fe2000004184c */
[----:B------:R-:W-:Y:S01]  /*ebe0*/  HSET2.LE.AND R2, R55, R3, PT ;  /* 0x0000000337027233 */ /* 0x000fe20003803000 */
[----:B------:R-:W-:Y:S01]  /*ebf0*/  IMAD.MOV.U32 R164, RZ, RZ, R60 ;  /* 0x000000ffffa47224 */ /* 0x000fe200078e003c */
[----:B------:R-:W3:Y:S04]  /*ec00*/  LDSM.16.MT88.4 R8, [R217+0x4c00] ;  /* 0x004c0000d908783b */ /* 0x000ee80000004200 */
[----:B------:R-:W-:Y:S02]  /*ec10*/  IMAD.MOV.U32 R76, RZ, RZ, R72 ;  /* 0x000000ffff4c7224 */ /* 0x000fe400078e0048 */
[----:B------:R-:W-:Y:S02]  /*ec20*/  IMAD.MOV.U32 R77, RZ, RZ, R73 ;  /* 0x000000ffff4d7224 */ /* 0x000fe400078e0049 */
[----:B------:R-:W-:-:S02]  /*ec30*/  IMAD.MOV.U32 R78, RZ, RZ, R74 ;  /* 0x000000ffff4e7224 */ /* 0x000fc400078e004a */
[----:B------:R-:W-:Y:S02]  /*ec40*/  IMAD.MOV.U32 R79, RZ, RZ, R75 ;  /* 0x000000ffff4f7224 */ /* 0x000fe400078e004b */
[----:B------:R-:W-:Y:S01]  /*ec50*/  HMMA.16816.F32.BF16 R72, R20, R62, R80 ;  /* 0x0000003e1448723c */ /* 0x000fe20000041850 */
[----:B------:R-:W-:-:S06]  /*ec60*/  IMAD.MOV.U32 R55, RZ, RZ, R61 ;  /* 0x000000ffff377224 */ /* 0x000fcc00078e003d */
[----:B------:R-:W-:Y:S02]  /*ec70*/  IMAD.MOV.U32 R82, RZ, RZ, R76 ;  /* 0x000000ffff527224 */ /* 0x000fe400078e004c */
[----:B------:R-:W-:Y:S02]  /*ec80*/  IMAD.MOV.U32 R83, RZ, RZ, R77 ;  /* 0x000000ffff537224 */ /* 0x000fe400078e004d */
[----:B------:R-:W-:Y:S02]  /*ec90*/  IMAD.MOV.U32 R80, RZ, RZ, R78 ;  /* 0x000000ffff507224 */ /* 0x000fe400078e004e */
[----:B------:R-:W-:Y:S01]  /*eca0*/  IMAD.MOV.U32 R81, RZ, RZ, R79 ;  /* 0x000000ffff517224 */ /* 0x000fe200078e004f */
[C---:B-1----:R-:W-:Y:S06]  /*ecb0*/  HMMA.16816.F32.BF16 R36, R12.reuse, R26, R36 ;  /* 0x0000001a0c24723c */ /* 0x042fec0000041824 */
[C---:B------:R-:W-:Y:S06]  /*ecc0*/  HMMA.16816.F32.BF16 R76, R12.reuse, R24, R88 ;  /* 0x000000180c4c723c */ /* 0x040fec0000041858 */
[C---:B--2---:R-:W-:Y:S06]  /*ecd0*/  HMMA.16816.F32.BF16 R64, R12.reuse, R28, R64 ;  /* 0x0000001c0c40723c */ /* 0x044fec0000041840 */
[----:B------:R-:W-:Y:S01]  /*ece0*/  HMMA.16816.F32.BF16 R60, R12, R30, R56 ;  /* 0x0000001e0c3c723c */ /* 0x000fe20000041838 */
[----:B------:R-:W1:Y:S05]  /*ecf0*/  LDSM.16.MT88.4 R12, [R218+0x4c00] ;  /* 0x004c0000da0c783b */ /* 0x000e6a0000004200 */
[----:B------:R-:W-:Y:S01]  /*ed00*/  HMMA.16816.F32.BF16 R20, R16, R28, R84 ;  /* 0x0000001c1014723c */ /* 0x000fe20000041854 */
[----:B------:R-:W-:-:S02]  /*ed10*/  LOP3.LUT R4, R0, R156, RZ, 0xc0, !PT ;  /* 0x0000009c00047212 */ /* 0x000fc400078ec0ff */
[----:B------:R-:W-:-:S03]  /*ed20*/  LOP3.LUT R0, R139, UR44, RZ, 0x3c, !PT ;  /* 0x0000002c8b007c12 */ /* 0x000fc6000f8e3cff */
[----:B------:R-:W-:Y:S01]  /*ed30*/  HMMA.16816.F32.BF16 R56, R16, R24, R92 ;  /* 0x000000181038723c */ /* 0x000fe2000004185c */
[----:B------:R-:W-:-:S06]  /*ed40*/  LOP3.LUT R5, R2, R155, RZ, 0xc0, !PT ;  /* 0x0000009b02057212 */ /* 0x000fcc00078ec0ff */
[----:B------:R-:W-:Y:S01]  /*ed50*/  IMAD.WIDE.U32 R24, R0, -0x326172a9, RZ ;  /* 0xcd9e8d5700187825 */ /* 0x000fe200078e00ff */
[C---:B------:R-:W-:Y:S04]  /*ed60*/  HMMA.16816.F32.BF16 R28, R16.reuse, R30, R68 ;  /* 0x0000001e101c723c */ /* 0x040fe80000041844 */
[----:B------:R-:W-:Y:S02]  /*ed70*/  LOP3.LUT R0, R25, UR21, R80, 0x96, !PT ;  /* 0x0000001519007c12 */ /* 0x000fe4000f8e9650 */
[----:B------:R-:W-:Y:S01]  /*ed80*/  HMMA.16816.F32.BF16 R16, R16, R26, R72 ;  /* 0x0000001a1010723c */ /* 0x000fe20000041848 */
[----:B------:R-:W-:Y:S01]  /*ed90*/  LOP3.LUT R2, R131, UR19, R24, 0x96, !PT ;  /* 0x0000001383027c12 */ /* 0x000fe2000f8e9618 */
[----:B------:R-:W-:Y:S02]  /*eda0*/  IMAD.MOV.U32 R150, RZ, RZ, R51 ;  /* 0x000000ffff967224 */ /* 0x000fe400078e0033 */
[----:B------:R-:W-:-:S02]  /*edb0*/  IMAD.MOV.U32 R156, RZ, RZ, R148 ;  /* 0x000000ffff9c7224 */ /* 0x000fc400078e0094 */
[----:B------:R-:W-:Y:S01]  /*edc0*/  IMAD.MOV.U32 R152, RZ, RZ, R169 ;  /* 0x000000ffff987224 */ /* 0x000fe200078e00a9 */
[----:B---3--:R-:W-:Y:S01]  /*edd0*/  HMMA.16816.F32.BF16 R64, R4, R8, R64 ;  /* 0x000000080440723c */ /* 0x008fe20000041840 */
[----:B------:R-:W-:Y:S02]  /*ede0*/  IMAD.MOV.U32 R51, RZ, RZ, R170 ;  /* 0x000000ffff337224 */ /* 0x000fe400078e00aa */
[----:B------:R-:W-:-:S03]  /*edf0*/  IMAD.MOV.U32 R148, RZ, RZ, R171 ;  /* 0x000000ffff947224 */ /* 0x000fc600078e00ab */
[C---:B------:R-:W-:Y:S06]  /*ee00*/  HMMA.16816.F32.BF16 R60, R4.reuse, R10, R60 ;  /* 0x0000000a043c723c */ /* 0x040fec000004183c */
[C---:B-1----:R-:W-:Y:S06]  /*ee10*/  HMMA.16816.F32.BF16 R76, R4.reuse, R12, R76 ;  /* 0x0000000c044c723c */ /* 0x042fec000004184c */
[----:B------:R-:W-:Y:S06]  /*ee20*/  HMMA.16816.F32.BF16 R36, R4, R14, R36 ;  /* 0x0000000e0424723c */ /* 0x000fec0000041824 */
[----:B------:R-:W-:Y:S01]  /*ee30*/  HMMA.16816.F32.BF16 R168, R32, R8, R20 ;  /* 0x0000000820a8723c */ /* 0x000fe20000041814 */
[----:B------:R-:W-:Y:S01]  /*ee40*/  IMAD.WIDE.U32 R4, R0, -0x2daee0ad, RZ ;  /* 0xd2511f5300047825 */ /* 0x000fe200078e00ff */
[----:B------:R-:W1:Y:S05]  /*ee50*/  LDSM.16.MT88.4 R20, [R217+0x5000] ;  /* 0x00500000d914783b */ /* 0x000e6a0000004200 */
[----:B------:R-:W-:Y:S01]  /*ee60*/  IMAD.WIDE.U32 R8, R2, -0x2daee0ad, RZ ;  /* 0xd2511f5302087825 */ /* 0x000fe200078e00ff */
[----:B------:R-:W-:-:S04]  /*ee70*/  LOP3.LUT R2, R5, UR18, R240, 0x96, !PT ;  /* 0x0000001205027c12 */ /* 0x000fc8000f8e96f0 */
[----:B------:R-:W-:Y:S01]  /*ee80*/  LOP3.LUT R0, R9, UR16, R4, 0x96, !PT ;  /* 0x0000001009007c12 */ /* 0x000fe2000f8e9604 */
[----:B------:R-:W-:Y:S01]  /*ee90*/  HMMA.16816.F32.BF16 R56, R32, R12, R56 ;  /* 0x0000000c2038723c */ /* 0x000fe20000041838 */
[----:B------:R-:W-:-:S06]  /*eea0*/  IMAD.WIDE.U32 R4, R2, -0x326172a9, RZ ;  /* 0xcd9e8d5702047825 */ /* 0x000fcc00078e00ff */
[----:B------:R-:W-:Y:S01]  /*eeb0*/  IMAD.WIDE.U32 R12, R0, -0x326172a9, RZ ;  /* 0xcd9e8d57000c7825 */ /* 0x000fe200078e00ff */
[----:B------:R-:W-:-:S04]  /*eec0*/  LOP3.LUT R2, R5, UR17, R130, 0x96, !PT ;  /* 0x0000001105027c12 */ /* 0x000fc8000f8e9682 */
[----:B------:R-:W-:Y:S01]  /*eed0*/  LOP3.LUT R0, R13, UR15, R4, 0x96, !PT ;  /* 0x0000000f0d007c12 */ /* 0x000fe2000f8e9604 */
[----:B------:R-:W-:Y:S01]  /*eee0*/  HMMA.16816.F32.BF16 R72, R32, R14, R16 ;  /* 0x0000000e2048723c */ /* 0x000fe20000041810 */
[----:B------:R-:W-:-:S06]  /*eef0*/  IMAD.WIDE.U32 R6, R2, -0x2daee0ad, RZ ;  /* 0xd2511f5302067825 */ /* 0x000fcc00078e00ff */
[----:B------:R-:W-:Y:S01]  /*ef00*/  IMAD.WIDE.U32 R18, R0, -0x2daee0ad, RZ ;  /* 0xd2511f5300127825 */ /* 0x000fe200078e00ff */
[----:B------:R-:W-:Y:S01]  /*ef10*/  HMMA.16816.F32.BF16 R68, R32, R10, R28 ;  /* 0x0000000a2044723c */ /* 0x000fe2000004181c */
[----:B------:R-:W-:Y:S01]  /*ef20*/  LOP3.LUT R2, R7, UR14, R8, 0x96, !PT ;  /* 0x0000000e07027c12 */ /* 0x000fe2000f8e9608 */
[----:B------:R-:W2:Y:S02]  /*ef30*/  LDSM.16.MT88.4 R28, [R218+0x5000] ;  /* 0x00500000da1c783b */ /* 0x000ea40000004200 */
[----:B------:R-:W-:-:S05]  /*ef40*/  LOP3.LUT R0, R19, UR12, R6, 0x96, !PT ;  /* 0x0000000c13007c12 */ /* 0x000fca000f8e9606 */
[----:B------:R-:W-:-:S04]  /*ef50*/  IMAD.WIDE.U32 R4, R0, -0x326172a9, RZ ;  /* 0xcd9e8d5700047825 */ /* 0x000fc800078e00ff */
[----:B------:R-:W-:Y:S01]  /*ef60*/  IMAD.WIDE.U32 R10, R2, -0x326172a9, RZ ;  /* 0xcd9e8d57020a7825 */ /* 0x000fe200078e00ff */
[C---:B------:R-:W-:Y:S02]  /*ef70*/  LOP3.LUT R0, R4.reuse, 0xffff, RZ, 0xc0, !PT ;  /* 0x0000ffff04007812 */ /* 0x040fe400078ec0ff */
[----:B------:R-:W-:Y:S02]  /*ef80*/  SHF.R.U32.HI R2, RZ, 0x10, R4 ;  /* 0x00000010ff027819 */ /* 0x000fe40000011604 */
[----:B------:R-:W-:Y:S02]  /*ef90*/  LOP3.LUT R7, R4, 0xff, RZ, 0xc0, !PT ;  /* 0x000000ff04077812 */ /* 0x000fe400078ec0ff */
[----:B------:R-:W-:Y:S02]  /*efa0*/  SHF.R.U32.HI R6, RZ, 0x8, R0 ;  /* 0x00000008ff067819 */ /* 0x000fe40000011600 */
[----:B------:R-:W-:Y:S02]  /*efb0*/  SHF.R.U32.HI R4, RZ, 0x18, R4 ;  /* 0x00000018ff047819 */ /* 0x000fe40000011604 */
[----:B------:R-:W-:-:S02]  /*efc0*/  LOP3.LUT R2, R2, 0xff, RZ, 0xc0, !PT ;  /* 0x000000ff02027812 */ /* 0x000fc400078ec0ff */
[----:B------:R-:W-:Y:S02]  /*efd0*/  LOP3.LUT R0, R5, UR39, R10, 0x96, !PT ;  /* 0x0000002705007c12 */ /* 0x000fe4000f8e960a */
[----:B------:R-:W-:Y:S02]  /*efe0*/  PRMT R9, R2, 0x5410, R4 ;  /* 0x0000541002097816 */ /* 0x000fe40000000004 */
[C---:B------:R-:W-:Y:S02]  /*eff0*/  LOP3.LUT R2, R0.reuse, 0xffff, RZ, 0xc0, !PT ;  /* 0x0000ffff00027812 */ /* 0x040fe400078ec0ff */
[----:B------:R-:W-:Y:S02]  /*f000*/  SHF.R.U32.HI R4, RZ, 0x10, R0 ;  /* 0x00000010ff047819 */ /* 0x000fe40000011600 */
[----:B------:R-:W-:Y:S02]  /*f010*/  PRMT R8, R7, 0x5410, R6 ;  /* 0x0000541007087816 */ /* 0x000fe40000000006 */
[----:B------:R-:W-:-:S02]  /*f020*/  LOP3.LUT R7, R0, 0xff, RZ, 0xc0, !PT ;  /* 0x000000ff00077812 */ /* 0x000fc400078ec0ff */
[----:B------:R-:W-:Y:S02]  /*f030*/  SHF.R.U32.HI R5, RZ, 0x8, R2 ;  /* 0x00000008ff057819 */ /* 0x000fe40000011602 */
[----:B------:R-:W-:Y:S02]  /*f040*/  SHF.R.U32.HI R6, RZ, 0x18, R0 ;  /* 0x00000018ff067819 */ /* 0x000fe40000011600 */
[----:B------:R-:W-:Y:S02]  /*f050*/  LOP3.LUT R2, R4, 0xff, RZ, 0xc0, !PT ;  /* 0x000000ff04027812 */ /* 0x000fe400078ec0ff */
[--C-:B------:R-:W-:Y:S02]  /*f060*/  HSET2.LE.AND R0, R8, R3.reuse, PT ;  /* 0x0000000308007233 */ /* 0x100fe40003803000 */
[----:B------:R-:W-:Y:S02]  /*f070*/  PRMT R4, R7, 0x5410, R5 ;  /* 0x0000541007047816 */ /* 0x000fe40000000005 */
[----:B------:R-:W-:Y:S01]  /*f080*/  PRMT R5, R2, 0x5410, R6 ;  /* 0x0000541002057816 */ /* 0x000fe20000000006 */
[----:B------:R-:W-:Y:S01]  /*f090*/  IMAD.MOV.U32 R155, RZ, RZ, R225 ;  /* 0x000000ffff9b7224 */ /* 0x000fe200078e00e1 */
[----:B------:R-:W-:Y:S01]  /*f0a0*/  LOP3.LUT R6, R0, R167, RZ, 0xc0, !PT ;  /* 0x000000a700067212 */ /* 0x000fe200078ec0ff */
[----:B------:R-:W-:Y:S01]  /*f0b0*/  IMAD.MOV.U32 R90, RZ, RZ, R82 ;  /* 0x000000ffff5a7224 */ /* 0x000fe200078e0052 */
[----:B------:R-:W-:-:S02]  /*f0c0*/  HSET2.LE.AND R0, R9, R3, PT ;  /* 0x0000000309007233 */ /* 0x000fc40003803000 */
[--C-:B------:R-:W-:Y:S01]  /*f0d0*/  HSET2.LE.AND R2, R4, R3.reuse, PT ;  /* 0x0000000304027233 */ /* 0x100fe20003803000 */
[----:B------:R-:W-:Y:S01]  /*f0e0*/  IMAD.MOV.U32 R91, RZ, RZ, R83 ;  /* 0x000000ffff5b7224 */ /* 0x000fe200078e0053 */
[----:B------:R-:W-:Y:S01]  /*f0f0*/  HSET2.LE.AND R5, R5, R3, PT ;  /* 0x0000000305057233 */ /* 0x000fe20003803000 */
[----:B------:R-:W-:Y:S01]  /*f100*/  IMAD.MOV.U32 R81, RZ, RZ, R143 ;  /* 0x000000ffff517224 */ /* 0x000fe200078e008f */
[----:B------:R-:W-:Y:S01]  /*f110*/  LOP3.LUT R7, R0, R140, RZ, 0xc0, !PT ;  /* 0x0000008c00077212 */ /* 0x000fe200078ec0ff */
[----:B------:R-:W-:Y:S01]  /*f120*/  IMAD.MOV.U32 R80, RZ, RZ, R222 ;  /* 0x000000ffff507224 */ /* 0x000fe200078e00de */
[----:B------:R-:W-:Y:S01]  /*f130*/  LOP3.LUT R4, R2, R155, RZ, 0xc0, !PT ;  /* 0x0000009b02047212 */ /* 0x000fe200078ec0ff */
[----:B------:R-:W-:Y:S01]  /*f140*/  IMAD.MOV.U32 R88, RZ, RZ, R216 ;  /* 0x000000ffff587224 */ /* 0x000fe200078e00d8 */
[----:B------:R-:W-:Y:S01]  /*f150*/  LOP3.LUT R5, R5, R224, RZ, 0xc0, !PT ;  /* 0x000000e005057212 */ /* 0x000fe200078ec0ff */
[----:B------:R-:W-:Y:S01]  /*f160*/  IMAD.MOV.U32 R82, RZ, RZ, R156 ;  /* 0x000000ffff527224 */ /* 0x000fe200078e009c */
[----:B------:R-:W-:Y:S01]  /*f170*/  LOP3.LUT R2, R25, UR21, R90, 0x96, !PT ;  /* 0x0000001519027c12 */ /* 0x000fe2000f8e965a */
[----:B------:R-:W-:Y:S01]  /*f180*/  IMAD.MOV.U32 R83, RZ, RZ, R55 ;  /* 0x000000ffff537224 */ /* 0x000fe200078e0037 */
[----:B------:R-:W-:Y:S01]  /*f190*/  LOP3.LUT R0, R129, UR19, R24, 0x96, !PT ;  /* 0x0000001381007c12 */ /* 0x000fe2000f8e9618 */
[----:B------:R-:W-:Y:S01]  /*f1a0*/  IMAD.MOV.U32 R156, RZ, RZ, R150 ;  /* 0x000000ffff9c7224 */ /* 0x000fe200078e0096 */
[----:B------:R-:W-:Y:S01]  /*f1b0*/  LOP3.LUT R11, R11, UR13, R12, 0x96, !PT ;  /* 0x0000000d0b0b7c12 */ /* 0x000fe2000f8e960c */
[----:B------:R-:W-:Y:S01]  /*f1c0*/  IMAD.MOV.U32 R55, RZ, RZ, R49 ;  /* 0x000000ffff377224 */ /* 0x000fe200078e0031 */
[----:B-1----:R-:W-:Y:S01]  /*f1d0*/  HMMA.16816.F32.BF16 R64, R4, R20, R64 ;  /* 0x000000140440723c */ /* 0x002fe20000041840 */
[----:B------:R-:W-:Y:S01]  /*f1e0*/  IMAD.MOV.U32 R150, RZ, RZ, R141 ;  /* 0x000000ffff967224 */ /* 0x000fe200078e008d */
[----:B------:R-:W-:Y:S01]  /*f1f0*/  LDSM.16.MT88.4 R24, [R217+0x5400] ;  /* 0x00540000d918783b */ /* 0x000fe20000004200 */
[----:B------:R-:W-:-:S03]  /*f200*/  IMAD.MOV.U32 R49, RZ, RZ, R142 ;  /* 0x000000ffff317224 */ /* 0x000fc600078e008e */
[C---:B------:R-:W-:Y:S01]  /*f210*/  HMMA.16816.F32.BF16 R60, R4.reuse, R22, R60 ;  /* 0x00000016043c723c */ /* 0x040fe2000004183c */
[----:B------:R-:W-:Y:S01]  /*f220*/  IMAD.MOV.U32 R92, RZ, RZ, R145 ;  /* 0x000000ffff5c7224 */ /* 0x000fe200078e0091 */
[----:B------:R4:W5:Y:S04]  /*f230*/  LDL.LU R225, [R1+0x35c] ;  /* 0x00035c0001e17983 */ /* 0x0009680000300800 */
[C---:B--2---:R-:W-:Y:S01]  /*f240*/  HMMA.16816.F32.BF16 R76, R4.reuse, R28, R76 ;  /* 0x0000001c044c723c */ /* 0x044fe2000004184c */
[----:B------:R-:W-:Y:S01]  /*f250*/  IMAD.MOV.U32 R155, RZ, RZ, R164 ;  /* 0x000000ffff9b7224 */ /* 0x000fe200078e00a4 */
[----:B------:R4:W5:Y:S04]  /*f260*/  LDL.LU R224, [R1+0x358] ;  /* 0x0003580001e07983 */ /* 0x0009680000300800 */
[----:B------:R-:W-:Y:S07]  /*f270*/  HMMA.16816.F32.BF16 R140, R4, R30, R36 ;  /* 0x0000001e048c723c */ /* 0x000fee0000041824 */
        /* <DEDUP_REMOVED lines=16> */
[C---:B------:R-:W-:Y:S02]  /*f380*/  LOP3.LUT R2, R4.reuse, 0xffff, RZ, 0xc0, !PT ;  /* 0x0000ffff04027812 */ /* 0x040fe400078ec0ff */
[--C-:B------:R-:W-:Y:S02]  /*f390*/  SHF.R.U32.HI R6, RZ, 0x10, R4.reuse ;  /* 0x00000010ff067819 */ /* 0x100fe40000011604 */
[----:B------:R-:W-:Y:S02]  /*f3a0*/  LOP3.LUT R7, R4, 0xff, RZ, 0xc0, !PT ;  /* 0x000000ff04077812 */ /* 0x000fe400078ec0ff */
[----:B------:R-:W-:Y:S02]  /*f3b0*/  SHF.R.U32.HI R5, RZ, 0x18, R4 ;  /* 0x00000018ff057819 */ /* 0x000fe40000011604 */
[----:B------:R-:W-:-:S02]  /*f3c0*/  SHF.R.U32.HI R2, RZ, 0x8, R2 ;  /* 0x00000008ff027819 */ /* 0x000fc40000011602 */
[----:B------:R-:W-:Y:S02]  /*f3d0*/  LOP3.LUT R4, R6, 0xff, RZ, 0xc0, !PT ;  /* 0x000000ff06047812 */ /* 0x000fe400078ec0ff */
[----:B------:R-:W-:Y:S02]  /*f3e0*/  PRMT R6, R7, 0x5410, R2 ;  /* 0x0000541007067816 */ /* 0x000fe40000000002 */
[----:B------:R-:W-:Y:S02]  /*f3f0*/  PRMT R9, R4, 0x5410, R5 ;  /* 0x0000541004097816 */ /* 0x000fe40000000005 */
[----:B------:R-:W-:Y:S02]  /*f400*/  LOP3.LUT R2, R0, 0xffff, RZ, 0xc0, !PT ;  /* 0x0000ffff00027812 */ /* 0x000fe400078ec0ff */
[----:B------:R-:W-:Y:S02]  /*f410*/  SHF.R.U32.HI R4, RZ, 0x10, R0 ;  /* 0x00000010ff047819 */ /* 0x000fe40000011600 */
[----:B------:R-:W-:-:S02]  /*f420*/  SHF.R.U32.HI R5, RZ, 0x8, R2 ;  /* 0x00000008ff057819 */ /* 0x000fc40000011602 */
[----:B------:R-:W-:Y:S02]  /*f430*/  LOP3.LUT R8, R0, 0xff, RZ, 0xc0, !PT ;  /* 0x000000ff00087812 */ /* 0x000fe400078ec0ff */
[----:B------:R-:W-:Y:S02]  /*f440*/  SHF.R.U32.HI R7, RZ, 0x18, R0 ;  /* 0x00000018ff077819 */ /* 0x000fe40000011600 */
[----:B------:R-:W-:Y:S02]  /*f450*/  LOP3.LUT R2, R4, 0xff, RZ, 0xc0, !PT ;  /* 0x000000ff04027812 */ /* 0x000fe400078ec0ff */
[----:B------:R-:W-:Y:S02]  /*f460*/  PRMT R4, R8, 0x5410, R5 ;  /* 0x0000541008047816 */ /* 0x000fe40000000005 */
[----:B------:R-:W-:Y:S02]  /*f470*/  PRMT R2, R2, 0x5410, R7 ;  /* 0x0000541002027816 */ /* 0x000fe40000000007 */
[--C-:B------:R-:W-:Y:S01]  /*f480*/  HSET2.LE.AND R0, R6, R3.reuse, PT ;  /* 0x0000000306007233 */ /* 0x100fe20003803000 */
[----:B------:R-:W-:Y:S01]  /*f490*/  IMAD.WIDE.U32 R6, R10, -0x2daee0ad, RZ ;  /* 0xd2511f530a067825 */ /* 0x000fe200078e00ff */
[----:B------:R-:W-:-:S02]  /*f4a0*/  HSET2.LE.AND R4, R4, R3, PT ;  /* 0x0000000304047233 */ /* 0x000fc40003803000 */
[--C-:B------:R-:W-:Y:S02]  /*f4b0*/  HSET2.LE.AND R5, R2, R3.reuse, PT ;  /* 0x0000000302057233 */ /* 0x100fe40003803000 */
[----:B------:R-:W-:Y:S01]  /*f4c0*/  LOP3.LUT R14, R0, R80, RZ, 0xc0, !PT ;  /* 0x00000050000e7212 */ /* 0x000fe200078ec0ff */
[----:B------:R-:W-:Y:S01]  /*f4d0*/  IMAD.MOV.U32 R80, RZ, RZ, R81 ;  /* 0x000000ffff507224 */ /* 0x000fe200078e0051 */
[----:B------:R-:W-:Y:S02]  /*f4e0*/  LOP3.LUT R2, R7, UR40, R12, 0x96, !PT ;  /* 0x0000002807027c12 */ /* 0x000fe4000f8e960c */
[----:B------:R-:W-:Y:S02]  /*f4f0*/  HSET2.LE.AND R0, R9, R3, PT ;  /* 0x0000000309007233 */ /* 0x000fe40003803000 */
[----:B------:R-:W-:Y:S02]  /*f500*/  LOP3.LUT R12, R4, R220, RZ, 0xc0, !PT ;  /* 0x000000dc040c7212 */ /* 0x000fe400078ec0ff */
[----:B------:R-:W-:Y:S01]  /*f510*/  LOP3.LUT R13, R5, R219, RZ, 0xc0, !PT ;  /* 0x000000db050d7212 */ /* 0x000fe200078ec0ff */
[----:B------:R-:W-:Y:S01]  /*f520*/  IMAD.WIDE.U32 R4, R11, -0x2daee0ad, RZ ;  /* 0xd2511f530b047825 */ /* 0x000fe200078e00ff */
[----:B------:R-:W-:-:S02]  /*f530*/  LOP3.LUT R15, R0, R80, RZ, 0xc0, !PT ;  /* 0x00000050000f7212 */ /* 0x000fc400078ec0ff */
[----:B------:R-:W-:Y:S02]  /*f540*/  LOP3.LUT R7, R6, 0xffff, RZ, 0xc0, !PT ;  /* 0x0000ffff06077812 */ /* 0x000fe400078ec0ff */
[----:B------:R-:W-:Y:S02]  /*f550*/  SHF.R.U32.HI R9, RZ, 0x10, R6 ;  /* 0x00000010ff097819 */ /* 0x000fe40000011606 */
[----:B------:R-:W-:Y:S02]  /*f560*/  LOP3.LUT R0, R5, UR40, R18, 0x96, !PT ;  /* 0x0000002805007c12 */ /* 0x000fe4000f8e9612 */
[----:B------:R-:W-:Y:S02]  /*f570*/  LOP3.LUT R5, R4, 0xffff, RZ, 0xc0, !PT ;  /* 0x0000ffff04057812 */ /* 0x000fe400078ec0ff */
[----:B------:R-:W-:Y:S02]  /*f580*/  LOP3.LUT R16, R6, 0xff, RZ, 0xc0, !PT ;  /* 0x000000ff06107812 */ /* 0x000fe400078ec0ff */
[----:B------:R-:W-:-:S02]  /*f590*/  SHF.R.U32.HI R11, RZ, 0x18, R6 ;  /* 0x00000018ff0b7819 */ /* 0x000fc40000011606 */
[----:B------:R-:W-:Y:S02]  /*f5a0*/  SHF.R.U32.HI R6, RZ, 0x8, R7 ;  /* 0x00000008ff067819 */ /* 0x000fe40000011607 */
[----:B------:R-:W-:Y:S02]  /*f5b0*/  LOP3.LUT R8, R4, 0xff, RZ, 0xc0, !PT ;  /* 0x000000ff04087812 */ /* 0x000fe400078ec0ff */
[----:B------:R-:W-:Y:S02]  /*f5c0*/  LOP3.LUT R9, R9, 0xff, RZ, 0xc0, !PT ;  /* 0x000000ff09097812 */ /* 0x000fe400078ec0ff */
[--C-:B------:R-:W-:Y:S02]  /*f5d0*/  SHF.R.U32.HI R7, RZ, 0x10, R4.reuse ;  /* 0x00000010ff077819 */ /* 0x100fe40000011604 */
[----:B------:R-:W-:Y:S02]  /*f5e0*/  SHF.R.U32.HI R10, RZ, 0x18, R4 ;  /* 0x00000018ff0a7819 */ /* 0x000fe40000011604 */
[----:B------:R-:W-:-:S02]  /*f5f0*/  SHF.R.U32.HI R4, RZ, 0x8, R5 ;  /* 0x00000008ff047819 */ /* 0x000fc40000011605 */
[----:B------:R-:W-:Y:S02]  /*f600*/  LOP3.LUT R5, R0, 0xffff, RZ, 0xc0, !PT ;  /* 0x0000ffff00057812 */ /* 0x000fe400078ec0ff */
[----:B------:R-:W-:Y:S02]  /*f610*/  PRMT R32, R9, 0x5410, R11 ;  /* 0x0000541009207816 */ /* 0x000fe4000000000b */
[----:B------:R-:W-:Y:S02]  /*f620*/  PRMT R9, R8, 0x5410, R4 ;  /* 0x0000541008097816 */ /* 0x000fe40000000004 */
[----:B------:R-:W-:Y:S02]  /*f630*/  PRMT R33, R16, 0x5410, R6 ;  /* 0x0000541010217816 */ /* 0x000fe40000000006 */
[----:B------:R-:W-:Y:S01]  /*f640*/  LOP3.LUT R4, R7, 0xff, RZ, 0xc0, !PT ;  /* 0x000000ff07047812 */ /* 0x000fe200078ec0ff */
[----:B------:R-:W-:Y:S01]  /*f650*/  IMAD.MOV.U32 R81, RZ, RZ, R149 ;  /* 0x000000ffff517224 */ /* 0x000fe200078e0095 */
[----:B------:R-:W-:Y:S01]  /*f660*/  SHF.R.U32.HI R6, RZ, 0x8, R5 ;  /* 0x00000008ff067819 */ /* 0x000fe20000011605 */
[C---:B------:R-:W-:Y:S01]  /*f670*/  HMMA.16816.F32.BF16 R168, R12.reuse, R20, R168 ;  /* 0x000000140ca8723c */ /* 0x040fe200000418a8 */
[----:B------:R-:W-:Y:S01]  /*f680*/  SHF.R.U32.HI R5, RZ, 0x10, R0 ;  /* 0x00000010ff057819 */ /* 0x000fe20000011600 */
[----:B------:R-:W-:Y:S01]  /*f690*/  IMAD.MOV.U32 R164, RZ, RZ, R160 ;  /* 0x000000ffffa47224 */ /* 0x000fe200078e00a0 */
[----:B------:R-:W-:Y:S01]  /*f6a0*/  PRMT R11, R4, 0x5410, R10 ;  /* 0x00005410040b7816 */ /* 0x000fe2000000000a */
[----:B------:R-:W-:Y:S01]  /*f6b0*/  IMAD.MOV.U32 R34, RZ, RZ, R146 ;  /* 0x000000ffff227224 */ /* 0x000fe200078e0092 */
[----:B------:R-:W-:Y:S01]  /*f6c0*/  LOP3.LUT R7, R0, 0xff, RZ, 0xc0, !PT ;  /* 0x000000ff00077812 */ /* 0x000fe200078ec0ff */
[----:B------:R-:W-:Y:S01]  /*f6d0*/  HMMA.16816.F32.BF16 R36, R12, R22, R68 ;  /* 0x000000160c24723c */ /* 0x000fe20000041844 */
[----:B------:R-:W-:Y:S01]  /*f6e0*/  SHF.R.U32.HI R4, RZ, 0x18, R0 ;  /* 0x00000018ff047819 */ /* 0x000fe20000011600 */
[----:B------:R-:W-:Y:S01]  /*f6f0*/  IMAD.MOV.U32 R149, RZ, RZ, R152 ;  /* 0x000000ffff957224 */ /* 0x000fe200078e0098 */
[----:B------:R-:W-:Y:S01]  /*f700*/  LOP3.LUT R0, R5, 0xff, RZ, 0xc0, !PT ;  /* 0x000000ff05007812 */ /* 0x000fe200078ec0ff */
[----:B------:R-:W-:Y:S01]  /*f710*/  IMAD.MOV.U32 R152, RZ, RZ, R51 ;  /* 0x000000ffff987224 */ /* 0x000fe200078e0033 */
[----:B------:R-:W1:Y:S01]  /*f720*/  LDSM.16.MT88.4 R20, [R218+0x5400] ;  /* 0x00540000da14783b */ /* 0x000e620000004200 */
[----:B------:R-:W-:Y:S01]  /*f730*/  IMAD.MOV.U32 R51, RZ, RZ, R157 ;  /* 0x000000ffff337224 */ /* 0x000fe200078e009d */
[----:B------:R-:W-:Y:S01]  /*f740*/  PRMT R5, R0, 0x5410, R4 ;  /* 0x0000541000057816 */ /* 0x000fe20000000004 */
[----:B------:R-:W-:Y:S01]  /*f750*/  IMAD.MOV.U32 R157, RZ, RZ, R54 ;  /* 0x000000ffff9d7224 */ /* 0x000fe200078e0036 */
[----:B------:R-:W-:Y:S01]  /*f760*/  HSET2.LE.AND R0, R9, R3, PT ;  /* 0x0000000309007233 */ /* 0x000fe20003803000 */
[----:B------:R-:W-:Y:S01]  /*f770*/  IMAD.MOV.U32 R54, RZ, RZ, R159 ;  /* 0x000000ffff367224 */ /* 0x000fe200078e009f */
[----:B------:R-:W-:Y:S01]  /*f780*/  LDSM.16.MT88.4 R16, [R217+0x5800] ;  /* 0x00580000d910783b */ /* 0x000fe20000004200 */
[----:B------:R-:W-:-:S02]  /*f790*/  IMAD.MOV.U32 R159, RZ, RZ, R221 ;  /* 0x000000ffff9f7224 */ /* 0x000fc400078e00dd */
[----:B------:R-:W-:Y:S02]  /*f7a0*/  LOP3.LUT R10, R0, R88, RZ, 0xc0, !PT ;  /* 0x00000058000a7212 */ /* 0x000fe400078ec0ff */
[----:B------:R-:W-:Y:S01]  /*f7b0*/  IMAD.MOV.U32 R89, RZ, RZ, R159 ;  /* 0x000000ffff597224 */ /* 0x000fe200078e009f */
[--C-:B------:R-:W-:Y:S02]  /*f7c0*/  HSET2.LE.AND R0, R11, R3.reuse, PT ;  /* 0x000000030b007233 */ /* 0x100fe40003803000 */
[C---:B------:R-:W-:Y:S01]  /*f7d0*/  LOP3.LUT R4, R2.reuse, 0xffff, RZ, 0xc0, !PT ;  /* 0x0000ffff02047812 */ /* 0x040fe200078ec0ff */
[----:B------:R-:W-:Y:S01]  /*f7e0*/  IMAD.MOV.U32 R160, RZ, RZ, R223 ;  /* 0x000000ffffa07224 */ /* 0x000fe200078e00df */
[----:B------:R-:W-:Y:S01]  /*f7f0*/  PRMT R8, R7, 0x5410, R6 ;  /* 0x0000541007087816 */ /* 0x000fe20000000006 */
[----:B------:R-:W-:Y:S01]  /*f800*/  IMAD.MOV.U32 R91, RZ, RZ, R157 ;  /* 0x000000ffff5b7224 */ /* 0x000fe200078e009d */
[----:B------:R-:W-:Y:S01]  /*f810*/  HSET2.LE.AND R5, R5, R3, PT ;  /* 0x0000000305057233 */ /* 0x000fe20003803000 */
[----:B------:R-:W-:Y:S01]  /*f820*/  IMAD.MOV.U32 R80, RZ, RZ, R149 ;  /* 0x000000ffff507224 */ /* 0x000fe200078e0095 */
[----:B------:R-:W-:Y:S01]  /*f830*/  SHF.R.U32.HI R7, RZ, 0x8, R4 ;  /* 0x00000008ff077819 */ /* 0x000fe20000011604 */
[----:B------:R-:W-:Y:S01]  /*f840*/  IMAD.MOV.U32 R90, RZ, RZ, R54 ;  /* 0x000000ffff5a7224 */ /* 0x000fe200078e0036 */
[----:B------:R-:W-:Y:S01]  /*f850*/  LOP3.LUT R6, R2, 0xff, RZ, 0xc0, !PT ;  /* 0x000000ff02067812 */ /* 0x000fe200078ec0ff */
[----:B------:R-:W-:Y:S01]  /*f860*/  IMAD.MOV.U32 R149, RZ, RZ, R51 ;  /* 0x000000ffff957224 */ /* 0x000fe200078e0033 */
[----:B------:R-:W-:Y:S01]  /*f870*/  LOP3.LUT R11, R0, R89, RZ, 0xc0, !PT ;  /* 0x00000059000b7212 */ /* 0x000fe200078ec0ff */
[----:B------:R-:W-:Y:S01]  /*f880*/  IMAD.MOV.U32 R54, RZ, RZ, R158 ;  /* 0x000000ffff367224 */ /* 0x000fe200078e009e */
[----:B------:R-:W-:Y:S01]  /*f890*/  SHF.R.U32.HI R0, RZ, 0x10, R2 ;  /* 0x00000010ff007819 */ /* 0x000fe20000011602 */
[----:B------:R-:W-:-:S02]  /*f8a0*/  IMAD.MOV.U32 R51, RZ, RZ, R160 ;  /* 0x000000ffff337224 */ /* 0x000fc400078e00a0 */
[----:B------:R-:W-:Y:S02]  /*f8b0*/  IMAD.MOV.U32 R35, RZ, RZ, R147 ;  /* 0x000000ffff237224 */ /* 0x000fe400078e0093 */
[----:B------:R-:W-:Y:S02]  /*f8c0*/  IMAD.MOV.U32 R84, RZ, RZ, R154 ;  /* 0x000000ffff547224 */ /* 0x000fe400078e009a */
[----:B------:R-:W-:Y:S01]  /*f8d0*/  IMAD.MOV.U32 R95, RZ, RZ, R153 ;  /* 0x000000ffff5f7224 */ /* 0x000fe200078e0099 */
[----:B------:R-:W-:Y:S01]  /*f8e0*/  STG.E.U16 desc[UR32][R40.64+0x62], R34 ;  /* 0x0000622228007986 */ /* 0x000fe2000c101520 */
[----:B------:R-:W-:Y:S02]  /*f8f0*/  IMAD.MOV.U32 R157, RZ, RZ, R162 ;  /* 0x000000ffff9d7224 */ /* 0x000fe400078e00a2 */
[----:B------:R-:W-:Y:S01]  /*f900*/  IMAD.MOV.U32 R159, RZ, RZ, R163 ;  /* 0x000000ffff9f7224 */ /* 0x000fe200078e00a3 */
[----:B------:R4:W5:Y:S01]  /*f910*/  LDL.LU R223, [R1+0x354] ;  /* 0x0003540001df7983 */ /* 0x0009620000300800 */
[----:B------:R-:W-:Y:S01]  /*f920*/  IMAD.MOV.U32 R158, RZ, RZ, R161 ;  /* 0x000000ffff9e7224 */ /* 0x000fe200078e00a1 */
[----:B------:R-:W-:Y:S01]  /*f930*/  PRMT R7, R6, 0x5410, R7 ;  /* 0x0000541006077816 */ /* 0x000fe20000000007 */
[----:B------:R-:W-:Y:S01]  /*f940*/  HMMA.16816.F32.BF16 R160, R12, R28, R56 ;  /* 0x0000001c0ca0723c */ /* 0x000fe20000041838 */
[----:B------:R-:W-:-:S02]  /*f950*/  LOP3.LUT R9, R5, R91, RZ, 0xc0, !PT ;  /* 0x0000005b05097212 */ /* 0x000fc400078ec0ff */
[--C-:B------:R-:W-:Y:S01]  /*f960*/  HSET2.LE.AND R4, R8, R3.reuse, PT ;  /* 0x0000000308047233 */ /* 0x100fe20003803000 */
[----:B------:R-:W-:Y:S01]  /*f970*/  IMAD.MOV.U32 R87, RZ, RZ, R80 ;  /* 0x000000ffff577224 */ /* 0x000fe200078e0050 */
[----:B------:R-:W-:Y:S01]  /*f980*/  SHF.R.U32.HI R6, RZ, 0x18, R2 ;  /* 0x00000018ff067819 */ /* 0x000fe20000011602 */
[----:B------:R-:W-:Y:S01]  /*f990*/  HMMA.16816.F32.BF16 R28, R12, R30, R72 ;  /* 0x0000001e0c1c723c */ /* 0x000fe20000041848 */
[----:B------:R-:W-:Y:S01]  /*f9a0*/  LOP3.LUT R5, R0, 0xff, RZ, 0xc0, !PT ;  /* 0x000000ff00057812 */ /* 0x000fe200078ec0ff */
[----:B------:R-:W2:Y:S03]  /*f9b0*/  LDSM.16.MT88.4 R12, [R218+0x5800] ;  /* 0x00580000da0c783b */ /* 0x000ea60000004200 */
[----:B------:R-:W-:Y:S01]  /*f9c0*/  PRMT R5, R5, 0x5410, R6 ;  /* 0x0000541005057816 */ /* 0x000fe20000000006 */
        /* <DEDUP_REMOVED lines=9> */
[----:B------:R-:W-:Y:S01]  /*fa60*/  HSET2.LE.AND R3, R5, R3, PT ;  /* 0x0000000305037233 */ /* 0x000fe20003803000 */
[----:B------:R-:W-:Y:S01]  /*fa70*/  IMAD.MOV.U32 R93, RZ, RZ, R166 ;  /* 0x000000ffff5d7224 */ /* 0x000fe200078e00a6 */
[----:B------:R-:W-:Y:S01]  /*fa80*/  LOP3.LUT R6, R0, R149, RZ, 0xc0, !PT ;  /* 0x0000009500067212 */ /* 0x000fe200078ec0ff */
[----:B------:R4:W5:Y:S01]  /*fa90*/  LDL.LU R222, [R1+0x350] ;  /* 0x0003500001de7983 */ /* 0x0009620000300800 */
[----:B------:R-:W-:-:S02]  /*faa0*/  LOP3.LUT R7, R2, R151, RZ, 0xc0, !PT ;  /* 0x0000009702077212 */ /* 0x000fc400078ec0ff */
[----:B------:R-:W-:Y:S01]  /*fab0*/  LOP3.LUT R4, R4, R148, RZ, 0xc0, !PT ;  /* 0x0000009404047212 */ /* 0x000fe200078ec0ff */
[----:B------:R-:W-:Y:S01]  /*fac0*/  IMAD.MOV.U32 R81, RZ, RZ, R55 ;  /* 0x000000ffff517224 */ /* 0x000fe200078e0037 */
[----:B------:R-:W-:Y:S01]  /*fad0*/  LOP3.LUT R5, R3, R87, RZ, 0xc0, !PT ;  /* 0x0000005703057212 */ /* 0x000fe200078ec0ff */
[----:B------:R-:W-:Y:S02]  /*fae0*/  IMAD.MOV.U32 R91, RZ, RZ, R155 ;  /* 0x000000ffff5b7224 */ /* 0x000fe400078e009b */
[----:B------:R-:W-:Y:S02]  /*faf0*/  IMAD.MOV.U32 R90, RZ, RZ, R83 ;  /* 0x000000ffff5a7224 */ /* 0x000fe400078e0053 */
[----:B------:R-:W-:Y:S02]  /*fb00*/  IMAD.MOV.U32 R82, RZ, RZ, R164 ;  /* 0x000000ffff527224 */ /* 0x000fe400078e00a4 */
[----:B------:R-:W-:Y:S01]  /*fb10*/  IMAD.MOV.U32 R80, RZ, RZ, R156 ;  /* 0x000000ffff507224 */ /* 0x000fe200078e009c */
[----:B-1----:R-:W-:Y:S01]  /*fb20*/  HMMA.16816.F32.BF16 R144, R8, R20, R76 ;  /* 0x000000140890723c */ /* 0x002fe2000004184c */
[----:B------:R-:W-:-:S05]  /*fb30*/  IMAD.MOV.U32 R55, RZ, RZ, R51 ;  /* 0x000000ffff377224 */ /* 0x000fca00078e0033 */
[----:B------:R-:W-:Y:S01]  /*fb40*/  HMMA.16816.F32.BF16 R140, R8, R22, R140 ;  /* 0x00000016088c723c */ /* 0x000fe2000004188c */
[----:B------:R-:W-:Y:S01]  /*fb50*/  IMAD.MOV.U32 R155, RZ, RZ, R49 ;  /* 0x000000ffff9b7224 */ /* 0x000fe200078e0031 */
[----:B------:R-:W-:Y:S01]  /*fb60*/  STG.E.U16 desc[UR32][R40.64+0x60], R71 ;  /* 0x0000604728007986 */ /* 0x000fe2000c101520 */
[----:B------:R-:W-:Y:S02]  /*fb70*/  IMAD.MOV.U32 R51, RZ, RZ, R54 ;  /* 0x000000ffff337224 */ /* 0x000fe400078e0036 */
[----:B------:R-:W-:Y:S01]  /*fb80*/  IMAD.MOV.U32 R83, RZ, RZ, R150 ;  /* 0x000000ffff537224 */ /* 0x000fe200078e0096 */
[----:B------:R-:W-:Y:S01]  /*fb90*/  HMMA.16816.F32.BF16 R168, R4, R24, R168 ;  /* 0x0000001804a8723c */ /* 0x000fe200000418a8 */
[----:B------:R-:W-:Y:S01]  /*fba0*/  IMAD.MOV.U32 R49, RZ, RZ, R157 ;  /* 0x000000ffff317224 */ /* 0x000fe200078e009d */
[----:B------:R4:W5:Y:S01]  /*fbb0*/  LDL.LU R221, [R1+0x34c] ;  /* 0x00034c0001dd7983 */ /* 0x0009620000300800 */
[----:B------:R-:W-:Y:S02]  /*fbc0*/  IMAD.MOV.U32 R54, RZ, RZ, R159 ;  /* 0x000000ffff367224 */ /* 0x000fe400078e009f */
[----:B------:R-:W-:Y:S01]  /*fbd0*/  IMAD.MOV.U32 R164, RZ, RZ, R158 ;  /* 0x000000ffffa47224 */ /* 0x000fe200078e009e */
[----:B------:R-:W-:Y:S01]  /*fbe0*/  HMMA.16816.F32.BF16 R148, R8, R26, R60 ;  /* 0x0000001a0894723c */ /* 0x000fe2000004183c */
[----:B------:R-:W-:-:S05]  /*fbf0*/  IMAD.MOV.U32 R87, RZ, RZ, R88 ;  /* 0x000000ffff577224 */ /* 0x000fca00078e0058 */
[----:B------:R-:W-:Y:S01]  /*fc00*/  HMMA.16816.F32.BF16 R160, R4, R20, R160 ;  /* 0x0000001404a0723c */ /* 0x000fe200000418a0 */
[----:B------:R-:W-:Y:S01]  /*fc10*/  IMAD.MOV.U32 R88, RZ, RZ, R89 ;  /* 0x000000ffff587224 */ /* 0x000fe200078e0059 */
[----:B------:R-:W-:Y:S01]  /*fc20*/  STG.E.U16 desc[UR32][R46.64+0x60], R35 ;  /* 0x000060232e007986 */ /* 0x000fe2000c101520 */
[----:B------:R-:W-:-:S03]  /*fc30*/  IMAD.MOV.U32 R89, RZ, RZ, R90 ;  /* 0x000000ffff597224 */ /* 0x000fc600078e005a */
[----:B------:R-:W-:Y:S01]  /*fc40*/  HMMA.16816.F32.BF16 R156, R8, R24, R64 ;  /* 0x00000018089c723c */ /* 0x000fe20000041840 */
[----:B------:R-:W-:Y:S01]  /*fc50*/  IMAD.MOV.U32 R90, RZ, RZ, R91 ;  /* 0x000000ffff5a7224 */ /* 0x000fe200078e005b */
[----:B------:R-:W-:Y:S01]  /*fc60*/  STG.E.U16 desc[UR32][R46.64+0x62], R92 ;  /* 0x0000625c2e007986 */ /* 0x000fe2000c101520 */
[----:B------:R-:W-:-:S03]  /*fc70*/  IMAD.MOV.U32 R91, RZ, RZ, R80 ;  /* 0x000000ffff5b7224 */ /* 0x000fc600078e0050 */
[C---:B------:R-:W-:Y:S01]  /*fc80*/  HMMA.16816.F32.BF16 R24, R4.reuse, R26, R36 ;  /* 0x0000001a0418723c */ /* 0x040fe20000041824 */
[----:B------:R-:W-:Y:S01]  /*fc90*/  IMAD.MOV.U32 R80, RZ, RZ, R81 ;  /* 0x000000ffff507224 */ /* 0x000fe200078e0051 */
[----:B------:R4:W5:Y:S04]  /*fca0*/  LDL.LU R220, [R1+0x348] ;  /* 0x0003480001dc7983 */ /* 0x0009680000300800 */
[----:B------:R-:W-:Y:S01]  /*fcb0*/  HMMA.16816.F32.BF16 R4, R4, R22, R28 ;  /* 0x000000160404723c */ /* 0x000fe2000004181c */
[----:B------:R-:W-:Y:S01]  /*fcc0*/  IMAD.MOV.U32 R81, RZ, RZ, R82 ;  /* 0x000000ffff517224 */ /* 0x000fe200078e0052 */
[----:B------:R-:W-:Y:S01]  /*fcd0*/  STG.E.U16 desc[UR32][R44.64+0x60], R193 ;  /* 0x000060c12c007986 */ /* 0x000fe2000c101520 */
[----:B------:R-:W-:Y:S02]  /*fce0*/  IMAD.MOV.U32 R82, RZ, RZ, R83 ;  /* 0x000000ffff527224 */ /* 0x000fe400078e0053 */
[----:B------:R-:W-:Y:S01]  /*fcf0*/  IMAD.MOV.U32 R83, RZ, RZ, R155 ;  /* 0x000000ffff537224 */ /* 0x000fe200078e009b */
[C---:B--2---:R-:W-:Y:S01]  /*fd00*/  HMMA.16816.F32.BF16 R144, R100.reuse, R12, R144 ;  /* 0x0000000c6490723c */ /* 0x044fe20000041890 */
[----:B------:R-:W1:Y:S05]  /*fd10*/  LDSM.16.MT88.4 R152, [R218+0x5c00] ;  /* 0x005c0000da98783b */ /* 0x000e6a0000004200 */
[----:B------:R-:W-:Y:S01]  /*fd20*/  HMMA.16816.F32.BF16 R140, R100, R14, R140 ;  /* 0x0000000e648c723c */ /* 0x000fe2000004188c */
[----:B------:R-:W-:Y:S05]  /*fd30*/  STG.E.U16 desc[UR32][R44.64+0x62], R192 ;  /* 0x000062c02c007986 */ /* 0x000fea000c101520 */
[C---:B------:R-:W-:Y:S01]  /*fd40*/  HMMA.16816.F32.BF16 R160, R104.reuse, R12, R160 ;  /* 0x0000000c68a0723c */ /* 0x040fe200000418a0 */
[----:B------:R-:W-:Y:S01]  /*fd50*/  IMAD.MOV.U32 R86, RZ, RZ, R164 ;  /* 0x000000ffff567224 */ /* 0x000fe200078e00a4 */
[----:B------:R-:W-:Y:S04]  /*fd60*/  STG.E.U16 desc[UR32][R42.64+0x60], R191 ;  /* 0x000060bf2a007986 */ /* 0x000fe8000c101520 */
[----:B------:R-:W-:Y:S01]  /*fd70*/  HMMA.16816.F32.BF16 R4, R104, R14, R4 ;  /* 0x0000000e6804723c */ /* 0x000fe20000041804 */
[----:B------:R-:W-:Y:S04]  /*fd80*/  STG.E.U16 desc[UR32][R42.64+0x62], R190 ;  /* 0x000062be2a007986 */ /* 0x000fe8000c101520 */
        /* <DEDUP_REMOVED lines=16> */
[----:B------:R2:W-:Y:S04]  /*fe90*/  STG.E.U16 desc[UR32][R40.64+0x90], R245 ;  /* 0x000090f528007986 */ /* 0x0005e8000c101520 */
[----:B------:R-:W-:Y:S04]  /*fea0*/  STG.E.U16 desc[UR32][R40.64+0x92], R244 ;  /* 0x000092f428007986 */ /* 0x000fe8000c101520 */
[----:B------:R-:W-:Y:S04]  /*feb0*/  STG.E.U16 desc[UR32][R46.64+0x90], R242 ;  /* 0x000090f22e007986 */ /* 0x000fe8000c101520 */
[----:B------:R-:W-:Y:S04]  /*fec0*/  STG.E.U16 desc[UR32][R46.64+0x92], R243 ;  /* 0x000092f32e007986 */ /* 0x000fe8000c101520 */
[----:B------:R-:W-:Y:S04]  /*fed0*/  STG.E.U16 desc[UR32][R44.64+0x90], R181 ;  /* 0x000090b52c007986 */ /* 0x000fe8000c101520 */
[----:B------:R-:W-:Y:S04]  /*fee0*/  STG.E.U16 desc[UR32][R44.64+0x92], R180 ;  /* 0x000092b42c007986 */ /* 0x000fe8000c101520 */
[----:B------:R-:W3:Y:S04]  /*fef0*/  LDSM.16.MT88.4 R164, [R217+0x5c00] ;  /* 0x005c0000d9a4783b */ /* 0x000ee80000004200 */
[----:B------:R4:W-:Y:S04]  /*ff00*/  STG.E.U16 desc[UR32][R42.64+0x90], R179 ;  /* 0x000090b32a007986 */ /* 0x0009e8000c101520 */
[----:B------:R4:W-:Y:S04]  /*ff10*/  STG.E.U16 desc[UR32][R42.64+0x92], R178 ;  /* 0x000092b22a007986 */ /* 0x0009e8000c101520 */
[----:B------:R4:W-:Y:S04]  /*ff20*/  STG.E.U16 desc[UR32][R40.64+0xa0], R237 ;  /* 0x0000a0ed28007986 */ /* 0x0009e8000c101520 */
[----:B------:R4:W-:Y:S04]  /*ff30*/  STG.E.U16 desc[UR32][R40.64+0xa2], R236 ;  /* 0x0000a2ec28007986 */ /* 0x0009e8000c101520 */
[----:B------:R4:W-:Y:S04]  /*ff40*/  STG.E.U16 desc[UR32][R46.64+0xa0], R235 ;  /* 0x0000a0eb2e007986 */ /* 0x0009e8000c101520 */
[----:B------:R4:W-:Y:S01]  /*ff50*/  STG.E.U16 desc[UR32][R46.64+0xa2], R234 ;  /* 0x0000a2ea2e007986 */ /* 0x0009e2000c101520 */
[----:B------:R-:W-:-:S03]  /*ff60*/  FADD.FTZ R0, R246, R89 ;  /* 0x00000059f6007221 */ /* 0x000fc60000010000 */
[----:B------:R4:W-:Y:S04]  /*ff70*/  STG.E.U16 desc[UR32][R44.64+0xa0], R177 ;  /* 0x0000a0b12c007986 */ /* 0x0009e8000c101520 */
[----:B------:R4:W-:Y:S01]  /*ff80*/  STG.E.U16 desc[UR32][R44.64+0xa2], R176 ;  /* 0x0000a2b02c007986 */ /* 0x0009e2000c101520 */
[C---:B-1----:R-:W-:Y:S03]  /*ff90*/  HMMA.16816.F32.BF16 R144, R96.reuse, R152, R144 ;  /* 0x000000986090723c */ /* 0x042fe60000041890 */
[----:B------:R4:W-:Y:S04]  /*ffa0*/  STG.E.U16 desc[UR32][R42.64+0xa0], R175 ;  /* 0x0000a0af2a007986 */ /* 0x0009e8000c101520 */
[----:B------:R4:W-:Y:S01]  /*ffb0*/  STG.E.U16 desc[UR32][R42.64+0xa2], R174 ;  /* 0x0000a2ae2a007986 */ /* 0x0009e2000c101520 */
[----:B------:R-:W-:Y:S03]  /*ffc0*/  HMMA.16816.F32.BF16 R140, R96, R154, R140 ;  /* 0x0000009a608c723c */ /* 0x000fe6000004188c */
[----:B------:R4:W-:Y:S04]  /*ffd0*/  STG.E.U16 desc[UR32][R40.64+0xb0], R233 ;  /* 0x0000b0e928007986 */ /* 0x0009e8000c101520 */
[----:B------:R4:W-:Y:S01]  /*ffe0*/  STG.E.U16 desc[UR32][R40.64+0xb2], R232 ;  /* 0x0000b2e828007986 */ /* 0x0009e2000c101520 */
[C---:B------:R-:W-:Y:S03]  /*fff0*/  HMMA.16816.F32.BF16 R160, R108.reuse, R152, R160 ;  /* 0x000000986ca0723c */ /* 0x040fe600000418a0 */
[----:B------:R4:W-:Y:S04]  /*10000*/  STG.E.U16 desc[UR32][R46.64+0xb0], R231 ;  /* 0x0000b0e72e007986 */ /* 0x0009e8000c101520 */
[----:B------:R4:W-:Y:S01]  /*10010*/  STG.E.U16 desc[UR32][R46.64+0xb2], R229 ;  /* 0x0000b2e52e007986 */ /* 0x0009e2000c101520 */
[----:B------:R-:W-:Y:S03]  /*10020*/  HMMA.16816.F32.BF16 R152, R108, R154, R4 ;  /* 0x0000009a6c98723c */ /* 0x000fe60000041804 */
[----:B------:R4:W-:Y:S01]  /*10030*/  STG.E.U16 desc[UR32][R44.64+0xb0], R173 ;  /* 0x0000b0ad2c007986 */ /* 0x0009e2000c101520 */
[----:B------:R-:W-:-:S03]  /*10040*/  FADD.FTZ R3, R81, R80 ;  /* 0x0000005051037221 */ /* 0x000fc60000010000 */
[----:B------:R4:W-:Y:S01]  /*10050*/  STG.E.U16 desc[UR32][R44.64+0xb2], R172 ;  /* 0x0000b2ac2c007986 */ /* 0x0009e2000c101520 */
[----:B------:R-:W-:Y:S01]  /*10060*/  FADD.FTZ R4, R91, R90 ;  /* 0x0000005a5b047221 */ /* 0x000fe20000010000 */
[----:B------:R-:W-:Y:S02]  /*10070*/  FADD.FTZ R0, R247, R0 ;  /* 0x00000000f7007221 */ /* 0x000fe40000010000 */
[----:B------:R4:W-:Y:S04]  /*10080*/  STG.E.U16 desc[UR32][R42.64+0xb0], R137 ;  /* 0x0000b0892a007986 */ /* 0x0009e8000c101520 */
[----:B------:R4:W-:Y:S04]  /*10090*/  STG.E.U16 desc[UR32][R42.64+0xb2], R132 ;  /* 0x0000b2842a007986 */ /* 0x0009e8000c101520 */
[----:B------:R4:W-:Y:S04]  /*100a0*/  STG.E.U16 desc[UR32][R40.64+0xc0], R215 ;  /* 0x0000c0d728007986 */ /* 0x0009e8000c101520 */
[----:B------:R4:W-:Y:S01]  /*100b0*/  STG.E.U16 desc[UR32][R40.64+0xc2], R214 ;  /* 0x0000c2d628007986 */ /* 0x0009e2000c101520 */
[----:B------:R-:W-:-:S03]  /*100c0*/  FADD.FTZ R4, R83, R4 ;  /* 0x0000000453047221 */ /* 0x000fc60000010000 */
[----:B------:R4:W-:Y:S04]  /*100d0*/  STG.E.U16 desc[UR32][R46.64+0xc0], R212 ;  /* 0x0000c0d42e007986 */ /* 0x0009e8000c101520 */
[----:B------:R4:W-:Y:S01]  /*100e0*/  STG.E.U16 desc[UR32][R46.64+0xc2], R213 ;  /* 0x0000c2d52e007986 */ /* 0x0009e2000c101520 */
[----:B------:R-:W-:-:S03]  /*100f0*/  FADD.FTZ R3, R55, R3 ;  /* 0x0000000337037221 */ /* 0x000fc60000010000 */
[----:B------:R4:W-:Y:S01]  /*10100*/  STG.E.U16 desc[UR32][R44.64+0xc0], R127 ;  /* 0x0000c07f2c007986 */ /* 0x0009e2000c101520 */
[----:B------:R-:W-:-:S03]  /*10110*/  FADD.FTZ R0, R249, R0 ;  /* 0x00000000f9007221 */ /* 0x000fc60000010000 */
[----:B------:R4:W-:Y:S01]  /*10120*/  STG.E.U16 desc[UR32][R44.64+0xc2], R126 ;  /* 0x0000c27e2c007986 */ /* 0x0009e2000c101520 */
[----:B------:R-:W-:-:S03]  /*10130*/  IADD3 R5, P1, R40, -0x100, RZ ;  /* 0xffffff0028057810 */ /* 0x000fc60007f3e0ff */
        /* <DEDUP_REMOVED lines=9> */
[----:B------:R-:W-:Y:S03]  /*101d0*/  HMMA.16816.F32.BF16 R168, R104, R16, R168 ;  /* 0x0000001068a8723c */ /* 0x000fe600000418a8 */
[----:B------:R4:W-:Y:S01]  /*101e0*/  STG.E.U16 desc[UR32][R44.64+0xd0], R125 ;  /* 0x0000d07d2c007986 */ /* 0x0009e2000c101520 */
[----:B------:R-:W-:-:S03]  /*101f0*/  FADD.FTZ R3, R51, R3 ;  /* 0x0000000333037221 */ /* 0x000fc60000010000 */
[----:B------:R4:W-:Y:S01]  /*10200*/  STG.E.U16 desc[UR32][R44.64+0xd2], R124 ;  /* 0x0000d27c2c007986 */ /* 0x0009e2000c101520 */
[----:B------:R-:W-:Y:S01]  /*10210*/  HMMA.16816.F32.BF16 R16, R104, R18, R24 ;  /* 0x000000126810723c */ /* 0x000fe20000041818 */
[----:B--2---:R-:W-:Y:S02]  /*10220*/  FADD.FTZ R245, R251, R0 ;  /* 0x00000000fbf57221 */ /* 0x004fe40000010000 */
[----:B------:R4:W-:Y:S01]  /*10230*/  STG.E.U16 desc[UR32][R42.64+0xd0], R123 ;  /* 0x0000d07b2a007986 */ /* 0x0009e2000c101520 */
[----:B------:R-:W-:-:S03]  /*10240*/  IADD3.X R0, R41, -0x1, RZ, P1, !PT ;  /* 0xffffffff29007810 */ /* 0x000fc60000ffe4ff */
[----:B------:R4:W-:Y:S04]  /*10250*/  STG.E.U16 desc[UR32][R42.64+0xd2], R122 ;  /* 0x0000d27a2a007986 */ /* 0x0009e8000c101520 */
[----:B------:R4:W-:Y:S04]  /*10260*/  STG.E.U16 desc[UR32][R40.64+0xe0], R207 ;  /* 0x0000e0cf28007986 */ /* 0x0009e8000c101520 */
[----:B------:R4:W-:Y:S04]  /*10270*/  STG.E.U16 desc[UR32][R40.64+0xe2], R206 ;  /* 0x0000e2ce28007986 */ /* 0x0009e8000c101520 */
[----:B------:R4:W-:Y:S04]  /*10280*/  STG.E.U16 desc[UR32][R46.64+0xe0], R203 ;  /* 0x0000e0cb2e007986 */ /* 0x0009e8000c101520 */
[----:B------:R4:W-:Y:S04]  /*10290*/  STG.E.U16 desc[UR32][R46.64+0xe2], R202 ;  /* 0x0000e2ca2e007986 */ /* 0x0009e8000c101520 */
[----:B------:R4:W5:Y:S04]  /*102a0*/  LDL.LU R219, [R1+0x344] ;  /* 0x0003440001db7983 */ /* 0x0009680000300800 */
[----:B------:R4:W-:Y:S04]  /*102b0*/  STG.E.U16 desc[UR32][R44.64+0xe0], R121 ;  /* 0x0000e0792c007986 */ /* 0x0009e8000c101520 */
[----:B------:R4:W-:Y:S04]  /*102c0*/  STG.E.U16 desc[UR32][R44.64+0xe2], R120 ;  /* 0x0000e2782c007986 */ /* 0x0009e8000c101520 */
[----:B------:R4:W5:Y:S04]  /*102d0*/  LDL.LU R216, [R1+0x340] ;  /* 0x0003400001d87983 */ /* 0x0009680000300800 */
[----:B------:R4:W-:Y:S04]  /*102e0*/  STG.E.U16 desc[UR32][R42.64+0xe0], R113 ;  /* 0x0000e0712a007986 */ /* 0x0009e8000c101520 */
[----:B------:R4:W-:Y:S04]  /*102f0*/  STG.E.U16 desc[UR32][R42.64+0xe2], R112 ;  /* 0x0000e2702a007986 */ /* 0x0009e8000c101520 */
[----:B------:R4:W-:Y:S04]  /*10300*/  STG.E.U16 desc[UR32][R40.64+0xf0], R201 ;  /* 0x0000f0c928007986 */ /* 0x0009e8000c101520 */
[----:B------:R4:W-:Y:S04]  /*10310*/  STG.E.U16 desc[UR32][R40.64+0xf2], R200 ;  /* 0x0000f2c828007986 */ /* 0x0009e8000c101520 */
[----:B------:R4:W-:Y:S04]  /*10320*/  STL [R1+0x2c], R5 ;  /* 0x00002c0501007387 */ /* 0x0009e80000100800 */
        /* <DEDUP_REMOVED lines=8> */
[----:B------:R4:W-:Y:S01]  /*103b0*/  STL [R1+0x28], R0 ;  /* 0x0000280001007387 */ /* 0x0009e20000100800 */
[----:B------:R-:W-:-:S04]  /*103c0*/  FADD.FTZ R2, R88, R87 ;  /* 0x0000005758027221 */ /* 0x000fc80000010000 */
[----:B------:R-:W-:Y:S01]  /*103d0*/  FADD.FTZ R2, R82, R2 ;  /* 0x0000000252027221 */ /* 0x000fe20000010000 */
[----:B---3--:R-:W-:Y:S03]  /*103e0*/  HMMA.16816.F32.BF16 R156, R96, R164, R156 ;  /* 0x000000a4609c723c */ /* 0x008fe6000004189c */
[----:B------:R-:W-:-:S03]  /*103f0*/  FADD.FTZ R2, R252, R2 ;  /* 0x00000002fc027221 */ /* 0x000fc60000010000 */
[----:B------:R-:W-:Y:S01]  /*10400*/  HMMA.16816.F32.BF16 R148, R96, R166, R148 ;  /* 0x000000a66094723c */ /* 0x000fe20000041894 */
[----:B------:R-:W-:-:S05]  /*10410*/  FADD.FTZ R244, R54, R2 ;  /* 0x0000000236f47221 */ /* 0x000fca0000010000 */
[C---:B------:R-:W-:Y:S06]  /*10420*/  HMMA.16816.F32.BF16 R168, R108.reuse, R164, R168 ;  /* 0x000000a46ca8723c */ /* 0x040fec00000418a8 */
[----:B------:R-:W-:Y:S01]  /*10430*/  HMMA.16816.F32.BF16 R164, R108, R166, R16 ;  /* 0x000000a66ca4723c */ /* 0x000fe20000041810 */
[----:B------:R-:W-:-:S08]  /*10440*/  NOP ;  /* 0x0000000000007918 */ /* 0x000fd00000000000 */
[----:B----4-:R-:W-:-:S15]  /*10450*/  @!P0 BRA `(.L_x_458) ;  /* 0x000000e800d08947 */ /* 0x010fde0003800000 */
[----:B------:R-:W2:Y:S01]  /*10460*/  LDL.64 R54, [R1+0x328] ;  /* 0x0003280001367983 */ /* 0x000ea20000100a00 */
[----:B------:R-:W-:Y:S01]  /*10470*/  ULDC UR4, c[0x0][0x2d0] ;  /* 0x0000b40000047ab9 */ /* 0x000fe20000000800 */
[----:B------:R-:W-:Y:S01]  /*10480*/  UIADD3 UR6, UR31, -0x2, URZ ;  /* 0xfffffffe1f067890 */ /* 0x000fe2000fffe03f */
[----:B-----5:R-:W-:Y:S01]  /*10490*/  ISETP.GE.AND P1, PT, R238, UR4, PT ;  /* 0x00000004ee007c0c */ /* 0x020fe2000bf26270 */
[----:B------:R-:W-:-:S04]  /*104a0*/  DEPBAR.LE SB0, 0x0 ;  /* 0x000080000000791a */ /* 0x000fc80000000000 */
[----:B------:R-:W-:Y:S01]  /*104b0*/  USHF.R.S32.HI UR5, URZ, 0x1f, UR6 ;  /* 0x0000001f3f057899 */ /* 0x000fe20008011406 */
[----:B------:R-:W-:Y:S01]  /*104c0*/  IMAD.U32 R2, RZ, RZ, UR6 ;  /* 0x00000006ff027e24 */ /* 0x000fe2000f8e00ff */
[----:B------:R-:W-:Y:S01]  /*104d0*/  UIMAD UR4, UR24, UR6, URZ ;  /* 0x00000006180472a4 */ /* 0x000fe2000f8e023f */
[----:B------:R-:W-:Y:S01]  /*104e0*/  BAR.SYNC.DEFER_BLOCKING 0x0 ;  /* 0x0000000000007b1d */ /* 0x000fe20000010000 */
[----:B------:R-:W-:Y:S02]  /*104f0*/  IMAD.U32 R7, RZ, RZ, UR8 ;  /* 0x00000008ff077e24 */ /* 0x000fe4000f8e00ff */
[----:B------:R-:W-:Y:S01]  /*10500*/  UIMAD UR4, UR5, UR25, UR4 ;  /* 0x00000019050472a4 */ /* 0x000fe2000f8e0204 */
[----:B------:R-:W-:-:S04]  /*10510*/  IMAD.U32 R4, RZ, RZ, UR8 ;  /* 0x00000008ff047e24 */ /* 0x000fc8000f8e00ff */
[----:B------:R-:W1:Y:S01]  /*10520*/  @!P1 LDC.64 R10, c[0x0][0x220] ;  /* 0x00008800ff0a9b82 */ /* 0x000e620000000a00 */
[----:B------:R-:W-:Y:S01]  /*10530*/  IMAD.U32 R0, RZ, RZ, UR9 ;  /* 0x00000009ff007e24 */ /* 0x000fe2000f8e00ff */
[----:B------:R-:W-:-:S06]  /*10540*/  VOTEU.ALL UP0, P1 ;  /* 0x00000000003f7886 */ /* 0x000fcc0000800000 */
[----:B------:R-:W3:Y:S08]  /*10550*/  @!P1 LDC.64 R14, c[0x0][0x220] ;  /* 0x00008800ff0e9b82 */ /* 0x000ef00000000a00 */
[----:B------:R-:W4:Y:S01]  /*10560*/  @!P1 LDC.64 R16, c[0x0][0x220] ;  /* 0x00008800ff109b82 */ /* 0x000f220000000a00 */
[----:B------:R-:W-:Y:S04]  /*10570*/  @P1 STS [R230+0x4000], RZ ;  /* 0x004000ffe6001388 */ /* 0x000fe80000000800 */
[----:B------:R-:W-:Y:S03]  /*10580*/  @P1 STS [R230+0x4004], RZ ;  /* 0x004004ffe6001388 */ /* 0x000fe60000000800 */
[----:B------:R-:W4:Y:S01]  /*10590*/  @!P1 LDC.64 R18, c[0x0][0x220] ;  /* 0x00008800ff129b82 */ /* 0x000f220000000a00 */
[----:B------:R-:W-:Y:S01]  /*105a0*/  @P1 STS.64 [R230+0x4008], RZ ;  /* 0x004008ffe6001388 */ /* 0x000fe20000000a00 */
[----:B--2---:R-:W-:-:S04]  /*105b0*/  IMAD.WIDE.U32 R2, R2, UR25, R54 ;  /* 0x0000001902027c25 */ /* 0x004fc8000f8e0036 */
[----:B------:R-:W-:Y:S01]  /*105c0*/  VIADD R3, R3, UR4 ;  /* 0x0000000403037c36 */ /* 0x000fe20008000000 */
[----:B------:R-:W-:Y:S01]  /*105d0*/  @!P1 LEA R7, P0, R7, R2, 0x6 ;  /* 0x0000000207079211 */ /* 0x000fe200078030ff */
[----:B------:R-:W-:Y:S01]  /*105e0*/  @!UP0 UIMAD UR4, UR9, 0x60, URZ ;  /* 0x00000060090488a4 */ /* 0x000fe2000f8e023f */
[----:B-1----:R-:W-:Y:S01]  /*105f0*/  @!P1 LEA R10, P3, R2, R10, 0x1 ;  /* 0x0000000a020a9211 */ /* 0x002fe200078608ff */
[----:B------:R-:W-:Y:S01]  /*10600*/  UISETP.GE.AND UP0, UPT, UR31, 0x3, UPT ;  /* 0x000000031f00788c */ /* 0x000fe2000bf06270 */
[C---:B------:R-:W-:Y:S01]  /*10610*/  @!P1 LEA.HI.X R12, R4.reuse, R3, R0, 0x6, P0 ;  /* 0x00000003040c9211 */ /* 0x040fe200000f3400 */
[----:B------:R-:W-:Y:S01]  /*10620*/  @!P1 IMAD.WIDE.U32 R4, R4, 0x60, R2 ;  /* 0x0000006004049825 */ /* 0x000fe200078e0002 */
[C---:B------:R-:W-:Y:S02]  /*10630*/  @!P1 IADD3 R0, P0, R2.reuse, UR27, RZ ;  /* 0x0000001b02009c10 */ /* 0x040fe4000ff1e0ff */
[----:B------:R-:W-:Y:S02]  /*10640*/  @!P1 LEA.HI.X R11, R2, R11, R3, 0x1, P3 ;  /* 0x0000000b020b9211 */ /* 0x000fe400018f0c03 */
[----:B------:R-:W-:-:S02]  /*10650*/  @!P1 IADD3.X R9, R3, UR26, RZ, P0, !PT ;  /* 0x0000001a03099c10 */ /* 0x000fc400087fe4ff */
[C---:B---3--:R-:W-:Y:S01]  /*10660*/  @!P1 LEA R8, P2, R0.reuse, R14, 0x1 ;  /* 0x0000000e00089211 */ /* 0x048fe200078408ff */
[----:B------:R-:W-:Y:S01]  /*10670*/  @!PT LDS RZ, [RZ] ;  /* 0x00000000fffff984 */ /* 0x000fe20000000800 */
[----:B------:R-:W-:Y:S01]  /*10680*/  @!PT LDS RZ, [RZ] ;  /* 0x00000000fffff984 */ /* 0x000fe20000000800 */
[----:B------:R-:W-:Y:S01]  /*10690*/  @!PT LDS RZ, [RZ] ;  /* 0x00000000fffff984 */ /* 0x000fe20000000800 */
[----:B------:R-:W-:Y:S01]  /*106a0*/  @!P1 LDGSTS.E.BYPASS.LTC128B.128 [R230+0x4000], desc[UR32][R10.64] ;  /* 0x040000000ae69fae */ /* 0x000fe2000b901d60 */
[----:B----4-:R-:W-:Y:S02]  /*106b0*/  @!P1 LEA R6, P0, R7, R16, 0x1 ;  /* 0x0000001007069211 */ /* 0x010fe400078008ff */
[----:B------:R-:W-:Y:S01]  /*106c0*/  @!P1 LEA.HI.X R9, R0, R15, R9, 0x1, P2 ;  /* 0x0000000f00099211 */ /* 0x000fe200010f0c09 */
[----:B------:R-:W-:Y:S01]  /*106d0*/  @!P1 VIADD R0, R5, UR4 ;  /* 0x0000000405009c36 */ /* 0x000fe20008000000 */
[----:B------:R-:W-:Y:S01]  /*106e0*/  @!P1 LEA.HI.X R7, R7, R17, R12, 0x1, P0 ;  /* 0x0000001107079211 */ /* 0x000fe200000f0c0c */
[----:B------:R-:W-:Y:S01]  /*106f0*/  @P1 STS.128 [R230+0x4800], RZ ;  /* 0x004800ffe6001388 */ /* 0x000fe20000000c00 */
[----:B------:R-:W-:-:S03]  /*10700*/  @!P1 LEA R2, P0, R4, R18, 0x1 ;  /* 0x0000001204029211 */ /* 0x000fc600078008ff */
[----:B------:R-:W-:Y:S01]  /*10710*/  @!PT LDS RZ, [RZ] ;  /* 0x00000000fffff984 */ /* 0x000fe20000000800 */
[----:B------:R-:W-:Y:S01]  /*10720*/  @!PT LDS RZ, [RZ] ;  /* 0x00000000fffff984 */ /* 0x000fe20000000800 */
[----:B------:R-:W-:Y:S01]  /*10730*/  @!PT LDS RZ, [RZ] ;  /* 0x00000000fffff984 */ /* 0x000fe20000000800 */
[----:B------:R-:W-:Y:S01]  /*10740*/  @!P1 LDGSTS.E.BYPASS.LTC128B.128 [R230+0x4800], desc[UR32][R8.64] ;  /* 0x0480000008e69fae */ /* 0x000fe2000b901d60 */
[----:B------:R-:W-:Y:S02]  /*10750*/  @!P1 LEA.HI.X R3, R4, R19, R0, 0x1, P0 ;  /* 0x0000001304039211 */ /* 0x000fe400000f0c00 */
[----:B------:R-:W-:Y:S01]  /*10760*/  PLOP3.LUT P0, PT, PT, PT, UP0, 0x80, 0x0 ;  /* 0x000000000000781c */ /* 0x000fe20003f0f008 */
        /* <DEDUP_REMOVED lines=10> */
[----:B------:R-:W-:Y:S04]  /*10810*/  LDSM.16.M88.4 R24, [R216+0x2000] ;  /* 0x00200000d818783b */ /* 0x000fe80000000200 */
[----:B------:R-:W3:Y:S04]  /*10820*/  LDSM.16.M88.4 R12, [R219+0x1000] ;  /* 0x00100000db0c783b */ /* 0x000ee80000000200 */
[----:B------:R-:W4:Y:S04]  /*10830*/  LDSM.16.M88.4 R16, [R219] ;  /* 0x00000000db10783b */ /* 0x000f280000000200 */
[----:B------:R-:W2:Y:S04]  /*10840*/  LDSM.16.M88.4 R68, [R216+0x2400] ;  /* 0x00240000d844783b */ /* 0x000ea80000000200 */
[----:B------:R-:W-:Y:S04]  /*10850*/  LDSM.16.M88.4 R96, [R221] ;  /* 0x00000000dd60783b */ /* 0x000fe80000000200 */
[----:B-1----:R-:W1:Y:S04]  /*10860*/  LDSM.16.M88.4 R4, [R220+0x1000] ;  /* 0x00100000dc04783b */ /* 0x002e680000000200 */
[----:B------:R-:W1:Y:S04]  /*10870*/  LDSM.16.M88.4 R64, [R216+0x2800] ;  /* 0x00280000d840783b */ /* 0x000e680000000200 */
[----:B------:R-:W1:Y:S04]  /*10880*/  LDSM.16.M88.4 R60, [R216+0x2c00] ;  /* 0x002c0000d83c783b */ /* 0x000e680000000200 */
[----:B------:R-:W1:Y:S04]  /*10890*/  LDSM.16.M88.4 R8, [R220] ;  /* 0x00000000dc08783b */ /* 0x000e680000000200 */
[----:B------:R-:W1:Y:S04]  /*108a0*/  LDSM.16.M88.4 R92, [R228] ;  /* 0x00000000e45c783b */ /* 0x000e680000000200 */
[----:B------:R-:W1:Y:S01]  /*108b0*/  LDSM.16.M88.4 R56, [R216+0x3000] ;  /* 0x00300000d838783b */ /* 0x000e620000000200 */
[-C--:B---3--:R-:W-:Y:S03]  /*108c0*/  HMMA.16816.F32.BF16 R120, R12, R24.reuse, RZ ;  /* 0x000000180c78723c */ /* 0x088fe600000418ff */
[----:B------:R-:W3:Y:S04]  /*108d0*/  LDSM.16.M88.4 R36, [R216+0x3400] ;  /* 0x00340000d824783b */ /* 0x000ee80000000200 */
[----:B------:R-:W3:Y:S01]  /*108e0*/  LDSM.16.M88.4 R32, [R216+0x3800] ;  /* 0x00380000d820783b */ /* 0x000ee20000000200 */
[----:B----4-:R-:W-:Y:S03]  /*108f0*/  HMMA.16816.F32.BF16 R124, R16, R24, RZ ;  /* 0x00000018107c723c */ /* 0x010fe600000418ff */
[----:B------:R-:W4:Y:S03]  /*10900*/  LDSM.16.M88.4 R28, [R216+0x3c00] ;  /* 0x003c0000d81c783b */ /* 0x000f260000000200 */
[C---:B--2---:R-:W-:Y:S01]  /*10910*/  HMMA.16816.F32.BF16 R116, R12.reuse, R68, RZ ;  /* 0x000000440c74723c */ /* 0x044fe200000418ff */
[----:B------:R-:W2:Y:S04]  /*10920*/  LDSM.16.M88.4 R88, [R227] ;  /* 0x00000000e358783b */ /* 0x000ea80000000200 */
[----:B------:R-:W2:Y:S01]  /*10930*/  LDSM.16.M88.4 R84, [R226] ;  /* 0x00000000e254783b */ /* 0x000ea20000000200 */
[----:B------:R-:W-:Y:S03]  /*10940*/  HMMA.16816.F32.BF16 R200, R12, R26, RZ ;  /* 0x0000001a0cc8723c */ /* 0x000fe600000418ff */
[----:B------:R-:W2:Y:S03]  /*10950*/  LDSM.16.M88.4 R80, [R225] ;  /* 0x00000000e150783b */ /* 0x000ea60000000200 */
[----:B-1----:R-:W-:Y:S01]  /*10960*/  HMMA.16816.F32.BF16 R120, R4, R96, R120 ;  /* 0x000000600478723c */ /* 0x002fe20000041878 */
[----:B------:R-:W-:Y:S04]  /*10970*/  LDSM.16.M88.4 R76, [R224] ;  /* 0x00000000e04c783b */ /* 0x000fe80000000200 */
[----:B------:R-:W1:Y:S01]  /*10980*/  LDSM.16.M88.4 R20, [R223] ;  /* 0x00000000df14783b */ /* 0x000e620000000200 */
[C---:B------:R-:W-:Y:S03]  /*10990*/  HMMA.16816.F32.BF16 R112, R12.reuse, R64, RZ ;  /* 0x000000400c70723c */ /* 0x040fe600000418ff */
[----:B------:R-:W1:Y:S03]  /*109a0*/  LDSM.16.M88.4 R72, [R222] ;  /* 0x00000000de48783b */ /* 0x000e660000000200 */
[----:B------:R-:W-:Y:S01]  /*109b0*/  HMMA.16816.F32.BF16 R108, R12, R60, RZ ;  /* 0x0000003c0c6c723c */ /* 0x000fe200000418ff */
[----:B------:R-:W0:Y:S05]  /*109c0*/  LDGDEPBAR ;  /* 0x00000000000079af */ /* 0x000e2a0000000000 */
[----:B------:R-:W-:Y:S05]  /*109d0*/  HMMA.16816.F32.BF16 R208, R8, R96, R124 ;  /* 0x0000006008d0723c */ /* 0x000fea000004187c */
[----:B------:R-:W-:Y:S01]  /*109e0*/  STL.64 [R1+0x10], R120 ;  /* 0x0000107801007387 */ /* 0x000fe20000100a00 */
[----:B------:R-:W-:Y:S03]  /*109f0*/  HMMA.16816.F32.BF16 R116, R4, R92, R116 ;  /* 0x0000005c0474723c */ /* 0x000fe60000041874 */
[----:B------:R2:W-:Y:S03]  /*10a00*/  STL.64 [R1+0x18], R122 ;  /* 0x0000187a01007387 */ /* 0x0005e60000100a00 */
[C---:B------:R-:W-:Y:S06]  /*10a10*/  HMMA.16816.F32.BF16 R104, R12.reuse, R56, RZ ;  /* 0x000000380c68723c */ /* 0x040fec00000418ff */
[----:B---3--:R-:W-:Y:S01]  /*10a20*/  HMMA.16816.F32.BF16 R100, R12, R36, RZ ;  /* 0x000000240c64723c */ /* 0x008fe200000418ff */
[----:B------:R-:W-:-:S05]  /*10a30*/  DEPBAR.LE SB0, 0x0 ;  /* 0x000080000000791a */ /* 0x000fca0000000000 */
[C---:B------:R-:W-:Y:S05]  /*10a40*/  HMMA.16816.F32.BF16 R176, R12.reuse, R32, RZ ;  /* 0x000000200cb0723c */ /* 0x040fea00000418ff */
[----:B------:R-:W-:Y:S01]  /*10a50*/  STL.64 [R1], R116 ;  /* 0x0000007401007387 */ /* 0x000fe20000100a00 */
[C---:B----4-:R-:W-:Y:S03]  /*10a60*/  HMMA.16816.F32.BF16 R124, R12.reuse, R28, RZ ;  /* 0x0000001c0c7c723c */ /* 0x050fe600000418ff */
[----:B------:R-:W-:Y:S03]  /*10a70*/  STL.64 [R1+0x8], R118 ;  /* 0x0000087601007387 */ /* 0x000fe60000100a00 */
[C---:B------:R-:W-:Y:S06]  /*10a80*/  HMMA.16816.F32.BF16 R196, R12.reuse, R70, RZ ;  /* 0x000000460cc4723c */ /* 0x040fec00000418ff */
[C---:B------:R-:W-:Y:S06]  /*10a90*/  HMMA.16816.F32.BF16 R192, R12.reuse, R66, RZ ;  /* 0x000000420cc0723c */ /* 0x040fec00000418ff */
[C---:B------:R-:W-:Y:S06]  /*10aa0*/  HMMA.16816.F32.BF16 R188, R12.reuse, R62, RZ ;  /* 0x0000003e0cbc723c */ /* 0x040fec00000418ff */
[C---:B------:R-:W-:Y:S06]  /*10ab0*/  HMMA.16816.F32.BF16 R184, R12.reuse, R58, RZ ;  /* 0x0000003a0cb8723c */ /* 0x040fec00000418ff */
[C---:B------:R-:W-:Y:S06]  /*10ac0*/  HMMA.16816.F32.BF16 R180, R12.reuse, R38, RZ ;  /* 0x000000260cb4723c */ /* 0x040fec00000418ff */
[C---:B------:R-:W-:Y:S06]  /*10ad0*/  HMMA.16816.F32.BF16 R172, R12.reuse, R34, RZ ;  /* 0x000000220cac723c */ /* 0x040fec00000418ff */
[----:B--2---:R-:W-:Y:S06]  /*10ae0*/  HMMA.16816.F32.BF16 R120, R12, R30, RZ ;  /* 0x0000001e0c78723c */ /* 0x004fec00000418ff */
        /* <DEDUP_REMOVED lines=10> */
[C---:B------:R-:W-:Y:S03]  /*10b90*/  HMMA.16816.F32.BF16 R172, R4.reuse, R22, R172 ;  /* 0x0000001604ac723c */ /* 0x040fe600000418ac */
[----:B------:R-:W-:Y:S03]  /*10ba0*/  STL.64 [R1+0x40], R104 ;  /* 0x0000406801007387 */ /* 0x000fe60000100a00 */
[C---:B------:R-:W-:Y:S01]  /*10bb0*/  HMMA.16816.F32.BF16 R176, R4.reuse, R98, R200 ;  /* 0x0000006204b0723c */ /* 0x040fe200000418c8 */
[----:B------:R3:W-:Y:S05]  /*10bc0*/  STL.64 [R1+0x48], R106 ;  /* 0x0000486a01007387 */ /* 0x0007ea0000100a00 */
[C---:B------:R-:W-:Y:S06]  /*10bd0*/  HMMA.16816.F32.BF16 R232, R4.reuse, R90, R192 ;  /* 0x0000005a04e8723c */ /* 0x040fec00000418c0 */
[C---:B-1----:R-:W-:Y:S06]  /*10be0*/  HMMA.16816.F32.BF16 R12, R4.reuse, R76, R100 ;  /* 0x0000004c040c723c */ /* 0x042fec0000041864 */
[----:B------:R-:W-:Y:S06]  /*10bf0*/  HMMA.16816.F32.BF16 R248, R4, R86, R188 ;  /* 0x0000005604f8723c */ /* 0x000fec00000418bc */
[C---:B------:R-:W-:Y:S06]  /*10c00*/  HMMA.16816.F32.BF16 R116, R16.reuse, R68, RZ ;  /* 0x000000441074723c */ /* 0x040fec00000418ff */
[C---:B------:R-:W-:Y:S05]  /*10c10*/  HMMA.16816.F32.BF16 R112, R16.reuse, R64, RZ ;  /* 0x000000401070723c */ /* 0x040fea00000418ff */
[----:B------:R-:W-:Y:S01]  /*10c20*/  STL.64 [R1+0xa0], R12 ;  /* 0x0000a00c01007387 */ /* 0x000fe20000100a00 */
[C---:B--2---:R-:W-:Y:S03]  /*10c30*/  HMMA.16816.F32.BF16 R108, R16.reuse, R60, RZ ;  /* 0x0000003c106c723c */ /* 0x044fe600000418ff */
[----:B------:R1:W-:Y:S03]  /*10c40*/  STL.64 [R1+0xa8], R14 ;  /* 0x0000a80e01007387 */ /* 0x0003e60000100a00 */
[C---:B---3--:R-:W-:Y:S01]  /*10c50*/  HMMA.16816.F32.BF16 R104, R16.reuse, R56, RZ ;  /* 0x000000381068723c */ /* 0x048fe200000418ff */
[----:B------:R-:W-:Y:S04]  /*10c60*/  STL.64 [R1+0xb0], R212 ;  /* 0x0000b0d401007387 */ /* 0x000fe80000100a00 */
[----:B------:R2:W-:Y:S01]  /*10c70*/  STL.64 [R1+0xb8], R214 ;  /* 0x0000b8d601007387 */ /* 0x0005e20000100a00 */
[C---:B------:R-:W-:Y:S03]  /*10c80*/  HMMA.16816.F32.BF16 R100, R16.reuse, R36, RZ ;  /* 0x000000241064723c */ /* 0x040fe600000418ff */
[----:B------:R-:W-:Y:S03]  /*10c90*/  STL.64 [R1+0xd0], R124 ;  /* 0x0000d07c01007387 */ /* 0x000fe60000100a00 */
[C---:B------:R-:W-:Y:S01]  /*10ca0*/  HMMA.16816.F32.BF16 R24, R16.reuse, R26, RZ ;  /* 0x0000001a1018723c */ /* 0x040fe200000418ff */
[----:B------:R3:W-:Y:S04]  /*10cb0*/  STL.64 [R1+0xd8], R126 ;  /* 0x0000d87e01007387 */ /* 0x0007e80000100a00 */
[----:B------:R-:W-:Y:S01]  /*10cc0*/  STL.64 [R1+0x70], R184 ;  /* 0x000070b801007387 */ /* 0x000fe20000100a00 */
[C---:B------:R-:W-:Y:S03]  /*10cd0*/  HMMA.16816.F32.BF16 R68, R16.reuse, R70, RZ ;  /* 0x000000461044723c */ /* 0x040fe600000418ff */
[----:B------:R-:W-:Y:S03]  /*10ce0*/  STL.64 [R1+0x78], R186 ;  /* 0x000078ba01007387 */ /* 0x000fe60000100a00 */
[C---:B-1----:R-:W-:Y:S06]  /*10cf0*/  HMMA.16816.F32.BF16 R12, R16.reuse, R32, RZ ;  /* 0x00000020100c723c */ /* 0x042fec00000418ff */
[----:B------:R-:W-:Y:S06]  /*10d00*/  HMMA.16816.F32.BF16 R64, R16, R66, RZ ;  /* 0x000000421040723c */ /* 0x000fec00000418ff */
[C---:B--2---:R-:W-:Y:S06]  /*10d10*/  HMMA.16816.F32.BF16 R212, R4.reuse, R94, R196 ;  /* 0x0000005e04d4723c */ /* 0x044fec00000418c4 */
[C---:B---3--:R-:W-:Y:S06]  /*10d20*/  HMMA.16816.F32.BF16 R124, R4.reuse, R78, R180 ;  /* 0x0000004e047c723c */ /* 0x048fec00000418b4 */
[----:B------:R-:W-:Y:S06]  /*10d30*/  HMMA.16816.F32.BF16 R4, R4, R74, R120 ;  /* 0x0000004a0404723c */ /* 0x000fec0000041878 */
[C---:B------:R-:W-:Y:S06]  /*10d40*/  HMMA.16816.F32.BF16 R60, R16.reuse, R62, RZ ;  /* 0x0000003e103c723c */ /* 0x040fec00000418ff */
[C---:B------:R-:W-:Y:S05]  /*10d50*/  HMMA.16816.F32.BF16 R56, R16.reuse, R58, RZ ;  /* 0x0000003a1038723c */ /* 0x040fea00000418ff */
[----:B------:R-:W-:Y:S01]  /*10d60*/  STL.64 [R1+0x80], R124 ;  /* 0x0000807c01007387 */ /* 0x000fe20000100a00 */
[C---:B------:R-:W-:Y:S03]  /*10d70*/  HMMA.16816.F32.BF16 R36, R16.reuse, R38, RZ ;  /* 0x000000261024723c */ /* 0x040fe600000418ff */
[----:B------:R1:W-:Y:S03]  /*10d80*/  STL.64 [R1+0x88], R126 ;  /* 0x0000887e01007387 */ /* 0x0003e60000100a00 */
[----:B------:R-:W-:Y:S01]  /*10d90*/  HMMA.16816.F32.BF16 R32, R16, R34, RZ ;  /* 0x000000221020723c */ /* 0x000fe200000418ff */
[----:B------:R-:W-:Y:S04]  /*10da0*/  STL.64 [R1+0x90], R172 ;  /* 0x000090ac01007387 */ /* 0x000fe80000100a00 */
[----:B------:R-:W-:Y:S01]  /*10db0*/  STL.64 [R1+0x98], R174 ;  /* 0x000098ae01007387 */ /* 0x000fe20000100a00 */
[C---:B------:R-:W-:Y:S03]  /*10dc0*/  HMMA.16816.F32.BF16 R120, R8.reuse, R88, R112 ;  /* 0x000000580878723c */ /* 0x040fe60000041870 */
[----:B------:R-:W-:Y:S03]  /*10dd0*/  STL.64 [R1+0xc0], R4 ;  /* 0x0000c00401007387 */ /* 0x000fe60000100a00 */
[C---:B------:R-:W-:Y:S01]  /*10de0*/  HMMA.16816.F32.BF16 R112, R8.reuse, R80, R104 ;  /* 0x000000500870723c */ /* 0x040fe20000041868 */
[----:B------:R2:W-:Y:S05]  /*10df0*/  STL.64 [R1+0xc8], R6 ;  /* 0x0000c80601007387 */ /* 0x0005ea0000100a00 */
[C---:B------:R-:W-:Y:S06]  /*10e00*/  HMMA.16816.F32.BF16 R80, R8.reuse, R82, R56 ;  /* 0x000000520850723c */ /* 0x040fec0000041838 */
[C---:B-1----:R-:W-:Y:S06]  /*10e10*/  HMMA.16816.F32.BF16 R124, R8.reuse, R92, R116 ;  /* 0x0000005c087c723c */ /* 0x042fec0000041874 */
[C---:B------:R-:W-:Y:S06]  /*10e20*/  HMMA.16816.F32.BF16 R116, R8.reuse, R84, R108 ;  /* 0x000000540874723c */ /* 0x040fec000004186c */
[----:B------:R-:W-:Y:S06]  /*10e30*/  HMMA.16816.F32.BF16 R108, R8, R76, R100 ;  /* 0x0000004c086c723c */ /* 0x000fec0000041864 */
[C---:B--2---:R-:W-:Y:S06]  /*10e40*/  HMMA.16816.F32.BF16 R4, R16.reuse, R28, RZ ;  /* 0x0000001c1004723c */ /* 0x044fec00000418ff */
[----:B------:R-:W-:Y:S06]  /*10e50*/  HMMA.16816.F32.BF16 R16, R16, R30, RZ ;  /* 0x0000001e1010723c */ /* 0x000fec00000418ff */
        /* <DEDUP_REMOVED lines=9> */
[----:B------:R-:W-:Y:S06]  /*10ef0*/  BAR.SYNC.DEFER_BLOCKING 0x0 ;  /* 0x0000000000007b1d */ /* 0x000fec0000010000 */
[----:B------:R-:W-:-:S02]  /*10f00*/  NOP ;  /* 0x0000000000007918 */ /* 0x000fc40000000000 */
[----:B------:R-:W-:-:S15]  /*10f10*/  @!P0 BRA `(.L_x_459) ;  /* 0x0000000000f48947 */ /* 0x000fde0003800000 */
[----:B------:R-:W2:Y:S01]  /*10f20*/  LDL.64 R54, [R1+0x318] ;  /* 0x0003180001367983 */ /* 0x000ea20000100a00 */
[----:B------:R-:W1:Y:S01]  /*10f30*/  @!P1 LDC.64 R8, c[0x0][0x218] ;  /* 0x00008600ff089b82 */ /* 0x000e620000000a00 */
[----:B------:R-:W-:Y:S01]  /*10f40*/  UIADD3 UR5, UR31, -0x3, URZ ;  /* 0xfffffffd1f057890 */ /* 0x000fe2000fffe03f */
[----:B------:R-:W-:Y:S01]  /*10f50*/  IMAD.U32 R0, RZ, RZ, UR10 ;  /* 0x0000000aff007e24 */ /* 0x000fe2000f8e00ff */
[----:B------:R3:W-:Y:S01]  /*10f60*/  @P1 STS [R230+0x2000], RZ ;  /* 0x002000ffe6001388 */ /* 0x0007e20000000800 */
[----:B------:R-:W-:Y:S01]  /*10f70*/  IMAD.U32 R6, RZ, RZ, UR10 ;  /* 0x0000000aff067e24 */ /* 0x000fe2000f8e00ff */
[----:B------:R-:W-:Y:S01]  /*10f80*/  USHF.R.S32.HI UR4, URZ, 0x1f, UR5 ;  /* 0x0000001f3f047899 */ /* 0x000fe20008011405 */
[----:B------:R-:W-:Y:S01]  /*10f90*/  IMAD.U32 R4, RZ, RZ, UR11 ;  /* 0x0000000bff047e24 */ /* 0x000fe2000f8e00ff */
[----:B------:R3:W-:Y:S01]  /*10fa0*/  @P1 STS [R230+0x2004], RZ ;  /* 0x002004ffe6001388 */ /* 0x0007e20000000800 */
[----:B------:R-:W-:Y:S01]  /*10fb0*/  IMAD.U32 R2, RZ, RZ, UR5 ;  /* 0x00000005ff027e24 */ /* 0x000fe2000f8e00ff */
[----:B------:R-:W-:Y:S01]  /*10fc0*/  UIMAD UR5, UR36, UR5, URZ ;  /* 0x00000005240572a4 */ /* 0x000fe2000f8e023f */
[----:B------:R-:W4:Y:S01]  /*10fd0*/  @!P1 LDC.64 R10, c[0x0][0x218] ;  /* 0x00008600ff0a9b82 */ /* 0x000f220000000a00 */
[----:B------:R-:W-:Y:S01]  /*10fe0*/  IMAD.U32 R7, RZ, RZ, UR10 ;  /* 0x0000000aff077e24 */ /* 0x000fe2000f8e00ff */
[----:B------:R3:W-:Y:S01]  /*10ff0*/  @P1 STS.64 [R230+0x2008], RZ ;  /* 0x002008ffe6001388 */ /* 0x0007e20000000a00 */
[----:B------:R-:W-:Y:S01]  /*11000*/  UIMAD UR4, UR4, UR37, UR5 ;  /* 0x00000025040472a4 */ /* 0x000fe2000f8e0205 */
[----:B------:R-:W-:Y:S04]  /*11010*/  BSSY B0, `(.L_x_460) ;  /* 0x000002c000007945 */ /* 0x000fe80003800000 */
[----:B------:R-:W5:Y:S01]  /*11020*/  @!P1 LDC.64 R12, c[0x0][0x218] ;  /* 0x00008600ff0c9b82 */ /* 0x000f620000000a00 */
[----:B--2---:R-:W-:-:S04]  /*11030*/  IMAD.WIDE.U32 R2, R2, UR37, R54 ;  /* 0x0000002502027c25 */ /* 0x004fc8000f8e0036 */
[----:B------:R-:W-:Y:S01]  /*11040*/  VIADD R5, R3, UR4 ;  /* 0x0000000403057c36 */ /* 0x000fe20008000000 */
[----:B------:R-:W-:-:S04]  /*11050*/  @!P1 LEA R0, P2, R0, R2, 0x5 ;  /* 0x0000000200009211 */ /* 0x000fc800078428ff */
[----:B------:R-:W-:Y:S02]  /*11060*/  @!P1 LEA.HI.X R6, R6, R5, R4, 0x5, P2 ;  /* 0x0000000506069211 */ /* 0x000fe400010f2c04 */
[----:B-1----:R-:W-:-:S04]  /*11070*/  @!P1 LEA R8, P2, R0, R8, 0x1 ;  /* 0x0000000800089211 */ /* 0x002fc800078408ff */
[----:B------:R-:W-:Y:S01]  /*11080*/  @!P1 LEA.HI.X R9, R0, R9, R6, 0x1, P2 ;  /* 0x0000000900099211 */ /* 0x000fe200010f0c06 */
[----:B------:R-:W-:Y:S02]  /*11090*/  IMAD.U32 R0, RZ, RZ, UR10 ;  /* 0x0000000aff007e24 */ /* 0x000fe4000f8e00ff */
[----:B------:R-:W-:-:S03]  /*110a0*/  IMAD.U32 R6, RZ, RZ, UR11 ;  /* 0x0000000bff067e24 */ /* 0x000fc6000f8e00ff */
[----:B------:R-:W-:-:S04]  /*110b0*/  @!P1 LEA R0, P2, R0, R2, 0x6 ;  /* 0x0000000200009211 */ /* 0x000fc800078430ff */
[----:B------:R-:W-:Y:S02]  /*110c0*/  @!P1 LEA.HI.X R7, R7, R5, R6, 0x6, P2 ;  /* 0x0000000507079211 */ /* 0x000fe400010f3406 */
[----:B----4-:R-:W-:Y:S02]  /*110d0*/  @!P1 LEA R6, P2, R0, R10, 0x1 ;  /* 0x0000000a00069211 */ /* 0x010fe400078408ff */
[----:B-----5:R-:W-:Y:S02]  /*110e0*/  @!P1 LEA R10, P3, R2, R12, 0x1 ;  /* 0x0000000c020a9211 */ /* 0x020fe400078608ff */
[----:B------:R-:W-:Y:S02]  /*110f0*/  @!P1 LEA.HI.X R7, R0, R11, R7, 0x1, P2 ;  /* 0x0000000b00079211 */ /* 0x000fe400010f0c07 */
[----:B------:R-:W-:-:S05]  /*11100*/  @!P1 LEA.HI.X R11, R2, R13, R5, 0x1, P3 ;  /* 0x0000000d020b9211 */ /* 0x000fca00018f0c05 */
        /* <DEDUP_REMOVED lines=28> */
.L_x_461:
[----:B------:R-:W-:Y:S05]  /*112d0*/  BSYNC B0 ;  /* 0x0000000000007941 */ /* 0x000fea0003800000 */
.L_x_460:
[----:B------:R-:W0:Y:S02]  /*112e0*/  LDGDEPBAR ;  /* 0x00000000000079af */ /* 0x000e240000000000 */
.L_x_459:
[----:B------:R-:W2:Y:S04]  /*112f0*/  LDL R2, [R1+0x14] ;  /* 0x0000140001027983 */ /* 0x000ea80000100800 */
[----:B------:R-:W4:Y:S04]  /*11300*/  LDL R3, [R1+0x18] ;  /* 0x0000180001037983 */ /* 0x000f280000100800 */
[----:B---3--:R-:W3:Y:S04]  /*11310*/  LDL R6, [R1+0x88] ;  /* 0x0000880001067983 */ /* 0x008ee80000100800 */
[----:B-1----:R-:W4:Y:S04]  /*11320*/  LDL R5, [R1+0x84] ;  /* 0x0000840001057983 */ /* 0x002f280000100800 */
[----:B------:R-:W4:Y:S04]  /*11330*/  LDL R4, [R1+0x8c] ;  /* 0x00008c0001047983 */ /* 0x000f280000100800 */
[----:B------:R-:W4:Y:S04]  /*11340*/  LDL R7, [R1+0x80] ;  /* 0x0000800001077983 */ /* 0x000f280000100800 */
[----:B------:R-:W4:Y:S04]  /*11350*/  LDL R8, [R1+0xd8] ;  /* 0x0000d80001087983 */ /* 0x000f280000100800 */
[----:B------:R-:W4:Y:S04]  /*11360*/  LDL R9, [R1+0xc0] ;  /* 0x0000c00001097983 */ /* 0x000f280000100800 */
[----:B------:R-:W4:Y:S04]  /*11370*/  LDL.LU R10, [R1+0xa0] ;  /* 0x0000a000010a7983 */ /* 0x000f280000300800 */
[----:B------:R-:W4:Y:S04]  /*11380*/  LDL R13, [R1+0x4] ;  /* 0x00000400010d7983 */ /* 0x000f280000100800 */
[----:B------:R-:W4:Y:S04]  /*11390*/  LDL R12, [R1+0xc] ;  /* 0x00000c00010c7983 */ /* 0x000f280000100800 */
[----:B------:R-:W4:Y:S04]  /*113a0*/  LDL R11, [R1] ;  /* 0x00000000010b7983 */ /* 0x000f280000100800 */
[----:B------:R-:W4:Y:S04]  /*113b0*/  LDL R14, [R1+0x8] ;  /* 0x00000800010e7983 */ /* 0x000f280000100800 */
[----:B------:R-:W4:Y:S04]  /*113c0*/  LDL.LU R15, [R1+0x90] ;  /* 0x00009000010f7983 */ /* 0x000f280000300800 */
[----:B------:R-:W4:Y:S04]  /*113d0*/  LDL R18, [R1+0x24] ;  /* 0x0000240001127983 */ /* 0x000f280000100800 */
[----:B------:R-:W4:Y:S04]  /*113e0*/  LDL R17, [R1+0x2c] ;  /* 0x00002c0001117983 */ /* 0x000f280000100800 */
[----:B------:R-:W4:Y:S04]  /*113f0*/  LDL.LU R16, [R1+0x20] ;  /* 0x0000200001107983 */ /* 0x000f280000300800 */
[----:B------:R-:W4:Y:S04]  /*11400*/  LDL R19, [R1+0x28] ;  /* 0x0000280001137983 */ /* 0x000f280000100800 */
[----:B------:R-:W4:Y:S04]  /*11410*/  LDL R22, [R1+0x70] ;  /* 0x0000700001167983 */ /* 0x000f280000100800 */
[----:B------:R-:W4:Y:S04]  /*11420*/  LDL R21, [R1+0x78] ;  /* 0x0000780001157983 */ /* 0x000f280000100800 */
[----:B------:R-:W4:Y:S04]  /*11430*/  LDL R20, [R1+0x74] ;  /* 0x0000740001147983 */ /* 0x000f280000100800 */
[----:B------:R-:W4:Y:S04]  /*11440*/  LDL R23, [R1+0x7c] ;  /* 0x00007c0001177983 */ /* 0x000f280000100800 */
[----:B------:R-:W4:Y:S04]  /*11450*/  LDL.LU R26, [R1+0x3c] ;  /* 0x00003c00011a7983 */ /* 0x000f280000300800 */
[----:B------:R-:W4:Y:S04]  /*11460*/  LDL R25, [R1+0x30] ;  /* 0x0000300001197983 */ /* 0x000f280000100800 */
[----:B------:R-:W4:Y:S04]  /*11470*/  LDL.LU R24, [R1+0x38] ;  /* 0x0000380001187983 */ /* 0x000f280000300800 */
[----:B------:R-:W4:Y:S04]  /*11480*/  LDL.LU R27, [R1+0x34] ;  /* 0x00003400011b7983 */ /* 0x000f280000300800 */
[----:B------:R-:W4:Y:S04]  /*11490*/  LDL.LU R31, [R1+0x40] ;  /* 0x00004000011f7983 */ /* 0x000f280000300800 */
[----:B------:R-:W4:Y:S04]  /*114a0*/  LDL.LU R30, [R1+0x48] ;  /* 0x00004800011e7983 */ /* 0x000f280000300800 */
[----:B------:R-:W4:Y:S04]  /*114b0*/  LDL.LU R29, [R1+0x44] ;  /* 0x00004400011d7983 */ /* 0x000f280000300800 */
[----:B------:R-:W4:Y:S04]  /*114c0*/  LDL.LU R28, [R1+0x4c] ;  /* 0x00004c00011c7983 */ /* 0x000f280000300800 */
[----:B------:R-:W-:Y:S04]  /*114d0*/  STL.64 [R1+0x410], R130 ;  /* 0x0004108201007387 */ /* 0x000fe80000100a00 */
[----:B------:R-:W-:Y:S04]  /*114e0*/  STL [R1+0x3f0], R40 ;  /* 0x0003f02801007387 */ /* 0x000fe80000100800 */
[----:B------:R-:W-:Y:S04]  /*114f0*/  STL [R1+0x3ec], R41 ;  /* 0x0003ec2901007387 */ /* 0x000fe80000100800 */
[----:B------:R-:W-:Y:S04]  /*11500*/  STL [R1+0x3e8], R46 ;  /* 0x0003e82e01007387 */ /* 0x000fe80000100800 */
[----:B------:R-:W-:Y:S04]  /*11510*/  STL [R1+0x3e4], R47 ;  /* 0x0003e42f01007387 */ /* 0x000fe80000100800 */
[----:B------:R-:W-:Y:S04]  /*11520*/  STL [R1+0x3e0], R44 ;  /* 0x0003e02c01007387 */ /* 0x000fe80000100800 */
[----:B------:R-:W-:Y:S04]  /*11530*/  STL [R1+0x3dc], R45 ;  /* 0x0003dc2d01007387 */ /* 0x000fe80000100800 */
[----:B------:R-:W-:Y:S04]  /*11540*/  STL [R1+0x3d8], R42 ;  /* 0x0003d82a01007387 */ /* 0x000fe80000100800 */
[----:B------:R1:W-:Y:S04]  /*11550*/  STL [R1+0x3d4], R43 ;  /* 0x0003d42b01007387 */ /* 0x0003e80000100800 */
[----:B------:R-:W-:Y:S04]  /*11560*/  STL [R1+0x3cc], R217 ;  /* 0x0003ccd901007387 */ /* 0x000fe80000100800 */
[----:B------:R-:W-:Y:S04]  /*11570*/  STL [R1+0x3b4], R218 ;  /* 0x0003b4da01007387 */ /* 0x000fe80000100800 */
[----:B------:R-:W-:Y:S04]  /*11580*/  STL [R1+0x374], R239 ;  /* 0x000374ef01007387 */ /* 0x000fe80000100800 */
[----:B------:R4:W-:Y:S04]  /*11590*/  STL [R1+0x370], R238 ;  /* 0x000370ee01007387 */ /* 0x0009e80000100800 */
[----:B------:R-:W-:Y:S04]  /*115a0*/  STL [R1+0x36c], R230 ;  /* 0x00036ce601007387 */ /* 0x000fe80000100800 */
[----:B------:R-:W-:Y:S04]  /*115b0*/  STL [R1+0x368], R228 ;  /* 0x000368e401007387 */ /* 0x000fe80000100800 */
[----:B------:R4:W-:Y:S04]  /*115c0*/  STL [R1+0x364], R227 ;  /* 0x000364e301007387 */ /* 0x0009e80000100800 */
[----:B------:R-:W-:Y:S04]  /*115d0*/  STL [R1+0x360], R226 ;  /* 0x000360e201007387 */ /* 0x000fe80000100800 */
        /* <DEDUP_REMOVED lines=8> */
[----:B------:R-:W4:Y:S04]  /*11660*/  LDL.LU R132, [R1+0x1c] ;  /* 0x00001c0001847983 */ /* 0x000f280000300800 */
[----:B-1----:R-:W4:Y:S01]  /*11670*/  LDL R43, [R1+0x10] ;  /* 0x00001000012b7983 */ /* 0x002f220000100800 */
[----:B------:R-:W1:Y:S02]  /*11680*/  S2R R0, SR_TID.X ;  /* 0x0000000000007919 */ /* 0x000e640000002100 */
[----:B-1----:R-:W-:-:S02]  /*11690*/  IMAD.SHL.U32 R32, R0, 0x2, RZ ;  /* 0x0000000200207824 */ /* 0x002fc400078e00ff */
[----:B------:R-:W-:-:S03]  /*116a0*/  IMAD.U32 R0, RZ, RZ, UR6 ;  /* 0x00000006ff007e24 */ /* 0x000fc6000f8e00ff */
[----:B------:R-:W-:-:S05]  /*116b0*/  LOP3.LUT R32, R32, 0x6, RZ, 0xc0, !PT ;  /* 0x0000000620207812 */ /* 0x000fca00078ec0ff */
[----:B------:R-:W-:-:S05]  /*116c0*/  IMAD R0, R0, 0x80, R32 ;  /* 0x0000008000007824 */ /* 0x000fca00078e0220 */
[----:B------:R-:W-:-:S04]  /*116d0*/  ISETP.GE.AND P1, PT, R0, R48, PT ;  /* 0x000000300000720c */ /* 0x000fc80003f26270 */
[----:B------:R-:W-:Y:S01]  /*116e0*/  FSEL R33, R208, -INF , !P1 ;  /* 0xff800000d0217808 */ /* 0x000fe20004800000 */
[----:B------:R-:W-:-:S05]  /*116f0*/  VIADD R32, R0, 0x1 ;  /* 0x0000000100207836 */ /* 0x000fca0000000000 */
[----:B------:R-:W-:-:S04]  /*11700*/  ISETP.GE.AND P6, PT, R32, R48, PT ;  /* 0x000000302000720c */ /* 0x000fc80003fc6270 */
[----:B------:R-:W-:Y:S01]  /*11710*/  FSEL R34, R209, -INF , !P6 ;  /* 0xff800000d1227808 */ /* 0x000fe20007000000 */
[----:B--2---:R-:W-:Y:S02]  /*11720*/  IMAD.MOV.U32 R45, RZ, RZ, R2 ;  /* 0x000000ffff2d7224 */ /* 0x004fe400078e0002 */
[----:B---3--:R-:W-:Y:S02]  /*11730*/  IMAD.MOV.U32 R173, RZ, RZ, R6 ;  /* 0x000000ffffad7224 */ /* 0x008fe400078e0006 */
[----:B----4-:R-:W-:Y:S02]  /*11740*/  IMAD.MOV.U32 R42, RZ, RZ, R3 ;  /* 0x000000ffff2a7224 */ /* 0x010fe400078e0003 */
[----:B------:R-:W-:Y:S02]  /*11750*/  IMAD.MOV.U32 R201, RZ, RZ, R5 ;  /* 0x000000ffffc97224 */ /* 0x000fe400078e0005 */
[----:B------:R-:W-:Y:S02]  /*11760*/  IMAD.MOV.U32 R180, RZ, RZ, R4 ;  /* 0x000000ffffb47224 */ /* 0x000fe400078e0004 */
[----:B------:R-:W-:-:S02]  /*11770*/  IMAD.MOV.U32 R174, RZ, RZ, R7 ;  /* 0x000000ffffae7224 */ /* 0x000fc400078e0007 */
[C---:B------:R-:W-:Y:S02]  /*11780*/  VIADD R7, R0.reuse, 0x68 ;  /* 0x0000006800077836 */ /* 0x040fe40000000000 */
[----:B------:R-:W-:Y:S02]  /*11790*/  IMAD.MOV.U32 R229, RZ, RZ, R8 ;  /* 0x000000ffffe57224 */ /* 0x000fe400078e0008 */
[----:B------:R-:W-:Y:S02]  /*117a0*/  IMAD.MOV.U32 R93, RZ, RZ, R13 ;  /* 0x000000ffff5d7224 */ /* 0x000fe400078e000d */
[----:B------:R-:W-:Y:S02]  /*117b0*/  VIADD R13, R0, 0x50 ;  /* 0x00000050000d7836 */ /* 0x000fe40000000000 */
        /* <DEDUP_REMOVED lines=10> */
[----:B------:R-:W-:Y:S02]  /*11860*/  VIADD R19, R0, 0x38 ;  /* 0x0000003800137836 */ /* 0x000fe40000000000 */
[----:B------:R-:W-:Y:S02]  /*11870*/  IMAD.MOV.U32 R181, RZ, RZ, R22 ;  /* 0x000000ffffb57224 */ /* 0x000fe400078e0016 */
[----:B------:R-:W-:Y:S02]  /*11880*/  IMAD.MOV.U32 R189, RZ, RZ, R21 ;  /* 0x000000ffffbd7224 */ /* 0x000fe400078e0015 */
[----:B------:R-:W-:-:S02]  /*11890*/  IMAD.MOV.U32 R185, RZ, RZ, R20 ;  /* 0x000000ffffb97224 */ /* 0x000fc400078e0014 */
[----:B------:R-:W-:Y:S02]  /*118a0*/  IMAD.MOV.U32 R184, RZ, RZ, R23 ;  /* 0x000000ffffb87224 */ /* 0x000fe400078e0017 */
[----:B------:R-:W-:Y:S02]  /*118b0*/  IMAD.MOV.U32 R186, RZ, RZ, R26 ;  /* 0x000000ffffba7224 */ /* 0x000fe400078e001a */
[----:B------:R-:W-:Y:S02]  /*118c0*/  IMAD.MOV.U32 R90, RZ, RZ, R25 ;  /* 0x000000ffff5a7224 */ /* 0x000fe400078e0019 */
[----:B------:R-:W-:Y:S02]  /*118d0*/  VIADD R25, R0, 0x20 ;  /* 0x0000002000197836 */ /* 0x000fe40000000000 */
[----:B------:R-:W-:Y:S02]  /*118e0*/  IMAD.MOV.U32 R187, RZ, RZ, R24 ;  /* 0x000000ffffbb7224 */ /* 0x000fe400078e0018 */
[----:B------:R-:W-:-:S02]  /*118f0*/  IMAD.MOV.U32 R92, RZ, RZ, R31 ;  /* 0x000000ffff5c7224 */ /* 0x000fc400078e001f */
[----:B------:R-:W-:Y:S02]  /*11900*/  VIADD R31, R0, 0x8 ;  /* 0x00000008001f7836 */ /* 0x000fe40000000000 */
[----:B------:R-:W-:Y:S02]  /*11910*/  IMAD.MOV.U32 R84, RZ, RZ, R30 ;  /* 0x000000ffff547224 */ /* 0x000fe400078e001e */
[----:B------:R-:W-:Y:S01]  /*11920*/  IMAD.MOV.U32 R46, RZ, RZ, R27 ;  /* 0x000000ffff2e7224 */ /* 0x000fe200078e001b */
[----:B------:R-:W-:Y:S01]  /*11930*/  ISETP.GE.AND P1, PT, R31, R48, PT ;  /* 0x000000301f00720c */ /* 0x000fe20003f26270 */
[----:B------:R-:W-:-:S03]  /*11940*/  IMAD.MOV.U32 R41, RZ, RZ, R29 ;  /* 0x000000ffff297224 */ /* 0x000fc600078e001d */
[----:B------:R-:W-:Y:S01]  /*11950*/  FSEL R37, R96, -INF , !P1 ;  /* 0xff80000060257808 */ /* 0x000fe20004800000 */
[----:B------:R-:W-:Y:S01]  /*11960*/  IMAD.MOV.U32 R130, RZ, RZ, R28 ;  /* 0x000000ffff827224 */ /* 0x000fe200078e001c */
[----:B------:R-:W-:-:S04]  /*11970*/  ISETP.GE.AND P1, PT, R25, R48, PT ;  /* 0x000000301900720c */ /* 0x000fc80003f26270 */
[----:B------:R-:W-:Y:S02]  /*11980*/  FSEL R200, R120, -INF , !P1 ;  /* 0xff80000078c87808 */ /* 0x000fe40004800000 */
[----:B------:R-:W-:Y:S01]  /*11990*/  ISETP.GE.AND P1, PT, R19, R48, PT ;  /* 0x000000301300720c */ /* 0x000fe20003f26270 */
[----:B------:R-:W-:-:S03]  /*119a0*/  VIADD R29, R0, 0x10 ;  /* 0x00000010001d7836 */ /* 0x000fc60000000000 */
[----:B------:R-:W-:Y:S02]  /*119b0*/  FSEL R206, R60, -INF , !P1 ;  /* 0xff8000003cce7808 */ /* 0x000fe40004800000 */
[-C--:B------:R-:W-:Y:S01]  /*119c0*/  ISETP.GE.AND P1, PT, R13, R48.reuse, PT ;  /* 0x000000300d00720c */ /* 0x080fe20003f26270 */
[C---:B------:R-:W-:Y:S02]  /*119d0*/  VIADD R28, R0.reuse, 0x11 ;  /* 0x00000011001c7836 */ /* 0x040fe40000000000 */
[----:B------:R-:W-:Y:S01]  /*119e0*/  VIADD R30, R0, 0x9 ;  /* 0x00000009001e7836 */ /* 0x000fe20000000000 */
[----:B------:R-:W-:Y:S01]  /*119f0*/  FSEL R193, R108, -INF , !P1 ;  /* 0xff8000006cc17808 */ /* 0x000fe20004800000 */
[C---:B------:R-:W-:Y:S02]  /*11a00*/  VIADD R27, R0.reuse, 0x18 ;  /* 0x00000018001b7836 */ /* 0x040fe40000000000 */
[C---:B------:R-:W-:Y:S01]  /*11a10*/  VIADD R26, R0.reuse, 0x19 ;  /* 0x00000019001a7836 */ /* 0x040fe20000000000 */
[-C--:B------:R-:W-:Y:S01]  /*11a20*/  ISETP.GE.AND P1, PT, R7, R48.reuse, PT ;  /* 0x000000300700720c */ /* 0x080fe20003f26270 */
[C---:B------:R-:W-:Y:S01]  /*11a30*/  VIADD R24, R0.reuse, 0x21 ;  /* 0x0000002100187836 */ /* 0x040fe20000000000 */
[-C--:B------:R-:W-:Y:S01]  /*11a40*/  ISETP.GE.AND P4, PT, R29, R48.reuse, PT ;  /* 0x000000301d00720c */ /* 0x080fe20003f86270 */
[----:B------:R-:W-:Y:S01]  /*11a50*/  VIADD R23, R0, 0x28 ;  /* 0x0000002800177836 */ /* 0x000fe20000000000 */
[-C--:B------:R-:W-:Y:S01]  /*11a60*/  ISETP.GE.AND P3, PT, R28, R48.reuse, PT ;  /* 0x000000301c00720c */ /* 0x080fe20003f66270 */
[----:B------:R-:W-:Y:S01]  /*11a70*/  VIADD R22, R0, 0x29 ;  /* 0x0000002900167836 */ /* 0x000fe20000000000 */
[-C--:B------:R-:W-:Y:S01]  /*11a80*/  ISETP.GE.AND P5, PT, R30, R48.reuse, PT ;  /* 0x000000301e00720c */ /* 0x080fe20003fa6270 */
[C---:B------:R-:W-:Y:S01]  /*11a90*/  VIADD R21, R0.reuse, 0x30 ;  /* 0x0000003000157836 */ /* 0x040fe20000000000 */
[-C--:B------:R-:W-:Y:S01]  /*11aa0*/  ISETP.GE.AND P2, PT, R27, R48.reuse, PT ;  /* 0x000000301b00720c */ /* 0x080fe20003f46270 */
[----:B------:R-:W-:Y:S01]  /*11ab0*/  VIADD R20, R0, 0x31 ;  /* 0x0000003100147836 */ /* 0x000fe20000000000 */
[----:B------:R-:W-:-:S02]  /*11ac0*/  ISETP.GE.AND P6, PT, R26, R48, PT ;  /* 0x000000301a00720c */ /* 0x000fc40003fc6270 */
[----:B------:R-:W-:Y:S02]  /*11ad0*/  FSEL R137, R56, -INF , !P1 ;  /* 0xff80000038897808 */ /* 0x000fe40004800000 */
[----:B------:R-:W-:Y:S02]  /*11ae0*/  ISETP.GE.AND P1, PT, R0, R50, PT ;  /* 0x000000320000720c */ /* 0x000fe40003f26270 */
[----:B------:R-:W-:Y:S02]  /*11af0*/  FSEL R49, R124, -INF , !P4 ;  /* 0xff8000007c317808 */ /* 0x000fe40006000000 */
        /* <DEDUP_REMOVED lines=9> */
[----:B------:R-:W-:Y:S01]  /*11b90*/  VIADD R14, R0, 0x49 ;  /* 0x00000049000e7836 */ /* 0x000fe20000000000 */
[----:B------:R-:W-:-:S02]  /*11ba0*/  ISETP.GE.AND P4, PT, R23, R48, PT ;  /* 0x000000301700720c */ /* 0x000fc40003f86270 */
[-C--:B------:R-:W-:Y:S02]  /*11bb0*/  ISETP.GE.AND P3, PT, R22, R48.reuse, PT ;  /* 0x000000301600720c */ /* 0x080fe40003f66270 */
[-C--:B------:R-:W-:Y:S02]  /*11bc0*/  ISETP.GE.AND P2, PT, R21, R48.reuse, PT ;  /* 0x000000301500720c */ /* 0x080fe40003f46270 */
[----:B------:R-:W-:Y:S02]  /*11bd0*/  ISETP.GE.AND P6, PT, R20, R48, PT ;  /* 0x000000301400720c */ /* 0x000fe40003fc6270 */
[----:B------:R-:W-:Y:S02]  /*11be0*/  FSEL R35, R210, -INF , !P1 ;  /* 0xff800000d2237808 */ /* 0x000fe40004800000 */
[----:B------:R-:W-:Y:S01]  /*11bf0*/  ISETP.GE.AND P1, PT, R32, R50, PT ;  /* 0x000000322000720c */ /* 0x000fe20003f26270 */
[C---:B------:R-:W-:Y:S01]  /*11c00*/  VIADD R12, R0.reuse, 0x51 ;  /* 0x00000051000c7836 */ /* 0x040fe20000000000 */
[----:B------:R-:W-:Y:S01]  /*11c10*/  FSEL R199, R121, -INF , !P5 ;  /* 0xff80000079c77808 */ /* 0x000fe20006800000 */
[----:B------:R-:W-:Y:S01]  /*11c20*/  VIADD R11, R0, 0x58 ;  /* 0x00000058000b7836 */ /* 0x000fe20000000000 */
[----:B------:R-:W-:Y:S01]  /*11c30*/  FSEL R198, R64, -INF , !P4 ;  /* 0xff80000040c67808 */ /* 0x000fe20006000000 */
[C---:B------:R-:W-:Y:S01]  /*11c40*/  VIADD R10, R0.reuse, 0x59 ;  /* 0x00000059000a7836 */ /* 0x040fe20000000000 */
[----:B------:R-:W-:Y:S01]  /*11c50*/  FSEL R197, R65, -INF , !P3 ;  /* 0xff80000041c57808 */ /* 0x000fe20005800000 */
[----:B------:R-:W-:Y:S01]  /*11c60*/  VIADD R9, R0, 0x60 ;  /* 0x0000006000097836 */ /* 0x000fe20000000000 */
[----:B------:R-:W-:Y:S01]  /*11c70*/  FSEL R208, R116, -INF , !P2 ;  /* 0xff80000074d07808 */ /* 0x000fe20005000000 */
[----:B------:R-:W-:Y:S01]  /*11c80*/  VIADD R8, R0, 0x61 ;  /* 0x0000006100087836 */ /* 0x000fe20000000000 */
[----:B------:R-:W-:-:S02]  /*11c90*/  FSEL R207, R117, -INF , !P6 ;  /* 0xff80000075cf7808 */ /* 0x000fc40007000000 */
[-C--:B------:R-:W-:Y:S02]  /*11ca0*/  ISETP.GE.AND P5, PT, R18, R48.reuse, PT ;  /* 0x000000301200720c */ /* 0x080fe40003fa6270 */
[-C--:B------:R-:W-:Y:S02]  /*11cb0*/  ISETP.GE.AND P4, PT, R17, R48.reuse, PT ;  /* 0x000000301100720c */ /* 0x080fe40003f86270 */
[-C--:B------:R-:W-:Y:S02]  /*11cc0*/  ISETP.GE.AND P3, PT, R16, R48.reuse, PT ;  /* 0x000000301000720c */ /* 0x080fe40003f66270 */
[-C--:B------:R-:W-:Y:S02]  /*11cd0*/  ISETP.GE.AND P2, PT, R15, R48.reuse, PT ;  /* 0x000000300f00720c */ /* 0x080fe40003f46270 */
[----:B------:R-:W-:Y:S02]  /*11ce0*/  ISETP.GE.AND P6, PT, R14, R48, PT ;  /* 0x000000300e00720c */ /* 0x000fe40003fc6270 */
[----:B------:R-:W-:-:S02]  /*11cf0*/  FSEL R36, R211, -INF , !P1 ;  /* 0xff800000d3247808 */ /* 0x000fc40004800000 */
        /* <DEDUP_REMOVED lines=17> */
[----:B------:R-:W-:Y:S02]  /*11e10*/  ISETP.GE.AND P1, PT, R30, R50, PT ;  /* 0x000000321e00720c */ /* 0x000fe40003f26270 */
[----:B------:R-:W-:Y:S02]  /*11e20*/  FSEL R192, R109, -INF , !P5 ;  /* 0xff8000006dc07808 */ /* 0x000fe40006800000 */
[----:B------:R-:W-:Y:S02]  /*11e30*/  FSEL R191, R76, -INF , !P4 ;  /* 0xff8000004cbf7808 */ /* 0x000fe40006000000 */
[----:B------:R-:W-:Y:S02]  /*11e40*/  FSEL R190, R77, -INF , !P3 ;  /* 0xff8000004dbe7808 */ /* 0x000fe40005800000 */
[----:B------:R-:W-:Y:S02]  /*11e50*/  FSEL R188, R104, -INF , !P2 ;  /* 0xff80000068bc7808 */ /* 0x000fe40005000000 */
[----:B------:R-:W-:-:S02]  /*11e60*/  FSEL R183, R105, -INF , !P6 ;  /* 0xff80000069b77808 */ /* 0x000fc40007000000 */
[-C--:B------:R-:W-:Y:S02]  /*11e70*/  ISETP.GE.AND P5, PT, R6, R48.reuse, PT ;  /* 0x000000300600720c */ /* 0x080fe40003fa6270 */
[-C--:B------:R-:W-:Y:S02]  /*11e80*/  ISETP.GE.AND P4, PT, R5, R48.reuse, PT ;  /* 0x000000300500720c */ /* 0x080fe40003f86270 */
[-C--:B------:R-:W-:Y:S02]  /*11e90*/  ISETP.GE.AND P3, PT, R4, R48.reuse, PT ;  /* 0x000000300400720c */ /* 0x080fe40003f66270 */
[-C--:B------:R-:W-:Y:S02]  /*11ea0*/  ISETP.GE.AND P2, PT, R3, R48.reuse, PT ;  /* 0x000000300300720c */ /* 0x080fe40003f46270 */
[----:B------:R-:W-:Y:S02]  /*11eb0*/  ISETP.GE.AND P6, PT, R2, R48, PT ;  /* 0x000000300200720c */ /* 0x000fe40003fc6270 */
[----:B------:R-:W-:-:S02]  /*11ec0*/  FSEL R48, R99, -INF , !P1 ;  /* 0xff80000063307808 */ /* 0x000fc40004800000 */
[----:B------:R-:W-:-:S04]  /*11ed0*/  ISETP.GE.AND P1, PT, R29, R50, PT ;  /* 0x000000321d00720c */ /* 0x000fc80003f26270 */
[----:B------:R-:W-:Y:S02]  /*11ee0*/  FSEL R54, R126, -INF , !P1 ;  /* 0xff8000007e367808 */ /* 0x000fe40004800000 */
        /* <DEDUP_REMOVED lines=40> */
[-C--:B------:R-:W-:Y:S02]  /*12170*/  ISETP.GE.AND P1, PT, R8, R50.reuse, PT ;  /* 0x000000320800720c */ /* 0x080fe40003f26270 */
[----:B------:R-:W-:Y:S02]  /*12180*/  FSEL R85, R72, -INF , !P2 ;  /* 0xff80000048557808 */ /* 0x000fe40005000000 */
[----:B------:R-:W-:Y:S02]  /*12190*/  FSEL R107, R107, -INF , !P1 ;  /* 0xff8000006b6b7808 */ /* 0x000fe40004800000 */
[-C--:B------:R-:W-:Y:S02]  /*121a0*/  ISETP.GE.AND P1, PT, R7, R50.reuse, PT ;  /* 0x000000320700720c */ /* 0x080fe40003f26270 */
[----:B------:R-:W-:-:S02]  /*121b0*/  ISETP.GE.AND P2, PT, R4, R50, PT ;  /* 0x000000320400720c */ /* 0x000fc40003f46270 */
[----:B------:R-:W-:Y:S02]  /*121c0*/  FSEL R91, R57, -INF , !P5 ;  /* 0xff800000395b7808 */ /* 0x000fe40006800000 */
[----:B------:R-:W-:Y:S02]  /*121d0*/  FSEL R87, R101, -INF , !P3 ;  /* 0xff80000065577808 */ /* 0x000fe40005800000 */
[----:B------:R-:W-:Y:S02]  /*121e0*/  FSEL R89, R100, -INF , !P4 ;  /* 0xff80000064597808 */ /* 0x000fe40006000000 */
[-C--:B------:R-:W-:Y:S02]  /*121f0*/  ISETP.GE.AND P5, PT, R6, R50.reuse, PT ;  /* 0x000000320600720c */ /* 0x080fe40003fa6270 */
[----:B------:R-:W-:Y:S02]  /*12200*/  FSEL R101, R58, -INF , !P1 ;  /* 0xff8000003a657808 */ /* 0x000fe40004800000 */
[----:B------:R-:W-:-:S02]  /*12210*/  ISETP.GE.AND P4, PT, R3, R50, PT ;  /* 0x000000320300720c */ /* 0x000fc40003f86270 */
[----:B------:R-:W-:Y:S02]  /*12220*/  ISETP.GE.AND P1, PT, R2, R50, PT ;  /* 0x000000320200720c */ /* 0x000fe40003f26270 */
[----:B------:R-:W-:Y:S02]  /*12230*/  FSEL R77, R73, -INF , !P6 ;  /* 0xff800000494d7808 */ /* 0x000fe40007000000 */
[----:B------:R-:W-:Y:S02]  /*12240*/  FSEL R103, R103, -INF , !P2 ;  /* 0xff80000067677808 */ /* 0x000fe40005000000 */
[C---:B------:R-:W-:Y:S02]  /*12250*/  ISETP.GE.AND P6, PT, R32.reuse, R52, PT ;  /* 0x000000342000720c */ /* 0x040fe40003fc6270 */
[----:B------:R-:W-:Y:S02]  /*12260*/  ISETP.GE.AND P2, PT, R32, R53, PT ;  /* 0x000000352000720c */ /* 0x000fe40003f46270 */
[----:B------:R-:W-:-:S02]  /*12270*/  FSEL R100, R59, -INF , !P5 ;  /* 0xff8000003b647808 */ /* 0x000fc40006800000 */
[----:B------:R-:W-:Y:S02]  /*12280*/  ISETP.GE.AND P5, PT, R0, R52, PT ;  /* 0x000000340000720c */ /* 0x000fe40003fa6270 */
[----:B------:R-:W-:Y:S02]  /*12290*/  FSEL R96, R74, -INF , !P4 ;  /* 0xff8000004a607808 */ /* 0x000fe40006000000 */
[----:B------:R-:W-:Y:S02]  /*122a0*/  FSEL R94, R75, -INF , !P1 ;  /* 0xff8000004b5e7808 */ /* 0x000fe40004800000 */
[----:B------:R-:W-:Y:S02]  /*122b0*/  ISETP.GE.AND P3, PT, R5, R50, PT ;  /* 0x000000320500720c */ /* 0x000fe40003f66270 */
[C---:B------:R-:W-:Y:S02]  /*122c0*/  ISETP.GE.AND P4, PT, R31.reuse, R52, PT ;  /* 0x000000341f00720c */ /* 0x040fe40003f86270 */
[----:B------:R-:W-:-:S02]  /*122d0*/  ISETP.GE.AND P1, PT, R31, R53, PT ;  /* 0x000000351f00720c */ /* 0x000fc40003f26270 */
[----:B------:R-:W-:Y:S02]  /*122e0*/  FSEL R99, R45, -INF , !P6 ;  /* 0xff8000002d637808 */ /* 0x000fe40007000000 */
[----:B------:R-:W-:Y:S02]  /*122f0*/  FSEL R132, R132, -INF , !P2 ;  /* 0xff80000084847808 */ /* 0x000fe40005000000 */
[C---:B------:R-:W-:Y:S02]  /*12300*/  ISETP.GE.AND P6, PT, R29.reuse, R52, PT ;  /* 0x000000341d00720c */ /* 0x040fe40003fc6270 */
[----:B------:R-:W-:Y:S02]  /*12310*/  ISETP.GE.AND P2, PT, R29, R53, PT ;  /* 0x000000351d00720c */ /* 0x000fe40003f46270 */
[----:B------:R-:W-:Y:S02]  /*12320*/  FSEL R83, R43, -INF , !P5 ;  /* 0xff8000002b537808 */ /* 0x000fe40006800000 */
[----:B------:R-:W-:-:S02]  /*12330*/  FSEL R102, R102, -INF , !P3 ;  /* 0xff80000066667808 */ /* 0x000fc40005800000 */
[-C--:B------:R-:W-:Y:S02]  /*12340*/  ISETP.GE.AND P5, PT, R30, R52.reuse, PT ;  /* 0x000000341e00720c */ /* 0x080fe40003fa6270 */
[----:B------:R-:W-:Y:S02]  /*12350*/  FSEL R98, R176, -INF , !P4 ;  /* 0xff800000b0627808 */ /* 0x000fe40006000000 */
[----:B------:R-:W-:Y:S02]  /*12360*/  FSEL R178, R178, -INF , !P1 ;  /* 0xff800000b2b27808 */ /* 0x000fe40004800000 */
[-C--:B------:R-:W-:Y:S02]  /*12370*/  ISETP.GE.AND P3, PT, R0, R53.reuse, PT ;  /* 0x000000350000720c */ /* 0x080fe40003f66270 */
[C---:B------:R-:W-:Y:S02]  /*12380*/  ISETP.GE.AND P4, PT, R28.reuse, R52, PT ;  /* 0x000000341c00720c */ /* 0x040fe40003f86270 */
[----:B------:R-:W-:-:S02]  /*12390*/  ISETP.GE.AND P1, PT, R28, R53, PT ;  /* 0x000000351c00720c */ /* 0x000fc40003f26270 */
[----:B------:R-:W-:Y:S02]  /*123a0*/  FSEL R95, R95, -INF , !P6 ;  /* 0xff8000005f5f7808 */ /* 0x000fe40007000000 */
[-C--:B------:R-:W-:Y:S02]  /*123b0*/  ISETP.GE.AND P6, PT, R26, R52.reuse, PT ;  /* 0x000000341a00720c */ /* 0x080fe40003fc6270 */
[----:B------:R-:W-:Y:S01]  /*123c0*/  FSEL R176, R44, -INF , !P2 ;  /* 0xff8000002cb07808 */ /* 0x000fe20005000000 */
[----:B------:R-:W-:Y:S01]  /*123d0*/  IMAD.MOV.U32 R44, RZ, RZ, R41 ;  /* 0x000000ffff2c7224 */ /* 0x000fe200078e0029 */
[----:B------:R-:W-:Y:S01]  /*123e0*/  FSEL R97, R177, -INF , !P5 ;  /* 0xff800000b1617808 */ /* 0x000fe20006800000 */
[----:B------:R-:W-:Y:S01]  /*123f0*/  IMAD.MOV.U32 R41, RZ, RZ, R229 ;  /* 0x000000ffff297224 */ /* 0x000fe200078e00e5 */
[----:B------:R-:W-:Y:S01]  /*12400*/  FSEL R105, R42, -INF , !P3 ;  /* 0xff8000002a697808 */ /* 0x000fe20005800000 */
[----:B------:R-:W-:Y:S01]  /*12410*/  IMAD.MOV.U32 R238, RZ, RZ, R90 ;  /* 0x000000ffffee7224 */ /* 0x000fe200078e005a */
[-C--:B------:R-:W-:Y:S01]  /*12420*/  ISETP.GE.AND P5, PT, R27, R52.reuse, PT ;  /* 0x000000341b00720c */ /* 0x080fe20003fa6270 */
[----:B------:R-:W-:Y:S01]  /*12430*/  IMAD.MOV.U32 R45, RZ, RZ, R47 ;  /* 0x000000ffff2d7224 */ /* 0x000fe200078e002f */
[----:B------:R-:W-:Y:S01]  /*12440*/  FSEL R93, R93, -INF , !P4 ;  /* 0xff8000005d5d7808 */ /* 0x000fe20006000000 */
[----:B------:R-:W-:Y:S01]  /*12450*/  IMAD.MOV.U32 R42, RZ, RZ, R46 ;  /* 0x000000ffff2a7224 */ /* 0x000fe200078e002e */
[----:B------:R-:W-:Y:S01]  /*12460*/  FSEL R175, R175, -INF , !P1 ;  /* 0xff800000afaf7808 */ /* 0x000fe20004800000 */
[----:B------:R-:W-:Y:S01]  /*12470*/  IMAD.MOV.U32 R229, RZ, RZ, R201 ;  /* 0x000000ffffe57224 */ /* 0x000fe200078e00c9 */
[CC--:B------:R-:W-:Y:S01]  /*12480*/  ISETP.GE.AND P4, PT, R25.reuse, R52.reuse, PT ;  /* 0x000000341900720c */ /* 0x0c0fe20003f86270 */
        /* <DEDUP_REMOVED lines=17> */
[----:B------:R-:W-:Y:S01]  /*125a0*/  ISETP.GE.AND P1, PT, R22, R53, PT ;  /* 0x000000351600720c */ /* 0x000fe20003f26270 */
[----:B------:R-:W-:Y:S01]  /*125b0*/  IMAD.MOV.U32 R47, RZ, RZ, R41 ;  /* 0x000000ffff2f7224 */ /* 0x000fe200078e0029 */
[----:B------:R-:W-:Y:S01]  /*125c0*/  FSEL R84, R232, -INF , !P6 ;  /* 0xff800000e8547808 */ /* 0x000fe20007000000 */
[----:B------:R-:W-:Y:S01]  /*125d0*/  IMAD.MOV.U32 R41, RZ, RZ, R40 ;  /* 0x000000ffff297224 */ /* 0x000fe200078e0028 */
[-C--:B------:R-:W-:Y:S01]  /*125e0*/  ISETP.GE.AND P6, PT, R20, R52.reuse, PT ;  /* 0x000000341400720c */ /* 0x080fe20003fc6270 */
[----:B------:R-:W-:Y:S01]  /*125f0*/  IMAD.MOV.U32 R40, RZ, RZ, R185 ;  /* 0x000000ffff287224 */ /* 0x000fe200078e00b9 */
[----:B------:R-:W-:Y:S01]  /*12600*/  FSEL R86, R86, -INF , !P5 ;  /* 0xff80000056567808 */ /* 0x000fe20006800000 */
[----:B------:R-:W-:Y:S01]  /*12610*/  IMAD.MOV.U32 R227, RZ, RZ, R180 ;  /* 0x000000ffffe37224 */ /* 0x000fe200078e00b4 */
[----:B------:R-:W-:Y:S01]  /*12620*/  ISETP.GE.AND P5, PT, R21, R52, PT ;  /* 0x000000341500720c */ /* 0x000fe20003fa6270 */
[----:B------:R-:W-:Y:S01]  /*12630*/  IMAD.MOV.U32 R185, RZ, RZ, R181 ;  /* 0x000000ffffb97224 */ /* 0x000fe200078e00b5 */
[----:B------:R-:W-:-:S02]  /*12640*/  FSEL R82, R233, -INF , !P4 ;  /* 0xff800000e9527808 */ /* 0x000fc40006000000 */
[----:B------:R-:W-:Y:S02]  /*12650*/  FSEL R180, R235, -INF , !P1 ;  /* 0xff800000ebb47808 */ /* 0x000fe40004800000 */
[CC--:B------:R-:W-:Y:S02]  /*12660*/  ISETP.GE.AND P4, PT, R19.reuse, R52.reuse, PT ;  /* 0x000000341300720c */ /* 0x0c0fe40003f86270 */
[-C--:B------:R-:W-:Y:S02]  /*12670*/  ISETP.GE.AND P1, PT, R19, R53.reuse, PT ;  /* 0x000000351300720c */ /* 0x080fe40003f26270 */
        /* <DEDUP_REMOVED lines=10> */
[C---:B------:R-:W-:Y:S01]  /*12720*/  ISETP.GE.AND P4, PT, R16.reuse, R52, PT ;  /* 0x000000341000720c */ /* 0x040fe20003f86270 */
[----:B------:R-:W-:Y:S01]  /*12730*/  IMAD.MOV.U32 R45, RZ, RZ, R40 ;  /* 0x000000ffff2d7224 */ /* 0x000fe200078e0028 */
[----:B------:R-:W-:-:S02]  /*12740*/  ISETP.GE.AND P1, PT, R16, R53, PT ;  /* 0x000000351000720c */ /* 0x000fc40003f26270 */
[----:B------:R-:W-:Y:S02]  /*12750*/  FSEL R177, R179, -INF , !P3 ;  /* 0xff800000b3b17808 */ /* 0x000fe40005800000 */
[----:B------:R-:W-:Y:S01]  /*12760*/  FSEL R75, R238, -INF , !P4 ;  /* 0xff800000ee4b7808 */ /* 0x000fe20006000000 */
[----:B------:R-:W-:Y:S01]  /*12770*/  IMAD.MOV.U32 R238, RZ, RZ, R43 ;  /* 0x000000ffffee7224 */ /* 0x000fe200078e002b */
[----:B------:R-:W-:Y:S01]  /*12780*/  FSEL R179, R217, -INF , !P1 ;  /* 0xff800000d9b37808 */ /* 0x000fe20004800000 */
[----:B------:R-:W-:Y:S01]  /*12790*/  IMAD.MOV.U32 R217, RZ, RZ, R42 ;  /* 0x000000ffffd97224 */ /* 0x000fe200078e002a */
[----:B------:R-:W-:Y:S01]  /*127a0*/  ISETP.GE.AND P6, PT, R17, R52, PT ;  /* 0x000000341100720c */ /* 0x000fe20003fc6270 */
[----:B------:R-:W-:Y:S01]  /*127b0*/  IMAD.MOV.U32 R43, RZ, RZ, R45 ;  /* 0x000000ffff2b7224 */ /* 0x000fe200078e002d */
[----:B------:R-:W2:Y:S02]  /*127c0*/  LDL.LU R42, [R1+0xa8] ;  /* 0x0000a800012a7983 */ /* 0x000ea40000300800 */
[----:B------:R-:W-:-:S02]  /*127d0*/  FSEL R76, R227, -INF , !P6 ;  /* 0xff800000e34c7808 */ /* 0x000fc40007000000 */
[----:B------:R-:W3:Y:S01]  /*127e0*/  LDL.LU R45, [R1+0xa4] ;  /* 0x0000a400012d7983 */ /* 0x000ee20000300800 */
[----:B------:R-:W-:-:S03]  /*127f0*/  IMAD.MOV.U32 R227, RZ, RZ, R44 ;  /* 0x000000ffffe37224 */ /* 0x000fc600078e002c */
[----:B------:R-:W4:Y:S01]  /*12800*/  LDL.LU R44, [R1+0xac] ;  /* 0x0000ac00012c7983 */ /* 0x000f220000300800 */
[-C--:B------:R-:W-:Y:S02]  /*12810*/  ISETP.GE.AND P3, PT, R27, R53.reuse, PT ;  /* 0x000000351b00720c */ /* 0x080fe40003f66270 */
[-C--:B------:R-:W-:Y:S01]  /*12820*/  ISETP.GE.AND P2, PT, R26, R53.reuse, PT ;  /* 0x000000351a00720c */ /* 0x080fe20003f46270 */
[----:B------:R-:W-:Y:S02]  /*12830*/  IMAD.MOV.U32 R46, RZ, RZ, R131 ;  /* 0x000000ffff2e7224 */ /* 0x000fe400078e0083 */
[----:B------:R-:W-:Y:S01]  /*12840*/  IMAD.MOV.U32 R131, RZ, RZ, R174 ;  /* 0x000000ffff837224 */ /* 0x000fe200078e00ae */
[----:B------:R-:W-:Y:S01]  /*12850*/  FSEL R174, R214, -INF , !P3 ;  /* 0xff800000d6ae7808 */ /* 0x000fe20005800000 */
[----:B------:R-:W-:Y:S01]  /*12860*/  IMAD.MOV.U32 R130, RZ, RZ, R173 ;  /* 0x000000ffff827224 */ /* 0x000fe200078e00ad */
[----:B------:R-:W-:Y:S02]  /*12870*/  FSEL R173, R215, -INF , !P2 ;  /* 0xff800000d7ad7808 */ /* 0x000fe40005000000 */
[----:B------:R-:W-:-:S02]  /*12880*/  ISETP.GE.AND P3, PT, R24, R53, PT ;  /* 0x000000351800720c */ /* 0x000fc40003f66270 */
[-C--:B------:R-:W-:Y:S02]  /*12890*/  ISETP.GE.AND P2, PT, R23, R53.reuse, PT ;  /* 0x000000351700720c */ /* 0x080fe40003f46270 */
[----:B------:R-:W-:Y:S02]  /*128a0*/  FSEL R182, R182, -INF , !P3 ;  /* 0xff800000b6b67808 */ /* 0x000fe40005800000 */
[----:B------:R-:W-:Y:S02]  /*128b0*/  FSEL R181, R234, -INF , !P2 ;  /* 0xff800000eab57808 */ /* 0x000fe40005000000 */
[-C--:B------:R-:W-:Y:S02]  /*128c0*/  ISETP.GE.AND P3, PT, R21, R53.reuse, PT ;  /* 0x000000351500720c */ /* 0x080fe40003f66270 */
[----:B------:R-:W-:Y:S02]  /*128d0*/  ISETP.GE.AND P2, PT, R20, R53, PT ;  /* 0x000000351400720c */ /* 0x000fe40003f46270 */
[----:B------:R-:W-:-:S02]  /*128e0*/  ISETP.GE.AND P5, PT, R18, R52, PT ;  /* 0x000000341200720c */ /* 0x000fc40003fa6270 */
[----:B------:R-:W-:Y:S02]  /*128f0*/  FSEL R187, R187, -INF , !P3 ;  /* 0xff800000bbbb7808 */ /* 0x000fe40005800000 */
[----:B------:R-:W-:Y:S02]  /*12900*/  FSEL R186, R186, -INF , !P2 ;  /* 0xff800000baba7808 */ /* 0x000fe40005000000 */
[-C--:B------:R-:W-:Y:S02]  /*12910*/  ISETP.GE.AND P3, PT, R18, R53.reuse, PT ;  /* 0x000000351200720c */ /* 0x080fe40003f66270 */
[----:B------:R-:W-:Y:S02]  /*12920*/  ISETP.GE.AND P2, PT, R17, R53, PT ;  /* 0x000000351100720c */ /* 0x000fe40003f46270 */
[----:B------:R-:W-:Y:S01]  /*12930*/  FSEL R78, R249, -INF , !P5 ;  /* 0xff800000f94e7808 */ /* 0x000fe20006800000 */
[----:B------:R-:W-:Y:S01]  /*12940*/  IMAD.MOV.U32 R40, RZ, RZ, R189 ;  /* 0x000000ffff287224 */ /* 0x000fe200078e00bd */
[----:B------:R-:W-:-:S02]  /*12950*/  ISETP.GE.AND P5, PT, R15, R52, PT ;  /* 0x000000340f00720c */ /* 0x000fc40003fa6270 */
[----:B------:R-:W-:Y:S02]  /*12960*/  FSEL R189, R251, -INF , !P3 ;  /* 0xff800000fbbd7808 */ /* 0x000fe40005800000 */
[----:B------:R-:W-:Y:S02]  /*12970*/  FSEL R184, R184, -INF , !P2 ;  /* 0xff800000b8b87808 */ /* 0x000fe40005000000 */
[-C--:B------:R-:W-:Y:S02]  /*12980*/  ISETP.GE.AND P3, PT, R15, R53.reuse, PT ;  /* 0x000000350f00720c */ /* 0x080fe40003f66270 */
[C---:B------:R-:W-:Y:S02]  /*12990*/  ISETP.GE.AND P6, PT, R14.reuse, R52, PT ;  /* 0x000000340e00720c */ /* 0x040fe40003fc6270 */
[----:B------:R-:W-:Y:S02]  /*129a0*/  ISETP.GE.AND P2, PT, R14, R53, PT ;  /* 0x000000350e00720c */ /* 0x000fe40003f46270 */
[----:B------:R-:W-:-:S02]  /*129b0*/  FSEL R63, R227, -INF , !P5 ;  /* 0xff800000e33f7808 */ /* 0x000fc40006800000 */
[----:B------:R-:W-:Y:S02]  /*129c0*/  ISETP.GE.AND P5, PT, R12, R52, PT ;  /* 0x000000340c00720c */ /* 0x000fe40003fa6270 */
[----:B------:R-:W-:Y:S01]  /*129d0*/  FSEL R74, R217, -INF , !P3 ;  /* 0xff800000d94a7808 */ /* 0x000fe20005800000 */
[----:B------:R-:W-:Y:S01]  /*129e0*/  IMAD.MOV.U32 R217, RZ, RZ, R131 ;  /* 0x000000ffffd97224 */ /* 0x000fe200078e0083 */
[----:B------:R-:W-:Y:S02]  /*129f0*/  FSEL R61, R43, -INF , !P6 ;  /* 0xff8000002b3d7808 */ /* 0x000fe40007000000 */
[----:B------:R-:W-:Y:S01]  /*12a00*/  FSEL R71, R40, -INF , !P2 ;  /* 0xff80000028477808 */ /* 0x000fe20005000000 */
[----:B------:R-:W-:Y:S01]  /*12a10*/  IMAD.MOV.U32 R40, RZ, RZ, R130 ;  /* 0x000000ffff287224 */ /* 0x000fe200078e0082 */
[----:B------:R-:W2:Y:S01]  /*12a20*/  LDL R43, [R1+0xb0] ;  /* 0x0000b000012b7983 */ /* 0x000ea20000100800 */
[----:B------:R-:W-:-:S03]  /*12a30*/  ISETP.GE.AND P3, PT, R12, R53, PT ;  /* 0x000000350c00720c */ /* 0x000fc60003f66270 */
[----:B------:R-:W2:Y:S01]  /*12a40*/  LDL.LU.64 R130, [R1+0x310] ;  /* 0x0003100001827983 */ /* 0x000ea20000300a00 */
[-C--:B------:R-:W-:Y:S02]  /*12a50*/  ISETP.GE.AND P1, PT, R13, R53.reuse, PT ;  /* 0x000000350d00720c */ /* 0x080fe40003f26270 */
[----:B------:R-:W-:Y:S02]  /*12a60*/  ISETP.GE.AND P2, PT, R11, R53, PT ;  /* 0x000000350b00720c */ /* 0x000fe40003f46270 */
[-C--:B------:R-:W-:Y:S02]  /*12a70*/  ISETP.GE.AND P4, PT, R13, R52.reuse, PT ;  /* 0x000000340d00720c */ /* 0x080fe40003f86270 */
[----:B------:R-:W-:Y:S02]  /*12a80*/  FSEL R68, R40, -INF , !P2 ;  /* 0xff80000028447808 */ /* 0x000fe40005000000 */
[----:B------:R-:W-:Y:S02]  /*12a90*/  FSEL R60, R238, -INF , !P4 ;  /* 0xff800000ee3c7808 */ /* 0x000fe40006000000 */
[----:B------:R-:W-:-:S04]  /*12aa0*/  ISETP.GE.AND P4, PT, R10, R52, PT ;  /* 0x000000340a00720c */ /* 0x000fc80003f86270 */
[----:B------:R-:W-:Y:S02]  /*12ab0*/  FSEL R27, R229, -INF , !P4 ;  /* 0xff800000e51b7808 */ /* 0x000fe40006000000 */
[----:B---3--:R-:W-:Y:S02]  /*12ac0*/  FSEL R57, R45, -INF , !P5 ;  /* 0xff8000002d397808 */ /* 0x008fe40006800000 */
[----:B------:R-:W3:Y:S01]  /*12ad0*/  LDL R45, [R1+0xb4] ;  /* 0x0000b400012d7983 */ /* 0x000ee20000100800 */
[----:B----4-:R-:W-:-:S03]  /*12ae0*/  FSEL R69, R44, -INF , !P3 ;  /* 0xff8000002c457808 */ /* 0x010fc60005800000 */
[----:B------:R-:W4:Y:S01]  /*12af0*/  LDL R44, [R1+0xbc] ;  /* 0x0000bc00012c7983 */ /* 0x000f220000100800 */
[----:B--2---:R-:W-:-:S03]  /*12b00*/  FSEL R70, R42, -INF , !P1 ;  /* 0xff8000002a467808 */ /* 0x004fc60004800000 */
[----:B------:R-:W2:Y:S04]  /*12b10*/  LDL R42, [R1+0xb8] ;  /* 0x0000b800012a7983 */ /* 0x000ea80000100800 */
[----:B------:R-:W2:Y:S01]  /*12b20*/  LDL.LU R40, [R1+0x98] ;  /* 0x0000980001287983 */ /* 0x000ea20000300800 */
[----:B------:R-:W-:-:S03]  /*12b30*/  ISETP.GE.AND P1, PT, R10, R53, PT ;  /* 0x000000350a00720c */ /* 0x000fc60003f26270 */
[----:B------:R-:W2:Y:S01]  /*12b40*/  LDL.LU R229, [R1+0x94] ;  /* 0x0000940001e57983 */ /* 0x000ea20000300800 */
[----:B------:R-:W-:-:S03]  /*12b50*/  FSEL R67, R201, -INF , !P1 ;  /* 0xff800000c9437808 */ /* 0x000fc60004800000 */
[----:B------:R-:W2:Y:S01]  /*12b60*/  LDL.LU R201, [R1+0x9c] ;  /* 0x00009c0001c97983 */ /* 0x000ea20000300800 */
[----:B------:R-:W-:Y:S01]  /*12b70*/  FMNMX.FTZ R0, R136, R33, !PT ;  /* 0x0000002188007209 */ /* 0x000fe20007810000 */
[----:B------:R-:W-:Y:S01]  /*12b80*/  USHF.L.U32 UR4, UR6, 0x2, URZ ;  /* 0x0000000206047899 */ /* 0x000fe2000800063f */
[----:B------:R-:W-:Y:S02]  /*12b90*/  ISETP.GE.AND P6, PT, R11, R52, PT ;  /* 0x000000340b00720c */ /* 0x000fe40003fc6270 */
[----:B------:R-:W-:Y:S01]  /*12ba0*/  FMNMX.FTZ R0, R34, R0, !PT ;  /* 0x0000000022007209 */ /* 0x000fe20007810000 */
[----:B------:R-:W-:Y:S01]  /*12bb0*/  ULOP3.LUT UR4, UR4, UR35, URZ, 0x3c, !UPT ;  /* 0x0000002304047292 */ /* 0x000fe2000f8e3c3f */
[----:B------:R-:W-:Y:S02]  /*12bc0*/  FSEL R29, R217, -INF , !P6 ;  /* 0xff800000d91d7808 */ /* 0x000fe40007000000 */
[----:B------:R-:W-:Y:S02]  /*12bd0*/  FMNMX.FTZ R0, R37, R0, !PT ;  /* 0x0000000025007209 */ /* 0x000fe40007810000 */
[----:B------:R-:W-:-:S02]  /*12be0*/  ISETP.GE.AND P6, PT, R8, R52, PT ;  /* 0x000000340800720c */ /* 0x000fc40003fc6270 */
[----:B------:R-:W-:Y:S02]  /*12bf0*/  ISETP.GE.AND P2, PT, R8, R53, PT ;  /* 0x000000350800720c */ /* 0x000fe40003f46270 */
[----:B------:R-:W-:Y:S02]  /*12c00*/  FMNMX.FTZ R14, R38, R0, !PT ;  /* 0x00000000260e7209 */ /* 0x000fe40007810000 */
[----:B------:R-:W-:Y:S02]  /*12c10*/  LOP3.LUT R8, R139, UR4, RZ, 0x3c, !PT ;  /* 0x000000048b087c12 */ /* 0x000fe4000f8e3cff */
[----:B------:R-:W-:-:S03]  /*12c20*/  FMNMX.FTZ R13, R49, R14, !PT ;  /* 0x0000000e310d7209 */ /* 0x000fc60007810000 */
[----:B------:R-:W-:-:S05]  /*12c30*/  IMAD.WIDE.U32 R14, R8, -0x326172a9, RZ ;  /* 0xcd9e8d57080e7825 */ /* 0x000fca00078e00ff */
[----:B------:R-:W-:Y:S01]  /*12c40*/  STL.64 [R1+0x148], R14 ;  /* 0x0001480e01007387 */ /* 0x000fe20000100a00 */
[----:B------:R-:W-:-:S04]  /*12c50*/  ISETP.GE.AND P4, PT, R7, R52, PT ;  /* 0x000000340700720c */ /* 0x000fc80003f86270 */
[----:B------:R-:W-:Y:S02]  /*12c60*/  FSEL R24, R41, -INF , !P4 ;  /* 0xff80000029187808 */ /* 0x000fe40006000000 */
[----:B------:R-:W2:Y:S01]  /*12c70*/  LDL R41, [R1+0xc4] ;  /* 0x0000c40001297983 */ /* 0x000ea20000100800 */
[-C--:B------:R-:W-:Y:S02]  /*12c80*/  ISETP.GE.AND P1, PT, R7, R53.reuse, PT ;  /* 0x000000350700720c */ /* 0x080fe40003f26270 */
[C---:B------:R-:W-:Y:S02]  /*12c90*/  ISETP.GE.AND P3, PT, R9.reuse, R53, PT ;  /* 0x000000350900720c */ /* 0x040fe40003f66270 */
[----:B------:R-:W-:-:S04]  /*12ca0*/  ISETP.GE.AND P5, PT, R9, R52, PT ;  /* 0x000000340900720c */ /* 0x000fc80003fa6270 */
[----:B------:R-:W-:Y:S02]  /*12cb0*/  FSEL R26, R43, -INF , !P5 ;  /* 0xff8000002b1a7808 */ /* 0x000fe40006800000 */
[----:B------:R-:W-:Y:S02]  /*12cc0*/  ISETP.GE.AND P5, PT, R6, R52, PT ;  /* 0x000000340600720c */ /* 0x000fe40003fa6270 */
        /* <DEDUP_REMOVED lines=26> */
[----:B---3--:R-:W-:Y:S02]  /*12e70*/  FSEL R25, R45, -INF , !P6 ;  /* 0xff8000002d197808 */ /* 0x008fe40007000000 */
[----:B------:R-:W3:Y:S01]  /*12e80*/  LDL R45, [R1+0xd0] ;  /* 0x0000d000012d7983 */ /* 0x000ee20000100800 */
[----:B----4-:R-:W-:Y:S01]  /*12e90*/  FSEL R65, R44, -INF , !P2 ;  /* 0xff8000002c417808 */ /* 0x010fe20005000000 */
[----:B------:R-:W-:Y:S02]  /*12ea0*/  IMAD.MOV.U32 R44, RZ, RZ, R47 ;  /* 0x000000ffff2c7224 */ /* 0x000fe400078e002f */
[----:B------:R-:W4:Y:S01]  /*12eb0*/  LDL R47, [R1+0xd4] ;  /* 0x0000d400012f7983 */ /* 0x000f220000100800 */
[----:B--2---:R-:W-:-:S03]  /*12ec0*/  FSEL R64, R40, -INF , !P1 ;  /* 0xff80000028407808 */ /* 0x004fc60004800000 */
[----:B------:R-:W2:Y:S01]  /*12ed0*/  LDL R40, [R1+0xdc] ;  /* 0x0000dc0001287983 */ /* 0x000ea20000100800 */
[----:B------:R-:W-:Y:S02]  /*12ee0*/  FSEL R66, R42, -INF , !P3 ;  /* 0xff8000002a427808 */ /* 0x000fe40005800000 */
[----:B------:R-:W-:-:S04]  /*12ef0*/  ISETP.GE.AND P3, PT, R6, R53, PT ;  /* 0x000000350600720c */ /* 0x000fc80003f66270 */
[----:B------:R-:W-:Y:S02]  /*12f00*/  FSEL R62, R201, -INF , !P3 ;  /* 0xff800000c93e7808 */ /* 0x000fe40005800000 */
[----:B------:R-:W2:Y:S01]  /*12f10*/  LDL R201, [R1+0xcc] ;  /* 0x0000cc0001c97983 */ /* 0x000ea20000100800 */
[----:B------:R-:W-:-:S03]  /*12f20*/  FSEL R23, R229, -INF , !P5 ;  /* 0xff800000e5177808 */ /* 0x000fc60006800000 */
[----:B------:R-:W2:Y:S01]  /*12f30*/  LDL R229, [R1+0xc8] ;  /* 0x0000c80001e57983 */ /* 0x000ea20000100800 */
        /* <DEDUP_REMOVED lines=29> */
[----:B------:R-:W-:-:S03]  /*13110*/  FMNMX.FTZ R10, R102, R10, !PT ;  /* 0x0000000a660a7209 */ /* 0x000fc60007810000 */
[----:B------:R-:W1:Y:S01]  /*13120*/  SHFL.BFLY PT, R11, R0, 0x2, 0x1f ;  /* 0x0c401f00000b7f89 */ /* 0x000e6200000e0000 */
[----:B------:R-:W-:-:S04]  /*13130*/  FMNMX.FTZ R10, R103, R10, !PT ;  /* 0x0000000a670a7209 */ /* 0x000fc80007810000 */
[----:B------:R-:W-:-:S04]  /*13140*/  FMNMX.FTZ R10, R96, R10, !PT ;  /* 0x0000000a600a7209 */ /* 0x000fc80007810000 */
[----:B------:R-:W-:-:S05]  /*13150*/  FMNMX.FTZ R10, R94, R10, !PT ;  /* 0x0000000a5e0a7209 */ /* 0x000fca0007810000 */
[----:B------:R-:W1:Y:S01]  /*13160*/  SHFL.BFLY PT, R12, R10, 0x2, 0x1f ;  /* 0x0c401f000a0c7f89 */ /* 0x000e6200000e0000 */
[----:B------:R-:W-:Y:S02]  /*13170*/  LOP3.LUT R6, R15, UR21, R130, 0x96, !PT ;  /* 0x000000150f067c12 */ /* 0x000fe4000f8e9682 */
[----:B------:R-:W-:-:S03]  /*13180*/  LOP3.LUT R8, R129, UR19, R14, 0x96, !PT ;  /* 0x0000001381087c12 */ /* 0x000fc6000f8e960e */
[----:B------:R-:W-:Y:S01]  /*13190*/  IMAD.WIDE.U32 R6, R6, -0x2daee0ad, RZ ;  /* 0xd2511f5306067825 */ /* 0x000fe200078e00ff */
[----:B-1----:R-:W-:-:S03]  /*131a0*/  FMNMX.FTZ R0, R0, R11, !PT ;  /* 0x0000000b00007209 */ /* 0x002fc60007810000 */
[----:B------:R-:W-:Y:S01]  /*131b0*/  IMAD.WIDE.U32 R8, R8, -0x2daee0ad, RZ ;  /* 0xd2511f5308087825 */ /* 0x000fe200078e00ff */
[CC--:B------:R-:W-:Y:S01]  /*131c0*/  ISETP.GE.AND P6, PT, R5.reuse, R52.reuse, PT ;  /* 0x000000340500720c */ /* 0x0c0fe20003fc6270 */
[----:B------:R-:W1:Y:S01]  /*131d0*/  SHFL.BFLY PT, R13, R0, 0x1, 0x1f ;  /* 0x0c201f00000d7f89 */ /* 0x000e6200000e0000 */
[-C--:B------:R-:W-:Y:S02]  /*131e0*/  ISETP.GE.AND P2, PT, R5, R53.reuse, PT ;  /* 0x000000350500720c */ /* 0x080fe40003f46270 */
[----:B------:R-:W-:Y:S02]  /*131f0*/  LOP3.LUT R5, R7, UR18, R204, 0x96, !PT ;  /* 0x0000001207057c12 */ /* 0x000fe4000f8e96cc */
[----:B------:R-:W-:Y:S02]  /*13200*/  LOP3.LUT R6, R9, UR16, R6, 0x96, !PT ;  /* 0x0000001009067c12 */ /* 0x000fe4000f8e9606 */
[C---:B------:R-:W-:Y:S02]  /*13210*/  ISETP.GE.AND P4, PT, R4.reuse, R52, PT ;  /* 0x000000340400720c */ /* 0x040fe40003f86270 */
[----:B------:R-:W-:Y:S01]  /*13220*/  ISETP.GE.AND P1, PT, R4, R53, PT ;  /* 0x000000350400720c */ /* 0x000fe20003f26270 */
[----:B------:R-:W-:Y:S01]  /*13230*/  IMAD.WIDE.U32 R4, R5, -0x326172a9, RZ ;  /* 0xcd9e8d5705047825 */ /* 0x000fe200078e00ff */
[----:B------:R-:W-:-:S03]  /*13240*/  FMNMX.FTZ R9, R10, R12, !PT ;  /* 0x0000000c0a097209 */ /* 0x000fc60007810000 */
[----:B------:R-:W-:-:S05]  /*13250*/  IMAD.WIDE.U32 R10, R6, -0x326172a9, RZ ;  /* 0xcd9e8d57060a7825 */ /* 0x000fca00078e00ff */
[----:B------:R-:W-:Y:S02]  /*13260*/  LOP3.LUT R6, R11, UR15, R4, 0x96, !PT ;  /* 0x0000000f0b067c12 */ /* 0x000fe4000f8e9604 */
[----:B------:R-:W1:Y:S01]  /*13270*/  SHFL.BFLY PT, R11, R9, 0x1, 0x1f ;  /* 0x0c201f00090b7f89 */ /* 0x000e6200000e0000 */
[----:B------:R-:W-:Y:S02]  /*13280*/  LOP3.LUT R5, R5, UR17, R128, 0x96, !PT ;  /* 0x0000001105057c12 */ /* 0x000fe4000f8e9680 */
[----:B-1----:R-:W-:Y:S01]  /*13290*/  FMNMX.FTZ R43, R0, R13, !PT ;  /* 0x0000000d002b7209 */ /* 0x002fe20007810000 */
[----:B------:R-:W-:Y:S01]  /*132a0*/  IMAD.WIDE.U32 R12, R6, -0x2daee0ad, RZ ;  /* 0xd2511f53060c7825 */ /* 0x000fe200078e00ff */
[----:B------:R-:W-:Y:S02]  /*132b0*/  ISETP.GE.AND P3, PT, R3, R52, PT ;  /* 0x000000340300720c */ /* 0x000fe40003f66270 */
[----:B------:R-:W-:Y:S01]  /*132c0*/  FSEL R58, R44, -INF , !P2 ;  /* 0xff8000002c3a7808 */ /* 0x000fe20005000000 */
[----:B------:R-:W-:Y:S01]  /*132d0*/  IMAD.WIDE.U32 R4, R5, -0x2daee0ad, RZ ;  /* 0xd2511f5305047825 */ /* 0x000fe200078e00ff */
[----:B------:R-:W-:-:S02]  /*132e0*/  FSETP.NEU.FTZ.AND P2, PT, R43, -INF , PT ;  /* 0xff8000002b00780b */ /* 0x000fc40003f5d000 */
[----:B------:R-:W-:Y:S02]  /*132f0*/  ISETP.GE.AND P5, PT, R2, R52, PT ;  /* 0x000000340200720c */ /* 0x000fe40003fa6270 */
[----:B------:R-:W-:Y:S02]  /*13300*/  LOP3.LUT R0, R5, UR14, R8, 0x96, !PT ;  /* 0x0000000e05007c12 */ /* 0x000fe4000f8e9608 */
[----:B------:R-:W-:-:S03]  /*13310*/  LOP3.LUT R4, R13, UR12, R4, 0x96, !PT ;  /* 0x0000000c0d047c12 */ /* 0x000fc6000f8e9604 */
[----:B------:R-:W-:-:S04]  /*13320*/  IMAD.WIDE.U32 R6, R0, -0x326172a9, RZ ;  /* 0xcd9e8d5700067825 */ /* 0x000fc800078e00ff */
[----:B------:R-:W-:Y:S01]  /*13330*/  IMAD.WIDE.U32 R4, R4, -0x326172a9, RZ ;  /* 0xcd9e8d5704047825 */ /* 0x000fe200078e00ff */
[----:B------:R-:W-:Y:S02]  /*13340*/  FMNMX.FTZ R42, R9, R11, !PT ;  /* 0x0000000b092a7209 */ /* 0x000fe40007810000 */
[----:B------:R-:W-:Y:S02]  /*13350*/  FSEL R14, R46, -INF , !P3 ;  /* 0xff8000002e0e7808 */ /* 0x000fe40005800000 */
[----:B------:R-:W-:Y:S02]  /*13360*/  LOP3.LUT R9, R4, 0xffff, RZ, 0xc0, !PT ;  /* 0x0000ffff04097812 */ /* 0x000fe400078ec0ff */
[----:B------:R-:W-:Y:S02]  /*13370*/  FSETP.NEU.FTZ.AND P3, PT, R42, -INF , PT ;  /* 0xff8000002a00780b */ /* 0x000fe40003f7d000 */
[----:B------:R-:W-:Y:S02]  /*13380*/  LOP3.LUT R10, R7, UR13, R10, 0x96, !PT ;  /* 0x0000000d070a7c12 */ /* 0x000fe4000f8e960a */
[----:B------:R-:W-:-:S02]  /*13390*/  FSEL R13, R41, -INF , !P5 ;  /* 0xff800000290d7808 */ /* 0x000fc40006800000 */
[----:B------:R-:W-:Y:S02]  /*133a0*/  LOP3.LUT R7, R4, 0xff, RZ, 0xc0, !PT ;  /* 0x000000ff04077812 */ /* 0x000fe400078ec0ff */
[----:B------:R-:W-:Y:S01]  /*133b0*/  SHF.R.U32.HI R8, RZ, 0x10, R4 ;  /* 0x00000010ff087819 */ /* 0x000fe20000011604 */
[----:B------:R-:W-:Y:S04]  /*133c0*/  STL [R1+0x40], R43 ;  /* 0x0000402b01007387 */ /* 0x000fe80000100800 */
[----:B------:R-:W-:Y:S01]  /*133d0*/  STL [R1+0x3c], R42 ;  /* 0x00003c2a01007387 */ /* 0x000fe20000100800 */
[----:B---3--:R-:W-:Y:S02]  /*133e0*/  FSEL R22, R45, -INF , !P6 ;  /* 0xff8000002d167808 */ /* 0x008fe40007000000 */
[----:B------:R-:W-:Y:S01]  /*133f0*/  ISETP.GE.AND P6, PT, R3, R53, PT ;  /* 0x000000350300720c */ /* 0x000fe20003fc6270 */
[----:B------:R-:W-:Y:S01]  /*13400*/  FMUL.FTZ R3, R43, UR43 ;  /* 0x0000002b2b037c20 */ /* 0x000fe20008410000 */
[----:B----4-:R-:W-:-:S02]  /*13410*/  FSEL R15, R47, -INF , !P4 ;  /* 0xff8000002f0f7808 */ /* 0x010fc40006000000 */
[----:B------:R-:W-:Y:S02]  /*13420*/  ISETP.GE.AND P4, PT, R2, R53, PT ;  /* 0x000000350200720c */ /* 0x000fe40003f86270 */
[----:B------:R-:W-:-:S05]  /*13430*/  FSEL R2, R3, RZ, P2 ;  /* 0x000000ff03027208 */ /* 0x000fca0001000000 */
[----:B------:R-:W-:Y:S01]  /*13440*/  FFMA.FTZ R0, R33, UR43, -R2 ;  /* 0x0000002b21007c23 */ /* 0x000fe20008010802 */
[----:B------:R-:W-:Y:S01]  /*13450*/  LOP3.LUT R3, R5, UR39, R6, 0x96, !PT ;  /* 0x0000002705037c12 */ /* 0x000fe2000f8e9606 */
[----:B------:R-:W-:Y:S02]  /*13460*/  FFMA.FTZ R5, R34, UR43, -R2 ;  /* 0x0000002b22057c23 */ /* 0x000fe40008010802 */
[----:B------:R1:W-:Y:S01]  /*13470*/  MUFU.EX2 R56, R0 ;  /* 0x0000000000387308 */ /* 0x0003e20000000800 */
[----:B------:R-:W-:-:S07]  /*13480*/  SHF.R.U32.HI R6, RZ, 0x18, R4 ;  /* 0x00000018ff067819 */ /* 0x000fce0000011604 */
[----:B------:R3:W4:Y:S01]  /*13490*/  MUFU.EX2 R104, R5 ;  /* 0x0000000500687308 */ /* 0x0007220000000800 */
[----:B-1----:R-:W-:-:S05]  /*134a0*/  FMUL.FTZ R0, R42, UR43 ;  /* 0x0000002b2a007c20 */ /* 0x002fca0008410000 */
[----:B------:R-:W-:Y:S02]  /*134b0*/  FSEL R0, R0, RZ, P3 ;  /* 0x000000ff00007208 */ /* 0x000fe40001800000 */
[C---:B---3--:R-:W-:Y:S02]  /*134c0*/  LOP3.LUT R5, R3.reuse, 0xff, RZ, 0xc0, !PT ;  /* 0x000000ff03057812 */ /* 0x048fe400078ec0ff */
[----:B------:R-:W-:Y:S02]  /*134d0*/  LOP3.LUT R4, R3, 0xffff, RZ, 0xc0, !PT ;  /* 0x0000ffff03047812 */ /* 0x000fe400078ec0ff */
[----:B------:R-:W-:Y:S01]  /*134e0*/  ISETP.LE.U32.AND P5, PT, R5, UR23, PT ;  /* 0x0000001705007c0c */ /* 0x000fe2000bfa3070 */
[----:B------:R-:W-:Y:S01]  /*134f0*/  FFMA.FTZ R5, R35, UR43, -R0 ;  /* 0x0000002b23057c23 */ /* 0x000fe20008010800 */
[----:B------:R-:W-:-:S03]  /*13500*/  SHF.R.U32.HI R4, RZ, 0x8, R4 ;  /* 0x00000008ff047819 */ /* 0x000fc60000011604 */
[----:B------:R1:W-:Y:S01]  /*13510*/  MUFU.EX2 R59, R5 ;  /* 0x00000005003b7308 */ /* 0x0003e20000000800 */
[----:B------:R-:W-:Y:S02]  /*13520*/  LOP3.LUT R4, R4, 0xffff, RZ, 0xc0, !PT ;  /* 0x0000ffff04047812 */ /* 0x000fe400078ec0ff */
[----:B--2---:R-:W-:Y:S02]  /*13530*/  FSEL R53, R40, -INF , !P1 ;  /* 0xff80000028357808 */ /* 0x004fe40004800000 */
[----:B------:R-:W-:Y:S02]  /*13540*/  ISETP.LE.U32.AND P1, PT, R4, UR23, PT ;  /* 0x0000001704007c0c */ /* 0x000fe4000bf23070 */
[----:B----4-:R-:W-:Y:S01]  /*13550*/  F2FP.BF16.F32.PACK_AB R4, R104, R56 ;  /* 0x000000386804723e */ /* 0x010fe200000010ff */
[----:B-1----:R-:W-:-:S04]  /*13560*/  FFMA.FTZ R5, R36, UR43, -R0 ;  /* 0x0000002b24057c23 */ /* 0x002fc80008010800 */
[----:B------:R-:W1:Y:S01]  /*13570*/  MUFU.EX2 R211, R5 ;  /* 0x0000000500d37308 */ /* 0x000e620000000800 */
[C---:B------:R-:W-:Y:S02]  /*13580*/  PRMT R246, R4.reuse, 0x7610, R246 ;  /* 0x0000761004f67816 */ /* 0x040fe400000000f6 */
[----:B------:R-:W-:Y:S02]  /*13590*/  PRMT R243, R4, 0x7632, R243 ;  /* 0x0000763204f37816 */ /* 0x000fe400000000f3 */
[----:B------:R-:W-:Y:S02]  /*135a0*/  SHF.R.U32.HI R4, RZ, 0x18, R3 ;  /* 0x00000018ff047819 */ /* 0x000fe40000011603 */
[----:B------:R-:W-:Y:S02]  /*135b0*/  FSEL R50, R201, -INF , !P4 ;  /* 0xff800000c9327808 */ /* 0x000fe40006000000 */
[----:B------:R-:W-:Y:S01]  /*135c0*/  ISETP.LE.U32.AND P4, PT, R4, UR23, PT ;  /* 0x0000001704007c0c */ /* 0x000fe2000bf83070 */
[----:B------:R-:W-:Y:S01]  /*135d0*/  @!P5 HFMA2.BF16_V2 R72, -RZ.H0_H0, RZ.H0_H0, -R246.H0_H0 ;  /* 0x200000ffff48d231 */ /* 0x000fe200003409f6 */
[----:B-1----:R-:W-:-:S04]  /*135e0*/  F2FP.BF16.F32.PACK_AB R4, R211, R59 ;  /* 0x0000003bd304723e */ /* 0x002fc800000010ff */
[C---:B------:R-:W-:Y:S02]  /*135f0*/  PRMT R241, R4.reuse, 0x7632, R241 ;  /* 0x0000763204f17816 */ /* 0x040fe400000000f1 */
[----:B------:R-:W-:Y:S01]  /*13600*/  PRMT R237, R4, 0x7610, R237 ;  /* 0x0000761004ed7816 */ /* 0x000fe200000000ed */
[----:B------:R-:W-:Y:S01]  /*13610*/  FFMA.FTZ R4, R37, UR43, -R2 ;  /* 0x0000002b25047c23 */ /* 0x000fe20008010802 */
[----:B------:R-:W-:-:S03]  /*13620*/  SHF.R.U32.HI R3, RZ, 0x10, R3 ;  /* 0x00000010ff037819 */ /* 0x000fc60000011603 */
[----:B------:R-:W-:Y:S01]  /*13630*/  @!P4 HFMA2.BF16_V2 R209, -RZ.H0_H0, RZ.H0_H0, -R241.H0_H0 ;  /* 0x200000ffffd1c231 */ /* 0x000fe200003409f1 */
[----:B------:R-:W-:Y:S01]  /*13640*/  PRMT R5, R246, 0x5410, R243 ;  /* 0x00005410f6057816 */ /* 0x000fe200000000f3 */
[----:B------:R-:W-:Y:S01]  /*13650*/  @!P1 HFMA2.BF16_V2 R73, -RZ.H0_H0, RZ.H0_H0, -R243.H0_H0 ;  /* 0x200000ffff499231 */ /* 0x000fe200003409f3 */
[----:B------:R-:W-:Y:S01]  /*13660*/  LOP3.LUT R3, R3, 0xff, RZ, 0xc0, !PT ;  /* 0x000000ff03037812 */ /* 0x000fe200078ec0ff */
[----:B------:R1:W-:Y:S01]  /*13670*/  MUFU.EX2 R201, R4 ;  /* 0x0000000400c97308 */ /* 0x0003e20000000800 */
[----:B------:R-:W-:Y:S02]  /*13680*/  @!P5 PRMT R246, R72, 0x5410, RZ ;  /* 0x0000541048f6d816 */ /* 0x000fe400000000ff */
[----:B------:R-:W-:-:S03]  /*13690*/  @!P1 PRMT R243, R73, 0x5410, RZ ;  /* 0x0000541049f39816 */ /* 0x000fc600000000ff */
[----:B------:R-:W-:Y:S04]  /*136a0*/  STL [R1+0x3f4], R246 ;  /* 0x0003f4f601007387 */ /* 0x000fe80000100800 */
[----:B------:R2:W-:Y:S01]  /*136b0*/  STL [R1+0x2d8], R5 ;  /* 0x0002d80501007387 */ /* 0x0005e20000100800 */
[----:B-1----:R-:W-:Y:S02]  /*136c0*/  PRMT R4, R237, 0x5410, R241 ;  /* 0x00005410ed047816 */ /* 0x002fe400000000f1 */
[----:B------:R-:W-:Y:S02]  /*136d0*/  @!P4 PRMT R241, R209, 0x5410, RZ ;  /* 0x00005410d1f1c816 */ /* 0x000fe400000000ff */
[----:B------:R-:W-:Y:S01]  /*136e0*/  ISETP.LE.U32.AND P4, PT, R3, UR23, PT ;  /* 0x0000001703007c0c */ /* 0x000fe2000bf83070 */
[----:B------:R-:W-:Y:S01]  /*136f0*/  FFMA.FTZ R3, R38, UR43, -R2 ;  /* 0x0000002b26037c23 */ /* 0x000fe20008010802 */
[----:B------:R-:W-:Y:S03]  /*13700*/  STL [R1+0x3f8], R243 ;  /* 0x0003f8f301007387 */ /* 0x000fe60000100800 */
[----:B------:R1:W3:Y:S01]  /*13710*/  MUFU.EX2 R214, R3 ;  /* 0x0000000300d67308 */ /* 0x0002e20000000800 */
[----:B------:R4:W-:Y:S01]  /*13720*/  STL [R1+0x2d0], R4 ;  /* 0x0002d00401007387 */ /* 0x0009e20000100800 */
[----:B--2---:R-:W-:-:S04]  /*13730*/  LOP3.LUT R5, R8, 0xff, RZ, 0xc0, !PT ;  /* 0x000000ff08057812 */ /* 0x004fc800078ec0ff */
[----:B------:R-:W-:Y:S02]  /*13740*/  ISETP.LE.U32.AND P1, PT, R5, UR23, PT ;  /* 0x0000001705007c0c */ /* 0x000fe4000bf23070 */
[----:B------:R-:W-:Y:S02]  /*13750*/  FSEL R52, R229, -INF , !P6 ;  /* 0xff800000e5347808 */ /* 0x000fe40007000000 */
[----:B------:R-:W-:Y:S02]  /*13760*/  ISETP.LE.U32.AND P6, PT, R7, UR23, PT ;  /* 0x0000001707007c0c */ /* 0x000fe4000bfc3070 */
[----:B------:R-:W-:Y:S01]  /*13770*/  ISETP.LE.U32.AND P5, PT, R6, UR23, PT ;  /* 0x0000001706007c0c */ /* 0x000fe2000bfa3070 */
[----:B----4-:R-:W-:-:S04]  /*13780*/  IMAD.WIDE.U32 R4, R10, -0x2daee0ad, RZ ;  /* 0xd2511f530a047825 */ /* 0x010fc800078e00ff */
[----:B------:R-:W-:Y:S01]  /*13790*/  @!P4 HFMA2.BF16_V2 R210, -RZ.H0_H0, RZ.H0_H0, -R237.H0_H0 ;  /* 0x200000ffffd2c231 */ /* 0x000fe200003409ed */
[C---:B------:R-:W-:Y:S02]  /*137a0*/  LOP3.LUT R7, R4.reuse, 0xff, RZ, 0xc0, !PT ;  /* 0x000000ff04077812 */ /* 0x040fe400078ec0ff */
[----:B------:R-:W-:Y:S02]  /*137b0*/  LOP3.LUT R11, R4, 0xffff, RZ, 0xc0, !PT ;  /* 0x0000ffff040b7812 */ /* 0x000fe400078ec0ff */
[--C-:B------:R-:W-:Y:S02]  /*137c0*/  SHF.R.U32.HI R8, RZ, 0x10, R4.reuse ;  /* 0x00000010ff087819 */ /* 0x100fe40000011604 */
[----:B------:R-:W-:Y:S02]  /*137d0*/  SHF.R.U32.HI R6, RZ, 0x18, R4 ;  /* 0x00000018ff067819 */ /* 0x000fe40000011604 */
[----:B------:R-:W-:Y:S02]  /*137e0*/  SHF.R.U32.HI R4, RZ, 0x8, R9 ;  /* 0x00000008ff047819 */ /* 0x000fe40000011609 */
[----:B-1----:R-:W-:-:S02]  /*137f0*/  LOP3.LUT R3, R5, UR40, R12, 0x96, !PT ;  /* 0x0000002805037c12 */ /* 0x002fc4000f8e960c */
[----:B------:R-:W-:Y:S02]  /*13800*/  LOP3.LUT R4, R4, 0xffff, RZ, 0xc0, !PT ;  /* 0x0000ffff04047812 */ /* 0x000fe400078ec0ff */
[----:B------:R-:W-:Y:S02]  /*13810*/  @!P4 PRMT R237, R210, 0x5410, RZ ;  /* 0x00005410d2edc816 */ /* 0x000fe400000000ff */
[----:B---3--:R-:W-:Y:S02]  /*13820*/  F2FP.BF16.F32.PACK_AB R5, R214, R201 ;  /* 0x000000c9d605723e */ /* 0x008fe400000010ff */
[----:B------:R-:W-:Y:S01]  /*13830*/  ISETP.LE.U32.AND P4, PT, R4, UR23, PT ;  /* 0x0000001704007c0c */ /* 0x000fe2000bf83070 */
[----:B------:R-:W-:Y:S01]  /*13840*/  FFMA.FTZ R4, R39, UR43, -R0 ;  /* 0x0000002b27047c23 */ /* 0x000fe20008010800 */
[----:B------:R-:W-:-:S03]  /*13850*/  PRMT R242, R5, 0x7610, R242 ;  /* 0x0000761005f27816 */ /* 0x000fc600000000f2 */
[----:B------:R1:W-:Y:S01]  /*13860*/  MUFU.EX2 R209, R4 ;  /* 0x0000000400d17308 */ /* 0x0003e20000000800 */
[----:B------:R-:W-:Y:S01]  /*13870*/  PRMT R247, R5, 0x7632, R247 ;  /* 0x0000763205f77816 */ /* 0x000fe200000000f7 */
[----:B------:R-:W-:Y:S01]  /*13880*/  @!P6 HFMA2.BF16_V2 R213, -RZ.H0_H0, RZ.H0_H0, -R242.H0_H0 ;  /* 0x200000ffffd5e231 */ /* 0x000fe200003409f2 */
[----:B------:R-:W-:Y:S01]  /*13890*/  STL [R1+0x3fc], R237 ;  /* 0x0003fced01007387 */ /* 0x000fe20000100800 */
[----:B-1----:R-:W-:-:S04]  /*138a0*/  FFMA.FTZ R4, R48, UR43, -R0 ;  /* 0x0000002b30047c23 */ /* 0x002fc80008010800 */
[----:B------:R1:W2:Y:S02]  /*138b0*/  MUFU.EX2 R210, R4 ;  /* 0x0000000400d27308 */ /* 0x0002a40000000800 */
[----:B-1----:R-:W-:Y:S02]  /*138c0*/  PRMT R4, R242, 0x5410, R247 ;  /* 0x00005410f2047816 */ /* 0x002fe400000000f7 */
[----:B------:R-:W-:-:S05]  /*138d0*/  @!P6 PRMT R242, R213, 0x5410, RZ ;  /* 0x00005410d5f2e816 */ /* 0x000fca00000000ff */
[----:B------:R-:W-:Y:S04]  /*138e0*/  STL [R1+0x400], R242 ;  /* 0x000400f201007387 */ /* 0x000fe80000100800 */
[----:B------:R1:W-:Y:S01]  /*138f0*/  STL [R1+0x2bc], R4 ;  /* 0x0002bc0401007387 */ /* 0x0003e20000100800 */
[----:B--2---:R-:W-:-:S04]  /*13900*/  F2FP.BF16.F32.PACK_AB R5, R210, R209 ;  /* 0x000000d1d205723e */ /* 0x004fc800000010ff */
[C---:B------:R-:W-:Y:S02]  /*13910*/  PRMT R9, R5.reuse, 0x7610, R9 ;  /* 0x0000761005097816 */ /* 0x040fe40000000009 */
[----:B------:R-:W-:Y:S01]  /*13920*/  PRMT R10, R5, 0x7632, R10 ;  /* 0x00007632050a7816 */ /* 0x000fe2000000000a */
[----:B-1----:R-:W-:-:S04]  /*13930*/  FFMA.FTZ R4, R49, UR43, -R2 ;  /* 0x0000002b31047c23 */ /* 0x002fc80008010802 */
[----:B------:R1:W-:Y:S01]  /*13940*/  MUFU.EX2 R215, R4 ;  /* 0x0000000400d77308 */ /* 0x0003e20000000800 */
[----:B------:R-:W-:Y:S01]  /*13950*/  @!P1 HFMA2.BF16_V2 R232, -RZ.H0_H0, RZ.H0_H0, -R9.H0_H0 ;  /* 0x200000ffffe89231 */ /* 0x000fe20000340909 */
[----:B------:R-:W-:Y:S01]  /*13960*/  PRMT R16, R9, 0x5410, R10 ;  /* 0x0000541009107816 */ /* 0x000fe2000000000a */
[----:B-1----:R-:W-:-:S05]  /*13970*/  FFMA.FTZ R4, R51, UR43, -R2 ;  /* 0x0000002b33047c23 */ /* 0x002fca0008010802 */
[----:B------:R1:W2:Y:S01]  /*13980*/  MUFU.EX2 R229, R4 ;  /* 0x0000000400e57308 */ /* 0x0002a20000000800 */
[----:B------:R-:W-:Y:S01]  /*13990*/  @!P5 HFMA2.BF16_V2 R231, -RZ.H0_H0, RZ.H0_H0, -R10.H0_H0 ;  /* 0x200000ffffe7d231 */ /* 0x000fe2000034090a */
[----:B------:R-:W-:Y:S02]  /*139a0*/  @!P1 PRMT R9, R232, 0x5410, RZ ;  /* 0x00005410e8099816 */ /* 0x000fe400000000ff */
[C---:B------:R-:W-:Y:S02]  /*139b0*/  LOP3.LUT R5, R3.reuse, 0xff, RZ, 0xc0, !PT ;  /* 0x000000ff03057812 */ /* 0x040fe400078ec0ff */
[----:B-1----:R-:W-:-:S04]  /*139c0*/  LOP3.LUT R4, R3, 0xffff, RZ, 0xc0, !PT ;  /* 0x0000ffff03047812 */ /* 0x002fc800078ec0ff */
[----:B------:R-:W-:-:S04]  /*139d0*/  SHF.R.U32.HI R4, RZ, 0x8, R4 ;  /* 0x00000008ff047819 */ /* 0x000fc80000011604 */
[----:B------:R-:W-:-:S04]  /*139e0*/  LOP3.LUT R4, R4, 0xffff, RZ, 0xc0, !PT ;  /* 0x0000ffff04047812 */ /* 0x000fc800078ec0ff */
[----:B------:R-:W-:Y:S01]  /*139f0*/  ISETP.LE.U32.AND P1, PT, R4, UR23, PT ;  /* 0x0000001704007c0c */ /* 0x000fe2000bf23070 */
[----:B------:R-:W-:Y:S01]  /*13a00*/  FFMA.FTZ R4, R54, UR43, -R0 ;  /* 0x0000002b36047c23 */ /* 0x000fe20008010800 */
[----:B------:R-:W-:Y:S01]  /*13a10*/  @!P5 PRMT R10, R231, 0x5410, RZ ;  /* 0x00005410e70ad816 */ /* 0x000fe200000000ff */
[----:B------:R-:W-:Y:S01]  /*13a20*/  @!P4 HFMA2.BF16_V2 R212, -RZ.H0_H0, RZ.H0_H0, -R247.H0_H0 ;  /* 0x200000ffffd4c231 */ /* 0x000fe200003409f7 */
[----:B------:R-:W-:Y:S01]  /*13a30*/  ISETP.LE.U32.AND P5, PT, R5, UR23, PT ;  /* 0x0000001705007c0c */ /* 0x000fe2000bfa3070 */
[----:B------:R1:W-:Y:S01]  /*13a40*/  MUFU.EX2 R213, R4 ;  /* 0x0000000400d57308 */ /* 0x0003e20000000800 */
[----:B--2---:R-:W-:Y:S02]  /*13a50*/  F2FP.BF16.F32.PACK_AB R5, R229, R215 ;  /* 0x000000d7e505723e */ /* 0x004fe400000010ff */
[----:B------:R-:W-:Y:S02]  /*13a60*/  @!P4 PRMT R247, R212, 0x5410, RZ ;  /* 0x00005410d4f7c816 */ /* 0x000fe400000000ff */
[----:B------:R-:W-:-:S02]  /*13a70*/  ISETP.LE.U32.AND P6, PT, R7, UR23, PT ;  /* 0x0000001707007c0c */ /* 0x000fc4000bfc3070 */
[C---:B------:R-:W-:Y:S02]  /*13a80*/  PRMT R7, R5.reuse, 0x7632, R7 ;  /* 0x0000763205077816 */ /* 0x040fe40000000007 */
[----:B------:R-:W-:Y:S01]  /*13a90*/  PRMT R220, R5, 0x7610, R220 ;  /* 0x0000761005dc7816 */ /* 0x000fe200000000dc */
[----:B-1----:R-:W-:-:S04]  /*13aa0*/  FFMA.FTZ R4, R55, UR43, -R0 ;  /* 0x0000002b37047c23 */ /* 0x002fc80008010800 */
[----:B------:R1:W2:Y:S01]  /*13ab0*/  MUFU.EX2 R212, R4 ;  /* 0x0000000400d47308 */ /* 0x0002a20000000800 */
[----:B------:R-:W-:Y:S01]  /*13ac0*/  STL [R1+0x404], R247 ;  /* 0x000404f701007387 */ /* 0x000fe20000100800 */
[----:B------:R-:W-:Y:S02]  /*13ad0*/  @!P1 HFMA2.BF16_V2 R233, -RZ.H0_H0, RZ.H0_H0, -R7.H0_H0 ;  /* 0x200000ffffe99231 */ /* 0x000fe40000340907 */
[----:B------:R-:W-:Y:S01]  /*13ae0*/  @!P5 HFMA2.BF16_V2 R234, -RZ.H0_H0, RZ.H0_H0, -R220.H0_H0 ;  /* 0x200000ffffead231 */ /* 0x000fe200003409dc */
[----:B------:R-:W-:Y:S04]  /*13af0*/  STL [R1+0x2b4], R16 ;  /* 0x0002b41001007387 */ /* 0x000fe80000100800 */
[----:B------:R-:W-:Y:S04]  /*13b00*/  STL [R1+0x20], R10 ;  /* 0x0000200a01007387 */ /* 0x000fe80000100800 */
[----:B------:R3:W-:Y:S01]  /*13b10*/  STL [R1+0x1c], R9 ;  /* 0x00001c0901007387 */ /* 0x0007e20000100800 */
[----:B-1----:R-:W-:-:S02]  /*13b20*/  SHF.R.U32.HI R4, RZ, 0x10, R3 ;  /* 0x00000010ff047819 */ /* 0x002fc40000011603 */
[----:B------:R-:W-:Y:S02]  /*13b30*/  SHF.R.U32.HI R3, RZ, 0x18, R3 ;  /* 0x00000018ff037819 */ /* 0x000fe40000011603 */
[----:B------:R-:W-:Y:S02]  /*13b40*/  LOP3.LUT R4, R4, 0xff, RZ, 0xc0, !PT ;  /* 0x000000ff04047812 */ /* 0x000fe400078ec0ff */
[----:B------:R-:W-:Y:S02]  /*13b50*/  ISETP.LE.U32.AND P4, PT, R6, UR23, PT ;  /* 0x0000001706007c0c */ /* 0x000fe4000bf83070 */
[----:B---3--:R-:W-:Y:S02]  /*13b60*/  PRMT R9, R220, 0x5410, R7 ;  /* 0x00005410dc097816 */ /* 0x008fe40000000007 */
[----:B------:R-:W-:Y:S02]  /*13b70*/  @!P1 PRMT R7, R233, 0x5410, RZ ;  /* 0x00005410e9079816 */ /* 0x000fe400000000ff */
[----:B------:R-:W-:-:S02]  /*13b80*/  @!P5 PRMT R220, R234, 0x5410, RZ ;  /* 0x00005410eadcd816 */ /* 0x000fc400000000ff */
[----:B------:R-:W-:Y:S02]  /*13b90*/  ISETP.LE.U32.AND P1, PT, R3, UR23, PT ;  /* 0x0000001703007c0c */ /* 0x000fe4000bf23070 */
[----:B------:R-:W-:Y:S02]  /*13ba0*/  ISETP.LE.U32.AND P5, PT, R4, UR23, PT ;  /* 0x0000001704007c0c */ /* 0x000fe4000bfa3070 */
[----:B------:R-:W-:Y:S02]  /*13bb0*/  FMNMX.FTZ R3, R134, R83, !PT ;  /* 0x0000005386037209 */ /* 0x000fe40007810000 */
[----:B--2---:R-:W-:Y:S02]  /*13bc0*/  F2FP.BF16.F32.PACK_AB R4, R212, R213 ;  /* 0x000000d5d404723e */ /* 0x004fe400000010ff */
[----:B------:R-:W-:Y:S02]  /*13bd0*/  FMNMX.FTZ R3, R99, R3, !PT ;  /* 0x0000000363037209 */ /* 0x000fe40007810000 */
[----:B------:R-:W-:-:S02]  /*13be0*/  PRMT R6, R4, 0x7610, R6 ;  /* 0x0000761004067816 */ /* 0x000fc40000000006 */
[----:B------:R-:W-:Y:S02]  /*13bf0*/  FMNMX.FTZ R3, R98, R3, !PT ;  /* 0x0000000362037209 */ /* 0x000fe40007810000 */
[----:B------:R-:W-:Y:S01]  /*13c00*/  PRMT R5, R4, 0x7632, R5 ;  /* 0x0000763204057816 */ /* 0x000fe20000000005 */
[----:B------:R-:W-:Y:S01]  /*13c10*/  @!P5 HFMA2.BF16_V2 R236, -RZ.H0_H0, RZ.H0_H0, -R6.H0_H0 ;  /* 0x200000ffffecd231 */ /* 0x000fe20000340906 */
[----:B------:R-:W-:Y:S01]  /*13c20*/  FMNMX.FTZ R3, R97, R3, !PT ;  /* 0x0000000361037209 */ /* 0x000fe20007810000 */
[----:B------:R-:W-:Y:S01]  /*13c30*/  STL [R1+0x30c], R9 ;  /* 0x00030c0901007387 */ /* 0x000fe20000100800 */
[----:B------:R-:W-:Y:S02]  /*13c40*/  LOP3.LUT R4, R8, 0xff, RZ, 0xc0, !PT ;  /* 0x000000ff08047812 */ /* 0x000fe400078ec0ff */
[----:B------:R-:W-:Y:S01]  /*13c50*/  FMNMX.FTZ R3, R95, R3, !PT ;  /* 0x000000035f037209 */ /* 0x000fe20007810000 */
[----:B------:R1:W-:Y:S01]  /*13c60*/  STL [R1+0xa8], R7 ;  /* 0x0000a80701007387 */ /* 0x0003e20000100800 */
[----:B------:R-:W-:Y:S01]  /*13c70*/  @!P1 HFMA2.BF16_V2 R235, -RZ.H0_H0, RZ.H0_H0, -R5.H0_H0 ;  /* 0x200000ffffeb9231 */ /* 0x000fe20000340905 */
[----:B------:R-:W-:-:S04]  /*13c80*/  UIADD3 UR4, UR42, -0x3, URZ ;  /* 0xfffffffd2a047890 */ /* 0x000fc8000fffe03f */
[----:B------:R-:W-:Y:S01]  /*13c90*/  ULOP3.LUT UR4, UR4, UR35, URZ, 0x3c, !UPT ;  /* 0x0000002304047292 */ /* 0x000fe2000f8e3c3f */
[----:B-1----:R-:W-:Y:S02]  /*13ca0*/  PRMT R7, R6, 0x5410, R5 ;  /* 0x0000541006077816 */ /* 0x002fe40000000005 */
[----:B------:R-:W-:Y:S02]  /*13cb0*/  @!P5 PRMT R6, R236, 0x5410, RZ ;  /* 0x00005410ec06d816 */ /* 0x000fe400000000ff */
[----:B------:R-:W-:Y:S02]  /*13cc0*/  ISETP.LE.U32.AND P5, PT, R4, UR23, PT ;  /* 0x0000001704007c0c */ /* 0x000fe4000bfa3070 */
        /* <DEDUP_REMOVED lines=8> */
[----:B------:R-:W-:Y:S01]  /*13d50*/  @!P1 PRMT R5, R235, 0x5410, RZ ;  /* 0x00005410eb059816 */ /* 0x000fe200000000ff */
[----:B------:R-:W-:Y:S01]  /*13d60*/  STL [R1+0x308], R7 ;  /* 0x0003080701007387 */ /* 0x000fe20000100800 */
[----:B------:R-:W-:-:S02]  /*13d70*/  FMNMX.FTZ R3, R176, R3, !PT ;  /* 0x00000003b0037209 */ /* 0x000fc40007810000 */
[----:B------:R-:W-:Y:S01]  /*13d80*/  FMNMX.FTZ R4, R86, R4, !PT ;  /* 0x0000000456047209 */ /* 0x000fe20007810000 */
[----:B------:R-:W-:Y:S01]  /*13d90*/  STL [R1+0xa4], R6 ;  /* 0x0000a40601007387 */ /* 0x000fe20000100800 */
[----:B------:R-:W-:-:S03]  /*13da0*/  FMNMX.FTZ R3, R175, R3, !PT ;  /* 0x00000003af037209 */ /* 0x000fc60007810000 */
[----:B------:R1:W-:Y:S01]  /*13db0*/  STL [R1+0xa0], R5 ;  /* 0x0000a00501007387 */ /* 0x0003e20000100800 */
[----:B------:R-:W-:Y:S02]  /*13dc0*/  FMNMX.FTZ R4, R84, R4, !PT ;  /* 0x0000000454047209 */ /* 0x000fe40007810000 */
[----:B------:R-:W-:Y:S02]  /*13dd0*/  FMNMX.FTZ R3, R174, R3, !PT ;  /* 0x00000003ae037209 */ /* 0x000fe40007810000 */
[----:B------:R-:W-:Y:S02]  /*13de0*/  FMNMX.FTZ R4, R82, R4, !PT ;  /* 0x0000000452047209 */ /* 0x000fe40007810000 */
[----:B------:R-:W-:Y:S02]  /*13df0*/  FMNMX.FTZ R10, R173, R3, !PT ;  /* 0x00000003ad0a7209 */ /* 0x000fe40007810000 */
[----:B------:R-:W-:Y:S02]  /*13e00*/  FMNMX.FTZ R3, R81, R4, !PT ;  /* 0x0000000451037209 */ /* 0x000fe40007810000 */
[----:B-1----:R-:W-:-:S05]  /*13e10*/  LOP3.LUT R5, R139, UR4, RZ, 0x3c, !PT ;  /* 0x000000048b057c12 */ /* 0x002fca000f8e3cff */
[----:B------:R-:W-:-:S05]  /*13e20*/  IMAD.WIDE.U32 R54, R5, -0x326172a9, RZ ;  /* 0xcd9e8d5705367825 */ /* 0x000fca00078e00ff */
[----:B------:R-:W-:Y:S02]  /*13e30*/  LOP3.LUT R4, R55, UR21, R130, 0x96, !PT ;  /* 0x0000001537047c12 */ /* 0x000fe4000f8e9682 */
[----:B------:R-:W-:-:S03]  /*13e40*/  LOP3.LUT R6, R129, UR19, R54, 0x96, !PT ;  /* 0x0000001381067c12 */ /* 0x000fc6000f8e9636 */
[----:B------:R-:W-:Y:S01]  /*13e50*/  IMAD.WIDE.U32 R4, R4, -0x2daee0ad, RZ ;  /* 0xd2511f5304047825 */ /* 0x000fe200078e00ff */
[----:B------:R-:W-:-:S03]  /*13e60*/  FMNMX.FTZ R3, R80, R3, !PT ;  /* 0x0000000350037209 */ /* 0x000fc60007810000 */
[----:B------:R-:W-:Y:S01]  /*13e70*/  IMAD.WIDE.U32 R6, R6, -0x2daee0ad, RZ ;  /* 0xd2511f5306067825 */ /* 0x000fe200078e00ff */
[----:B------:R-:W-:Y:S02]  /*13e80*/  LOP3.LUT R5, R5, UR18, R204, 0x96, !PT ;  /* 0x0000001205057c12 */ /* 0x000fe4000f8e96cc */
[----:B------:R-:W-:Y:S02]  /*13e90*/  FMNMX.FTZ R3, R79, R3, !PT ;  /* 0x000000034f037209 */ /* 0x000fe40007810000 */
[----:B------:R-:W-:Y:S01]  /*13ea0*/  LOP3.LUT R8, R7, UR16, R4, 0x96, !PT ;  /* 0x0000001007087c12 */ /* 0x000fe2000f8e9604 */
[----:B------:R-:W-:Y:S01]  /*13eb0*/  IMAD.WIDE.U32 R4, R5, -0x326172a9, RZ ;  /* 0xcd9e8d5705047825 */ /* 0x000fe200078e00ff */
[----:B------:R-:W-:Y:S02]  /*13ec0*/  FMNMX.FTZ R3, R78, R3, !PT ;  /* 0x000000034e037209 */ /* 0x000fe40007810000 */
[----:B------:R-:W-:Y:S01]  /*13ed0*/  FMNMX.FTZ R10, R172, R10, !PT ;  /* 0x0000000aac0a7209 */ /* 0x000fe20007810000 */
[----:B------:R-:W-:Y:S01]  /*13ee0*/  IMAD.WIDE.U32 R8, R8, -0x326172a9, RZ ;  /* 0xcd9e8d5708087825 */ /* 0x000fe200078e00ff */
[----:B------:R-:W-:-:S02]  /*13ef0*/  FMNMX.FTZ R7, R76, R3, !PT ;  /* 0x000000034c077209 */ /* 0x000fc40007810000 */
[----:B------:R-:W-:Y:S02]  /*13f00*/  LOP3.LUT R5, R5, UR17, R128, 0x96, !PT ;  /* 0x0000001105057c12 */ /* 0x000fe4000f8e9680 */
[----:B------:R-:W-:Y:S02]  /*13f10*/  FMNMX.FTZ R3, R182, R10, !PT ;  /* 0x0000000ab6037209 */ /* 0x000fe40007810000 */
[----:B------:R-:W-:Y:S02]  /*13f20*/  FMNMX.FTZ R7, R75, R7, !PT ;  /* 0x000000074b077209 */ /* 0x000fe40007810000 */
[----:B------:R-:W-:Y:S01]  /*13f30*/  LOP3.LUT R9, R9, UR15, R4, 0x96, !PT ;  /* 0x0000000f09097c12 */ /* 0x000fe2000f8e9604 */
[----:B------:R-:W-:Y:S01]  /*13f40*/  IMAD.WIDE.U32 R4, R5, -0x2daee0ad, RZ ;  /* 0xd2511f5305047825 */ /* 0x000fe200078e00ff */
[----:B------:R-:W-:Y:S02]  /*13f50*/  FMNMX.FTZ R3, R181, R3, !PT ;  /* 0x00000003b5037209 */ /* 0x000fe40007810000 */
[----:B------:R-:W-:-:S02]  /*13f60*/  FMNMX.FTZ R7, R63, R7, !PT ;  /* 0x000000073f077209 */ /* 0x000fc40007810000 */
[----:B------:R-:W-:Y:S02]  /*13f70*/  LOP3.LUT R6, R5, UR14, R6, 0x96, !PT ;  /* 0x0000000e05067c12 */ /* 0x000fe4000f8e9606 */
[----:B------:R-:W-:Y:S02]  /*13f80*/  FMNMX.FTZ R3, R180, R3, !PT ;  /* 0x00000003b4037209 */ /* 0x000fe40007810000 */
[----:B------:R-:W-:Y:S01]  /*13f90*/  FMNMX.FTZ R5, R61, R7, !PT ;  /* 0x000000073d057209 */ /* 0x000fe20007810000 */
[----:B------:R-:W-:Y:S01]  /*13fa0*/  IMAD.WIDE.U32 R20, R9, -0x2daee0ad, RZ ;  /* 0xd2511f5309147825 */ /* 0x000fe200078e00ff */
[----:B------:R-:W-:Y:S02]  /*13fb0*/  FMNMX.FTZ R3, R187, R3, !PT ;  /* 0x00000003bb037209 */ /* 0x000fe40007810000 */
[----:B------:R-:W-:Y:S02]  /*13fc0*/  FMNMX.FTZ R5, R60, R5, !PT ;  /* 0x000000053c057209 */ /* 0x000fe40007810000 */
[----:B------:R-:W-:-:S02]  /*13fd0*/  LOP3.LUT R9, R21, UR12, R4, 0x96, !PT ;  /* 0x0000000c15097c12 */ /* 0x000fc4000f8e9604 */
[----:B------:R-:W-:Y:S02]  /*13fe0*/  FMNMX.FTZ R3, R186, R3, !PT ;  /* 0x00000003ba037209 */ /* 0x000fe40007810000 */
[----:B------:R-:W-:Y:S01]  /*13ff0*/  FMNMX.FTZ R4, R57, R5, !PT ;  /* 0x0000000539047209 */ /* 0x000fe20007810000 */
[----:B------:R-:W-:Y:S01]  /*14000*/  IMAD.WIDE.U32 R6, R6, -0x326172a9, RZ ;  /* 0xcd9e8d5706067825 */ /* 0x000fe200078e00ff */
[----:B------:R-:W-:Y:S02]  /*14010*/  FMNMX.FTZ R3, R185, R3, !PT ;  /* 0x00000003b9037209 */ /* 0x000fe40007810000 */
[----:B------:R-:W-:Y:S02]  /*14020*/  FMNMX.FTZ R4, R29, R4, !PT ;  /* 0x000000041d047209 */ /* 0x000fe40007810000 */
[----:B------:R-:W-:Y:S02]  /*14030*/  LOP3.LUT R38, R7, UR13, R8, 0x96, !PT ;  /* 0x0000000d07267c12 */ /* 0x000fe4000f8e9608 */
[----:B------:R-:W-:-:S02]  /*14040*/  FMNMX.FTZ R3, R189, R3, !PT ;  /* 0x00000003bd037209 */ /* 0x000fc40007810000 */
[----:B------:R-:W-:Y:S01]  /*14050*/  FMNMX.FTZ R8, R27, R4, !PT ;  /* 0x000000041b087209 */ /* 0x000fe20007810000 */
[----:B------:R-:W-:Y:S01]  /*14060*/  IMAD.WIDE.U32 R4, R9, -0x326172a9, RZ ;  /* 0xcd9e8d5709047825 */ /* 0x000fe200078e00ff */
[----:B------:R-:W-:Y:S02]  /*14070*/  FMNMX.FTZ R7, R184, R3, !PT ;  /* 0x00000003b8077209 */ /* 0x000fe40007810000 */
[----:B------:R-:W-:Y:S02]  /*14080*/  FMNMX.FTZ R8, R26, R8, !PT ;  /* 0x000000081a087209 */ /* 0x000fe40007810000 */
[----:B------:R-:W-:Y:S02]  /*14090*/  LOP3.LUT R3, R5, UR39, R6, 0x96, !PT ;  /* 0x0000002705037c12 */ /* 0x000fe4000f8e9606 */
[----:B------:R-:W-:Y:S02]  /*140a0*/  FMNMX.FTZ R6, R179, R7, !PT ;  /* 0x00000007b3067209 */ /* 0x000fe40007810000 */
[----:B------:R-:W-:Y:S01]  /*140b0*/  FMNMX.FTZ R7, R25, R8, !PT ;  /* 0x0000000819077209 */ /* 0x000fe20007810000 */
[----:B------:R-:W-:Y:S01]  /*140c0*/  FFMA.FTZ R8, R124, UR43, -R2 ;  /* 0x0000002b7c087c23 */ /* 0x000fe20008010802 */
[----:B------:R-:W-:-:S02]  /*140d0*/  FMNMX.FTZ R6, R74, R6, !PT ;  /* 0x000000064a067209 */ /* 0x000fc40007810000 */
[----:B------:R-:W-:Y:S01]  /*140e0*/  FMNMX.FTZ R7, R24, R7, !PT ;  /* 0x0000000718077209 */ /* 0x000fe20007810000 */
[----:B------:R1:W-:Y:S03]  /*140f0*/  MUFU.EX2 R72, R8 ;  /* 0x0000000800487308 */ /* 0x0003e60000000800 */
[----:B------:R-:W-:-:S04]  /*14100*/  FMNMX.FTZ R7, R23, R7, !PT ;  /* 0x0000000717077209 */ /* 0x000fc80007810000 */
[----:B------:R-:W-:Y:S02]  /*14110*/  FMNMX.FTZ R7, R22, R7, !PT ;  /* 0x0000000716077209 */ /* 0x000fe40007810000 */
[----:B-1----:R-:W-:Y:S01]  /*14120*/  FMNMX.FTZ R8, R71, R6, !PT ;  /* 0x0000000647087209 */ /* 0x002fe20007810000 */
[----:B------:R-:W-:-:S03]  /*14130*/  FFMA.FTZ R6, R125, UR43, -R2 ;  /* 0x0000002b7d067c23 */ /* 0x000fc60008010802 */
[----:B------:R-:W-:Y:S01]  /*14140*/  FMNMX.FTZ R9, R70, R8, !PT ;  /* 0x0000000846097209 */ /* 0x000fe20007810000 */
[----:B------:R1:W2:Y:S01]  /*14150*/  MUFU.EX2 R73, R6 ;  /* 0x0000000600497308 */ /* 0x0002a20000000800 */
[----:B------:R-:W-:Y:S02]  /*14160*/  FMNMX.FTZ R8, R15, R7, !PT ;  /* 0x000000070f087209 */ /* 0x000fe40007810000 */
[----:B------:R-:W-:Y:S02]  /*14170*/  FMNMX.FTZ R7, R69, R9, !PT ;  /* 0x0000000945077209 */ /* 0x000fe40007810000 */
[----:B------:R-:W-:Y:S02]  /*14180*/  FMNMX.FTZ R9, R14, R8, !PT ;  /* 0x000000080e097209 */ /* 0x000fe40007810000 */
[----:B-1----:R-:W-:-:S04]  /*14190*/  LOP3.LUT R6, R3, 0xffff, RZ, 0xc0, !PT ;  /* 0x0000ffff03067812 */ /* 0x002fc800078ec0ff */
[----:B------:R-:W-:-:S04]  /*141a0*/  SHF.R.U32.HI R6, RZ, 0x8, R6 ;  /* 0x00000008ff067819 */ /* 0x000fc80000011606 */
[----:B------:R-:W-:Y:S02]  /*141b0*/  LOP3.LUT R8, R6, 0xffff, RZ, 0xc0, !PT ;  /* 0x0000ffff06087812 */ /* 0x000fe400078ec0ff */
[----:B------:R-:W-:Y:S02]  /*141c0*/  FMNMX.FTZ R6, R13, R9, !PT ;  /* 0x000000090d067209 */ /* 0x000fe40007810000 */
[----:B------:R-:W-:-:S03]  /*141d0*/  FMNMX.FTZ R7, R68, R7, !PT ;  /* 0x0000000744077209 */ /* 0x000fc60007810000 */
[----:B------:R-:W1:Y:S01]  /*141e0*/  SHFL.BFLY PT, R10, R6, 0x2, 0x1f ;  /* 0x0c401f00060a7f89 */ /* 0x000e6200000e0000 */
[----:B------:R-:W-:Y:S02]  /*141f0*/  FMNMX.FTZ R7, R67, R7, !PT ;  /* 0x0000000743077209 */ /* 0x000fe40007810000 */
[----:B--2---:R-:W-:Y:S02]  /*14200*/  F2FP.BF16.F32.PACK_AB R9, R73, R72 ;  /* 0x000000484909723e */ /* 0x004fe400000010ff */
[----:B------:R-:W-:Y:S02]  /*14210*/  FMNMX.FTZ R7, R66, R7, !PT ;  /* 0x0000000742077209 */ /* 0x000fe40007810000 */
[----:B------:R-:W-:Y:S02]  /*14220*/  ISETP.LE.U32.AND P1, PT, R8, UR23, PT ;  /* 0x0000001708007c0c */ /* 0x000fe4000bf23070 */
[----:B------:R-:W-:Y:S02]  /*14230*/  FMNMX.FTZ R8, R65, R7, !PT ;  /* 0x0000000741087209 */ /* 0x000fe40007810000 */
[----:B------:R-:W-:-:S02]  /*14240*/  PRMT R12, R9, 0x7610, R12 ;  /* 0x00007610090c7816 */ /* 0x000fc4000000000c */
[----:B------:R-:W-:Y:S02]  /*14250*/  SHF.R.U32.HI R7, RZ, 0x8, R11 ;  /* 0x00000008ff077819 */ /* 0x000fe4000001160b */
[----:B------:R-:W-:Y:S01]  /*14260*/  FMNMX.FTZ R8, R64, R8, !PT ;  /* 0x0000000840087209 */ /* 0x000fe20007810000 */
[----:B------:R-:W-:Y:S01]  /*14270*/  @!P6 HFMA2.BF16_V2 R248, -RZ.H0_H0, RZ.H0_H0, -R12.H0_H0 ;  /* 0x200000fffff8e231 */ /* 0x000fe2000034090c */
[----:B------:R-:W-:Y:S02]  /*14280*/  PRMT R35, R9, 0x7632, R35 ;  /* 0x0000763209237816 */ /* 0x000fe40000000023 */
[----:B------:R-:W-:Y:S02]  /*14290*/  LOP3.LUT R7, R7, 0xffff, RZ, 0xc0, !PT ;  /* 0x0000ffff07077812 */ /* 0x000fe400078ec0ff */
[----:B------:R-:W-:Y:S02]  /*142a0*/  FMNMX.FTZ R8, R62, R8, !PT ;  /* 0x000000083e087209 */ /* 0x000fe40007810000 */
[----:B------:R-:W-:-:S02]  /*142b0*/  PRMT R9, R12, 0x5410, R35 ;  /* 0x000054100c097816 */ /* 0x000fc40000000023 */
[----:B-1----:R-:W-:Y:S02]  /*142c0*/  FMNMX.FTZ R6, R6, R10, !PT ;  /* 0x0000000a06067209 */ /* 0x002fe40007810000 */
[----:B------:R-:W-:Y:S02]  /*142d0*/  @!P6 PRMT R12, R248, 0x5410, RZ ;  /* 0x00005410f80ce816 */ /* 0x000fe400000000ff */
[----:B------:R-:W-:Y:S02]  /*142e0*/  ISETP.LE.U32.AND P6, PT, R7, UR23, PT ;  /* 0x0000001707007c0c */ /* 0x000fe4000bfc3070 */
[----:B------:R-:W-:Y:S02]  /*142f0*/  FMNMX.FTZ R7, R58, R8, !PT ;  /* 0x000000083a077209 */ /* 0x000fe40007810000 */
[----:B------:R-:W1:Y:S02]  /*14300*/  SHFL.BFLY PT, R8, R6, 0x1, 0x1f ;  /* 0x0c201f0006087f89 */ /* 0x000e6400000e0000 */
[----:B------:R-:W-:-:S02]  /*14310*/  FMNMX.FTZ R7, R53, R7, !PT ;  /* 0x0000000735077209 */ /* 0x000fc40007810000 */
[----:B------:R2:W-:Y:S01]  /*14320*/  STL [R1+0x2dc], R9 ;  /* 0x0002dc0901007387 */ /* 0x0005e20000100800 */
[--C-:B------:R-:W-:Y:S01]  /*14330*/  FFMA.FTZ R11, R198, UR43, -R2.reuse ;  /* 0x0000002bc60b7c23 */ /* 0x100fe20008010802 */
[--C-:B------:R-:W-:Y:S02]  /*14340*/  FFMA.FTZ R125, R196, UR43, -R2.reuse ;  /* 0x0000002bc47d7c23 */ /* 0x100fe40008010802 */
[----:B------:R3:W-:Y:S01]  /*14350*/  STL [R1+0x9c], R12 ;  /* 0x00009c0c01007387 */ /* 0x0007e20000100800 */
        /* <DEDUP_REMOVED lines=19> */
[--C-:B--2---:R-:W-:Y:S01]  /*14490*/  FFMA.FTZ R9, R200, UR43, -R2.reuse ;  /* 0x0000002bc8097c23 */ /* 0x104fe20008010802 */
[--C-:B---3--:R-:W-:Y:S01]  /*144a0*/  FFMA.FTZ R12, R197, UR43, -R2.reuse ;  /* 0x0000002bc50c7c23 */ /* 0x108fe20008010802 */
[----:B------:R-:W-:Y:S01]  /*144b0*/  FFMA.FTZ R197, R89, UR43, -R2 ;  /* 0x0000002b59c57c23 */ /* 0x000fe20008010802 */
[----:B------:R-:W-:Y:S01]  /*144c0*/  FMNMX.FTZ R2, R52, R7, !PT ;  /* 0x0000000734027209 */ /* 0x000fe20007810000 */
[--C-:B------:R-:W-:Y:S01]  /*144d0*/  FFMA.FTZ R7, R121, UR43, -R0.reuse ;  /* 0x0000002b79077c23 */ /* 0x100fe20008010800 */
[----:B-1----:R-:W-:Y:S01]  /*144e0*/  FMNMX.FTZ R231, R6, R8, !PT ;  /* 0x0000000806e77209 */ /* 0x002fe20007810000 */
[----:B------:R-:W-:Y:S01]  /*144f0*/  FFMA.FTZ R6, R120, UR43, -R0 ;  /* 0x0000002b78067c23 */ /* 0x000fe20008010800 */
[----:B------:R-:W-:Y:S01]  /*14500*/  FMNMX.FTZ R2, R50, R2, !PT ;  /* 0x0000000232027209 */ /* 0x000fe20007810000 */
[----:B------:R1:W-:Y:S08]  /*14510*/  MUFU.EX2 R49, R7 ;  /* 0x0000000700317308 */ /* 0x0003f00000000800 */
[----:B------:R2:W3:Y:S01]  /*14520*/  MUFU.EX2 R77, R6 ;  /* 0x00000006004d7308 */ /* 0x0004e20000000800 */
[----:B-1----:R-:W1:Y:S01]  /*14530*/  SHFL.BFLY PT, R7, R2, 0x2, 0x1f ;  /* 0x0c401f0002077f89 */ /* 0x002e6200000e0000 */
[----:B------:R-:W-:-:S02]  /*14540*/  @!P6 HFMA2.BF16_V2 R249, -RZ.H0_H0, RZ.H0_H0, -R35.H0_H0 ;  /* 0x200000fffff9e231 */ /* 0x000fc40000340923 */
        /* <DEDUP_REMOVED lines=24> */
[----:B------:R-:W-:Y:S01]  /*146d0*/  @!P6 PRMT R35, R249, 0x5410, RZ ;  /* 0x00005410f923e816 */ /* 0x000fe200000000ff */
[----:B--2---:R-:W-:Y:S01]  /*146e0*/  FMUL.FTZ R6, R231, UR43 ;  /* 0x0000002be7067c20 */ /* 0x004fe20008410000 */
[----:B---3--:R-:W-:-:S02]  /*146f0*/  F2FP.BF16.F32.PACK_AB R0, R77, R49 ;  /* 0x000000314d00723e */ /* 0x008fc400000010ff */
[----:B------:R-:W-:Y:S02]  /*14700*/  FSETP.NEU.FTZ.AND P6, PT, R231, -INF , PT ;  /* 0xff800000e700780b */ /* 0x000fe40003fdd000 */
[C---:B------:R-:W-:Y:S02]  /*14710*/  PRMT R33, R0.reuse, 0x7610, R33 ;  /* 0x0000761000217816 */ /* 0x040fe40000000021 */
[----:B------:R-:W-:Y:S02]  /*14720*/  PRMT R8, R0, 0x7632, R8 ;  /* 0x0000763200087816 */ /* 0x000fe40000000008 */
[----:B------:R-:W-:Y:S01]  /*14730*/  FSEL R0, R6, RZ, P6 ;  /* 0x000000ff06007208 */ /* 0x000fe20003000000 */
[----:B------:R-:W-:Y:S01]  /*14740*/  @!P5 HFMA2.BF16_V2 R251, -RZ.H0_H0, RZ.H0_H0, -R33.H0_H0 ;  /* 0x200000fffffbd231 */ /* 0x000fe20000340921 */
[----:B-1----:R-:W-:Y:S01]  /*14750*/  FMNMX.FTZ R2, R2, R7, !PT ;  /* 0x0000000702027209 */ /* 0x002fe20007810000 */
[----:B------:R-:W-:Y:S02]  /*14760*/  @!P4 HFMA2.BF16_V2 R250, -RZ.H0_H0, RZ.H0_H0, -R8.H0_H0 ;  /* 0x200000fffffac231 */ /* 0x000fe40000340908 */
        /* <DEDUP_REMOVED lines=32> */
[----:B------:R-:W-:Y:S01]  /*14970*/  PRMT R0, R33, 0x5410, R8 ;  /* 0x0000541021007816 */ /* 0x000fe20000000008 */
[----:B------:R-:W-:Y:S01]  /*14980*/  STL [R1+0x98], R35 ;  /* 0x0000982301007387 */ /* 0x000fe20000100800 */
[----:B------:R-:W-:-:S02]  /*14990*/  @!P5 PRMT R33, R251, 0x5410, RZ ;  /* 0x00005410fb21d816 */ /* 0x000fc400000000ff */
[----:B------:R-:W-:Y:S01]  /*149a0*/  @!P4 PRMT R8, R250, 0x5410, RZ ;  /* 0x00005410fa08c816 */ /* 0x000fe200000000ff */
[----:B------:R-:W-:Y:S04]  /*149b0*/  STL [R1+0x11c], R7 ;  /* 0x00011c0701007387 */ /* 0x000fe80000100800 */
[----:B------:R-:W-:Y:S04]  /*149c0*/  STL [R1+0x408], R247 ;  /* 0x000408f701007387 */ /* 0x000fe80000100800 */
[----:B------:R1:W-:Y:S04]  /*149d0*/  STL [R1+0x140], R6 ;  /* 0x0001400601007387 */ /* 0x0003e80000100800 */
[----:B------:R2:W-:Y:S04]  /*149e0*/  STL [R1+0x2a8], R0 ;  /* 0x0002a80001007387 */ /* 0x0005e80000100800 */
[----:B------:R-:W-:Y:S04]  /*149f0*/  STL [R1+0x94], R33 ;  /* 0x0000942101007387 */ /* 0x000fe80000100800 */
[----:B------:R-:W-:Y:S04]  /*14a00*/  STL [R1+0x90], R8 ;  /* 0x0000900801007387 */ /* 0x000fe80000100800 */
[----:B------:R-:W3:Y:S04]  /*14a10*/  LDL.LU R217, [R1+0x5c] ;  /* 0x00005c0001d97983 */ /* 0x000ee80000300800 */
[----:B------:R-:W4:Y:S01]  /*14a20*/  SHFL.BFLY PT, R7, R2, 0x1, 0x1f ;  /* 0x0c201f0002077f89 */ /* 0x000f2200000e0000 */
[----:B-1----:R-:W-:-:S05]  /*14a30*/  FSEL R6, R43, RZ, P2 ;  /* 0x000000ff2b067208 */ /* 0x002fca0001000000 */
[----:B------:R-:W-:Y:S01]  /*14a40*/  FADD.FTZ R6, R136, -R6 ;  /* 0x8000000688067221 */ /* 0x000fe20000010000 */
[----:B--2---:R-:W-:-:S03]  /*14a50*/  LOP3.LUT R0, R3, 0xff, RZ, 0xc0, !PT ;  /* 0x000000ff03007812 */ /* 0x004fc600078ec0ff */
[----:B------:R-:W-:Y:S01]  /*14a60*/  FMUL.FTZ R6, R6, UR43 ;  /* 0x0000002b06067c20 */ /* 0x000fe20008410000 */
[----:B------:R-:W-:Y:S01]  /*14a70*/  ISETP.LE.U32.AND P5, PT, R0, UR23, PT ;  /* 0x0000001700007c0c */ /* 0x000fe2000bfa3070 */
[----:B------:R-:W-:Y:S01]  /*14a80*/  MUFU.EX2 R75, R12 ;  /* 0x0000000c004b7308 */ /* 0x000fe20000000800 */
[----:B------:R-:W-:Y:S02]  /*14a90*/  SHF.R.U32.HI R0, RZ, 0x18, R3 ;  /* 0x00000018ff007819 */ /* 0x000fe40000011603 */
[----:B----4-:R-:W-:-:S05]  /*14aa0*/  FMNMX.FTZ R207, R2, R7, !PT ;  /* 0x0000000702cf7209 */ /* 0x010fca0007810000 */
[----:B------:R-:W3:Y:S01]  /*14ab0*/  MUFU.EX2 R12, R6 ;  /* 0x00000006000c7308 */ /* 0x000ee20000000800 */
[----:B------:R-:W-:Y:S02]  /*14ac0*/  ISETP.LE.U32.AND P2, PT, R0, UR23, PT ;  /* 0x0000001700007c0c */ /* 0x000fe4000bf43070 */
[----:B------:R-:W-:Y:S01]  /*14ad0*/  FSEL R7, R42, RZ, P3 ;  /* 0x000000ff2a077208 */ /* 0x000fe20001800000 */
[C---:B------:R-:W-:Y:S01]  /*14ae0*/  FMUL.FTZ R0, R207.reuse, UR43 ;  /* 0x0000002bcf007c20 */ /* 0x040fe20008410000 */
[----:B------:R-:W-:-:S04]  /*14af0*/  FSETP.NEU.FTZ.AND P3, PT, R207, -INF , PT ;  /* 0xff800000cf00780b */ /* 0x000fc80003f7d000 */
[----:B------:R-:W-:Y:S01]  /*14b00*/  FSEL R0, R0, RZ, P3 ;  /* 0x000000ff00007208 */ /* 0x000fe20001800000 */
[----:B------:R1:W-:Y:S04]  /*14b10*/  STL [R1+0x3a0], R207 ;  /* 0x0003a0cf01007387 */ /* 0x0003e80000100800 */
[----:B------:R-:W-:Y:S02]  /*14b20*/  FFMA.FTZ R247, R69, UR43, -R0 ;  /* 0x0000002b45f77c23 */ /* 0x000fe40008010800 */
[----:B------:R3:W-:Y:S01]  /*14b30*/  MUFU.EX2 R69, R21 ;  /* 0x0000001500457308 */ /* 0x0007e20000000800 */
[----:B------:R-:W-:-:S07]  /*14b40*/  SHF.R.U32.HI R3, RZ, 0x10, R3 ;  /* 0x00000010ff037819 */ /* 0x000fce0000011603 */
[----:B------:R2:W-:Y:S01]  /*14b50*/  MUFU.EX2 R60, R9 ;  /* 0x00000009003c7308 */ /* 0x0005e20000000800 */
[----:B---3--:R-:W-:Y:S02]  /*14b60*/  FFMA.FTZ R21, R217, R12, R56 ;  /* 0x0000000cd9157223 */ /* 0x008fe40000010038 */
[----:B------:R-:W3:Y:S05]  /*14b70*/  LDL R217, [R1+0x68] ;  /* 0x0000680001d97983 */ /* 0x000eea0000100800 */
[----:B------:R4:W1:Y:S01]  /*14b80*/  MUFU.EX2 R61, R10 ;  /* 0x0000000a003d7308 */ /* 0x0008620000000800 */
[----:B------:R-:W-:Y:S01]  /*14b90*/  LOP3.LUT R3, R3, 0xff, RZ, 0xc0, !PT ;  /* 0x000000ff03037812 */ /* 0x000fe200078ec0ff */
[--C-:B--2---:R-:W-:Y:S01]  /*14ba0*/  FFMA.FTZ R9, R105, UR43, -R0.reuse ;  /* 0x0000002b69097c23 */ /* 0x104fe20008010800 */
[--C-:B------:R-:W-:Y:S01]  /*14bb0*/  FFMA.FTZ R216, R50, UR43, -R0.reuse ;  /* 0x0000002b32d87c23 */ /* 0x100fe20008010800 */
[--C-:B------:R-:W-:Y:S01]  /*14bc0*/  FFMA.FTZ R8, R132, UR43, -R0.reuse ;  /* 0x0000002b84087c23 */ /* 0x100fe20008010800 */
[--C-:B------:R-:W-:Y:S01]  /*14bd0*/  FFMA.FTZ R13, R177, UR43, -R0.reuse ;  /* 0x0000002bb10d7c23 */ /* 0x100fe20008010800 */
[--C-:B------:R-:W-:Y:S01]  /*14be0*/  FFMA.FTZ R14, R176, UR43, -R0.reuse ;  /* 0x0000002bb00e7c23 */ /* 0x100fe20008010800 */
[--C-:B------:R-:W-:Y:S01]  /*14bf0*/  FFMA.FTZ R15, R175, UR43, -R0.reuse ;  /* 0x0000002baf0f7c23 */ /* 0x100fe20008010800 */
        /* <DEDUP_REMOVED lines=8> */
[----:B----4-:R-:W-:Y:S01]  /*14c80*/  FSEL R10, R207, RZ, P3 ;  /* 0x000000ffcf0a7208 */ /* 0x010fe20001800000 */
[--C-:B------:R-:W-:Y:S01]  /*14c90*/  FFMA.FTZ R33, R185, UR43, -R0.reuse ;  /* 0x0000002bb9217c23 */ /* 0x100fe20008010800 */
[----:B------:R-:W-:Y:S01]  /*14ca0*/  ISETP.LE.U32.AND P3, PT, R3, UR23, PT ;  /* 0x0000001703007c0c */ /* 0x000fe2000bf63070 */
[--C-:B------:R-:W-:Y:S01]  /*14cb0*/  FFMA.FTZ R3, R178, UR43, -R0.reuse ;  /* 0x0000002bb2037c23 */ /* 0x100fe20008010800 */
[--C-:B------:R-:W-:Y:S01]  /*14cc0*/  FFMA.FTZ R35, R189, UR43, -R0.reuse ;  /* 0x0000002bbd237c23 */ /* 0x100fe20008010800 */
[--C-:B------:R-:W-:Y:S01]  /*14cd0*/  FFMA.FTZ R36, R184, UR43, -R0.reuse ;  /* 0x0000002bb8247c23 */ /* 0x100fe20008010800 */
[--C-:B------:R-:W-:Y:S01]  /*14ce0*/  FFMA.FTZ R37, R179, UR43, -R0.reuse ;  /* 0x0000002bb3257c23 */ /* 0x100fe20008010800 */
[--C-:B------:R-:W-:Y:S01]  /*14cf0*/  FFMA.FTZ R105, R74, UR43, -R0.reuse ;  /* 0x0000002b4a697c23 */ /* 0x100fe20008010800 */
[--C-:B--2---:R-:W-:Y:S01]  /*14d00*/  FFMA.FTZ R19, R182, UR43, -R0.reuse ;  /* 0x0000002bb6137c23 */ /* 0x104fe20008010800 */
        /* <DEDUP_REMOVED lines=11> */
[----:B------:R-:W-:Y:S01]  /*14dc0*/  FFMA.FTZ R222, R52, UR43, -R0 ;  /* 0x0000002b34de7c23 */ /* 0x000fe20008010800 */
[----:B-1----:R-:W-:-:S05]  /*14dd0*/  F2FP.BF16.F32.PACK_AB R0, R61, R60 ;  /* 0x0000003c3d00723e */ /* 0x002fca00000010ff */
[----:B------:R-:W1:Y:S01]  /*14de0*/  MUFU.EX2 R50, R18 ;  /* 0x0000001200327308 */ /* 0x000e620000000800 */
[----:B------:R-:W-:Y:S02]  /*14df0*/  PRMT R207, R0, 0x7610, R207 ;  /* 0x0000761000cf7816 */ /* 0x000fe400000000cf */
[----:B------:R-:W-:Y:S02]  /*14e00*/  LOP3.LUT R2, R4, 0xff, RZ, 0xc0, !PT ;  /* 0x000000ff04027812 */ /* 0x000fe400078ec0ff */
[----:B------:R-:W-:Y:S01]  /*14e10*/  PRMT R230, R0, 0x7632, R230 ;  /* 0x0000763200e67816 */ /* 0x000fe200000000e6 */
[----:B------:R-:W-:Y:S01]  /*14e20*/  @!P5 HFMA2.BF16_V2 R136, -RZ.H0_H0, RZ.H0_H0, -R207.H0_H0 ;  /* 0x200000ffff88d231 */ /* 0x000fe200003409cf */
[----:B------:R-:W-:Y:S01]  /*14e30*/  ISETP.LE.U32.AND P4, PT, R2, UR23, PT ;  /* 0x0000001702007c0c */ /* 0x000fe2000bf83070 */
[----:B------:R2:W-:Y:S01]  /*14e40*/  MUFU.EX2 R63, R11 ;  /* 0x0000000b003f7308 */ /* 0x0005e20000000800 */
[----:B------:R-:W-:Y:S01]  /*14e50*/  LOP3.LUT R2, R4, 0xffff, RZ, 0xc0, !PT ;  /* 0x0000ffff04027812 */ /* 0x000fe200078ec0ff */
[----:B------:R-:W-:Y:S01]  /*14e60*/  FADD.FTZ R5, R135, -R7 ;  /* 0x8000000787057221 */ /* 0x000fe20000010000 */
[----:B------:R-:W-:-:S02]  /*14e70*/  PRMT R0, R207, 0x5410, R230 ;  /* 0x00005410cf007816 */ /* 0x000fc400000000e6 */
[----:B------:R-:W-:Y:S01]  /*14e80*/  @!P5 PRMT R207, R136, 0x5410, RZ ;  /* 0x0000541088cfd816 */ /* 0x000fe200000000ff */
[----:B------:R-:W-:Y:S01]  /*14e90*/  FMUL.FTZ R5, R5, UR43 ;  /* 0x0000002b05057c20 */ /* 0x000fe20008410000 */
[--C-:B--2---:R-:W-:Y:S02]  /*14ea0*/  SHF.R.U32.HI R11, RZ, 0x10, R4.reuse ;  /* 0x00000010ff0b7819 */ /* 0x104fe40000011604 */
[----:B------:R-:W-:-:S04]  /*14eb0*/  SHF.R.U32.HI R4, RZ, 0x18, R4 ;  /* 0x00000018ff047819 */ /* 0x000fc80000011604 */
[----:B------:R-:W-:Y:S02]  /*14ec0*/  ISETP.LE.U32.AND P5, PT, R4, UR23, PT ;  /* 0x0000001704007c0c */ /* 0x000fe4000bfa3070 */
[----:B-1----:R-:W-:-:S04]  /*14ed0*/  F2FP.BF16.F32.PACK_AB R4, R50, R57 ;  /* 0x000000393204723e */ /* 0x002fc800000010ff */
[C---:B------:R-:W-:Y:S02]  /*14ee0*/  PRMT R228, R4.reuse, 0x7632, R228 ;  /* 0x0000763204e47816 */ /* 0x040fe400000000e4 */
[----:B------:R-:W-:Y:S02]  /*14ef0*/  PRMT R224, R4, 0x7610, R224 ;  /* 0x0000761004e07816 */ /* 0x000fe400000000e0 */
[----:B------:R-:W-:Y:S02]  /*14f00*/  LOP3.LUT R4, R11, 0xff, RZ, 0xc0, !PT ;  /* 0x000000ff0b047812 */ /* 0x000fe400078ec0ff */
[----:B------:R-:W3:Y:S01]  /*14f10*/  MUFU.EX2 R11, R5 ;  /* 0x00000005000b7308 */ /* 0x000ee20000000800 */
[----:B------:R-:W-:Y:S01]  /*14f20*/  PRMT R6, R224, 0x5410, R228 ;  /* 0x00005410e0067816 */ /* 0x000fe200000000e4 */
[----:B------:R1:W-:Y:S01]  /*14f30*/  STL [R1+0x2cc], R0 ;  /* 0x0002cc0001007387 */ /* 0x0003e20000100800 */
[----:B------:R-:W-:-:S03]  /*14f40*/  IMAD.MOV.U32 R58, RZ, RZ, R130 ;  /* 0x000000ffff3a7224 */ /* 0x000fc600078e0082 */
[----:B------:R2:W-:Y:S02]  /*14f50*/  STL [R1+0x2b8], R6 ;  /* 0x0002b80601007387 */ /* 0x0005e40000100800 */
[----:B------:R3:W-:Y:S02]  /*14f60*/  MUFU.EX2 R52, R17 ;  /* 0x0000001100347308 */ /* 0x0007e40000000800 */
[----:B---3--:R-:W-:Y:S01]  /*14f70*/  FFMA.FTZ R17, R217, R11, R59 ;  /* 0x0000000bd9117223 */ /* 0x008fe2000001003b */
[----:B------:R-:W-:Y:S02]  /*14f80*/  IMAD.MOV.U32 R59, RZ, RZ, R131 ;  /* 0x000000ffff3b7224 */ /* 0x000fe400078e0083 */
[----:B------:R-:W3:Y:S04]  /*14f90*/  LDL.LU.64 R130, [R1+0x410] ;  /* 0x0004100001827983 */ /* 0x000ee80000300a00 */
[----:B------:R4:W4:Y:S01]  /*14fa0*/  LDL.LU.S16 R136, [R1] ;  /* 0x0000000001887983 */ /* 0x0009220000300600 */
[----:B-1----:R-:W-:Y:S01]  /*14fb0*/  SHF.R.U32.HI R0, RZ, 0x8, R2 ;  /* 0x00000008ff007819 */ /* 0x002fe20000011602 */
[----:B------:R-:W-:-:S03]  /*14fc0*/  @!P1 HFMA2.BF16_V2 R135, -RZ.H0_H0, RZ.H0_H0, -R230.H0_H0 ;  /* 0x200000ffff879231 */ /* 0x000fc600003409e6 */
[----:B------:R-:W-:Y:S02]  /*14fd0*/  LOP3.LUT R0, R0, 0xffff, RZ, 0xc0, !PT ;  /* 0x0000ffff00007812 */ /* 0x000fe400078ec0ff */
[----:B------:R-:W-:Y:S02]  /*14fe0*/  @!P1 PRMT R230, R135, 0x5410, RZ ;  /* 0x0000541087e69816 */ /* 0x000fe400000000ff */
[----:B------:R-:W-:Y:S01]  /*14ff0*/  ISETP.LE.U32.AND P1, PT, R0, UR23, PT ;  /* 0x0000001700007c0c */ /* 0x000fe2000bf23070 */
[----:B------:R-:W-:Y:S01]  /*15000*/  FADD.FTZ R0, R133, -R10 ;  /* 0x8000000a85007221 */ /* 0x000fe20000010000 */
[----:B------:R1:W-:Y:S03]  /*15010*/  MUFU.EX2 R7, R3 ;  /* 0x0000000300077308 */ /* 0x0003e60000000800 */
[----:B------:R-:W-:Y:S01]  /*15020*/  FMUL.FTZ R0, R0, UR43 ;  /* 0x0000002b00007c20 */ /* 0x000fe20008410000 */
[----:B------:R-:W-:-:S04]  /*15030*/  @!P2 HFMA2.BF16_V2 R133, -RZ.H0_H0, RZ.H0_H0, -R228.H0_H0 ;  /* 0x200000ffff85a231 */ /* 0x000fc800003409e4 */
[----:B------:R-:W-:Y:S01]  /*15040*/  MUFU.EX2 R9, R9 ;  /* 0x0000000900097308 */ /* 0x000fe20000000800 */
[----:B------:R-:W-:Y:S01]  /*15050*/  @!P2 PRMT R228, R133, 0x5410, RZ ;  /* 0x0000541085e4a816 */ /* 0x000fe200000000ff */
[----:B-1----:R-:W-:-:S06]  /*15060*/  IMAD.WIDE.U32 R2, R38, -0x2daee0ad, RZ ;  /* 0xd2511f5326027825 */ /* 0x002fcc00078e00ff */
[----:B------:R1:W2:Y:S01]  /*15070*/  MUFU.EX2 R16, R0 ;  /* 0x0000000000107308 */ /* 0x0002a20000000800 */
[----:B------:R-:W-:-:S07]  /*15080*/  ISETP.LE.U32.AND P2, PT, R4, UR23, PT ;  /* 0x0000001704007c0c */ /* 0x000fce000bf43070 */
[----:B------:R-:W2:Y:S01]  /*15090*/  MUFU.EX2 R8, R8 ;  /* 0x0000000800087308 */ /* 0x000ea20000000800 */
[----:B------:R-:W-:Y:S01]  /*150a0*/  @!P3 HFMA2.BF16_V2 R252, -RZ.H0_H0, RZ.H0_H0, -R224.H0_H0 ;  /* 0x200000fffffcb231 */ /* 0x000fe200003409e0 */
[----:B------:R3:W3:Y:S01]  /*150b0*/  LDL.LU.S16 R133, [R1+0x4] ;  /* 0x0000040001857983 */ /* 0x0006e20000300600 */
[----:B-1----:R-:W-:-:S05]  /*150c0*/  LOP3.LUT R0, R3, UR40, R20, 0x96, !PT ;  /* 0x0000002803007c12 */ /* 0x002fca000f8e9614 */
[----:B--2---:R-:W1:Y:S01]  /*150d0*/  MUFU.EX2 R6, R13 ;  /* 0x0000000d00067308 */ /* 0x004e620000000800 */
[----:B------:R-:W-:Y:S01]  /*150e0*/  FFMA.FTZ R10, R245, R16, R9 ;  /* 0x00000010f50a7223 */ /* 0x000fe20000010009 */
[----:B------:R-:W-:Y:S01]  /*150f0*/  @!P3 PRMT R224, R252, 0x5410, RZ ;  /* 0x00005410fce0b816 */ /* 0x000fe200000000ff */
[----:B------:R2:W2:Y:S01]  /*15100*/  LDL.LU.S16 R64, [R1+0x8] ;  /* 0x0000080001407983 */ /* 0x0004a20000300600 */
[----:B------:R-:W-:-:S04]  /*15110*/  LOP3.LUT R4, R0, 0xffff, RZ, 0xc0, !PT ;  /* 0x0000ffff00047812 */ /* 0x000fc800078ec0ff */
[----:B------:R-:W-:Y:S01]  /*15120*/  SHF.R.U32.HI R4, RZ, 0x8, R4 ;  /* 0x00000008ff047819 */ /* 0x000fe20000011604 */
[----:B------:R-:W1:Y:S03]  /*15130*/  MUFU.EX2 R5, R14 ;  /* 0x0000000e00057308 */ /* 0x000e660000000800 */
[----:B------:R-:W-:Y:S01]  /*15140*/  LOP3.LUT R4, R4, 0xffff, RZ, 0xc0, !PT ;  /* 0x0000ffff04047812 */ /* 0x000fe200078ec0ff */
[----:B------:R-:W-:-:S03]  /*15150*/  FADD.FTZ R10, R8, R10 ;  /* 0x0000000a080a7221 */ /* 0x000fc60000010000 */
[----:B------:R-:W-:Y:S02]  /*15160*/  ISETP.LE.U32.AND P3, PT, R4, UR23, PT ;  /* 0x0000001704007c0c */ /* 0x000fe4000bf63070 */
[----:B------:R-:W1:Y:S01]  /*15170*/  MUFU.EX2 R4, R15 ;  /* 0x0000000f00047308 */ /* 0x000e620000000800 */
[----:B------:R-:W-:Y:S01]  /*15180*/  FADD.FTZ R10, R7, R10 ;  /* 0x0000000a070a7221 */ /* 0x000fe20000010000 */
[----:B-1----:R-:W-:Y:S02]  /*15190*/  F2FP.BF16.F32.PACK_AB R68, R6, R7 ;  /* 0x000000070644723e */ /* 0x002fe400000010ff */
[----:B------:R-:W-:Y:S02]  /*151a0*/  F2FP.BF16.F32.PACK_AB R7, R75, R63 ;  /* 0x0000003f4b07723e */ /* 0x000fe400000010ff */
[----:B------:R-:W-:Y:S01]  /*151b0*/  F2FP.BF16.F32.PACK_AB R66, R8, R9 ;  /* 0x000000090842723e */ /* 0x000fe200000010ff */
[----:B------:R-:W-:Y:S01]  /*151c0*/  FADD.FTZ R8, R6, R10 ;  /* 0x0000000a06087221 */ /* 0x000fe20000010000 */
[----:B------:R-:W-:-:S02]  /*151d0*/  PRMT R218, R7, 0x7610, R218 ;  /* 0x0000761007da7816 */ /* 0x000fc400000000da */
[----:B------:R-:W-:Y:S01]  /*151e0*/  PRMT R135, R7, 0x7632, R135 ;  /* 0x0000763207877816 */ /* 0x000fe20000000087 */
[----:B------:R-:W-:Y:S02]  /*151f0*/  FADD.FTZ R6, R5, R8 ;  /* 0x0000000805067221 */ /* 0x000fe40000010000 */
[----:B------:R-:W-:Y:S02]  /*15200*/  @!P4 HFMA2.BF16_V2 R245, -RZ.H0_H0, RZ.H0_H0, -R218.H0_H0 ;  /* 0x200000fffff5c231 */ /* 0x000fe400003409da */
[C---:B------:R-:W-:Y:S01]  /*15210*/  FADD.FTZ R8, R4.reuse, R6 ;  /* 0x0000000604087221 */ /* 0x040fe20000010000 */
[----:B------:R-:W-:Y:S02]  /*15220*/  F2FP.BF16.F32.PACK_AB R67, R4, R5 ;  /* 0x000000050443723e */ /* 0x000fe400000010ff */
[----:B------:R-:W-:Y:S02]  /*15230*/  PRMT R4, R218, 0x5410, R135 ;  /* 0x00005410da047816 */ /* 0x000fe40000000087 */
[----:B------:R-:W-:-:S05]  /*15240*/  @!P4 PRMT R218, R245, 0x5410, RZ ;  /* 0x00005410f5dac816 */ /* 0x000fca00000000ff */
[----:B------:R-:W-:Y:S04]  /*15250*/  STL [R1+0x3c0], R218 ;  /* 0x0003c0da01007387 */ /* 0x000fe80000100800 */
[----:B------:R1:W-:Y:S01]  /*15260*/  STL [R1+0x2b0], R4 ;  /* 0x0002b00401007387 */ /* 0x0003e20000100800 */
[----:B----4-:R-:W-:-:S05]  /*15270*/  @!P1 HFMA2.BF16_V2 R136, -RZ.H0_H0, RZ.H0_H0, -R135.H0_H0 ;  /* 0x200000ffff889231 */ /* 0x010fca0000340987 */
[----:B------:R-:W-:-:S04]  /*15280*/  PRMT R9, R136, 0x7610, R9 ;  /* 0x0000761088097816 */ /* 0x000fc80000000009 */
[----:B------:R-:W-:Y:S02]  /*15290*/  @!P1 PRMT R135, R9, 0x5410, RZ ;  /* 0x0000541009879816 */ /* 0x000fe400000000ff */
[----:B------:R4:W4:Y:S01]  /*152a0*/  LDL.LU.S16 R9, [R1+0xc] ;  /* 0x00000c0001097983 */ /* 0x0009220000300600 */
[----:B------:R-:W3:Y:S01]  /*152b0*/  MUFU.EX2 R15, R28 ;  /* 0x0000001c000f7308 */ /* 0x000ee20000000800 */
[----:B-1----:R-:W-:-:S07]  /*152c0*/  LOP3.LUT R4, R2, 0xff, RZ, 0xc0, !PT ;  /* 0x000000ff02047812 */ /* 0x002fce00078ec0ff */
[----:B------:R1:W-:Y:S01]  /*152d0*/  MUFU.EX2 R56, R32 ;  /* 0x0000002000387308 */ /* 0x0003e20000000800 */
[----:B---3--:R-:W-:-:S04]  /*152e0*/  F2FP.BF16.F32.PACK_AB R5, R15, R52 ;  /* 0x000000340f05723e */ /* 0x008fc800000010ff */
[C---:B------:R-:W-:Y:S02]  /*152f0*/  PRMT R7, R5.reuse, 0x7632, R7 ;  /* 0x0000763205077816 */ /* 0x040fe40000000007 */
[----:B-1----:R-:W-:-:S03]  /*15300*/  PRMT R32, R5, 0x7610, R32 ;  /* 0x0000761005207816 */ /* 0x002fc60000000020 */
[----:B------:R-:W-:Y:S01]  /*15310*/  @!P5 HFMA2.BF16_V2 R133, -RZ.H0_H0, RZ.H0_H0, -R7.H0_H0 ;  /* 0x200000ffff85d231 */ /* 0x000fe20000340907 */
[----:B------:R-:W-:Y:S02]  /*15320*/  ISETP.LE.U32.AND P4, PT, R4, UR23, PT ;  /* 0x0000001704007c0c */ /* 0x000fe4000bf83070 */
[----:B------:R-:W-:Y:S02]  /*15330*/  LOP3.LUT R4, R0, 0xff, RZ, 0xc0, !PT ;  /* 0x000000ff00047812 */ /* 0x000fe400078ec0ff */
[----:B------:R-:W-:Y:S02]  /*15340*/  PRMT R98, R133, 0x7610, R98 ;  /* 0x0000761085627816 */ /* 0x000fe40000000062 */
[----:B------:R-:W-:Y:S01]  /*15350*/  ISETP.LE.U32.AND P1, PT, R4, UR23, PT ;  /* 0x0000001704007c0c */ /* 0x000fe2000bf23070 */
[----:B--2---:R-:W-:Y:S01]  /*15360*/  @!P2 HFMA2.BF16_V2 R64, -RZ.H0_H0, RZ.H0_H0, -R32.H0_H0 ;  /* 0x200000ffff40a231 */ /* 0x004fe20000340920 */
[----:B------:R-:W-:Y:S02]  /*15370*/  PRMT R4, R32, 0x5410, R7 ;  /* 0x0000541020047816 */ /* 0x000fe40000000007 */
[----:B------:R-:W-:-:S02]  /*15380*/  @!P5 PRMT R7, R98, 0x5410, RZ ;  /* 0x000054106207d816 */ /* 0x000fc400000000ff */
[----:B------:R-:W-:Y:S01]  /*15390*/  PRMT R62, R64, 0x7610, R62 ;  /* 0x00007610403e7816 */ /* 0x000fe2000000003e */
[----:B------:R-:W-:Y:S03]  /*153a0*/  STL [R1+0x54], R135 ;  /* 0x0000548701007387 */ /* 0x000fe60000100800 */
[----:B------:R-:W-:Y:S01]  /*153b0*/  @!P2 PRMT R32, R62, 0x5410, RZ ;  /* 0x000054103e20a816 */ /* 0x000fe200000000ff */
[----:B------:R-:W-:Y:S04]  /*153c0*/  STL [R1+0x2ac], R4 ;  /* 0x0002ac0401007387 */ /* 0x000fe80000100800 */
[----:B------:R-:W-:Y:S04]  /*153d0*/  STL [R1+0x4c], R7 ;  /* 0x00004c0701007387 */ /* 0x000fe80000100800 */
[----:B------:R1:W2:Y:S01]  /*153e0*/  LDL.LU.S16 R62, [R1+0x10] ;  /* 0x00001000013e7983 */ /* 0x0002a20000300600 */
[----:B------:R-:W-:-:S04]  /*153f0*/  F2FP.BF16.F32.PACK_AB R5, R69, R76 ;  /* 0x0000004c4505723e */ /* 0x000fc800000010ff */
[C---:B------:R-:W-:Y:S01]  /*15400*/  PRMT R6, R5.reuse, 0x7610, R6 ;  /* 0x0000761005067816 */ /* 0x040fe20000000006 */
[----:B------:R-:W-:Y:S01]  /*15410*/  MUFU.EX2 R53, R34 ;  /* 0x0000002200357308 */ /* 0x000fe20000000800 */
[----:B------:R-:W-:Y:S01]  /*15420*/  PRMT R38, R5, 0x7632, R38 ;  /* 0x0000763205267816 */ /* 0x000fe20000000026 */
[----:B------:R3:W-:Y:S06]  /*15430*/  STL [R1+0x44], R32 ;  /* 0x0000442001007387 */ /* 0x0007ec0000100800 */
[----:B------:R1:W-:Y:S01]  /*15440*/  MUFU.EX2 R34, R30 ;  /* 0x0000001e00227308 */ /* 0x0003e20000000800 */
[----:B------:R-:W-:Y:S01]  /*15450*/  PRMT R133, R6, 0x5410, R38 ;  /* 0x0000541006857816 */ /* 0x000fe20000000026 */
[----:B---3--:R3:W3:Y:S01]  /*15460*/  LDL.LU.S16 R32, [R1+0x18] ;  /* 0x0000180001207983 */ /* 0x0086e20000300600 */
[----:B----4-:R-:W-:-:S05]  /*15470*/  @!P1 HFMA2.BF16_V2 R9, -RZ.H0_H0, RZ.H0_H0, -R6.H0_H0 ;  /* 0x200000ffff099231 */ /* 0x010fca0000340906 */
[----:B-1----:R-:W-:-:S04]  /*15480*/  PRMT R30, R9, 0x7610, R30 ;  /* 0x00007610091e7816 */ /* 0x002fc8000000001e */
[----:B------:R-:W-:Y:S02]  /*15490*/  @!P1 PRMT R6, R30, 0x5410, RZ ;  /* 0x000054101e069816 */ /* 0x000fe400000000ff */
[----:B------:R1:W4:Y:S01]  /*154a0*/  LDL.LU.S16 R30, [R1+0x14] ;  /* 0x00001400011e7983 */ /* 0x0003220000300600 */
[--C-:B------:R-:W-:Y:S02]  /*154b0*/  SHF.R.U32.HI R4, RZ, 0x18, R0.reuse ;  /* 0x00000018ff047819 */ /* 0x100fe40000011600 */
[----:B------:R-:W-:Y:S01]  /*154c0*/  SHF.R.U32.HI R0, RZ, 0x10, R0 ;  /* 0x00000010ff007819 */ /* 0x000fe20000011600 */
[----:B------:R-:W-:Y:S01]  /*154d0*/  MUFU.EX2 R7, R22 ;  /* 0x0000001600077308 */ /* 0x000fe20000000800 */
[----:B------:R-:W-:Y:S02]  /*154e0*/  ISETP.LE.U32.AND P5, PT, R4, UR23, PT ;  /* 0x0000001704007c0c */ /* 0x000fe4000bfa3070 */
[----:B------:R-:W-:Y:S02]  /*154f0*/  LOP3.LUT R3, R2, 0xffff, RZ, 0xc0, !PT ;  /* 0x0000ffff02037812 */ /* 0x000fe400078ec0ff */
[----:B------:R-:W-:-:S02]  /*15500*/  SHF.R.U32.HI R9, RZ, 0x10, R2 ;  /* 0x00000010ff097819 */ /* 0x000fc40000011602 */
[----:B------:R-:W-:Y:S02]  /*15510*/  LOP3.LUT R4, R0, 0xff, RZ, 0xc0, !PT ;  /* 0x000000ff00047812 */ /* 0x000fe400078ec0ff */
[----:B------:R-:W-:Y:S01]  /*15520*/  SHF.R.U32.HI R2, RZ, 0x18, R2 ;  /* 0x00000018ff027819 */ /* 0x000fe20000011602 */
[----:B------:R-:W1:Y:S03]  /*15530*/  MUFU.EX2 R0, R23 ;  /* 0x0000001700007308 */ /* 0x000e660000000800 */
[----:B------:R-:W-:Y:S02]  /*15540*/  ISETP.LE.U32.AND P1, PT, R2, UR23, PT ;  /* 0x0000001702007c0c */ /* 0x000fe4000bf23070 */
[----:B------:R-:W-:-:S03]  /*15550*/  SHF.R.U32.HI R2, RZ, 0x8, R3 ;  /* 0x00000008ff027819 */ /* 0x000fc60000011603 */
[----:B------:R-:W2:Y:S01]  /*15560*/  MUFU.EX2 R31, R31 ;  /* 0x0000001f001f7308 */ /* 0x000ea20000000800 */
[----:B------:R-:W-:Y:S02]  /*15570*/  LOP3.LUT R2, R2, 0xffff, RZ, 0xc0, !PT ;  /* 0x0000ffff02027812 */ /* 0x000fe400078ec0ff */
[----:B------:R-:W-:Y:S02]  /*15580*/  ISETP.LE.U32.AND P2, PT, R4, UR23, PT ;  /* 0x0000001704007c0c */ /* 0x000fe4000bf43070 */
[----:B-1----:R-:W-:Y:S01]  /*15590*/  F2FP.BF16.F32.PACK_AB R65, R0, R7 ;  /* 0x000000070041723e */ /* 0x002fe200000010ff */
[----:B--2---:R-:W-:-:S05]  /*155a0*/  @!P3 HFMA2.BF16_V2 R62, -RZ.H0_H0, RZ.H0_H0, -R38.H0_H0 ;  /* 0x200000ffff3eb231 */ /* 0x004fca0000340926 */
[----:B------:R-:W-:-:S04]  /*155b0*/  PRMT R3, R62, 0x7610, R3 ;  /* 0x000076103e037816 */ /* 0x000fc80000000003 */
[----:B------:R-:W-:Y:S02]  /*155c0*/  @!P3 PRMT R38, R3, 0x5410, RZ ;  /* 0x000054100326b816 */ /* 0x000fe400000000ff */
[----:B------:R-:W-:Y:S01]  /*155d0*/  ISETP.LE.U32.AND P3, PT, R2, UR23, PT ;  /* 0x0000001702007c0c */ /* 0x000fe2000bf63070 */
[----:B------:R-:W-:-:S04]  /*155e0*/  FADD.FTZ R2, R7, R8 ;  /* 0x0000000807027221 */ /* 0x000fc80000010000 */
[----:B------:R-:W-:Y:S01]  /*155f0*/  FADD.FTZ R8, R0, R2 ;  /* 0x0000000200087221 */ /* 0x000fe20000010000 */
[----:B------:R-:W-:Y:S01]  /*15600*/  F2FP.BF16.F32.PACK_AB R0, R34, R31 ;  /* 0x0000001f2200723e */ /* 0x000fe200000010ff */
[----:B------:R1:W-:Y:S03]  /*15610*/  MUFU.EX2 R5, R19 ;  /* 0x0000001300057308 */ /* 0x0003e60000000800 */
[C---:B------:R-:W-:Y:S02]  /*15620*/  PRMT R10, R0.reuse, 0x7632, R10 ;  /* 0x00007632000a7816 */ /* 0x040fe4000000000a */
[----:B-1----:R-:W-:-:S05]  /*15630*/  PRMT R19, R0, 0x7610, R19 ;  /* 0x0000761000137816 */ /* 0x002fca0000000013 */
[----:B---3--:R-:W-:Y:S01]  /*15640*/  @!P2 HFMA2.BF16_V2 R32, -RZ.H0_H0, RZ.H0_H0, -R19.H0_H0 ;  /* 0x200000ffff20a231 */ /* 0x008fe20000340913 */
[----:B------:R-:W-:-:S04]  /*15650*/  PRMT R135, R19, 0x5410, R10 ;  /* 0x0000541013877816 */ /* 0x000fc8000000000a */
[----:B------:R-:W-:Y:S01]  /*15660*/  PRMT R7, R32, 0x7610, R7 ;  /* 0x0000761020077816 */ /* 0x000fe20000000007 */
[----:B------:R-:W-:Y:S01]  /*15670*/  STL [R1+0x50], R6 ;  /* 0x0000500601007387 */ /* 0x000fe20000100800 */
[----:B------:R-:W-:Y:S02]  /*15680*/  LOP3.LUT R0, R9, 0xff, RZ, 0xc0, !PT ;  /* 0x000000ff09007812 */ /* 0x000fe400078ec0ff */
[----:B------:R-:W-:Y:S01]  /*15690*/  @!P2 PRMT R19, R7, 0x5410, RZ ;  /* 0x000054100713a816 */ /* 0x000fe200000000ff */
[----:B------:R-:W-:Y:S01]  /*156a0*/  STL [R1+0x48], R38 ;  /* 0x0000482601007387 */ /* 0x000fe20000100800 */
[----:B------:R-:W-:-:S03]  /*156b0*/  ISETP.LE.U32.AND P2, PT, R0, UR23, PT ;  /* 0x0000001700007c0c */ /* 0x000fc6000bf43070 */
[----:B------:R-:W-:Y:S01]  /*156c0*/  STL [R1+0x10], R19 ;  /* 0x0000101301007387 */ /* 0x000fe20000100800 */
[----:B------:R1:W-:Y:S01]  /*156d0*/  MUFU.EX2 R0, R29 ;  /* 0x0000001d00007308 */ /* 0x0003e20000000800 */
[----:B----4-:R-:W-:-:S05]  /*156e0*/  @!P5 HFMA2.BF16_V2 R30, -RZ.H0_H0, RZ.H0_H0, -R10.H0_H0 ;  /* 0x200000ffff1ed231 */ /* 0x010fca000034090a */
[----:B------:R-:W-:-:S04]  /*156f0*/  PRMT R13, R30, 0x7610, R13 ;  /* 0x000076101e0d7816 */ /* 0x000fc8000000000d */
[----:B------:R-:W-:Y:S02]  /*15700*/  @!P5 PRMT R10, R13, 0x5410, RZ ;  /* 0x000054100d0ad816 */ /* 0x000fe400000000ff */
[----:B------:R2:W3:Y:S04]  /*15710*/  LDL.LU.S16 R13, [R1+0x30] ;  /* 0x00003000010d7983 */ /* 0x0004e80000300600 */
[----:B------:R4:W-:Y:S04]  /*15720*/  STL [R1+0xc], R10 ;  /* 0x00000c0a01007387 */ /* 0x0009e80000100800 */
[----:B----4-:R2:W4:Y:S04]  /*15730*/  LDL.LU.S16 R10, [R1+0x2c] ;  /* 0x00002c00010a7983 */ /* 0x0105280000300600 */
[----:B-1----:R2:W2:Y:S04]  /*15740*/  LDL.LU.S16 R29, [R1+0x28] ;  /* 0x00002800011d7983 */ /* 0x0024a80000300600 */
[----:B------:R1:W4:Y:S01]  /*15750*/  LDL.LU.S16 R19, [R1+0x24] ;  /* 0x0000240001137983 */ /* 0x0003220000300600 */
[----:B------:R-:W1:Y:S08]  /*15760*/  MUFU.EX2 R6, R24 ;  /* 0x0000001800067308 */ /* 0x000e700000000800 */
[----:B------:R-:W1:Y:S08]  /*15770*/  MUFU.EX2 R4, R25 ;  /* 0x0000001900047308 */ /* 0x000e700000000800 */
[----:B------:R-:W1:Y:S02]  /*15780*/  MUFU.EX2 R3, R27 ;  /* 0x0000001b00037308 */ /* 0x000e640000000800 */
[----:B-1----:R-:W-:-:S06]  /*15790*/  FADD.FTZ R7, R6, R8 ;  /* 0x0000000806077221 */ /* 0x002fcc0000010000 */
[----:B------:R-:W1:Y:S01]  /*157a0*/  MUFU.EX2 R2, R26 ;  /* 0x0000001a00027308 */ /* 0x000e620000000800 */
[C---:B------:R-:W-:Y:S01]  /*157b0*/  FADD.FTZ R7, R5.reuse, R7 ;  /* 0x0000000705077221 */ /* 0x040fe20000010000 */
[----:B------:R-:W-:-:S03]  /*157c0*/  F2FP.BF16.F32.PACK_AB R70, R5, R6 ;  /* 0x000000060546723e */ /* 0x000fc600000010ff */
[----:B------:R-:W-:-:S03]  /*157d0*/  FADD.FTZ R7, R4, R7 ;  /* 0x0000000704077221 */ /* 0x000fc60000010000 */
[----:B------:R-:W-:Y:S01]  /*157e0*/  MUFU.EX2 R39, R39 ;  /* 0x0000002700277308 */ /* 0x000fe20000000800 */
[----:B------:R-:W-:-:S07]  /*157f0*/  FADD.FTZ R5, R3, R7 ;  /* 0x0000000703057221 */ /* 0x000fce0000010000 */
[----:B------:R-:W1:Y:S02]  /*15800*/  MUFU.EX2 R38, R48 ;  /* 0x0000003000267308 */ /* 0x000e640000000800 */
[----:B-1----:R-:W-:Y:S01]  /*15810*/  FADD.FTZ R5, R2, R5 ;  /* 0x0000000502057221 */ /* 0x002fe20000010000 */
[----:B------:R-:W-:-:S03]  /*15820*/  F2FP.BF16.F32.PACK_AB R79, R0, R2 ;  /* 0x00000002004f723e */ /* 0x000fc600000010ff */
[----:B------:R-:W-:Y:S01]  /*15830*/  FADD.FTZ R5, R0, R5 ;  /* 0x0000000500057221 */ /* 0x000fe20000010000 */
[----:B------:R-:W-:Y:S02]  /*15840*/  F2FP.BF16.F32.PACK_AB R0, R53, R56 ;  /* 0x000000383500723e */ /* 0x000fe400000010ff */
[----:B------:R-:W-:Y:S02]  /*15850*/  F2FP.BF16.F32.PACK_AB R71, R3, R4 ;  /* 0x000000040347723e */ /* 0x000fe400000010ff */
[----:B------:R-:W1:Y:S01]  /*15860*/  MUFU.EX2 R4, R33 ;  /* 0x0000002100047308 */ /* 0x000e620000000800 */
[C---:B------:R-:W-:Y:S02]  /*15870*/  PRMT R14, R0.reuse, 0x7610, R14 ;  /* 0x00007610000e7816 */ /* 0x040fe4000000000e */
[----:B------:R-:W-:-:S05]  /*15880*/  PRMT R8, R0, 0x7632, R8 ;  /* 0x0000763200087816 */ /* 0x000fca0000000008 */
[----:B------:R-:W1:Y:S01]  /*15890*/  MUFU.EX2 R3, R35 ;  /* 0x0000002300037308 */ /* 0x000e620000000800 */
[----:B------:R-:W-:-:S04]  /*158a0*/  F2FP.BF16.F32.PACK_AB R0, R38, R39 ;  /* 0x000000272600723e */ /* 0x000fc800000010ff */
[C---:B------:R-:W-:Y:S02]  /*158b0*/  PRMT R239, R0.reuse, 0x7610, R239 ;  /* 0x0000761000ef7816 */ /* 0x040fe400000000ef */
[----:B------:R-:W-:Y:S02]  /*158c0*/  PRMT R252, R0, 0x7632, R252 ;  /* 0x0000763200fc7816 */ /* 0x000fe400000000fc */
[----:B------:R-:W-:Y:S01]  /*158d0*/  PRMT R0, R14, 0x5410, R8 ;  /* 0x000054100e007816 */ /* 0x000fe20000000008 */
[----:B------:R-:W1:Y:S04]  /*158e0*/  MUFU.EX2 R2, R36 ;  /* 0x0000002400027308 */ /* 0x000e680000000800 */
[----:B------:R1:W-:Y:S02]  /*158f0*/  STL [R1+0x2c4], R0 ;  /* 0x0002c40001007387 */ /* 0x0003e40000100800 */
[----:B-1----:R-:W-:Y:S01]  /*15900*/  FADD.FTZ R5, R4, R5 ;  /* 0x0000000504057221 */ /* 0x002fe20000010000 */
[----:B------:R-:W-:-:S02]  /*15910*/  F2FP.BF16.F32.PACK_AB R78, R3, R4 ;  /* 0x00000004034e723e */ /* 0x000fc400000010ff */
[----:B------:R-:W-:Y:S01]  /*15920*/  FSEL R4, R231, RZ, P6 ;  /* 0x000000ffe7047208 */ /* 0x000fe20003000000 */
[----:B------:R-:W-:-:S04]  /*15930*/  FADD.FTZ R5, R3, R5 ;  /* 0x0000000503057221 */ /* 0x000fc80000010000 */
[----:B------:R-:W-:Y:S01]  /*15940*/  FADD.FTZ R4, R134, -R4 ;  /* 0x8000000486047221 */ /* 0x000fe20000010000 */
[----:B------:R-:W1:Y:S01]  /*15950*/  MUFU.EX2 R0, R37 ;  /* 0x0000002500007308 */ /* 0x000e620000000800 */
[----:B------:R-:W-:Y:S02]  /*15960*/  FADD.FTZ R3, R2, R5 ;  /* 0x0000000502037221 */ /* 0x000fe40000010000 */
[----:B------:R-:W-:Y:S02]  /*15970*/  FMUL.FTZ R4, R4, UR43 ;  /* 0x0000002b04047c20 */ /* 0x000fe40008410000 */
[C---:B-1----:R-:W-:Y:S01]  /*15980*/  FADD.FTZ R98, R0.reuse, R3 ;  /* 0x0000000300627221 */ /* 0x042fe20000010000 */
[----:B------:R-:W-:Y:S02]  /*15990*/  F2FP.BF16.F32.PACK_AB R97, R0, R2 ;  /* 0x000000020061723e */ /* 0x000fe400000010ff */
[----:B------:R1:W4:Y:S01]  /*159a0*/  MUFU.EX2 R0, R4 ;  /* 0x0000000400007308 */ /* 0x0003220000000800 */
[-C--:B------:R-:W-:Y:S01]  /*159b0*/  FMUL.FTZ R3, R169, R12.reuse ;  /* 0x0000000ca9037220 */ /* 0x080fe20000410000 */
[-C--:B------:R-:W-:Y:S01]  /*159c0*/  FMUL.FTZ R2, R164, R12.reuse ;  /* 0x0000000ca4027220 */ /* 0x080fe20000410000 */
[-C--:B------:R-:W-:Y:S01]  /*159d0*/  FMUL.FTZ R217, R171, R11.reuse ;  /* 0x0000000babd97220 */ /* 0x080fe20000410000 */
[----:B-1----:R-:W-:Y:S01]  /*159e0*/  FMUL.FTZ R4, R168, R12 ;  /* 0x0000000ca8047220 */ /* 0x002fe20000410000 */
[----:B------:R-:W-:Y:S01]  /*159f0*/  FMUL.FTZ R218, R155, R11 ;  /* 0x0000000b9bda7220 */ /* 0x000fe20000410000 */
[----:B------:R-:W-:-:S04]  /*15a00*/  UIADD3 UR5, UR42, -0x2, URZ ;  /* 0xfffffffe2a057890 */ /* 0x000fc8000fffe03f */
[----:B------:R-:W-:Y:S01]  /*15a10*/  ULOP3.LUT UR5, UR5, UR35, URZ, 0x3c, !UPT ;  /* 0x0000002305057292 */ /* 0x000fe2000f8e3c3f */
[----:B---3--:R-:W-:-:S05]  /*15a20*/  @!P2 HFMA2.BF16_V2 R13, -RZ.H0_H0, RZ.H0_H0, -R239.H0_H0 ;  /* 0x200000ffff0da231 */ /* 0x008fca00003409ef */
[----:B------:R-:W-:Y:S01]  /*15a30*/  PRMT R7, R13, 0x7610, R7 ;  /* 0x000076100d077816 */ /* 0x000fe20000000007 */
[----:B--2---:R-:W-:Y:S02]  /*15a40*/  @!P4 HFMA2.BF16_V2 R29, -RZ.H0_H0, RZ.H0_H0, -R14.H0_H0 ;  /* 0x200000ffff1dc231 */ /* 0x004fe4000034090e */
[----:B----4-:R-:W-:-:S03]  /*15a50*/  @!P3 HFMA2.BF16_V2 R19, -RZ.H0_H0, RZ.H0_H0, -R8.H0_H0 ;  /* 0x200000ffff13b231 */ /* 0x010fc60000340908 */
[----:B------:R-:W-:Y:S02]  /*15a60*/  PRMT R18, R29, 0x7610, R18 ;  /* 0x000076101d127816 */ /* 0x000fe40000000012 */
[----:B------:R-:W-:Y:S01]  /*15a70*/  PRMT R9, R19, 0x7610, R9 ;  /* 0x0000761013097816 */ /* 0x000fe20000000009 */
[----:B------:R-:W-:Y:S01]  /*15a80*/  @!P1 HFMA2.BF16_V2 R10, -RZ.H0_H0, RZ.H0_H0, -R252.H0_H0 ;  /* 0x200000ffff0a9231 */ /* 0x000fe200003409fc */
[----:B------:R-:W-:Y:S02]  /*15a90*/  @!P4 PRMT R14, R18, 0x5410, RZ ;  /* 0x00005410120ec816 */ /* 0x000fe400000000ff */
[----:B------:R-:W-:Y:S02]  /*15aa0*/  @!P3 PRMT R8, R9, 0x5410, RZ ;  /* 0x000054100908b816 */ /* 0x000fe400000000ff */
[----:B------:R-:W-:Y:S01]  /*15ab0*/  PRMT R6, R10, 0x7610, R6 ;  /* 0x000076100a067816 */ /* 0x000fe20000000006 */
[----:B------:R-:W-:Y:S04]  /*15ac0*/  STL [R1+0x8], R14 ;  /* 0x0000080e01007387 */ /* 0x000fe80000100800 */
[----:B------:R1:W-:Y:S02]  /*15ad0*/  STL [R1+0x4], R8 ;  /* 0x0000040801007387 */ /* 0x0003e40000100800 */
[----:B-1----:R-:W-:-:S02]  /*15ae0*/  PRMT R8, R239, 0x5410, R252 ;  /* 0x00005410ef087816 */ /* 0x002fc400000000fc */
[----:B------:R-:W-:Y:S02]  /*15af0*/  @!P2 PRMT R239, R7, 0x5410, RZ ;  /* 0x0000541007efa816 */ /* 0x000fe400000000ff */
[----:B------:R-:W-:-:S03]  /*15b00*/  @!P1 PRMT R252, R6, 0x5410, RZ ;  /* 0x0000541006fc9816 */ /* 0x000fc600000000ff */
[----:B------:R-:W-:Y:S04]  /*15b10*/  STL [R1+0x37c], R239 ;  /* 0x00037cef01007387 */ /* 0x000fe80000100800 */
[----:B------:R-:W-:Y:S04]  /*15b20*/  STL [R1+0x2c0], R8 ;  /* 0x0002c00801007387 */ /* 0x000fe80000100800 */
[----:B------:R-:W-:Y:S04]  /*15b30*/  STL [R1+0x378], R252 ;  /* 0x000378fc01007387 */ /* 0x000fe80000100800 */
[----:B------:R-:W-:Y:S04]  /*15b40*/  STL [R1+0x3a4], R231 ;  /* 0x0003a4e701007387 */ /* 0x000fe80000100800 */
[----:B------:R1:W-:Y:S04]  /*15b50*/  STL [R1+0x1b0], R4 ;  /* 0x0001b00401007387 */ /* 0x0003e80000100800 */
[----:B------:R2:W-:Y:S04]  /*15b60*/  STL [R1+0x1b4], R3 ;  /* 0x0001b40301007387 */ /* 0x0005e80000100800 */
[----:B------:R3:W-:Y:S01]  /*15b70*/  STL [R1+0x1e0], R2 ;  /* 0x0001e00201007387 */ /* 0x0007e20000100800 */
[-C--:B-1----:R-:W-:Y:S01]  /*15b80*/  FMUL.FTZ R4, R165, R12.reuse ;  /* 0x0000000ca5047220 */ /* 0x082fe20000410000 */
[----:B--2---:R-:W-:-:S04]  /*15b90*/  FMUL.FTZ R3, R160, R12 ;  /* 0x0000000ca0037220 */ /* 0x004fc80000410000 */
[----:B------:R1:W-:Y:S01]  /*15ba0*/  STL [R1+0x1e4], R4 ;  /* 0x0001e40401007387 */ /* 0x0003e20000100800 */
[----:B---3--:R-:W-:-:S03]  /*15bb0*/  FMUL.FTZ R2, R161, R12 ;  /* 0x0000000ca1027220 */ /* 0x008fc60000410000 */
[----:B------:R2:W-:Y:S04]  /*15bc0*/  STL [R1+0x200], R3 ;  /* 0x0002000301007387 */ /* 0x0005e80000100800 */
[----:B------:R3:W-:Y:S01]  /*15bd0*/  STL [R1+0x204], R2 ;  /* 0x0002040201007387 */ /* 0x0007e20000100800 */
[----:B------:R-:W4:Y:S01]  /*15be0*/  MUFU.EX2 R13, R51 ;  /* 0x00000033000d7308 */ /* 0x000f220000000800 */
[-C--:B-1----:R-:W-:Y:S01]  /*15bf0*/  FMUL.FTZ R4, R152, R12.reuse ;  /* 0x0000000c98047220 */ /* 0x082fe20000410000 */
[----:B--2---:R-:W-:-:S04]  /*15c00*/  FMUL.FTZ R3, R153, R12 ;  /* 0x0000000c99037220 */ /* 0x004fc80000410000 */
[----:B------:R-:W-:Y:S01]  /*15c10*/  STL [R1+0x230], R4 ;  /* 0x0002300401007387 */ /* 0x000fe20000100800 */
[----:B---3--:R-:W-:-:S03]  /*15c20*/  FMUL.FTZ R2, R170, R11 ;  /* 0x0000000baa027220 */ /* 0x008fc60000410000 */
[----:B------:R1:W-:Y:S04]  /*15c30*/  STL [R1+0x234], R3 ;  /* 0x0002340301007387 */ /* 0x0003e80000100800 */
[----:B------:R-:W-:Y:S04]  /*15c40*/  STL [R1+0x3d0], R217 ;  /* 0x0003d0d901007387 */ /* 0x000fe80000100800 */
[----:B------:R2:W-:Y:S01]  /*15c50*/  STL [R1+0x1b8], R2 ;  /* 0x0001b80201007387 */ /* 0x0005e20000100800 */
[-C--:B-1----:R-:W-:Y:S01]  /*15c60*/  FMUL.FTZ R3, R166, R11.reuse ;  /* 0x0000000ba6037220 */ /* 0x082fe20000410000 */
[----:B------:R-:W-:-:S04]  /*15c70*/  FMUL.FTZ R4, R162, R11 ;  /* 0x0000000ba2047220 */ /* 0x000fc80000410000 */
[----:B------:R1:W-:Y:S01]  /*15c80*/  STL [R1+0x1e8], R3 ;  /* 0x0001e80301007387 */ /* 0x0003e20000100800 */
[----:B--2---:R-:W-:-:S05]  /*15c90*/  FMUL.FTZ R2, R167, R11 ;  /* 0x0000000ba7027220 */ /* 0x004fca0000410000 */
[----:B------:R2:W-:Y:S04]  /*15ca0*/  STL [R1+0x1ec], R2 ;  /* 0x0001ec0201007387 */ /* 0x0005e80000100800 */
[----:B------:R3:W-:Y:S01]  /*15cb0*/  STL [R1+0x208], R4 ;  /* 0x0002080401007387 */ /* 0x0007e20000100800 */
[----:B-1----:R-:W-:-:S05]  /*15cc0*/  FMUL.FTZ R3, R163, R11 ;  /* 0x0000000ba3037220 */ /* 0x002fca0000410000 */
[----:B------:R1:W-:Y:S01]  /*15cd0*/  STL [R1+0x20c], R3 ;  /* 0x00020c0301007387 */ /* 0x0003e20000100800 */
[----:B--2---:R-:W-:-:S03]  /*15ce0*/  FMUL.FTZ R2, R154, R11 ;  /* 0x0000000b9a027220 */ /* 0x004fc60000410000 */
[----:B------:R-:W-:Y:S04]  /*15cf0*/  STL [R1+0x3c4], R218 ;  /* 0x0003c4da01007387 */ /* 0x000fe80000100800 */
[----:B------:R2:W-:Y:S01]  /*15d00*/  STL [R1+0x238], R2 ;  /* 0x0002380201007387 */ /* 0x0005e20000100800 */
[-C--:B---3--:R-:W-:Y:S01]  /*15d10*/  FMUL.FTZ R4, R157, R0.reuse ;  /* 0x000000009d047220 */ /* 0x088fe20000410000 */
[-C--:B----4-:R-:W-:Y:S01]  /*15d20*/  FFMA.FTZ R14, R244, R0.reuse, R13 ;  /* 0x00000000f40e7223 */ /* 0x090fe2000001000d */
[-C--:B-1----:R-:W-:Y:S01]  /*15d30*/  FMUL.FTZ R3, R148, R0.reuse ;  /* 0x0000000094037220 */ /* 0x082fe20000410000 */
[----:B--2---:R-:W-:-:S05]  /*15d40*/  FMUL.FTZ R2, R156, R0 ;  /* 0x000000009c027220 */ /* 0x004fca0000410000 */
[----:B------:R1:W-:Y:S01]  /*15d50*/  STL [R1+0x120], R2 ;  /* 0x0001200201007387 */ /* 0x0003e20000100800 */
[----:B------:R-:W-:-:S03]  /*15d60*/  FMUL.FTZ R218, R141, R0 ;  /* 0x000000008dda7220 */ /* 0x000fc60000410000 */
[----:B------:R2:W-:Y:S04]  /*15d70*/  STL [R1+0x124], R4 ;  /* 0x0001240401007387 */ /* 0x0005e80000100800 */
[----:B------:R3:W-:Y:S01]  /*15d80*/  STL [R1+0x130], R3 ;  /* 0x0001300301007387 */ /* 0x0007e20000100800 */
[-C--:B-1----:R-:W-:Y:S01]  /*15d90*/  FMUL.FTZ R2, R149, R0.reuse ;  /* 0x0000000095027220 */ /* 0x082fe20000410000 */
[----:B--2---:R-:W-:-:S04]  /*15da0*/  FMUL.FTZ R4, R144, R0 ;  /* 0x0000000090047220 */ /* 0x004fc80000410000 */
[----:B------:R1:W-:Y:S01]  /*15db0*/  STL [R1+0x134], R2 ;  /* 0x0001340201007387 */ /* 0x0003e20000100800 */
[----:B---3--:R-:W-:-:S03]  /*15dc0*/  FMUL.FTZ R3, R145, R0 ;  /* 0x0000000091037220 */ /* 0x008fc60000410000 */
[----:B------:R-:W-:Y:S04]  /*15dd0*/  STL [R1+0x150], R4 ;  /* 0x0001500401007387 */ /* 0x000fe80000100800 */
[----:B------:R-:W-:Y:S04]  /*15de0*/  STL [R1+0x154], R3 ;  /* 0x0001540301007387 */ /* 0x000fe80000100800 */
[----:B------:R-:W-:Y:S01]  /*15df0*/  STL [R1+0x3c8], R218 ;  /* 0x0003c8da01007387 */ /* 0x000fe20000100800 */
[----:B-1----:R-:W-:Y:S01]  /*15e00*/  FMUL.FTZ R2, R140, R0 ;  /* 0x000000008c027220 */ /* 0x002fe20000410000 */
[----:B------:R-:W-:-:S05]  /*15e10*/  LOP3.LUT R0, R139, UR5, RZ, 0x3c, !PT ;  /* 0x000000058b007c12 */ /* 0x000fca000f8e3cff */
[----:B------:R-:W-:Y:S01]  /*15e20*/  IMAD.WIDE.U32 R18, R0, -0x326172a9, RZ ;  /* 0xcd9e8d5700127825 */ /* 0x000fe200078e00ff */
[----:B------:R1:W-:Y:S04]  /*15e30*/  STL [R1+0x170], R2 ;  /* 0x0001700201007387 */ /* 0x0003e80000100800 */
[----:B-1----:R-:W-:-:S05]  /*15e40*/  LOP3.LUT R2, R19, UR21, R58, 0x96, !PT ;  /* 0x0000001513027c12 */ /* 0x002fca000f8e963a */
[----:B------:R-:W-:-:S05]  /*15e50*/  IMAD.WIDE.U32 R2, R2, -0x2daee0ad, RZ ;  /* 0xd2511f5302027825 */ /* 0x000fca00078e00ff */
[----:B------:R-:W-:Y:S02]  /*15e60*/  LOP3.LUT R0, R3, UR18, R204, 0x96, !PT ;  /* 0x0000001203007c12 */ /* 0x000fe4000f8e96cc */
[----:B------:R-:W-:-:S05]  /*15e70*/  LOP3.LUT R3, R129, UR19, R18, 0x96, !PT ;  /* 0x0000001381037c12 */ /* 0x000fca000f8e9612 */
[----:B------:R-:W-:-:S04]  /*15e80*/  IMAD.WIDE.U32 R4, R3, -0x2daee0ad, RZ ;  /* 0xd2511f5303047825 */ /* 0x000fc800078e00ff */
[----:B------:R-:W-:Y:S01]  /*15e90*/  IMAD.WIDE.U32 R8, R0, -0x326172a9, RZ ;  /* 0xcd9e8d5700087825 */ /* 0x000fe200078e00ff */
[----:B------:R-:W-:-:S05]  /*15ea0*/  LOP3.LUT R0, R5, UR16, R2, 0x96, !PT ;  /* 0x0000001005007c12 */ /* 0x000fca000f8e9602 */
        /* <DEDUP_REMOVED lines=14> */
[----:B------:R-:W-:Y:S01]  /*15f90*/  LOP3.LUT R4, R4, 0xffff, RZ, 0xc0, !PT ;  /* 0x0000ffff04047812 */ /* 0x000fe200078ec0ff */
[----:B------:R-:W-:Y:S03]  /*15fa0*/  MUFU.EX2 R32, R124 ;  /* 0x0000007c00207308 */ /* 0x000fe60000000800 */
[----:B------:R-:W-:Y:S02]  /*15fb0*/  ISETP.LE.U32.AND P5, PT, R4, UR23, PT ;  /* 0x0000001704007c0c */ /* 0x000fe4000bfa3070 */
[----:B------:R-:W-:-:S03]  /*15fc0*/  SHF.R.U32.HI R4, RZ, 0x10, R0 ;  /* 0x00000010ff047819 */ /* 0x000fc60000011600 */
[----:B------:R-:W1:Y:S01]  /*15fd0*/  MUFU.EX2 R33, R125 ;  /* 0x0000007d00217308 */ /* 0x000e620000000800 */
[----:B------:R-:W-:-:S04]  /*15fe0*/  SHF.R.U32.HI R0, RZ, 0x18, R0 ;  /* 0x00000018ff007819 */ /* 0x000fc80000011600 */
[----:B------:R-:W-:Y:S02]  /*15ff0*/  ISETP.LE.U32.AND P4, PT, R0, UR23, PT ;  /* 0x0000001700007c0c */ /* 0x000fe4000bf83070 */
[----:B------:R-:W-:-:S04]  /*16000*/  LOP3.LUT R0, R2, 0xff, RZ, 0xc0, !PT ;  /* 0x000000ff02007812 */ /* 0x000fc800078ec0ff */
[----:B------:R-:W-:Y:S02]  /*16010*/  ISETP.LE.U32.AND P1, PT, R0, UR23, PT ;  /* 0x0000001700007c0c */ /* 0x000fe4000bf23070 */
[----:B------:R-:W-:Y:S02]  /*16020*/  SHF.R.U32.HI R0, RZ, 0x18, R2 ;  /* 0x00000018ff007819 */ /* 0x000fe40000011602 */
[----:B------:R-:W-:Y:S02]  /*16030*/  LOP3.LUT R9, R2, 0xffff, RZ, 0xc0, !PT ;  /* 0x0000ffff02097812 */ /* 0x000fe400078ec0ff */
[----:B------:R-:W-:Y:S01]  /*16040*/  ISETP.LE.U32.AND P6, PT, R0, UR23, PT ;  /* 0x0000001700007c0c */ /* 0x000fe2000bfc3070 */
[----:B------:R-:W-:Y:S01]  /*16050*/  FMUL.FTZ R3, R158, R16 ;  /* 0x000000109e037220 */ /* 0x000fe20000410000 */
[----:B-1----:R-:W-:Y:S02]  /*16060*/  F2FP.BF16.F32.PACK_AB R0, R33, R32 ;  /* 0x000000202100723e */ /* 0x002fe400000010ff */
[----:B------:R-:W-:-:S02]  /*16070*/  LOP3.LUT R4, R4, 0xff, RZ, 0xc0, !PT ;  /* 0x000000ff04047812 */ /* 0x000fc400078ec0ff */
[----:B------:R-:W-:Y:S01]  /*16080*/  LOP3.LUT R6, R5, UR13, R6, 0x96, !PT ;  /* 0x0000000d05067c12 */ /* 0x000fe2000f8e9606 */
[-C--:B------:R-:W-:Y:S01]  /*16090*/  FMUL.FTZ R5, R150, R16.reuse ;  /* 0x0000001096057220 */ /* 0x080fe20000410000 */
[----:B------:R-:W-:Y:S01]  /*160a0*/  PRMT R251, R0, 0x7610, R251 ;  /* 0x0000761000fb7816 */ /* 0x000fe200000000fb */
[----:B------:R1:W-:Y:S01]  /*160b0*/  STL [R1+0x128], R3 ;  /* 0x0001280301007387 */ /* 0x0003e20000100800 */
[----:B------:R-:W-:Y:S01]  /*160c0*/  ISETP.LE.U32.AND P2, PT, R4, UR23, PT ;  /* 0x0000001704007c0c */ /* 0x000fe2000bf43070 */
[----:B------:R-:W-:Y:S01]  /*160d0*/  FMUL.FTZ R4, R151, R16 ;  /* 0x0000001097047220 */ /* 0x000fe20000410000 */
[----:B------:R-:W-:Y:S01]  /*160e0*/  SHF.R.U32.HI R2, RZ, 0x10, R2 ;  /* 0x00000010ff027819 */ /* 0x000fe20000011602 */
[----:B------:R-:W-:Y:S01]  /*160f0*/  @!P3 HFMA2.BF16_V2 R134, -RZ.H0_H0, RZ.H0_H0, -R251.H0_H0 ;  /* 0x200000ffff86b231 */ /* 0x000fe200003409fb */
[----:B------:R-:W-:Y:S01]  /*16100*/  PRMT R250, R0, 0x7632, R250 ;  /* 0x0000763200fa7816 */ /* 0x000fe200000000fa */
[----:B------:R2:W-:Y:S01]  /*16110*/  STL [R1+0x138], R5 ;  /* 0x0001380501007387 */ /* 0x0005e20000100800 */
[----:B------:R-:W-:Y:S01]  /*16120*/  MUFU.EX2 R30, R89 ;  /* 0x00000059001e7308 */ /* 0x000fe20000000800 */
[----:B------:R-:W-:-:S02]  /*16130*/  LOP3.LUT R0, R2, 0xff, RZ, 0xc0, !PT ;  /* 0x000000ff02007812 */ /* 0x000fc400078ec0ff */
[----:B------:R-:W-:Y:S01]  /*16140*/  STL [R1+0x13c], R4 ;  /* 0x00013c0401007387 */ /* 0x000fe20000100800 */
[----:B------:R-:W-:-:S04]  /*16150*/  PRMT R2, R251, 0x5410, R250 ;  /* 0x00005410fb027816 */ /* 0x000fc800000000fa */
[----:B------:R-:W3:Y:S01]  /*16160*/  MUFU.EX2 R29, R91 ;  /* 0x0000005b001d7308 */ /* 0x000ee20000000800 */
[----:B------:R-:W-:Y:S01]  /*16170*/  @!P3 PRMT R251, R134, 0x5410, RZ ;  /* 0x0000541086fbb816 */ /* 0x000fe200000000ff */
[----:B-1----:R-:W-:-:S05]  /*16180*/  FMUL.FTZ R3, R146, R16 ;  /* 0x0000001092037220 */ /* 0x002fca0000410000 */
[----:B------:R1:W-:Y:S01]  /*16190*/  STL [R1+0x158], R3 ;  /* 0x0001580301007387 */ /* 0x0003e20000100800 */
[----:B--2---:R-:W-:Y:S01]  /*161a0*/  FMUL.FTZ R5, R142, R16 ;  /* 0x000000108e057220 */ /* 0x004fe20000410000 */
[----:B------:R-:W-:-:S04]  /*161b0*/  FADD.FTZ R10, R104, R21 ;  /* 0x00000015680a7221 */ /* 0x000fc80000010000 */
[----:B------:R-:W-:Y:S01]  /*161c0*/  STL [R1+0x178], R5 ;  /* 0x0001780501007387 */ /* 0x000fe20000100800 */
[----:B------:R-:W-:Y:S01]  /*161d0*/  FADD.FTZ R7, R201, R10 ;  /* 0x0000000ac9077221 */ /* 0x000fe20000010000 */
[----:B------:R-:W-:Y:S01]  /*161e0*/  ISETP.LE.U32.AND P3, PT, R0, UR23, PT ;  /* 0x0000001700007c0c */ /* 0x000fe2000bf63070 */
[----:B------:R-:W-:Y:S02]  /*161f0*/  @!P5 HFMA2.BF16_V2 R140, -RZ.H0_H0, RZ.H0_H0, -R250.H0_H0 ;  /* 0x200000ffff8cd231 */ /* 0x000fe400003409fa */
[----:B-1----:R-:W-:-:S05]  /*16200*/  FMUL.FTZ R3, R143, R16 ;  /* 0x000000108f037220 */ /* 0x002fca0000410000 */
[----:B------:R-:W-:Y:S04]  /*16210*/  STL [R1+0x17c], R3 ;  /* 0x00017c0301007387 */ /* 0x000fe80000100800 */
[----:B------:R-:W-:Y:S04]  /*16220*/  STL [R1+0x380], R251 ;  /* 0x000380fb01007387 */ /* 0x000fe80000100800 */
[----:B------:R1:W-:Y:S01]  /*16230*/  STL [R1+0x2f4], R2 ;  /* 0x0002f40201007387 */ /* 0x0003e20000100800 */
[----:B------:R-:W-:Y:S01]  /*16240*/  @!P5 PRMT R250, R140, 0x5410, RZ ;  /* 0x000054108cfad816 */ /* 0x000fe200000000ff */
[----:B------:R-:W-:Y:S01]  /*16250*/  FADD.FTZ R4, R211, R17 ;  /* 0x00000011d3047221 */ /* 0x000fe20000010000 */
[----:B------:R-:W-:Y:S03]  /*16260*/  MUFU.EX2 R36, R195 ;  /* 0x000000c300247308 */ /* 0x000fe60000000800 */
[----:B------:R-:W-:Y:S01]  /*16270*/  STL [R1+0x384], R250 ;  /* 0x000384fa01007387 */ /* 0x000fe20000100800 */
[----:B-1----:R-:W-:-:S03]  /*16280*/  IMAD.WIDE.U32 R2, R6, -0x2daee0ad, RZ ;  /* 0xd2511f5306027825 */ /* 0x002fc600078e00ff */
[C---:B------:R-:W-:Y:S02]  /*16290*/  LOP3.LUT R5, R2.reuse, 0xff, RZ, 0xc0, !PT ;  /* 0x000000ff02057812 */ /* 0x040fe400078ec0ff */
[----:B------:R-:W-:Y:S02]  /*162a0*/  LOP3.LUT R11, R2, 0xffff, RZ, 0xc0, !PT ;  /* 0x0000ffff020b7812 */ /* 0x000fe400078ec0ff */
[--C-:B------:R-:W-:Y:S02]  /*162b0*/  SHF.R.U32.HI R12, RZ, 0x10, R2.reuse ;  /* 0x00000010ff0c7819 */ /* 0x100fe40000011602 */
[----:B------:R-:W-:Y:S02]  /*162c0*/  SHF.R.U32.HI R10, RZ, 0x18, R2 ;  /* 0x00000018ff0a7819 */ /* 0x000fe40000011602 */
[----:B------:R-:W-:Y:S02]  /*162d0*/  LOP3.LUT R0, R3, UR40, R8, 0x96, !PT ;  /* 0x0000002803007c12 */ /* 0x000fe4000f8e9608 */
[----:B------:R-:W-:-:S02]  /*162e0*/  SHF.R.U32.HI R2, RZ, 0x8, R9 ;  /* 0x00000008ff027819 */ /* 0x000fc40000011609 */
[----:B---3--:R-:W-:Y:S02]  /*162f0*/  F2FP.BF16.F32.PACK_AB R3, R29, R30 ;  /* 0x0000001e1d03723e */ /* 0x008fe400000010ff */
[----:B------:R-:W-:Y:S02]  /*16300*/  LOP3.LUT R2, R2, 0xffff, RZ, 0xc0, !PT ;  /* 0x0000ffff02027812 */ /* 0x000fe400078ec0ff */
[C---:B------:R-:W-:Y:S02]  /*16310*/  PRMT R249, R3.reuse, 0x7632, R249 ;  /* 0x0000763203f97816 */ /* 0x040fe400000000f9 */
[----:B------:R-:W-:Y:S02]  /*16320*/  PRMT R248, R3, 0x7610, R248 ;  /* 0x0000761003f87816 */ /* 0x000fe400000000f8 */
[----:B------:R-:W-:Y:S02]  /*16330*/  ISETP.LE.U32.AND P5, PT, R2, UR23, PT ;  /* 0x0000001702007c0c */ /* 0x000fe4000bfa3070 */
[----:B------:R-:W-:Y:S01]  /*16340*/  PRMT R2, R248, 0x5410, R249 ;  /* 0x00005410f8027816 */ /* 0x000fe200000000f9 */
[----:B------:R-:W1:Y:S01]  /*16350*/  MUFU.EX2 R48, R194 ;  /* 0x000000c200307308 */ /* 0x000e620000000800 */
[----:B------:R-:W-:-:S03]  /*16360*/  FADD.FTZ R6, R209, R4 ;  /* 0x00000004d1067221 */ /* 0x000fc60000010000 */
[----:B------:R2:W-:Y:S01]  /*16370*/  STL [R1+0x2e0], R2 ;  /* 0x0002e00201007387 */ /* 0x0005e20000100800 */
[----:B------:R-:W-:-:S03]  /*16380*/  @!P4 HFMA2.BF16_V2 R141, -RZ.H0_H0, RZ.H0_H0, -R249.H0_H0 ;  /* 0x200000ffff8dc231 */ /* 0x000fc600003409f9 */
[----:B------:R-:W3:Y:S01]  /*16390*/  MUFU.EX2 R4, R83 ;  /* 0x0000005300047308 */ /* 0x000ee20000000800 */
[----:B------:R-:W-:Y:S01]  /*163a0*/  @!P2 HFMA2.BF16_V2 R142, -RZ.H0_H0, RZ.H0_H0, -R248.H0_H0 ;  /* 0x200000ffff8ea231 */ /* 0x000fe200003409f8 */
[----:B------:R-:W-:Y:S02]  /*163b0*/  @!P4 PRMT R249, R141, 0x5410, RZ ;  /* 0x000054108df9c816 */ /* 0x000fe400000000ff */
[----:B------:R-:W-:-:S04]  /*163c0*/  ISETP.LE.U32.AND P4, PT, R5, UR23, PT ;  /* 0x0000001705007c0c */ /* 0x000fc8000bf83070 */
[----:B------:R-:W4:Y:S01]  /*163d0*/  MUFU.EX2 R3, R85 ;  /* 0x0000005500037308 */ /* 0x000f220000000800 */
[----:B--2---:R-:W-:-:S04]  /*163e0*/  LOP3.LUT R2, R0, 0xffff, RZ, 0xc0, !PT ;  /* 0x0000ffff00027812 */ /* 0x004fc800078ec0ff */
[----:B------:R-:W-:-:S04]  /*163f0*/  SHF.R.U32.HI R2, RZ, 0x8, R2 ;  /* 0x00000008ff027819 */ /* 0x000fc80000011602 */
[----:B------:R-:W-:Y:S02]  /*16400*/  LOP3.LUT R5, R2, 0xffff, RZ, 0xc0, !PT ;  /* 0x0000ffff02057812 */ /* 0x000fe400078ec0ff */
[----:B------:R-:W2:Y:S01]  /*16410*/  MUFU.EX2 R2, R87 ;  /* 0x0000005700027308 */ /* 0x000ea20000000800 */
[----:B------:R-:W-:Y:S02]  /*16420*/  @!P2 PRMT R248, R142, 0x5410, RZ ;  /* 0x000054108ef8a816 */ /* 0x000fe400000000ff */
[----:B------:R-:W-:Y:S02]  /*16430*/  ISETP.LE.U32.AND P2, PT, R5, UR23, PT ;  /* 0x0000001705007c0c */ /* 0x000fe4000bf43070 */
[----:B-1----:R-:W-:Y:S02]  /*16440*/  F2FP.BF16.F32.PACK_AB R5, R48, R36 ;  /* 0x000000243005723e */ /* 0x002fe400000010ff */
[C---:B---3--:R-:W-:Y:S01]  /*16450*/  F2FP.BF16.F32.PACK_AB R23, R4.reuse, R13 ;  /* 0x0000000d0417723e */ /* 0x048fe200000010ff */
[----:B------:R-:W-:Y:S01]  /*16460*/  FADD.FTZ R4, R4, R14 ;  /* 0x0000000e04047221 */ /* 0x000fe20000010000 */
[----:B------:R-:W-:-:S02]  /*16470*/  PRMT R245, R5, 0x7610, R245 ;  /* 0x0000761005f57816 */ /* 0x000fc400000000f5 */
[----:B------:R-:W-:Y:S01]  /*16480*/  PRMT R244, R5, 0x7632, R244 ;  /* 0x0000763205f47816 */ /* 0x000fe200000000f4 */
[----:B----4-:R-:W-:Y:S02]  /*16490*/  FADD.FTZ R4, R3, R4 ;  /* 0x0000000403047221 */ /* 0x010fe40000010000 */
[----:B------:R-:W-:Y:S01]  /*164a0*/  @!P1 HFMA2.BF16_V2 R143, -RZ.H0_H0, RZ.H0_H0, -R245.H0_H0 ;  /* 0x200000ffff8f9231 */ /* 0x000fe200003409f5 */
[----:B------:R-:W-:Y:S01]  /*164b0*/  MUFU.EX2 R35, R113 ;  /* 0x0000007100237308 */ /* 0x000fe20000000800 */
[----:B------:R-:W-:Y:S01]  /*164c0*/  IMAD.MOV.U32 R17, RZ, RZ, R59 ;  /* 0x000000ffff117224 */ /* 0x000fe200078e003b */
[C---:B--2---:R-:W-:Y:S01]  /*164d0*/  F2FP.BF16.F32.PACK_AB R28, R2.reuse, R3 ;  /* 0x00000003021c723e */ /* 0x044fe200000010ff */
[----:B------:R-:W-:Y:S01]  /*164e0*/  FADD.FTZ R8, R2, R4 ;  /* 0x0000000402087221 */ /* 0x000fe20000010000 */
[----:B------:R-:W-:Y:S02]  /*164f0*/  PRMT R2, R245, 0x5410, R244 ;  /* 0x00005410f5027816 */ /* 0x000fe400000000f4 */
[----:B------:R-:W-:-:S02]  /*16500*/  @!P1 PRMT R245, R143, 0x5410, RZ ;  /* 0x000054108ff59816 */ /* 0x000fc400000000ff */
[----:B------:R-:W1:Y:S01]  /*16510*/  MUFU.EX2 R37, R112 ;  /* 0x0000007000257308 */ /* 0x000e620000000800 */
[----:B------:R-:W-:Y:S07]  /*16520*/  STL [R1+0x388], R249 ;  /* 0x000388f901007387 */ /* 0x000fee0000100800 */
[----:B------:R-:W-:Y:S01]  /*16530*/  MUFU.EX2 R51, R193 ;  /* 0x000000c100337308 */ /* 0x000fe20000000800 */
[----:B------:R-:W-:Y:S07]  /*16540*/  STL [R1+0x38c], R248 ;  /* 0x00038cf801007387 */ /* 0x000fee0000100800 */
[----:B------:R-:W2:Y:S01]  /*16550*/  MUFU.EX2 R59, R192 ;  /* 0x000000c0003b7308 */ /* 0x000ea20000000800 */
[----:B------:R-:W-:Y:S04]  /*16560*/  STL [R1+0x390], R245 ;  /* 0x000390f501007387 */ /* 0x000fe80000100800 */
[----:B------:R3:W-:Y:S01]  /*16570*/  STL [R1+0x2c8], R2 ;  /* 0x0002c80201007387 */ /* 0x0007e20000100800 */
[----:B------:R-:W-:-:S02]  /*16580*/  @!P5 HFMA2.BF16_V2 R144, -RZ.H0_H0, RZ.H0_H0, -R244.H0_H0 ;  /* 0x200000ffff90d231 */ /* 0x000fc400003409f4 */
[-C--:B------:R-:W-:Y:S01]  /*16590*/  FMUL.FTZ R217, R159, R16.reuse ;  /* 0x000000109fd97220 */ /* 0x080fe20000410000 */
[----:B------:R-:W-:Y:S01]  /*165a0*/  FMUL.FTZ R218, R147, R16 ;  /* 0x0000001093da7220 */ /* 0x000fe20000410000 */
[----:B-1----:R-:W-:Y:S01]  /*165b0*/  F2FP.BF16.F32.PACK_AB R3, R37, R35 ;  /* 0x000000232503723e */ /* 0x002fe200000010ff */
[----:B------:R-:W-:Y:S01]  /*165c0*/  IMAD.MOV.U32 R16, RZ, RZ, R58 ;  /* 0x000000ffff107224 */ /* 0x000fe200078e003a */
[----:B------:R-:W-:Y:S01]  /*165d0*/  @!P5 PRMT R244, R144, 0x5410, RZ ;  /* 0x0000541090f4d816 */ /* 0x000fe200000000ff */
[----:B------:R-:W-:Y:S01]  /*165e0*/  MUFU.EX2 R58, R110 ;  /* 0x0000006e003a7308 */ /* 0x000fe20000000800 */
[C---:B------:R-:W-:Y:S02]  /*165f0*/  PRMT R236, R3.reuse, 0x7632, R236 ;  /* 0x0000763203ec7816 */ /* 0x040fe400000000ec */
[----:B------:R-:W-:-:S05]  /*16600*/  PRMT R235, R3, 0x7610, R235 ;  /* 0x0000761003eb7816 */ /* 0x000fca00000000eb */
[----:B------:R-:W1:Y:S01]  /*16610*/  MUFU.EX2 R62, R111 ;  /* 0x0000006f003e7308 */ /* 0x000e620000000800 */
[----:B---3--:R-:W-:-:S04]  /*16620*/  LOP3.LUT R2, R0, 0xff, RZ, 0xc0, !PT ;  /* 0x000000ff00027812 */ /* 0x008fc800078ec0ff */
[----:B------:R-:W-:Y:S02]  /*16630*/  ISETP.LE.U32.AND P1, PT, R2, UR23, PT ;  /* 0x0000001702007c0c */ /* 0x000fe4000bf23070 */
[----:B------:R-:W-:-:S04]  /*16640*/  SHF.R.U32.HI R2, RZ, 0x18, R0 ;  /* 0x00000018ff027819 */ /* 0x000fc80000011600 */
[----:B------:R-:W-:Y:S02]  /*16650*/  ISETP.LE.U32.AND P5, PT, R2, UR23, PT ;  /* 0x0000001702007c0c */ /* 0x000fe4000bfa3070 */
[----:B--2---:R-:W-:Y:S01]  /*16660*/  F2FP.BF16.F32.PACK_AB R2, R59, R51 ;  /* 0x000000333b02723e */ /* 0x004fe200000010ff */
[----:B------:R-:W-:-:S03]  /*16670*/  @!P6 HFMA2.BF16_V2 R145, -RZ.H0_H0, RZ.H0_H0, -R236.H0_H0 ;  /* 0x200000ffff91e231 */ /* 0x000fc600003409ec */
[C---:B------:R-:W-:Y:S01]  /*16680*/  PRMT R234, R2.reuse, 0x7610, R234 ;  /* 0x0000761002ea7816 */ /* 0x040fe200000000ea */
[----:B------:R-:W-:Y:S01]  /*16690*/  @!P3 HFMA2.BF16_V2 R147, -RZ.H0_H0, RZ.H0_H0, -R235.H0_H0 ;  /* 0x200000ffff93b231 */ /* 0x000fe200003409eb */
[----:B------:R-:W-:Y:S02]  /*166a0*/  SHF.R.U32.HI R0, RZ, 0x10, R0 ;  /* 0x00000010ff007819 */ /* 0x000fe40000011600 */
[----:B------:R-:W-:Y:S01]  /*166b0*/  PRMT R233, R2, 0x7632, R233 ;  /* 0x0000763202e97816 */ /* 0x000fe200000000e9 */
[----:B------:R-:W-:Y:S01]  /*166c0*/  @!P1 HFMA2.BF16_V2 R146, -RZ.H0_H0, RZ.H0_H0, -R234.H0_H0 ;  /* 0x200000ffff929231 */ /* 0x000fe200003409ea */
[----:B------:R-:W-:Y:S01]  /*166d0*/  PRMT R3, R235, 0x5410, R236 ;  /* 0x00005410eb037816 */ /* 0x000fe200000000ec */
[----:B------:R-:W2:Y:S01]  /*166e0*/  MUFU.EX2 R5, R190 ;  /* 0x000000be00057308 */ /* 0x000ea20000000800 */
[----:B------:R-:W-:Y:S02]  /*166f0*/  @!P6 PRMT R236, R145, 0x5410, RZ ;  /* 0x0000541091ece816 */ /* 0x000fe400000000ff */
[----:B------:R-:W-:-:S02]  /*16700*/  LOP3.LUT R0, R0, 0xff, RZ, 0xc0, !PT ;  /* 0x000000ff00007812 */ /* 0x000fc400078ec0ff */
[----:B------:R-:W-:Y:S02]  /*16710*/  @!P3 PRMT R235, R147, 0x5410, RZ ;  /* 0x0000541093ebb816 */ /* 0x000fe400000000ff */
[----:B------:R-:W-:Y:S01]  /*16720*/  PRMT R2, R234, 0x5410, R233 ;  /* 0x00005410ea027816 */ /* 0x000fe200000000e9 */
[----:B------:R-:W-:Y:S01]  /*16730*/  MUFU.EX2 R4, R109 ;  /* 0x0000006d00047308 */ /* 0x000fe20000000800 */
[----:B------:R-:W-:Y:S01]  /*16740*/  @!P1 PRMT R234, R146, 0x5410, RZ ;  /* 0x0000541092ea9816 */ /* 0x000fe200000000ff */
[----:B------:R-:W-:Y:S01]  /*16750*/  STL [R1+0x394], R244 ;  /* 0x000394f401007387 */ /* 0x000fe20000100800 */
[----:B------:R-:W-:Y:S01]  /*16760*/  FADD.FTZ R7, R214, R7 ;  /* 0x00000007d6077221 */ /* 0x000fe20000010000 */
[----:B------:R-:W-:Y:S02]  /*16770*/  ISETP.LE.U32.AND P6, PT, R0, UR23, PT ;  /* 0x0000001700007c0c */ /* 0x000fe4000bfc3070 */
[----:B------:R3:W-:Y:S02]  /*16780*/  STL [R1+0x2d4], R3 ;  /* 0x0002d40301007387 */ /* 0x0007e40000100800 */
[----:B------:R-:W4:Y:S01]  /*16790*/  MUFU.EX2 R64, R191 ;  /* 0x000000bf00407308 */ /* 0x000f220000000800 */
[----:B-1----:R-:W-:Y:S01]  /*167a0*/  F2FP.BF16.F32.PACK_AB R0, R62, R58 ;  /* 0x0000003a3e00723e */ /* 0x002fe200000010ff */
[----:B------:R-:W-:Y:S01]  /*167b0*/  STL [R1+0x398], R236 ;  /* 0x000398ec01007387 */ /* 0x000fe20000100800 */
[----:B------:R-:W-:-:S03]  /*167c0*/  @!P2 HFMA2.BF16_V2 R148, -RZ.H0_H0, RZ.H0_H0, -R233.H0_H0 ;  /* 0x200000ffff94a231 */ /* 0x000fc600003409e9 */
[----:B------:R1:W-:Y:S01]  /*167d0*/  STL [R1+0x39c], R235 ;  /* 0x00039ceb01007387 */ /* 0x0003e20000100800 */
[----:B------:R-:W-:-:S03]  /*167e0*/  PRMT R232, R0, 0x7610, R232 ;  /* 0x0000761000e87816 */ /* 0x000fc600000000e8 */
[----:B------:R-:W-:Y:S01]  /*167f0*/  STL [R1+0x3a8], R234 ;  /* 0x0003a8ea01007387 */ /* 0x000fe20000100800 */
[----:B------:R-:W-:-:S03]  /*16800*/  @!P2 PRMT R233, R148, 0x5410, RZ ;  /* 0x0000541094e9a816 */ /* 0x000fc600000000ff */
[----:B------:R2:W-:Y:S01]  /*16810*/  STL [R1+0x304], R2 ;  /* 0x0003040201007387 */ /* 0x0005e20000100800 */
[----:B------:R-:W-:Y:S01]  /*16820*/  FADD.FTZ R6, R210, R6 ;  /* 0x00000006d2067221 */ /* 0x000fe20000010000 */
[----:B---3--:R-:W-:Y:S01]  /*16830*/  FADD.FTZ R3, R215, R7 ;  /* 0x00000007d7037221 */ /* 0x008fe20000010000 */
[----:B------:R-:W-:Y:S02]  /*16840*/  PRMT R215, R0, 0x7632, R215 ;  /* 0x0000763200d77816 */ /* 0x000fe400000000d7 */
[----:B------:R-:W-:Y:S01]  /*16850*/  SHF.R.U32.HI R0, RZ, 0x8, R11 ;  /* 0x00000008ff007819 */ /* 0x000fe2000001160b */
[----:B-1----:R-:W1:Y:S03]  /*16860*/  MUFU.EX2 R235, R108 ;  /* 0x0000006c00eb7308 */ /* 0x002e660000000800 */
[----:B------:R-:W-:Y:S02]  /*16870*/  LOP3.LUT R0, R0, 0xffff, RZ, 0xc0, !PT ;  /* 0x0000ffff00007812 */ /* 0x000fe400078ec0ff */
[----:B--2---:R-:W-:Y:S01]  /*16880*/  LOP3.LUT R2, R12, 0xff, RZ, 0xc0, !PT ;  /* 0x000000ff0c027812 */ /* 0x004fe200078ec0ff */
[----:B------:R-:W-:Y:S03]  /*16890*/  STL [R1+0x3ac], R233 ;  /* 0x0003ace901007387 */ /* 0x000fe60000100800 */
[----:B------:R-:W-:-:S02]  /*168a0*/  ISETP.LE.U32.AND P2, PT, R2, UR23, PT ;  /* 0x0000001702007c0c */ /* 0x000fc4000bf43070 */
[----:B------:R-:W-:Y:S01]  /*168b0*/  PRMT R2, R232, 0x5410, R215 ;  /* 0x00005410e8027816 */ /* 0x000fe200000000d7 */
[----:B------:R-:W-:Y:S01]  /*168c0*/  STL [R1+0x264], R5 ;  /* 0x0002640501007387 */ /* 0x000fe20000100800 */
[----:B------:R-:W-:Y:S02]  /*168d0*/  ISETP.LE.U32.AND P3, PT, R0, UR23, PT ;  /* 0x0000001700007c0c */ /* 0x000fe4000bf63070 */
[----:B----4-:R-:W-:Y:S01]  /*168e0*/  F2FP.BF16.F32.PACK_AB R0, R5, R64 ;  /* 0x000000400500723e */ /* 0x010fe200000010ff */
[----:B------:R-:W-:Y:S04]  /*168f0*/  STL [R1+0x25c], R4 ;  /* 0x00025c0401007387 */ /* 0x000fe80000100800 */
[----:B------:R2:W-:Y:S01]  /*16900*/  STL [R1+0x300], R2 ;  /* 0x0003000201007387 */ /* 0x0005e20000100800 */
[C---:B------:R-:W-:Y:S01]  /*16910*/  PRMT R214, R0.reuse, 0x7610, R214 ;  /* 0x0000761000d67816 */ /* 0x040fe200000000d6 */
[----:B------:R-:W-:Y:S01]  /*16920*/  FADD.FTZ R3, R229, R3 ;  /* 0x00000003e5037221 */ /* 0x000fe20000010000 */
[----:B------:R-:W-:Y:S01]  /*16930*/  UIADD3 UR36, UR42, -0x1, URZ ;  /* 0xffffffff2a247890 */ /* 0x000fe2000fffe03f */
[----:B--2---:R-:W-:Y:S01]  /*16940*/  FADD.FTZ R2, R213, R6 ;  /* 0x00000006d5027221 */ /* 0x004fe20000010000 */
[----:B------:R-:W-:-:S02]  /*16950*/  PRMT R213, R0, 0x7632, R213 ;  /* 0x0000763200d57816 */ /* 0x000fc400000000d5 */
[----:B-1----:R-:W-:Y:S01]  /*16960*/  F2FP.BF16.F32.PACK_AB R0, R235, R4 ;  /* 0x00000004eb00723e */ /* 0x002fe200000010ff */
[----:B------:R-:W-:Y:S02]  /*16970*/  FADD.FTZ R5, R212, R2 ;  /* 0x00000002d4057221 */ /* 0x000fe40000010000 */
[----:B------:R-:W1:Y:S01]  /*16980*/  MUFU.EX2 R2, R95 ;  /* 0x0000005f00027308 */ /* 0x000e620000000800 */
[C---:B------:R-:W-:Y:S02]  /*16990*/  PRMT R211, R0.reuse, 0x7610, R211 ;  /* 0x0000761000d37816 */ /* 0x040fe400000000d3 */
[----:B------:R-:W-:-:S05]  /*169a0*/  PRMT R210, R0, 0x7632, R210 ;  /* 0x0000763200d27816 */ /* 0x000fca00000000d2 */
[----:B------:R-:W2:Y:S01]  /*169b0*/  MUFU.EX2 R0, R93 ;  /* 0x0000005d00007308 */ /* 0x000ea20000000800 */
[----:B------:R-:W-:Y:S01]  /*169c0*/  FADD.FTZ R4, R72, R3 ;  /* 0x0000000348047221 */ /* 0x000fe20000010000 */
[----:B------:R-:W-:Y:S01]  /*169d0*/  ULOP3.LUT UR36, UR36, UR35, URZ, 0x3c, !UPT ;  /* 0x0000002324247292 */ /* 0x000fe2000f8e3c3f */
[----:B-1----:R-:W-:Y:S01]  /*169e0*/  FADD.FTZ R3, R2, R8 ;  /* 0x0000000802037221 */ /* 0x002fe20000010000 */
[----:B------:R-:W-:Y:S02]  /*169f0*/  IMAD.MOV.U32 R146, RZ, RZ, R16 ;  /* 0x000000ffff927224 */ /* 0x000fe400078e0010 */
[----:B------:R-:W-:Y:S01]  /*16a00*/  IMAD.MOV.U32 R147, RZ, RZ, R17 ;  /* 0x000000ffff937224 */ /* 0x000fe200078e0011 */
[C---:B--2---:R-:W-:Y:S01]  /*16a10*/  F2FP.BF16.F32.PACK_AB R22, R0.reuse, R2 ;  /* 0x000000020016723e */ /* 0x044fe200000010ff */
[----:B------:R-:W-:Y:S01]  /*16a20*/  FADD.FTZ R12, R0, R3 ;  /* 0x00000003000c7221 */ /* 0x000fe20000010000 */
[----:B------:R-:W-:-:S05]  /*16a30*/  LOP3.LUT R0, R139, UR36, RZ, 0x3c, !PT ;  /* 0x000000248b007c12 */ /* 0x000fca000f8e3cff */
[----:B------:R-:W-:-:S05]  /*16a40*/  IMAD.WIDE.U32 R16, R0, -0x326172a9, RZ ;  /* 0xcd9e8d5700107825 */ /* 0x000fca00078e00ff */
[----:B------:R-:W-:-:S05]  /*16a50*/  LOP3.LUT R2, R17, UR21, R146, 0x96, !PT ;  /* 0x0000001511027c12 */ /* 0x000fca000f8e9692 */
[----:B------:R-:W-:-:S04]  /*16a60*/  IMAD.WIDE.U32 R2, R2, -0x2daee0ad, RZ ;  /* 0xd2511f5302027825 */ /* 0x000fc800078e00ff */
[----:B------:R-:W-:Y:S01]  /*16a70*/  FADD.FTZ R9, R49, R5 ;  /* 0x0000000531097221 */ /* 0x000fe20000010000 */
[----:B------:R-:W-:Y:S01]  /*16a80*/  LOP3.LUT R0, R3, UR18, R204, 0x96, !PT ;  /* 0x0000001203007c12 */ /* 0x000fe2000f8e96cc */
[----:B------:R-:W-:-:S04]  /*16a90*/  FADD.FTZ R13, R73, R4 ;  /* 0x00000004490d7221 */ /* 0x000fc80000010000 */
[----:B------:R-:W-:Y:S01]  /*16aa0*/  IMAD.WIDE.U32 R4, R0, -0x326172a9, RZ ;  /* 0xcd9e8d5700047825 */ /* 0x000fe200078e00ff */
[----:B------:R-:W-:-:S04]  /*16ab0*/  LOP3.LUT R0, R129, UR19, R16, 0x96, !PT ;  /* 0x0000001381007c12 */ /* 0x000fc8000f8e9610 */
[----:B------:R-:W-:Y:S01]  /*16ac0*/  LOP3.LUT R3, R5, UR17, R128, 0x96, !PT ;  /* 0x0000001105037c12 */ /* 0x000fe2000f8e9680 */
[----:B------:R-:W-:-:S05]  /*16ad0*/  IMAD.WIDE.U32 R6, R0, -0x2daee0ad, RZ ;  /* 0xd2511f5300067825 */ /* 0x000fca00078e00ff */
[----:B------:R-:W-:Y:S01]  /*16ae0*/  LOP3.LUT R0, R7, UR16, R2, 0x96, !PT ;  /* 0x0000001007007c12 */ /* 0x000fe2000f8e9602 */
[----:B------:R-:W-:-:S05]  /*16af0*/  IMAD.WIDE.U32 R2, R3, -0x2daee0ad, RZ ;  /* 0xd2511f5303027825 */ /* 0x000fca00078e00ff */
[----:B------:R-:W-:Y:S01]  /*16b00*/  LOP3.LUT R3, R3, UR14, R6, 0x96, !PT ;  /* 0x0000000e03037c12 */ /* 0x000fe2000f8e9606 */
[----:B------:R-:W-:Y:S01]  /*16b10*/  IMAD.WIDE.U32 R6, R0, -0x326172a9, RZ ;  /* 0xcd9e8d5700067825 */ /* 0x000fe200078e00ff */
[----:B------:R-:W-:-:S04]  /*16b20*/  ISETP.LE.U32.AND P1, PT, R10, UR23, PT ;  /* 0x000000170a007c0c */ /* 0x000fc8000bf23070 */
[----:B------:R-:W-:-:S05]  /*16b30*/  LOP3.LUT R0, R7, UR15, R4, 0x96, !PT ;  /* 0x0000000f07007c12 */ /* 0x000fca000f8e9604 */
[----:B------:R-:W-:-:S04]  /*16b40*/  IMAD.WIDE.U32 R10, R0, -0x2daee0ad, RZ ;  /* 0xd2511f53000a7825 */ /* 0x000fc800078e00ff */
[----:B------:R-:W-:Y:S02]  /*16b50*/  @!P6 HFMA2.BF16_V2 R150, -RZ.H0_H0, RZ.H0_H0, -R232.H0_H0 ;  /* 0x200000ffff96e231 */ /* 0x000fe400003409e8 */
[----:B------:R-:W-:Y:S01]  /*16b60*/  @!P5 HFMA2.BF16_V2 R149, -RZ.H0_H0, RZ.H0_H0, -R215.H0_H0 ;  /* 0x200000ffff95d231 */ /* 0x000fe200003409d7 */
[----:B------:R-:W-:Y:S01]  /*16b70*/  LOP3.LUT R2, R11, UR12, R2, 0x96, !PT ;  /* 0x0000000c0b027c12 */ /* 0x000fe2000f8e9602 */
[----:B------:R-:W-:Y:S01]  /*16b80*/  IMAD.WIDE.U32 R4, R3, -0x326172a9, RZ ;  /* 0xcd9e8d5703047825 */ /* 0x000fe200078e00ff */
[----:B------:R-:W-:Y:S02]  /*16b90*/  @!P6 PRMT R232, R150, 0x5410, RZ ;  /* 0x0000541096e8e816 */ /* 0x000fe400000000ff */
[----:B------:R-:W-:Y:S01]  /*16ba0*/  @!P5 PRMT R215, R149, 0x5410, RZ ;  /* 0x0000541095d7d816 */ /* 0x000fe200000000ff */
[----:B------:R-:W-:Y:S02]  /*16bb0*/  IMAD.WIDE.U32 R2, R2, -0x326172a9, RZ ;  /* 0xcd9e8d5702027825 */ /* 0x000fe400078e00ff */
[----:B------:R1:W-:Y:S03]  /*16bc0*/  STL [R1+0x3b0], R232 ;  /* 0x0003b0e801007387 */ /* 0x0003e60000100800 */
[----:B------:R-:W-:Y:S01]  /*16bd0*/  LOP3.LUT R0, R3, UR39, R4, 0x96, !PT ;  /* 0x0000002703007c12 */ /* 0x000fe2000f8e9604 */
[----:B------:R-:W-:Y:S04]  /*16be0*/  STL [R1+0x3b8], R215 ;  /* 0x0003b8d701007387 */ /* 0x000fe80000100800 */
[----:B------:R-:W2:Y:S01]  /*16bf0*/  LDL.LU.64 R250, [R1+0x148] ;  /* 0x0001480001fa7983 */ /* 0x000ea20000300a00 */
[----:B------:R-:W-:-:S03]  /*16c00*/  LOP3.LUT R4, R0, 0xff, RZ, 0xc0, !PT ;  /* 0x000000ff00047812 */ /* 0x000fc600078ec0ff */
[----:B------:R-:W2:Y:S01]  /*16c10*/  LDL.64 R140, [R1+0xe0] ;  /* 0x0000e000018c7983 */ /* 0x000ea20000100a00 */
[----:B------:R-:W-:Y:S02]  /*16c20*/  ISETP.LE.U32.AND P5, PT, R4, UR23, PT ;  /* 0x0000001704007c0c */ /* 0x000fe4000bfa3070 */
[----:B------:R-:W-:-:S04]  /*16c30*/  LOP3.LUT R4, R0, 0xffff, RZ, 0xc0, !PT ;  /* 0x0000ffff00047812 */ /* 0x000fc800078ec0ff */
[----:B------:R-:W-:Y:S01]  /*16c40*/  SHF.R.U32.HI R4, RZ, 0x8, R4 ;  /* 0x00000008ff047819 */ /* 0x000fe20000011604 */
[----:B------:R-:W-:Y:S01]  /*16c50*/  @!P4 HFMA2.BF16_V2 R152, -RZ.H0_H0, RZ.H0_H0, -R214.H0_H0 ;  /* 0x200000ffff98c231 */ /* 0x000fe200003409d6 */
[----:B------:R-:W-:Y:S02]  /*16c60*/  LOP3.LUT R8, R5, UR13, R6, 0x96, !PT ;  /* 0x0000000d05087c12 */ /* 0x000fe4000f8e9606 */
[----:B------:R-:W-:Y:S01]  /*16c70*/  LOP3.LUT R4, R4, 0xffff, RZ, 0xc0, !PT ;  /* 0x0000ffff04047812 */ /* 0x000fe200078ec0ff */
[----:B------:R-:W3:Y:S01]  /*16c80*/  MUFU.EX2 R5, R92 ;  /* 0x0000005c00057308 */ /* 0x000ee20000000800 */
[--C-:B------:R-:W-:Y:S02]  /*16c90*/  SHF.R.U32.HI R6, RZ, 0x10, R0.reuse ;  /* 0x00000010ff067819 */ /* 0x100fe40000011600 */
[----:B------:R-:W-:Y:S01]  /*16ca0*/  SHF.R.U32.HI R0, RZ, 0x18, R0 ;  /* 0x00000018ff007819 */ /* 0x000fe20000011600 */
[----:B------:R-:W-:Y:S01]  /*16cb0*/  IMAD.MOV.U32 R136, RZ, RZ, R207 ;  /* 0x000000ffff887224 */ /* 0x000fe200078e00cf */
[----:B------:R-:W-:Y:S01]  /*16cc0*/  ISETP.LE.U32.AND P6, PT, R4, UR23, PT ;  /* 0x0000001704007c0c */ /* 0x000fe2000bfc3070 */
[----:B------:R-:W-:Y:S01]  /*16cd0*/  @!P3 HFMA2.BF16_V2 R151, -RZ.H0_H0, RZ.H0_H0, -R213.H0_H0 ;  /* 0x200000ffff97b231 */ /* 0x000fe200003409d5 */
[----:B------:R-:W-:Y:S01]  /*16ce0*/  PRMT R148, R214, 0x5410, R213 ;  /* 0x00005410d6947816 */ /* 0x000fe200000000d5 */
[----:B------:R-:W4:Y:S01]  /*16cf0*/  MUFU.EX2 R4, R90 ;  /* 0x0000005a00047308 */ /* 0x000f220000000800 */
[----:B------:R-:W-:-:S02]  /*16d00*/  @!P4 PRMT R214, R152, 0x5410, RZ ;  /* 0x0000541098d6c816 */ /* 0x000fc400000000ff */
[----:B------:R-:W-:Y:S02]  /*16d10*/  ISETP.LE.U32.AND P4, PT, R0, UR23, PT ;  /* 0x0000001700007c0c */ /* 0x000fe4000bf83070 */
[----:B------:R-:W-:-:S03]  /*16d20*/  LOP3.LUT R0, R2, 0xff, RZ, 0xc0, !PT ;  /* 0x000000ff02007812 */ /* 0x000fc600078ec0ff */
[----:B-1----:R-:W-:Y:S01]  /*16d30*/  MUFU.EX2 R232, R188 ;  /* 0x000000bc00e87308 */ /* 0x002fe20000000800 */
[----:B------:R-:W-:Y:S01]  /*16d40*/  @!P2 HFMA2.BF16_V2 R154, -RZ.H0_H0, RZ.H0_H0, -R211.H0_H0 ;  /* 0x200000ffff9aa231 */ /* 0x000fe200003409d3 */
[----:B------:R-:W-:-:S06]  /*16d50*/  @!P3 PRMT R213, R151, 0x5410, RZ ;  /* 0x0000541097d5b816 */ /* 0x000fcc00000000ff */
[----:B------:R-:W1:Y:S01]  /*16d60*/  MUFU.EX2 R207, R183 ;  /* 0x000000b700cf7308 */ /* 0x000e620000000800 */
[----:B------:R-:W-:Y:S01]  /*16d70*/  ISETP.LE.U32.AND P3, PT, R0, UR23, PT ;  /* 0x0000001700007c0c */ /* 0x000fe2000bf63070 */
[----:B------:R-:W-:Y:S01]  /*16d80*/  @!P1 HFMA2.BF16_V2 R153, -RZ.H0_H0, RZ.H0_H0, -R210.H0_H0 ;  /* 0x200000ffff999231 */ /* 0x000fe200003409d2 */
[----:B------:R-:W-:Y:S02]  /*16d90*/  SHF.R.U32.HI R0, RZ, 0x18, R2 ;  /* 0x00000018ff007819 */ /* 0x000fe40000011602 */
[----:B------:R-:W-:Y:S02]  /*16da0*/  PRMT R152, R211, 0x5410, R210 ;  /* 0x00005410d3987816 */ /* 0x000fe400000000d2 */
[----:B------:R-:W-:Y:S02]  /*16db0*/  @!P2 PRMT R211, R154, 0x5410, RZ ;  /* 0x000054109ad3a816 */ /* 0x000fe400000000ff */
[----:B------:R-:W-:Y:S02]  /*16dc0*/  LOP3.LUT R6, R6, 0xff, RZ, 0xc0, !PT ;  /* 0x000000ff06067812 */ /* 0x000fe400078ec0ff */
[----:B------:R-:W-:Y:S01]  /*16dd0*/  ISETP.LE.U32.AND P2, PT, R0, UR23, PT ;  /* 0x0000001700007c0c */ /* 0x000fe2000bf43070 */
[----:B---3--:R-:W-:Y:S01]  /*16de0*/  FADD.FTZ R0, R5, R12 ;  /* 0x0000000c05007221 */ /* 0x008fe20000010000 */
[----:B------:R-:W-:-:S02]  /*16df0*/  @!P1 PRMT R210, R153, 0x5410, RZ ;  /* 0x0000541099d29816 */ /* 0x000fc400000000ff */
[----:B------:R-:W-:Y:S01]  /*16e00*/  ISETP.LE.U32.AND P1, PT, R6, UR23, PT ;  /* 0x0000001706007c0c */ /* 0x000fe2000bf23070 */
[----:B------:R-:W-:Y:S01]  /*16e10*/  FADD.FTZ R6, R77, R9 ;  /* 0x000000094d067221 */ /* 0x000fe20000010000 */
[----:B----4-:R-:W-:Y:S01]  /*16e20*/  FADD.FTZ R9, R4, R0 ;  /* 0x0000000004097221 */ /* 0x010fe20000010000 */
[----:B-1----:R-:W-:Y:S01]  /*16e30*/  F2FP.BF16.F32.PACK_AB R0, R207, R232 ;  /* 0x000000e8cf00723e */ /* 0x002fe200000010ff */
[----:B------:R1:W-:Y:S01]  /*16e40*/  STL [R1+0x3bc], R235 ;  /* 0x0003bceb01007387 */ /* 0x0003e20000100800 */
[----:B------:R-:W-:Y:S01]  /*16e50*/  MUFU.EX2 R72, R107 ;  /* 0x0000006b00487308 */ /* 0x000fe20000000800 */
[----:B------:R-:W-:Y:S02]  /*16e60*/  LOP3.LUT R11, R2, 0xffff, RZ, 0xc0, !PT ;  /* 0x0000ffff020b7812 */ /* 0x000fe400078ec0ff */
[----:B------:R-:W-:-:S05]  /*16e70*/  PRMT R209, R0, 0x7610, R209 ;  /* 0x0000761000d17816 */ /* 0x000fca00000000d1 */
[----:B------:R-:W-:Y:S01]  /*16e80*/  MUFU.EX2 R248, R196 ;  /* 0x000000c400f87308 */ /* 0x000fe20000000800 */
[----:B------:R-:W-:Y:S01]  /*16e90*/  SHF.R.U32.HI R2, RZ, 0x10, R2 ;  /* 0x00000010ff027819 */ /* 0x000fe20000011602 */
[----:B------:R-:W-:Y:S01]  /*16ea0*/  @!P5 HFMA2.BF16_V2 R128, -RZ.H0_H0, RZ.H0_H0, -R209.H0_H0 ;  /* 0x200000ffff80d231 */ /* 0x000fe200003409d1 */
[----:B------:R-:W-:Y:S01]  /*16eb0*/  PRMT R208, R0, 0x7632, R208 ;  /* 0x0000763200d07816 */ /* 0x000fe200000000d0 */
[----:B------:R-:W-:Y:S01]  /*16ec0*/  FADD.FTZ R7, R60, R13 ;  /* 0x0000000d3c077221 */ /* 0x000fe20000010000 */
[----:B------:R-:W-:Y:S01]  /*16ed0*/  LOP3.LUT R0, R2, 0xff, RZ, 0xc0, !PT ;  /* 0x000000ff02007812 */ /* 0x000fe200078ec0ff */
[----:B------:R-:W-:Y:S02]  /*16ee0*/  IMAD.WIDE.U32 R2, R8, -0x2daee0ad, RZ ;  /* 0xd2511f5308027825 */ /* 0x000fe400078e00ff */
[----:B-1----:R-:W1:Y:S01]  /*16ef0*/  MUFU.EX2 R235, R106 ;  /* 0x0000006a00eb7308 */ /* 0x002e620000000800 */
[----:B------:R-:W-:Y:S01]  /*16f00*/  PRMT R89, R209, 0x5410, R208 ;  /* 0x00005410d1597816 */ /* 0x000fe200000000d0 */
[----:B------:R3:W4:Y:S01]  /*16f10*/  LDL.LU.S16 R73, [R1+0x68] ;  /* 0x0000680001497983 */ /* 0x0007220000300600 */
[----:B------:R-:W-:-:S02]  /*16f20*/  @!P5 PRMT R209, R128, 0x5410, RZ ;  /* 0x0000541080d1d816 */ /* 0x000fc400000000ff */
[----:B------:R-:W-:Y:S02]  /*16f30*/  ISETP.LE.U32.AND P5, PT, R0, UR23, PT ;  /* 0x0000001700007c0c */ /* 0x000fe4000bfa3070 */
[----:B------:R-:W-:Y:S02]  /*16f40*/  LOP3.LUT R0, R3, UR40, R10, 0x96, !PT ;  /* 0x0000002803007c12 */ /* 0x000fe4000f8e960a */
[----:B------:R-:W-:Y:S02]  /*16f50*/  F2FP.BF16.F32.PACK_AB R20, R4, R5 ;  /* 0x000000050414723e */ /* 0x000fe400000010ff */
[C---:B------:R-:W-:Y:S01]  /*16f60*/  LOP3.LUT R10, R2.reuse, 0xffff, RZ, 0xc0, !PT ;  /* 0x0000ffff020a7812 */ /* 0x040fe200078ec0ff */
[----:B------:R-:W3:Y:S01]  /*16f70*/  MUFU.EX2 R215, R137 ;  /* 0x0000008900d77308 */ /* 0x000ee20000000800 */
[----:B------:R-:W-:Y:S02]  /*16f80*/  LOP3.LUT R5, R2, 0xff, RZ, 0xc0, !PT ;  /* 0x000000ff02057812 */ /* 0x000fe400078ec0ff */
[----:B------:R-:W-:-:S02]  /*16f90*/  SHF.R.U32.HI R8, RZ, 0x10, R2 ;  /* 0x00000010ff087819 */ /* 0x000fc40000011602 */
[----:B------:R-:W-:Y:S02]  /*16fa0*/  SHF.R.U32.HI R3, RZ, 0x18, R2 ;  /* 0x00000018ff037819 */ /* 0x000fe40000011602 */
[----:B-1----:R-:W-:Y:S01]  /*16fb0*/  F2FP.BF16.F32.PACK_AB R2, R72, R235 ;  /* 0x000000eb4802723e */ /* 0x002fe200000010ff */
[----:B------:R-:W-:Y:S01]  /*16fc0*/  FADD.FTZ R4, R57, R6 ;  /* 0x0000000639047221 */ /* 0x000fe20000010000 */
[----:B------:R-:W-:Y:S02]  /*16fd0*/  SHF.R.U32.HI R6, RZ, 0x8, R11 ;  /* 0x00000008ff067819 */ /* 0x000fe4000001160b */
[C---:B------:R-:W-:Y:S02]  /*16fe0*/  PRMT R203, R2.reuse, 0x7610, R203 ;  /* 0x0000761002cb7816 */ /* 0x040fe400000000cb */
[----:B------:R-:W-:Y:S01]  /*16ff0*/  PRMT R206, R2, 0x7632, R206 ;  /* 0x0000763202ce7816 */ /* 0x000fe200000000ce */
[----:B------:R-:W-:Y:S01]  /*17000*/  @!P6 HFMA2.BF16_V2 R129, -RZ.H0_H0, RZ.H0_H0, -R208.H0_H0 ;  /* 0x200000ffff81e231 */ /* 0x000fe200003409d0 */
[----:B------:R-:W-:Y:S01]  /*17010*/  LOP3.LUT R2, R6, 0xffff, RZ, 0xc0, !PT ;  /* 0x0000ffff06027812 */ /* 0x000fe200078ec0ff */
[----:B------:R-:W-:-:S02]  /*17020*/  @!P1 HFMA2.BF16_V2 R155, -RZ.H0_H0, RZ.H0_H0, -R203.H0_H0 ;  /* 0x200000ffff9b9231 */ /* 0x000fc400003409cb */
[----:B------:R-:W-:Y:S01]  /*17030*/  @!P4 HFMA2.BF16_V2 R156, -RZ.H0_H0, RZ.H0_H0, -R206.H0_H0 ;  /* 0x200000ffff9cc231 */ /* 0x000fe200003409ce */
[----:B------:R-:W-:Y:S02]  /*17040*/  PRMT R234, R203, 0x5410, R206 ;  /* 0x00005410cbea7816 */ /* 0x000fe400000000ce */
[----:B------:R-:W-:Y:S02]  /*17050*/  @!P6 PRMT R208, R129, 0x5410, RZ ;  /* 0x0000541081d0e816 */ /* 0x000fe400000000ff */
[----:B------:R-:W-:Y:S02]  /*17060*/  @!P1 PRMT R203, R155, 0x5410, RZ ;  /* 0x000054109bcb9816 */ /* 0x000fe400000000ff */
[----:B------:R-:W-:Y:S02]  /*17070*/  ISETP.LE.U32.AND P6, PT, R2, UR23, PT ;  /* 0x0000001702007c0c */ /* 0x000fe4000bfc3070 */
[----:B------:R-:W-:Y:S01]  /*17080*/  @!P4 PRMT R206, R156, 0x5410, RZ ;  /* 0x000054109ccec816 */ /* 0x000fe200000000ff */
[----:B------:R-:W-:Y:S01]  /*17090*/  MUFU.EX2 R2, R86 ;  /* 0x0000005600027308 */ /* 0x000fe20000000800 */
[----:B------:R-:W-:-:S02]  /*170a0*/  ISETP.LE.U32.AND P1, PT, R3, UR23, PT ;  /* 0x0000001703007c0c */ /* 0x000fc4000bf23070 */
[----:B------:R-:W-:Y:S01]  /*170b0*/  ISETP.LE.U32.AND P4, PT, R5, UR23, PT ;  /* 0x0000001705007c0c */ /* 0x000fe2000bf83070 */
[----:B------:R-:W-:Y:S01]  /*170c0*/  FADD.FTZ R6, R61, R7 ;  /* 0x000000073d067221 */ /* 0x000fe20000010000 */
[----:B---3--:R-:W-:-:S03]  /*170d0*/  F2FP.BF16.F32.PACK_AB R5, R248, R215 ;  /* 0x000000d7f805723e */ /* 0x008fc600000010ff */
[----:B------:R-:W1:Y:S01]  /*170e0*/  MUFU.EX2 R3, R88 ;  /* 0x0000005800037308 */ /* 0x000e620000000800 */
[----:B------:R-:W-:Y:S01]  /*170f0*/  FADD.FTZ R7, R50, R4 ;  /* 0x0000000432077221 */ /* 0x000fe20000010000 */
[----:B------:R-:W-:Y:S02]  /*17100*/  LOP3.LUT R4, R0, 0xffff, RZ, 0xc0, !PT ;  /* 0x0000ffff00047812 */ /* 0x000fe400078ec0ff */
[C---:B------:R-:W-:Y:S02]  /*17110*/  PRMT R202, R5.reuse, 0x7610, R202 ;  /* 0x0000761005ca7816 */ /* 0x040fe400000000ca */
[----:B------:R-:W-:Y:S02]  /*17120*/  SHF.R.U32.HI R4, RZ, 0x8, R4 ;  /* 0x00000008ff047819 */ /* 0x000fe40000011604 */
[----:B------:R-:W-:Y:S01]  /*17130*/  PRMT R201, R5, 0x7632, R201 ;  /* 0x0000763205c97816 */ /* 0x000fe200000000c9 */
[----:B------:R-:W-:Y:S01]  /*17140*/  @!P3 HFMA2.BF16_V2 R157, -RZ.H0_H0, RZ.H0_H0, -R202.H0_H0 ;  /* 0x200000ffff9db231 */ /* 0x000fe200003409ca */
[----:B------:R-:W-:-:S02]  /*17150*/  LOP3.LUT R4, R4, 0xffff, RZ, 0xc0, !PT ;  /* 0x0000ffff04047812 */ /* 0x000fc400078ec0ff */
[----:B------:R-:W-:Y:S02]  /*17160*/  PRMT R153, R202, 0x5410, R201 ;  /* 0x00005410ca997816 */ /* 0x000fe400000000c9 */
[----:B------:R-:W-:Y:S02]  /*17170*/  @!P3 PRMT R202, R157, 0x5410, RZ ;  /* 0x000054109dcab816 */ /* 0x000fe400000000ff */
[----:B------:R-:W-:Y:S01]  /*17180*/  ISETP.LE.U32.AND P3, PT, R4, UR23, PT ;  /* 0x0000001704007c0c */ /* 0x000fe2000bf63070 */
[----:B-1----:R-:W-:Y:S01]  /*17190*/  FADD.FTZ R4, R3, R9 ;  /* 0x0000000903047221 */ /* 0x002fe20000010000 */
[C---:B------:R-:W-:Y:S01]  /*171a0*/  F2FP.BF16.F32.PACK_AB R21, R2.reuse, R3 ;  /* 0x000000030215723e */ /* 0x040fe200000010ff */
[----:B------:R-:W-:Y:S02]  /*171b0*/  FADD.FTZ R3, R63, R6 ;  /* 0x000000063f037221 */ /* 0x000fe40000010000 */
[----:B------:R1:W3:Y:S01]  /*171c0*/  LDL.LU.S16 R63, [R1+0x70] ;  /* 0x00007000013f7983 */ /* 0x0002e20000300600 */
[----:B------:R-:W-:Y:S08]  /*171d0*/  MUFU.EX2 R236, R101 ;  /* 0x0000006500ec7308 */ /* 0x000ff00000000800 */
[----:B------:R-:W1:Y:S01]  /*171e0*/  MUFU.EX2 R249, R100 ;  /* 0x0000006400f97308 */ /* 0x000e620000000800 */
[----:B------:R-:W-:Y:S01]  /*171f0*/  FADD.FTZ R4, R2, R4 ;  /* 0x0000000402047221 */ /* 0x000fe20000010000 */
[----:B------:R-:W-:-:S06]  /*17200*/  IMAD.MOV.U32 R231, RZ, RZ, R230 ;  /* 0x000000ffffe77224 */ /* 0x000fcc00078e00e6 */
[----:B------:R-:W-:Y:S01]  /*17210*/  MUFU.EX2 R239, R197 ;  /* 0x000000c500ef7308 */ /* 0x000fe20000000800 */
[----:B------:R-:W-:Y:S02]  /*17220*/  IMAD.MOV.U32 R91, RZ, RZ, R228 ;  /* 0x000000ffff5b7224 */ /* 0x000fe400078e00e4 */
[----:B------:R-:W-:-:S05]  /*17230*/  @!P6 HFMA2.BF16_V2 R160, -RZ.H0_H0, RZ.H0_H0, -R201.H0_H0 ;  /* 0x200000ffffa0e231 */ /* 0x000fca00003409c9 */
[----:B------:R-:W-:Y:S01]  /*17240*/  MUFU.EX2 R252, R102 ;  /* 0x0000006600fc7308 */ /* 0x000fe20000000800 */
[----:B-1----:R-:W-:Y:S01]  /*17250*/  F2FP.BF16.F32.PACK_AB R2, R249, R236 ;  /* 0x000000ecf902723e */ /* 0x002fe200000010ff */
[----:B------:R-:W-:-:S06]  /*17260*/  FADD.FTZ R6, R75, R3 ;  /* 0x000000034b067221 */ /* 0x000fcc0000010000 */
[----:B------:R-:W-:Y:S01]  /*17270*/  MUFU.EX2 R221, R221 ;  /* 0x000000dd00dd7308 */ /* 0x000fe20000000800 */
[----:B------:R-:W-:Y:S01]  /*17280*/  PRMT R199, R2, 0x7632, R199 ;  /* 0x0000763202c77816 */ /* 0x000fe200000000c7 */
[----:B------:R-:W-:Y:S01]  /*17290*/  FADD.FTZ R5, R52, R7 ;  /* 0x0000000734057221 */ /* 0x000fe20000010000 */
[----:B------:R-:W-:Y:S01]  /*172a0*/  PRMT R200, R2, 0x7610, R200 ;  /* 0x0000761002c87816 */ /* 0x000fe200000000c8 */
[----:B------:R1:W4:Y:S04]  /*172b0*/  LDL.LU.S16 R57, [R1+0x74] ;  /* 0x0000740001397983 */ /* 0x0003280000300600 */
[----:B------:R-:W1:Y:S01]  /*172c0*/  MUFU.EX2 R230, R225 ;  /* 0x000000e100e67308 */ /* 0x000e620000000800 */
[----:B------:R-:W-:Y:S01]  /*172d0*/  @!P2 HFMA2.BF16_V2 R158, -RZ.H0_H0, RZ.H0_H0, -R199.H0_H0 ;  /* 0x200000ffff9ea231 */ /* 0x000fe200003409c7 */
[----:B------:R-:W-:Y:S01]  /*172e0*/  LOP3.LUT R2, R0, 0xff, RZ, 0xc0, !PT ;  /* 0x000000ff00027812 */ /* 0x000fe200078ec0ff */
[----:B------:R-:W-:Y:S01]  /*172f0*/  @!P5 HFMA2.BF16_V2 R159, -RZ.H0_H0, RZ.H0_H0, -R200.H0_H0 ;  /* 0x200000ffff9fd231 */ /* 0x000fe200003409c8 */
[----:B------:R-:W-:-:S04]  /*17300*/  PRMT R151, R200, 0x5410, R199 ;  /* 0x00005410c8977816 */ /* 0x000fc800000000c7 */
[----:B------:R-:W1:Y:S01]  /*17310*/  MUFU.EX2 R228, R103 ;  /* 0x0000006700e47308 */ /* 0x000e620000000800 */
[----:B------:R-:W-:Y:S02]  /*17320*/  @!P2 PRMT R199, R158, 0x5410, RZ ;  /* 0x000054109ec7a816 */ /* 0x000fe400000000ff */
[----:B------:R-:W-:Y:S01]  /*17330*/  @!P6 PRMT R201, R160, 0x5410, RZ ;  /* 0x00005410a0c9e816 */ /* 0x000fe200000000ff */
[----:B------:R-:W-:Y:S01]  /*17340*/  IMAD.MOV.U32 R134, RZ, RZ, R91 ;  /* 0x000000ffff867224 */ /* 0x000fe200078e005b */
[----:B------:R-:W-:Y:S01]  /*17350*/  ISETP.LE.U32.AND P2, PT, R2, UR23, PT ;  /* 0x0000001702007c0c */ /* 0x000fe2000bf43070 */
[----:B------:R-:W-:Y:S01]  /*17360*/  FADD.FTZ R11, R76, R6 ;  /* 0x000000064c0b7221 */ /* 0x000fe20000010000 */
[----:B------:R-:W-:Y:S01]  /*17370*/  SHF.R.U32.HI R2, RZ, 0x18, R0 ;  /* 0x00000018ff027819 */ /* 0x000fe20000011600 */
[----:B------:R-:W-:Y:S01]  /*17380*/  FADD.FTZ R5, R15, R5 ;  /* 0x000000050f057221 */ /* 0x000fe20000010000 */
[----:B------:R-:W-:Y:S01]  /*17390*/  @!P5 PRMT R200, R159, 0x5410, RZ ;  /* 0x000054109fc8d816 */ /* 0x000fe200000000ff */
[----:B------:R2:W4:Y:S01]  /*173a0*/  LDL.LU.S16 R61, [R1+0x78] ;  /* 0x00007800013d7983 */ /* 0x0005220000300600 */
[----:B------:R-:W-:-:S02]  /*173b0*/  ISETP.LE.U32.AND P5, PT, R2, UR23, PT ;  /* 0x0000001702007c0c */ /* 0x000fc4000bfa3070 */
[----:B-1----:R-:W-:Y:S01]  /*173c0*/  F2FP.BF16.F32.PACK_AB R2, R230, R239 ;  /* 0x000000efe602723e */ /* 0x002fe200000010ff */
[----:B------:R1:W-:Y:S01]  /*173d0*/  MUFU.EX2 R225, R198 ;  /* 0x000000c600e17308 */ /* 0x0003e20000000800 */
[----:B------:R-:W-:Y:S01]  /*173e0*/  SHF.R.U32.HI R0, RZ, 0x10, R0 ;  /* 0x00000010ff007819 */ /* 0x000fe20000011600 */
[----:B------:R-:W-:Y:S01]  /*173f0*/  IMAD.MOV.U32 R91, RZ, RZ, R224 ;  /* 0x000000ffff5b7224 */ /* 0x000fe200078e00e0 */
[----:B------:R2:W4:Y:S02]  /*17400*/  LDL.LU.S16 R60, [R1+0x7c] ;  /* 0x00007c00013c7983 */ /* 0x0005240000300600 */
[----:B------:R-:W-:Y:S02]  /*17410*/  LOP3.LUT R0, R0, 0xff, RZ, 0xc0, !PT ;  /* 0x000000ff00007812 */ /* 0x000fe400078ec0ff */
[----:B------:R-:W-:Y:S02]  /*17420*/  PRMT R197, R2, 0x7632, R197 ;  /* 0x0000763202c57816 */ /* 0x000fe400000000c5 */
[----:B------:R-:W-:-:S02]  /*17430*/  ISETP.LE.U32.AND P6, PT, R0, UR23, PT ;  /* 0x0000001700007c0c */ /* 0x000fc4000bfc3070 */
[----:B-1----:R-:W-:Y:S02]  /*17440*/  PRMT R198, R2, 0x7610, R198 ;  /* 0x0000761002c67816 */ /* 0x002fe400000000c6 */
[----:B------:R-:W-:-:S03]  /*17450*/  LOP3.LUT R0, R8, 0xff, RZ, 0xc0, !PT ;  /* 0x000000ff08007812 */ /* 0x000fc600078ec0ff */
[----:B------:R-:W-:Y:S01]  /*17460*/  @!P2 HFMA2.BF16_V2 R162, -RZ.H0_H0, RZ.H0_H0, -R198.H0_H0 ;  /* 0x200000ffffa2a231 */ /* 0x000fe200003409c6 */
[----:B------:R-:W-:-:S04]  /*17470*/  PRMT R156, R198, 0x5410, R197 ;  /* 0x00005410c69c7816 */ /* 0x000fc800000000c5 */
[----:B------:R-:W-:Y:S02]  /*17480*/  @!P2 PRMT R198, R162, 0x5410, RZ ;  /* 0x00005410a2c6a816 */ /* 0x000fe400000000ff */
[----:B------:R-:W-:Y:S02]  /*17490*/  ISETP.LE.U32.AND P2, PT, R0, UR23, PT ;  /* 0x0000001700007c0c */ /* 0x000fe4000bf43070 */
[----:B------:R-:W-:-:S04]  /*174a0*/  F2FP.BF16.F32.PACK_AB R0, R228, R252 ;  /* 0x000000fce400723e */ /* 0x000fc800000010ff */
[C---:B------:R-:W-:Y:S02]  /*174b0*/  PRMT R196, R0.reuse, 0x7610, R196 ;  /* 0x0000761000c47816 */ /* 0x040fe400000000c4 */
[----:B------:R-:W-:Y:S02]  /*174c0*/  PRMT R195, R0, 0x7632, R195 ;  /* 0x0000763200c37816 */ /* 0x000fe400000000c3 */
[----:B------:R-:W-:Y:S01]  /*174d0*/  SHF.R.U32.HI R0, RZ, 0x8, R10 ;  /* 0x00000008ff007819 */ /* 0x000fe2000001160a */
[----:B------:R-:W-:Y:S01]  /*174e0*/  @!P3 HFMA2.BF16_V2 R161, -RZ.H0_H0, RZ.H0_H0, -R197.H0_H0 ;  /* 0x200000ffffa1b231 */ /* 0x000fe200003409c5 */
[----:B------:R-:W1:Y:S02]  /*174f0*/  MUFU.EX2 R2, R84 ;  /* 0x0000005400027308 */ /* 0x000e640000000800 */
[----:B------:R-:W-:Y:S02]  /*17500*/  LOP3.LUT R0, R0, 0xffff, RZ, 0xc0, !PT ;  /* 0x0000ffff00007812 */ /* 0x000fe400078ec0ff */
[----:B------:R-:W-:-:S02]  /*17510*/  @!P3 PRMT R197, R161, 0x5410, RZ ;  /* 0x00005410a1c5b816 */ /* 0x000fc400000000ff */
[----:B------:R-:W-:Y:S02]  /*17520*/  ISETP.LE.U32.AND P3, PT, R0, UR23, PT ;  /* 0x0000001700007c0c */ /* 0x000fe4000bf63070 */
[----:B------:R-:W1:Y:S08]  /*17530*/  MUFU.EX2 R0, R82 ;  /* 0x0000005200007308 */ /* 0x000e700000000800 */
[----:B------:R-:W-:Y:S01]  /*17540*/  MUFU.EX2 R224, R96 ;  /* 0x0000006000e07308 */ /* 0x000fe20000000800 */
[----:B-1----:R-:W-:Y:S01]  /*17550*/  FADD.FTZ R4, R2, R4 ;  /* 0x0000000402047221 */ /* 0x002fe20000010000 */
[----:B------:R-:W-:Y:S01]  /*17560*/  FADD.FTZ R10, R31, R5 ;  /* 0x000000051f0a7221 */ /* 0x000fe20000010000 */
[----:B------:R-:W-:-:S02]  /*17570*/  F2FP.BF16.F32.PACK_AB R3, R221, R225 ;  /* 0x000000e1dd03723e */ /* 0x000fc400000010ff */
[C---:B------:R-:W-:Y:S01]  /*17580*/  F2FP.BF16.F32.PACK_AB R15, R0.reuse, R2 ;  /* 0x00000002000f723e */ /* 0x040fe200000010ff */
[----:B------:R-:W-:Y:S01]  /*17590*/  FADD.FTZ R14, R0, R4 ;  /* 0x00000004000e7221 */ /* 0x000fe20000010000 */
[----:B------:R-:W-:Y:S02]  /*175a0*/  PRMT R194, R3, 0x7610, R194 ;  /* 0x0000761003c27816 */ /* 0x000fe400000000c2 */
[----:B--2---:R-:W-:Y:S01]  /*175b0*/  LOP3.LUT R12, R251, UR21, R140, 0x96, !PT ;  /* 0x00000015fb0c7c12 */ /* 0x004fe2000f8e968c */
[----:B------:R-:W-:Y:S02]  /*175c0*/  IMAD.MOV.U32 R251, RZ, RZ, R135 ;  /* 0x000000fffffb7224 */ /* 0x000fe400078e0087 */
[----:B------:R-:W-:Y:S02]  /*175d0*/  IMAD.MOV.U32 R135, RZ, RZ, R136 ;  /* 0x000000ffff877224 */ /* 0x000fe400078e0088 */
[----:B------:R-:W-:Y:S02]  /*175e0*/  IMAD.MOV.U32 R136, RZ, RZ, R220 ;  /* 0x000000ffff887224 */ /* 0x000fe400078e00dc */
[----:B------:R-:W1:Y:S01]  /*175f0*/  MUFU.EX2 R220, R94 ;  /* 0x0000005e00dc7308 */ /* 0x000e620000000800 */
[----:B------:R-:W-:Y:S01]  /*17600*/  IMAD.WIDE.U32 R6, R12, -0x2daee0ad, RZ ;  /* 0xd2511f530c067825 */ /* 0x000fe200078e00ff */
[----:B------:R-:W-:-:S04]  /*17610*/  LOP3.LUT R13, R131, UR19, R250, 0x96, !PT ;  /* 0x00000013830d7c12 */ /* 0x000fc8000f8e96fa */
[----:B------:R-:W-:Y:S01]  /*17620*/  LOP3.LUT R0, R7, UR18, R240, 0x96, !PT ;  /* 0x0000001207007c12 */ /* 0x000fe2000f8e96f0 */
[----:B------:R-:W-:-:S04]  /*17630*/  IMAD.WIDE.U32 R8, R13, -0x2daee0ad, RZ ;  /* 0xd2511f530d087825 */ /* 0x000fc800078e00ff */
[----:B------:R-:W-:Y:S01]  /*17640*/  IMAD.WIDE.U32 R4, R0, -0x326172a9, RZ ;  /* 0xcd9e8d5700047825 */ /* 0x000fe200078e00ff */
[----:B------:R-:W-:Y:S02]  /*17650*/  LOP3.LUT R0, R9, UR16, R6, 0x96, !PT ;  /* 0x0000001009007c12 */ /* 0x000fe4000f8e9606 */
[----:B------:R-:W-:Y:S02]  /*17660*/  PRMT R193, R3, 0x7632, R193 ;  /* 0x0000763203c17816 */ /* 0x000fe400000000c1 */
[----:B------:R-:W-:Y:S01]  /*17670*/  LOP3.LUT R2, R5, UR17, R130, 0x96, !PT ;  /* 0x0000001105027c12 */ /* 0x000fe2000f8e9682 */
[----:B------:R-:W-:Y:S01]  /*17680*/  IMAD.WIDE.U32 R6, R0, -0x326172a9, RZ ;  /* 0xcd9e8d5700067825 */ /* 0x000fe200078e00ff */
[----:B-1----:R-:W-:-:S04]  /*17690*/  F2FP.BF16.F32.PACK_AB R3, R220, R224 ;  /* 0x000000e0dc03723e */ /* 0x002fc800000010ff */
[C---:B------:R-:W-:Y:S02]  /*176a0*/  PRMT R192, R3.reuse, 0x7610, R192 ;  /* 0x0000761003c07816 */ /* 0x040fe400000000c0 */
[----:B------:R-:W-:Y:S01]  /*176b0*/  PRMT R191, R3, 0x7632, R191 ;  /* 0x0000763203bf7816 */ /* 0x000fe200000000bf */
[----:B------:R-:W-:Y:S01]  /*176c0*/  IMAD.WIDE.U32 R2, R2, -0x2daee0ad, RZ ;  /* 0xd2511f5302027825 */ /* 0x000fe200078e00ff */
[----:B------:R-:W-:-:S04]  /*176d0*/  LOP3.LUT R0, R7, UR15, R4, 0x96, !PT ;  /* 0x0000000f07007c12 */ /* 0x000fc8000f8e9604 */
[----:B------:R-:W-:Y:S01]  /*176e0*/  LOP3.LUT R3, R3, UR14, R8, 0x96, !PT ;  /* 0x0000000e03037c12 */ /* 0x000fe2000f8e9608 */
[----:B------:R-:W-:Y:S01]  /*176f0*/  IMAD.WIDE.U32 R8, R0, -0x2daee0ad, RZ ;  /* 0xd2511f5300087825 */ /* 0x000fe200078e00ff */
[C---:B------:R-:W-:Y:S02]  /*17700*/  PRMT R27, R23.reuse, 0x7610, R27 ;  /* 0x00007610171b7816 */ /* 0x040fe4000000001b */
[----:B------:R-:W-:Y:S02]  /*17710*/  PRMT R26, R23, 0x7632, R26 ;  /* 0x00007632171a7816 */ /* 0x000fe4000000001a */
[----:B------:R-:W-:Y:S01]  /*17720*/  LOP3.LUT R2, R9, UR12, R2, 0x96, !PT ;  /* 0x0000000c09027c12 */ /* 0x000fe2000f8e9602 */
[----:B------:R1:W2:Y:S01]  /*17730*/  LDL.LU.S16 R23, [R1+0x84] ;  /* 0x0000840001177983 */ /* 0x0002a20000300600 */
[----:B------:R-:W-:-:S04]  /*17740*/  IMAD.WIDE.U32 R4, R3, -0x326172a9, RZ ;  /* 0xcd9e8d5703047825 */ /* 0x000fc800078e00ff */
[----:B------:R-:W-:-:S04]  /*17750*/  IMAD.WIDE.U32 R2, R2, -0x326172a9, RZ ;  /* 0xcd9e8d5702027825 */ /* 0x000fc800078e00ff */
[----:B------:R-:W-:Y:S01]  /*17760*/  @!P5 HFMA2.BF16_V2 R163, -RZ.H0_H0, RZ.H0_H0, -R195.H0_H0 ;  /* 0x200000ffffa3d231 */ /* 0x000fe200003409c3 */
[----:B------:R-:W-:Y:S02]  /*17770*/  LOP3.LUT R0, R3, UR39, R4, 0x96, !PT ;  /* 0x0000002703007c12 */ /* 0x000fe4000f8e9604 */
[----:B------:R-:W-:Y:S02]  /*17780*/  PRMT R157, R196, 0x5410, R195 ;  /* 0x00005410c49d7816 */ /* 0x000fe400000000c3 */
[----:B------:R-:W-:Y:S02]  /*17790*/  LOP3.LUT R4, R0, 0xff, RZ, 0xc0, !PT ;  /* 0x000000ff00047812 */ /* 0x000fe400078ec0ff */
[----:B------:R-:W-:Y:S02]  /*177a0*/  @!P5 PRMT R195, R163, 0x5410, RZ ;  /* 0x00005410a3c3d816 */ /* 0x000fe400000000ff */
[----:B------:R-:W-:Y:S02]  /*177b0*/  ISETP.LE.U32.AND P5, PT, R4, UR23, PT ;  /* 0x0000001704007c0c */ /* 0x000fe4000bfa3070 */
[----:B------:R-:W-:Y:S01]  /*177c0*/  LOP3.LUT R4, R0, 0xffff, RZ, 0xc0, !PT ;  /* 0x0000ffff00047812 */ /* 0x000fe200078ec0ff */
[----:B------:R-:W-:-:S03]  /*177d0*/  @!P4 HFMA2.BF16_V2 R166, -RZ.H0_H0, RZ.H0_H0, -R194.H0_H0 ;  /* 0x200000ffffa6c231 */ /* 0x000fc600003409c2 */
[----:B------:R-:W-:Y:S02]  /*177e0*/  SHF.R.U32.HI R4, RZ, 0x8, R4 ;  /* 0x00000008ff047819 */ /* 0x000fe40000011604 */
[----:B------:R-:W-:Y:S02]  /*177f0*/  PRMT R154, R194, 0x5410, R193 ;  /* 0x00005410c29a7816 */ /* 0x000fe400000000c1 */
[----:B------:R-:W-:Y:S01]  /*17800*/  LOP3.LUT R4, R4, 0xffff, RZ, 0xc0, !PT ;  /* 0x0000ffff04047812 */ /* 0x000fe200078ec0ff */
[----:B------:R-:W-:Y:S01]  /*17810*/  @!P6 HFMA2.BF16_V2 R164, -RZ.H0_H0, RZ.H0_H0, -R196.H0_H0 ;  /* 0x200000ffffa4e231 */ /* 0x000fe200003409c4 */
[----:B------:R-:W-:Y:S02]  /*17820*/  @!P4 PRMT R194, R166, 0x5410, RZ ;  /* 0x00005410a6c2c816 */ /* 0x000fe400000000ff */
[----:B------:R-:W-:Y:S02]  /*17830*/  ISETP.LE.U32.AND P4, PT, R4, UR23, PT ;  /* 0x0000001704007c0c */ /* 0x000fe4000bf83070 */
[----:B------:R-:W-:-:S02]  /*17840*/  SHF.R.U32.HI R4, RZ, 0x10, R0 ;  /* 0x00000010ff047819 */ /* 0x000fc40000011600 */
[----:B------:R-:W-:Y:S01]  /*17850*/  SHF.R.U32.HI R0, RZ, 0x18, R0 ;  /* 0x00000018ff007819 */ /* 0x000fe20000011600 */
[----:B------:R-:W-:Y:S01]  /*17860*/  @!P3 HFMA2.BF16_V2 R165, -RZ.H0_H0, RZ.H0_H0, -R193.H0_H0 ;  /* 0x200000ffffa5b231 */ /* 0x000fe200003409c1 */
[----:B------:R-:W-:Y:S02]  /*17870*/  @!P6 PRMT R196, R164, 0x5410, RZ ;  /* 0x00005410a4c4e816 */ /* 0x000fe400000000ff */
[----:B------:R-:W-:Y:S02]  /*17880*/  ISETP.LE.U32.AND P6, PT, R0, UR23, PT ;  /* 0x0000001700007c0c */ /* 0x000fe4000bfc3070 */
[----:B------:R-:W-:Y:S02]  /*17890*/  LOP3.LUT R0, R2, 0xff, RZ, 0xc0, !PT ;  /* 0x000000ff02007812 */ /* 0x000fe400078ec0ff */
[----:B------:R-:W-:Y:S02]  /*178a0*/  @!P3 PRMT R193, R165, 0x5410, RZ ;  /* 0x00005410a5c1b816 */ /* 0x000fe400000000ff */
[----:B------:R-:W-:-:S02]  /*178b0*/  ISETP.LE.U32.AND P3, PT, R0, UR23, PT ;  /* 0x0000001700007c0c */ /* 0x000fc4000bf63070 */
[C---:B------:R-:W-:Y:S01]  /*178c0*/  PRMT R75, R28.reuse, 0x7610, R75 ;  /* 0x000076101c4b7816 */ /* 0x040fe2000000004b */
[----:B------:R-:W-:Y:S01]  /*178d0*/  FADD.FTZ R7, R69, R11 ;  /* 0x0000000b45077221 */ /* 0x000fe20000010000 */
[----:B------:R-:W-:-:S04]  /*178e0*/  PRMT R74, R28, 0x7632, R74 ;  /* 0x000076321c4a7816 */ /* 0x000fc8000000004a */
[----:B------:R-:W-:-:S05]  /*178f0*/  PRMT R31, R75, 0x5410, R74 ;  /* 0x000054104b1f7816 */ /* 0x000fca000000004a */
[----:B---3--:R-:W-:-:S05]  /*17900*/  @!P3 HFMA2.BF16_V2 R63, -RZ.H0_H0, RZ.H0_H0, -R75.H0_H0 ;  /* 0x200000ffff3fb231 */ /* 0x008fca000034094b */
[----:B------:R-:W-:-:S04]  /*17910*/  PRMT R11, R63, 0x7610, R11 ;  /* 0x000076103f0b7816 */ /* 0x000fc8000000000b */
[----:B------:R-:W-:Y:S02]  /*17920*/  @!P3 PRMT R75, R11, 0x5410, RZ ;  /* 0x000054100b4bb816 */ /* 0x000fe400000000ff */
[----:B------:R1:W3:Y:S01]  /*17930*/  LDL.LU.S16 R11, [R1+0x80] ;  /* 0x00008000010b7983 */ /* 0x0002e20000300600 */
[----:B------:R-:W-:Y:S01]  /*17940*/  SHF.R.U32.HI R0, RZ, 0x10, R2 ;  /* 0x00000010ff007819 */ /* 0x000fe20000011602 */
[----:B------:R-:W-:Y:S01]  /*17950*/  @!P5 HFMA2.BF16_V2 R169, -RZ.H0_H0, RZ.H0_H0, -R27.H0_H0 ;  /* 0x200000ffffa9d231 */ /* 0x000fe2000034091b */
[----:B------:R-:W-:Y:S01]  /*17960*/  LOP3.LUT R3, R2, 0xffff, RZ, 0xc0, !PT ;  /* 0x0000ffff02037812 */ /* 0x000fe200078ec0ff */
[----:B------:R-:W-:Y:S01]  /*17970*/  @!P2 HFMA2.BF16_V2 R168, -RZ.H0_H0, RZ.H0_H0, -R192.H0_H0 ;  /* 0x200000ffffa8a231 */ /* 0x000fe200003409c0 */
[----:B------:R-:W-:Y:S02]  /*17980*/  LOP3.LUT R0, R0, 0xff, RZ, 0xc0, !PT ;  /* 0x000000ff00007812 */ /* 0x000fe400078ec0ff */
[----:B------:R-:W-:Y:S02]  /*17990*/  PRMT R50, R27, 0x5410, R26 ;  /* 0x000054101b327816 */ /* 0x000fe4000000001a */
[----:B------:R-:W-:-:S02]  /*179a0*/  LOP3.LUT R4, R4, 0xff, RZ, 0xc0, !PT ;  /* 0x000000ff04047812 */ /* 0x000fc400078ec0ff */
[----:B------:R-:W-:Y:S02]  /*179b0*/  @!P5 PRMT R27, R169, 0x5410, RZ ;  /* 0x00005410a91bd816 */ /* 0x000fe400000000ff */
[----:B------:R-:W-:Y:S02]  /*179c0*/  LOP3.LUT R6, R5, UR13, R6, 0x96, !PT ;  /* 0x0000000d05067c12 */ /* 0x000fe4000f8e9606 */
[----:B------:R-:W-:Y:S02]  /*179d0*/  ISETP.LE.U32.AND P5, PT, R0, UR23, PT ;  /* 0x0000001700007c0c */ /* 0x000fe4000bfa3070 */
[----:B------:R-:W-:Y:S02]  /*179e0*/  PRMT R155, R192, 0x5410, R191 ;  /* 0x00005410c09b7816 */ /* 0x000fe400000000bf */
[----:B------:R-:W-:Y:S01]  /*179f0*/  SHF.R.U32.HI R0, RZ, 0x8, R3 ;  /* 0x00000008ff007819 */ /* 0x000fe20000011603 */
[----:B------:R-:W-:Y:S01]  /*17a00*/  @!P4 HFMA2.BF16_V2 R170, -RZ.H0_H0, RZ.H0_H0, -R26.H0_H0 ;  /* 0x200000ffffaac231 */ /* 0x000fe2000034091a */
[----:B------:R-:W-:-:S02]  /*17a10*/  @!P2 PRMT R192, R168, 0x5410, RZ ;  /* 0x00005410a8c0a816 */ /* 0x000fc400000000ff */
[----:B------:R-:W-:Y:S02]  /*17a20*/  ISETP.LE.U32.AND P2, PT, R4, UR23, PT ;  /* 0x0000001704007c0c */ /* 0x000fe4000bf43070 */
[----:B------:R-:W-:Y:S01]  /*17a30*/  SHF.R.U32.HI R4, RZ, 0x18, R2 ;  /* 0x00000018ff047819 */ /* 0x000fe20000011602 */
[----:B------:R-:W-:Y:S01]  /*17a40*/  IMAD.WIDE.U32 R2, R6, -0x2daee0ad, RZ ;  /* 0xd2511f5306027825 */ /* 0x000fe200078e00ff */
[----:B------:R-:W-:-:S03]  /*17a50*/  LOP3.LUT R0, R0, 0xffff, RZ, 0xc0, !PT ;  /* 0x0000ffff00007812 */ /* 0x000fc600078ec0ff */
[----:B------:R-:W-:Y:S01]  /*17a60*/  @!P1 HFMA2.BF16_V2 R167, -RZ.H0_H0, RZ.H0_H0, -R191.H0_H0 ;  /* 0x200000ffffa79231 */ /* 0x000fe200003409bf */
[----:B------:R-:W-:Y:S02]  /*17a70*/  @!P4 PRMT R26, R170, 0x5410, RZ ;  /* 0x00005410aa1ac816 */ /* 0x000fe400000000ff */
[----:B------:R-:W-:Y:S02]  /*17a80*/  ISETP.LE.U32.AND P4, PT, R0, UR23, PT ;  /* 0x0000001700007c0c */ /* 0x000fe4000bf83070 */
[----:B------:R-:W-:Y:S02]  /*17a90*/  LOP3.LUT R0, R3, UR40, R8, 0x96, !PT ;  /* 0x0000002803007c12 */ /* 0x000fe4000f8e9608 */
[----:B------:R-:W-:Y:S02]  /*17aa0*/  PRMT R24, R66, 0x7632, R24 ;  /* 0x0000763242187816 */ /* 0x000fe40000000018 */
[----:B------:R-:W-:Y:S02]  /*17ab0*/  @!P1 PRMT R191, R167, 0x5410, RZ ;  /* 0x00005410a7bf9816 */ /* 0x000fe400000000ff */
[----:B------:R-:W-:-:S02]  /*17ac0*/  ISETP.LE.U32.AND P1, PT, R4, UR23, PT ;  /* 0x0000001704007c0c */ /* 0x000fc4000bf23070 */
[----:B------:R-:W-:Y:S01]  /*17ad0*/  SHF.R.U32.HI R4, RZ, 0x10, R0 ;  /* 0x00000010ff047819 */ /* 0x000fe20000011600 */
[----:B------:R-:W-:Y:S01]  /*17ae0*/  @!P6 HFMA2.BF16_V2 R171, -RZ.H0_H0, RZ.H0_H0, -R24.H0_H0 ;  /* 0x200000ffffabe231 */ /* 0x000fe20000340918 */
[----:B------:R-:W-:Y:S02]  /*17af0*/  PRMT R25, R66, 0x7610, R25 ;  /* 0x0000761042197816 */ /* 0x000fe40000000019 */
[----:B------:R-:W-:Y:S02]  /*17b00*/  LOP3.LUT R4, R4, 0xff, RZ, 0xc0, !PT ;  /* 0x000000ff04047812 */ /* 0x000fe400078ec0ff */
[----:B------:R-:W-:Y:S02]  /*17b10*/  PRMT R49, R25, 0x5410, R24 ;  /* 0x0000541019317816 */ /* 0x000fe40000000018 */
[----:B------:R-:W-:Y:S02]  /*17b20*/  @!P6 PRMT R24, R171, 0x5410, RZ ;  /* 0x00005410ab18e816 */ /* 0x000fe400000000ff */
[----:B------:R-:W-:-:S02]  /*17b30*/  ISETP.LE.U32.AND P6, PT, R4, UR23, PT ;  /* 0x0000001704007c0c */ /* 0x000fc4000bfc3070 */
[----:B------:R-:W-:Y:S01]  /*17b40*/  LOP3.LUT R4, R0, 0xffff, RZ, 0xc0, !PT ;  /* 0x0000ffff00047812 */ /* 0x000fe200078ec0ff */
[----:B------:R-:W1:Y:S03]  /*17b50*/  MUFU.EX2 R5, R81 ;  /* 0x0000005100057308 */ /* 0x000e660000000800 */
[----:B------:R-:W-:Y:S01]  /*17b60*/  SHF.R.U32.HI R6, RZ, 0x8, R4 ;  /* 0x00000008ff067819 */ /* 0x000fe20000011604 */
[----:B----4-:R-:W-:-:S04]  /*17b70*/  @!P2 HFMA2.BF16_V2 R73, -RZ.H0_H0, RZ.H0_H0, -R25.H0_H0 ;  /* 0x200000ffff49a231 */ /* 0x010fc80000340919 */
[----:B------:R-:W4:Y:S01]  /*17b80*/  MUFU.EX2 R4, R80 ;  /* 0x0000005000047308 */ /* 0x000f220000000800 */
[----:B------:R-:W-:Y:S02]  /*17b90*/  PRMT R12, R73, 0x7610, R12 ;  /* 0x00007610490c7816 */ /* 0x000fe4000000000c */
[----:B------:R-:W-:Y:S02]  /*17ba0*/  LOP3.LUT R6, R6, 0xffff, RZ, 0xc0, !PT ;  /* 0x0000ffff06067812 */ /* 0x000fe400078ec0ff */
[----:B------:R-:W-:Y:S02]  /*17bb0*/  @!P2 PRMT R25, R12, 0x5410, RZ ;  /* 0x000054100c19a816 */ /* 0x000fe400000000ff */
[----:B------:R-:W-:Y:S01]  /*17bc0*/  ISETP.LE.U32.AND P2, PT, R6, UR23, PT ;  /* 0x0000001706007c0c */ /* 0x000fe2000bf43070 */
[----:B-1----:R-:W-:Y:S01]  /*17bd0*/  FADD.FTZ R6, R5, R14 ;  /* 0x0000000e05067221 */ /* 0x002fe20000010000 */
[----:B------:R-:W-:Y:S02]  /*17be0*/  PRMT R190, R68, 0x7610, R190 ;  /* 0x0000761044be7816 */ /* 0x000fe400000000be */
[C---:B----4-:R-:W-:Y:S01]  /*17bf0*/  F2FP.BF16.F32.PACK_AB R13, R4.reuse, R5 ;  /* 0x00000005040d723e */ /* 0x050fe200000010ff */
[----:B------:R-:W-:Y:S01]  /*17c00*/  FADD.FTZ R12, R4, R6 ;  /* 0x00000006040c7221 */ /* 0x000fe20000010000 */
[----:B------:R-:W-:-:S02]  /*17c10*/  LOP3.LUT R4, R0, 0xff, RZ, 0xc0, !PT ;  /* 0x000000ff00047812 */ /* 0x000fc400078ec0ff */
[----:B------:R-:W-:Y:S02]  /*17c20*/  PRMT R189, R68, 0x7632, R189 ;  /* 0x0000763244bd7816 */ /* 0x000fe400000000bd */
[----:B------:R-:W-:Y:S01]  /*17c30*/  ISETP.LE.U32.AND P3, PT, R4, UR23, PT ;  /* 0x0000001704007c0c */ /* 0x000fe2000bf63070 */
[----:B------:R-:W-:Y:S02]  /*17c40*/  @!P4 HFMA2.BF16_V2 R57, -RZ.H0_H0, RZ.H0_H0, -R74.H0_H0 ;  /* 0x200000ffff39c231 */ /* 0x000fe4000034094a */
[----:B------:R-:W-:Y:S01]  /*17c50*/  @!P5 HFMA2.BF16_V2 R61, -RZ.H0_H0, RZ.H0_H0, -R190.H0_H0 ;  /* 0x200000ffff3dd231 */ /* 0x000fe200003409be */
[----:B------:R-:W-:Y:S01]  /*17c60*/  PRMT R188, R22, 0x7610, R188 ;  /* 0x0000761016bc7816 */ /* 0x000fe200000000bc */
[----:B------:R-:W-:Y:S02]  /*17c70*/  @!P1 HFMA2.BF16_V2 R60, -RZ.H0_H0, RZ.H0_H0, -R189.H0_H0 ;  /* 0x200000ffff3c9231 */ /* 0x000fe400003409bd */
[----:B------:R-:W-:Y:S01]  /*17c80*/  FADD.FTZ R9, R34, R10 ;  /* 0x0000000a22097221 */ /* 0x000fe20000010000 */
[----:B------:R-:W-:-:S02]  /*17c90*/  PRMT R34, R57, 0x7610, R34 ;  /* 0x0000761039227816 */ /* 0x000fc40000000022 */
[----:B------:R-:W-:Y:S01]  /*17ca0*/  PRMT R52, R61, 0x7610, R52 ;  /* 0x000076103d347816 */ /* 0x000fe20000000034 */
[----:B------:R1:W4:Y:S01]  /*17cb0*/  LDL.LU.S16 R57, [R1+0x88] ;  /* 0x0000880001397983 */ /* 0x0003220000300600 */
[----:B------:R-:W-:Y:S02]  /*17cc0*/  PRMT R28, R60, 0x7610, R28 ;  /* 0x000076103c1c7816 */ /* 0x000fe4000000001c */
[----:B------:R-:W-:Y:S02]  /*17cd0*/  @!P4 PRMT R74, R34, 0x5410, RZ ;  /* 0x00005410224ac816 */ /* 0x000fe400000000ff */
[----:B------:R-:W-:Y:S02]  /*17ce0*/  PRMT R34, R190, 0x5410, R189 ;  /* 0x00005410be227816 */ /* 0x000fe400000000bd */
[----:B------:R-:W-:Y:S02]  /*17cf0*/  @!P5 PRMT R190, R52, 0x5410, RZ ;  /* 0x0000541034bed816 */ /* 0x000fe400000000ff */
[----:B------:R1:W4:Y:S01]  /*17d00*/  LDL.LU.S16 R52, [R1+0x8c] ;  /* 0x00008c0001347983 */ /* 0x0003220000300600 */
[----:B------:R-:W-:-:S03]  /*17d10*/  @!P1 PRMT R189, R28, 0x5410, RZ ;  /* 0x000054101cbd9816 */ /* 0x000fc600000000ff */
[----:B------:R1:W4:Y:S01]  /*17d20*/  LDL.LU.S16 R28, [R1+0xbc] ;  /* 0x0000bc00011c7983 */ /* 0x0003220000300600 */
[----:B------:R-:W-:Y:S02]  /*17d30*/  PRMT R187, R22, 0x7632, R187 ;  /* 0x0000763216bb7816 */ /* 0x000fe400000000bb */
[----:B------:R-:W-:Y:S02]  /*17d40*/  SHF.R.U32.HI R0, RZ, 0x18, R0 ;  /* 0x00000018ff007819 */ /* 0x000fe40000011600 */
[----:B------:R-:W-:Y:S02]  /*17d50*/  PRMT R80, R188, 0x5410, R187 ;  /* 0x00005410bc507816 */ /* 0x000fe400000000bb */
[----:B------:R-:W-:Y:S01]  /*17d60*/  ISETP.LE.U32.AND P5, PT, R0, UR23, PT ;  /* 0x0000001700007c0c */ /* 0x000fe2000bfa3070 */
[----:B--2---:R-:W-:-:S05]  /*17d70*/  @!P3 HFMA2.BF16_V2 R23, -RZ.H0_H0, RZ.H0_H0, -R188.H0_H0 ;  /* 0x200000ffff17b231 */ /* 0x004fca00003409bc */
[----:B------:R-:W-:Y:S02]  /*17d80*/  PRMT R10, R23, 0x7610, R10 ;  /* 0x00007610170a7816 */ /* 0x000fe4000000000a */
[----:B------:R1:W2:Y:S02]  /*17d90*/  LDL.LU.S16 R23, [R1+0xb8] ;  /* 0x0000b80001177983 */ /* 0x0002a40000300600 */
[----:B------:R-:W-:Y:S01]  /*17da0*/  @!P3 PRMT R188, R10, 0x5410, RZ ;  /* 0x000054100abcb816 */ /* 0x000fe200000000ff */
[----:B---3--:R-:W-:-:S05]  /*17db0*/  @!P2 HFMA2.BF16_V2 R11, -RZ.H0_H0, RZ.H0_H0, -R187.H0_H0 ;  /* 0x200000ffff0ba231 */ /* 0x008fca00003409bb */
[----:B------:R-:W-:Y:S02]  /*17dc0*/  PRMT R0, R11, 0x7610, R0 ;  /* 0x000076100b007816 */ /* 0x000fe40000000000 */
[----:B------:R1:W3:Y:S04]  /*17dd0*/  LDL.LU.S16 R11, [R1+0xb4] ;  /* 0x0000b400010b7983 */ /* 0x0002e80000300600 */
[----:B------:R1:W3:Y:S01]  /*17de0*/  LDL.LU.S16 R10, [R1+0xb0] ;  /* 0x0000b000010a7983 */ /* 0x0002e20000300600 */
[----:B------:R-:W-:Y:S02]  /*17df0*/  LOP3.LUT R3, R2, 0xffff, RZ, 0xc0, !PT ;  /* 0x0000ffff02037812 */ /* 0x000fe400078ec0ff */
[----:B------:R-:W-:Y:S02]  /*17e00*/  @!P2 PRMT R187, R0, 0x5410, RZ ;  /* 0x0000541000bba816 */ /* 0x000fe400000000ff */
[----:B------:R-:W-:-:S04]  /*17e10*/  SHF.R.U32.HI R0, RZ, 0x8, R3 ;  /* 0x00000008ff007819 */ /* 0x000fc80000011603 */
[----:B------:R-:W-:Y:S02]  /*17e20*/  LOP3.LUT R0, R0, 0xffff, RZ, 0xc0, !PT ;  /* 0x0000ffff00007812 */ /* 0x000fe400078ec0ff */
[----:B------:R-:W-:Y:S02]  /*17e30*/  LOP3.LUT R4, R2, 0xff, RZ, 0xc0, !PT ;  /* 0x000000ff02047812 */ /* 0x000fe400078ec0ff */
[----:B------:R-:W-:Y:S02]  /*17e40*/  ISETP.LE.U32.AND P3, PT, R0, UR23, PT ;  /* 0x0000001700007c0c */ /* 0x000fe4000bf63070 */
[----:B------:R-:W-:Y:S02]  /*17e50*/  ISETP.LE.U32.AND P4, PT, R4, UR23, PT ;  /* 0x0000001704007c0c */ /* 0x000fe4000bf83070 */
[--C-:B------:R-:W-:Y:S02]  /*17e60*/  SHF.R.U32.HI R4, RZ, 0x10, R2.reuse ;  /* 0x00000010ff047819 */ /* 0x100fe40000011602 */
[----:B------:R-:W-:-:S02]  /*17e70*/  SHF.R.U32.HI R2, RZ, 0x18, R2 ;  /* 0x00000018ff027819 */ /* 0x000fc40000011602 */
[----:B------:R-:W-:Y:S02]  /*17e80*/  PRMT R183, R20, 0x7632, R183 ;  /* 0x0000763214b77816 */ /* 0x000fe400000000b7 */
[----:B------:R-:W-:Y:S02]  /*17e90*/  ISETP.LE.U32.AND P1, PT, R2, UR23, PT ;  /* 0x0000001702007c0c */ /* 0x000fe4000bf23070 */
[----:B------:R-:W-:-:S04]  /*17ea0*/  LOP3.LUT R2, R4, 0xff, RZ, 0xc0, !PT ;  /* 0x000000ff04027812 */ /* 0x000fc800078ec0ff */
[----:B------:R-:W-:Y:S02]  /*17eb0*/  ISETP.LE.U32.AND P2, PT, R2, UR23, PT ;  /* 0x0000001702007c0c */ /* 0x000fe4000bf43070 */
[----:B------:R-:W-:Y:S02]  /*17ec0*/  LOP3.LUT R2, R55, UR21, R140, 0x96, !PT ;  /* 0x0000001537027c12 */ /* 0x000fe4000f8e968c */
[----:B------:R1:W3:Y:S01]  /*17ed0*/  LDL.LU.S16 R55, [R1+0xc0] ;  /* 0x0000c00001377983 */ /* 0x0002e20000300600 */
[----:B------:R-:W-:Y:S02]  /*17ee0*/  PRMT R185, R67, 0x7632, R185 ;  /* 0x0000763243b97816 */ /* 0x000fe400000000b9 */
[C---:B------:R-:W-:Y:S02]  /*17ef0*/  PRMT R181, R65.reuse, 0x7632, R181 ;  /* 0x0000763241b57816 */ /* 0x040fe400000000b5 */
[----:B------:R-:W-:Y:S02]  /*17f00*/  PRMT R182, R65, 0x7610, R182 ;  /* 0x0000761041b67816 */ /* 0x000fe400000000b6 */
[----:B------:R-:W-:-:S02]  /*17f10*/  PRMT R186, R67, 0x7610, R186 ;  /* 0x0000761043ba7816 */ /* 0x000fc400000000ba */
[----:B------:R-:W-:Y:S02]  /*17f20*/  PRMT R77, R182, 0x5410, R181 ;  /* 0x00005410b64d7816 */ /* 0x000fe400000000b5 */
[----:B------:R-:W-:Y:S02]  /*17f30*/  PRMT R81, R186, 0x5410, R185 ;  /* 0x00005410ba517816 */ /* 0x000fe400000000b9 */
[----:B------:R-:W-:-:S04]  /*17f40*/  PRMT R184, R20, 0x7610, R184 ;  /* 0x0000761014b87816 */ /* 0x000fc800000000b8 */
[----:B------:R-:W-:Y:S01]  /*17f50*/  PRMT R76, R184, 0x5410, R183 ;  /* 0x00005410b84c7816 */ /* 0x000fe200000000b7 */
[----:B----4-:R-:W-:Y:S02]  /*17f60*/  @!P6 HFMA2.BF16_V2 R57, -RZ.H0_H0, RZ.H0_H0, -R186.H0_H0 ;  /* 0x200000ffff39e231 */ /* 0x010fe400003409ba */
[----:B------:R-:W-:-:S05]  /*17f70*/  @!P5 HFMA2.BF16_V2 R52, -RZ.H0_H0, RZ.H0_H0, -R185.H0_H0 ;  /* 0x200000ffff34d231 */ /* 0x000fca00003409b9 */
[----:B------:R-:W-:-:S04]  /*17f80*/  PRMT R0, R52, 0x7610, R0 ;  /* 0x0000761034007816 */ /* 0x000fc80000000000 */
[----:B------:R-:W-:Y:S01]  /*17f90*/  @!P5 PRMT R185, R0, 0x5410, RZ ;  /* 0x0000541000b9d816 */ /* 0x000fe200000000ff */
[----:B------:R-:W-:Y:S01]  /*17fa0*/  FADD.FTZ R0, R56, R7 ;  /* 0x0000000738007221 */ /* 0x000fe20000010000 */
[----:B--2---:R-:W-:-:S05]  /*17fb0*/  @!P3 HFMA2.BF16_V2 R23, -RZ.H0_H0, RZ.H0_H0, -R183.H0_H0 ;  /* 0x200000ffff17b231 */ /* 0x004fca00003409b7 */
[----:B------:R-:W-:Y:S02]  /*17fc0*/  PRMT R5, R23, 0x7610, R5 ;  /* 0x0000761017057816 */ /* 0x000fe40000000005 */
[----:B------:R1:W2:Y:S01]  /*17fd0*/  LDL.LU.S16 R23, [R1+0xc4] ;  /* 0x0000c40001177983 */ /* 0x0002a20000300600 */
[----:B------:R-:W-:Y:S02]  /*17fe0*/  PRMT R6, R57, 0x7610, R6 ;  /* 0x0000761039067816 */ /* 0x000fe40000000006 */
[----:B------:R-:W-:Y:S02]  /*17ff0*/  @!P3 PRMT R183, R5, 0x5410, RZ ;  /* 0x0000541005b7b816 */ /* 0x000fe400000000ff */
[----:B------:R-:W-:Y:S02]  /*18000*/  @!P6 PRMT R186, R6, 0x5410, RZ ;  /* 0x0000541006bae816 */ /* 0x000fe400000000ff */
[----:B------:R-:W-:Y:S01]  /*18010*/  LOP3.LUT R6, R131, UR19, R54, 0x96, !PT ;  /* 0x0000001383067c12 */ /* 0x000fe2000f8e9636 */
[----:B------:R-:W-:Y:S01]  /*18020*/  @!P4 HFMA2.BF16_V2 R28, -RZ.H0_H0, RZ.H0_H0, -R184.H0_H0 ;  /* 0x200000ffff1cc231 */ /* 0x000fe200003409b8 */
[----:B------:R1:W4:Y:S03]  /*18030*/  LDL.LU.S16 R54, [R1+0xc8] ;  /* 0x0000c80001367983 */ /* 0x0003260000300600 */
[----:B------:R-:W-:Y:S01]  /*18040*/  IMAD.WIDE.U32 R6, R6, -0x2daee0ad, RZ ;  /* 0xd2511f5306067825 */ /* 0x000fe200078e00ff */
[----:B------:R-:W-:Y:S01]  /*18050*/  PRMT R8, R28, 0x7610, R8 ;  /* 0x000076101c087816 */ /* 0x000fe20000000008 */
[----:B------:R1:W4:Y:S03]  /*18060*/  LDL.LU.S16 R52, [R1+0xcc] ;  /* 0x0000cc0001347983 */ /* 0x0003260000300600 */
[----:B------:R-:W-:Y:S01]  /*18070*/  @!P4 PRMT R184, R8, 0x5410, RZ ;  /* 0x0000541008b8c816 */ /* 0x000fe200000000ff */
[----:B---3--:R-:W-:-:S02]  /*18080*/  @!P1 HFMA2.BF16_V2 R10, -RZ.H0_H0, RZ.H0_H0, -R181.H0_H0 ;  /* 0x200000ffff0a9231 */ /* 0x008fc400003409b5 */
[----:B------:R-:W-:-:S03]  /*18090*/  @!P2 HFMA2.BF16_V2 R11, -RZ.H0_H0, RZ.H0_H0, -R182.H0_H0 ;  /* 0x200000ffff0ba231 */ /* 0x000fc600003409b6 */
[----:B------:R-:W-:-:S04]  /*180a0*/  PRMT R3, R10, 0x7610, R3 ;  /* 0x000076100a037816 */ /* 0x000fc80000000003 */
[----:B------:R-:W-:Y:S01]  /*180b0*/  @!P1 PRMT R181, R3, 0x5410, RZ ;  /* 0x0000541003b59816 */ /* 0x000fe200000000ff */
[----:B------:R-:W-:Y:S01]  /*180c0*/  IMAD.WIDE.U32 R2, R2, -0x2daee0ad, RZ ;  /* 0xd2511f5302027825 */ /* 0x000fe200078e00ff */
[----:B------:R-:W-:-:S03]  /*180d0*/  PRMT R4, R11, 0x7610, R4 ;  /* 0x000076100b047816 */ /* 0x000fc60000000004 */
[----:B------:R-:W-:Y:S01]  /*180e0*/  FADD.FTZ R11, R53, R0 ;  /* 0x00000000350b7221 */ /* 0x000fe20000010000 */
[----:B------:R-:W-:Y:S02]  /*180f0*/  LOP3.LUT R0, R3, UR18, R240, 0x96, !PT ;  /* 0x0000001203007c12 */ /* 0x000fe4000f8e96f0 */
[----:B------:R-:W-:-:S03]  /*18100*/  @!P2 PRMT R182, R4, 0x5410, RZ ;  /* 0x0000541004b6a816 */ /* 0x000fc600000000ff */
[----:B------:R-:W-:Y:S01]  /*18110*/  IMAD.WIDE.U32 R4, R0, -0x326172a9, RZ ;  /* 0xcd9e8d5700047825 */ /* 0x000fe200078e00ff */
[----:B------:R-:W-:-:S04]  /*18120*/  LOP3.LUT R0, R7, UR16, R2, 0x96, !PT ;  /* 0x0000001007007c12 */ /* 0x000fc8000f8e9602 */
[----:B------:R-:W-:-:S05]  /*18130*/  LOP3.LUT R3, R5, UR17, R130, 0x96, !PT ;  /* 0x0000001105037c12 */ /* 0x000fca000f8e9682 */
[----:B------:R-:W-:-:S05]  /*18140*/  IMAD.WIDE.U32 R2, R3, -0x2daee0ad, RZ ;  /* 0xd2511f5303027825 */ /* 0x000fca00078e00ff */
[----:B------:R-:W-:Y:S01]  /*18150*/  LOP3.LUT R3, R3, UR14, R6, 0x96, !PT ;  /* 0x0000000e03037c12 */ /* 0x000fe2000f8e9606 */
[----:B------:R-:W-:-:S04]  /*18160*/  IMAD.WIDE.U32 R6, R0, -0x326172a9, RZ ;  /* 0xcd9e8d5700067825 */ /* 0x000fc800078e00ff */
[----:B------:R-:W-:Y:S01]  /*18170*/  FADD.FTZ R10, R39, R9 ;  /* 0x00000009270a7221 */ /* 0x000fe20000010000 */
[----:B------:R-:W-:-:S05]  /*18180*/  LOP3.LUT R0, R7, UR15, R4, 0x96, !PT ;  /* 0x0000000f07007c12 */ /* 0x000fca000f8e9604 */
[----:B------:R-:W-:-:S05]  /*18190*/  IMAD.WIDE.U32 R8, R0, -0x2daee0ad, RZ ;  /* 0xd2511f5300087825 */ /* 0x000fca00078e00ff */
[----:B------:R-:W-:Y:S01]  /*181a0*/  LOP3.LUT R2, R9, UR12, R2, 0x96, !PT ;  /* 0x0000000c09027c12 */ /* 0x000fe2000f8e9602 */
[----:B------:R-:W-:-:S04]  /*181b0*/  IMAD.WIDE.U32 R4, R3, -0x326172a9, RZ ;  /* 0xcd9e8d5703047825 */ /* 0x000fc800078e00ff */
[----:B------:R-:W-:Y:S01]  /*181c0*/  IMAD.WIDE.U32 R2, R2, -0x326172a9, RZ ;  /* 0xcd9e8d5702027825 */ /* 0x000fe200078e00ff */
[----:B------:R-:W-:-:S04]  /*181d0*/  LOP3.LUT R7, R5, UR13, R6, 0x96, !PT ;  /* 0x0000000d05077c12 */ /* 0x000fc8000f8e9606 */
[----:B------:R-:W-:-:S04]  /*181e0*/  LOP3.LUT R0, R3, UR39, R4, 0x96, !PT ;  /* 0x0000002703007c12 */ /* 0x000fc8000f8e9604 */
[----:B------:R-:W-:-:S04]  /*181f0*/  SHF.R.U32.HI R5, RZ, 0x10, R0 ;  /* 0x00000010ff057819 */ /* 0x000fc80000011600 */
[----:B------:R-:W-:-:S04]  /*18200*/  LOP3.LUT R5, R5, 0xff, RZ, 0xc0, !PT ;  /* 0x000000ff05057812 */ /* 0x000fc800078ec0ff */
[----:B------:R-:W-:Y:S02]  /*18210*/  ISETP.LE.U32.AND P2, PT, R5, UR23, PT ;  /* 0x0000001705007c0c */ /* 0x000fe4000bf43070 */
[----:B------:R-:W-:-:S04]  /*18220*/  LOP3.LUT R5, R2, 0xff, RZ, 0xc0, !PT ;  /* 0x000000ff02057812 */ /* 0x000fc800078ec0ff */
[----:B------:R-:W-:Y:S02]  /*18230*/  ISETP.LE.U32.AND P3, PT, R5, UR23, PT ;  /* 0x0000001705007c0c */ /* 0x000fe4000bf63070 */
[----:B------:R-:W-:-:S04]  /*18240*/  SHF.R.U32.HI R5, RZ, 0x18, R2 ;  /* 0x00000018ff057819 */ /* 0x000fc80000011602 */
[----:B------:R-:W-:Y:S02]  /*18250*/  ISETP.LE.U32.AND P1, PT, R5, UR23, PT ;  /* 0x0000001705007c0c */ /* 0x000fe4000bf23070 */
[----:B------:R1:W3:Y:S01]  /*18260*/  LDL.LU.S16 R5, [R1+0xd0] ;  /* 0x0000d00001057983 */ /* 0x0002e20000300600 */
[----:B------:R-:W-:-:S04]  /*18270*/  LOP3.LUT R4, R0, 0xff, RZ, 0xc0, !PT ;  /* 0x000000ff00047812 */ /* 0x000fc800078ec0ff */
[----:B------:R-:W-:Y:S02]  /*18280*/  ISETP.LE.U32.AND P5, PT, R4, UR23, PT ;  /* 0x0000001704007c0c */ /* 0x000fe4000bfa3070 */
[----:B------:R-:W-:-:S04]  /*18290*/  LOP3.LUT R4, R0, 0xffff, RZ, 0xc0, !PT ;  /* 0x0000ffff00047812 */ /* 0x000fc800078ec0ff */
[----:B------:R-:W-:-:S04]  /*182a0*/  SHF.R.U32.HI R4, RZ, 0x8, R4 ;  /* 0x00000008ff047819 */ /* 0x000fc80000011604 */
[----:B------:R-:W-:Y:S02]  /*182b0*/  LOP3.LUT R4, R4, 0xffff, RZ, 0xc0, !PT ;  /* 0x0000ffff04047812 */ /* 0x000fe400078ec0ff */
[----:B------:R-:W-:Y:S02]  /*182c0*/  SHF.R.U32.HI R0, RZ, 0x18, R0 ;  /* 0x00000018ff007819 */ /* 0x000fe40000011600 */
[----:B------:R-:W-:Y:S02]  /*182d0*/  ISETP.LE.U32.AND P4, PT, R4, UR23, PT ;  /* 0x0000001704007c0c */ /* 0x000fe4000bf83070 */
[----:B------:R-:W1:Y:S01]  /*182e0*/  MUFU.EX2 R4, R99 ;  /* 0x0000006300047308 */ /* 0x000e620000000800 */
[----:B------:R-:W-:-:S07]  /*182f0*/  ISETP.LE.U32.AND P6, PT, R0, UR23, PT ;  /* 0x0000001700007c0c */ /* 0x000fce000bfc3070 */
[----:B------:R-:W1:Y:S01]  /*18300*/  MUFU.EX2 R0, R114 ;  /* 0x0000007200007308 */ /* 0x000e620000000800 */
[----:B------:R-:W-:Y:S02]  /*18310*/  PRMT R173, R21, 0x7632, R173 ;  /* 0x0000763215ad7816 */ /* 0x000fe400000000ad */
[----:B------:R-:W-:Y:S02]  /*18320*/  LOP3.LUT R6, R2, 0xffff, RZ, 0xc0, !PT ;  /* 0x0000ffff02067812 */ /* 0x000fe400078ec0ff */
[----:B------:R-:W-:Y:S01]  /*18330*/  SHF.R.U32.HI R3, RZ, 0x10, R2 ;  /* 0x00000010ff037819 */ /* 0x000fe20000011602 */
[----:B-1----:R-:W-:Y:S01]  /*18340*/  FADD.FTZ R2, R4, R12 ;  /* 0x0000000c04027221 */ /* 0x002fe20000010000 */
[----:B------:R-:W-:Y:S02]  /*18350*/  FADD.FTZ R10, R38, R10 ;  /* 0x0000000a260a7221 */ /* 0x000fe40000010000 */
[----:B------:R1:W3:Y:S01]  /*18360*/  LDL.LU.S16 R38, [R1+0xd4] ;  /* 0x0000d40001267983 */ /* 0x0002e20000300600 */
[----:B------:R-:W-:Y:S01]  /*18370*/  FADD.FTZ R28, R0, R2 ;  /* 0x00000002001c7221 */ /* 0x000fe20000010000 */
[----:B--2---:R-:W-:-:S05]  /*18380*/  @!P4 HFMA2.BF16_V2 R23, -RZ.H0_H0, RZ.H0_H0, -R173.H0_H0 ;  /* 0x200000ffff17c231 */ /* 0x004fca00003409ad */
[----:B------:R-:W-:Y:S02]  /*18390*/  PRMT R2, R23, 0x7610, R2 ;  /* 0x0000761017027816 */ /* 0x000fe40000000002 */
[----:B------:R1:W2:Y:S01]  /*183a0*/  LDL.LU.S16 R23, [R1+0xd8] ;  /* 0x0000d80001177983 */ /* 0x0002a20000300600 */
[C---:B------:R-:W-:Y:S02]  /*183b0*/  PRMT R129, R70.reuse, 0x7632, R129 ;  /* 0x0000763246817816 */ /* 0x040fe40000000081 */
[----:B------:R-:W-:-:S03]  /*183c0*/  PRMT R132, R70, 0x7610, R132 ;  /* 0x0000761046847816 */ /* 0x000fc60000000084 */
[----:B----4-:R-:W-:Y:S01]  /*183d0*/  @!P6 HFMA2.BF16_V2 R54, -RZ.H0_H0, RZ.H0_H0, -R129.H0_H0 ;  /* 0x200000ffff36e231 */ /* 0x010fe20000340981 */
[----:B------:R-:W-:Y:S01]  /*183e0*/  PRMT R179, R15, 0x7610, R179 ;  /* 0x000076100fb37816 */ /* 0x000fe200000000b3 */
[----:B------:R-:W-:Y:S01]  /*183f0*/  @!P2 HFMA2.BF16_V2 R52, -RZ.H0_H0, RZ.H0_H0, -R132.H0_H0 ;  /* 0x200000ffff34a231 */ /* 0x000fe20000340984 */
[----:B------:R-:W-:Y:S02]  /*18400*/  PRMT R176, R21, 0x7610, R176 ;  /* 0x0000761015b07816 */ /* 0x000fe400000000b0 */
[----:B------:R-:W-:Y:S02]  /*18410*/  PRMT R22, R54, 0x7610, R22 ;  /* 0x0000761036167816 */ /* 0x000fe40000000016 */
[----:B------:R-:W-:Y:S02]  /*18420*/  PRMT R21, R52, 0x7610, R21 ;  /* 0x0000761034157816 */ /* 0x000fe40000000015 */
[----:B------:R-:W-:Y:S02]  /*18430*/  PRMT R82, R132, 0x5410, R129 ;  /* 0x0000541084527816 */ /* 0x000fe40000000081 */
[----:B------:R-:W-:-:S02]  /*18440*/  @!P6 PRMT R129, R22, 0x5410, RZ ;  /* 0x000054101681e816 */ /* 0x000fc400000000ff */
[----:B------:R1:W4:Y:S01]  /*18450*/  LDL.LU.S16 R22, [R1+0xdc] ;  /* 0x0000dc0001167983 */ /* 0x0003220000300600 */
[----:B------:R-:W-:Y:S02]  /*18460*/  PRMT R174, R15, 0x7632, R174 ;  /* 0x000076320fae7816 */ /* 0x000fe400000000ae */
[----:B------:R-:W-:Y:S02]  /*18470*/  @!P2 PRMT R132, R21, 0x5410, RZ ;  /* 0x000054101584a816 */ /* 0x000fe400000000ff */
[----:B------:R1:W4:Y:S01]  /*18480*/  LDL.LU.S16 R21, [R1+0xe8] ;  /* 0x0000e80001157983 */ /* 0x0003220000300600 */
[----:B------:R-:W-:Y:S01]  /*18490*/  PRMT R39, R179, 0x5410, R174 ;  /* 0x00005410b3277816 */ /* 0x000fe200000000ae */
[----:B------:R-:W-:Y:S01]  /*184a0*/  @!P5 HFMA2.BF16_V2 R55, -RZ.H0_H0, RZ.H0_H0, -R176.H0_H0 ;  /* 0x200000ffff37d231 */ /* 0x000fe200003409b0 */
[----:B------:R-:W-:Y:S02]  /*184b0*/  F2FP.BF16.F32.PACK_AB R9, R0, R4 ;  /* 0x000000040009723e */ /* 0x000fe400000010ff */
[----:B------:R-:W-:-:S02]  /*184c0*/  LOP3.LUT R0, R3, 0xff, RZ, 0xc0, !PT ;  /* 0x000000ff03007812 */ /* 0x000fc400078ec0ff */
[----:B------:R-:W-:Y:S02]  /*184d0*/  PRMT R4, R55, 0x7610, R4 ;  /* 0x0000761037047816 */ /* 0x000fe40000000004 */
[----:B------:R-:W-:Y:S02]  /*184e0*/  PRMT R83, R176, 0x5410, R173 ;  /* 0x00005410b0537816 */ /* 0x000fe400000000ad */
[----:B------:R-:W-:Y:S02]  /*184f0*/  @!P5 PRMT R176, R4, 0x5410, RZ ;  /* 0x0000541004b0d816 */ /* 0x000fe400000000ff */
[----:B------:R-:W-:Y:S02]  /*18500*/  ISETP.LE.U32.AND P5, PT, R0, UR23, PT ;  /* 0x0000001700007c0c */ /* 0x000fe4000bfa3070 */
[----:B------:R-:W-:-:S04]  /*18510*/  SHF.R.U32.HI R0, RZ, 0x8, R6 ;  /* 0x00000008ff007819 */ /* 0x000fc80000011606 */
[----:B------:R-:W-:Y:S02]  /*18520*/  LOP3.LUT R0, R0, 0xffff, RZ, 0xc0, !PT ;  /* 0x0000ffff00007812 */ /* 0x000fe400078ec0ff */
[----:B------:R-:W-:Y:S01]  /*18530*/  @!P4 PRMT R173, R2, 0x5410, RZ ;  /* 0x0000541002adc816 */ /* 0x000fe200000000ff */
[----:B---3--:R-:W-:-:S05]  /*18540*/  @!P3 HFMA2.BF16_V2 R5, -RZ.H0_H0, RZ.H0_H0, -R179.H0_H0 ;  /* 0x200000ffff05b231 */ /* 0x008fca00003409b3 */
[----:B------:R-:W-:-:S04]  /*18550*/  PRMT R12, R5, 0x7610, R12 ;  /* 0x00007610050c7816 */ /* 0x000fc8000000000c */
[----:B------:R-:W-:Y:S02]  /*18560*/  @!P3 PRMT R179, R12, 0x5410, RZ ;  /* 0x000054100cb3b816 */ /* 0x000fe400000000ff */
[----:B------:R1:W3:Y:S01]  /*18570*/  LDL.LU.S16 R12, [R1+0xe4] ;  /* 0x0000e400010c7983 */ /* 0x0002e20000300600 */
[----:B------:R-:W-:Y:S02]  /*18580*/  ISETP.LE.U32.AND P4, PT, R0, UR23, PT ;  /* 0x0000001700007c0c */ /* 0x000fe4000bf83070 */
[C---:B------:R-:W-:Y:S02]  /*18590*/  PRMT R178, R71.reuse, 0x7610, R178 ;  /* 0x0000761047b27816 */ /* 0x040fe400000000b2 */
[----:B------:R-:W-:-:S09]  /*185a0*/  PRMT R175, R71, 0x7632, R175 ;  /* 0x0000763247af7816 */ /* 0x000fd200000000af */
[----:B------:R-:W-:-:S05]  /*185b0*/  @!P4 HFMA2.BF16_V2 R38, -RZ.H0_H0, RZ.H0_H0, -R174.H0_H0 ;  /* 0x200000ffff26c231 */ /* 0x000fca00003409ae */
[----:B------:R-:W-:Y:S02]  /*185c0*/  PRMT R20, R38, 0x7610, R20 ;  /* 0x0000761026147816 */ /* 0x000fe40000000014 */
[----:B------:R-:W-:Y:S02]  /*185d0*/  PRMT R38, R178, 0x5410, R175 ;  /* 0x00005410b2267816 */ /* 0x000fe400000000af */
[----:B------:R-:W-:Y:S02]  /*185e0*/  @!P4 PRMT R174, R20, 0x5410, RZ ;  /* 0x0000541014aec816 */ /* 0x000fe400000000ff */
[----:B------:R1:W3:Y:S01]  /*185f0*/  LDL.LU.S16 R20, [R1+0xec] ;  /* 0x0000ec0001147983 */ /* 0x0002e20000300600 */
[----:B--2---:R-:W-:-:S05]  /*18600*/  @!P5 HFMA2.BF16_V2 R23, -RZ.H0_H0, RZ.H0_H0, -R178.H0_H0 ;  /* 0x200000ffff17d231 */ /* 0x004fca00003409b2 */
[----:B------:R-:W-:-:S04]  /*18610*/  PRMT R15, R23, 0x7610, R15 ;  /* 0x00007610170f7816 */ /* 0x000fc8000000000f */
[----:B------:R-:W-:Y:S02]  /*18620*/  @!P5 PRMT R178, R15, 0x5410, RZ ;  /* 0x000054100fb2d816 */ /* 0x000fe400000000ff */
[----:B------:R1:W2:Y:S01]  /*18630*/  LDL.LU.S16 R15, [R1+0xf0] ;  /* 0x0000f000010f7983 */ /* 0x0002a20000300600 */
[----:B------:R-:W-:-:S05]  /*18640*/  IMAD.WIDE.U32 R2, R7, -0x2daee0ad, RZ ;  /* 0xd2511f5307027825 */ /* 0x000fca00078e00ff */
[----:B------:R-:W-:-:S04]  /*18650*/  LOP3.LUT R0, R3, UR40, R8, 0x96, !PT ;  /* 0x0000002803007c12 */ /* 0x000fc8000f8e9608 */
[----:B------:R-:W-:-:S04]  /*18660*/  SHF.R.U32.HI R4, RZ, 0x10, R0 ;  /* 0x00000010ff047819 */ /* 0x000fc80000011600 */
[----:B------:R-:W-:-:S04]  /*18670*/  LOP3.LUT R4, R4, 0xff, RZ, 0xc0, !PT ;  /* 0x000000ff04047812 */ /* 0x000fc800078ec0ff */
[----:B------:R-:W-:Y:S02]  /*18680*/  ISETP.LE.U32.AND P6, PT, R4, UR23, PT ;  /* 0x0000001704007c0c */ /* 0x000fe4000bfc3070 */
[----:B------:R-:W-:-:S04]  /*18690*/  LOP3.LUT R4, R0, 0xffff, RZ, 0xc0, !PT ;  /* 0x0000ffff00047812 */ /* 0x000fc800078ec0ff */
[----:B------:R-:W-:-:S04]  /*186a0*/  SHF.R.U32.HI R4, RZ, 0x8, R4 ;  /* 0x00000008ff047819 */ /* 0x000fc80000011604 */
[----:B------:R-:W-:-:S04]  /*186b0*/  LOP3.LUT R4, R4, 0xffff, RZ, 0xc0, !PT ;  /* 0x0000ffff04047812 */ /* 0x000fc800078ec0ff */
[----:B------:R-:W-:Y:S02]  /*186c0*/  ISETP.LE.U32.AND P2, PT, R4, UR23, PT ;  /* 0x0000001704007c0c */ /* 0x000fe4000bf43070 */
[----:B------:R-:W-:-:S04]  /*186d0*/  LOP3.LUT R4, R0, 0xff, RZ, 0xc0, !PT ;  /* 0x000000ff00047812 */ /* 0x000fc800078ec0ff */
[----:B------:R-:W-:Y:S02]  /*186e0*/  ISETP.LE.U32.AND P3, PT, R4, UR23, PT ;  /* 0x0000001704007c0c */ /* 0x000fe4000bf63070 */
[C---:B------:R-:W-:Y:S01]  /*186f0*/  PRMT R180, R13.reuse, 0x7610, R180 ;  /* 0x000076100db47816 */ /* 0x040fe200000000b4 */
[----:B----4-:R-:W-:Y:S01]  /*18700*/  @!P1 HFMA2.BF16_V2 R22, -RZ.H0_H0, RZ.H0_H0, -R175.H0_H0 ;  /* 0x200000ffff169231 */ /* 0x010fe200003409af */
[----:B------:R-:W-:Y:S01]  /*18710*/  PRMT R177, R13, 0x7632, R177 ;  /* 0x000076320db17816 */ /* 0x000fe200000000b1 */
[----:B------:R-:W-:Y:S01]  /*18720*/  FADD.FTZ R5, R32, R11 ;  /* 0x0000000b20057221 */ /* 0x000fe20000010000 */
[----:B------:R-:W-:Y:S02]  /*18730*/  SHF.R.U32.HI R0, RZ, 0x18, R0 ;  /* 0x00000018ff007819 */ /* 0x000fe40000011600 */
[----:B------:R-:W-:-:S05]  /*18740*/  PRMT R14, R22, 0x7610, R14 ;  /* 0x00007610160e7816 */ /* 0x000fca000000000e */
[----:B------:R-:W-:Y:S01]  /*18750*/  @!P3 HFMA2.BF16_V2 R21, -RZ.H0_H0, RZ.H0_H0, -R180.H0_H0 ;  /* 0x200000ffff15b231 */ /* 0x000fe200003409b4 */
[----:B------:R-:W-:Y:S02]  /*18760*/  @!P1 PRMT R175, R14, 0x5410, RZ ;  /* 0x000054100eaf9816 */ /* 0x000fe400000000ff */
[----:B------:R1:W4:Y:S02]  /*18770*/  LDL.LU.S16 R14, [R1+0x100] ;  /* 0x00010000010e7983 */ /* 0x0003240000300600 */
[----:B------:R-:W-:Y:S02]  /*18780*/  PRMT R11, R21, 0x7610, R11 ;  /* 0x00007610150b7816 */ /* 0x000fe4000000000b */
[----:B------:R-:W-:Y:S01]  /*18790*/  ISETP.LE.U32.AND P5, PT, R0, UR23, PT ;  /* 0x0000001700007c0c */ /* 0x000fe2000bfa3070 */
[----:B------:R1:W4:Y:S01]  /*187a0*/  LDL.LU.S16 R13, [R1+0xfc] ;  /* 0x0000fc00010d7983 */ /* 0x0003220000300600 */
[----:B------:R-:W-:Y:S02]  /*187b0*/  PRMT R87, R180, 0x5410, R177 ;  /* 0x00005410b4577816 */ /* 0x000fe400000000b1 */
[----:B------:R-:W-:Y:S01]  /*187c0*/  @!P3 PRMT R180, R11, 0x5410, RZ ;  /* 0x000054100bb4b816 */ /* 0x000fe200000000ff */
[----:B---3--:R-:W-:-:S05]  /*187d0*/  @!P2 HFMA2.BF16_V2 R12, -RZ.H0_H0, RZ.H0_H0, -R177.H0_H0 ;  /* 0x200000ffff0ca231 */ /* 0x008fca00003409b1 */
[----:B------:R-:W-:Y:S02]  /*187e0*/  PRMT R0, R12, 0x7610, R0 ;  /* 0x000076100c007816 */ /* 0x000fe40000000000 */
[----:B------:R1:W3:Y:S04]  /*187f0*/  LDL.LU.S16 R12, [R1+0xf8] ;  /* 0x0000f800010c7983 */ /* 0x0002e80000300600 */
[----:B------:R1:W3:Y:S01]  /*18800*/  LDL.LU.S16 R11, [R1+0xf4] ;  /* 0x0000f400010b7983 */ /* 0x0002e20000300600 */
[----:B------:R-:W-:-:S03]  /*18810*/  LOP3.LUT R3, R2, 0xffff, RZ, 0xc0, !PT ;  /* 0x0000ffff02037812 */ /* 0x000fc600078ec0ff */
[----:B------:R1:W3:Y:S01]  /*18820*/  LDL.LU.S16 R32, [R1+0xe0] ;  /* 0x0000e00001207983 */ /* 0x0002e20000300600 */
[----:B------:R-:W-:Y:S02]  /*18830*/  @!P2 PRMT R177, R0, 0x5410, RZ ;  /* 0x0000541000b1a816 */ /* 0x000fe400000000ff */
[----:B------:R-:W-:Y:S02]  /*18840*/  PRMT R137, R79, 0x7632, R137 ;  /* 0x000076324f897816 */ /* 0x000fe40000000089 */
[----:B------:R-:W-:-:S04]  /*18850*/  SHF.R.U32.HI R0, RZ, 0x8, R3 ;  /* 0x00000008ff007819 */ /* 0x000fc80000011603 */
[----:B------:R-:W-:Y:S02]  /*18860*/  LOP3.LUT R0, R0, 0xffff, RZ, 0xc0, !PT ;  /* 0x0000ffff00007812 */ /* 0x000fe400078ec0ff */
[----:B------:R-:W-:Y:S02]  /*18870*/  PRMT R172, R79, 0x7610, R172 ;  /* 0x000076104fac7816 */ /* 0x000fe400000000ac */
[----:B------:R-:W-:Y:S02]  /*18880*/  ISETP.LE.U32.AND P3, PT, R0, UR23, PT ;  /* 0x0000001700007c0c */ /* 0x000fe4000bf63070 */
[----:B------:R-:W-:Y:S01]  /*18890*/  PRMT R86, R172, 0x5410, R137 ;  /* 0x00005410ac567816 */ /* 0x000fe20000000089 */
[----:B--2---:R-:W-:-:S05]  /*188a0*/  @!P5 HFMA2.BF16_V2 R15, -RZ.H0_H0, RZ.H0_H0, -R137.H0_H0 ;  /* 0x200000ffff0fd231 */ /* 0x004fca0000340989 */
[----:B------:R-:W-:-:S04]  /*188b0*/  PRMT R0, R15, 0x7610, R0 ;  /* 0x000076100f007816 */ /* 0x000fc80000000000 */
[----:B------:R-:W-:Y:S01]  /*188c0*/  @!P5 PRMT R137, R0, 0x5410, RZ ;  /* 0x000054100089d816 */ /* 0x000fe200000000ff */
[----:B------:R-:W-:Y:S02]  /*188d0*/  FADD.FTZ R0, R30, R10 ;  /* 0x0000000a1e007221 */ /* 0x000fe40000010000 */
[----:B------:R1:W2:Y:S01]  /*188e0*/  LDL.LU.S16 R30, [R1+0x118] ;  /* 0x00011800011e7983 */ /* 0x0002a20000300600 */
[----:B------:R-:W-:-:S04]  /*188f0*/  LOP3.LUT R4, R2, 0xff, RZ, 0xc0, !PT ;  /* 0x000000ff02047812 */ /* 0x000fc800078ec0ff */
[----:B------:R-:W-:Y:S02]  /*18900*/  ISETP.LE.U32.AND P4, PT, R4, UR23, PT ;  /* 0x0000001704007c0c */ /* 0x000fe4000bf83070 */
[--C-:B------:R-:W-:Y:S02]  /*18910*/  SHF.R.U32.HI R4, RZ, 0x10, R2.reuse ;  /* 0x00000010ff047819 */ /* 0x100fe40000011602 */
[----:B------:R-:W-:-:S04]  /*18920*/  SHF.R.U32.HI R2, RZ, 0x18, R2 ;  /* 0x00000018ff027819 */ /* 0x000fc80000011602 */
[----:B------:R-:W-:Y:S02]  /*18930*/  ISETP.LE.U32.AND P1, PT, R2, UR23, PT ;  /* 0x0000001702007c0c */ /* 0x000fe4000bf23070 */
[----:B------:R-:W-:Y:S02]  /*18940*/  LOP3.LUT R2, R4, 0xff, RZ, 0xc0, !PT ;  /* 0x000000ff04027812 */ /* 0x000fe400078ec0ff */
[----:B------:R-:W-:Y:S02]  /*18950*/  PRMT R126, R78, 0x7632, R126 ;  /* 0x000076324e7e7816 */ /* 0x000fe4000000007e */
[----:B------:R-:W-:Y:S01]  /*18960*/  ISETP.LE.U32.AND P2, PT, R2, UR23, PT ;  /* 0x0000001702007c0c */ /* 0x000fe2000bf43070 */
[----:B------:R-:W-:Y:S01]  /*18970*/  @!P6 HFMA2.BF16_V2 R20, -RZ.H0_H0, RZ.H0_H0, -R172.H0_H0 ;  /* 0x200000ffff14e231 */ /* 0x000fe200003409ac */
[----:B------:R-:W-:Y:S02]  /*18980*/  PRMT R127, R78, 0x7610, R127 ;  /* 0x000076104e7f7816 */ /* 0x000fe4000000007f */
[----:B------:R-:W-:-:S02]  /*18990*/  LOP3.LUT R2, R19, UR21, R140, 0x96, !PT ;  /* 0x0000001513027c12 */ /* 0x000fc4000f8e968c */
[----:B------:R-:W-:Y:S01]  /*189a0*/  PRMT R6, R20, 0x7610, R6 ;  /* 0x0000761014067816 */ /* 0x000fe20000000006 */
[----:B------:R1:W2:Y:S01]  /*189b0*/  LDL.LU.S16 R19, [R1+0x114] ;  /* 0x0001140001137983 */ /* 0x0002a20000300600 */
[----:B------:R-:W-:Y:S02]  /*189c0*/  PRMT R125, R9, 0x7632, R125 ;  /* 0x00007632097d7816 */ /* 0x000fe4000000007d */
[----:B------:R-:W-:Y:S01]  /*189d0*/  PRMT R85, R127, 0x5410, R126 ;  /* 0x000054107f557816 */ /* 0x000fe2000000007e */
[----:B------:R-:W-:Y:S01]  /*189e0*/  IMAD.MOV.U32 R250, RZ, RZ, R133 ;  /* 0x000000fffffa7224 */ /* 0x000fe200078e0085 */
[----:B------:R-:W-:Y:S01]  /*189f0*/  @!P6 PRMT R172, R6, 0x5410, RZ ;  /* 0x0000541006ace816 */ /* 0x000fe200000000ff */
[----:B------:R-:W2:Y:S01]  /*18a00*/  LDL.LU R143, [R1+0x11c] ;  /* 0x00011c00018f7983 */ /* 0x000ea20000300800 */
[----:B------:R-:W-:Y:S01]  /*18a10*/  LOP3.LUT R6, R131, UR19, R18, 0x96, !PT ;  /* 0x0000001383067c12 */ /* 0x000fe2000f8e9612 */
[----:B------:R-:W-:Y:S01]  /*18a20*/  FADD.FTZ R18, R29, R0 ;  /* 0x000000001d127221 */ /* 0x000fe20000010000 */
[----:B------:R-:W-:Y:S01]  /*18a30*/  PRMT R128, R9, 0x7610, R128 ;  /* 0x0000761009807816 */ /* 0x000fe20000000080 */
[----:B----4-:R-:W-:-:S03]  /*18a40*/  @!P3 HFMA2.BF16_V2 R13, -RZ.H0_H0, RZ.H0_H0, -R125.H0_H0 ;  /* 0x200000ffff0db231 */ /* 0x010fc6000034097d */
[----:B------:R-:W-:Y:S01]  /*18a50*/  PRMT R84, R128, 0x5410, R125 ;  /* 0x0000541080547816 */ /* 0x000fe2000000007d */
[----:B---3--:R-:W-:Y:S02]  /*18a60*/  @!P1 HFMA2.BF16_V2 R11, -RZ.H0_H0, RZ.H0_H0, -R126.H0_H0 ;  /* 0x200000ffff0b9231 */ /* 0x008fe4000034097e */
[----:B------:R-:W-:Y:S02]  /*18a70*/  @!P2 HFMA2.BF16_V2 R12, -RZ.H0_H0, RZ.H0_H0, -R127.H0_H0 ;  /* 0x200000ffff0ca231 */ /* 0x000fe4000034097f */
[----:B------:R-:W-:Y:S01]  /*18a80*/  IMAD.MOV.U32 R133, RZ, RZ, R136 ;  /* 0x000000ffff857224 */ /* 0x000fe200078e0088 */
[----:B------:R-:W3:Y:S01]  /*18a90*/  LDL.LU R142, [R1+0x140] ;  /* 0x00014000018e7983 */ /* 0x000ee20000300800 */
[----:B------:R-:W-:-:S04]  /*18aa0*/  PRMT R3, R11, 0x7610, R3 ;  /* 0x000076100b037816 */ /* 0x000fc80000000003 */
[----:B------:R-:W-:Y:S01]  /*18ab0*/  @!P1 PRMT R126, R3, 0x5410, RZ ;  /* 0x00005410037e9816 */ /* 0x000fe200000000ff */
[----:B------:R-:W-:Y:S01]  /*18ac0*/  IMAD.WIDE.U32 R2, R2, -0x2daee0ad, RZ ;  /* 0xd2511f5302027825 */ /* 0x000fe200078e00ff */
[----:B------:R-:W-:-:S04]  /*18ad0*/  PRMT R4, R12, 0x7610, R4 ;  /* 0x000076100c047816 */ /* 0x000fc80000000004 */
[----:B------:R-:W-:Y:S02]  /*18ae0*/  LOP3.LUT R0, R3, UR18, R240, 0x96, !PT ;  /* 0x0000001203007c12 */ /* 0x000fe4000f8e96f0 */
[----:B------:R-:W-:Y:S01]  /*18af0*/  PRMT R7, R13, 0x7610, R7 ;  /* 0x000076100d077816 */ /* 0x000fe20000000007 */
[----:B------:R-:W-:Y:S01]  /*18b00*/  FADD.FTZ R13, R33, R5 ;  /* 0x00000005210d7221 */ /* 0x000fe20000010000 */
[----:B------:R-:W-:Y:S01]  /*18b10*/  @!P2 PRMT R127, R4, 0x5410, RZ ;  /* 0x00005410047fa816 */ /* 0x000fe200000000ff */
[----:B------:R-:W-:Y:S01]  /*18b20*/  IMAD.WIDE.U32 R4, R0, -0x326172a9, RZ ;  /* 0xcd9e8d5700047825 */ /* 0x000fe200078e00ff */
[----:B------:R-:W-:-:S03]  /*18b30*/  @!P3 PRMT R125, R7, 0x5410, RZ ;  /* 0x00005410077db816 */ /* 0x000fc600000000ff */
[----:B------:R-:W-:Y:S01]  /*18b40*/  IMAD.WIDE.U32 R6, R6, -0x2daee0ad, RZ ;  /* 0xd2511f5306067825 */ /* 0x000fe200078e00ff */
[----:B------:R-:W-:-:S04]  /*18b50*/  LOP3.LUT R3, R5, UR17, R130, 0x96, !PT ;  /* 0x0000001105037c12 */ /* 0x000fc8000f8e9682 */
[----:B------:R-:W-:Y:S01]  /*18b60*/  LOP3.LUT R0, R7, UR16, R2, 0x96, !PT ;  /* 0x0000001007007c12 */ /* 0x000fe2000f8e9602 */
[----:B------:R-:W-:-:S05]  /*18b70*/  IMAD.WIDE.U32 R2, R3, -0x2daee0ad, RZ ;  /* 0xd2511f5303027825 */ /* 0x000fca00078e00ff */
[----:B------:R-:W-:Y:S01]  /*18b80*/  LOP3.LUT R3, R3, UR14, R6, 0x96, !PT ;  /* 0x0000000e03037c12 */ /* 0x000fe2000f8e9606 */
[----:B------:R-:W-:-:S04]  /*18b90*/  IMAD.WIDE.U32 R6, R0, -0x326172a9, RZ ;  /* 0xcd9e8d5700067825 */ /* 0x000fc800078e00ff */
[----:B------:R-:W-:Y:S01]  /*18ba0*/  @!P4 HFMA2.BF16_V2 R14, -RZ.H0_H0, RZ.H0_H0, -R128.H0_H0 ;  /* 0x200000ffff0ec231 */ /* 0x000fe20000340980 */
[----:B------:R-:W-:-:S04]  /*18bb0*/  LOP3.LUT R0, R7, UR15, R4, 0x96, !PT ;  /* 0x0000000f07007c12 */ /* 0x000fc8000f8e9604 */
[----:B------:R-:W-:Y:S01]  /*18bc0*/  PRMT R8, R14, 0x7610, R8 ;  /* 0x000076100e087816 */ /* 0x000fe20000000008 */
[----:B------:R-:W-:-:S05]  /*18bd0*/  IMAD.WIDE.U32 R14, R0, -0x2daee0ad, RZ ;  /* 0xd2511f53000e7825 */ /* 0x000fca00078e00ff */
        /* <DEDUP_REMOVED lines=8> */
[----:B------:R-:W-:-:S04]  /*18c60*/  LOP3.LUT R2, R2, 0xffff, RZ, 0xc0, !PT ;  /* 0x0000ffff02027812 */ /* 0x000fc800078ec0ff */
[----:B------:R-:W-:Y:S02]  /*18c70*/  ISETP.LE.U32.AND P1, PT, R2, UR23, PT ;  /* 0x0000001702007c0c */ /* 0x000fe4000bf23070 */
[----:B------:R-:W-:Y:S02]  /*18c80*/  SHF.R.U32.HI R2, RZ, 0x10, R0 ;  /* 0x00000010ff027819 */ /* 0x000fe40000011600 */
[----:B------:R-:W-:Y:S02]  /*18c90*/  LOP3.LUT R15, R3, UR13, R6, 0x96, !PT ;  /* 0x0000000d030f7c12 */ /* 0x000fe4000f8e9606 */
[----:B------:R-:W-:Y:S02]  /*18ca0*/  LOP3.LUT R3, R17, UR21, R140, 0x96, !PT ;  /* 0x0000001511037c12 */ /* 0x000fe4000f8e968c */
[----:B------:R-:W-:Y:S02]  /*18cb0*/  LOP3.LUT R6, R131, UR19, R16, 0x96, !PT ;  /* 0x0000001383067c12 */ /* 0x000fe4000f8e9610 */
[----:B------:R-:W-:-:S02]  /*18cc0*/  LOP3.LUT R2, R2, 0xff, RZ, 0xc0, !PT ;  /* 0x000000ff02027812 */ /* 0x000fc400078ec0ff */
[----:B------:R-:W-:Y:S01]  /*18cd0*/  SHF.R.U32.HI R0, RZ, 0x18, R0 ;  /* 0x00000018ff007819 */ /* 0x000fe20000011600 */
[----:B------:R-:W-:Y:S01]  /*18ce0*/  IMAD.WIDE.U32 R6, R6, -0x2daee0ad, RZ ;  /* 0xd2511f5306067825 */ /* 0x000fe200078e00ff */
[----:B------:R-:W-:-:S03]  /*18cf0*/  ISETP.LE.U32.AND P2, PT, R2, UR23, PT ;  /* 0x0000001702007c0c */ /* 0x000fc6000bf43070 */
[----:B------:R-:W-:Y:S01]  /*18d00*/  IMAD.WIDE.U32 R2, R3, -0x2daee0ad, RZ ;  /* 0xd2511f5303027825 */ /* 0x000fe200078e00ff */
[----:B------:R-:W-:Y:S02]  /*18d10*/  @!P4 PRMT R128, R8, 0x5410, RZ ;  /* 0x000054100880c816 */ /* 0x000fe400000000ff */
[----:B------:R-:W-:Y:S02]  /*18d20*/  ISETP.LE.U32.AND P4, PT, R0, UR23, PT ;  /* 0x0000001700007c0c */ /* 0x000fe4000bf83070 */
[----:B------:R-:W-:Y:S02]  /*18d30*/  LOP3.LUT R3, R3, UR18, R240, 0x96, !PT ;  /* 0x0000001203037c12 */ /* 0x000fe4000f8e96f0 */
[----:B------:R-:W-:-:S03]  /*18d40*/  LOP3.LUT R0, R7, UR16, R2, 0x96, !PT ;  /* 0x0000001007007c12 */ /* 0x000fc6000f8e9602 */
[----:B------:R-:W-:-:S04]  /*18d50*/  IMAD.WIDE.U32 R2, R3, -0x326172a9, RZ ;  /* 0xcd9e8d5703027825 */ /* 0x000fc800078e00ff */
[----:B------:R-:W-:Y:S01]  /*18d60*/  IMAD.WIDE.U32 R8, R0, -0x326172a9, RZ ;  /* 0xcd9e8d5700087825 */ /* 0x000fe200078e00ff */
[----:B------:R-:W-:-:S04]  /*18d70*/  LOP3.LUT R3, R3, UR17, R130, 0x96, !PT ;  /* 0x0000001103037c12 */ /* 0x000fc8000f8e9682 */
[----:B------:R-:W-:Y:S01]  /*18d80*/  LOP3.LUT R0, R9, UR15, R2, 0x96, !PT ;  /* 0x0000000f09007c12 */ /* 0x000fe2000f8e9602 */
[----:B------:R-:W-:-:S04]  /*18d90*/  IMAD.WIDE.U32 R2, R3, -0x2daee0ad, RZ ;  /* 0xd2511f5303027825 */ /* 0x000fc800078e00ff */
[----:B------:R-:W-:Y:S01]  /*18da0*/  IMAD.WIDE.U32 R22, R0, -0x2daee0ad, RZ ;  /* 0xd2511f5300167825 */ /* 0x000fe200078e00ff */
[----:B------:R-:W-:Y:S02]  /*18db0*/  LOP3.LUT R0, R4, 0xff, RZ, 0xc0, !PT ;  /* 0x000000ff04007812 */ /* 0x000fe400078ec0ff */
[----:B------:R-:W-:Y:S02]  /*18dc0*/  LOP3.LUT R3, R3, UR14, R6, 0x96, !PT ;  /* 0x0000000e03037c12 */ /* 0x000fe4000f8e9606 */
[----:B------:R-:W-:Y:S01]  /*18dd0*/  ISETP.LE.U32.AND P6, PT, R0, UR23, PT ;  /* 0x0000001700007c0c */ /* 0x000fe2000bfc3070 */
[----:B------:R-:W-:Y:S01]  /*18de0*/  MUFU.EX2 R6, R117 ;  /* 0x0000007500067308 */ /* 0x000fe20000000800 */
[----:B------:R-:W-:-:S07]  /*18df0*/  LOP3.LUT R2, R23, UR12, R2, 0x96, !PT ;  /* 0x0000000c17027c12 */ /* 0x000fce000f8e9602 */
[----:B------:R-:W4:Y:S01]  /*18e00*/  MUFU.EX2 R0, R118 ;  /* 0x0000007600007308 */ /* 0x000f220000000800 */
[----:B------:R-:W-:Y:S02]  /*18e10*/  LOP3.LUT R11, R4, 0xffff, RZ, 0xc0, !PT ;  /* 0x0000ffff040b7812 */ /* 0x000fe400078ec0ff */
[--C-:B------:R-:W-:Y:S02]  /*18e20*/  SHF.R.U32.HI R12, RZ, 0x10, R4.reuse ;  /* 0x00000010ff0c7819 */ /* 0x100fe40000011604 */
[----:B------:R-:W-:Y:S01]  /*18e30*/  SHF.R.U32.HI R10, RZ, 0x18, R4 ;  /* 0x00000018ff0a7819 */ /* 0x000fe20000011604 */
[----:B------:R-:W-:-:S04]  /*18e40*/  IMAD.WIDE.U32 R4, R3, -0x326172a9, RZ ;  /* 0xcd9e8d5703047825 */ /* 0x000fc800078e00ff */
[----:B------:R-:W-:-:S05]  /*18e50*/  IMAD.WIDE.U32 R2, R2, -0x326172a9, RZ ;  /* 0xcd9e8d5702027825 */ /* 0x000fca00078e00ff */
[----:B------:R-:W-:Y:S02]  /*18e60*/  LOP3.LUT R7, R3, UR39, R4, 0x96, !PT ;  /* 0x0000002703077c12 */ /* 0x000fe4000f8e9604 */
[C---:B------:R-:W-:Y:S02]  /*18e70*/  LOP3.LUT R4, R2.reuse, 0xff, RZ, 0xc0, !PT ;  /* 0x000000ff02047812 */ /* 0x040fe400078ec0ff */
[----:B------:R-:W-:Y:S02]  /*18e80*/  LOP3.LUT R29, R2, 0xffff, RZ, 0xc0, !PT ;  /* 0x0000ffff021d7812 */ /* 0x000fe400078ec0ff */
[--C-:B------:R-:W-:Y:S02]  /*18e90*/  SHF.R.U32.HI R23, RZ, 0x10, R2.reuse ;  /* 0x00000010ff177819 */ /* 0x100fe40000011602 */
[----:B------:R-:W-:Y:S02]  /*18ea0*/  SHF.R.U32.HI R21, RZ, 0x18, R2 ;  /* 0x00000018ff157819 */ /* 0x000fe40000011602 */
[----:B----4-:R-:W-:Y:S01]  /*18eb0*/  F2FP.BF16.F32.PACK_AB R2, R0, R6 ;  /* 0x000000060002723e */ /* 0x010fe200000010ff */
[----:B------:R-:W-:Y:S01]  /*18ec0*/  FADD.FTZ R3, R6, R28 ;  /* 0x0000001c06037221 */ /* 0x000fe20000010000 */
[----:B------:R-:W-:-:S02]  /*18ed0*/  LOP3.LUT R20, R5, UR13, R8, 0x96, !PT ;  /* 0x0000000d05147c12 */ /* 0x000fc4000f8e9608 */
[----:B------:R-:W-:Y:S01]  /*18ee0*/  ISETP.LE.U32.AND P3, PT, R10, UR23, PT ;  /* 0x000000170a007c0c */ /* 0x000fe2000bf63070 */
[----:B------:R-:W-:Y:S01]  /*18ef0*/  MUFU.EX2 R5, R119 ;  /* 0x0000007700057308 */ /* 0x000fe20000000800 */
[----:B------:R-:W-:Y:S01]  /*18f00*/  PRMT R122, R2, 0x7632, R122 ;  /* 0x00007632027a7816 */ /* 0x000fe2000000007a */
[----:B------:R-:W-:Y:S01]  /*18f10*/  FADD.FTZ R9, R0, R3 ;  /* 0x0000000300097221 */ /* 0x000fe20000010000 */
[----:B------:R-:W-:-:S05]  /*18f20*/  SHF.R.U32.HI R0, RZ, 0x8, R11 ;  /* 0x00000008ff007819 */ /* 0x000fca000001160b */
[----:B------:R4:W1:Y:S01]  /*18f30*/  MUFU.EX2 R10, R120 ;  /* 0x00000078000a7308 */ /* 0x0008620000000800 */
[----:B------:R-:W-:Y:S01]  /*18f40*/  PRMT R123, R2, 0x7610, R123 ;  /* 0x00007610027b7816 */ /* 0x000fe2000000007b */
[----:B------:R-:W-:Y:S01]  /*18f50*/  @!P1 HFMA2.BF16_V2 R130, -RZ.H0_H0, RZ.H0_H0, -R122.H0_H0 ;  /* 0x200000ffff829231 */ /* 0x000fe2000034097a */
[----:B------:R-:W-:Y:S01]  /*18f60*/  LOP3.LUT R0, R0, 0xffff, RZ, 0xc0, !PT ;  /* 0x0000ffff00007812 */ /* 0x000fe200078ec0ff */
[----:B------:R-:W-:Y:S01]  /*18f70*/  FADD.FTZ R13, R36, R13 ;  /* 0x0000000d240d7221 */ /* 0x000fe20000010000 */
[----:B------:R-:W-:Y:S01]  /*18f80*/  PRMT R136, R123, 0x5410, R122 ;  /* 0x000054107b887816 */ /* 0x000fe2000000007a */
[----:B------:R1:W3:Y:S01]  /*18f90*/  LDL.LU.S16 R36, [R1+0x144] ;  /* 0x0001440001247983 */ /* 0x0002e20000300600 */
[----:B------:R-:W-:Y:S02]  /*18fa0*/  @!P1 PRMT R122, R130, 0x5410, RZ ;  /* 0x00005410827a9816 */ /* 0x000fe400000000ff */
[C---:B----4-:R-:W-:Y:S02]  /*18fb0*/  PRMT R120, R97.reuse, 0x7632, R120 ;  /* 0x0000763261787816 */ /* 0x050fe40000000078 */
[----:B------:R-:W-:Y:S01]  /*18fc0*/  PRMT R121, R97, 0x7610, R121 ;  /* 0x0000761061797816 */ /* 0x000fe20000000079 */
[----:B------:R-:W-:Y:S01]  /*18fd0*/  IMAD.MOV.U32 R140, RZ, RZ, R231 ;  /* 0x000000ffff8c7224 */ /* 0x000fe200078e00e7 */
[----:B------:R4:W4:Y:S01]  /*18fe0*/  LDL.LU.S16 R16, [R1+0x160] ;  /* 0x0001600001107983 */ /* 0x0009220000300600 */
[----:B------:R-:W-:Y:S01]  /*18ff0*/  @!P4 HFMA2.BF16_V2 R32, -RZ.H0_H0, RZ.H0_H0, -R120.H0_H0 ;  /* 0x200000ffff20c231 */ /* 0x000fe20000340978 */
[----:B------:R-:W-:Y:S01]  /*19000*/  ISETP.LE.U32.AND P1, PT, R0, UR23, PT ;  /* 0x0000001700007c0c */ /* 0x000fe2000bf23070 */
[----:B------:R-:W-:Y:S01]  /*19010*/  IMAD.MOV.U32 R231, RZ, RZ, R135 ;  /* 0x000000ffffe77224 */ /* 0x000fe200078e0087 */
[----:B------:R-:W-:-:S02]  /*19020*/  LOP3.LUT R0, R12, 0xff, RZ, 0xc0, !PT ;  /* 0x000000ff0c007812 */ /* 0x000fc400078ec0ff */
[----:B------:R-:W-:Y:S02]  /*19030*/  PRMT R2, R32, 0x7610, R2 ;  /* 0x0000761020027816 */ /* 0x000fe40000000002 */
[----:B------:R-:W-:Y:S01]  /*19040*/  PRMT R135, R121, 0x5410, R120 ;  /* 0x0000541079877816 */ /* 0x000fe20000000078 */
[----:B------:R-:W-:Y:S01]  /*19050*/  IMAD.MOV.U32 R141, RZ, RZ, R250 ;  /* 0x000000ffff8d7224 */ /* 0x000fe200078e00fa */
[----:B------:R-:W-:Y:S01]  /*19060*/  @!P4 PRMT R120, R2, 0x5410, RZ ;  /* 0x000054100278c816 */ /* 0x000fe200000000ff */
[----:B------:R3:W4:Y:S01]  /*19070*/  LDL.LU.S16 R32, [R1+0x180] ;  /* 0x0001800001207983 */ /* 0x0007220000300600 */
[----:B------:R-:W-:Y:S02]  /*19080*/  ISETP.LE.U32.AND P4, PT, R0, UR23, PT ;  /* 0x0000001700007c0c */ /* 0x000fe4000bf83070 */
[----:B-1----:R-:W-:-:S04]  /*19090*/  F2FP.BF16.F32.PACK_AB R0, R10, R5 ;  /* 0x000000050a00723e */ /* 0x002fc800000010ff */
[C---:B------:R-:W-:Y:S01]  /*190a0*/  PRMT R119, R0.reuse, 0x7610, R119 ;  /* 0x0000761000777816 */ /* 0x040fe20000000077 */
[----:B------:R-:W-:Y:S01]  /*190b0*/  IMAD.WIDE.U32 R2, R15, -0x2daee0ad, RZ ;  /* 0xd2511f530f027825 */ /* 0x000fe200078e00ff */
[----:B------:R-:W-:-:S03]  /*190c0*/  PRMT R118, R0, 0x7632, R118 ;  /* 0x0000763200767816 */ /* 0x000fc60000000076 */
[----:B--2---:R-:W-:Y:S01]  /*190d0*/  @!P6 HFMA2.BF16_V2 R30, -RZ.H0_H0, RZ.H0_H0, -R119.H0_H0 ;  /* 0x200000ffff1ee231 */ /* 0x004fe20000340977 */
[----:B------:R-:W-:Y:S01]  /*190e0*/  LOP3.LUT R0, R3, UR40, R14, 0x96, !PT ;  /* 0x0000002803007c12 */ /* 0x000fe2000f8e960e */
[----:B------:R-:W-:-:S03]  /*190f0*/  IMAD.MOV.U32 R250, RZ, RZ, R251 ;  /* 0x000000fffffa7224 */ /* 0x000fc600078e00fb */
[----:B------:R-:W-:Y:S01]  /*19100*/  PRMT R14, R30, 0x7610, R14 ;  /* 0x000076101e0e7816 */ /* 0x000fe2000000000e */
[----:B------:R-:W-:Y:S01]  /*19110*/  IMAD.MOV.U32 R251, RZ, RZ, R134 ;  /* 0x000000fffffb7224 */ /* 0x000fe200078e0086 */
[----:B------:R1:W2:Y:S01]  /*19120*/  LDL.LU.S16 R30, [R1+0x190] ;  /* 0x00019000011e7983 */ /* 0x0002a20000300600 */
[----:B------:R-:W-:Y:S01]  /*19130*/  PRMT R134, R119, 0x5410, R118 ;  /* 0x0000541077867816 */ /* 0x000fe20000000076 */
[----:B------:R-:W-:Y:S01]  /*19140*/  FADD.FTZ R11, R35, R18 ;  /* 0x00000012230b7221 */ /* 0x000fe20000010000 */
[----:B------:R-:W-:Y:S01]  /*19150*/  @!P6 PRMT R119, R14, 0x5410, RZ ;  /* 0x000054100e77e816 */ /* 0x000fe200000000ff */
[----:B------:R1:W4:Y:S01]  /*19160*/  LDL.LU.S16 R28, [R1+0x188] ;  /* 0x00018800011c7983 */ /* 0x0003220000300600 */
[----:B------:R1:W-:Y:S03]  /*19170*/  MUFU.EX2 R18, R247 ;  /* 0x000000f700127308 */ /* 0x0003e60000000800 */
[----:B------:R2:W4:Y:S04]  /*19180*/  LDL.LU.S16 R14, [R1+0x184] ;  /* 0x00018400010e7983 */ /* 0x0005280000300600 */
[----:B-1----:R-:W4:Y:S01]  /*19190*/  LDL.LU R247, [R1+0x408] ;  /* 0x0004080001f77983 */ /* 0x002f220000300800 */
[----:B------:R-:W-:Y:S01]  /*191a0*/  @!P5 HFMA2.BF16_V2 R131, -RZ.H0_H0, RZ.H0_H0, -R123.H0_H0 ;  /* 0x200000ffff83d231 */ /* 0x000fe2000034097b */
[----:B------:R-:W-:Y:S04]  /*191b0*/  MUFU.EX2 R8, R115 ;  /* 0x0000007300087308 */ /* 0x000fe80000000800 */
[----:B------:R-:W-:-:S02]  /*191c0*/  @!P5 PRMT R123, R131, 0x5410, RZ ;  /* 0x00005410837bd816 */ /* 0x000fc400000000ff */
[----:B------:R-:W-:Y:S02]  /*191d0*/  ISETP.LE.U32.AND P5, PT, R4, UR23, PT ;  /* 0x0000001704007c0c */ /* 0x000fe4000bfa3070 */
[----:B------:R-:W1:Y:S01]  /*191e0*/  MUFU.EX2 R4, R105 ;  /* 0x0000006900047308 */ /* 0x000e620000000800 */
[----:B------:R-:W-:Y:S02]  /*191f0*/  @!P1 HFMA2.BF16_V2 R19, -RZ.H0_H0, RZ.H0_H0, -R118.H0_H0 ;  /* 0x200000ffff139231 */ /* 0x000fe40000340976 */
[----:B------:R-:W-:Y:S01]  /*19200*/  FADD.FTZ R15, R5, R9 ;  /* 0x00000009050f7221 */ /* 0x000fe20000010000 */
[----:B------:R-:W-:Y:S02]  /*19210*/  LOP3.LUT R5, R0, 0xff, RZ, 0xc0, !PT ;  /* 0x000000ff00057812 */ /* 0x000fe400078ec0ff */
[----:B------:R-:W-:Y:S02]  /*19220*/  SHF.R.U32.HI R6, RZ, 0x10, R0 ;  /* 0x00000010ff067819 */ /* 0x000fe40000011600 */
[----:B------:R-:W-:Y:S01]  /*19230*/  PRMT R12, R19, 0x7610, R12 ;  /* 0x00007610130c7816 */ /* 0x000fe2000000000c */
[----:B------:R-:W-:Y:S01]  /*19240*/  MUFU.EX2 R9, R143 ;  /* 0x0000008f00097308 */ /* 0x000fe20000000800 */
[----:B------:R-:W-:Y:S01]  /*19250*/  ISETP.LE.U32.AND P6, PT, R5, UR23, PT ;  /* 0x0000001705007c0c */ /* 0x000fe2000bfc3070 */
[----:B-1----:R-:W-:Y:S01]  /*19260*/  FADD.FTZ R17, R4, R98 ;  /* 0x0000006204117221 */ /* 0x002fe20000010000 */
[----:B------:R-:W-:-:S02]  /*19270*/  F2FP.BF16.F32.PACK_AB R4, R8, R4 ;  /* 0x000000040804723e */ /* 0x000fc400000010ff */
[----:B------:R-:W-:Y:S02]  /*19280*/  SHF.R.U32.HI R5, RZ, 0x18, R0 ;  /* 0x00000018ff057819 */ /* 0x000fe40000011600 */
[----:B------:R-:W-:Y:S02]  /*19290*/  PRMT R117, R4, 0x7610, R117 ;  /* 0x0000761004757816 */ /* 0x000fe40000000075 */
[----:B------:R-:W-:Y:S02]  /*192a0*/  LOP3.LUT R0, R0, 0xffff, RZ, 0xc0, !PT ;  /* 0x0000ffff00007812 */ /* 0x000fe400078ec0ff */
[----:B------:R-:W-:Y:S02]  /*192b0*/  @!P1 PRMT R118, R12, 0x5410, RZ ;  /* 0x000054100c769816 */ /* 0x000fe400000000ff */
[----:B------:R-:W-:Y:S01]  /*192c0*/  SHF.R.U32.HI R0, RZ, 0x8, R0 ;  /* 0x00000008ff007819 */ /* 0x000fe20000011600 */
[----:B------:R1:W-:Y:S03]  /*192d0*/  MUFU.EX2 R12, R116 ;  /* 0x00000074000c7308 */ /* 0x0003e60000000800 */
[----:B------:R-:W-:-:S05]  /*192e0*/  LOP3.LUT R0, R0, 0xffff, RZ, 0xc0, !PT ;  /* 0x0000ffff00007812 */ /* 0x000fca00078ec0ff */
[----:B---3--:R3:W3:Y:S01]  /*192f0*/  MUFU.EX2 R19, R142 ;  /* 0x0000008e00137308 */ /* 0x0086e20000000800 */
[----:B-1----:R-:W-:Y:S01]  /*19300*/  PRMT R116, R4, 0x7632, R116 ;  /* 0x0000763204747816 */ /* 0x002fe20000000074 */
[----:B---3--:R-:W-:-:S03]  /*19310*/  IMAD.MOV.U32 R142, RZ, RZ, R133 ;  /* 0x000000ffff8e7224 */ /* 0x008fc600078e0085 */
[----:B------:R-:W-:Y:S02]  /*19320*/  PRMT R133, R117, 0x5410, R116 ;  /* 0x0000541075857816 */ /* 0x000fe40000000074 */
[----:B------:R-:W-:-:S04]  /*19330*/  F2FP.BF16.F32.PACK_AB R4, R19, R9 ;  /* 0x000000091304723e */ /* 0x000fc800000010ff */
[----:B------:R-:W-:Y:S01]  /*19340*/  PRMT R114, R4, 0x7632, R114 ;  /* 0x0000763204727816 */ /* 0x000fe20000000072 */
[----:B------:R-:W-:Y:S01]  /*19350*/  @!P2 HFMA2.BF16_V2 R240, -RZ.H0_H0, RZ.H0_H0, -R121.H0_H0 ;  /* 0x200000fffff0a231 */ /* 0x000fe20000340979 */
[----:B------:R-:W-:Y:S02]  /*19360*/  LOP3.LUT R6, R6, 0xff, RZ, 0xc0, !PT ;  /* 0x000000ff06067812 */ /* 0x000fe400078ec0ff */
[----:B------:R-:W-:Y:S02]  /*19370*/  ISETP.LE.U32.AND P1, PT, R5, UR23, PT ;  /* 0x0000001705007c0c */ /* 0x000fe4000bf23070 */
[----:B------:R-:W-:Y:S02]  /*19380*/  @!P2 PRMT R121, R240, 0x5410, RZ ;  /* 0x00005410f079a816 */ /* 0x000fe400000000ff */
[----:B------:R-:W-:Y:S02]  /*19390*/  ISETP.LE.U32.AND P2, PT, R6, UR23, PT ;  /* 0x0000001706007c0c */ /* 0x000fe4000bf43070 */
[----:B------:R-:W-:Y:S01]  /*193a0*/  PRMT R115, R4, 0x7610, R115 ;  /* 0x0000761004737816 */ /* 0x000fe20000000073 */
[----:B------:R-:W-:-:S05]  /*193b0*/  @!P4 HFMA2.BF16_V2 R36, -RZ.H0_H0, RZ.H0_H0, -R117.H0_H0 ;  /* 0x200000ffff24c231 */ /* 0x000fca0000340975 */
[----:B------:R-:W-:-:S04]  /*193c0*/  PRMT R35, R36, 0x7610, R35 ;  /* 0x0000761024237816 */ /* 0x000fc80000000023 */
[----:B------:R-:W-:Y:S02]  /*193d0*/  @!P4 PRMT R117, R35, 0x5410, RZ ;  /* 0x000054102375c816 */ /* 0x000fe400000000ff */
[----:B------:R-:W-:Y:S02]  /*193e0*/  ISETP.LE.U32.AND P4, PT, R0, UR23, PT ;  /* 0x0000001700007c0c */ /* 0x000fe4000bf83070 */
[----:B------:R-:W-:-:S04]  /*193f0*/  F2FP.BF16.F32.PACK_AB R0, R18, R12 ;  /* 0x0000000c1200723e */ /* 0x000fc800000010ff */
[----:B------:R-:W-:-:S07]  /*19400*/  PRMT R113, R0, 0x7610, R113 ;  /* 0x0000761000717816 */ /* 0x000fce0000000071 */
[----:B--2---:R-:W-:-:S05]  /*19410*/  @!P4 HFMA2.BF16_V2 R30, -RZ.H0_H0, RZ.H0_H0, -R114.H0_H0 ;  /* 0x200000ffff1ec231 */ /* 0x004fca0000340972 */
[----:B------:R-:W-:Y:S01]  /*19420*/  PRMT R5, R30, 0x7610, R5 ;  /* 0x000076101e057816 */ /* 0x000fe20000000005 */
[----:B----4-:R-:W-:Y:S01]  /*19430*/  @!P2 HFMA2.BF16_V2 R28, -RZ.H0_H0, RZ.H0_H0, -R113.H0_H0 ;  /* 0x200000ffff1ca231 */ /* 0x010fe20000340971 */
[----:B------:R1:W-:Y:S02]  /*19440*/  MUFU.EX2 R78, R247 ;  /* 0x000000f7004e7308 */ /* 0x0003e40000000800 */
[----:B-1----:R-:W2:Y:S04]  /*19450*/  LDL.LU R247, [R1+0x404] ;  /* 0x0004040001f77983 */ /* 0x002ea80000300800 */
[----:B------:R1:W3:Y:S01]  /*19460*/  LDL.LU.S16 R30, [R1+0x1d8] ;  /* 0x0001d800011e7983 */ /* 0x0002e20000300600 */
[----:B------:R-:W-:-:S03]  /*19470*/  PRMT R4, R28, 0x7610, R4 ;  /* 0x000076101c047816 */ /* 0x000fc60000000004 */
[----:B------:R1:W4:Y:S01]  /*19480*/  LDL.LU.S16 R28, [R1+0x1d4] ;  /* 0x0001d400011c7983 */ /* 0x0003220000300600 */
[----:B------:R-:W-:-:S05]  /*19490*/  PRMT R112, R0, 0x7632, R112 ;  /* 0x0000763200707816 */ /* 0x000fca0000000070 */
[----:B------:R-:W-:Y:S01]  /*194a0*/  @!P1 HFMA2.BF16_V2 R14, -RZ.H0_H0, RZ.H0_H0, -R112.H0_H0 ;  /* 0x200000ffff0e9231 */ /* 0x000fe20000340970 */
[----:B------:R-:W-:-:S04]  /*194b0*/  PRMT R143, R113, 0x5410, R112 ;  /* 0x00005410718f7816 */ /* 0x000fc80000000070 */
[----:B------:R-:W-:Y:S01]  /*194c0*/  PRMT R0, R14, 0x7610, R0 ;  /* 0x000076100e007816 */ /* 0x000fe20000000000 */
[----:B------:R1:W1:Y:S03]  /*194d0*/  MUFU.EX2 R88, R242 ;  /* 0x000000f200587308 */ /* 0x0002660000000800 */
[----:B------:R-:W-:Y:S02]  /*194e0*/  @!P1 PRMT R112, R0, 0x5410, RZ ;  /* 0x0000541000709816 */ /* 0x000fe400000000ff */
[----:B------:R-:W-:-:S04]  /*194f0*/  LOP3.LUT R0, R2, 0xff, RZ, 0xc0, !PT ;  /* 0x000000ff02007812 */ /* 0x000fc800078ec0ff */
[----:B------:R-:W-:Y:S02]  /*19500*/  ISETP.LE.U32.AND P1, PT, R0, UR23, PT ;  /* 0x0000001700007c0c */ /* 0x000fe4000bf23070 */
[----:B------:R-:W-:-:S04]  /*19510*/  LOP3.LUT R0, R2, 0xffff, RZ, 0xc0, !PT ;  /* 0x0000ffff02007812 */ /* 0x000fc800078ec0ff */
[----:B------:R-:W-:Y:S01]  /*19520*/  SHF.R.U32.HI R0, RZ, 0x8, R0 ;  /* 0x00000008ff007819 */ /* 0x000fe20000011600 */
[----:B------:R-:W-:Y:S02]  /*19530*/  @!P6 HFMA2.BF16_V2 R32, -RZ.H0_H0, RZ.H0_H0, -R115.H0_H0 ;  /* 0x200000ffff20e231 */ /* 0x000fe40000340973 */
[----:B------:R-:W-:Y:S02]  /*19540*/  IMAD.MOV.U32 R245, RZ, RZ, R142 ;  /* 0x000000fffff57224 */ /* 0x000fe400078e008e */
[----:B------:R-:W-:Y:S01]  /*19550*/  @!P3 HFMA2.BF16_V2 R16, -RZ.H0_H0, RZ.H0_H0, -R116.H0_H0 ;  /* 0x200000ffff10b231 */ /* 0x000fe20000340974 */
[----:B------:R-:W-:Y:S01]  /*19560*/  LOP3.LUT R0, R0, 0xffff, RZ, 0xc0, !PT ;  /* 0x0000ffff00007812 */ /* 0x000fe200078ec0ff */
[----:B-1----:R-:W2:Y:S01]  /*19570*/  LDL.LU R242, [R1+0x400] ;  /* 0x0004000001f27983 */ /* 0x002ea20000300800 */
[----:B------:R-:W-:Y:S02]  /*19580*/  PRMT R142, R115, 0x5410, R114 ;  /* 0x00005410738e7816 */ /* 0x000fe40000000072 */
[----:B------:R-:W-:-:S02]  /*19590*/  @!P4 PRMT R114, R5, 0x5410, RZ ;  /* 0x000054100572c816 */ /* 0x000fc400000000ff */
[----:B------:R-:W-:Y:S02]  /*195a0*/  ISETP.LE.U32.AND P4, PT, R0, UR23, PT ;  /* 0x0000001700007c0c */ /* 0x000fe4000bf83070 */
[----:B------:R-:W-:Y:S02]  /*195b0*/  PRMT R6, R32, 0x7610, R6 ;  /* 0x0000761020067816 */ /* 0x000fe40000000006 */
[----:B------:R-:W-:Y:S02]  /*195c0*/  F2FP.BF16.F32.PACK_AB R0, R88, R78 ;  /* 0x0000004e5800723e */ /* 0x000fe400000010ff */
[----:B------:R-:W-:Y:S02]  /*195d0*/  @!P6 PRMT R115, R6, 0x5410, RZ ;  /* 0x000054100673e816 */ /* 0x000fe400000000ff */
[----:B------:R-:W-:Y:S02]  /*195e0*/  @!P2 PRMT R113, R4, 0x5410, RZ ;  /* 0x000054100471a816 */ /* 0x000fe400000000ff */
[----:B------:R-:W-:Y:S01]  /*195f0*/  PRMT R111, R0, 0x7610, R111 ;  /* 0x00007610006f7816 */ /* 0x000fe2000000006f */
[----:B------:R-:W-:Y:S01]  /*19600*/  IMAD.MOV.U32 R244, RZ, RZ, R245 ;  /* 0x000000fffff47224 */ /* 0x000fe200078e00f5 */
[----:B------:R-:W-:-:S02]  /*19610*/  PRMT R33, R16, 0x7610, R33 ;  /* 0x0000761010217816 */ /* 0x000fc40000000021 */
[--C-:B------:R-:W-:Y:S02]  /*19620*/  SHF.R.U32.HI R6, RZ, 0x10, R2.reuse ;  /* 0x00000010ff067819 */ /* 0x100fe40000011602 */
[----:B------:R-:W-:Y:S01]  /*19630*/  SHF.R.U32.HI R4, RZ, 0x18, R2 ;  /* 0x00000018ff047819 */ /* 0x000fe20000011602 */
[----:B------:R-:W-:Y:S01]  /*19640*/  IMAD.WIDE.U32 R2, R20, -0x2daee0ad, RZ ;  /* 0xd2511f5314027825 */ /* 0x000fe200078e00ff */
[----:B------:R-:W-:-:S03]  /*19650*/  @!P3 PRMT R116, R33, 0x5410, RZ ;  /* 0x000054102174b816 */ /* 0x000fc600000000ff */
[----:B------:R-:W-:Y:S02]  /*19660*/  IMAD.MOV.U32 R245, RZ, RZ, R250 ;  /* 0x000000fffff57224 */ /* 0x000fe400078e00fa */
[----:B------:R-:W-:Y:S02]  /*19670*/  IMAD.MOV.U32 R250, RZ, RZ, R140 ;  /* 0x000000fffffa7224 */ /* 0x000fe400078e008c */
[----:B------:R-:W-:Y:S01]  /*19680*/  FADD.FTZ R16, R37, R11 ;  /* 0x0000000b25107221 */ /* 0x000fe20000010000 */
[----:B------:R-:W-:Y:S01]  /*19690*/  IMAD.MOV.U32 R140, RZ, RZ, R231 ;  /* 0x000000ffff8c7224 */ /* 0x000fe200078e00e7 */
[----:B------:R-:W-:Y:S01]  /*196a0*/  ISETP.LE.U32.AND P3, PT, R21, UR23, PT ;  /* 0x0000001715007c0c */ /* 0x000fe2000bf63070 */
[----:B------:R1:W-:Y:S01]  /*196b0*/  MUFU.EX2 R231, R237 ;  /* 0x000000ed00e77308 */ /* 0x0003e20000000800 */
[C---:B------:R-:W-:Y:S02]  /*196c0*/  LOP3.LUT R14, R2.reuse, 0xff, RZ, 0xc0, !PT ;  /* 0x000000ff020e7812 */ /* 0x040fe400078ec0ff */
[----:B------:R-:W-:-:S02]  /*196d0*/  LOP3.LUT R21, R2, 0xffff, RZ, 0xc0, !PT ;  /* 0x0000ffff02157812 */ /* 0x000fc400078ec0ff */
[--C-:B------:R-:W-:Y:S02]  /*196e0*/  SHF.R.U32.HI R20, RZ, 0x10, R2.reuse ;  /* 0x00000010ff147819 */ /* 0x100fe40000011602 */
[----:B------:R-:W-:Y:S01]  /*196f0*/  SHF.R.U32.HI R11, RZ, 0x18, R2 ;  /* 0x00000018ff0b7819 */ /* 0x000fe20000011602 */
[----:B------:R1:W4:Y:S01]  /*19700*/  MUFU.EX2 R233, R243 ;  /* 0x000000f300e97308 */ /* 0x0003220000000800 */
[----:B------:R-:W-:Y:S01]  /*19710*/  ISETP.LE.U32.AND P6, PT, R4, UR23, PT ;  /* 0x0000001704007c0c */ /* 0x000fe2000bfc3070 */
[----:B------:R-:W-:Y:S01]  /*19720*/  FADD.FTZ R4, R10, R15 ;  /* 0x0000000f0a047221 */ /* 0x000fe20000010000 */
[----:B-1----:R-:W2:Y:S04]  /*19730*/  LDL.LU R237, [R1+0x3fc] ;  /* 0x0003fc0001ed7983 */ /* 0x002ea80000300800 */
[----:B------:R1:W2:Y:S04]  /*19740*/  LDL.LU.S16 R2, [R1+0x210] ;  /* 0x0002100001027983 */ /* 0x0002a80000300600 */
[----:B------:R-:W2:Y:S01]  /*19750*/  LDL.LU R243, [R1+0x3f8] ;  /* 0x0003f80001f37983 */ /* 0x000ea20000300800 */
[----:B------:R-:W-:Y:S01]  /*19760*/  PRMT R110, R0, 0x7632, R110 ;  /* 0x00007632006e7816 */ /* 0x000fe2000000006e */
[----:B------:R1:W-:Y:S01]  /*19770*/  MUFU.EX2 R159, R246 ;  /* 0x000000f6009f7308 */ /* 0x0003e20000000800 */
[----:B------:R-:W-:-:S07]  /*19780*/  LOP3.LUT R5, R23, 0xff, RZ, 0xc0, !PT ;  /* 0x000000ff17057812 */ /* 0x000fce00078ec0ff */
[----:B------:R1:W2:Y:S01]  /*19790*/  MUFU.EX2 R79, R40 ;  /* 0x00000028004f7308 */ /* 0x0002a20000000800 */
[----:B---3--:R-:W-:-:S05]  /*197a0*/  @!P1 HFMA2.BF16_V2 R30, -RZ.H0_H0, RZ.H0_H0, -R111.H0_H0 ;  /* 0x200000ffff1e9231 */ /* 0x008fca000034096f */
[----:B------:R-:W-:Y:S02]  /*197b0*/  PRMT R15, R30, 0x7610, R15 ;  /* 0x000076101e0f7816 */ /* 0x000fe4000000000f */
[----:B------:R3:W3:Y:S01]  /*197c0*/  LDL.LU.S16 R30, [R1+0x21c] ;  /* 0x00021c00011e7983 */ /* 0x0006e20000300600 */
[----:B----4-:R-:W-:-:S03]  /*197d0*/  @!P4 HFMA2.BF16_V2 R28, -RZ.H0_H0, RZ.H0_H0, -R110.H0_H0 ;  /* 0x200000ffff1cc231 */ /* 0x010fc6000034096e */
[----:B-1----:R-:W4:Y:S02]  /*197e0*/  LDL.LU R246, [R1+0x3f4] ;  /* 0x0003f40001f67983 */ /* 0x002f240000300800 */
[----:B------:R-:W-:Y:S02]  /*197f0*/  PRMT R10, R28, 0x7610, R10 ;  /* 0x000076101c0a7816 */ /* 0x000fe4000000000a */
[----:B------:R-:W4:Y:S04]  /*19800*/  LDL.LU R40, [R1+0x3f0] ;  /* 0x0003f00001287983 */ /* 0x000f280000300800 */
[----:B------:R1:W4:Y:S04]  /*19810*/  LDL.LU.S16 R28, [R1+0x22c] ;  /* 0x00022c00011c7983 */ /* 0x0003280000300600 */
[----:B------:R1:W4:Y:S01]  /*19820*/  LDL.LU.S16 R23, [R1+0x228] ;  /* 0x0002280001177983 */ /* 0x0003220000300600 */
[----:B------:R-:W-:Y:S01]  /*19830*/  LOP3.LUT R0, R6, 0xff, RZ, 0xc0, !PT ;  /* 0x000000ff06007812 */ /* 0x000fe200078ec0ff */
[----:B------:R-:W-:Y:S01]  /*19840*/  IMAD.MOV.U32 R144, RZ, RZ, R141 ;  /* 0x000000ffff907224 */ /* 0x000fe200078e008d */
[----:B------:R-:W-:-:S02]  /*19850*/  PRMT R141, R111, 0x5410, R110 ;  /* 0x000054106f8d7816 */ /* 0x000fc4000000006e */
[----:B------:R-:W-:Y:S02]  /*19860*/  @!P1 PRMT R111, R15, 0x5410, RZ ;  /* 0x000054100f6f9816 */ /* 0x000fe400000000ff */
[----:B------:R-:W-:Y:S02]  /*19870*/  ISETP.LE.U32.AND P1, PT, R0, UR23, PT ;  /* 0x0000001700007c0c */ /* 0x000fe4000bf23070 */
[----:B------:R-:W-:Y:S02]  /*19880*/  ISETP.LE.U32.AND P2, PT, R5, UR23, PT ;  /* 0x0000001705007c0c */ /* 0x000fe4000bf43070 */
[----:B------:R-:W-:Y:S02]  /*19890*/  LOP3.LUT R5, R3, UR40, R22, 0x96, !PT ;  /* 0x0000002803057c12 */ /* 0x000fe4000f8e9616 */
[----:B------:R-:W-:-:S04]  /*198a0*/  F2FP.BF16.F32.PACK_AB R3, R233, R231 ;  /* 0x000000e7e903723e */ /* 0x000fc800000010ff */
[----:B------:R-:W-:Y:S02]  /*198b0*/  PRMT R109, R3, 0x7610, R109 ;  /* 0x00007610036d7816 */ /* 0x000fe4000000006d */
[----:B------:R-:W-:Y:S02]  /*198c0*/  LOP3.LUT R0, R7, 0xffff, RZ, 0xc0, !PT ;  /* 0x0000ffff07007812 */ /* 0x000fe400078ec0ff */
[----:B------:R-:W-:Y:S01]  /*198d0*/  PRMT R108, R3, 0x7632, R108 ;  /* 0x00007632036c7816 */ /* 0x000fe2000000006c */
[----:B------:R-:W-:Y:S01]  /*198e0*/  IMAD.MOV.U32 R145, RZ, RZ, R244 ;  /* 0x000000ffff917224 */ /* 0x000fe200078e00f4 */
[----:B------:R-:W-:Y:S01]  /*198f0*/  SHF.R.U32.HI R0, RZ, 0x8, R0 ;  /* 0x00000008ff007819 */ /* 0x000fe20000011600 */
[----:B------:R1:W-:Y:S01]  /*19900*/  MUFU.EX2 R244, R41 ;  /* 0x0000002900f47308 */ /* 0x0003e20000000800 */
[----:B------:R-:W-:Y:S02]  /*19910*/  IMAD.MOV.U32 R149, RZ, RZ, R144 ;  /* 0x000000ffff957224 */ /* 0x000fe400078e0090 */
[----:B------:R-:W-:Y:S01]  /*19920*/  FADD.FTZ R8, R8, R17 ;  /* 0x0000001108087221 */ /* 0x000fe20000010000 */
[----:B------:R-:W-:Y:S01]  /*19930*/  IMAD.MOV.U32 R144, RZ, RZ, R245 ;  /* 0x000000ffff907224 */ /* 0x000fe200078e00f5 */
[----:B------:R-:W-:Y:S01]  /*19940*/  LOP3.LUT R0, R0, 0xffff, RZ, 0xc0, !PT ;  /* 0x0000ffff00007812 */ /* 0x000fe200078ec0ff */
[----:B------:R-:W-:Y:S01]  /*19950*/  IMAD.MOV.U32 R245, RZ, RZ, R140 ;  /* 0x000000fffff57224 */ /* 0x000fe200078e008c */
[----:B------:R-:W-:Y:S01]  /*19960*/  PRMT R140, R109, 0x5410, R108 ;  /* 0x000054106d8c7816 */ /* 0x000fe2000000006c */
[----:B------:R-:W-:-:S02]  /*19970*/  IMAD.MOV.U32 R150, RZ, RZ, R250 ;  /* 0x000000ffff967224 */ /* 0x000fc400078e00fa */
[----:B------:R1:W4:Y:S02]  /*19980*/  MUFU.EX2 R250, R46 ;  /* 0x0000002e00fa7308 */ /* 0x0003240000000800 */
[----:B-1----:R-:W4:Y:S04]  /*19990*/  LDL.LU R41, [R1+0x3ec] ;  /* 0x0003ec0001297983 */ /* 0x002f280000300800 */
[----:B------:R1:W4:Y:S04]  /*199a0*/  LDL.LU.S16 R15, [R1+0x24c] ;  /* 0x00024c00010f7983 */ /* 0x0003280000300600 */
[----:B------:R-:W4:Y:S01]  /*199b0*/  LDL.LU R46, [R1+0x3e8] ;  /* 0x0003e800012e7983 */ /* 0x000f220000300800 */
[----:B--2---:R-:W-:-:S05]  /*199c0*/  @!P1 HFMA2.BF16_V2 R2, -RZ.H0_H0, RZ.H0_H0, -R109.H0_H0 ;  /* 0x200000ffff029231 */ /* 0x004fca000034096d */
[----:B------:R-:W-:-:S04]  /*199d0*/  PRMT R6, R2, 0x7610, R6 ;  /* 0x0000761002067816 */ /* 0x000fc80000000006 */
[----:B------:R-:W-:Y:S02]  /*199e0*/  @!P1 PRMT R109, R6, 0x5410, RZ ;  /* 0x00005410066d9816 */ /* 0x000fe400000000ff */
[----:B------:R-:W-:Y:S02]  /*199f0*/  ISETP.LE.U32.AND P1, PT, R0, UR23, PT ;  /* 0x0000001700007c0c */ /* 0x000fe4000bf23070 */
[----:B------:R-:W-:-:S04]  /*19a00*/  F2FP.BF16.F32.PACK_AB R0, R79, R159 ;  /* 0x0000009f4f00723e */ /* 0x000fc800000010ff */
[----:B------:R-:W-:Y:S01]  /*19a10*/  PRMT R106, R0, 0x7632, R106 ;  /* 0x00007632006a7816 */ /* 0x000fe2000000006a */
[----:B------:R-:W-:Y:S01]  /*19a20*/  FADD.FTZ R6, R58, R16 ;  /* 0x000000103a067221 */ /* 0x000fe20000010000 */
[----:B------:R-:W-:Y:S01]  /*19a30*/  IMAD.MOV.U32 R93, RZ, RZ, R149 ;  /* 0x000000ffff5d7224 */ /* 0x000fe200078e0095 */
[----:B------:R-:W-:Y:S01]  /*19a40*/  PRMT R107, R0, 0x7610, R107 ;  /* 0x00007610006b7816 */ /* 0x000fe2000000006b */
[----:B------:R-:W-:Y:S02]  /*19a50*/  IMAD.MOV.U32 R149, RZ, RZ, R150 ;  /* 0x000000ffff957224 */ /* 0x000fe400078e0096 */
[----:B------:R-:W-:Y:S02]  /*19a60*/  IMAD.MOV.U32 R150, RZ, RZ, R91 ;  /* 0x000000ffff967224 */ /* 0x000fe400078e005b */
[----:B------:R-:W-:Y:S01]  /*19a70*/  IMAD.MOV.U32 R91, RZ, RZ, R147 ;  /* 0x000000ffff5b7224 */ /* 0x000fe200078e0093 */
[----:B------:R-:W-:Y:S01]  /*19a80*/  PRMT R147, R107, 0x5410, R106 ;  /* 0x000054106b937816 */ /* 0x000fe2000000006a */
[----:B---3--:R-:W-:-:S05]  /*19a90*/  @!P6 HFMA2.BF16_V2 R30, -RZ.H0_H0, RZ.H0_H0, -R108.H0_H0 ;  /* 0x200000ffff1ee231 */ /* 0x008fca000034096c */
[----:B------:R-:W-:-:S04]  /*19aa0*/  PRMT R17, R30, 0x7610, R17 ;  /* 0x000076101e117816 */ /* 0x000fc80000000011 */
[----:B------:R-:W-:Y:S02]  /*19ab0*/  @!P6 PRMT R108, R17, 0x5410, RZ ;  /* 0x00005410116ce816 */ /* 0x000fe400000000ff */
[----:B------:R1:W2:Y:S01]  /*19ac0*/  LDL.LU.S16 R17, [R1+0x250] ;  /* 0x0002500001117983 */ /* 0x0002a20000300600 */
[----:B----4-:R-:W-:-:S05]  /*19ad0*/  @!P1 HFMA2.BF16_V2 R23, -RZ.H0_H0, RZ.H0_H0, -R106.H0_H0 ;  /* 0x200000ffff179231 */ /* 0x010fca000034096a */
[----:B------:R-:W-:-:S04]  /*19ae0*/  PRMT R16, R23, 0x7610, R16 ;  /* 0x0000761017107816 */ /* 0x000fc80000000010 */
[----:B------:R-:W-:Y:S02]  /*19af0*/  @!P1 PRMT R106, R16, 0x5410, RZ ;  /* 0x00005410106a9816 */ /* 0x000fe400000000ff */
[----:B------:R1:W3:Y:S01]  /*19b00*/  LDL.LU.S16 R16, [R1+0x254] ;  /* 0x0002540001107983 */ /* 0x0002e20000300600 */
[----:B------:R-:W-:Y:S02]  /*19b10*/  LOP3.LUT R2, R7, 0xff, RZ, 0xc0, !PT ;  /* 0x000000ff07027812 */ /* 0x000fe400078ec0ff */
[----:B------:R-:W-:Y:S02]  /*19b20*/  @!P4 PRMT R110, R10, 0x5410, RZ ;  /* 0x000054100a6ec816 */ /* 0x000fe400000000ff */
[----:B------:R-:W-:Y:S02]  /*19b30*/  ISETP.LE.U32.AND P4, PT, R2, UR23, PT ;  /* 0x0000001702007c0c */ /* 0x000fe4000bf83070 */
[----:B------:R-:W-:-:S04]  /*19b40*/  SHF.R.U32.HI R2, RZ, 0x8, R29 ;  /* 0x00000008ff027819 */ /* 0x000fc8000001161d */
[----:B------:R-:W-:-:S04]  /*19b50*/  LOP3.LUT R0, R2, 0xffff, RZ, 0xc0, !PT ;  /* 0x0000ffff02007812 */ /* 0x000fc800078ec0ff */
[----:B------:R-:W-:Y:S02]  /*19b60*/  ISETP.LE.U32.AND P6, PT, R0, UR23, PT ;  /* 0x0000001700007c0c */ /* 0x000fe4000bfc3070 */
[----:B------:R-:W-:Y:S01]  /*19b70*/  F2FP.BF16.F32.PACK_AB R0, R250, R244 ;  /* 0x000000f4fa00723e */ /* 0x000fe200000010ff */
[----:B------:R-:W-:-:S03]  /*19b80*/  @!P4 HFMA2.BF16_V2 R28, -RZ.H0_H0, RZ.H0_H0, -R107.H0_H0 ;  /* 0x200000ffff1cc231 */ /* 0x000fc6000034096b */
[----:B------:R-:W-:Y:S02]  /*19b90*/  PRMT R105, R0, 0x7610, R105 ;  /* 0x0000761000697816 */ /* 0x000fe40000000069 */
[----:B------:R-:W-:Y:S01]  /*19ba0*/  PRMT R22, R28, 0x7610, R22 ;  /* 0x000076101c167816 */ /* 0x000fe20000000016 */
[----:B------:R-:W-:Y:S02]  /*19bb0*/  IMAD.MOV.U32 R92, RZ, RZ, R148 ;  /* 0x000000ffff5c7224 */ /* 0x000fe400078e0094 */
[----:B------:R-:W-:Y:S01]  /*19bc0*/  IMAD.MOV.U32 R73, RZ, RZ, R245 ;  /* 0x000000ffff497224 */ /* 0x000fe200078e00f5 */
[----:B------:R-:W-:Y:S01]  /*19bd0*/  @!P4 PRMT R107, R22, 0x5410, RZ ;  /* 0x00005410166bc816 */ /* 0x000fe200000000ff */
[----:B------:R-:W-:Y:S01]  /*19be0*/  IMAD.MOV.U32 R148, RZ, RZ, R251 ;  /* 0x000000ffff947224 */ /* 0x000fe200078e00fb */
[----:B------:R4:W-:Y:S01]  /*19bf0*/  MUFU.EX2 R245, R47 ;  /* 0x0000002f00f57308 */ /* 0x0009e20000000800 */
[----:B------:R-:W-:Y:S01]  /*19c00*/  ISETP.LE.U32.AND P4, PT, R14, UR23, PT ;  /* 0x000000170e007c0c */ /* 0x000fe2000bf83070 */
[----:B------:R-:W-:Y:S01]  /*19c10*/  @!P5 HFMA2.BF16_V2 R15, -RZ.H0_H0, RZ.H0_H0, -R105.H0_H0 ;  /* 0x200000ffff0fd231 */ /* 0x000fe20000340969 */
[----:B------:R-:W-:-:S05]  /*19c20*/  PRMT R104, R0, 0x7632, R104 ;  /* 0x0000763200687816 */ /* 0x000fca0000000068 */
[----:B------:R1:W2:Y:S01]  /*19c30*/  MUFU.EX2 R251, R44 ;  /* 0x0000002c00fb7308 */ /* 0x0002a20000000800 */
[--C-:B------:R-:W-:Y:S02]  /*19c40*/  SHF.R.U32.HI R0, RZ, 0x18, R7.reuse ;  /* 0x00000018ff007819 */ /* 0x100fe40000011607 */
[----:B------:R-:W-:Y:S01]  /*19c50*/  PRMT R14, R15, 0x7610, R14 ;  /* 0x000076100f0e7816 */ /* 0x000fe2000000000e */
[----:B------:R-:W-:Y:S01]  /*19c60*/  IMAD.MOV.U32 R90, RZ, RZ, R146 ;  /* 0x000000ffff5a7224 */ /* 0x000fe200078e0092 */
[----:B------:R-:W-:Y:S02]  /*19c70*/  PRMT R146, R105, 0x5410, R104 ;  /* 0x0000541069927816 */ /* 0x000fe40000000068 */
[----:B------:R-:W-:Y:S02]  /*19c80*/  @!P5 PRMT R105, R14, 0x5410, RZ ;  /* 0x000054100e69d816 */ /* 0x000fe400000000ff */
[----:B------:R-:W-:Y:S01]  /*19c90*/  ISETP.LE.U32.AND P5, PT, R0, UR23, PT ;  /* 0x0000001700007c0c */ /* 0x000fe2000bfa3070 */
[----:B----4-:R-:W4:Y:S01]  /*19ca0*/  LDL.LU R47, [R1+0x3e4] ;  /* 0x0003e400012f7983 */ /* 0x010f220000300800 */
[----:B------:R-:W-:-:S04]  /*19cb0*/  SHF.R.U32.HI R0, RZ, 0x10, R7 ;  /* 0x00000010ff007819 */ /* 0x000fc80000011607 */
[----:B------:R-:W-:Y:S01]  /*19cc0*/  LOP3.LUT R0, R0, 0xff, RZ, 0xc0, !PT ;  /* 0x000000ff00007812 */ /* 0x000fe200078ec0ff */
[----:B-1----:R-:W4:Y:S04]  /*19cd0*/  LDL.LU R44, [R1+0x3e0] ;  /* 0x0003e000012c7983 */ /* 0x002f280000300800 */
[----:B------:R1:W4:Y:S01]  /*19ce0*/  LDL.LU.S16 R15, [R1+0x260] ;  /* 0x00026000010f7983 */ /* 0x0003220000300600 */
[----:B------:R-:W-:Y:S02]  /*19cf0*/  IMAD.MOV.U32 R60, RZ, RZ, R92 ;  /* 0x000000ffff3c7224 */ /* 0x000fe400078e005c */
[----:B------:R-:W-:Y:S01]  /*19d00*/  IMAD.MOV.U32 R92, RZ, RZ, R73 ;  /* 0x000000ffff5c7224 */ /* 0x000fe200078e0049 */
[----:B------:R1:W4:Y:S01]  /*19d10*/  LDL.LU.S16 R14, [R1+0x26c] ;  /* 0x00026c00010e7983 */ /* 0x0003220000300600 */
[----:B------:R-:W-:-:S02]  /*19d20*/  IMAD.MOV.U32 R73, RZ, RZ, R145 ;  /* 0x000000ffff497224 */ /* 0x000fc400078e0091 */
[----:B--2---:R-:W-:-:S05]  /*19d30*/  @!P6 HFMA2.BF16_V2 R17, -RZ.H0_H0, RZ.H0_H0, -R104.H0_H0 ;  /* 0x200000ffff11e231 */ /* 0x004fca0000340968 */
[----:B------:R-:W-:-:S04]  /*19d40*/  PRMT R2, R17, 0x7610, R2 ;  /* 0x0000761011027816 */ /* 0x000fc80000000002 */
[----:B------:R-:W-:Y:S02]  /*19d50*/  @!P6 PRMT R104, R2, 0x5410, RZ ;  /* 0x000054100268e816 */ /* 0x000fe400000000ff */
[----:B------:R-:W-:Y:S02]  /*19d60*/  ISETP.LE.U32.AND P6, PT, R0, UR23, PT ;  /* 0x0000001700007c0c */ /* 0x000fe4000bfc3070 */
[----:B------:R-:W-:-:S04]  /*19d70*/  F2FP.BF16.F32.PACK_AB R0, R251, R245 ;  /* 0x000000f5fb00723e */ /* 0x000fc800000010ff */
[----:B------:R-:W-:Y:S01]  /*19d80*/  PRMT R103, R0, 0x7610, R103 ;  /* 0x0000761000677816 */ /* 0x000fe20000000067 */
[----:B------:R-:W-:-:S04]  /*19d90*/  FADD.FTZ R2, R12, R8 ;  /* 0x000000080c027221 */ /* 0x000fc80000010000 */
[----:B---3--:R-:W-:Y:S01]  /*19da0*/  @!P2 HFMA2.BF16_V2 R16, -RZ.H0_H0, RZ.H0_H0, -R103.H0_H0 ;  /* 0x200000ffff10a231 */ /* 0x008fe20000340967 */
[----:B------:R-:W-:-:S04]  /*19db0*/  PRMT R102, R0, 0x7632, R102 ;  /* 0x0000763200667816 */ /* 0x000fc80000000066 */
[----:B------:R-:W-:Y:S02]  /*19dc0*/  PRMT R8, R16, 0x7610, R8 ;  /* 0x0000761010087816 */ /* 0x000fe40000000008 */
[----:B------:R-:W-:Y:S02]  /*19dd0*/  PRMT R145, R103, 0x5410, R102 ;  /* 0x0000541067917816 */ /* 0x000fe40000000066 */
[----:B------:R-:W-:Y:S02]  /*19de0*/  @!P2 PRMT R103, R8, 0x5410, RZ ;  /* 0x000054100867a816 */ /* 0x000fe400000000ff */
[----:B------:R1:W2:Y:S01]  /*19df0*/  LDL.LU.S16 R8, [R1+0x274] ;  /* 0x0002740001087983 */ /* 0x0002a20000300600 */
[----:B------:R-:W-:Y:S01]  /*19e00*/  LOP3.LUT R0, R5, 0xff, RZ, 0xc0, !PT ;  /* 0x000000ff05007812 */ /* 0x000fe200078ec0ff */
[----:B------:R-:W-:Y:S03]  /*19e10*/  MUFU.EX2 R238, R238 ;  /* 0x000000ee00ee7308 */ /* 0x000fe60000000800 */
[----:B------:R-:W-:-:S02]  /*19e20*/  ISETP.LE.U32.AND P2, PT, R0, UR23, PT ;  /* 0x0000001700007c0c */ /* 0x000fc4000bf43070 */
[----:B------:R-:W-:-:S03]  /*19e30*/  LOP3.LUT R0, R5, 0xffff, RZ, 0xc0, !PT ;  /* 0x0000ffff05007812 */ /* 0x000fc600078ec0ff */
[----:B------:R-:W3:Y:S01]  /*19e40*/  MUFU.EX2 R227, R227 ;  /* 0x000000e300e37308 */ /* 0x000ee20000000800 */
[----:B------:R-:W-:-:S04]  /*19e50*/  SHF.R.U32.HI R0, RZ, 0x8, R0 ;  /* 0x00000008ff007819 */ /* 0x000fc80000011600 */
[----:B------:R-:W-:Y:S01]  /*19e60*/  LOP3.LUT R0, R0, 0xffff, RZ, 0xc0, !PT ;  /* 0x0000ffff00007812 */ /* 0x000fe200078ec0ff */
[----:B------:R-:W-:-:S04]  /*19e70*/  FADD.FTZ R13, R48, R13 ;  /* 0x0000000d300d7221 */ /* 0x000fc80000010000 */
[----:B------:R-:W-:Y:S01]  /*19e80*/  FADD.FTZ R10, R51, R13 ;  /* 0x0000000d330a7221 */ /* 0x000fe20000010000 */
[----:B----4-:R-:W-:-:S05]  /*19e90*/  @!P3 HFMA2.BF16_V2 R15, -RZ.H0_H0, RZ.H0_H0, -R102.H0_H0 ;  /* 0x200000ffff0fb231 */ /* 0x010fca0000340966 */
[----:B------:R-:W-:-:S04]  /*19ea0*/  PRMT R3, R15, 0x7610, R3 ;  /* 0x000076100f037816 */ /* 0x000fc80000000003 */
[----:B------:R-:W-:Y:S02]  /*19eb0*/  @!P3 PRMT R102, R3, 0x5410, RZ ;  /* 0x000054100366b816 */ /* 0x000fe400000000ff */
[----:B------:R-:W-:Y:S02]  /*19ec0*/  ISETP.LE.U32.AND P3, PT, R0, UR23, PT ;  /* 0x0000001700007c0c */ /* 0x000fe4000bf63070 */
[----:B---3--:R-:W-:-:S04]  /*19ed0*/  F2FP.BF16.F32.PACK_AB R0, R227, R238 ;  /* 0x000000eee300723e */ /* 0x008fc800000010ff */
[----:B------:R-:W-:Y:S01]  /*19ee0*/  PRMT R100, R0, 0x7632, R100 ;  /* 0x0000763200647816 */ /* 0x000fe20000000064 */
[----:B------:R-:W-:Y:S02]  /*19ef0*/  FADD.FTZ R3, R59, R10 ;  /* 0x0000000a3b037221 */ /* 0x000fe40000010000 */
[----:B------:R1:W3:Y:S04]  /*19f00*/  LDL.LU.S16 R10, [R1+0x278] ;  /* 0x00027800010a7983 */ /* 0x0002e80000300600 */
[----:B--2---:R-:W-:-:S05]  /*19f10*/  @!P3 HFMA2.BF16_V2 R8, -RZ.H0_H0, RZ.H0_H0, -R100.H0_H0 ;  /* 0x200000ffff08b231 */ /* 0x004fca0000340964 */
[----:B------:R-:W-:Y:S02]  /*19f20*/  PRMT R12, R8, 0x7610, R12 ;  /* 0x00007610080c7816 */ /* 0x000fe4000000000c */
[----:B------:R1:W2:Y:S01]  /*19f30*/  LDL.LU.S16 R8, [R1+0x284] ;  /* 0x0002840001087983 */ /* 0x0002a20000300600 */
[----:B------:R-:W-:Y:S01]  /*19f40*/  PRMT R101, R0, 0x7610, R101 ;  /* 0x0000761000657816 */ /* 0x000fe20000000065 */
[----:B------:R-:W-:Y:S04]  /*19f50*/  MUFU.EX2 R223, R223 ;  /* 0x000000df00df7308 */ /* 0x000fe80000000800 */
[----:B------:R-:W-:Y:S02]  /*19f60*/  @!P2 HFMA2.BF16_V2 R14, -RZ.H0_H0, RZ.H0_H0, -R101.H0_H0 ;  /* 0x200000ffff0ea231 */ /* 0x000fe40000340965 */
[----:B------:R-:W-:-:S02]  /*19f70*/  IMAD.MOV.U32 R57, RZ, RZ, R60 ;  /* 0x000000ffff397224 */ /* 0x000fc400078e003c */
[----:B------:R-:W4:Y:S01]  /*19f80*/  MUFU.EX2 R219, R219 ;  /* 0x000000db00db7308 */ /* 0x000f220000000800 */
[----:B------:R-:W-:Y:S01]  /*19f90*/  PRMT R13, R14, 0x7610, R13 ;  /* 0x000076100e0d7816 */ /* 0x000fe2000000000d */
[----:B------:R-:W-:Y:S01]  /*19fa0*/  IMAD.MOV.U32 R60, RZ, RZ, R149 ;  /* 0x000000ffff3c7224 */ /* 0x000fe200078e0095 */
[----:B------:R-:W-:Y:S02]  /*19fb0*/  LOP3.LUT R0, R20, 0xff, RZ, 0xc0, !PT ;  /* 0x000000ff14007812 */ /* 0x000fe400078ec0ff */
[----:B------:R-:W-:Y:S02]  /*19fc0*/  PRMT R149, R101, 0x5410, R100 ;  /* 0x0000541065957816 */ /* 0x000fe40000000064 */
[----:B------:R-:W-:Y:S01]  /*19fd0*/  @!P2 PRMT R101, R13, 0x5410, RZ ;  /* 0x000054100d65a816 */ /* 0x000fe200000000ff */
[----:B------:R-:W-:Y:S01]  /*19fe0*/  MUFU.EX2 R222, R222 ;  /* 0x000000de00de7308 */ /* 0x000fe20000000800 */
[----:B------:R-:W-:Y:S02]  /*19ff0*/  ISETP.LE.U32.AND P2, PT, R0, UR23, PT ;  /* 0x0000001700007c0c */ /* 0x000fe4000bf43070 */
[----:B------:R-:W-:-:S05]  /*1a000*/  SHF.R.U32.HI R0, RZ, 0x8, R21 ;  /* 0x00000008ff007819 */ /* 0x000fca0000011615 */
[----:B------:R-:W1:Y:S01]  /*1a010*/  MUFU.EX2 R216, R216 ;  /* 0x000000d800d87308 */ /* 0x000e620000000800 */
[----:B------:R-:W-:Y:S02]  /*1a020*/  LOP3.LUT R0, R0, 0xffff, RZ, 0xc0, !PT ;  /* 0x0000ffff00007812 */ /* 0x000fe400078ec0ff */
[----:B------:R-:W-:Y:S02]  /*1a030*/  @!P3 PRMT R100, R12, 0x5410, RZ ;  /* 0x000054100c64b816 */ /* 0x000fe400000000ff */
[----:B------:R-:W-:Y:S02]  /*1a040*/  ISETP.LE.U32.AND P3, PT, R0, UR23, PT ;  /* 0x0000001700007c0c */ /* 0x000fe4000bf63070 */
[----:B----4-:R-:W-:-:S04]  /*1a050*/  F2FP.BF16.F32.PACK_AB R0, R219, R223 ;  /* 0x000000dfdb00723e */ /* 0x010fc800000010ff */
[----:B------:R-:W-:Y:S02]  /*1a060*/  PRMT R99, R0, 0x7610, R99 ;  /* 0x0000761000637816 */ /* 0x000fe40000000063 */
[----:B-1----:R-:W-:Y:S01]  /*1a070*/  F2FP.BF16.F32.PACK_AB R124, R216, R222 ;  /* 0x000000ded87c723e */ /* 0x002fe200000010ff */
[----:B------:R-:W-:Y:S01]  /*1a080*/  FADD.FTZ R4, R9, R4 ;  /* 0x0000000409047221 */ /* 0x000fe20000010000 */
[----:B------:R-:W-:Y:S01]  /*1a090*/  IMAD.MOV.U32 R61, RZ, RZ, R57 ;  /* 0x000000ffff3d7224 */ /* 0x000fe200078e0039 */
[----:B------:R-:W-:Y:S01]  /*1a0a0*/  PRMT R98, R0, 0x7632, R98 ;  /* 0x0000763200627816 */ /* 0x000fe20000000062 */
[----:B------:R1:W-:Y:S01]  /*1a0b0*/  MUFU.EX2 R130, R45 ;  /* 0x0000002d00827308 */ /* 0x0003e20000000800 */
[----:B------:R-:W-:Y:S02]  /*1a0c0*/  IMAD.MOV.U32 R57, RZ, RZ, R60 ;  /* 0x000000ffff397224 */ /* 0x000fe400078e003c */
[----:B---3--:R-:W-:Y:S02]  /*1a0d0*/  @!P4 HFMA2.BF16_V2 R10, -RZ.H0_H0, RZ.H0_H0, -R99.H0_H0 ;  /* 0x200000ffff0ac231 */ /* 0x008fe40000340963 */
[----:B------:R-:W-:Y:S01]  /*1a0e0*/  FADD.FTZ R163, R62, R6 ;  /* 0x000000063ea37221 */ /* 0x000fe20000010000 */
[----:B------:R-:W-:-:S02]  /*1a0f0*/  IMAD.MOV.U32 R60, RZ, RZ, R92 ;  /* 0x000000ffff3c7224 */ /* 0x000fc400078e005c */
[----:B------:R-:W-:Y:S01]  /*1a100*/  PRMT R9, R10, 0x7610, R9 ;  /* 0x000076100a097816 */ /* 0x000fe20000000009 */
[----:B------:R-:W-:Y:S01]  /*1a110*/  IMAD.MOV.U32 R92, RZ, RZ, R150 ;  /* 0x000000ffff5c7224 */ /* 0x000fe200078e0096 */
[----:B------:R3:W-:Y:S01]  /*1a120*/  MUFU.EX2 R131, R42 ;  /* 0x0000002a00837308 */ /* 0x0007e20000000800 */
[----:B------:R-:W-:Y:S01]  /*1a130*/  SHF.R.U32.HI R0, RZ, 0x18, R5 ;  /* 0x00000018ff007819 */ /* 0x000fe20000011605 */
[----:B-1----:R-:W4:Y:S01]  /*1a140*/  LDL.LU R45, [R1+0x3dc] ;  /* 0x0003dc00012d7983 */ /* 0x002f220000300800 */
[----:B------:R-:W-:-:S03]  /*1a150*/  PRMT R150, R99, 0x5410, R98 ;  /* 0x0000541063967816 */ /* 0x000fc60000000062 */
[----:B------:R1:W4:Y:S01]  /*1a160*/  LDL.LU.S16 R12, [R1+0x288] ;  /* 0x00028800010c7983 */ /* 0x0003220000300600 */
[----:B------:R-:W-:Y:S01]  /*1a170*/  @!P4 PRMT R99, R9, 0x5410, RZ ;  /* 0x000054100963c816 */ /* 0x000fe200000000ff */
[----:B------:R1:W-:Y:S01]  /*1a180*/  MUFU.EX2 R240, R43 ;  /* 0x0000002b00f07308 */ /* 0x0003e20000000800 */
[----:B------:R-:W-:Y:S02]  /*1a190*/  @P2 PRMT R229, R124, 0x7610, R229 ;  /* 0x000076107ce52816 */ /* 0x000fe400000000e5 */
[----:B------:R-:W-:Y:S01]  /*1a1a0*/  ISETP.LE.U32.AND P4, PT, R0, UR23, PT ;  /* 0x0000001700007c0c */ /* 0x000fe2000bf83070 */
[----:B---3--:R-:W3:Y:S04]  /*1a1b0*/  LDL.LU R42, [R1+0x3d8] ;  /* 0x0003d800012a7983 */ /* 0x008ee80000300800 */
[----:B------:R2:W3:Y:S01]  /*1a1c0*/  LDL.LU.S16 R10, [R1+0x28c] ;  /* 0x00028c00010a7983 */ /* 0x0004e20000300600 */
[----:B------:R-:W-:-:S03]  /*1a1d0*/  SHF.R.U32.HI R0, RZ, 0x10, R5 ;  /* 0x00000010ff007819 */ /* 0x000fc60000011605 */
[----:B------:R2:W3:Y:S04]  /*1a1e0*/  LDL.LU.S16 R9, [R1+0x290] ;  /* 0x0002900001097983 */ /* 0x0004e80000300600 */
[----:B-1----:R-:W3:Y:S01]  /*1a1f0*/  LDL.LU R43, [R1+0x3d4] ;  /* 0x0003d400012b7983 */ /* 0x002ee20000300800 */
        /* <DEDUP_REMOVED lines=13> */
[----:B--2---:R-:W-:-:S05]  /*1a2d0*/  @!P2 HFMA2.BF16_V2 R8, -RZ.H0_H0, RZ.H0_H0, -R124.H0_H0 ;  /* 0x200000ffff08a231 */ /* 0x004fca000034097c */
[----:B------:R-:W-:Y:S02]  /*1a2e0*/  PRMT R6, R8, 0x7610, R6 ;  /* 0x0000761008067816 */ /* 0x000fe40000000006 */
[----:B------:R1:W2:Y:S02]  /*1a2f0*/  LDL.LU.S16 R8, [R1+0x29c] ;  /* 0x00029c0001087983 */ /* 0x0002a40000300600 */
[----:B------:R-:W-:Y:S02]  /*1a300*/  @!P2 PRMT R229, R6, 0x5410, RZ ;  /* 0x0000541006e5a816 */ /* 0x000fe400000000ff */
[----:B------:R1:W2:Y:S04]  /*1a310*/  LDL.LU.S16 R6, [R1+0x298] ;  /* 0x0002980001067983 */ /* 0x0002a80000300600 */
[----:B------:R1:W2:Y:S04]  /*1a320*/  LDL.LU.S16 R5, [R1+0x294] ;  /* 0x0002940001057983 */ /* 0x0002a80000300600 */
[----:B------:R-:W2:Y:S04]  /*1a330*/  LDL.LU R52, [R1+0x2bc] ;  /* 0x0002bc0001347983 */ /* 0x000ea80000300800 */
[----:B------:R-:W2:Y:S04]  /*1a340*/  LDL.LU R63, [R1+0x2b4] ;  /* 0x0002b400013f7983 */ /* 0x000ea80000300800 */
[----:B------:R-:W2:Y:S04]  /*1a350*/  LDL.LU R61, [R1+0x2d8] ;  /* 0x0002d800013d7983 */ /* 0x000ea80000300800 */
[----:B------:R-:W2:Y:S04]  /*1a360*/  LDL.LU R92, [R1+0x2d0] ;  /* 0x0002d000015c7983 */ /* 0x000ea80000300800 */
[----:B------:R-:W2:Y:S04]  /*1a370*/  LDL R93, [R1+0x2a4] ;  /* 0x0002a400015d7983 */ /* 0x000ea80000100800 */
[----:B------:R-:W2:Y:S01]  /*1a380*/  LDL R57, [R1+0x2a0] ;  /* 0x0002a00001397983 */ /* 0x000ea20000100800 */
[----:B------:R-:W1:Y:S01]  /*1a390*/  MUFU.EX2 R226, R226 ;  /* 0x000000e200e27308 */ /* 0x000e620000000800 */
[----:B------:R-:W-:-:S04]  /*1a3a0*/  LOP3.LUT R0, R0, 0xff, RZ, 0xc0, !PT ;  /* 0x000000ff00007812 */ /* 0x000fc800078ec0ff */
[----:B------:R-:W-:Y:S02]  /*1a3b0*/  ISETP.LE.U32.AND P2, PT, R0, UR23, PT ;  /* 0x0000001700007c0c */ /* 0x000fe4000bf43070 */
[----:B------:R-:W-:Y:S02]  /*1a3c0*/  ISETP.LE.U32.AND P1, PT, R11, UR23, PT ;  /* 0x000000170b007c0c */ /* 0x000fe4000bf23070 */
[----:B-1----:R-:W-:-:S04]  /*1a3d0*/  F2FP.BF16.F32.PACK_AB R0, R226, R240 ;  /* 0x000000f0e200723e */ /* 0x002fc800000010ff */
[C---:B------:R-:W-:Y:S02]  /*1a3e0*/  PRMT R94, R0.reuse, 0x7632, R94 ;  /* 0x00007632005e7816 */ /* 0x040fe4000000005e */
[----:B------:R-:W-:Y:S01]  /*1a3f0*/  PRMT R95, R0, 0x7610, R95 ;  /* 0x00007610005f7816 */ /* 0x000fe2000000005f */
[----:B------:R-:W-:Y:S01]  /*1a400*/  USHF.L.U32 UR7, UR6, 0x2, URZ ;  /* 0x0000000206077899 */ /* 0x000fe2000800063f */
[----:B------:R-:W-:Y:S02]  /*1a410*/  FADD.FTZ R161, R18, R2 ;  /* 0x0000000212a17221 */ /* 0x000fe40000010000 */
[----:B------:R-:W-:Y:S01]  /*1a420*/  PRMT R148, R95, 0x5410, R94 ;  /* 0x000054105f947816 */ /* 0x000fe2000000005e */
[----:B----4-:R-:W-:Y:S01]  /*1a430*/  @!P1 HFMA2.BF16_V2 R12, -RZ.H0_H0, RZ.H0_H0, -R124.H1_H1 ;  /* 0x200000ffff0c9231 */ /* 0x010fe2000036097c */
[----:B------:R-:W-:-:S04]  /*1a440*/  F2FP.BF16.F32.PACK_AB R2, R131, R130 ;  /* 0x000000828302723e */ /* 0x000fc800000010ff */
[----:B------:R-:W-:Y:S02]  /*1a450*/  PRMT R11, R12, 0x7610, R11 ;  /* 0x000076100c0b7816 */ /* 0x000fe4000000000b */
[----:B------:R-:W-:Y:S02]  /*1a460*/  PRMT R96, R2, 0x7632, R96 ;  /* 0x0000763202607816 */ /* 0x000fe40000000060 */
[----:B------:R-:W-:Y:S01]  /*1a470*/  @P1 PRMT R212, R124, 0x7632, R212 ;  /* 0x000076327cd41816 */ /* 0x000fe200000000d4 */
[----:B---3--:R-:W-:Y:S01]  /*1a480*/  @!P3 HFMA2.BF16_V2 R10, -RZ.H0_H0, RZ.H0_H0, -R98.H0_H0 ;  /* 0x200000ffff0ab231 */ /* 0x008fe20000340962 */
[----:B------:R-:W-:Y:S02]  /*1a490*/  @!P1 PRMT R212, R11, 0x5410, RZ ;  /* 0x000054100bd49816 */ /* 0x000fe400000000ff */
[----:B------:R-:W-:Y:S02]  /*1a4a0*/  PRMT R97, R2, 0x7610, R97 ;  /* 0x0000761002617816 */ /* 0x000fe40000000061 */
[----:B------:R-:W-:Y:S01]  /*1a4b0*/  PRMT R7, R10, 0x7610, R7 ;  /* 0x000076100a077816 */ /* 0x000fe20000000007 */
[----:B------:R-:W-:Y:S01]  /*1a4c0*/  FADD.FTZ R158, R64, R3 ;  /* 0x00000003409e7221 */ /* 0x000fe20000010000 */
[----:B------:R-:W-:Y:S01]  /*1a4d0*/  PRMT R144, R97, 0x5410, R96 ;  /* 0x0000541061907816 */ /* 0x000fe20000000060 */
[----:B------:R-:W-:Y:S01]  /*1a4e0*/  STG.E.U16 desc[UR32][R40.64+-0x100], R246 ;  /* 0xffff00f628007986 */ /* 0x000fe2000c101520 */
[----:B------:R-:W-:-:S03]  /*1a4f0*/  @!P6 HFMA2.BF16_V2 R9, -RZ.H0_H0, RZ.H0_H0, -R97.H0_H0 ;  /* 0x200000ffff09e231 */ /* 0x000fc60000340961 */
[----:B------:R-:W-:Y:S04]  /*1a500*/  STG.E.U16 desc[UR32][R40.64+-0xfe], R243 ;  /* 0xffff02f328007986 */ /* 0x000fe8000c101520 */
[----:B------:R-:W-:Y:S04]  /*1a510*/  STG.E.U16 desc[UR32][R46.64+-0x100], R237 ;  /* 0xffff00ed2e007986 */ /* 0x000fe8000c101520 */
[----:B------:R-:W-:Y:S04]  /*1a520*/  STG.E.U16 desc[UR32][R46.64+-0xfe], R241 ;  /* 0xffff02f12e007986 */ /* 0x000fe8000c101520 */
[----:B------:R-:W-:Y:S04]  /*1a530*/  STG.E.U16 desc[UR32][R44.64+-0x100], R27 ;  /* 0xffff001b2c007986 */ /* 0x000fe8000c101520 */
[----:B------:R1:W-:Y:S01]  /*1a540*/  STG.E.U16 desc[UR32][R44.64+-0xfe], R26 ;  /* 0xffff021a2c007986 */ /* 0x0003e2000c101520 */
[--C-:B------:R-:W-:Y:S01]  /*1a550*/  FADD.FTZ R162, R19, R4.reuse ;  /* 0x0000000413a27221 */ /* 0x100fe20000010000 */
[----:B------:R-:W-:-:S04]  /*1a560*/  PRMT R4, R9, 0x7610, R4 ;  /* 0x0000761009047816 */ /* 0x000fc80000000004 */
[----:B------:R-:W-:Y:S02]  /*1a570*/  @!P6 PRMT R97, R4, 0x5410, RZ ;  /* 0x000054100461e816 */ /* 0x000fe400000000ff */
[----:B------:R-:W-:Y:S01]  /*1a580*/  @!P3 PRMT R98, R7, 0x5410, RZ ;  /* 0x000054100762b816 */ /* 0x000fe200000000ff */
[----:B------:R-:W-:Y:S02]  /*1a590*/  IMAD.MOV.U32 R55, RZ, RZ, R217 ;  /* 0x000000ffff377224 */ /* 0x000fe400078e00d9 */
[----:B--2---:R-:W-:-:S05]  /*1a5a0*/  @!P4 HFMA2.BF16_V2 R5, -RZ.H0_H0, RZ.H0_H0, -R94.H0_H0 ;  /* 0x200000ffff05c231 */ /* 0x004fca000034095e */
[----:B------:R-:W-:-:S04]  /*1a5b0*/  PRMT R0, R5, 0x7610, R0 ;  /* 0x0000761005007816 */ /* 0x000fc80000000000 */
[----:B------:R-:W-:Y:S01]  /*1a5c0*/  @!P4 PRMT R94, R0, 0x5410, RZ ;  /* 0x00005410005ec816 */ /* 0x000fe200000000ff */
[----:B------:R-:W-:Y:S02]  /*1a5d0*/  IMAD.U32 R0, RZ, RZ, UR35 ;  /* 0x00000023ff007e24 */ /* 0x000fe4000f8e00ff */
[----:B------:R-:W-:-:S03]  /*1a5e0*/  @!P2 HFMA2.BF16_V2 R6, -RZ.H0_H0, RZ.H0_H0, -R95.H0_H0 ;  /* 0x200000ffff06a231 */ /* 0x000fc6000034095f */
[----:B------:R-:W-:Y:S01]  /*1a5f0*/  LOP3.LUT R0, R139, UR7, R0, 0x96, !PT ;  /* 0x000000078b007c12 */ /* 0x000fe2000f8e9600 */
[----:B------:R-:W-:Y:S01]  /*1a600*/  @!P5 HFMA2.BF16_V2 R8, -RZ.H0_H0, RZ.H0_H0, -R96.H0_H0 ;  /* 0x200000ffff08d231 */ /* 0x000fe20000340960 */
[----:B------:R-:W-:-:S03]  /*1a610*/  PRMT R2, R6, 0x7610, R2 ;  /* 0x0000761006027816 */ /* 0x000fc60000000002 */
[----:B------:R-:W-:Y:S01]  /*1a620*/  IMAD.WIDE.U32 R10, R0, -0x326172a9, RZ ;  /* 0xcd9e8d57000a7825 */ /* 0x000fe200078e00ff */
[----:B------:R-:W-:Y:S02]  /*1a630*/  @!P2 PRMT R95, R2, 0x5410, RZ ;  /* 0x00005410025fa816 */ /* 0x000fe400000000ff */
[----:B------:R-:W-:Y:S02]  /*1a640*/  PRMT R3, R8, 0x7610, R3 ;  /* 0x0000761008037816 */ /* 0x000fe40000000003 */
[----:B------:R-:W-:Y:S02]  /*1a650*/  LOP3.LUT R2, R11, UR21, R90, 0x96, !PT ;  /* 0x000000150b027c12 */ /* 0x000fe4000f8e965a */
[----:B------:R-:W-:Y:S02]  /*1a660*/  LOP3.LUT R0, R205, UR20, R138, 0x96, !PT ;  /* 0x00000014cd007c12 */ /* 0x000fe4000f8e968a */
[----:B------:R-:W-:Y:S01]  /*1a670*/  @!P5 PRMT R96, R3, 0x5410, RZ ;  /* 0x000054100360d816 */ /* 0x000fe200000000ff */
[----:B------:R-:W-:-:S04]  /*1a680*/  IMAD.WIDE.U32 R2, R2, -0x2daee0ad, RZ ;  /* 0xd2511f5302027825 */ /* 0x000fc800078e00ff */
[----:B-1----:R-:W-:Y:S01]  /*1a690*/  IMAD.WIDE.U32 R26, R0, -0x326172a9, RZ ;  /* 0xcd9e8d57001a7825 */ /* 0x002fe200078e00ff */
[----:B------:R-:W-:-:S04]  /*1a6a0*/  LOP3.LUT R0, R3, UR18, R204, 0x96, !PT ;  /* 0x0000001203007c12 */ /* 0x000fc8000f8e96cc */
[----:B------:R-:W-:Y:S01]  /*1a6b0*/  LOP3.LUT R3, R27, UR19, R10, 0x96, !PT ;  /* 0x000000131b037c12 */ /* 0x000fe2000f8e960a */
[----:B------:R-:W-:-:S04]  /*1a6c0*/  IMAD.WIDE.U32 R8, R0, -0x326172a9, RZ ;  /* 0xcd9e8d5700087825 */ /* 0x000fc800078e00ff */
[----:B------:R-:W-:-:S05]  /*1a6d0*/  IMAD.WIDE.U32 R4, R3, -0x2daee0ad, RZ ;  /* 0xd2511f5303047825 */ /* 0x000fca00078e00ff */
        /* <DEDUP_REMOVED lines=12> */
[----:B------:R-:W-:Y:S02]  /*1a7a0*/  SHF.R.U32.HI R5, RZ, 0x10, R2 ;  /* 0x00000010ff057819 */ /* 0x000fe40000011602 */
[----:B------:R-:W-:Y:S02]  /*1a7b0*/  LOP3.LUT R4, R3, UR39, R4, 0x96, !PT ;  /* 0x0000002703047c12 */ /* 0x000fe4000f8e9604 */
[----:B------:R-:W-:Y:S02]  /*1a7c0*/  LOP3.LUT R6, R2, 0xff, RZ, 0xc0, !PT ;  /* 0x000000ff02067812 */ /* 0x000fe400078ec0ff */
[----:B------:R-:W-:-:S02]  /*1a7d0*/  SHF.R.U32.HI R3, RZ, 0x18, R2 ;  /* 0x00000018ff037819 */ /* 0x000fc40000011602 */
[----:B------:R-:W-:Y:S02]  /*1a7e0*/  SHF.R.U32.HI R2, RZ, 0x8, R0 ;  /* 0x00000008ff027819 */ /* 0x000fe40000011600 */
[----:B------:R-:W-:Y:S02]  /*1a7f0*/  LOP3.LUT R0, R5, 0xff, RZ, 0xc0, !PT ;  /* 0x000000ff05007812 */ /* 0x000fe400078ec0ff */
[----:B------:R-:W-:Y:S01]  /*1a800*/  PRMT R7, R6, 0x5410, R2 ;  /* 0x0000541006077816 */ /* 0x000fe20000000002 */
[----:B------:R-:W-:Y:S01]  /*1a810*/  IMAD.MOV.U32 R2, RZ, RZ, 0x7054 ;  /* 0x00007054ff027424 */ /* 0x000fe200078e00ff */
[----:B------:R-:W-:Y:S01]  /*1a820*/  PRMT R6, R0, 0x5410, R3 ;  /* 0x0000541000067816 */ /* 0x000fe20000000003 */
[----:B------:R-:W-:-:S05]  /*1a830*/  IMAD.U32 R0, RZ, RZ, UR23 ;  /* 0x00000017ff007e24 */ /* 0x000fca000f8e00ff */
[----:B------:R-:W-:Y:S02]  /*1a840*/  PRMT R0, R0, R2, UR23 ;  /* 0x0000001700007e16 */ /* 0x000fe40008000002 */
[----:B------:R-:W-:-:S04]  /*1a850*/  LOP3.LUT R2, R4, 0xffff, RZ, 0xc0, !PT ;  /* 0x0000ffff04027812 */ /* 0x000fc800078ec0ff */
[----:B------:R-:W-:Y:S02]  /*1a860*/  SHF.R.U32.HI R3, RZ, 0x8, R2 ;  /* 0x00000008ff037819 */ /* 0x000fe40000011602 */
[----:B------:R-:W-:-:S04]  /*1a870*/  LOP3.LUT R2, R4, 0xff, RZ, 0xc0, !PT ;  /* 0x000000ff04027812 */ /* 0x000fc800078ec0ff */
[----:B------:R-:W-:Y:S02]  /*1a880*/  PRMT R5, R2, 0x5410, R3 ;  /* 0x0000541002057816 */ /* 0x000fe40000000003 */
[--C-:B------:R-:W-:Y:S02]  /*1a890*/  SHF.R.U32.HI R3, RZ, 0x10, R4.reuse ;  /* 0x00000010ff037819 */ /* 0x100fe40000011604 */
[----:B------:R-:W-:Y:S02]  /*1a8a0*/  SHF.R.U32.HI R4, RZ, 0x18, R4 ;  /* 0x00000018ff047819 */ /* 0x000fe40000011604 */
[----:B------:R-:W-:-:S04]  /*1a8b0*/  LOP3.LUT R3, R3, 0xff, RZ, 0xc0, !PT ;  /* 0x000000ff03037812 */ /* 0x000fc800078ec0ff */
[----:B------:R-:W-:Y:S02]  /*1a8c0*/  PRMT R3, R3, 0x5410, R4 ;  /* 0x0000541003037816 */ /* 0x000fe40000000004 */
[----:B------:R-:W-:-:S03]  /*1a8d0*/  HSET2.LE.AND R2, R7, R0, PT ;  /* 0x0000000007027233 */ /* 0x000fc60003803000 */
[--C-:B------:R-:W-:Y:S02]  /*1a8e0*/  HSET2.LE.AND R3, R3, R0.reuse, PT ;  /* 0x0000000003037233 */ /* 0x100fe40003803000 */
[----:B------:R-:W-:Y:S02]  /*1a8f0*/  LOP3.LUT R14, R2, R52, RZ, 0xc0, !PT ;  /* 0x00000034020e7212 */ /* 0x000fe400078ec0ff */
[--C-:B------:R-:W-:Y:S02]  /*1a900*/  HSET2.LE.AND R2, R6, R0.reuse, PT ;  /* 0x0000000006027233 */ /* 0x100fe40003803000 */
[----:B------:R-:W-:Y:S01]  /*1a910*/  LOP3.LUT R13, R3, R92, RZ, 0xc0, !PT ;  /* 0x0000005c030d7212 */ /* 0x000fe200078ec0ff */
[----:B------:R-:W-:Y:S01]  /*1a920*/  IMAD.WIDE.U32 R92, R93, -0x326172a9, RZ ;  /* 0xcd9e8d575d5c7825 */ /* 0x000fe200078e00ff */
[----:B------:R-:W-:Y:S02]  /*1a930*/  HSET2.LE.AND R4, R5, R0, PT ;  /* 0x0000000005047233 */ /* 0x000fe40003803000 */
[----:B------:R-:W-:-:S02]  /*1a940*/  LOP3.LUT R15, R2, R63, RZ, 0xc0, !PT ;  /* 0x0000003f020f7212 */ /* 0x000fc400078ec0ff */
[----:B------:R-:W-:Y:S01]  /*1a950*/  LOP3.LUT R2, R93, R57, RZ, 0x3c, !PT ;  /* 0x000000395d027212 */ /* 0x000fe200078e3cff */
[----:B------:R-:W-:Y:S01]  /*1a960*/  IMAD.MOV.U32 R57, RZ, RZ, R60 ;  /* 0x000000ffff397224 */ /* 0x000fe200078e003c */
[----:B------:R-:W-:Y:S01]  /*1a970*/  LOP3.LUT R12, R4, R61, RZ, 0xc0, !PT ;  /* 0x0000003d040c7212 */ /* 0x000fe200078ec0ff */
[----:B------:R-:W2:Y:S04]  /*1a980*/  LDL.LU R60, [R1+0x130] ;  /* 0x00013000013c7983 */ /* 0x000ea80000300800 */
[----:B------:R-:W2:Y:S04]  /*1a990*/  LDL.LU R61, [R1+0x134] ;  /* 0x00013400013d7983 */ /* 0x000ea80000300800 */
[----:B------:R-:W2:Y:S04]  /*1a9a0*/  LDL.LU R62, [R1+0x138] ;  /* 0x00013800013e7983 */ /* 0x000ea80000300800 */
[----:B------:R-:W2:Y:S04]  /*1a9b0*/  LDL.LU R63, [R1+0x13c] ;  /* 0x00013c00013f7983 */ /* 0x000ea80000300800 */
[----:B------:R-:W3:Y:S04]  /*1a9c0*/  LDL.LU R52, [R1+0x120] ;  /* 0x0001200001347983 */ /* 0x000ee80000300800 */
[----:B------:R-:W3:Y:S04]  /*1a9d0*/  LDL.LU R53, [R1+0x124] ;  /* 0x0001240001357983 */ /* 0x000ee80000300800 */
[----:B------:R-:W3:Y:S04]  /*1a9e0*/  LDL.LU R54, [R1+0x128] ;  /* 0x0001280001367983 */ /* 0x000ee80000300800 */
[----:B------:R-:W4:Y:S01]  /*1a9f0*/  LDL.LU R217, [R1+0x3d0] ;  /* 0x0003d00001d97983 */ /* 0x000f220000300800 */
[----:B------:R-:W-:-:S02]  /*1aa00*/  IMAD.MOV.U32 R170, RZ, RZ, R168 ;  /* 0x000000ffffaa7224 */ /* 0x000fc400078e00a8 */
[----:B------:R-:W-:Y:S01]  /*1aa10*/  IMAD.MOV.U32 R169, RZ, RZ, R73 ;  /* 0x000000ffffa97224 */ /* 0x000fe200078e0049 */
[----:B------:R-:W-:Y:S01]  /*1aa20*/  LOP3.LUT R3, R11, UR21, R92, 0x96, !PT ;  /* 0x000000150b037c12 */ /* 0x000fe2000f8e965c */
[----:B------:R-:W-:Y:S01]  /*1aa30*/  IMAD.MOV.U32 R168, RZ, RZ, R72 ;  /* 0x000000ffffa87224 */ /* 0x000fe200078e0048 */
[----:B------:R-:W3:Y:S01]  /*1aa40*/  LDL.LU R68, [R1+0x1b0] ;  /* 0x0001b00001447983 */ /* 0x000ee20000300800 */
[----:B------:R-:W-:-:S03]  /*1aa50*/  IMAD.WIDE.U32 R72, R2, -0x2daee0ad, RZ ;  /* 0xd2511f5302487825 */ /* 0x000fc600078e00ff */
[----:B------:R-:W3:Y:S02]  /*1aa60*/  LDL.LU R69, [R1+0x1b4] ;  /* 0x0001b40001457983 */ /* 0x000ee40000300800 */
[----:B------:R-:W-:Y:S01]  /*1aa70*/  LOP3.LUT R2, R73, UR20, R138, 0x96, !PT ;  /* 0x0000001449027c12 */ /* 0x000fe2000f8e968a */
[----:B------:R-:W-:Y:S01]  /*1aa80*/  IMAD.WIDE.U32 R6, R3, -0x2daee0ad, RZ ;  /* 0xd2511f5303067825 */ /* 0x000fe200078e00ff */
[----:B------:R-:W3:Y:S03]  /*1aa90*/  LDL.LU R70, [R1+0x1b8] ;  /* 0x0001b80001467983 */ /* 0x000ee60000300800 */
[----:B------:R-:W-:-:S05]  /*1aaa0*/  IMAD.WIDE.U32 R36, R2, -0x326172a9, RZ ;  /* 0xcd9e8d5702247825 */ /* 0x000fca00078e00ff */
[----:B------:R-:W-:-:S05]  /*1aab0*/  LOP3.LUT R2, R37, UR19, R10, 0x96, !PT ;  /* 0x0000001325027c12 */ /* 0x000fca000f8e960a */
        /* <DEDUP_REMOVED lines=8> */
[----:B------:R-:W-:-:S05]  /*1ab40*/  LOP3.LUT R3, R21, UR15, R6, 0x96, !PT ;  /* 0x0000000f15037c12 */ /* 0x000fca000f8e9606 */
[----:B------:R-:W-:-:S05]  /*1ab50*/  IMAD.WIDE.U32 R18, R3, -0x2daee0ad, RZ ;  /* 0xd2511f5303127825 */ /* 0x000fca00078e00ff */
[----:B------:R-:W-:-:S05]  /*1ab60*/  LOP3.LUT R2, R19, UR12, R2, 0x96, !PT ;  /* 0x0000000c13027c12 */ /* 0x000fca000f8e9602 */
[----:B------:R-:W-:-:S03]  /*1ab70*/  IMAD.WIDE.U32 R2, R2, -0x326172a9, RZ ;  /* 0xcd9e8d5702027825 */ /* 0x000fc600078e00ff */
[C---:B------:R-:W-:Y:S02]  /*1ab80*/  LOP3.LUT R4, R2.reuse, 0xffff, RZ, 0xc0, !PT ;  /* 0x0000ffff02047812 */ /* 0x040fe400078ec0ff */
[----:B------:R-:W-:Y:S02]  /*1ab90*/  LOP3.LUT R6, R2, 0xff, RZ, 0xc0, !PT ;  /* 0x000000ff02067812 */ /* 0x000fe400078ec0ff */
[----:B------:R-:W-:Y:S02]  /*1aba0*/  SHF.R.U32.HI R4, RZ, 0x8, R4 ;  /* 0x00000008ff047819 */ /* 0x000fe40000011604 */
[----:B------:R-:W-:Y:S02]  /*1abb0*/  SHF.R.U32.HI R5, RZ, 0x10, R2 ;  /* 0x00000010ff057819 */ /* 0x000fe40000011602 */
[----:B------:R-:W-:Y:S02]  /*1abc0*/  PRMT R6, R6, 0x5410, R4 ;  /* 0x0000541006067816 */ /* 0x000fe40000000004 */
[----:B------:R-:W-:-:S02]  /*1abd0*/  SHF.R.U32.HI R4, RZ, 0x18, R2 ;  /* 0x00000018ff047819 */ /* 0x000fc40000011602 */
[----:B------:R-:W-:-:S04]  /*1abe0*/  LOP3.LUT R2, R5, 0xff, RZ, 0xc0, !PT ;  /* 0x000000ff05027812 */ /* 0x000fc800078ec0ff */
[----:B------:R-:W-:Y:S01]  /*1abf0*/  PRMT R2, R2, 0x5410, R4 ;  /* 0x0000541002027816 */ /* 0x000fe20000000004 */
[----:B------:R-:W-:-:S04]  /*1ac00*/  IMAD.WIDE.U32 R16, R7, -0x326172a9, RZ ;  /* 0xcd9e8d5707107825 */ /* 0x000fc800078e00ff */
[----:B------:R-:W-:Y:S01]  /*1ac10*/  HSET2.LE.AND R2, R2, R0, PT ;  /* 0x0000000002027233 */ /* 0x000fe20003803000 */
[----:B------:R-:W-:-:S04]  /*1ac20*/  IMAD.MOV.U32 R35, RZ, RZ, R218 ;  /* 0x000000ffff237224 */ /* 0x000fc800078e00da */
[----:B------:R-:W-:Y:S01]  /*1ac30*/  LOP3.LUT R7, R2, R34, RZ, 0xc0, !PT ;  /* 0x0000002202077212 */ /* 0x000fe200078ec0ff */
[----:B----4-:R-:W-:Y:S02]  /*1ac40*/  IMAD.MOV.U32 R71, RZ, RZ, R217 ;  /* 0x000000ffff477224 */ /* 0x010fe400078e00d9 */
[----:B------:R-:W4:Y:S04]  /*1ac50*/  LDL.LU R217, [R1+0x3cc] ;  /* 0x0003cc0001d97983 */ /* 0x000f280000300800 */
[----:B------:R-:W3:Y:S04]  /*1ac60*/  LDL.LU R32, [R1+0x150] ;  /* 0x0001500001207983 */ /* 0x000ee80000300800 */
[----:B------:R-:W3:Y:S04]  /*1ac70*/  LDL.LU R33, [R1+0x154] ;  /* 0x0001540001217983 */ /* 0x000ee80000300800 */
[----:B------:R-:W3:Y:S04]  /*1ac80*/  LDL.LU R34, [R1+0x158] ;  /* 0x0001580001227983 */ /* 0x000ee80000300800 */
[----:B------:R-:W2:Y:S01]  /*1ac90*/  LDL.LU R218, [R1+0x3c8] ;  /* 0x0003c80001da7983 */ /* 0x000ea20000300800 */
[----:B------:R-:W-:-:S04]  /*1aca0*/  LOP3.LUT R3, R3, UR39, R16, 0x96, !PT ;  /* 0x0000002703037c12 */ /* 0x000fc8000f8e9610 */
[----:B------:R-:W-:-:S04]  /*1acb0*/  LOP3.LUT R2, R3, 0xffff, RZ, 0xc0, !PT ;  /* 0x0000ffff03027812 */ /* 0x000fc800078ec0ff */
[----:B------:R-:W-:Y:S02]  /*1acc0*/  SHF.R.U32.HI R4, RZ, 0x8, R2 ;  /* 0x00000008ff047819 */ /* 0x000fe40000011602 */
[----:B------:R-:W-:-:S04]  /*1acd0*/  LOP3.LUT R2, R3, 0xff, RZ, 0xc0, !PT ;  /* 0x000000ff03027812 */ /* 0x000fc800078ec0ff */
[----:B------:R-:W-:-:S05]  /*1ace0*/  PRMT R2, R2, 0x5410, R4 ;  /* 0x0000541002027816 */ /* 0x000fca0000000004 */
[----:B------:R-:W-:-:S05]  /*1acf0*/  HSET2.LE.AND R2, R2, R0, PT ;  /* 0x0000000002027233 */ /* 0x000fca0003803000 */
[----:B------:R-:W-:Y:S02]  /*1ad00*/  LOP3.LUT R4, R2, R50, RZ, 0xc0, !PT ;  /* 0x0000003202047212 */ /* 0x000fe400078ec0ff */
[--C-:B------:R-:W-:Y:S02]  /*1ad10*/  SHF.R.U32.HI R2, RZ, 0x10, R3.reuse ;  /* 0x00000010ff027819 */ /* 0x100fe40000011603 */
[----:B------:R-:W-:Y:S02]  /*1ad20*/  SHF.R.U32.HI R3, RZ, 0x18, R3 ;  /* 0x00000018ff037819 */ /* 0x000fe40000011603 */
[----:B------:R-:W-:-:S04]  /*1ad30*/  LOP3.LUT R2, R2, 0xff, RZ, 0xc0, !PT ;  /* 0x000000ff02027812 */ /* 0x000fc800078ec0ff */
[----:B------:R-:W-:Y:S02]  /*1ad40*/  PRMT R2, R2, 0x5410, R3 ;  /* 0x0000541002027816 */ /* 0x000fe40000000003 */
[----:B------:R-:W-:-:S03]  /*1ad50*/  HSET2.LE.AND R6, R6, R0, PT ;  /* 0x0000000006067233 */ /* 0x000fc60003803000 */
[----:B------:R-:W-:Y:S02]  /*1ad60*/  HSET2.LE.AND R2, R2, R0, PT ;  /* 0x0000000002027233 */ /* 0x000fe40003803000 */
[----:B------:R-:W-:-:S03]  /*1ad70*/  LOP3.LUT R6, R6, R31, RZ, 0xc0, !PT ;  /* 0x0000001f06067212 */ /* 0x000fc600078ec0ff */
[----:B------:R-:W-:Y:S01]  /*1ad80*/  LOP3.LUT R5, R2, R49, RZ, 0xc0, !PT ;  /* 0x0000003102057212 */ /* 0x000fe200078ec0ff */
[----:B----4-:R-:W1:Y:S01]  /*1ad90*/  LDSM.16.MT88.4 R8, [R217+0x4000] ;  /* 0x00400000d908783b */ /* 0x010e620000004200 */
[----:B--2---:R-:W-:-:S05]  /*1ada0*/  IMAD.MOV.U32 R29, RZ, RZ, R218 ;  /* 0x000000ffff1d7224 */ /* 0x004fca00078e00da */
[----:B-1----:R-:W-:Y:S01]  /*1adb0*/  HMMA.16816.F32.BF16 R48, R4, R10, R60 ;  /* 0x0000000a0430723c */ /* 0x002fe2000004183c */
[----:B------:R-:W2:Y:S04]  /*1adc0*/  LDL.LU R60, [R1+0x200] ;  /* 0x00020000013c7983 */ /* 0x000ea80000300800 */
[----:B------:R-:W2:Y:S04]  /*1add0*/  LDL.LU R61, [R1+0x204] ;  /* 0x00020400013d7983 */ /* 0x000ea80000300800 */
[----:B------:R-:W2:Y:S04]  /*1ade0*/  LDL.LU R62, [R1+0x208] ;  /* 0x00020800013e7983 */ /* 0x000ea80000300800 */
[----:B------:R-:W2:Y:S04]  /*1adf0*/  LDL.LU R63, [R1+0x20c] ;  /* 0x00020c00013f7983 */ /* 0x000ea80000300800 */
[----:B------:R-:W4:Y:S04]  /*1ae00*/  LDL.LU R64, [R1+0x1e0] ;  /* 0x0001e00001407983 */ /* 0x000f280000300800 */
[----:B------:R-:W4:Y:S04]  /*1ae10*/  LDL.LU R65, [R1+0x1e4] ;  /* 0x0001e40001417983 */ /* 0x000f280000300800 */
[----:B------:R-:W4:Y:S04]  /*1ae20*/  LDL.LU R66, [R1+0x1e8] ;  /* 0x0001e80001427983 */ /* 0x000f280000300800 */
[----:B------:R-:W4:Y:S04]  /*1ae30*/  LDL.LU R67, [R1+0x1ec] ;  /* 0x0001ec0001437983 */ /* 0x000f280000300800 */
[----:B------:R-:W2:Y:S04]  /*1ae40*/  LDL.LU R28, [R1+0x170] ;  /* 0x00017000011c7983 */ /* 0x000ea80000300800 */
[----:B------:R-:W3:Y:S01]  /*1ae50*/  LDL.LU R218, [R1+0x3c4] ;  /* 0x0003c40001da7983 */ /* 0x000ee20000300800 */
[----:B------:R-:W-:-:S03]  /*1ae60*/  IMAD.MOV.U32 R3, RZ, RZ, R57 ;  /* 0x000000ffff037224 */ /* 0x000fc600078e0039 */
[----:B------:R-:W2:Y:S04]  /*1ae70*/  LDL.LU R30, [R1+0x178] ;  /* 0x00017800011e7983 */ /* 0x000ea80000300800 */
[----:B------:R-:W2:Y:S04]  /*1ae80*/  LDL.LU R31, [R1+0x17c] ;  /* 0x00017c00011f7983 */ /* 0x000ea80000300800 */
[----:B------:R-:W2:Y:S04]  /*1ae90*/  LDL.LU R56, [R1+0x230] ;  /* 0x0002300001387983 */ /* 0x000ea80000300800 */
[----:B------:R-:W2:Y:S04]  /*1aea0*/  LDL.LU R57, [R1+0x234] ;  /* 0x0002340001397983 */ /* 0x000ea80000300800 */
[----:B------:R-:W2:Y:S01]  /*1aeb0*/  LDL.LU R58, [R1+0x238] ;  /* 0x00023800013a7983 */ /* 0x000ea20000300800 */
[----:B---3--:R-:W-:-:S03]  /*1aec0*/  IMAD.MOV.U32 R59, RZ, RZ, R218 ;  /* 0x000000ffff3b7224 */ /* 0x008fc600078e00da */
[----:B------:R-:W3:Y:S01]  /*1aed0*/  LDL.LU R218, [R1+0x3c0] ;  /* 0x0003c00001da7983 */ /* 0x000ee20000300800 */
[----:B------:R-:W-:-:S03]  /*1aee0*/  IMAD.MOV.U32 R243, RZ, RZ, R235 ;  /* 0x000000fffff37224 */ /* 0x000fc600078e00eb */
[----:B------:R1:W-:Y:S04]  /*1aef0*/  STG.E.U16 desc[UR32][R42.64+-0x100], R25 ;  /* 0xffff00192a007986 */ /* 0x0003e8000c101520 */
[----:B------:R4:W-:Y:S01]  /*1af00*/  STG.E.U16 desc[UR32][R42.64+-0xfe], R24 ;  /* 0xffff02182a007986 */ /* 0x0009e2000c101520 */
[----:B------:R-:W-:-:S03]  /*1af10*/  IMAD.MOV.U32 R171, RZ, RZ, R167 ;  /* 0x000000ffffab7224 */ /* 0x000fc600078e00a7 */
[----:B------:R2:W-:Y:S01]  /*1af20*/  STG.E.U16 desc[UR32][R40.64+-0xf0], R242 ;  /* 0xffff10f228007986 */ /* 0x0005e2000c101520 */
[----:B------:R-:W-:Y:S02]  /*1af30*/  IMAD.MOV.U32 R167, RZ, RZ, R166 ;  /* 0x000000ffffa77224 */ /* 0x000fe400078e00a6 */
[----:B-1----:R-:W-:Y:S02]  /*1af40*/  IMAD.MOV.U32 R25, RZ, RZ, R165 ;  /* 0x000000ffff197224 */ /* 0x002fe400078e00a5 */
[----:B------:R-:W-:Y:S01]  /*1af50*/  IMAD.MOV.U32 R165, RZ, RZ, R164 ;  /* 0x000000ffffa57224 */ /* 0x000fe200078e00a4 */
[----:B----4-:R-:W4:Y:S01]  /*1af60*/  LDL.LU R24, [R1+0x98] ;  /* 0x0000980001187983 */ /* 0x010f220000300800 */
[----:B------:R-:W-:Y:S02]  /*1af70*/  IMAD.MOV.U32 R164, RZ, RZ, R215 ;  /* 0x000000ffffa47224 */ /* 0x000fe400078e00d7 */
[----:B--2---:R-:W-:Y:S01]  /*1af80*/  IMAD.MOV.U32 R242, RZ, RZ, R88 ;  /* 0x000000fffff27224 */ /* 0x004fe200078e0058 */
[----:B------:R-:W2:Y:S01]  /*1af90*/  LDL.LU R235, [R1+0x3bc] ;  /* 0x0003bc0001eb7983 */ /* 0x000ea20000300800 */
[----:B------:R-:W-:-:S03]  /*1afa0*/  IMAD.MOV.U32 R88, RZ, RZ, R89 ;  /* 0x000000ffff587224 */ /* 0x000fc600078e0059 */
[----:B------:R-:W2:Y:S04]  /*1afb0*/  LDL.LU R89, [R1+0x90] ;  /* 0x0000900001597983 */ /* 0x000ea80000300800 */
[----:B------:R-:W2:Y:S04]  /*1afc0*/  LDL.LU R215, [R1+0x3b8] ;  /* 0x0003b80001d77983 */ /* 0x000ea80000300800 */
[----:B------:R-:W2:Y:S01]  /*1afd0*/  LDL.LU R166, [R1+0x3c] ;  /* 0x00003c0001a67983 */ /* 0x000ea20000300800 */
[----:B---3--:R-:W-:-:S03]  /*1afe0*/  IMAD.MOV.U32 R237, RZ, RZ, R218 ;  /* 0x000000ffffed7224 */ /* 0x008fc600078e00da */
[----:B------:R-:W3:Y:S01]  /*1aff0*/  LDL.LU R218, [R1+0x3b4] ;  /* 0x0003b40001da7983 */ /* 0x000ee20000300800 */
[-C--:B------:R-:W-:Y:S06]  /*1b000*/  HMMA.16816.F32.BF16 R68, R12, R8.reuse, R68 ;  /* 0x000000080c44723c */ /* 0x080fec0000041844 */
[----:B------:R-:W-:Y:S06]  /*1b010*/  HMMA.16816.F32.BF16 R52, R4, R8, R52 ;  /* 0x000000080434723c */ /* 0x000fec0000041834 */
[----:B------:R-:W-:Y:S01]  /*1b020*/  HMMA.16816.F32.BF16 R64, R12, R10, R64 ;  /* 0x0000000a0c40723c */ /* 0x000fe20000041840 */
[----:B------:R-:W-:Y:S01]  /*1b030*/  IMAD.MOV.U32 R246, RZ, RZ, R159 ;  /* 0x000000fffff67224 */ /* 0x000fe200078e009f */
[----:B------:R1:W-:Y:S01]  /*1b040*/  STG.E.U16 desc[UR32][R40.64+-0xee], R247 ;  /* 0xffff12f728007986 */ /* 0x0003e2000c101520 */
[----:B------:R-:W-:-:S03]  /*1b050*/  IMAD.MOV.U32 R241, RZ, RZ, R160 ;  /* 0x000000fffff17224 */ /* 0x000fc600078e00a0 */
[----:B------:R-:W2:Y:S01]  /*1b060*/  LDL.LU R159, [R1+0x94] ;  /* 0x00009400019f7983 */ /* 0x000ea20000300800 */
[----:B------:R-:W-:-:S03]  /*1b070*/  IMAD.MOV.U32 R2, RZ, RZ, R232 ;  /* 0x000000ffff027224 */ /* 0x000fc600078e00e8 */
[----:B-1----:R-:W2:Y:S04]  /*1b080*/  LDL.LU R247, [R1+0x25c] ;  /* 0x00025c0001f77983 */ /* 0x002ea80000300800 */
[----:B------:R-:W2:Y:S04]  /*1b090*/  LDL.LU R160, [R1+0x304] ;  /* 0x0003040001a07983 */ /* 0x000ea80000300800 */
[----:B------:R-:W2:Y:S04]  /*1b0a0*/  LDL.LU R232, [R1+0x3b0] ;  /* 0x0003b00001e87983 */ /* 0x000ea80000300800 */
[----:B---3--:R-:W1:Y:S02]  /*1b0b0*/  LDSM.16.MT88.4 R8, [R218+0x4000] ;  /* 0x00400000da08783b */ /* 0x008e640000004200 */
[-C--:B-1----:R-:W-:Y:S06]  /*1b0c0*/  HMMA.16816.F32.BF16 R60, R12, R8.reuse, R60 ;  /* 0x000000080c3c723c */ /* 0x082fec000004183c */
[C---:B------:R-:W-:Y:S01]  /*1b0d0*/  HMMA.16816.F32.BF16 R32, R4.reuse, R8, R32 ;  /* 0x000000080420723c */ /* 0x040fe20000041820 */
[----:B------:R-:W3:Y:S04]  /*1b0e0*/  LDL.LU R8, [R1+0x300] ;  /* 0x0003000001087983 */ /* 0x000ee80000300800 */
[----:B------:R-:W4:Y:S01]  /*1b0f0*/  LDL.LU R9, [R1+0x54] ;  /* 0x0000540001097983 */ /* 0x000f220000300800 */
[-C--:B------:R-:W-:Y:S03]  /*1b100*/  HMMA.16816.F32.BF16 R28, R4, R10.reuse, R28 ;  /* 0x0000000a041c723c */ /* 0x080fe6000004181c */
[----:B------:R-:W2:Y:S03]  /*1b110*/  LDL.LU R7, [R1+0x9c] ;  /* 0x00009c0001077983 */ /* 0x000ea60000300800 */
[----:B------:R-:W-:Y:S07]  /*1b120*/  HMMA.16816.F32.BF16 R56, R12, R10, R56 ;  /* 0x0000000a0c38723c */ /* 0x000fee0000041838 */
[----:B------:R-:W-:Y:S01]  /*1b130*/  IMAD.MOV.U32 R10, RZ, RZ, R2 ;  /* 0x000000ffff0a7224 */ /* 0x000fe200078e0002 */
[----:B------:R-:W-:Y:S01]  /*1b140*/  LOP3.LUT R2, R17, UR13, R20, 0x96, !PT ;  /* 0x0000000d11027c12 */ /* 0x000fe2000f8e9614 */
[----:B------:R-:W-:-:S04]  /*1b150*/  IMAD.MOV.U32 R20, RZ, RZ, R3 ;  /* 0x000000ffff147224 */ /* 0x000fc800078e0003 */
[----:B------:R-:W-:-:S05]  /*1b160*/  IMAD.WIDE.U32 R2, R2, -0x2daee0ad, RZ ;  /* 0xd2511f5302027825 */ /* 0x000fca00078e00ff */
[----:B------:R-:W-:Y:S02]  /*1b170*/  LOP3.LUT R4, R3, UR40, R18, 0x96, !PT ;  /* 0x0000002803047c12 */ /* 0x000fe4000f8e9612 */
[----:B------:R-:W1:Y:S01]  /*1b180*/  LDSM.16.MT88.4 R16, [R217+0x4400] ;  /* 0x00440000d910783b */ /* 0x000e620000004200 */
[C---:B------:R-:W-:Y:S02]  /*1b190*/  LOP3.LUT R3, R2.reuse, 0xffff, RZ, 0xc0, !PT ;  /* 0x0000ffff02037812 */ /* 0x040fe400078ec0ff */
[----:B------:R-:W-:Y:S02]  /*1b1a0*/  LOP3.LUT R5, R2, 0xff, RZ, 0xc0, !PT ;  /* 0x000000ff02057812 */ /* 0x000fe400078ec0ff */
[----:B------:R-:W-:Y:S02]  /*1b1b0*/  SHF.R.U32.HI R6, RZ, 0x8, R3 ;  /* 0x00000008ff067819 */ /* 0x000fe40000011603 */
[----:B------:R-:W-:Y:S01]  /*1b1c0*/  SHF.R.U32.HI R3, RZ, 0x10, R2 ;  /* 0x00000010ff037819 */ /* 0x000fe20000011602 */
[----:B---3--:R-:W-:Y:S01]  /*1b1d0*/  IMAD.MOV.U32 R15, RZ, RZ, R8 ;  /* 0x000000ffff0f7224 */ /* 0x008fe200078e0008 */
[----:B------:R-:W-:Y:S01]  /*1b1e0*/  SHF.R.U32.HI R8, RZ, 0x18, R2 ;  /* 0x00000018ff087819 */ /* 0x000fe20000011602 */
[----:B----4-:R-:W-:Y:S01]  /*1b1f0*/  IMAD.MOV.U32 R21, RZ, RZ, R9 ;  /* 0x000000ffff157224 */ /* 0x010fe200078e0009 */
[----:B------:R-:W-:-:S02]  /*1b200*/  PRMT R9, R5, 0x5410, R6 ;  /* 0x0000541005097816 */ /* 0x000fc40000000006 */
[----:B------:R-:W-:Y:S02]  /*1b210*/  LOP3.LUT R5, R3, 0xff, RZ, 0xc0, !PT ;  /* 0x000000ff03057812 */ /* 0x000fe400078ec0ff */
[C---:B------:R-:W-:Y:S01]  /*1b220*/  LOP3.LUT R2, R4.reuse, 0xffff, RZ, 0xc0, !PT ;  /* 0x0000ffff04027812 */ /* 0x040fe200078ec0ff */
[----:B--2---:R-:W-:Y:S01]  /*1b230*/  IMAD.MOV.U32 R11, RZ, RZ, R7 ;  /* 0x000000ffff0b7224 */ /* 0x004fe200078e0007 */
[--C-:B------:R-:W-:Y:S02]  /*1b240*/  SHF.R.U32.HI R3, RZ, 0x10, R4.reuse ;  /* 0x00000010ff037819 */ /* 0x100fe40000011604 */
[----:B------:R-:W-:Y:S02]  /*1b250*/  LOP3.LUT R7, R4, 0xff, RZ, 0xc0, !PT ;  /* 0x000000ff04077812 */ /* 0x000fe400078ec0ff */
[----:B------:R-:W-:Y:S02]  /*1b260*/  SHF.R.U32.HI R6, RZ, 0x18, R4 ;  /* 0x00000018ff067819 */ /* 0x000fe40000011604 */
[----:B------:R-:W-:-:S02]  /*1b270*/  SHF.R.U32.HI R4, RZ, 0x8, R2 ;  /* 0x00000008ff047819 */ /* 0x000fc40000011602 */
[----:B------:R-:W-:Y:S02]  /*1b280*/  LOP3.LUT R2, R3, 0xff, RZ, 0xc0, !PT ;  /* 0x000000ff03027812 */ /* 0x000fe400078ec0ff */
[----:B------:R-:W-:Y:S02]  /*1b290*/  PRMT R3, R5, 0x5410, R8 ;  /* 0x0000541005037816 */ /* 0x000fe40000000008 */
[----:B------:R-:W-:Y:S02]  /*1b2a0*/  PRMT R5, R2, 0x5410, R6 ;  /* 0x0000541002057816 */ /* 0x000fe40000000006 */
[--C-:B------:R-:W-:Y:S02]  /*1b2b0*/  HSET2.LE.AND R2, R9, R0.reuse, PT ;  /* 0x0000000009027233 */ /* 0x100fe40003803000 */
[----:B------:R-:W-:Y:S02]  /*1b2c0*/  PRMT R4, R7, 0x5410, R4 ;  /* 0x0000541007047816 */ /* 0x000fe40000000004 */
[----:B------:R-:W-:-:S02]  /*1b2d0*/  HSET2.LE.AND R3, R3, R0, PT ;  /* 0x0000000003037233 */ /* 0x000fc40003803000 */
[----:B------:R-:W-:Y:S02]  /*1b2e0*/  LOP3.LUT R6, R2, R76, RZ, 0xc0, !PT ;  /* 0x0000004c02067212 */ /* 0x000fe400078ec0ff */
[--C-:B------:R-:W-:Y:S02]  /*1b2f0*/  HSET2.LE.AND R4, R4, R0.reuse, PT ;  /* 0x0000000004047233 */ /* 0x100fe40003803000 */
[----:B------:R-:W-:Y:S02]  /*1b300*/  HSET2.LE.AND R2, R5, R0, PT ;  /* 0x0000000005027233 */ /* 0x000fe40003803000 */
[----:B------:R-:W-:Y:S02]  /*1b310*/  LOP3.LUT R7, R3, R77, RZ, 0xc0, !PT ;  /* 0x0000004d03077212 */ /* 0x000fe400078ec0ff */
[----:B------:R-:W-:Y:S02]  /*1b320*/  LOP3.LUT R4, R4, R80, RZ, 0xc0, !PT ;  /* 0x0000005004047212 */ /* 0x000fe400078ec0ff */
[----:B------:R-:W-:Y:S01]  /*1b330*/  LOP3.LUT R5, R2, R81, RZ, 0xc0, !PT ;  /* 0x0000005102057212 */ /* 0x000fe200078ec0ff */
[----:B------:R-:W-:-:S02]  /*1b340*/  IMAD.MOV.U32 R80, RZ, RZ, R79 ;  /* 0x000000ffff507224 */ /* 0x000fc400078e004f */
[----:B------:R-:W-:-:S04]  /*1b350*/  IMAD.MOV.U32 R81, RZ, RZ, R78 ;  /* 0x000000ffff517224 */ /* 0x000fc800078e004e */
[C---:B-1----:R-:W-:Y:S06]  /*1b360*/  HMMA.16816.F32.BF16 R76, R4.reuse, R16, R52 ;  /* 0x00000010044c723c */ /* 0x042fec0000041834 */
[----:B------:R-:W-:Y:S01]  /*1b370*/  HMMA.16816.F32.BF16 R52, R4, R18, R48 ;  /* 0x000000120434723c */ /* 0x000fe20000041830 */
[----:B------:R-:W2:Y:S01]  /*1b380*/  LDL.LU R51, [R1+0x2dc] ;  /* 0x0002dc0001337983 */ /* 0x000ea20000300800 */
[----:B------:R-:W-:-:S03]  /*1b390*/  IMAD.MOV.U32 R9, RZ, RZ, R15 ;  /* 0x000000ffff097224 */ /* 0x000fc600078e000f */
[----:B------:R-:W1:Y:S01]  /*1b3a0*/  LDSM.16.MT88.4 R12, [R218+0x4400] ;  /* 0x00440000da0c783b */ /* 0x000e620000004200 */
[----:B------:R-:W-:-:S04]  /*1b3b0*/  IMAD.WIDE.U32 R2, R23, -0x2daee0ad, RZ ;  /* 0xd2511f5317027825 */ /* 0x000fc800078e00ff */
[----:B------:R-:W-:Y:S02]  /*1b3c0*/  IMAD.MOV.U32 R48, RZ, RZ, R80 ;  /* 0x000000ffff307224 */ /* 0x000fe400078e0050 */
        /* <DEDUP_REMOVED lines=9> */
[----:B------:R-:W-:-:S02]  /*1b460*/  LOP3.LUT R4, R3, UR40, R22, 0x96, !PT ;  /* 0x0000002803047c12 */ /* 0x000fc4000f8e9616 */
[--C-:B------:R-:W-:Y:S02]  /*1b470*/  SHF.R.U32.HI R6, RZ, 0x10, R2.reuse ;  /* 0x00000010ff067819 */ /* 0x100fe40000011602 */
[C---:B------:R-:W-:Y:S02]  /*1b480*/  LOP3.LUT R3, R2.reuse, 0xffff, RZ, 0xc0, !PT ;  /* 0x0000ffff02037812 */ /* 0x040fe400078ec0ff */
[----:B------:R-:W-:Y:S02]  /*1b490*/  LOP3.LUT R7, R2, 0xff, RZ, 0xc0, !PT ;  /* 0x000000ff02077812 */ /* 0x000fe400078ec0ff */
[----:B------:R-:W-:Y:S02]  /*1b4a0*/  SHF.R.U32.HI R5, RZ, 0x18, R2 ;  /* 0x00000018ff057819 */ /* 0x000fe40000011602 */
[----:B------:R-:W-:Y:S02]  /*1b4b0*/  LOP3.LUT R2, R6, 0xff, RZ, 0xc0, !PT ;  /* 0x000000ff06027812 */ /* 0x000fe400078ec0ff */
[----:B------:R-:W-:-:S02]  /*1b4c0*/  SHF.R.U32.HI R3, RZ, 0x8, R3 ;  /* 0x00000008ff037819 */ /* 0x000fc40000011603 */
[----:B------:R-:W-:Y:S02]  /*1b4d0*/  PRMT R8, R2, 0x5410, R5 ;  /* 0x0000541002087816 */ /* 0x000fe40000000005 */
[----:B------:R-:W-:Y:S02]  /*1b4e0*/  PRMT R7, R7, 0x5410, R3 ;  /* 0x0000541007077816 */ /* 0x000fe40000000003 */
[C---:B------:R-:W-:Y:S02]  /*1b4f0*/  LOP3.LUT R2, R4.reuse, 0xffff, RZ, 0xc0, !PT ;  /* 0x0000ffff04027812 */ /* 0x040fe400078ec0ff */
[--C-:B------:R-:W-:Y:S02]  /*1b500*/  SHF.R.U32.HI R3, RZ, 0x10, R4.reuse ;  /* 0x00000010ff037819 */ /* 0x100fe40000011604 */
[----:B------:R-:W-:Y:S02]  /*1b510*/  LOP3.LUT R6, R4, 0xff, RZ, 0xc0, !PT ;  /* 0x000000ff04067812 */ /* 0x000fe400078ec0ff */
[----:B------:R-:W-:-:S02]  /*1b520*/  SHF.R.U32.HI R5, RZ, 0x18, R4 ;  /* 0x00000018ff057819 */ /* 0x000fc40000011604 */
[----:B------:R-:W-:Y:S02]  /*1b530*/  SHF.R.U32.HI R4, RZ, 0x8, R2 ;  /* 0x00000008ff047819 */ /* 0x000fe40000011602 */
[----:B------:R-:W-:Y:S01]  /*1b540*/  HSET2.LE.AND R2, R7, R0, PT ;  /* 0x0000000007027233 */ /* 0x000fe20003803000 */
[----:B------:R-:W-:Y:S01]  /*1b550*/  IMAD.MOV.U32 R25, RZ, RZ, R171 ;  /* 0x000000ffff197224 */ /* 0x000fe200078e00ab */
[----:B------:R-:W-:Y:S01]  /*1b560*/  PRMT R4, R6, 0x5410, R4 ;  /* 0x0000541006047816 */ /* 0x000fe20000000004 */
[----:B------:R-:W-:Y:S02]  /*1b570*/  IMAD.MOV.U32 R81, RZ, RZ, R9 ;  /* 0x000000ffff517224 */ /* 0x000fe400078e0009 */
[----:B------:R-:W-:Y:S02]  /*1b580*/  IMAD.MOV.U32 R171, RZ, RZ, R170 ;  /* 0x000000ffffab7224 */ /* 0x000fe400078e00aa */
[----:B------:R-:W-:Y:S01]  /*1b590*/  IMAD.MOV.U32 R170, RZ, RZ, R169 ;  /* 0x000000ffffaa7224 */ /* 0x000fe200078e00a9 */
[----:B--2---:R-:W-:-:S02]  /*1b5a0*/  LOP3.LUT R6, R2, R51, RZ, 0xc0, !PT ;  /* 0x0000003302067212 */ /* 0x004fc400078ec0ff */
[----:B------:R-:W2:Y:S04]  /*1b5b0*/  LDL.LU R51, [R1+0x2a8] ;  /* 0x0002a80001337983 */ /* 0x000ea80000300800 */
[----:B------:R-:W3:Y:S04]  /*1b5c0*/  LDL.LU R9, [R1+0x30c] ;  /* 0x00030c0001097983 */ /* 0x000ee80000300800 */
[----:B------:R-:W4:Y:S01]  /*1b5d0*/  LDL.LU R169, [R1+0x308] ;  /* 0x0003080001a97983 */ /* 0x000f220000300800 */
[----:B------:R-:W-:-:S04]  /*1b5e0*/  LOP3.LUT R3, R3, 0xff, RZ, 0xc0, !PT ;  /* 0x000000ff03037812 */ /* 0x000fc800078ec0ff */
[----:B------:R-:W-:Y:S02]  /*1b5f0*/  PRMT R5, R3, 0x5410, R5 ;  /* 0x0000541003057816 */ /* 0x000fe40000000005 */
[--C-:B------:R-:W-:Y:S02]  /*1b600*/  HSET2.LE.AND R2, R8, R0.reuse, PT ;  /* 0x0000000008027233 */ /* 0x100fe40003803000 */
[--C-:B------:R-:W-:Y:S02]  /*1b610*/  HSET2.LE.AND R3, R4, R0.reuse, PT ;  /* 0x0000000004037233 */ /* 0x100fe40003803000 */
[----:B------:R-:W-:Y:S01]  /*1b620*/  HSET2.LE.AND R5, R5, R0, PT ;  /* 0x0000000005057233 */ /* 0x000fe20003803000 */
[----:B------:R-:W-:Y:S02]  /*1b630*/  IMAD.MOV.U32 R50, RZ, RZ, R81 ;  /* 0x000000ffff327224 */ /* 0x000fe400078e0051 */
[----:B------:R-:W-:Y:S02]  /*1b640*/  IMAD.MOV.U32 R81, RZ, RZ, R20 ;  /* 0x000000ffff517224 */ /* 0x000fe400078e0014 */
[----:B------:R-:W-:-:S02]  /*1b650*/  IMAD.MOV.U32 R20, RZ, RZ, R11 ;  /* 0x000000ffff147224 */ /* 0x000fc400078e000b */
[----:B------:R-:W-:Y:S01]  /*1b660*/  IMAD.MOV.U32 R11, RZ, RZ, R171 ;  /* 0x000000ffff0b7224 */ /* 0x000fe200078e00ab */
[----:B--2---:R-:W-:Y:S01]  /*1b670*/  LOP3.LUT R7, R2, R51, RZ, 0xc0, !PT ;  /* 0x0000003302077212 */ /* 0x004fe200078ec0ff */
[----:B------:R-:W-:Y:S01]  /*1b680*/  IMAD.MOV.U32 R51, RZ, RZ, R80 ;  /* 0x000000ffff337224 */ /* 0x000fe200078e0050 */
[----:B---3--:R-:W-:Y:S02]  /*1b690*/  LOP3.LUT R4, R3, R9, RZ, 0xc0, !PT ;  /* 0x0000000903047212 */ /* 0x008fe400078ec0ff */
[----:B----4-:R-:W-:Y:S01]  /*1b6a0*/  LOP3.LUT R5, R5, R169, RZ, 0xc0, !PT ;  /* 0x000000a905057212 */ /* 0x010fe200078ec0ff */
[----:B------:R-:W-:Y:S02]  /*1b6b0*/  IMAD.MOV.U32 R80, RZ, RZ, R21 ;  /* 0x000000ffff507224 */ /* 0x000fe400078e0015 */
[----:B------:R-:W-:Y:S02]  /*1b6c0*/  IMAD.MOV.U32 R9, RZ, RZ, R10 ;  /* 0x000000ffff097224 */ /* 0x000fe400078e000a */
[----:B------:R-:W-:-:S02]  /*1b6d0*/  IMAD.MOV.U32 R21, RZ, RZ, R24 ;  /* 0x000000ffff157224 */ /* 0x000fc400078e0018 */
[----:B------:R-:W-:Y:S01]  /*1b6e0*/  IMAD.MOV.U32 R10, RZ, RZ, R25 ;  /* 0x000000ffff0a7224 */ /* 0x000fe200078e0019 */
[----:B------:R-:W-:Y:S01]  /*1b6f0*/  LOP3.LUT R2, R139, UR4, RZ, 0x3c, !PT ;  /* 0x000000048b027c12 */ /* 0x000fe2000f8e3cff */
[----:B------:R-:W-:Y:S02]  /*1b700*/  IMAD.MOV.U32 R24, RZ, RZ, R170 ;  /* 0x000000ffff187224 */ /* 0x000fe400078e00aa */
[----:B------:R-:W-:Y:S02]  /*1b710*/  IMAD.MOV.U32 R25, RZ, RZ, R168 ;  /* 0x000000ffff197224 */ /* 0x000fe400078e00a8 */
[C---:B------:R-:W-:Y:S06]  /*1b720*/  HMMA.16816.F32.BF16 R168, R4.reuse, R16, R68 ;  /* 0x0000001004a8723c */ /* 0x040fec0000041844 */
[C---:B------:R-:W-:Y:S06]  /*1b730*/  HMMA.16816.F32.BF16 R68, R4.reuse, R18, R64 ;  /* 0x000000120444723c */ /* 0x040fec0000041840 */
[----:B------:R-:W-:Y:S01]  /*1b740*/  HMMA.16816.F32.BF16 R64, R4, R12, R60 ;  /* 0x0000000c0440723c */ /* 0x000fe2000004183c */
[----:B------:R-:W-:-:S06]  /*1b750*/  IMAD.MOV.U32 R17, RZ, RZ, R48 ;  /* 0x000000ffff117224 */ /* 0x000fcc00078e0030 */
[----:B------:R-:W-:Y:S02]  /*1b760*/  IMAD.MOV.U32 R62, RZ, RZ, R81 ;  /* 0x000000ffff3e7224 */ /* 0x000fe400078e0051 */
[----:B------:R-:W-:Y:S02]  /*1b770*/  IMAD.MOV.U32 R81, RZ, RZ, R20 ;  /* 0x000000ffff517224 */ /* 0x000fe400078e0014 */
[----:B------:R-:W-:Y:S02]  /*1b780*/  IMAD.MOV.U32 R61, RZ, RZ, R21 ;  /* 0x000000ffff3d7224 */ /* 0x000fe400078e0015 */
[----:B------:R-:W-:-:S04]  /*1b790*/  IMAD.WIDE.U32 R20, R2, -0x326172a9, RZ ;  /* 0xcd9e8d5702147825 */ /* 0x000fc800078e00ff */
[----:B------:R-:W-:Y:S02]  /*1b7a0*/  IMAD.MOV.U32 R16, RZ, RZ, R49 ;  /* 0x000000ffff107224 */ /* 0x000fe400078e0031 */
[----:B------:R-:W-:Y:S02]  /*1b7b0*/  IMAD.MOV.U32 R19, RZ, RZ, R50 ;  /* 0x000000ffff137224 */ /* 0x000fe400078e0032 */
[----:B------:R-:W-:Y:S01]  /*1b7c0*/  IMAD.MOV.U32 R18, RZ, RZ, R51 ;  /* 0x000000ffff127224 */ /* 0x000fe200078e0033 */
[----:B------:R-:W-:Y:S01]  /*1b7d0*/  LOP3.LUT R2, R21, UR21, R92, 0x96, !PT ;  /* 0x0000001515027c12 */ /* 0x000fe2000f8e965c */
[----:B------:R-:W-:Y:S07]  /*1b7e0*/  HMMA.16816.F32.BF16 R48, R4, R14, R56 ;  /* 0x0000000e0430723c */ /* 0x000fee0000041838 */
        /* <DEDUP_REMOVED lines=9> */
[----:B------:R-:W-:Y:S02]  /*1b880*/  IMAD.MOV.U32 R12, RZ, RZ, R24 ;  /* 0x000000ffff0c7224 */ /* 0x000fe400078e0018 */
[----:B------:R-:W-:Y:S02]  /*1b890*/  IMAD.MOV.U32 R59, RZ, RZ, R25 ;  /* 0x000000ffff3b7224 */ /* 0x000fe400078e0019 */
[----:B------:R-:W-:-:S04]  /*1b8a0*/  IMAD.WIDE.U32 R2, R3, -0x2daee0ad, RZ ;  /* 0xd2511f5303027825 */ /* 0x000fc800078e00ff */
[----:B------:R-:W-:Y:S01]  /*1b8b0*/  IMAD.WIDE.U32 R24, R5, -0x2daee0ad, RZ ;  /* 0xd2511f5305187825 */ /* 0x000fe200078e00ff */
[----:B------:R-:W-:-:S04]  /*1b8c0*/  LOP3.LUT R5, R3, UR14, R4, 0x96, !PT ;  /* 0x0000000e03057c12 */ /* 0x000fc8000f8e9604 */
[----:B------:R-:W-:Y:S01]  /*1b8d0*/  LOP3.LUT R2, R25, UR12, R2, 0x96, !PT ;  /* 0x0000000c19027c12 */ /* 0x000fe2000f8e9602 */
[----:B------:R-:W-:-:S04]  /*1b8e0*/  IMAD.MOV.U32 R60, RZ, RZ, R10 ;  /* 0x000000ffff3c7224 */ /* 0x000fc800078e000a */
[----:B------:R-:W-:-:S04]  /*1b8f0*/  IMAD.WIDE.U32 R2, R2, -0x326172a9, RZ ;  /* 0xcd9e8d5702027825 */ /* 0x000fc800078e00ff */
[----:B------:R-:W-:Y:S01]  /*1b900*/  IMAD.MOV.U32 R13, RZ, RZ, R11 ;  /* 0x000000ffff0d7224 */ /* 0x000fe200078e000b */
[C---:B------:R-:W-:Y:S01]  /*1b910*/  LOP3.LUT R4, R2.reuse, 0xffff, RZ, 0xc0, !PT ;  /* 0x0000ffff02047812 */ /* 0x040fe200078ec0ff */
[----:B------:R-:W-:Y:S01]  /*1b920*/  IMAD.WIDE.U32 R10, R5, -0x326172a9, RZ ;  /* 0xcd9e8d57050a7825 */ /* 0x000fe200078e00ff */
[----:B------:R-:W-:Y:S02]  /*1b930*/  LOP3.LUT R5, R2, 0xff, RZ, 0xc0, !PT ;  /* 0x000000ff02057812 */ /* 0x000fe400078ec0ff */
[----:B------:R-:W-:Y:S01]  /*1b940*/  SHF.R.U32.HI R6, RZ, 0x8, R4 ;  /* 0x00000008ff067819 */ /* 0x000fe20000011604 */
[----:B------:R-:W-:Y:S01]  /*1b950*/  IMAD.MOV.U32 R63, RZ, RZ, R80 ;  /* 0x000000ffff3f7224 */ /* 0x000fe200078e0050 */
[----:B------:R-:W-:Y:S02]  /*1b960*/  SHF.R.U32.HI R4, RZ, 0x10, R2 ;  /* 0x00000010ff047819 */ /* 0x000fe40000011602 */
[----:B------:R-:W-:Y:S01]  /*1b970*/  LOP3.LUT R3, R3, UR39, R10, 0x96, !PT ;  /* 0x0000002703037c12 */ /* 0x000fe2000f8e960a */
[----:B------:R-:W-:Y:S01]  /*1b980*/  IMAD.MOV.U32 R80, RZ, RZ, R9 ;  /* 0x000000ffff507224 */ /* 0x000fe200078e0009 */
[----:B------:R-:W-:-:S02]  /*1b990*/  SHF.R.U32.HI R8, RZ, 0x18, R2 ;  /* 0x00000018ff087819 */ /* 0x000fc40000011602 */
[----:B------:R-:W-:Y:S02]  /*1b9a0*/  PRMT R9, R5, 0x5410, R6 ;  /* 0x0000541005097816 */ /* 0x000fe40000000006 */
[----:B------:R-:W-:Y:S02]  /*1b9b0*/  LOP3.LUT R5, R4, 0xff, RZ, 0xc0, !PT ;  /* 0x000000ff04057812 */ /* 0x000fe400078ec0ff */
[C---:B------:R-:W-:Y:S02]  /*1b9c0*/  LOP3.LUT R2, R3.reuse, 0xffff, RZ, 0xc0, !PT ;  /* 0x0000ffff03027812 */ /* 0x040fe400078ec0ff */
[--C-:B------:R-:W-:Y:S02]  /*1b9d0*/  SHF.R.U32.HI R4, RZ, 0x10, R3.reuse ;  /* 0x00000010ff047819 */ /* 0x100fe40000011603 */
[----:B------:R-:W-:Y:S02]  /*1b9e0*/  LOP3.LUT R7, R3, 0xff, RZ, 0xc0, !PT ;  /* 0x000000ff03077812 */ /* 0x000fe400078ec0ff */
[----:B------:R-:W-:-:S02]  /*1b9f0*/  SHF.R.U32.HI R6, RZ, 0x18, R3 ;  /* 0x00000018ff067819 */ /* 0x000fc40000011603 */
[----:B------:R-:W-:Y:S02]  /*1ba00*/  SHF.R.U32.HI R3, RZ, 0x8, R2 ;  /* 0x00000008ff037819 */ /* 0x000fe40000011602 */
[----:B------:R-:W-:Y:S01]  /*1ba10*/  LOP3.LUT R2, R4, 0xff, RZ, 0xc0, !PT ;  /* 0x000000ff04027812 */ /* 0x000fe200078ec0ff */
[----:B------:R-:W-:Y:S01]  /*1ba20*/  IMAD.MOV.U32 R56, RZ, RZ, R12 ;  /* 0x000000ffff387224 */ /* 0x000fe200078e000c */
[----:B------:R-:W-:Y:S01]  /*1ba30*/  PRMT R4, R5, 0x5410, R8 ;  /* 0x0000541005047816 */ /* 0x000fe20000000008 */
[----:B------:R-:W-:Y:S01]  /*1ba40*/  IMAD.MOV.U32 R57, RZ, RZ, R13 ;  /* 0x000000ffff397224 */ /* 0x000fe200078e000d */
[----:B------:R-:W-:Y:S01]  /*1ba50*/  PRMT R3, R7, 0x5410, R3 ;  /* 0x0000541007037816 */ /* 0x000fe20000000003 */
[----:B------:R-:W-:Y:S01]  /*1ba60*/  IMAD.MOV.U32 R8, RZ, RZ, R59 ;  /* 0x000000ffff087224 */ /* 0x000fe200078e003b */
[----:B------:R-:W1:Y:S01]  /*1ba70*/  LDSM.16.MT88.4 R12, [R217+0x4800] ;  /* 0x00480000d90c783b */ /* 0x000e620000004200 */
[----:B------:R-:W-:Y:S01]  /*1ba80*/  IMAD.MOV.U32 R58, RZ, RZ, R60 ;  /* 0x000000ffff3a7224 */ /* 0x000fe200078e003c */
[----:B------:R-:W-:Y:S01]  /*1ba90*/  PRMT R5, R2, 0x5410, R6 ;  /* 0x0000541002057816 */ /* 0x000fe20000000006 */
[----:B------:R-:W-:-:S02]  /*1baa0*/  IMAD.MOV.U32 R59, RZ, RZ, R61 ;  /* 0x000000ffff3b7224 */ /* 0x000fc400078e003d */
[----:B------:R-:W-:Y:S02]  /*1bab0*/  IMAD.MOV.U32 R61, RZ, RZ, R18 ;  /* 0x000000ffff3d7224 */ /* 0x000fe400078e0012 */
[----:B------:R-:W-:Y:S02]  /*1bac0*/  IMAD.MOV.U32 R60, RZ, RZ, R19 ;  /* 0x000000ffff3c7224 */ /* 0x000fe400078e0013 */
[----:B------:R-:W-:Y:S02]  /*1bad0*/  IMAD.MOV.U32 R7, RZ, RZ, R16 ;  /* 0x000000ffff077224 */ /* 0x000fe400078e0010 */
[----:B------:R-:W-:Y:S02]  /*1bae0*/  IMAD.MOV.U32 R6, RZ, RZ, R17 ;  /* 0x000000ffff067224 */ /* 0x000fe400078e0011 */
[----:B------:R-:W2:Y:S01]  /*1baf0*/  LDSM.16.MT88.4 R16, [R218+0x4800] ;  /* 0x00480000da10783b */ /* 0x000ea20000004200 */
[--C-:B------:R-:W-:Y:S01]  /*1bb00*/  HSET2.LE.AND R2, R9, R0.reuse, PT ;  /* 0x0000000009027233 */ /* 0x100fe20003803000 */
[----:B------:R-:W-:Y:S01]  /*1bb10*/  IMAD.MOV.U32 R9, RZ, RZ, R6 ;  /* 0x000000ffff097224 */ /* 0x000fe200078e0006 */
[----:B------:R-:W-:-:S03]  /*1bb20*/  HSET2.LE.AND R3, R3, R0, PT ;  /* 0x0000000003037233 */ /* 0x000fc60003803000 */
[----:B------:R-:W-:Y:S02]  /*1bb30*/  LOP3.LUT R6, R2, R39, RZ, 0xc0, !PT ;  /* 0x0000002702067212 */ /* 0x000fe400078ec0ff */
[--C-:B------:R-:W-:Y:S01]  /*1bb40*/  HSET2.LE.AND R2, R4, R0.reuse, PT ;  /* 0x0000000004027233 */ /* 0x100fe20003803000 */
[----:B------:R-:W-:Y:S01]  /*1bb50*/  IMAD.MOV.U32 R4, RZ, RZ, R7 ;  /* 0x000000ffff047224 */ /* 0x000fe200078e0007 */
[----:B------:R-:W-:Y:S01]  /*1bb60*/  HSET2.LE.AND R5, R5, R0, PT ;  /* 0x0000000005057233 */ /* 0x000fe20003803000 */
[----:B------:R-:W3:Y:S02]  /*1bb70*/  LDL.LU R39, [R1+0x40] ;  /* 0x0000400001277983 */ /* 0x000ee40000300800 */
[----:B------:R-:W-:Y:S01]  /*1bb80*/  LOP3.LUT R7, R2, R38, RZ, 0xc0, !PT ;  /* 0x0000002602077212 */ /* 0x000fe200078ec0ff */
[----:B------:R-:W-:Y:S01]  /*1bb90*/  IMAD.MOV.U32 R2, RZ, RZ, R4 ;  /* 0x000000ffff027224 */ /* 0x000fe200078e0004 */
[----:B------:R-:W-:Y:S02]  /*1bba0*/  LOP3.LUT R4, R3, R83, RZ, 0xc0, !PT ;  /* 0x0000005303047212 */ /* 0x000fe400078ec0ff */
[----:B------:R-:W-:Y:S01]  /*1bbb0*/  LOP3.LUT R5, R5, R82, RZ, 0xc0, !PT ;  /* 0x0000005205057212 */ /* 0x000fe200078ec0ff */
[----:B------:R-:W-:-:S02]  /*1bbc0*/  IMAD.MOV.U32 R38, RZ, RZ, R60 ;  /* 0x000000ffff267224 */ /* 0x000fc400078e003c */
[----:B------:R-:W-:Y:S02]  /*1bbd0*/  IMAD.MOV.U32 R3, RZ, RZ, R61 ;  /* 0x000000ffff037224 */ /* 0x000fe400078e003d */
[----:B------:R-:W-:Y:S02]  /*1bbe0*/  IMAD.MOV.U32 R83, RZ, RZ, R62 ;  /* 0x000000ffff537224 */ /* 0x000fe400078e003e */
[----:B------:R-:W-:Y:S02]  /*1bbf0*/  IMAD.MOV.U32 R82, RZ, RZ, R63 ;  /* 0x000000ffff527224 */ /* 0x000fe400078e003f */
[----:B-1----:R-:W-:Y:S07]  /*1bc00*/  HMMA.16816.F32.BF16 R60, R4, R12, R76 ;  /* 0x0000000c043c723c */ /* 0x002fee000004184c */
[----:B------:R-:W-:-:S02]  /*1bc10*/  IMAD.MOV.U32 R76, RZ, RZ, R56 ;  /* 0x000000ffff4c7224 */ /* 0x000fc400078e0038 */
[----:B------:R-:W-:Y:S02]  /*1bc20*/  IMAD.MOV.U32 R79, RZ, RZ, R57 ;  /* 0x000000ffff4f7224 */ /* 0x000fe400078e0039 */
[----:B------:R-:W-:Y:S02]  /*1bc30*/  IMAD.MOV.U32 R77, RZ, RZ, R58 ;  /* 0x000000ffff4d7224 */ /* 0x000fe400078e003a */
[----:B------:R-:W-:Y:S02]  /*1bc40*/  IMAD.MOV.U32 R78, RZ, RZ, R59 ;  /* 0x000000ffff4e7224 */ /* 0x000fe400078e003b */
[C---:B------:R-:W-:Y:S06]  /*1bc50*/  HMMA.16816.F32.BF16 R56, R4.reuse, R14, R52 ;  /* 0x0000000e0438723c */ /* 0x040fec0000041834 */
[C---:B--2---:R-:W-:Y:S06]  /*1bc60*/  HMMA.16816.F32.BF16 R52, R4.reuse, R16, R32 ;  /* 0x000000100434723c */ /* 0x044fec0000041820 */
[----:B------:R-:W-:Y:S01]  /*1bc70*/  HMMA.16816.F32.BF16 R32, R4, R18, R28 ;  /* 0x000000120420723c */ /* 0x000fe2000004181c */
[----:B------:R-:W2:Y:S04]  /*1bc80*/  LDL.LU R31, [R1+0x44] ;  /* 0x00004400011f7983 */ /* 0x000ea80000300800 */
[----:B------:R-:W4:Y:S02]  /*1bc90*/  LDL.LU R28, [R1+0x1c] ;  /* 0x00001c00011c7983 */ /* 0x000f240000300800 */
[----:B------:R-:W-:Y:S01]  /*1bca0*/  IMAD.MOV.U32 R30, RZ, RZ, R3 ;  /* 0x000000ffff1e7224 */ /* 0x000fe200078e0003 */
[----:B------:R-:W-:-:S05]  /*1bcb0*/  LOP3.LUT R3, R27, UR19, R20, 0x96, !PT ;  /* 0x000000131b037c12 */ /* 0x000fca000f8e9614 */
[----:B------:R-:W-:-:S04]  /*1bcc0*/  IMAD.WIDE.U32 R6, R3, -0x2daee0ad, RZ ;  /* 0xd2511f5303067825 */ /* 0x000fc800078e00ff */
[----:B--2---:R-:W-:Y:S02]  /*1bcd0*/  IMAD.MOV.U32 R29, RZ, RZ, R31 ;  /* 0x000000ffff1d7224 */ /* 0x004fe400078e001f */
[----:B------:R-:W-:Y:S01]  /*1bce0*/  IMAD.MOV.U32 R31, RZ, RZ, R2 ;  /* 0x000000ffff1f7224 */ /* 0x000fe200078e0002 */
[----:B------:R-:W-:Y:S01]  /*1bcf0*/  LOP3.LUT R2, R21, UR21, R90, 0x96, !PT ;  /* 0x0000001515027c12 */ /* 0x000fe2000f8e965a */
[----:B----4-:R1:W-:Y:S02]  /*1bd00*/  STG.E.U16 desc[UR32][R46.64+-0xf0], R28 ;  /* 0xffff101c2e007986 */ /* 0x0103e4000c101520 */
[----:B------:R-:W-:Y:S02]  /*1bd10*/  IMAD.MOV.U32 R21, RZ, RZ, R31 ;  /* 0x000000ffff157224 */ /* 0x000fe400078e001f */
[----:B------:R-:W-:Y:S02]  /*1bd20*/  IMAD.MOV.U32 R31, RZ, RZ, R8 ;  /* 0x000000ffff1f7224 */ /* 0x000fe400078e0008 */
[----:B-1----:R-:W-:-:S02]  /*1bd30*/  IMAD.MOV.U32 R28, RZ, RZ, R30 ;  /* 0x000000ffff1c7224 */ /* 0x002fc400078e001e */
[----:B------:R-:W-:Y:S02]  /*1bd40*/  IMAD.MOV.U32 R30, RZ, RZ, R76 ;  /* 0x000000ffff1e7224 */ /* 0x000fe400078e004c */
[----:B------:R-:W-:Y:S02]  /*1bd50*/  IMAD.MOV.U32 R76, RZ, RZ, R78 ;  /* 0x000000ffff4c7224 */ /* 0x000fe400078e004e */
[----:B------:R-:W-:Y:S02]  /*1bd60*/  IMAD.MOV.U32 R78, RZ, RZ, R9 ;  /* 0x000000ffff4e7224 */ /* 0x000fe400078e0009 */
[----:B------:R-:W-:-:S03]  /*1bd70*/  IMAD.WIDE.U32 R8, R2, -0x2daee0ad, RZ ;  /* 0xd2511f5302087825 */ /* 0x000fc600078e00ff */
[----:B------:R-:W-:-:S03]  /*1bd80*/  LOP3.LUT R7, R7, UR16, R8, 0x96, !PT ;  /* 0x0000001007077c12 */ /* 0x000fc6000f8e9608 */
[----:B------:R-:W2:Y:S01]  /*1bd90*/  LDL.LU R8, [R1+0x20] ;  /* 0x0000200001087983 */ /* 0x000ea20000300800 */
[----:B------:R-:W-:-:S05]  /*1bda0*/  LOP3.LUT R2, R9, UR18, R204, 0x96, !PT ;  /* 0x0000001209027c12 */ /* 0x000fca000f8e96cc */
[----:B------:R-:W-:-:S05]  /*1bdb0*/  IMAD.WIDE.U32 R4, R2, -0x326172a9, RZ ;  /* 0xcd9e8d5702047825 */ /* 0x000fca00078e00ff */
[----:B------:R-:W-:-:S05]  /*1bdc0*/  LOP3.LUT R2, R5, UR17, R26, 0x96, !PT ;  /* 0x0000001105027c12 */ /* 0x000fca000f8e961a */
[----:B------:R-:W-:-:S05]  /*1bdd0*/  IMAD.WIDE.U32 R2, R2, -0x2daee0ad, RZ ;  /* 0xd2511f5302027825 */ /* 0x000fca00078e00ff */
[----:B------:R-:W-:Y:S01]  /*1bde0*/  LOP3.LUT R5, R3, UR14, R6, 0x96, !PT ;  /* 0x0000000e03057c12 */ /* 0x000fe2000f8e9606 */
[----:B------:R-:W-:-:S05]  /*1bdf0*/  IMAD.WIDE.U32 R6, R7, -0x326172a9, RZ ;  /* 0xcd9e8d5707067825 */ /* 0x000fca00078e00ff */
[----:B------:R-:W-:Y:S01]  /*1be00*/  LOP3.LUT R3, R7, UR15, R4, 0x96, !PT ;  /* 0x0000000f07037c12 */ /* 0x000fe2000f8e9604 */
[----:B------:R-:W-:-:S04]  /*1be10*/  IMAD.MOV.U32 R9, RZ, RZ, R21 ;  /* 0x000000ffff097224 */ /* 0x000fc800078e0015 */
[----:B------:R-:W-:-:S05]  /*1be20*/  IMAD.WIDE.U32 R20, R3, -0x2daee0ad, RZ ;  /* 0xd2511f5303147825 */ /* 0x000fca00078e00ff */
[----:B------:R-:W-:Y:S01]  /*1be30*/  LOP3.LUT R2, R21, UR12, R2, 0x96, !PT ;  /* 0x0000000c15027c12 */ /* 0x000fe2000f8e9602 */
[----:B------:R-:W-:-:S04]  /*1be40*/  IMAD.WIDE.U32 R4, R5, -0x326172a9, RZ ;  /* 0xcd9e8d5705047825 */ /* 0x000fc800078e00ff */
[----:B------:R-:W-:Y:S01]  /*1be50*/  IMAD.WIDE.U32 R2, R2, -0x326172a9, RZ ;  /* 0xcd9e8d5702027825 */ /* 0x000fe200078e00ff */
[----:B------:R-:W-:-:S04]  /*1be60*/  LOP3.LUT R21, R5, UR13, R6, 0x96, !PT ;  /* 0x0000000d05157c12 */ /* 0x000fc8000f8e9606 */
[----:B------:R-:W-:Y:S02]  /*1be70*/  LOP3.LUT R4, R3, UR39, R4, 0x96, !PT ;  /* 0x0000002703047c12 */ /* 0x000fe4000f8e9604 */
[--C-:B------:R-:W-:Y:S02]  /*1be80*/  SHF.R.U32.HI R6, RZ, 0x10, R2.reuse ;  /* 0x00000010ff067819 */ /* 0x100fe40000011602 */
[C---:B------:R-:W-:Y:S02]  /*1be90*/  LOP3.LUT R3, R2.reuse, 0xffff, RZ, 0xc0, !PT ;  /* 0x0000ffff02037812 */ /* 0x040fe400078ec0ff */
[----:B------:R-:W-:Y:S02]  /*1bea0*/  LOP3.LUT R7, R2, 0xff, RZ, 0xc0, !PT ;  /* 0x000000ff02077812 */ /* 0x000fe400078ec0ff */
[----:B------:R-:W-:Y:S02]  /*1beb0*/  SHF.R.U32.HI R5, RZ, 0x18, R2 ;  /* 0x00000018ff057819 */ /* 0x000fe40000011602 */
[----:B------:R-:W-:-:S02]  /*1bec0*/  LOP3.LUT R2, R6, 0xff, RZ, 0xc0, !PT ;  /* 0x000000ff06027812 */ /* 0x000fc400078ec0ff */
[----:B------:R-:W-:-:S04]  /*1bed0*/  SHF.R.U32.HI R3, RZ, 0x8, R3 ;  /* 0x00000008ff037819 */ /* 0x000fc80000011603 */
[----:B------:R-:W-:Y:S02]  /*1bee0*/  PRMT R7, R7, 0x5410, R3 ;  /* 0x0000541007077816 */ /* 0x000fe40000000003 */
[--C-:B------:R-:W-:Y:S02]  /*1bef0*/  SHF.R.U32.HI R3, RZ, 0x10, R4.reuse ;  /* 0x00000010ff037819 */ /* 0x100fe40000011604 */
[----:B------:R-:W-:Y:S01]  /*1bf00*/  LOP3.LUT R6, R4, 0xff, RZ, 0xc0, !PT ;  /* 0x000000ff04067812 */ /* 0x000fe200078ec0ff */
[----:B--2---:R1:W-:Y:S02]  /*1bf10*/  STG.E.U16 desc[UR32][R46.64+-0xee], R8 ;  /* 0xffff12082e007986 */ /* 0x0043e4000c101520 */
[----:B-1----:R-:W-:Y:S02]  /*1bf20*/  PRMT R8, R2, 0x5410, R5 ;  /* 0x0000541002087816 */ /* 0x002fe40000000005 */
[----:B------:R-:W-:Y:S02]  /*1bf30*/  LOP3.LUT R2, R4, 0xffff, RZ, 0xc0, !PT ;  /* 0x0000ffff04027812 */ /* 0x000fe400078ec0ff */
[----:B------:R-:W-:-:S02]  /*1bf40*/  SHF.R.U32.HI R5, RZ, 0x18, R4 ;  /* 0x00000018ff057819 */ /* 0x000fc40000011604 */
[----:B------:R-:W-:Y:S02]  /*1bf50*/  SHF.R.U32.HI R4, RZ, 0x8, R2 ;  /* 0x00000008ff047819 */ /* 0x000fe40000011602 */
[----:B------:R-:W-:Y:S02]  /*1bf60*/  HSET2.LE.AND R2, R7, R0, PT ;  /* 0x0000000007027233 */ /* 0x000fe40003803000 */
[----:B------:R-:W2:Y:S01]  /*1bf70*/  LDL.LU R7, [R1+0x2d4] ;  /* 0x0002d40001077983 */ /* 0x000ea20000300800 */
[----:B------:R-:W-:Y:S02]  /*1bf80*/  PRMT R4, R6, 0x5410, R4 ;  /* 0x0000541006047816 */ /* 0x000fe40000000004 */
[----:B------:R-:W-:Y:S01]  /*1bf90*/  LOP3.LUT R3, R3, 0xff, RZ, 0xc0, !PT ;  /* 0x000000ff03037812 */ /* 0x000fe200078ec0ff */
[----:B------:R-:W4:Y:S03]  /*1bfa0*/  LDL.LU R6, [R1+0x2b0] ;  /* 0x0002b00001067983 */ /* 0x000f260000300800 */
[----:B------:R-:W-:Y:S01]  /*1bfb0*/  PRMT R5, R3, 0x5410, R5 ;  /* 0x0000541003057816 */ /* 0x000fe20000000005 */
[----:B--2---:R-:W-:-:S02]  /*1bfc0*/  IMAD.MOV.U32 R3, RZ, RZ, R7 ;  /* 0x000000ffff037224 */ /* 0x004fc400078e0007 */
[----:B------:R-:W2:Y:S01]  /*1bfd0*/  LDL.LU R7, [R1+0x2ac] ;  /* 0x0002ac0001077983 */ /* 0x000ea20000300800 */
[----:B----4-:R-:W-:Y:S02]  /*1bfe0*/  LOP3.LUT R6, R2, R6, RZ, 0xc0, !PT ;  /* 0x0000000602067212 */ /* 0x010fe400078ec0ff */
[--C-:B------:R-:W-:Y:S01]  /*1bff0*/  HSET2.LE.AND R2, R8, R0.reuse, PT ;  /* 0x0000000008027233 */ /* 0x100fe20003803000 */
[----:B------:R-:W-:Y:S01]  /*1c000*/  IMAD.MOV.U32 R8, RZ, RZ, R3 ;  /* 0x000000ffff087224 */ /* 0x000fe200078e0003 */
[----:B------:R-:W-:Y:S02]  /*1c010*/  HSET2.LE.AND R3, R4, R0, PT ;  /* 0x0000000004037233 */ /* 0x000fe40003803000 */
[----:B------:R-:W4:Y:S01]  /*1c020*/  LDL.LU R4, [R1+0x2cc] ;  /* 0x0002cc0001047983 */ /* 0x000f220000300800 */
[----:B--2---:R-:W-:-:S03]  /*1c030*/  LOP3.LUT R7, R2, R7, RZ, 0xc0, !PT ;  /* 0x0000000702077212 */ /* 0x004fc600078ec0ff */
[----:B------:R-:W2:Y:S01]  /*1c040*/  LDL.LU R2, [R1+0x2b8] ;  /* 0x0002b80001027983 */ /* 0x000ea20000300800 */
[----:B------:R-:W-:Y:S02]  /*1c050*/  HSET2.LE.AND R5, R5, R0, PT ;  /* 0x0000000005057233 */ /* 0x000fe40003803000 */
[----:B----4-:R-:W-:Y:S01]  /*1c060*/  LOP3.LUT R4, R3, R4, RZ, 0xc0, !PT ;  /* 0x0000000403047212 */ /* 0x010fe200078ec0ff */
[----:B------:R-:W-:Y:S02]  /*1c070*/  IMAD.MOV.U32 R23, RZ, RZ, R82 ;  /* 0x000000ffff177224 */ /* 0x000fe400078e0052 */
[----:B------:R-:W-:Y:S01]  /*1c080*/  IMAD.MOV.U32 R25, RZ, RZ, R28 ;  /* 0x000000ffff197224 */ /* 0x000fe200078e001c */
[----:B--2---:R-:W-:Y:S02]  /*1c090*/  LOP3.LUT R5, R5, R2, RZ, 0xc0, !PT ;  /* 0x0000000205057212 */ /* 0x004fe400078ec0ff */
[----:B------:R-:W-:Y:S01]  /*1c0a0*/  LOP3.LUT R2, R11, UR13, R22, 0x96, !PT ;  /* 0x0000000d0b027c12 */ /* 0x000fe2000f8e9616 */
[----:B------:R-:W-:-:S04]  /*1c0b0*/  IMAD.MOV.U32 R11, RZ, RZ, R83 ;  /* 0x000000ffff0b7224 */ /* 0x000fc800078e0053 */
[----:B------:R-:W-:Y:S01]  /*1c0c0*/  HMMA.16816.F32.BF16 R64, R4, R16, R64 ;  /* 0x000000100440723c */ /* 0x000fe20000041840 */
[----:B------:R-:W-:-:S06]  /*1c0d0*/  IMAD.WIDE.U32 R2, R2, -0x2daee0ad, RZ ;  /* 0xd2511f5302027825 */ /* 0x000fcc00078e00ff */
[----:B------:R-:W-:Y:S02]  /*1c0e0*/  IMAD.MOV.U32 R17, RZ, RZ, R76 ;  /* 0x000000ffff117224 */ /* 0x000fe400078e004c */
[----:B------:R-:W-:Y:S02]  /*1c0f0*/  IMAD.MOV.U32 R16, RZ, RZ, R77 ;  /* 0x000000ffff107224 */ /* 0x000fe400078e004d */
[----:B------:R-:W-:Y:S02]  /*1c100*/  IMAD.MOV.U32 R77, RZ, RZ, R81 ;  /* 0x000000ffff4d7224 */ /* 0x000fe400078e0051 */
[----:B------:R-:W-:Y:S02]  /*1c110*/  IMAD.MOV.U32 R76, RZ, RZ, R80 ;  /* 0x000000ffff4c7224 */ /* 0x000fe400078e0050 */
[C---:B------:R-:W-:Y:S01]  /*1c120*/  HMMA.16816.F32.BF16 R80, R4.reuse, R18, R48 ;  /* 0x000000120450723c */ /* 0x040fe20000041830 */
[----:B------:R-:W1:Y:S05]  /*1c130*/  LDSM.16.MT88.4 R48, [R218+0x4c00] ;  /* 0x004c0000da30783b */ /* 0x000e6a0000004200 */
[C---:B------:R-:W-:Y:S06]  /*1c140*/  HMMA.16816.F32.BF16 R168, R4.reuse, R12, R168 ;  /* 0x0000000c04a8723c */ /* 0x040fec00000418a8 */
[----:B------:R-:W-:Y:S07]  /*1c150*/  HMMA.16816.F32.BF16 R68, R4, R14, R68 ;  /* 0x0000000e0444723c */ /* 0x000fee0000041844 */
[----:B------:R-:W-:-:S02]  /*1c160*/  LOP3.LUT R4, R2, 0xffff, RZ, 0xc0, !PT ;  /* 0x0000ffff02047812 */ /* 0x000fc400078ec0ff */
[----:B------:R-:W-:Y:S02]  /*1c170*/  SHF.R.U32.HI R5, RZ, 0x10, R2 ;  /* 0x00000010ff057819 */ /* 0x000fe40000011602 */
[----:B------:R-:W-:Y:S02]  /*1c180*/  SHF.R.U32.HI R6, RZ, 0x8, R4 ;  /* 0x00000008ff067819 */ /* 0x000fe40000011604 */
[----:B------:R-:W-:Y:S02]  /*1c190*/  LOP3.LUT R7, R2, 0xff, RZ, 0xc0, !PT ;  /* 0x000000ff02077812 */ /* 0x000fe400078ec0ff */
[----:B------:R-:W-:Y:S02]  /*1c1a0*/  SHF.R.U32.HI R4, RZ, 0x18, R2 ;  /* 0x00000018ff047819 */ /* 0x000fe40000011602 */
[----:B------:R-:W-:Y:S02]  /*1c1b0*/  LOP3.LUT R2, R5, 0xff, RZ, 0xc0, !PT ;  /* 0x000000ff05027812 */ /* 0x000fe400078ec0ff */
[----:B------:R-:W-:Y:S01]  /*1c1c0*/  LOP3.LUT R3, R3, UR40, R24, 0x96, !PT ;  /* 0x0000002803037c12 */ /* 0x000fe2000f8e9618 */
[----:B------:R-:W-:Y:S01]  /*1c1d0*/  IMAD.MOV.U32 R18, RZ, RZ, R9 ;  /* 0x000000ffff127224 */ /* 0x000fe200078e0009 */
[----:B------:R-:W-:-:S02]  /*1c1e0*/  PRMT R9, R2, 0x5410, R4 ;  /* 0x0000541002097816 */ /* 0x000fc40000000004 */
[----:B------:R-:W-:Y:S01]  /*1c1f0*/  LOP3.LUT R2, R3, 0xffff, RZ, 0xc0, !PT ;  /* 0x0000ffff03027812 */ /* 0x000fe200078ec0ff */
[----:B------:R-:W-:Y:S01]  /*1c200*/  IMAD.MOV.U32 R13, RZ, RZ, R8 ;  /* 0x000000ffff0d7224 */ /* 0x000fe200078e0008 */
[--C-:B------:R-:W-:Y:S02]  /*1c210*/  SHF.R.U32.HI R4, RZ, 0x10, R3.reuse ;  /* 0x00000010ff047819 */ /* 0x100fe40000011603 */
[----:B------:R-:W-:Y:S02]  /*1c220*/  PRMT R8, R7, 0x5410, R6 ;  /* 0x0000541007087816 */ /* 0x000fe40000000006 */
[----:B------:R-:W-:Y:S02]  /*1c230*/  LOP3.LUT R7, R3, 0xff, RZ, 0xc0, !PT ;  /* 0x000000ff03077812 */ /* 0x000fe400078ec0ff */
[----:B------:R-:W-:Y:S02]  /*1c240*/  SHF.R.U32.HI R6, RZ, 0x18, R3 ;  /* 0x00000018ff067819 */ /* 0x000fe40000011603 */
[----:B------:R-:W-:-:S02]  /*1c250*/  SHF.R.U32.HI R5, RZ, 0x8, R2 ;  /* 0x00000008ff057819 */ /* 0x000fc40000011602 */
[----:B------:R-:W-:Y:S02]  /*1c260*/  LOP3.LUT R3, R4, 0xff, RZ, 0xc0, !PT ;  /* 0x000000ff04037812 */ /* 0x000fe400078ec0ff */
[--C-:B------:R-:W-:Y:S02]  /*1c270*/  HSET2.LE.AND R2, R8, R0.reuse, PT ;  /* 0x0000000008027233 */ /* 0x100fe40003803000 */
[----:B------:R-:W-:Y:S02]  /*1c280*/  PRMT R4, R7, 0x5410, R5 ;  /* 0x0000541007047816 */ /* 0x000fe40000000005 */
[----:B------:R-:W-:Y:S02]  /*1c290*/  PRMT R5, R3, 0x5410, R6 ;  /* 0x0000541003057816 */ /* 0x000fe40000000006 */
[----:B------:R-:W-:Y:S02]  /*1c2a0*/  LOP3.LUT R6, R2, R84, RZ, 0xc0, !PT ;  /* 0x0000005402067212 */ /* 0x000fe400078ec0ff */
[----:B------:R-:W-:-:S02]  /*1c2b0*/  HSET2.LE.AND R2, R9, R0, PT ;  /* 0x0000000009027233 */ /* 0x000fc40003803000 */
[--C-:B------:R-:W-:Y:S02]  /*1c2c0*/  HSET2.LE.AND R3, R4, R0.reuse, PT ;  /* 0x0000000004037233 */ /* 0x100fe40003803000 */
[----:B------:R-:W-:Y:S02]  /*1c2d0*/  HSET2.LE.AND R5, R5, R0, PT ;  /* 0x0000000005057233 */ /* 0x000fe40003803000 */
[----:B------:R-:W-:Y:S02]  /*1c2e0*/  LOP3.LUT R7, R2, R85, RZ, 0xc0, !PT ;  /* 0x0000005502077212 */ /* 0x000fe400078ec0ff */
[----:B------:R-:W-:Y:S02]  /*1c2f0*/  LOP3.LUT R4, R3, R87, RZ, 0xc0, !PT ;  /* 0x0000005703047212 */ /* 0x000fe400078ec0ff */
[----:B------:R-:W-:-:S07]  /*1c300*/  LOP3.LUT R5, R5, R86, RZ, 0xc0, !PT ;  /* 0x0000005605057212 */ /* 0x000fce00078ec0ff */
[----:B-1----:R-:W-:Y:S01]  /*1c310*/  HMMA.16816.F32.BF16 R84, R4, R50, R32 ;  /* 0x000000320454723c */ /* 0x002fe20000041820 */
[----:B------:R-:W2:Y:S04]  /*1c320*/  LDL.LU R34, [R1+0x2c4] ;  /* 0x0002c40001227983 */ /* 0x000ea80000300800 */
[----:B------:R-:W4:Y:S01]  /*1c330*/  LDL.LU R33, [R1+0x2c0] ;  /* 0x0002c00001217983 */ /* 0x000f220000300800 */
[----:B------:R-:W-:Y:S02]  /*1c340*/  IMAD.MOV.U32 R22, RZ, RZ, R29 ;  /* 0x000000ffff167224 */ /* 0x000fe400078e001d */
[----:B------:R-:W-:Y:S02]  /*1c350*/  IMAD.MOV.U32 R19, RZ, RZ, R30 ;  /* 0x000000ffff137224 */ /* 0x000fe400078e001e */
[----:B------:R-:W-:-:S02]  /*1c360*/  IMAD.MOV.U32 R24, RZ, RZ, R31 ;  /* 0x000000ffff187224 */ /* 0x000fc400078e001f */
[----:B------:R-:W1:Y:S01]  /*1c370*/  LDSM.16.MT88.4 R28, [R217+0x4c00] ;  /* 0x004c0000d91c783b */ /* 0x000e620000004200 */
[C---:B------:R-:W-:Y:S01]  /*1c380*/  LOP3.LUT R3, R139.reuse, UR5, RZ, 0x3c, !PT ;  /* 0x000000058b037c12 */ /* 0x040fe2000f8e3cff */
[----:B------:R-:W-:Y:S01]  /*1c390*/  IMAD.MOV.U32 R15, RZ, RZ, R241 ;  /* 0x000000ffff0f7224 */ /* 0x000fe200078e00f1 */
[----:B------:R-:W-:Y:S01]  /*1c3a0*/  LOP3.LUT R2, R139, UR36, RZ, 0x3c, !PT ;  /* 0x000000248b027c12 */ /* 0x000fe2000f8e3cff */
[----:B------:R-:W-:Y:S02]  /*1c3b0*/  IMAD.MOV.U32 R241, RZ, RZ, R160 ;  /* 0x000000fffff17224 */ /* 0x000fe400078e00a0 */
        /* <DEDUP_REMOVED lines=11> */
[----:B------:R-:W-:Y:S07]  /*1c470*/  HMMA.16816.F32.BF16 R56, R4, R30, R56 ;  /* 0x0000001e0438723c */ /* 0x000fee0000041838 */
[----:B------:R-:W-:-:S04]  /*1c480*/  IMAD.WIDE.U32 R6, R3, -0x326172a9, RZ ;  /* 0xcd9e8d5703067825 */ /* 0x000fc800078e00ff */
[----:B------:R-:W-:-:S04]  /*1c490*/  IMAD.WIDE.U32 R4, R2, -0x326172a9, RZ ;  /* 0xcd9e8d5702047825 */ /* 0x000fc800078e00ff */
[----:B------:R-:W-:Y:S01]  /*1c4a0*/  IMAD.WIDE.U32 R2, R21, -0x2daee0ad, RZ ;  /* 0xd2511f5315027825 */ /* 0x000fe200078e00ff */
[--C-:B------:R-:W-:Y:S02]  /*1c4b0*/  LOP3.LUT R13, R27, UR19, R4.reuse, 0x96, !PT ;  /* 0x000000131b0d7c12 */ /* 0x100fe4000f8e9604 */
[----:B------:R-:W-:Y:S02]  /*1c4c0*/  LOP3.LUT R35, R37, UR19, R4, 0x96, !PT ;  /* 0x0000001325237c12 */ /* 0x000fe4000f8e9604 */
[----:B------:R-:W-:Y:S02]  /*1c4d0*/  LOP3.LUT R4, R2, 0xffff, RZ, 0xc0, !PT ;  /* 0x0000ffff02047812 */ /* 0x000fe400078ec0ff */
[C---:B------:R-:W-:Y:S02]  /*1c4e0*/  LOP3.LUT R14, R5.reuse, UR21, R8, 0x96, !PT ;  /* 0x00000015050e7c12 */ /* 0x040fe4000f8e9608 */
[----:B------:R-:W-:Y:S02]  /*1c4f0*/  LOP3.LUT R52, R5, UR21, R92, 0x96, !PT ;  /* 0x0000001505347c12 */ /* 0x000fe4000f8e965c */
[----:B------:R-:W-:-:S02]  /*1c500*/  LOP3.LUT R11, R27, UR19, R6, 0x96, !PT ;  /* 0x000000131b0b7c12 */ /* 0x000fc4000f8e9606 */
[----:B------:R-:W-:Y:S02]  /*1c510*/  LOP3.LUT R23, R37, UR19, R6, 0x96, !PT ;  /* 0x0000001325177c12 */ /* 0x000fe4000f8e9606 */
[----:B------:R-:W-:Y:S02]  /*1c520*/  LOP3.LUT R3, R3, UR40, R20, 0x96, !PT ;  /* 0x0000002803037c12 */ /* 0x000fe4000f8e9614 */
[----:B------:R-:W-:Y:S02]  /*1c530*/  SHF.R.U32.HI R6, RZ, 0x8, R4 ;  /* 0x00000008ff067819 */ /* 0x000fe40000011604 */
[----:B------:R-:W-:Y:S02]  /*1c540*/  LOP3.LUT R5, R2, 0xff, RZ, 0xc0, !PT ;  /* 0x000000ff02057812 */ /* 0x000fe400078ec0ff */
[----:B------:R-:W-:Y:S02]  /*1c550*/  LOP3.LUT R10, R7, UR21, R8, 0x96, !PT ;  /* 0x00000015070a7c12 */ /* 0x000fe4000f8e9608 */
[----:B------:R-:W-:-:S02]  /*1c560*/  SHF.R.U32.HI R4, RZ, 0x10, R2 ;  /* 0x00000010ff047819 */ /* 0x000fc40000011602 */
[----:B------:R-:W-:Y:S02]  /*1c570*/  SHF.R.U32.HI R8, RZ, 0x18, R2 ;  /* 0x00000018ff087819 */ /* 0x000fe40000011602 */
[----:B------:R-:W-:Y:S02]  /*1c580*/  LOP3.LUT R2, R3, 0xffff, RZ, 0xc0, !PT ;  /* 0x0000ffff03027812 */ /* 0x000fe400078ec0ff */
[----:B------:R-:W-:Y:S02]  /*1c590*/  PRMT R9, R5, 0x5410, R6 ;  /* 0x0000541005097816 */ /* 0x000fe40000000006 */
[----:B------:R-:W-:Y:S02]  /*1c5a0*/  LOP3.LUT R32, R7, UR21, R92, 0x96, !PT ;  /* 0x0000001507207c12 */ /* 0x000fe4000f8e965c */
[----:B------:R-:W-:Y:S02]  /*1c5b0*/  LOP3.LUT R6, R4, 0xff, RZ, 0xc0, !PT ;  /* 0x000000ff04067812 */ /* 0x000fe400078ec0ff */
[----:B------:R-:W-:-:S02]  /*1c5c0*/  SHF.R.U32.HI R5, RZ, 0x10, R3 ;  /* 0x00000010ff057819 */ /* 0x000fc40000011603 */
[----:B------:R-:W-:Y:S02]  /*1c5d0*/  LOP3.LUT R7, R3, 0xff, RZ, 0xc0, !PT ;  /* 0x000000ff03077812 */ /* 0x000fe400078ec0ff */
[----:B------:R-:W-:Y:S02]  /*1c5e0*/  SHF.R.U32.HI R4, RZ, 0x18, R3 ;  /* 0x00000018ff047819 */ /* 0x000fe40000011603 */
[----:B------:R-:W-:Y:S01]  /*1c5f0*/  SHF.R.U32.HI R3, RZ, 0x8, R2 ;  /* 0x00000008ff037819 */ /* 0x000fe20000011602 */
[----:B------:R-:W-:Y:S01]  /*1c600*/  IMAD.MOV.U32 R54, RZ, RZ, R24 ;  /* 0x000000ffff367224 */ /* 0x000fe200078e0018 */
[----:B------:R-:W-:Y:S01]  /*1c610*/  LOP3.LUT R2, R5, 0xff, RZ, 0xc0, !PT ;  /* 0x000000ff05027812 */ /* 0x000fe200078ec0ff */
[----:B------:R-:W-:Y:S01]  /*1c620*/  IMAD.MOV.U32 R24, RZ, RZ, R16 ;  /* 0x000000ffff187224 */ /* 0x000fe200078e0010 */
[----:B------:R-:W-:Y:S01]  /*1c630*/  PRMT R8, R6, 0x5410, R8 ;  /* 0x0000541006087816 */ /* 0x000fe20000000008 */
[----:B------:R-:W-:Y:S01]  /*1c640*/  IMAD.MOV.U32 R138, RZ, RZ, R18 ;  /* 0x000000ffff8a7224 */ /* 0x000fe200078e0012 */
[----:B------:R-:W-:Y:S01]  /*1c650*/  PRMT R16, R7, 0x5410, R3 ;  /* 0x0000541007107816 */ /* 0x000fe20000000003 */
[----:B------:R-:W-:Y:S01]  /*1c660*/  IMAD.WIDE.U32 R6, R10, -0x2daee0ad, RZ ;  /* 0xd2511f530a067825 */ /* 0x000fe200078e00ff */
[----:B------:R-:W-:-:S03]  /*1c670*/  PRMT R18, R2, 0x5410, R4 ;  /* 0x0000541002127816 */ /* 0x000fc60000000004 */
[----:B------:R-:W-:Y:S01]  /*1c680*/  IMAD.WIDE.U32 R4, R11, -0x2daee0ad, RZ ;  /* 0xd2511f530b047825 */ /* 0x000fe200078e00ff */
[----:B------:R-:W-:Y:S02]  /*1c690*/  LOP3.LUT R7, R7, UR18, R204, 0x96, !PT ;  /* 0x0000001207077c12 */ /* 0x000fe4000f8e96cc */
[--C-:B------:R-:W-:Y:S02]  /*1c6a0*/  HSET2.LE.AND R2, R9, R0.reuse, PT ;  /* 0x0000000009027233 */ /* 0x100fe40003803000 */
[----:B------:R-:W-:Y:S02]  /*1c6b0*/  HSET2.LE.AND R3, R8, R0, PT ;  /* 0x0000000008037233 */ /* 0x000fe40003803000 */
[----:B------:R-:W-:Y:S01]  /*1c6c0*/  LOP3.LUT R5, R5, UR16, R6, 0x96, !PT ;  /* 0x0000001005057c12 */ /* 0x000fe2000f8e9606 */
[----:B------:R-:W-:Y:S01]  /*1c6d0*/  IMAD.WIDE.U32 R8, R7, -0x326172a9, RZ ;  /* 0xcd9e8d5707087825 */ /* 0x000fe200078e00ff */
[----:B--2---:R-:W-:-:S03]  /*1c6e0*/  LOP3.LUT R6, R2, R34, RZ, 0xc0, !PT ;  /* 0x0000002202067212 */ /* 0x004fc600078ec0ff */
[----:B------:R-:W-:Y:S01]  /*1c6f0*/  IMAD.MOV.U32 R34, RZ, RZ, R138 ;  /* 0x000000ffff227224 */ /* 0x000fe200078e008a */
[----:B----4-:R-:W-:Y:S01]  /*1c700*/  LOP3.LUT R7, R3, R33, RZ, 0xc0, !PT ;  /* 0x0000002103077212 */ /* 0x010fe200078ec0ff */
[----:B------:R-:W-:Y:S01]  /*1c710*/  IMAD.WIDE.U32 R2, R5, -0x326172a9, RZ ;  /* 0xcd9e8d5705027825 */ /* 0x000fe200078e00ff */
[----:B------:R-:W-:-:S03]  /*1c720*/  LOP3.LUT R5, R9, UR17, R26, 0x96, !PT ;  /* 0x0000001109057c12 */ /* 0x000fc6000f8e961a */
[----:B------:R-:W-:Y:S01]  /*1c730*/  IMAD.MOV.U32 R138, RZ, RZ, R53 ;  /* 0x000000ffff8a7224 */ /* 0x000fe200078e0035 */
[----:B------:R-:W-:Y:S01]  /*1c740*/  LOP3.LUT R3, R3, UR15, R8, 0x96, !PT ;  /* 0x0000000f03037c12 */ /* 0x000fe2000f8e9608 */
[----:B------:R-:W-:Y:S02]  /*1c750*/  IMAD.MOV.U32 R53, RZ, RZ, R54 ;  /* 0x000000ffff357224 */ /* 0x000fe400078e0036 */
[----:B------:R-:W-:Y:S02]  /*1c760*/  IMAD.MOV.U32 R54, RZ, RZ, R15 ;  /* 0x000000ffff367224 */ /* 0x000fe400078e000f */
[----:B------:R-:W-:-:S04]  /*1c770*/  IMAD.WIDE.U32 R14, R14, -0x2daee0ad, RZ ;  /* 0xd2511f530e0e7825 */ /* 0x000fc800078e00ff */
[----:B------:R-:W-:-:S04]  /*1c780*/  IMAD.WIDE.U32 R8, R13, -0x2daee0ad, RZ ;  /* 0xd2511f530d087825 */ /* 0x000fc800078e00ff */
[----:B------:R-:W-:Y:S01]  /*1c790*/  IMAD.MOV.U32 R33, RZ, RZ, R54 ;  /* 0x000000ffff217224 */ /* 0x000fe200078e0036 */
[----:B------:R-:W-:Y:S01]  /*1c7a0*/  LOP3.LUT R9, R9, UR16, R14, 0x96, !PT ;  /* 0x0000001009097c12 */ /* 0x000fe2000f8e960e */
[----:B------:R-:W-:Y:S01]  /*1c7b0*/  IMAD.MOV.U32 R54, RZ, RZ, R12 ;  /* 0x000000ffff367224 */ /* 0x000fe200078e000c */
[----:B------:R-:W-:Y:S01]  /*1c7c0*/  LOP3.LUT R12, R15, UR18, R204, 0x96, !PT ;  /* 0x000000120f0c7c12 */ /* 0x000fe2000f8e96cc */
[----:B------:R-:W-:-:S04]  /*1c7d0*/  IMAD.WIDE.U32 R10, R5, -0x2daee0ad, RZ ;  /* 0xd2511f53050a7825 */ /* 0x000fc800078e00ff */
[----:B------:R-:W-:Y:S01]  /*1c7e0*/  IMAD.WIDE.U32 R14, R3, -0x2daee0ad, RZ ;  /* 0xd2511f53030e7825 */ /* 0x000fe200078e00ff */
[----:B------:R-:W-:Y:S02]  /*1c7f0*/  LOP3.LUT R13, R11, UR14, R4, 0x96, !PT ;  /* 0x0000000e0b0d7c12 */ /* 0x000fe4000f8e9604 */
[----:B------:R-:W-:Y:S01]  /*1c800*/  HSET2.LE.AND R3, R16, R0, PT ;  /* 0x0000000010037233 */ /* 0x000fe20003803000 */
[----:B------:R-:W-:Y:S01]  /*1c810*/  IMAD.WIDE.U32 R4, R12, -0x326172a9, RZ ;  /* 0xcd9e8d570c047825 */ /* 0x000fe200078e00ff */
[----:B------:R-:W-:-:S03]  /*1c820*/  LOP3.LUT R15, R15, UR12, R10, 0x96, !PT ;  /* 0x0000000c0f0f7c12 */ /* 0x000fc6000f8e960a */
[----:B------:R-:W-:-:S04]  /*1c830*/  IMAD.WIDE.U32 R10, R9, -0x326172a9, RZ ;  /* 0xcd9e8d57090a7825 */ /* 0x000fc800078e00ff */
[----:B------:R-:W-:Y:S01]  /*1c840*/  IMAD.MOV.U32 R93, RZ, RZ, R138 ;  /* 0x000000ffff5d7224 */ /* 0x000fe200078e008a */
[----:B------:R-:W-:Y:S01]  /*1c850*/  LOP3.LUT R9, R11, UR15, R4, 0x96, !PT ;  /* 0x0000000f0b097c12 */ /* 0x000fe2000f8e9604 */
[----:B------:R-:W-:Y:S02]  /*1c860*/  IMAD.MOV.U32 R138, RZ, RZ, R53 ;  /* 0x000000ffff8a7224 */ /* 0x000fe400078e0035 */
[----:B------:R-:W-:Y:S01]  /*1c870*/  IMAD.MOV.U32 R53, RZ, RZ, R160 ;  /* 0x000000ffff357224 */ /* 0x000fe200078e00a0 */
[----:B------:R-:W-:Y:S01]  /*1c880*/  LOP3.LUT R4, R3, R93, RZ, 0xc0, !PT ;  /* 0x0000005d03047212 */ /* 0x000fe200078ec0ff */
[----:B------:R-:W-:Y:S01]  /*1c890*/  IMAD.MOV.U32 R93, RZ, RZ, R139 ;  /* 0x000000ffff5d7224 */ /* 0x000fe200078e008b */
[----:B------:R-:W2:Y:S01]  /*1c8a0*/  LDL.LU R160, [R1+0x264] ;  /* 0x0002640001a07983 */ /* 0x000ea20000300800 */
[----:B------:R-:W-:-:S03]  /*1c8b0*/  IMAD.MOV.U32 R139, RZ, RZ, R78 ;  /* 0x000000ffff8b7224 */ /* 0x000fc600078e004e */
[----:B------:R-:W4:Y:S01]  /*1c8c0*/  LDL.LU R78, [R1+0x2c8] ;  /* 0x0002c800014e7983 */ /* 0x000f220000300800 */
[----:B------:R-:W-:Y:S01]  /*1c8d0*/  LOP3.LUT R5, R5, UR17, R26, 0x96, !PT ;  /* 0x0000001105057c12 */ /* 0x000fe2000f8e961a */
[----:B------:R-:W-:Y:S02]  /*1c8e0*/  IMAD.WIDE.U32 R12, R13, -0x326172a9, RZ ;  /* 0xcd9e8d570d0c7825 */ /* 0x000fe400078e00ff */
[----:B------:R1:W-:Y:S02]  /*1c8f0*/  STG.E.U16 desc[UR32][R44.64+-0xf0], R75 ;  /* 0xffff104b2c007986 */ /* 0x0003e4000c101520 */
[----:B------:R-:W-:Y:S02]  /*1c900*/  IMAD.MOV.U32 R21, RZ, RZ, R34 ;  /* 0x000000ffff157224 */ /* 0x000fe400078e0022 */
[----:B------:R-:W-:Y:S02]  /*1c910*/  IMAD.MOV.U32 R92, RZ, RZ, R55 ;  /* 0x000000ffff5c7224 */ /* 0x000fe400078e0037 */
[----:B------:R-:W-:-:S02]  /*1c920*/  IMAD.MOV.U32 R34, RZ, RZ, R25 ;  /* 0x000000ffff227224 */ /* 0x000fc400078e0019 */
[----:B------:R-:W-:Y:S02]  /*1c930*/  IMAD.MOV.U32 R55, RZ, RZ, R17 ;  /* 0x000000ffff377224 */ /* 0x000fe400078e0011 */
[----:B------:R-:W-:Y:S01]  /*1c940*/  IMAD.WIDE.U32 R16, R5, -0x2daee0ad, RZ ;  /* 0xd2511f5305107825 */ /* 0x000fe200078e00ff */
[----:B------:R-:W-:-:S03]  /*1c950*/  LOP3.LUT R20, R13, UR13, R2, 0x96, !PT ;  /* 0x0000000d0d147c12 */ /* 0x000fc6000f8e9602 */
[----:B------:R-:W-:Y:S01]  /*1c960*/  IMAD.WIDE.U32 R2, R15, -0x326172a9, RZ ;  /* 0xcd9e8d570f027825 */ /* 0x000fe200078e00ff */
[----:B------:R-:W-:Y:S02]  /*1c970*/  LOP3.LUT R13, R17, UR14, R8, 0x96, !PT ;  /* 0x0000000e110d7c12 */ /* 0x000fe4000f8e9608 */
[----:B------:R-:W-:Y:S01]  /*1c980*/  HSET2.LE.AND R5, R18, R0, PT ;  /* 0x0000000012057233 */ /* 0x000fe20003803000 */
[----:B-1----:R-:W-:Y:S02]  /*1c990*/  IMAD.MOV.U32 R75, RZ, RZ, R33 ;  /* 0x000000ffff4b7224 */ /* 0x002fe400078e0021 */
[----:B------:R-:W-:Y:S02]  /*1c9a0*/  IMAD.MOV.U32 R33, RZ, RZ, R24 ;  /* 0x000000ffff217224 */ /* 0x000fe400078e0018 */
[----:B------:R-:W-:Y:S01]  /*1c9b0*/  IMAD.WIDE.U32 R24, R9, -0x2daee0ad, RZ ;  /* 0xd2511f5309187825 */ /* 0x000fe200078e00ff */
[----:B------:R-:W-:-:S04]  /*1c9c0*/  LOP3.LUT R8, R3, UR39, R12, 0x96, !PT ;  /* 0x0000002703087c12 */ /* 0x000fc8000f8e960c */
[----:B------:R-:W-:Y:S01]  /*1c9d0*/  LOP3.LUT R11, R25, UR12, R16, 0x96, !PT ;  /* 0x0000000c190b7c12 */ /* 0x000fe2000f8e9610 */
[----:B------:R-:W-:Y:S01]  /*1c9e0*/  IMAD.WIDE.U32 R12, R13, -0x326172a9, RZ ;  /* 0xcd9e8d570d0c7825 */ /* 0x000fe200078e00ff */
[C---:B------:R-:W-:Y:S02]  /*1c9f0*/  LOP3.LUT R9, R2.reuse, 0xffff, RZ, 0xc0, !PT ;  /* 0x0000ffff02097812 */ /* 0x040fe400078ec0ff */
[----:B------:R-:W-:Y:S02]  /*1ca00*/  LOP3.LUT R18, R2, 0xff, RZ, 0xc0, !PT ;  /* 0x000000ff02127812 */ /* 0x000fe400078ec0ff */
[--C-:B------:R-:W-:Y:S02]  /*1ca10*/  SHF.R.U32.HI R15, RZ, 0x10, R2.reuse ;  /* 0x00000010ff0f7819 */ /* 0x100fe40000011602 */
[----:B------:R-:W-:Y:S01]  /*1ca20*/  SHF.R.U32.HI R17, RZ, 0x18, R2 ;  /* 0x00000018ff117819 */ /* 0x000fe20000011602 */
[----:B------:R-:W-:Y:S01]  /*1ca30*/  IMAD.WIDE.U32 R2, R11, -0x326172a9, RZ ;  /* 0xcd9e8d570b027825 */ /* 0x000fe200078e00ff */
[----:B------:R1:W-:Y:S01]  /*1ca40*/  STG.E.U16 desc[UR32][R44.64+-0xee], R74 ;  /* 0xffff124a2c007986 */ /* 0x0003e2000c101520 */
[----:B------:R-:W-:-:S02]  /*1ca50*/  LOP3.LUT R25, R13, UR13, R10, 0x96, !PT ;  /* 0x0000000d0d197c12 */ /* 0x000fc4000f8e960a */
[----:B------:R-:W-:Y:S01]  /*1ca60*/  LOP3.LUT R5, R5, R75, RZ, 0xc0, !PT ;  /* 0x0000004b05057212 */ /* 0x000fe200078ec0ff */
[----:B------:R-:W-:Y:S01]  /*1ca70*/  IMAD.WIDE.U32 R10, R23, -0x2daee0ad, RZ ;  /* 0xd2511f53170a7825 */ /* 0x000fe200078e00ff */
[C---:B------:R-:W-:Y:S01]  /*1ca80*/  LOP3.LUT R16, R2.reuse, 0xffff, RZ, 0xc0, !PT ;  /* 0x0000ffff02107812 */ /* 0x040fe200078ec0ff */
[----:B------:R-:W2:Y:S01]  /*1ca90*/  LDL.LU R75, [R1+0x4c] ;  /* 0x00004c00014b7983 */ /* 0x000ea20000300800 */
[----:B------:R-:W-:Y:S01]  /*1caa0*/  SHF.R.U32.HI R9, RZ, 0x8, R9 ;  /* 0x00000008ff097819 */ /* 0x000fe20000011609 */
[----:B------:R-:W-:Y:S02]  /*1cab0*/  IMAD.MOV.U32 R27, RZ, RZ, R33 ;  /* 0x000000ffff1b7224 */ /* 0x000fe400078e0021 */
[----:B------:R-:W-:Y:S01]  /*1cac0*/  IMAD.MOV.U32 R205, RZ, RZ, R21 ;  /* 0x000000ffffcd7224 */ /* 0x000fe200078e0015 */
[--C-:B------:R-:W-:Y:S01]  /*1cad0*/  SHF.R.U32.HI R21, RZ, 0x18, R2.reuse ;  /* 0x00000018ff157819 */ /* 0x100fe20000011602 */
[----:B------:R-:W-:Y:S01]  /*1cae0*/  IMAD.MOV.U32 R33, RZ, RZ, R19 ;  /* 0x000000ffff217224 */ /* 0x000fe200078e0013 */
[----:B------:R-:W-:Y:S01]  /*1caf0*/  SHF.R.U32.HI R19, RZ, 0x10, R2 ;  /* 0x00000010ff137819 */ /* 0x000fe20000011602 */
[----:B------:R-:W-:Y:S01]  /*1cb00*/  IMAD.MOV.U32 R204, RZ, RZ, R22 ;  /* 0x000000ffffcc7224 */ /* 0x000fe200078e0016 */
[----:B------:R-:W-:Y:S01]  /*1cb10*/  LOP3.LUT R22, R2, 0xff, RZ, 0xc0, !PT ;  /* 0x000000ff02167812 */ /* 0x000fe200078ec0ff */
[----:B------:R-:W-:Y:S01]  /*1cb20*/  IMAD.MOV.U32 R26, RZ, RZ, R34 ;  /* 0x000000ffff1a7224 */ /* 0x000fe200078e0022 */
[----:B------:R-:W-:Y:S01]  /*1cb30*/  HMMA.16816.F32.BF16 R168, R4, R28, R168 ;  /* 0x0000001c04a8723c */ /* 0x000fe200000418a8 */
[----:B------:R-:W-:Y:S01]  /*1cb40*/  PRMT R23, R18, 0x5410, R9 ;  /* 0x0000541012177816 */ /* 0x000fe20000000009 */
[----:B-1----:R-:W-:Y:S01]  /*1cb50*/  IMAD.MOV.U32 R74, RZ, RZ, R38 ;  /* 0x000000ffff4a7224 */ /* 0x002fe200078e0026 */
[----:B------:R-:W-:Y:S01]  /*1cb60*/  LOP3.LUT R38, R3, UR39, R12, 0x96, !PT ;  /* 0x0000002703267c12 */ /* 0x000fe2000f8e960c */
[----:B------:R-:W-:Y:S01]  /*1cb70*/  IMAD.WIDE.U32 R12, R32, -0x2daee0ad, RZ ;  /* 0xd2511f53200c7825 */ /* 0x000fe200078e00ff */
[----:B------:R-:W-:-:S04]  /*1cb80*/  LOP3.LUT R3, R15, 0xff, RZ, 0xc0, !PT ;  /* 0x000000ff0f037812 */ /* 0x000fc800078ec0ff */
[----:B------:R-:W-:Y:S02]  /*1cb90*/  LOP3.LUT R2, R13, UR18, R72, 0x96, !PT ;  /* 0x000000120d027c12 */ /* 0x000fe4000f8e9648 */
[----:B------:R-:W-:Y:S01]  /*1cba0*/  LOP3.LUT R11, R11, UR16, R12, 0x96, !PT ;  /* 0x000000100b0b7c12 */ /* 0x000fe2000f8e960c */
[----:B------:R-:W-:Y:S01]  /*1cbb0*/  IMAD.MOV.U32 R28, RZ, RZ, R76 ;  /* 0x000000ffff1c7224 */ /* 0x000fe200078e004c */
[----:B------:R-:W-:Y:S01]  /*1cbc0*/  PRMT R34, R3, 0x5410, R17 ;  /* 0x0000541003227816 */ /* 0x000fe20000000011 */
[----:B------:R-:W-:Y:S02]  /*1cbd0*/  IMAD.MOV.U32 R29, RZ, RZ, R77 ;  /* 0x000000ffff1d7224 */ /* 0x000fe400078e004d */
[----:B------:R-:W-:Y:S02]  /*1cbe0*/  IMAD.MOV.U32 R17, RZ, RZ, R79 ;  /* 0x000000ffff117224 */ /* 0x000fe400078e004f */
[----:B------:R-:W-:-:S04]  /*1cbf0*/  IMAD.WIDE.U32 R12, R2, -0x326172a9, RZ ;  /* 0xcd9e8d57020c7825 */ /* 0x000fc800078e00ff */
[----:B------:R-:W-:Y:S01]  /*1cc00*/  IMAD.WIDE.U32 R2, R20, -0x2daee0ad, RZ ;  /* 0xd2511f5314027825 */ /* 0x000fe200078e00ff */
[----:B------:R-:W-:-:S03]  /*1cc10*/  LOP3.LUT R13, R13, UR17, R36, 0x96, !PT ;  /* 0x000000110d0d7c12 */ /* 0x000fc6000f8e9624 */
[----:B---3--:R-:W-:Y:S01]  /*1cc20*/  IMAD.MOV.U32 R15, RZ, RZ, R39 ;  /* 0x000000ffff0f7224 */ /* 0x008fe200078e0027 */
[----:B------:R-:W-:Y:S02]  /*1cc30*/  LOP3.LUT R20, R3, UR40, R14, 0x96, !PT ;  /* 0x0000002803147c12 */ /* 0x000fe4000f8e960e */
[----:B------:R-:W-:Y:S01]  /*1cc40*/  LOP3.LUT R39, R2, 0xffff, RZ, 0xc0, !PT ;  /* 0x0000ffff02277812 */ /* 0x000fe200078ec0ff */
[----:B------:R-:W-:Y:S01]  /*1cc50*/  IMAD.MOV.U32 R14, RZ, RZ, R92 ;  /* 0x000000ffff0e7224 */ /* 0x000fe200078e005c */
[----:B------:R-:W-:Y:S07]  /*1cc60*/  HMMA.16816.F32.BF16 R80, R4, R50, R80 ;  /* 0x000000320450723c */ /* 0x000fee0000041850 */
[----:B------:R-:W-:-:S02]  /*1cc70*/  IMAD.MOV.U32 R50, RZ, RZ, R14 ;  /* 0x000000ffff327224 */ /* 0x000fc400078e000e */
[----:B----4-:R-:W-:Y:S02]  /*1cc80*/  IMAD.MOV.U32 R18, RZ, RZ, R78 ;  /* 0x000000ffff127224 */ /* 0x010fe400078e004e */
[----:B------:R-:W-:Y:S07]  /*1cc90*/  HMMA.16816.F32.BF16 R76, R4, R30, R68 ;  /* 0x0000001e044c723c */ /* 0x000fee0000041844 */
[----:B------:R-:W-:Y:S02]  /*1cca0*/  IMAD.MOV.U32 R71, RZ, RZ, R33 ;  /* 0x000000ffff477224 */ /* 0x000fe400078e0021 */
[----:B------:R-:W-:-:S05]  /*1ccb0*/  IMAD.WIDE.U32 R32, R11, -0x326172a9, RZ ;  /* 0xcd9e8d570b207825 */ /* 0x000fca00078e00ff */
[----:B------:R-:W-:Y:S01]  /*1ccc0*/  LOP3.LUT R9, R33, UR15, R12, 0x96, !PT ;  /* 0x0000000f21097c12 */ /* 0x000fe2000f8e960c */
[----:B------:R-:W-:Y:S02]  /*1ccd0*/  IMAD.MOV.U32 R12, RZ, RZ, R71 ;  /* 0x000000ffff0c7224 */ /* 0x000fe400078e0047 */
[----:B------:R-:W-:Y:S01]  /*1cce0*/  HMMA.16816.F32.BF16 R68, R4, R48, R64 ;  /* 0x000000300444723c */ /* 0x000fe20000041840 */
[----:B------:R-:W-:Y:S02]  /*1ccf0*/  IMAD.MOV.U32 R30, RZ, RZ, R17 ;  /* 0x000000ffff1e7224 */ /* 0x000fe400078e0011 */
[----:B------:R-:W-:Y:S02]  /*1cd00*/  IMAD.MOV.U32 R31, RZ, RZ, R26 ;  /* 0x000000ffff1f7224 */ /* 0x000fe400078e001a */
[----:B------:R-:W-:Y:S02]  /*1cd10*/  IMAD.MOV.U32 R17, RZ, RZ, R27 ;  /* 0x000000ffff117224 */ /* 0x000fe400078e001b */
[----:B------:R-:W-:-:S02]  /*1cd20*/  LOP3.LUT R64, R2, 0xff, RZ, 0xc0, !PT ;  /* 0x000000ff02407812 */ /* 0x000fc400078ec0ff */
[--C-:B------:R-:W-:Y:S02]  /*1cd30*/  SHF.R.U32.HI R48, RZ, 0x10, R2.reuse ;  /* 0x00000010ff307819 */ /* 0x100fe40000011602 */
[----:B------:R-:W-:Y:S01]  /*1cd40*/  SHF.R.U32.HI R49, RZ, 0x18, R2 ;  /* 0x00000018ff317819 */ /* 0x000fe20000011602 */
[----:B------:R-:W-:-:S04]  /*1cd50*/  IMAD.WIDE.U32 R2, R13, -0x2daee0ad, RZ ;  /* 0xd2511f530d027825 */ /* 0x000fc800078e00ff */
[----:B------:R-:W-:Y:S01]  /*1cd60*/  IMAD.WIDE.U32 R26, R9, -0x2daee0ad, RZ ;  /* 0xd2511f53091a7825 */ /* 0x000fe200078e00ff */
[----:B------:R-:W-:-:S04]  /*1cd70*/  LOP3.LUT R3, R3, UR14, R10, 0x96, !PT ;  /* 0x0000000e03037c12 */ /* 0x000fc8000f8e960a */
[----:B------:R-:W-:Y:S01]  /*1cd80*/  LOP3.LUT R2, R27, UR12, R2, 0x96, !PT ;  /* 0x0000000c1b027c12 */ /* 0x000fe2000f8e9602 */
[----:B------:R-:W-:Y:S01]  /*1cd90*/  IMAD.MOV.U32 R67, RZ, RZ, R15 ;  /* 0x000000ffff437224 */ /* 0x000fe200078e000f */
[----:B------:R-:W-:Y:S01]  /*1cda0*/  SHF.R.U32.HI R11, RZ, 0x8, R16 ;  /* 0x00000008ff0b7819 */ /* 0x000fe20000011610 */
[----:B------:R-:W-:Y:S01]  /*1cdb0*/  IMAD.WIDE.U32 R14, R3, -0x326172a9, RZ ;  /* 0xcd9e8d57030e7825 */ /* 0x000fe200078e00ff */
[----:B------:R-:W-:Y:S02]  /*1cdc0*/  LOP3.LUT R4, R8, 0xffff, RZ, 0xc0, !PT ;  /* 0x0000ffff08047812 */ /* 0x000fe400078ec0ff */
[----:B------:R-:W-:Y:S01]  /*1cdd0*/  LOP3.LUT R9, R19, 0xff, RZ, 0xc0, !PT ;  /* 0x000000ff13097812 */ /* 0x000fe200078ec0ff */
[----:B------:R-:W-:Y:S01]  /*1cde0*/  IMAD.WIDE.U32 R2, R2, -0x326172a9, RZ ;  /* 0xcd9e8d5702027825 */ /* 0x000fe200078e00ff */
[----:B------:R-:W-:Y:S02]  /*1cdf0*/  SHF.R.U32.HI R5, RZ, 0x10, R8 ;  /* 0x00000010ff057819 */ /* 0x000fe40000011608 */
[----:B------:R-:W-:Y:S01]  /*1ce00*/  SHF.R.U32.HI R6, RZ, 0x8, R4 ;  /* 0x00000008ff067819 */ /* 0x000fe20000011604 */
[----:B------:R-:W-:Y:S01]  /*1ce10*/  IMAD.MOV.U32 R13, RZ, RZ, R93 ;  /* 0x000000ffff0d7224 */ /* 0x000fe200078e005d */
[----:B------:R-:W-:-:S02]  /*1ce20*/  PRMT R93, R22, 0x5410, R11 ;  /* 0x00005410165d7816 */ /* 0x000fc4000000000b */
[----:B------:R-:W-:Y:S02]  /*1ce30*/  PRMT R92, R9, 0x5410, R21 ;  /* 0x00005410095c7816 */ /* 0x000fe40000000015 */
[C---:B------:R-:W-:Y:S02]  /*1ce40*/  LOP3.LUT R7, R2.reuse, 0xffff, RZ, 0xc0, !PT ;  /* 0x0000ffff02077812 */ /* 0x040fe400078ec0ff */
[----:B------:R-:W-:Y:S02]  /*1ce50*/  LOP3.LUT R11, R2, 0xff, RZ, 0xc0, !PT ;  /* 0x000000ff020b7812 */ /* 0x000fe400078ec0ff */
[--C-:B------:R-:W-:Y:S02]  /*1ce60*/  SHF.R.U32.HI R4, RZ, 0x10, R2.reuse ;  /* 0x00000010ff047819 */ /* 0x100fe40000011602 */
[----:B------:R-:W-:Y:S02]  /*1ce70*/  SHF.R.U32.HI R10, RZ, 0x18, R2 ;  /* 0x00000018ff0a7819 */ /* 0x000fe40000011602 */
[----:B------:R-:W-:-:S02]  /*1ce80*/  LOP3.LUT R9, R8, 0xff, RZ, 0xc0, !PT ;  /* 0x000000ff08097812 */ /* 0x000fc400078ec0ff */
[----:B------:R-:W-:Y:S02]  /*1ce90*/  LOP3.LUT R2, R3, UR39, R14, 0x96, !PT ;  /* 0x0000002703027c12 */ /* 0x000fe4000f8e960e */
[----:B------:R-:W-:Y:S02]  /*1cea0*/  SHF.R.U32.HI R8, RZ, 0x18, R8 ;  /* 0x00000018ff087819 */ /* 0x000fe40000011608 */
[----:B------:R-:W-:Y:S02]  /*1ceb0*/  LOP3.LUT R5, R5, 0xff, RZ, 0xc0, !PT ;  /* 0x000000ff05057812 */ /* 0x000fe400078ec0ff */
[----:B------:R-:W-:Y:S02]  /*1cec0*/  PRMT R27, R9, 0x5410, R6 ;  /* 0x00005410091b7816 */ /* 0x000fe40000000006 */
[----:B------:R-:W-:Y:S02]  /*1ced0*/  SHF.R.U32.HI R7, RZ, 0x8, R7 ;  /* 0x00000008ff077819 */ /* 0x000fe40000011607 */
[----:B------:R-:W-:-:S02]  /*1cee0*/  LOP3.LUT R3, R2, 0xffff, RZ, 0xc0, !PT ;  /* 0x0000ffff02037812 */ /* 0x000fc400078ec0ff */
[----:B------:R-:W-:Y:S02]  /*1cef0*/  LOP3.LUT R6, R4, 0xff, RZ, 0xc0, !PT ;  /* 0x000000ff04067812 */ /* 0x000fe400078ec0ff */
[----:B------:R-:W-:Y:S02]  /*1cf00*/  PRMT R21, R5, 0x5410, R8 ;  /* 0x0000541005157816 */ /* 0x000fe40000000008 */
[--C-:B------:R-:W-:Y:S02]  /*1cf10*/  SHF.R.U32.HI R4, RZ, 0x10, R2.reuse ;  /* 0x00000010ff047819 */ /* 0x100fe40000011602 */
[----:B------:R-:W-:Y:S02]  /*1cf20*/  LOP3.LUT R9, R2, 0xff, RZ, 0xc0, !PT ;  /* 0x000000ff02097812 */ /* 0x000fe400078ec0ff */
[----:B------:R-:W-:Y:S02]  /*1cf30*/  SHF.R.U32.HI R8, RZ, 0x18, R2 ;  /* 0x00000018ff087819 */ /* 0x000fe40000011602 */
[----:B------:R-:W-:-:S02]  /*1cf40*/  SHF.R.U32.HI R5, RZ, 0x8, R3 ;  /* 0x00000008ff057819 */ /* 0x000fc40000011603 */
[----:B------:R-:W-:Y:S02]  /*1cf50*/  PRMT R2, R11, 0x5410, R7 ;  /* 0x000054100b027816 */ /* 0x000fe40000000007 */
[----:B------:R-:W-:Y:S02]  /*1cf60*/  LOP3.LUT R3, R4, 0xff, RZ, 0xc0, !PT ;  /* 0x000000ff04037812 */ /* 0x000fe400078ec0ff */
[----:B------:R-:W-:Y:S02]  /*1cf70*/  PRMT R4, R6, 0x5410, R10 ;  /* 0x0000541006047816 */ /* 0x000fe4000000000a */
[----:B------:R-:W-:Y:S01]  /*1cf80*/  PRMT R6, R9, 0x5410, R5 ;  /* 0x0000541009067816 */ /* 0x000fe20000000005 */
[----:B------:R-:W-:Y:S01]  /*1cf90*/  IMAD.WIDE.U32 R10, R52, -0x2daee0ad, RZ ;  /* 0xd2511f53340a7825 */ /* 0x000fe200078e00ff */
[----:B------:R-:W-:Y:S02]  /*1cfa0*/  HSET2.LE.AND R2, R2, R0, PT ;  /* 0x0000000002027233 */ /* 0x000fe40003803000 */
[----:B------:R-:W-:-:S02]  /*1cfb0*/  PRMT R5, R3, 0x5410, R8 ;  /* 0x0000541003057816 */ /* 0x000fc40000000008 */
[--C-:B------:R-:W-:Y:S01]  /*1cfc0*/  HSET2.LE.AND R3, R4, R0.reuse, PT ;  /* 0x0000000004037233 */ /* 0x100fe20003803000 */
[----:B------:R-:W-:Y:S01]  /*1cfd0*/  IMAD.WIDE.U32 R8, R35, -0x2daee0ad, RZ ;  /* 0xd2511f5323087825 */ /* 0x000fe200078e00ff */
[----:B------:R-:W-:Y:S02]  /*1cfe0*/  HSET2.LE.AND R4, R6, R0, PT ;  /* 0x0000000006047233 */ /* 0x000fe40003803000 */
[----:B------:R-:W-:Y:S02]  /*1cff0*/  LOP3.LUT R6, R2, R134, RZ, 0xc0, !PT ;  /* 0x0000008602067212 */ /* 0x000fe400078ec0ff */
[----:B------:R-:W-:Y:S02]  /*1d000*/  LOP3.LUT R2, R11, UR18, R72, 0x96, !PT ;  /* 0x000000120b027c12 */ /* 0x000fe4000f8e9648 */
[----:B------:R-:W-:Y:S02]  /*1d010*/  LOP3.LUT R7, R3, R133, RZ, 0xc0, !PT ;  /* 0x0000008503077212 */ /* 0x000fe400078ec0ff */
[----:B------:R-:W-:Y:S01]  /*1d020*/  LOP3.LUT R3, R9, UR16, R10, 0x96, !PT ;  /* 0x0000001009037c12 */ /* 0x000fe2000f8e960a */
[----:B------:R-:W-:Y:S01]  /*1d030*/  IMAD.WIDE.U32 R10, R2, -0x326172a9, RZ ;  /* 0xcd9e8d57020a7825 */ /* 0x000fe200078e00ff */
[----:B------:R-:W-:-:S04]  /*1d040*/  LOP3.LUT R4, R4, R136, RZ, 0xc0, !PT ;  /* 0x0000008804047212 */ /* 0x000fc800078ec0ff */
[----:B------:R-:W-:Y:S01]  /*1d050*/  LOP3.LUT R9, R11, UR17, R36, 0x96, !PT ;  /* 0x000000110b097c12 */ /* 0x000fe2000f8e9624 */
[----:B------:R-:W-:Y:S02]  /*1d060*/  IMAD.MOV.U32 R73, RZ, RZ, R13 ;  /* 0x000000ffff497224 */ /* 0x000fe400078e000d */
[----:B------:R-:W-:Y:S02]  /*1d070*/  IMAD.MOV.U32 R136, RZ, RZ, R12 ;  /* 0x000000ffff887224 */ /* 0x000fe400078e000c */
[----:B------:R-:W-:-:S05]  /*1d080*/  IMAD.WIDE.U32 R12, R9, -0x2daee0ad, RZ ;  /* 0xd2511f53090c7825 */ /* 0x000fca00078e00ff */
[----:B------:R-:W-:Y:S02]  /*1d090*/  LOP3.LUT R37, R13, UR14, R8, 0x96, !PT ;  /* 0x0000000e0d257c12 */ /* 0x000fe4000f8e9608 */
[--C-:B------:R-:W-:Y:S01]  /*1d0a0*/  HSET2.LE.AND R8, R34, R0.reuse, PT ;  /* 0x0000000022087233 */ /* 0x100fe20003803000 */
[----:B------:R-:W-:Y:S02]  /*1d0b0*/  IMAD.MOV.U32 R34, RZ, RZ, R55 ;  /* 0x000000ffff227224 */ /* 0x000fe400078e0037 */
[----:B------:R-:W-:Y:S01]  /*1d0c0*/  IMAD.MOV.U32 R72, RZ, RZ, R50 ;  /* 0x000000ffff487224 */ /* 0x000fe200078e0032 */
[----:B------:R-:W-:Y:S01]  /*1d0d0*/  LOP3.LUT R11, R15, UR13, R32, 0x96, !PT ;  /* 0x0000000d0f0b7c12 */ /* 0x000fe2000f8e9620 */
[----:B------:R-:W-:Y:S01]  /*1d0e0*/  IMAD.MOV.U32 R50, RZ, RZ, R241 ;  /* 0x000000ffff327224 */ /* 0x000fe200078e00f1 */
[----:B------:R-:W-:Y:S01]  /*1d0f0*/  LOP3.LUT R15, R8, R34, RZ, 0xc0, !PT ;  /* 0x00000022080f7212 */ /* 0x000fe200078ec0ff */
[----:B------:R-:W-:Y:S02]  /*1d100*/  IMAD.MOV.U32 R241, RZ, RZ, R233 ;  /* 0x000000fffff17224 */ /* 0x000fe400078e00e9 */
[----:B------:R-:W3:Y:S04]  /*1d110*/  LDL.LU R233, [R1+0x3ac] ;  /* 0x0003ac0001e97983 */ /* 0x000ee80000300800 */
[----:B------:R-:W4:Y:S01]  /*1d120*/  LDL.LU R34, [R1+0x2f4] ;  /* 0x0002f40001227983 */ /* 0x000f220000300800 */
[----:B------:R-:W-:Y:S01]  /*1d130*/  IMAD.MOV.U32 R14, RZ, RZ, R18 ;  /* 0x000000ffff0e7224 */ /* 0x000fe200078e0012 */
[----:B------:R-:W-:Y:S01]  /*1d140*/  HSET2.LE.AND R2, R23, R0, PT ;  /* 0x0000000017027233 */ /* 0x000fe20003803000 */
[----:B------:R-:W-:-:S04]  /*1d150*/  IMAD.WIDE.U32 R22, R3, -0x326172a9, RZ ;  /* 0xcd9e8d5703167825 */ /* 0x000fc800078e00ff */
[----:B------:R-:W-:Y:S01]  /*1d160*/  LOP3.LUT R14, R2, R14, RZ, 0xc0, !PT ;  /* 0x0000000e020e7212 */ /* 0x000fe200078ec0ff */
[----:B------:R-:W-:Y:S01]  /*1d170*/  IMAD.WIDE.U32 R2, R25, -0x2daee0ad, RZ ;  /* 0xd2511f5319027825 */ /* 0x000fe200078e00ff */
[----:B------:R-:W-:Y:S02]  /*1d180*/  LOP3.LUT R10, R23, UR15, R10, 0x96, !PT ;  /* 0x0000000f170a7c12 */ /* 0x000fe4000f8e960a */
[----:B------:R-:W-:Y:S02]  /*1d190*/  HSET2.LE.AND R9, R27, R0, PT ;  /* 0x000000001b097233 */ /* 0x000fe40003803000 */
[----:B------:R-:W-:Y:S01]  /*1d1a0*/  LOP3.LUT R36, R3, UR40, R24, 0x96, !PT ;  /* 0x0000002803247c12 */ /* 0x000fe2000f8e9618 */
[----:B------:R-:W-:-:S05]  /*1d1b0*/  IMAD.WIDE.U32 R24, R10, -0x2daee0ad, RZ ;  /* 0xd2511f530a187825 */ /* 0x000fca00078e00ff */
[----:B------:R-:W-:Y:S01]  /*1d1c0*/  LOP3.LUT R23, R25, UR12, R12, 0x96, !PT ;  /* 0x0000000c19177c12 */ /* 0x000fe2000f8e960c */
[----:B------:R-:W-:Y:S02]  /*1d1d0*/  IMAD.MOV.U32 R66, RZ, RZ, R30 ;  /* 0x000000ffff427224 */ /* 0x000fe400078e001e */
[----:B------:R-:W-:Y:S02]  /*1d1e0*/  IMAD.MOV.U32 R65, RZ, RZ, R31 ;  /* 0x000000ffff417224 */ /* 0x000fe400078e001f */
[----:B------:R-:W-:Y:S02]  /*1d1f0*/  IMAD.MOV.U32 R134, RZ, RZ, R28 ;  /* 0x000000ffff867224 */ /* 0x000fe400078e001c */
[----:B------:R-:W-:Y:S02]  /*1d200*/  IMAD.MOV.U32 R133, RZ, RZ, R29 ;  /* 0x000000ffff857224 */ /* 0x000fe400078e001d */
[----:B------:R-:W1:Y:S01]  /*1d210*/  LDSM.16.MT88.4 R28, [R218+0x5000] ;  /* 0x00500000da1c783b */ /* 0x000e620000004200 */
[----:B------:R-:W-:-:S03]  /*1d220*/  IMAD.MOV.U32 R51, RZ, RZ, R17 ;  /* 0x000000ffff337224 */ /* 0x000fc600078e0011 */
[----:B------:R-:W2:Y:S01]  /*1d230*/  LDSM.16.MT88.4 R16, [R217+0x5000] ;  /* 0x00500000d910783b */ /* 0x000ea20000004200 */
[----:B----4-:R-:W-:-:S03]  /*1d240*/  LOP3.LUT R12, R9, R34, RZ, 0xc0, !PT ;  /* 0x00000022090c7212 */ /* 0x010fc600078ec0ff */
[----:B------:R-:W4:Y:S01]  /*1d250*/  LDL.LU R34, [R1+0x2e0] ;  /* 0x0002e00001227983 */ /* 0x000f220000300800 */
[--C-:B------:R-:W-:Y:S01]  /*1d260*/  HSET2.LE.AND R5, R5, R0.reuse, PT ;  /* 0x0000000005057233 */ /* 0x100fe20003803000 */
[----:B------:R-:W-:Y:S01]  /*1d270*/  IMAD.MOV.U32 R35, RZ, RZ, R134 ;  /* 0x000000ffff237224 */ /* 0x000fe200078e0086 */
[----:B------:R-:W-:-:S03]  /*1d280*/  HSET2.LE.AND R10, R21, R0, PT ;  /* 0x00000000150a7233 */ /* 0x000fc60003803000 */
[----:B------:R-:W-:Y:S01]  /*1d290*/  LOP3.LUT R5, R5, R135, RZ, 0xc0, !PT ;  /* 0x0000008705057212 */ /* 0x000fe200078ec0ff */
[----:B------:R-:W-:Y:S02]  /*1d2a0*/  IMAD.MOV.U32 R135, RZ, RZ, R133 ;  /* 0x000000ffff877224 */ /* 0x000fe400078e0085 */
[----:B------:R-:W-:Y:S02]  /*1d2b0*/  IMAD.MOV.U32 R133, RZ, RZ, R205 ;  /* 0x000000ffff857224 */ /* 0x000fe400078e00cd */
[----:B------:R-:W-:Y:S02]  /*1d2c0*/  IMAD.MOV.U32 R134, RZ, RZ, R53 ;  /* 0x000000ffff867224 */ /* 0x000fe400078e0035 */
[----:B------:R-:W-:Y:S02]  /*1d2d0*/  IMAD.MOV.U32 R205, RZ, RZ, R54 ;  /* 0x000000ffffcd7224 */ /* 0x000fe400078e0036 */
[----:B-1----:R-:W-:Y:S07]  /*1d2e0*/  HMMA.16816.F32.BF16 R52, R4, R28, R88 ;  /* 0x0000001c0434723c */ /* 0x002fee0000041858 */
[----:B------:R-:W-:-:S02]  /*1d2f0*/  IMAD.MOV.U32 R91, RZ, RZ, R35 ;  /* 0x000000ffff5b7224 */ /* 0x000fc400078e0023 */
[----:B------:R-:W-:Y:S02]  /*1d300*/  IMAD.MOV.U32 R35, RZ, RZ, R134 ;  /* 0x000000ffff237224 */ /* 0x000fe400078e0086 */
[----:B------:R-:W-:Y:S01]  /*1d310*/  IMAD.MOV.U32 R134, RZ, RZ, R204 ;  /* 0x000000ffff867224 */ /* 0x000fe200078e00cc */
[C---:B--2---:R-:W-:Y:S01]  /*1d320*/  HMMA.16816.F32.BF16 R60, R4.reuse, R16, R60 ;  /* 0x00000010043c723c */ /* 0x044fe2000004183c */
[----:B------:R-:W-:Y:S02]  /*1d330*/  IMAD.MOV.U32 R90, RZ, RZ, R72 ;  /* 0x000000ffff5a7224 */ /* 0x000fe400078e0048 */
[----:B------:R-:W-:Y:S02]  /*1d340*/  IMAD.MOV.U32 R89, RZ, RZ, R73 ;  /* 0x000000ffff597224 */ /* 0x000fe400078e0049 */
[----:B------:R-:W-:Y:S01]  /*1d350*/  IMAD.MOV.U32 R204, RZ, RZ, R75 ;  /* 0x000000ffffcc7224 */ /* 0x000fe200078e004b */
[----:B------:R-:W-:Y:S01]  /*1d360*/  HMMA.16816.F32.BF16 R56, R4, R18, R56 ;  /* 0x000000120438723c */ /* 0x000fe20000041838 */
[----:B------:R-:W-:-:S02]  /*1d370*/  IMAD.MOV.U32 R27, RZ, RZ, R35 ;  /* 0x000000ffff1b7224 */ /* 0x000fc400078e0023 */
[----:B------:R-:W-:Y:S02]  /*1d380*/  IMAD.MOV.U32 R88, RZ, RZ, R136 ;  /* 0x000000ffff587224 */ /* 0x000fe400078e0088 */
[----:B------:R-:W-:Y:S02]  /*1d390*/  IMAD.MOV.U32 R136, RZ, RZ, R234 ;  /* 0x000000ffff887224 */ /* 0x000fe400078e00ea */
[----:B------:R-:W2:Y:S04]  /*1d3a0*/  LDL.LU R234, [R1+0x3a8] ;  /* 0x0003a80001ea7983 */ /* 0x000ea80000300800 */
[----:B------:R-:W-:Y:S04]  /*1d3b0*/  STG.E.U16 desc[UR32][R42.64+-0xf0], R190 ;  /* 0xffff10be2a007986 */ /* 0x000fe8000c101520 */
[----:B------:R-:W-:Y:S01]  /*1d3c0*/  STG.E.U16 desc[UR32][R42.64+-0xee], R189 ;  /* 0xffff12bd2a007986 */ /* 0x000fe2000c101520 */
[----:B----4-:R-:W-:Y:S01]  /*1d3d0*/  LOP3.LUT R13, R10, R34, RZ, 0xc0, !PT ;  /* 0x000000220a0d7212 */ /* 0x010fe200078ec0ff */
[----:B------:R-:W-:-:S02]  /*1d3e0*/  IMAD.MOV.U32 R34, RZ, RZ, R133 ;  /* 0x000000ffff227224 */ /* 0x000fc400078e0085 */
[----:B------:R-:W-:Y:S02]  /*1d3f0*/  IMAD.MOV.U32 R133, RZ, RZ, R51 ;  /* 0x000000ffff857224 */ /* 0x000fe400078e0033 */
[----:B------:R-:W-:Y:S02]  /*1d400*/  IMAD.MOV.U32 R51, RZ, RZ, R74 ;  /* 0x000000ffff337224 */ /* 0x000fe400078e004a */
[----:B------:R-:W-:Y:S07]  /*1d410*/  HMMA.16816.F32.BF16 R72, R4, R30, R84 ;  /* 0x0000001e0448723c */ /* 0x000fee0000041854 */
[----:B------:R-:W-:Y:S01]  /*1d420*/  IMAD.WIDE.U32 R4, R11, -0x2daee0ad, RZ ;  /* 0xd2511f530b047825 */ /* 0x000fe200078e00ff */
[----:B------:R-:W-:-:S02]  /*1d430*/  LOP3.LUT R84, R2, 0xffff, RZ, 0xc0, !PT ;  /* 0x0000ffff02547812 */ /* 0x000fc400078ec0ff */
[----:B------:R-:W-:Y:S02]  /*1d440*/  LOP3.LUT R87, R2, 0xff, RZ, 0xc0, !PT ;  /* 0x000000ff02577812 */ /* 0x000fe400078ec0ff */
[--C-:B------:R-:W-:Y:S02]  /*1d450*/  SHF.R.U32.HI R85, RZ, 0x10, R2.reuse ;  /* 0x00000010ff557819 */ /* 0x100fe40000011602 */
[----:B------:R-:W-:Y:S02]  /*1d460*/  SHF.R.U32.HI R86, RZ, 0x18, R2 ;  /* 0x00000018ff567819 */ /* 0x000fe40000011602 */
[----:B------:R-:W-:Y:S02]  /*1d470*/  LOP3.LUT R2, R5, UR40, R26, 0x96, !PT ;  /* 0x0000002805027c12 */ /* 0x000fe4000f8e961a */
[----:B------:R-:W-:Y:S02]  /*1d480*/  LOP3.LUT R6, R48, 0xff, RZ, 0xc0, !PT ;  /* 0x000000ff30067812 */ /* 0x000fe400078ec0ff */
[----:B------:R-:W-:-:S02]  /*1d490*/  LOP3.LUT R3, R2, 0xffff, RZ, 0xc0, !PT ;  /* 0x0000ffff02037812 */ /* 0x000fc400078ec0ff */
[----:B------:R-:W-:Y:S01]  /*1d4a0*/  LOP3.LUT R8, R4, 0xffff, RZ, 0xc0, !PT ;  /* 0x0000ffff04087812 */ /* 0x000fe200078ec0ff */
[C---:B------:R-:W-:Y:S01]  /*1d4b0*/  HMMA.16816.F32.BF16 R168, R12.reuse, R16, R168 ;  /* 0x000000100ca8723c */ /* 0x040fe200000418a8 */
[----:B------:R-:W-:Y:S02]  /*1d4c0*/  LOP3.LUT R5, R2, 0xff, RZ, 0xc0, !PT ;  /* 0x000000ff02057812 */ /* 0x000fe400078ec0ff */
[----:B------:R-:W-:Y:S01]  /*1d4d0*/  SHF.R.U32.HI R3, RZ, 0x8, R3 ;  /* 0x00000008ff037819 */ /* 0x000fe20000011603 */
[----:B------:R-:W-:Y:S01]  /*1d4e0*/  IMAD.MOV.U32 R26, RZ, RZ, R34 ;  /* 0x000000ffff1a7224 */ /* 0x000fe200078e0022 */
[----:B------:R-:W-:Y:S01]  /*1d4f0*/  SHF.R.U32.HI R7, RZ, 0x8, R39 ;  /* 0x00000008ff077819 */ /* 0x000fe20000011627 */
[----:B------:R-:W-:Y:S01]  /*1d500*/  HMMA.16816.F32.BF16 R76, R12, R18, R76 ;  /* 0x000000120c4c723c */ /* 0x000fe2000004184c */
[----:B------:R-:W-:Y:S01]  /*1d510*/  IMAD.MOV.U32 R16, RZ, RZ, R50 ;  /* 0x000000ffff107224 */ /* 0x000fe200078e0032 */
[----:B------:R-:W-:Y:S01]  /*1d520*/  PRMT R17, R6, 0x5410, R49 ;  /* 0x0000541006117816 */ /* 0x000fe20000000031 */
[----:B------:R-:W1:Y:S01]  /*1d530*/  LDSM.16.MT88.4 R32, [R217+0x5400] ;  /* 0x00540000d920783b */ /* 0x000e620000004200 */
[----:B------:R-:W-:-:S03]  /*1d540*/  PRMT R5, R5, 0x5410, R3 ;  /* 0x0000541005057816 */ /* 0x000fc60000000003 */
[----:B------:R-:W-:Y:S02]  /*1d550*/  IMAD.MOV.U32 R18, RZ, RZ, R51 ;  /* 0x000000ffff127224 */ /* 0x000fe400078e0033 */
[----:B------:R-:W4:Y:S01]  /*1d560*/  LDSM.16.MT88.4 R48, [R218+0x5400] ;  /* 0x00540000da30783b */ /* 0x000f220000004200 */
[----:B------:R-:W-:Y:S02]  /*1d570*/  PRMT R21, R64, 0x5410, R7 ;  /* 0x0000541040157816 */ /* 0x000fe40000000007 */
[--C-:B------:R-:W-:Y:S02]  /*1d580*/  SHF.R.U32.HI R3, RZ, 0x10, R2.reuse ;  /* 0x00000010ff037819 */ /* 0x100fe40000011602 */
[----:B------:R-:W-:Y:S02]  /*1d590*/  SHF.R.U32.HI R7, RZ, 0x18, R2 ;  /* 0x00000018ff077819 */ /* 0x000fe40000011602 */
[----:B------:R-:W-:Y:S02]  /*1d5a0*/  LOP3.LUT R2, R20, 0xffff, RZ, 0xc0, !PT ;  /* 0x0000ffff14027812 */ /* 0x000fe400078ec0ff */
[----:B------:R-:W-:-:S02]  /*1d5b0*/  SHF.R.U32.HI R9, RZ, 0x10, R4 ;  /* 0x00000010ff097819 */ /* 0x000fc40000011604 */
[----:B------:R-:W-:Y:S02]  /*1d5c0*/  LOP3.LUT R3, R3, 0xff, RZ, 0xc0, !PT ;  /* 0x000000ff03037812 */ /* 0x000fe400078ec0ff */
[----:B------:R-:W-:Y:S02]  /*1d5d0*/  LOP3.LUT R11, R4, 0xff, RZ, 0xc0, !PT ;  /* 0x000000ff040b7812 */ /* 0x000fe400078ec0ff */
[----:B------:R-:W-:Y:S02]  /*1d5e0*/  SHF.R.U32.HI R10, RZ, 0x18, R4 ;  /* 0x00000018ff0a7819 */ /* 0x000fe40000011604 */
[----:B------:R-:W-:Y:S02]  /*1d5f0*/  SHF.R.U32.HI R6, RZ, 0x8, R8 ;  /* 0x00000008ff067819 */ /* 0x000fe40000011608 */
[----:B------:R-:W-:Y:S02]  /*1d600*/  SHF.R.U32.HI R4, RZ, 0x8, R2 ;  /* 0x00000008ff047819 */ /* 0x000fe40000011602 */
[----:B------:R-:W-:-:S02]  /*1d610*/  LOP3.LUT R8, R20, 0xff, RZ, 0xc0, !PT ;  /* 0x000000ff14087812 */ /* 0x000fc400078ec0ff */
[----:B------:R-:W-:Y:S02]  /*1d620*/  HSET2.LE.AND R2, R5, R0, PT ;  /* 0x0000000005027233 */ /* 0x000fe40003803000 */
[----:B------:R-:W-:Y:S02]  /*1d630*/  LOP3.LUT R9, R9, 0xff, RZ, 0xc0, !PT ;  /* 0x000000ff09097812 */ /* 0x000fe400078ec0ff */
[----:B------:R-:W-:Y:S02]  /*1d640*/  PRMT R3, R3, 0x5410, R7 ;  /* 0x0000541003037816 */ /* 0x000fe40000000007 */
[----:B------:R-:W-:Y:S02]  /*1d650*/  PRMT R19, R8, 0x5410, R4 ;  /* 0x0000541008137816 */ /* 0x000fe40000000004 */
[----:B------:R-:W-:Y:S02]  /*1d660*/  PRMT R9, R9, 0x5410, R10 ;  /* 0x0000541009097816 */ /* 0x000fe4000000000a */
[----:B------:R-:W-:-:S02]  /*1d670*/  LOP3.LUT R8, R2, R142, RZ, 0xc0, !PT ;  /* 0x0000008e02087212 */ /* 0x000fc400078ec0ff */
[----:B------:R-:W-:Y:S02]  /*1d680*/  PRMT R6, R11, 0x5410, R6 ;  /* 0x000054100b067816 */ /* 0x000fe40000000006 */
[--C-:B------:R-:W-:Y:S01]  /*1d690*/  HSET2.LE.AND R2, R3, R0.reuse, PT ;  /* 0x0000000003027233 */ /* 0x100fe20003803000 */
[----:B------:R-:W-:Y:S01]  /*1d6a0*/  IMAD.MOV.U32 R39, RZ, RZ, R136 ;  /* 0x000000ffff277224 */ /* 0x000fe200078e0088 */
[----:B------:R-:W-:Y:S01]  /*1d6b0*/  SHF.R.U32.HI R5, RZ, 0x10, R20 ;  /* 0x00000010ff057819 */ /* 0x000fe20000011614 */
[----:B------:R-:W-:Y:S01]  /*1d6c0*/  HMMA.16816.F32.BF16 R68, R12, R28, R68 ;  /* 0x0000001c0c44723c */ /* 0x000fe20000041844 */
[----:B------:R-:W-:Y:S01]  /*1d6d0*/  IMAD.MOV.U32 R136, RZ, RZ, R65 ;  /* 0x000000ffff887224 */ /* 0x000fe200078e0041 */
[--C-:B------:R-:W-:Y:S01]  /*1d6e0*/  HSET2.LE.AND R4, R9, R0.reuse, PT ;  /* 0x0000000009047233 */ /* 0x100fe20003803000 */
[----:B------:R-:W-:Y:S01]  /*1d6f0*/  IMAD.MOV.U32 R142, RZ, RZ, R16 ;  /* 0x000000ffff8e7224 */ /* 0x000fe200078e0010 */
[----:B------:R-:W-:Y:S01]  /*1d700*/  HSET2.LE.AND R3, R6, R0, PT ;  /* 0x0000000006037233 */ /* 0x000fe20003803000 */
[----:B------:R-:W-:Y:S01]  /*1d710*/  IMAD.WIDE.U32 R6, R37, -0x326172a9, RZ ;  /* 0xcd9e8d5725067825 */ /* 0x000fe200078e00ff */
[----:B------:R-:W-:-:S03]  /*1d720*/  LOP3.LUT R9, R2, R143, RZ, 0xc0, !PT ;  /* 0x0000008f02097212 */ /* 0x000fc600078ec0ff */
[----:B------:R-:W-:Y:S02]  /*1d730*/  IMAD.MOV.U32 R28, RZ, RZ, R66 ;  /* 0x000000ffff1c7224 */ /* 0x000fe400078e0042 */
[----:B------:R-:W-:Y:S01]  /*1d740*/  IMAD.MOV.U32 R29, RZ, RZ, R67 ;  /* 0x000000ffff1d7224 */ /* 0x000fe200078e0043 */
[----:B------:R-:W-:Y:S01]  /*1d750*/  SHF.R.U32.HI R16, RZ, 0x18, R20 ;  /* 0x00000018ff107819 */ /* 0x000fe20000011614 */
[----:B------:R-:W-:Y:S01]  /*1d760*/  HMMA.16816.F32.BF16 R64, R12, R30, R80 ;  /* 0x0000001e0c40723c */ /* 0x000fe20000041850 */
[----:B------:R-:W-:Y:S02]  /*1d770*/  LOP3.LUT R2, R5, 0xff, RZ, 0xc0, !PT ;  /* 0x000000ff05027812 */ /* 0x000fe400078ec0ff */
[----:B------:R-:W-:Y:S02]  /*1d780*/  LOP3.LUT R11, R4, R140, RZ, 0xc0, !PT ;  /* 0x0000008c040b7212 */ /* 0x000fe400078ec0ff */
[----:B------:R-:W-:Y:S02]  /*1d790*/  LOP3.LUT R10, R3, R141, RZ, 0xc0, !PT ;  /* 0x0000008d030a7212 */ /* 0x000fe400078ec0ff */
[----:B------:R-:W-:Y:S01]  /*1d7a0*/  PRMT R12, R2, 0x5410, R16 ;  /* 0x00005410020c7816 */ /* 0x000fe20000000010 */
[----:B------:R-:W-:Y:S01]  /*1d7b0*/  IMAD.WIDE.U32 R2, R23, -0x326172a9, RZ ;  /* 0xcd9e8d5717027825 */ /* 0x000fe200078e00ff */
[----:B------:R-:W-:-:S02]  /*1d7c0*/  HSET2.LE.AND R4, R21, R0, PT ;  /* 0x0000000015047233 */ /* 0x000fc40003803000 */
[--C-:B------:R-:W-:Y:S02]  /*1d7d0*/  HSET2.LE.AND R5, R17, R0.reuse, PT ;  /* 0x0000000011057233 */ /* 0x100fe40003803000 */
[----:B------:R-:W-:Y:S02]  /*1d7e0*/  LOP3.LUT R7, R7, UR13, R22, 0x96, !PT ;  /* 0x0000000d07077c12 */ /* 0x000fe4000f8e9616 */
[----:B------:R-:W-:Y:S02]  /*1d7f0*/  LOP3.LUT R14, R4, R28, RZ, 0xc0, !PT ;  /* 0x0000001c040e7212 */ /* 0x000fe400078ec0ff */
[----:B------:R-:W-:Y:S01]  /*1d800*/  LOP3.LUT R15, R5, R152, RZ, 0xc0, !PT ;  /* 0x00000098050f7212 */ /* 0x000fe200078ec0ff */
[----:B------:R-:W-:Y:S01]  /*1d810*/  IMAD.WIDE.U32 R4, R7, -0x2daee0ad, RZ ;  /* 0xd2511f5307047825 */ /* 0x000fe200078e00ff */
[----:B------:R-:W-:Y:S02]  /*1d820*/  LOP3.LUT R6, R3, UR39, R6, 0x96, !PT ;  /* 0x0000002703067c12 */ /* 0x000fe4000f8e9606 */
[----:B------:R-:W-:Y:S01]  /*1d830*/  LOP3.LUT R17, R2, 0xffff, RZ, 0xc0, !PT ;  /* 0x0000ffff02117812 */ /* 0x000fe200078ec0ff */
[----:B------:R-:W-:Y:S01]  /*1d840*/  IMAD.MOV.U32 R143, RZ, RZ, R142 ;  /* 0x000000ffff8f7224 */ /* 0x000fe200078e008e */
[--C-:B------:R-:W-:Y:S01]  /*1d850*/  HSET2.LE.AND R3, R19, R0.reuse, PT ;  /* 0x0000000013037233 */ /* 0x100fe20003803000 */
[----:B------:R-:W-:Y:S01]  /*1d860*/  IMAD.MOV.U32 R28, RZ, RZ, R18 ;  /* 0x000000ffff1c7224 */ /* 0x000fe200078e0012 */
[----:B------:R-:W-:Y:S01]  /*1d870*/  HSET2.LE.AND R7, R12, R0, PT ;  /* 0x000000000c077233 */ /* 0x000fe20003803000 */
[----:B------:R-:W-:-:S02]  /*1d880*/  IMAD.MOV.U32 R142, RZ, RZ, R88 ;  /* 0x000000ffff8e7224 */ /* 0x000fc400078e0058 */
[----:B------:R-:W-:Y:S01]  /*1d890*/  LOP3.LUT R12, R3, R143, RZ, 0xc0, !PT ;  /* 0x0000008f030c7212 */ /* 0x000fe200078ec0ff */
[----:B------:R-:W-:Y:S01]  /*1d8a0*/  IMAD.MOV.U32 R143, RZ, RZ, R29 ;  /* 0x000000ffff8f7224 */ /* 0x000fe200078e001d */
[----:B------:R-:W-:Y:S01]  /*1d8b0*/  LOP3.LUT R13, R7, R28, RZ, 0xc0, !PT ;  /* 0x0000001c070d7212 */ /* 0x000fe200078ec0ff */
[----:B-1----:R-:W-:Y:S01]  /*1d8c0*/  HMMA.16816.F32.BF16 R60, R8, R32, R60 ;  /* 0x00000020083c723c */ /* 0x002fe2000004183c */
[----:B------:R-:W-:-:S05]  /*1d8d0*/  IMAD.MOV.U32 R83, RZ, RZ, R142 ;  /* 0x000000ffff537224 */ /* 0x000fca00078e008e */
[----:B------:R-:W-:Y:S01]  /*1d8e0*/  HMMA.16816.F32.BF16 R56, R8, R34, R56 ;  /* 0x000000220838723c */ /* 0x000fe20000041838 */
[----:B------:R-:W-:-:S05]  /*1d8f0*/  IMAD.MOV.U32 R82, RZ, RZ, R143 ;  /* 0x000000ffff527224 */ /* 0x000fca00078e008f */
[C---:B----4-:R-:W-:Y:S06]  /*1d900*/  HMMA.16816.F32.BF16 R52, R8.reuse, R48, R52 ;  /* 0x000000300834723c */ /* 0x050fec0000041834 */
[----:B------:R-:W-:Y:S01]  /*1d910*/  HMMA.16816.F32.BF16 R72, R8, R50, R72 ;  /* 0x000000320848723c */ /* 0x000fe20000041848 */
[----:B------:R-:W-:Y:S01]  /*1d920*/  IMAD.MOV.U32 R88, RZ, RZ, R89 ;  /* 0x000000ffff587224 */ /* 0x000fe200078e0059 */
[----:B------:R-:W-:Y:S01]  /*1d930*/  SHF.R.U32.HI R18, RZ, 0x10, R2 ;  /* 0x00000010ff127819 */ /* 0x000fe20000011602 */
[----:B------:R-:W-:Y:S01]  /*1d940*/  IMAD.MOV.U32 R141, RZ, RZ, R39 ;  /* 0x000000ffff8d7224 */ /* 0x000fe200078e0027 */
[----:B------:R-:W-:Y:S01]  /*1d950*/  LOP3.LUT R22, R4, 0xff, RZ, 0xc0, !PT ;  /* 0x000000ff04167812 */ /* 0x000fe200078ec0ff */
[----:B------:R-:W-:Y:S01]  /*1d960*/  IMAD.MOV.U32 R140, RZ, RZ, R27 ;  /* 0x000000ffff8c7224 */ /* 0x000fe200078e001b */
[----:B------:R-:W-:Y:S01]  /*1d970*/  SHF.R.U32.HI R23, RZ, 0x10, R4 ;  /* 0x00000010ff177819 */ /* 0x000fe20000011604 */
[----:B------:R-:W-:Y:S01]  /*1d980*/  LDSM.16.MT88.4 R28, [R218+0x5800] ;  /* 0x00580000da1c783b */ /* 0x000fe20000004200 */
[----:B------:R-:W-:Y:S01]  /*1d990*/  LOP3.LUT R9, R85, 0xff, RZ, 0xc0, !PT ;  /* 0x000000ff55097812 */ /* 0x000fe200078ec0ff */
[----:B------:R-:W-:Y:S01]  /*1d9a0*/  HMMA.16816.F32.BF16 R168, R12, R32, R168 ;  /* 0x000000200ca8723c */ /* 0x000fe200000418a8 */
[----:B------:R-:W-:Y:S01]  /*1d9b0*/  SHF.R.U32.HI R10, RZ, 0x8, R84 ;  /* 0x00000008ff0a7819 */ /* 0x000fe20000011654 */
[----:B------:R-:W-:-:S04]  /*1d9c0*/  IMAD.MOV.U32 R89, RZ, RZ, R90 ;  /* 0x000000ffff597224 */ /* 0x000fc800078e005a */
[----:B------:R-:W-:Y:S01]  /*1d9d0*/  HMMA.16816.F32.BF16 R76, R12, R34, R76 ;  /* 0x000000220c4c723c */ /* 0x000fe2000004184c */
[----:B------:R-:W-:-:S05]  /*1d9e0*/  IMAD.MOV.U32 R90, RZ, RZ, R91 ;  /* 0x000000ffff5a7224 */ /* 0x000fca00078e005b */
[----:B------:R-:W-:Y:S01]  /*1d9f0*/  HMMA.16816.F32.BF16 R68, R12, R48, R68 ;  /* 0x000000300c44723c */ /* 0x000fe20000041844 */
[----:B------:R-:W-:-:S05]  /*1da00*/  IMAD.MOV.U32 R91, RZ, RZ, R135 ;  /* 0x000000ffff5b7224 */ /* 0x000fca00078e0087 */
[----:B------:R-:W-:Y:S07]  /*1da10*/  HMMA.16816.F32.BF16 R64, R12, R50, R64 ;  /* 0x000000320c40723c */ /* 0x000fee0000041840 */
[----:B------:R-:W-:Y:S01]  /*1da20*/  PRMT R15, R9, 0x5410, R86 ;  /* 0x00005410090f7816 */ /* 0x000fe20000000056 */
[----:B------:R-:W-:Y:S02]  /*1da30*/  IMAD.MOV.U32 R86, RZ, RZ, R82 ;  /* 0x000000ffff567224 */ /* 0x000fe400078e0052 */
[----:B------:R-:W-:Y:S01]  /*1da40*/  IMAD.MOV.U32 R82, RZ, RZ, R83 ;  /* 0x000000ffff527224 */ /* 0x000fe200078e0053 */
[----:B------:R-:W-:Y:S01]  /*1da50*/  PRMT R14, R87, 0x5410, R10 ;  /* 0x00005410570e7816 */ /* 0x000fe2000000000a */
[----:B------:R-:W-:Y:S01]  /*1da60*/  IMAD.MOV.U32 R85, RZ, RZ, R90 ;  /* 0x000000ffff557224 */ /* 0x000fe200078e005a */
[----:B------:R-:W-:Y:S01]  /*1da70*/  LOP3.LUT R8, R4, 0xffff, RZ, 0xc0, !PT ;  /* 0x0000ffff04087812 */ /* 0x000fe200078ec0ff */
[----:B------:R-:W-:Y:S01]  /*1da80*/  IMAD.MOV.U32 R87, RZ, RZ, R82 ;  /* 0x000000ffff577224 */ /* 0x000fe200078e0052 */
[----:B------:R-:W-:Y:S01]  /*1da90*/  SHF.R.U32.HI R37, RZ, 0x18, R4 ;  /* 0x00000018ff257819 */ /* 0x000fe20000011604 */
[----:B------:R-:W-:Y:S01]  /*1daa0*/  IMAD.MOV.U32 R50, RZ, RZ, R136 ;  /* 0x000000ffff327224 */ /* 0x000fe200078e0088 */
[----:B------:R-:W-:Y:S01]  /*1dab0*/  LOP3.LUT R4, R18, 0xff, RZ, 0xc0, !PT ;  /* 0x000000ff12047812 */ /* 0x000fe200078ec0ff */
[----:B------:R-:W-:-:S02]  /*1dac0*/  IMAD.MOV.U32 R84, RZ, RZ, R91 ;  /* 0x000000ffff547224 */ /* 0x000fc400078e005b */
[--C-:B------:R-:W-:Y:S02]  /*1dad0*/  IMAD.MOV.U32 R136, RZ, RZ, R86.reuse ;  /* 0x000000ffff887224 */ /* 0x100fe400078e0056 */
[----:B------:R-:W-:Y:S02]  /*1dae0*/  IMAD.MOV.U32 R18, RZ, RZ, R247 ;  /* 0x000000ffff127224 */ /* 0x000fe400078e00f7 */
[----:B------:R-:W-:Y:S02]  /*1daf0*/  IMAD.MOV.U32 R83, RZ, RZ, R159 ;  /* 0x000000ffff537224 */ /* 0x000fe400078e009f */
[----:B------:R-:W-:Y:S02]  /*1db00*/  @P0 IMAD.MOV.U32 R136, RZ, RZ, R86 ;  /* 0x000000ffff880224 */ /* 0x000fe400078e0056 */
[----:B------:R-:W-:Y:S02]  /*1db10*/  IMAD.MOV.U32 R247, RZ, RZ, R158 ;  /* 0x000000fffff77224 */ /* 0x000fe400078e009e */
[----:B------:R-:W-:-:S02]  /*1db20*/  IMAD.MOV.U32 R86, RZ, RZ, R87 ;  /* 0x000000ffff567224 */ /* 0x000fc400078e0057 */
[----:B------:R-:W-:Y:S02]  /*1db30*/  IMAD.MOV.U32 R87, RZ, RZ, R85 ;  /* 0x000000ffff577224 */ /* 0x000fe400078e0055 */
[----:B------:R-:W-:Y:S02]  /*1db40*/  IMAD.MOV.U32 R85, RZ, RZ, R84 ;  /* 0x000000ffff557224 */ /* 0x000fe400078e0054 */
[----:B------:R-:W-:Y:S02]  /*1db50*/  IMAD.MOV.U32 R135, RZ, RZ, R231 ;  /* 0x000000ffff877224 */ /* 0x000fe400078e00e7 */
[----:B------:R-:W-:Y:S01]  /*1db60*/  IMAD.MOV.U32 R91, RZ, RZ, R204 ;  /* 0x000000ffff5b7224 */ /* 0x000fe200078e00cc */
[----:B------:R-:W4:Y:S01]  /*1db70*/  LDL.LU R231, [R1+0x3a4] ;  /* 0x0003a40001e77983 */ /* 0x000f220000300800 */
[----:B------:R-:W-:Y:S02]  /*1db80*/  IMAD.MOV.U32 R84, RZ, RZ, R83 ;  /* 0x000000ffff547224 */ /* 0x000fe400078e0053 */
[----:B------:R-:W-:-:S02]  /*1db90*/  IMAD.MOV.U32 R204, RZ, RZ, R207 ;  /* 0x000000ffffcc7224 */ /* 0x000fc400078e00cf */
[----:B------:R-:W-:Y:S01]  /*1dba0*/  IMAD.MOV.U32 R83, RZ, RZ, R247 ;  /* 0x000000ffff537224 */ /* 0x000fe200078e00f7 */
[----:B------:R-:W3:Y:S01]  /*1dbb0*/  LDL.LU R207, [R1+0x3a0] ;  /* 0x0003a00001cf7983 */ /* 0x000ee20000300800 */
[----:B------:R-:W-:-:S03]  /*1dbc0*/  IMAD.MOV.U32 R247, RZ, RZ, R235 ;  /* 0x000000fffff77224 */ /* 0x000fc600078e00eb */
[----:B------:R-:W2:Y:S04]  /*1dbd0*/  LDL.LU R235, [R1+0x39c] ;  /* 0x00039c0001eb7983 */ /* 0x000ea80000300800 */
[----:B------:R1:W-:Y:S04]  /*1dbe0*/  STG.E.U16 desc[UR32][R40.64+-0xe0], R86 ;  /* 0xffff205628007986 */ /* 0x0003e8000c101520 */
[----:B-1----:R-:W4:Y:S04]  /*1dbf0*/  LDL.LU R86, [R1+0xa8] ;  /* 0x0000a80001567983 */ /* 0x002f280000300800 */
[----:B----4-:R1:W-:Y:S04]  /*1dc00*/  STG.E.U16 desc[UR32][R40.64+-0xde], R86 ;  /* 0xffff225628007986 */ /* 0x0103e8000c101520 */
[----:B-1----:R-:W4:Y:S01]  /*1dc10*/  LDL.LU R86, [R1+0xa4] ;  /* 0x0000a40001567983 */ /* 0x002f220000300800 */
[----:B------:R-:W-:-:S02]  /*1dc20*/  LOP3.LUT R3, R38, 0xffff, RZ, 0xc0, !PT ;  /* 0x0000ffff26037812 */ /* 0x000fc400078ec0ff */
[----:B------:R-:W-:Y:S02]  /*1dc30*/  LOP3.LUT R20, R2, 0xff, RZ, 0xc0, !PT ;  /* 0x000000ff02147812 */ /* 0x000fe400078ec0ff */
[----:B------:R-:W-:Y:S02]  /*1dc40*/  SHF.R.U32.HI R19, RZ, 0x18, R2 ;  /* 0x00000018ff137819 */ /* 0x000fe40000011602 */
[----:B------:R-:W-:Y:S02]  /*1dc50*/  LOP3.LUT R2, R38, 0xff, RZ, 0xc0, !PT ;  /* 0x000000ff26027812 */ /* 0x000fe400078ec0ff */
[----:B------:R-:W-:Y:S01]  /*1dc60*/  SHF.R.U32.HI R3, RZ, 0x8, R3 ;  /* 0x00000008ff037819 */ /* 0x000fe20000011603 */
[----:B------:R-:W-:Y:S01]  /*1dc70*/  IMAD.MOV.U32 R39, RZ, RZ, R26 ;  /* 0x000000ffff277224 */ /* 0x000fe200078e001a */
[----:B------:R-:W-:Y:S02]  /*1dc80*/  LOP3.LUT R16, R5, UR40, R24, 0x96, !PT ;  /* 0x0000002805107c12 */ /* 0x000fe4000f8e9618 */
[----:B------:R-:W-:Y:S01]  /*1dc90*/  PRMT R21, R2, 0x5410, R3 ;  /* 0x0000541002157816 */ /* 0x000fe20000000003 */
[----:B------:R-:W1:Y:S01]  /*1dca0*/  LDSM.16.MT88.4 R24, [R217+0x5800] ;  /* 0x00580000d918783b */ /* 0x000e620000004200 */
[----:B------:R-:W-:-:S02]  /*1dcb0*/  LOP3.LUT R2, R6, 0xffff, RZ, 0xc0, !PT ;  /* 0x0000ffff06027812 */ /* 0x000fc400078ec0ff */
[----:B------:R-:W-:Y:S02]  /*1dcc0*/  SHF.R.U32.HI R3, RZ, 0x10, R6 ;  /* 0x00000010ff037819 */ /* 0x000fe40000011606 */
[----:B------:R-:W-:Y:S02]  /*1dcd0*/  LOP3.LUT R7, R6, 0xff, RZ, 0xc0, !PT ;  /* 0x000000ff06077812 */ /* 0x000fe400078ec0ff */
[----:B------:R-:W-:Y:S02]  /*1dce0*/  SHF.R.U32.HI R2, RZ, 0x8, R2 ;  /* 0x00000008ff027819 */ /* 0x000fe40000011602 */
[----:B------:R-:W-:Y:S02]  /*1dcf0*/  SHF.R.U32.HI R6, RZ, 0x18, R6 ;  /* 0x00000018ff067819 */ /* 0x000fe40000011606 */
[----:B------:R-:W-:Y:S02]  /*1dd00*/  LOP3.LUT R3, R3, 0xff, RZ, 0xc0, !PT ;  /* 0x000000ff03037812 */ /* 0x000fe400078ec0ff */
[----:B------:R-:W-:-:S02]  /*1dd10*/  PRMT R2, R7, 0x5410, R2 ;  /* 0x0000541007027816 */ /* 0x000fc40000000002 */
[----:B------:R-:W-:Y:S02]  /*1dd20*/  SHF.R.U32.HI R5, RZ, 0x8, R17 ;  /* 0x00000008ff057819 */ /* 0x000fe40000011611 */
[----:B------:R-:W-:Y:S02]  /*1dd30*/  PRMT R4, R4, 0x5410, R19 ;  /* 0x0000541004047816 */ /* 0x000fe40000000013 */
[----:B------:R-:W-:Y:S02]  /*1dd40*/  PRMT R3, R3, 0x5410, R6 ;  /* 0x0000541003037816 */ /* 0x000fe40000000006 */
[--C-:B------:R-:W-:Y:S02]  /*1dd50*/  HSET2.LE.AND R2, R2, R0.reuse, PT ;  /* 0x0000000002027233 */ /* 0x100fe40003803000 */
[----:B------:R-:W-:Y:S02]  /*1dd60*/  PRMT R5, R20, 0x5410, R5 ;  /* 0x0000541014057816 */ /* 0x000fe40000000005 */
[----:B------:R-:W-:-:S02]  /*1dd70*/  HSET2.LE.AND R3, R3, R0, PT ;  /* 0x0000000003037233 */ /* 0x000fc40003803000 */
[--C-:B------:R-:W-:Y:S02]  /*1dd80*/  HSET2.LE.AND R7, R4, R0.reuse, PT ;  /* 0x0000000004077233 */ /* 0x100fe40003803000 */
[----:B------:R-:W-:Y:S02]  /*1dd90*/  LOP3.LUT R4, R2, R147, RZ, 0xc0, !PT ;  /* 0x0000009302047212 */ /* 0x000fe400078ec0ff */
[--C-:B------:R-:W-:Y:S02]  /*1dda0*/  SHF.R.U32.HI R2, RZ, 0x10, R38.reuse ;  /* 0x00000010ff027819 */ /* 0x100fe40000011626 */
[----:B------:R-:W-:Y:S02]  /*1ddb0*/  HSET2.LE.AND R6, R5, R0, PT ;  /* 0x0000000005067233 */ /* 0x000fe40003803000 */
[----:B------:R-:W-:Y:S02]  /*1ddc0*/  LOP3.LUT R5, R3, R144, RZ, 0xc0, !PT ;  /* 0x0000009003057212 */ /* 0x000fe400078ec0ff */
[----:B------:R-:W-:-:S02]  /*1ddd0*/  SHF.R.U32.HI R3, RZ, 0x18, R38 ;  /* 0x00000018ff037819 */ /* 0x000fc40000011626 */
[----:B------:R-:W-:Y:S01]  /*1dde0*/  LOP3.LUT R2, R2, 0xff, RZ, 0xc0, !PT ;  /* 0x000000ff02027812 */ /* 0x000fe200078ec0ff */
[----:B----4-:R4:W-:Y:S04]  /*1ddf0*/  STG.E.U16 desc[UR32][R46.64+-0xe0], R86 ;  /* 0xffff20562e007986 */ /* 0x0109e8000c101520 */
[----:B----4-:R-:W4:Y:S01]  /*1de00*/  LDL.LU R86, [R1+0xa0] ;  /* 0x0000a00001567983 */ /* 0x010f220000300800 */
[----:B------:R-:W-:Y:S02]  /*1de10*/  PRMT R11, R2, 0x5410, R3 ;  /* 0x00005410020b7816 */ /* 0x000fe40000000003 */
[----:B------:R-:W-:Y:S02]  /*1de20*/  SHF.R.U32.HI R8, RZ, 0x8, R8 ;  /* 0x00000008ff087819 */ /* 0x000fe40000011608 */
[----:B------:R-:W-:-:S02]  /*1de30*/  HSET2.LE.AND R2, R21, R0, PT ;  /* 0x0000000015027233 */ /* 0x000fc40003803000 */
[----:B------:R-:W-:Y:S01]  /*1de40*/  PRMT R13, R22, 0x5410, R8 ;  /* 0x00005410160d7816 */ /* 0x000fe20000000008 */
[----:B------:R-:W-:Y:S01]  /*1de50*/  IMAD.MOV.U32 R81, RZ, RZ, R141 ;  /* 0x000000ffff517224 */ /* 0x000fe200078e008d */
[--C-:B------:R-:W-:Y:S02]  /*1de60*/  HSET2.LE.AND R3, R93, R0.reuse, PT ;  /* 0x000000005d037233 */ /* 0x100fe40003803000 */
[----:B------:R-:W-:Y:S02]  /*1de70*/  LOP3.LUT R8, R2, R140, RZ, 0xc0, !PT ;  /* 0x0000008c02087212 */ /* 0x000fe400078ec0ff */
[----:B------:R-:W-:Y:S02]  /*1de80*/  LOP3.LUT R9, R23, 0xff, RZ, 0xc0, !PT ;  /* 0x000000ff17097812 */ /* 0x000fe400078ec0ff */
[----:B------:R-:W-:Y:S02]  /*1de90*/  HSET2.LE.AND R2, R11, R0, PT ;  /* 0x000000000b027233 */ /* 0x000fe40003803000 */
[----:B------:R-:W-:-:S02]  /*1dea0*/  LOP3.LUT R6, R6, R146, RZ, 0xc0, !PT ;  /* 0x0000009206067212 */ /* 0x000fc400078ec0ff */
[----:B------:R-:W-:Y:S02]  /*1deb0*/  LOP3.LUT R7, R7, R145, RZ, 0xc0, !PT ;  /* 0x0000009107077212 */ /* 0x000fe400078ec0ff */
[----:B------:R-:W-:Y:S01]  /*1dec0*/  LOP3.LUT R10, R3, R153, RZ, 0xc0, !PT ;  /* 0x00000099030a7212 */ /* 0x000fe200078ec0ff */
[----:B------:R-:W-:Y:S01]  /*1ded0*/  IMAD.MOV.U32 R143, RZ, RZ, R165 ;  /* 0x000000ffff8f7224 */ /* 0x000fe200078e00a5 */
[----:B------:R-:W-:Y:S01]  /*1dee0*/  PRMT R12, R9, 0x5410, R37 ;  /* 0x00005410090c7816 */ /* 0x000fe20000000025 */
[----:B------:R-:W-:Y:S01]  /*1def0*/  IMAD.MOV.U32 R140, RZ, RZ, R205 ;  /* 0x000000ffff8c7224 */ /* 0x000fe200078e00cd */
[----:B------:R-:W-:Y:S01]  /*1df00*/  LOP3.LUT R9, R2, R81, RZ, 0xc0, !PT ;  /* 0x0000005102097212 */ /* 0x000fe200078ec0ff */
[----:B------:R-:W-:Y:S01]  /*1df10*/  IMAD.MOV.U32 R141, RZ, RZ, R167 ;  /* 0x000000ffff8d7224 */ /* 0x000fe200078e00a7 */
[----:B------:R-:W-:Y:S01]  /*1df20*/  LOP3.LUT R3, R36, 0xffff, RZ, 0xc0, !PT ;  /* 0x0000ffff24037812 */ /* 0x000fe200078ec0ff */
[----:B------:R-:W-:Y:S01]  /*1df30*/  IMAD.MOV.U32 R142, RZ, RZ, R166 ;  /* 0x000000ffff8e7224 */ /* 0x000fe200078e00a6 */
[----:B------:R-:W-:Y:S01]  /*1df40*/  LOP3.LUT R2, R16, 0xffff, RZ, 0xc0, !PT ;  /* 0x0000ffff10027812 */ /* 0x000fe200078ec0ff */
[C---:B-1----:R-:W-:Y:S01]  /*1df50*/  HMMA.16816.F32.BF16 R60, R4.reuse, R24, R60 ;  /* 0x00000018043c723c */ /* 0x042fe2000004183c */
[----:B------:R-:W-:Y:S01]  /*1df60*/  SHF.R.U32.HI R3, RZ, 0x8, R3 ;  /* 0x00000008ff037819 */ /* 0x000fe20000011603 */
[----:B------:R-:W-:Y:S01]  /*1df70*/  IMAD.MOV.U32 R19, RZ, RZ, R163 ;  /* 0x000000ffff137224 */ /* 0x000fe200078e00a3 */
[----:B------:R-:W-:Y:S01]  /*1df80*/  SHF.R.U32.HI R2, RZ, 0x8, R2 ;  /* 0x00000008ff027819 */ /* 0x000fe20000011602 */
[----:B------:R-:W-:Y:S01]  /*1df90*/  IMAD.MOV.U32 R80, RZ, RZ, R39 ;  /* 0x000000ffff507224 */ /* 0x000fe200078e0027 */
[----:B------:R-:W-:Y:S01]  /*1dfa0*/  LDSM.16.MT88.4 R20, [R218+0x5c00] ;  /* 0x005c0000da14783b */ /* 0x000fe20000004200 */
[C---:B------:R-:W-:Y:S06]  /*1dfb0*/  HMMA.16816.F32.BF16 R56, R4.reuse, R26, R56 ;  /* 0x0000001a0438723c */ /* 0x040fec0000041838 */
[C---:B------:R-:W-:Y:S06]  /*1dfc0*/  HMMA.16816.F32.BF16 R52, R4.reuse, R28, R52 ;  /* 0x0000001c0434723c */ /* 0x040fec0000041834 */
[----:B------:R-:W-:Y:S07]  /*1dfd0*/  HMMA.16816.F32.BF16 R32, R4, R30, R72 ;  /* 0x0000001e0420723c */ /* 0x000fee0000041848 */
[----:B------:R-:W-:-:S02]  /*1dfe0*/  LOP3.LUT R6, R36, 0xff, RZ, 0xc0, !PT ;  /* 0x000000ff24067812 */ /* 0x000fc400078ec0ff */
[----:B------:R-:W-:Y:S02]  /*1dff0*/  LOP3.LUT R5, R16, 0xff, RZ, 0xc0, !PT ;  /* 0x000000ff10057812 */ /* 0x000fe400078ec0ff */
[----:B------:R-:W-:Y:S02]  /*1e000*/  SHF.R.U32.HI R4, RZ, 0x10, R16 ;  /* 0x00000010ff047819 */ /* 0x000fe40000011610 */
[----:B------:R-:W-:Y:S02]  /*1e010*/  PRMT R6, R6, 0x5410, R3 ;  /* 0x0000541006067816 */ /* 0x000fe40000000003 */
[----:B------:R-:W-:Y:S02]  /*1e020*/  PRMT R3, R5, 0x5410, R2 ;  /* 0x0000541005037816 */ /* 0x000fe40000000002 */
[----:B------:R-:W-:Y:S02]  /*1e030*/  SHF.R.U32.HI R7, RZ, 0x18, R16 ;  /* 0x00000018ff077819 */ /* 0x000fe40000011610 */
[----:B------:R-:W-:Y:S01]  /*1e040*/  LOP3.LUT R4, R4, 0xff, RZ, 0xc0, !PT ;  /* 0x000000ff04047812 */ /* 0x000fe200078ec0ff */
[----:B------:R-:W-:Y:S01]  /*1e050*/  IMAD.MOV.U32 R5, RZ, RZ, R124 ;  /* 0x000000ffff057224 */ /* 0x000fe200078e007c */
[----:B------:R-:W-:-:S02]  /*1e060*/  HSET2.LE.AND R2, R12, R0, PT ;  /* 0x000000000c027233 */ /* 0x000fc40003803000 */
[--C-:B------:R-:W-:Y:S02]  /*1e070*/  HSET2.LE.AND R3, R3, R0.reuse, PT ;  /* 0x0000000003037233 */ /* 0x100fe40003803000 */
[----:B------:R-:W-:Y:S01]  /*1e080*/  PRMT R4, R4, 0x5410, R7 ;  /* 0x0000541004047816 */ /* 0x000fe20000000007 */
[----:B------:R-:W-:Y:S01]  /*1e090*/  IMAD.MOV.U32 R49, RZ, RZ, R143 ;  /* 0x000000ffff317224 */ /* 0x000fe200078e008f */
[----:B------:R-:W-:Y:S01]  /*1e0a0*/  LOP3.LUT R143, R2, R5, RZ, 0xc0, !PT ;  /* 0x00000005028f7212 */ /* 0x000fe200078ec0ff */
[----:B------:R-:W-:Y:S01]  /*1e0b0*/  IMAD.MOV.U32 R147, RZ, RZ, R140 ;  /* 0x000000ffff937224 */ /* 0x000fe200078e008c */
[----:B------:R-:W-:Y:S02]  /*1e0c0*/  SHF.R.U32.HI R5, RZ, 0x10, R36 ;  /* 0x00000010ff057819 */ /* 0x000fe40000011624 */
[----:B------:R-:W-:Y:S02]  /*1e0d0*/  LOP3.LUT R140, R3, R149, RZ, 0xc0, !PT ;  /* 0x00000095038c7212 */ /* 0x000fe400078ec0ff */
[----:B------:R-:W-:-:S02]  /*1e0e0*/  HSET2.LE.AND R2, R4, R0, PT ;  /* 0x0000000004027233 */ /* 0x000fc40003803000 */
[--C-:B------:R-:W-:Y:S01]  /*1e0f0*/  HSET2.LE.AND R3, R13, R0.reuse, PT ;  /* 0x000000000d037233 */ /* 0x100fe20003803000 */
[----:B------:R-:W-:Y:S01]  /*1e100*/  IMAD.MOV.U32 R48, RZ, RZ, R141 ;  /* 0x000000ffff307224 */ /* 0x000fe200078e008d */
[----:B------:R-:W-:Y:S02]  /*1e110*/  SHF.R.U32.HI R4, RZ, 0x18, R36 ;  /* 0x00000018ff047819 */ /* 0x000fe40000011624 */
[----:B------:R-:W-:Y:S01]  /*1e120*/  LOP3.LUT R5, R5, 0xff, RZ, 0xc0, !PT ;  /* 0x000000ff05057812 */ /* 0x000fe200078ec0ff */
[----:B------:R-:W-:Y:S01]  /*1e130*/  IMAD.MOV.U32 R144, RZ, RZ, R142 ;  /* 0x000000ffff907224 */ /* 0x000fe200078e008e */
[----:B------:R-:W-:Y:S02]  /*1e140*/  LOP3.LUT R141, R2, R148, RZ, 0xc0, !PT ;  /* 0x00000094028d7212 */ /* 0x000fe400078ec0ff */
[----:B------:R-:W-:Y:S02]  /*1e150*/  LOP3.LUT R142, R3, R150, RZ, 0xc0, !PT ;  /* 0x00000096038e7212 */ /* 0x000fe400078ec0ff */
[----:B------:R-:W-:-:S02]  /*1e160*/  HSET2.LE.AND R2, R6, R0, PT ;  /* 0x0000000006027233 */ /* 0x000fc40003803000 */
[----:B------:R-:W-:Y:S02]  /*1e170*/  PRMT R3, R5, 0x5410, R4 ;  /* 0x0000541005037816 */ /* 0x000fe40000000004 */
[--C-:B------:R-:W-:Y:S02]  /*1e180*/  HSET2.LE.AND R11, R92, R0.reuse, PT ;  /* 0x000000005c0b7233 */ /* 0x100fe40003803000 */
[----:B------:R-:W-:Y:S02]  /*1e190*/  LOP3.LUT R152, R2, R156, RZ, 0xc0, !PT ;  /* 0x0000009c02987212 */ /* 0x000fe400078ec0ff */
[--C-:B------:R-:W-:Y:S02]  /*1e1a0*/  HSET2.LE.AND R3, R3, R0.reuse, PT ;  /* 0x0000000003037233 */ /* 0x100fe40003803000 */
[--C-:B------:R-:W-:Y:S01]  /*1e1b0*/  HSET2.LE.AND R2, R14, R0.reuse, PT ;  /* 0x000000000e027233 */ /* 0x100fe20003803000 */
[----:B------:R-:W-:Y:S01]  /*1e1c0*/  IMAD.MOV.U32 R146, RZ, RZ, R157 ;  /* 0x000000ffff927224 */ /* 0x000fe200078e009d */
[----:B------:R-:W-:Y:S01]  /*1e1d0*/  HSET2.LE.AND R0, R15, R0, PT ;  /* 0x000000000f007233 */ /* 0x000fe20003803000 */
[----:B------:R-:W-:-:S02]  /*1e1e0*/  IMAD.MOV.U32 R17, RZ, RZ, R162 ;  /* 0x000000ffff117224 */ /* 0x000fc400078e00a2 */
[----:B------:R-:W-:Y:S01]  /*1e1f0*/  IMAD.MOV.U32 R81, RZ, RZ, R161 ;  /* 0x000000ffff517224 */ /* 0x000fe200078e00a1 */
[----:B------:R-:W-:Y:S01]  /*1e200*/  LOP3.LUT R154, R2, R154, RZ, 0xc0, !PT ;  /* 0x0000009a029a7212 */ /* 0x000fe200078ec0ff */
[----:B------:R-:W-:Y:S01]  /*1e210*/  IMAD.MOV.U32 R82, RZ, RZ, R135 ;  /* 0x000000ffff527224 */ /* 0x000fe200078e0087 */
[----:B------:R-:W-:Y:S01]  /*1e220*/  LOP3.LUT R155, R0, R155, RZ, 0xc0, !PT ;  /* 0x0000009b009b7212 */ /* 0x000fe200078ec0ff */
[----:B------:R-:W-:Y:S02]  /*1e230*/  IMAD.MOV.U32 R39, RZ, RZ, R160 ;  /* 0x000000ffff277224 */ /* 0x000fe400078e00a0 */
[----:B------:R-:W-:Y:S01]  /*1e240*/  FADD.FTZ R2, R18, R19 ;  /* 0x0000001312027221 */ /* 0x000fe20000010000 */
[----:B------:R-:W-:Y:S01]  /*1e250*/  LOP3.LUT R153, R3, R146, RZ, 0xc0, !PT ;  /* 0x0000009203997212 */ /* 0x000fe200078ec0ff */
        /* <DEDUP_REMOVED lines=13> */
[----:B------:R-:W-:Y:S01]  /*1e330*/  FADD.FTZ R0, R130, R0 ;  /* 0x0000000082007221 */ /* 0x000fe20000010000 */
[----:B------:R-:W-:Y:S01]  /*1e340*/  IMAD.MOV.U32 R139, RZ, RZ, R164 ;  /* 0x000000ffff8b7224 */ /* 0x000fe200078e00a4 */
[----:B------:R-:W3:Y:S01]  /*1e350*/  LDL.LU R247, [R1+0x50] ;  /* 0x0000500001f77983 */ /* 0x000ee20000300800 */
[----:B------:R-:W-:Y:S01]  /*1e360*/  FADD.FTZ R4, R204, R5 ;  /* 0x00000005cc047221 */ /* 0x000fe20000010000 */
[----:B------:R-:W-:Y:S01]  /*1e370*/  FADD.FTZ R3, R205, R3 ;  /* 0x00000003cd037221 */ /* 0x000fe20000010000 */
[----:B------:R-:W-:Y:S01]  /*1e380*/  FADD.FTZ R2, R138, R2 ;  /* 0x000000028a027221 */ /* 0x000fe20000010000 */
[----:B------:R-:W2:Y:S01]  /*1e390*/  LDL.LU R242, [R1+0x48] ;  /* 0x0000480001f27983 */ /* 0x000ea20000300800 */
[----:B------:R-:W-:Y:S01]  /*1e3a0*/  FADD.FTZ R0, R131, R0 ;  /* 0x0000000083007221 */ /* 0x000fe20000010000 */
[----:B------:R-:W-:-:S02]  /*1e3b0*/  FADD.FTZ R4, R139, R4 ;  /* 0x000000048b047221 */ /* 0x000fc40000010000 */
[----:B------:R-:W2:Y:S01]  /*1e3c0*/  LDL.LU R241, [R1+0x10] ;  /* 0x0000100001f17983 */ /* 0x000ea20000300800 */
        /* <DEDUP_REMOVED lines=10> */
[----:B------:R-:W1:Y:S04]  /*1e470*/  LDSM.16.MT88.4 R164, [R217+0x5c00] ;  /* 0x005c0000d9a4783b */ /* 0x000e680000004200 */
[----:B----4-:R-:W-:Y:S04]  /*1e480*/  STG.E.U16 desc[UR32][R46.64+-0xde], R86 ;  /* 0xffff22562e007986 */ /* 0x010fe8000c101520 */
        /* <DEDUP_REMOVED lines=21> */
[----:B----4-:R-:W4:Y:S04]  /*1e5e0*/  LDL.LU R237, [R1+0xc] ;  /* 0x00000c0001ed7983 */ /* 0x010f280000300800 */
        /* <DEDUP_REMOVED lines=11> */
[----:B------:R-:W-:Y:S04]  /*1e6a0*/  STG.E.U16 desc[UR32][R40.64+-0xae], R88 ;  /* 0xffff525828007986 */ /* 0x000fe8000c101520 */
[----:B------:R-:W-:Y:S04]  /*1e6b0*/  STG.E.U16 desc[UR32][R46.64+-0xb0], R90 ;  /* 0xffff505a2e007986 */ /* 0x000fe8000c101520 */
[----:B------:R-:W-:Y:S04]  /*1e6c0*/  STG.E.U16 desc[UR32][R46.64+-0xae], R91 ;  /* 0xffff525b2e007986 */ /* 0x000fe8000c101520 */
[----:B------:R-:W-:Y:S04]  /*1e6d0*/  STG.E.U16 desc[UR32][R44.64+-0xb0], R179 ;  /* 0xffff50b32c007986 */ /* 0x000fe8000c101520 */
[----:B------:R-:W-:Y:S04]  /*1e6e0*/  STG.E.U16 desc[UR32][R44.64+-0xae], R174 ;  /* 0xffff52ae2c007986 */ /* 0x000fe8000c101520 */
[----:B------:R-:W-:Y:S04]  /*1e6f0*/  STG.E.U16 desc[UR32][R42.64+-0xb0], R178 ;  /* 0xffff50b22a007986 */ /* 0x000fe8000c101520 */
[----:B------:R-:W-:Y:S04]  /*1e700*/  STG.E.U16 desc[UR32][R42.64+-0xae], R175 ;  /* 0xffff52af2a007986 */ /* 0x000fe8000c101520 */
[----:B---3--:R-:W-:Y:S04]  /*1e710*/  STG.E.U16 desc[UR32][R40.64+-0xa0], R247 ;  /* 0xffff60f728007986 */ /* 0x008fe8000c101520 */
[----:B--2---:R-:W-:Y:S04]  /*1e720*/  STG.E.U16 desc[UR32][R40.64+-0x9e], R242 ;  /* 0xffff62f228007986 */ /* 0x004fe8000c101520 */
[----:B------:R-:W-:Y:S01]  /*1e730*/  STG.E.U16 desc[UR32][R46.64+-0xa0], R241 ;  /* 0xffff60f12e007986 */ /* 0x000fe2000c101520 */
        /* <DEDUP_REMOVED lines=8> */
[----:B------:R-:W-:Y:S01]  /*1e7c0*/  IADD3 R5, P1, R40, -0x200, RZ ;  /* 0xfffffe0028057810 */ /* 0x000fe20007f3e0ff */
[----:B------:R-:W-:Y:S01]  /*1e7d0*/  FADD.FTZ R3, R224, R3 ;  /* 0x00000003e0037221 */ /* 0x000fe20000010000 */
[----:B------:R-:W-:Y:S01]  /*1e7e0*/  FADD.FTZ R2, R223, R2 ;  /* 0x00000002df027221 */ /* 0x000fe20000010000 */
[----:B------:R-:W-:Y:S01]  /*1e7f0*/  FADD.FTZ R0, R222, R0 ;  /* 0x00000000de007221 */ /* 0x000fe20000010000 */
[----:B------:R-:W-:Y:S01]  /*1e800*/  HMMA.16816.F32.BF16 R168, R8, R24, R168 ;  /* 0x0000001808a8723c */ /* 0x000fe200000418a8 */
[----:B------:R-:W-:Y:S01]  /*1e810*/  FADD.FTZ R4, R221, R4 ;  /* 0x00000004dd047221 */ /* 0x000fe20000010000 */
[----:B------:R-:W-:-:S04]  /*1e820*/  FADD.FTZ R3, R220, R3 ;  /* 0x00000003dc037221 */ /* 0x000fc80000010000 */
[C---:B------:R-:W-:Y:S06]  /*1e830*/  HMMA.16816.F32.BF16 R24, R8.reuse, R26, R76 ;  /* 0x0000001a0818723c */ /* 0x040fec000004184c */
[C---:B------:R-:W-:Y:S06]  /*1e840*/  HMMA.16816.F32.BF16 R160, R8.reuse, R28, R68 ;  /* 0x0000001c08a0723c */ /* 0x040fec0000041844 */
[----:B------:R-:W-:Y:S01]  /*1e850*/  HMMA.16816.F32.BF16 R8, R8, R30, R64 ;  /* 0x0000001e0808723c */ /* 0x000fe20000041840 */
[----:B------:R-:W-:Y:S01]  /*1e860*/  IMAD.MOV.U32 R93, RZ, RZ, R144 ;  /* 0x000000ffff5d7224 */ /* 0x000fe200078e0090 */
[----:B------:R-:W-:Y:S01]  /*1e870*/  @UP0 UIADD3 UR7, UR31, -0x3, URZ ;  /* 0xfffffffd1f070890 */ /* 0x000fe2000fffe03f */
[----:B------:R-:W-:-:S03]  /*1e880*/  UMOV UR5, UR6 ;  /* 0x0000000600057c82 */ /* 0x000fc60008000000 */
[----:B-1----:R-:W-:Y:S01]  /*1e890*/  HMMA.16816.F32.BF16 R156, R140, R164, R60 ;  /* 0x000000a48c9c723c */ /* 0x002fe2000004183c */
[----:B------:R-:W-:-:S05]  /*1e8a0*/  IMAD.MOV.U32 R135, RZ, RZ, R93 ;  /* 0x000000ffff877224 */ /* 0x000fca00078e005d */
[----:B------:R-:W-:Y:S01]  /*1e8b0*/  HMMA.16816.F32.BF16 R148, R140, R166, R56 ;  /* 0x000000a68c94723c */ /* 0x000fe20000041838 */
[----:B------:R-:W-:-:S05]  /*1e8c0*/  IMAD.MOV.U32 R133, RZ, RZ, R207 ;  /* 0x000000ffff857224 */ /* 0x000fca00078e00cf */
[----:B------:R-:W-:Y:S01]  /*1e8d0*/  HMMA.16816.F32.BF16 R168, R152, R164, R168 ;  /* 0x000000a498a8723c */ /* 0x000fe200000418a8 */
[----:B------:R-:W-:-:S05]  /*1e8e0*/  IMAD.MOV.U32 R134, RZ, RZ, R231 ;  /* 0x000000ffff867224 */ /* 0x000fca00078e00e7 */
[----:B------:R-:W-:Y:S01]  /*1e8f0*/  HMMA.16816.F32.BF16 R144, R140, R20, R52 ;  /* 0x000000148c90723c */ /* 0x000fe20000041834 */
[----:B------:R-:W-:-:S05]  /*1e900*/  @P0 IMAD.MOV.U32 R135, RZ, RZ, R93 ;  /* 0x000000ffff870224 */ /* 0x000fca00078e005d */
[----:B------:R-:W-:Y:S01]  /*1e910*/  HMMA.16816.F32.BF16 R164, R152, R166, R24 ;  /* 0x000000a698a4723c */ /* 0x000fe20000041818 */
[----:B------:R-:W-:-:S05]  /*1e920*/  @P0 IMAD.MOV.U32 R133, RZ, RZ, R207 ;  /* 0x000000ffff850224 */ /* 0x000fca00078e00cf */
[----:B------:R-:W-:Y:S01]  /*1e930*/  HMMA.16816.F32.BF16 R160, R152, R20, R160 ;  /* 0x0000001498a0723c */ /* 0x000fe200000418a0 */
[----:B------:R-:W-:-:S05]  /*1e940*/  @P0 IMAD.MOV.U32 R134, RZ, RZ, R231 ;  /* 0x000000ffff860224 */ /* 0x000fca00078e00e7 */
[-C--:B------:R-:W-:Y:S06]  /*1e950*/  HMMA.16816.F32.BF16 R140, R140, R22.reuse, R32 ;  /* 0x000000168c8c723c */ /* 0x080fec0000041820 */
[----:B------:R-:W-:Y:S01]  /*1e960*/  HMMA.16816.F32.BF16 R152, R152, R22, R8 ;  /* 0x000000169898723c */ /* 0x000fe20000041808 */
[----:B----4-:R-:W-:Y:S04]  /*1e970*/  STG.E.U16 desc[UR32][R46.64+-0x9e], R237 ;  /* 0xffff62ed2e007986 */ /* 0x010fe8000c101520 */
        /* <DEDUP_REMOVED lines=40> */
[----:B-1----:R4:W5:Y:S04]  /*1ec00*/  LDL.LU R239, [R1+0x374] ;  /* 0x0003740001ef7983 */ /* 0x0029680000300800 */
        /* <DEDUP_REMOVED lines=22> */
[----:B------:R4:W5:Y:S01]  /*1ed70*/  LDL.LU R224, [R1+0x358] ;  /* 0x0003580001e07983 */ /* 0x0009620000300800 */
[----:B--2---:R-:W-:-:S03]  /*1ed80*/  FADD.FTZ R245, R216, R0 ;  /* 0x00000000d8f57221 */ /* 0x004fc60000010000 */
[----:B------:R4:W-:Y:S04]  /*1ed90*/  STG.E.U16 desc[UR32][R44.64+-0x30], R105 ;  /* 0xffffd0692c007986 */ /* 0x0009e8000c101520 */
[----:B------:R4:W-:Y:S04]  /*1eda0*/  STG.E.U16 desc[UR32][R44.64+-0x2e], R104 ;  /* 0xffffd2682c007986 */ /* 0x0009e8000c101520 */
[----:B------:R4:W5:Y:S01]  /*1edb0*/  LDL.LU R223, [R1+0x354] ;  /* 0x0003540001df7983 */ /* 0x0009620000300800 */
[----:B------:R-:W-:-:S03]  /*1edc0*/  IADD3.X R0, R41, -0x1, RZ, P1, !PT ;  /* 0xffffffff29007810 */ /* 0x000fc60000ffe4ff */
[----:B------:R4:W-:Y:S04]  /*1edd0*/  STG.E.U16 desc[UR32][R42.64+-0x30], R103 ;  /* 0xffffd0672a007986 */ /* 0x0009e8000c101520 */
[----:B------:R4:W-:Y:S04]  /*1ede0*/  STG.E.U16 desc[UR32][R42.64+-0x2e], R102 ;  /* 0xffffd2662a007986 */ /* 0x0009e8000c101520 */
[----:B------:R4:W5:Y:S01]  /*1edf0*/  LDL.LU R222, [R1+0x350] ;  /* 0x0003500001de7983 */ /* 0x0009620000300800 */
[----:B---3--:R-:W-:-:S03]  /*1ee00*/  FADD.FTZ R244, R219, R2 ;  /* 0x00000002dbf47221 */ /* 0x008fc60000010000 */
[----:B------:R4:W-:Y:S04]  /*1ee10*/  STG.E.U16 desc[UR32][R40.64+-0x20], R198 ;  /* 0xffffe0c628007986 */ /* 0x0009e8000c101520 */
[----:B------:R4:W-:Y:S04]  /*1ee20*/  STG.E.U16 desc[UR32][R40.64+-0x1e], R197 ;  /* 0xffffe2c528007986 */ /* 0x0009e8000c101520 */
[----:B------:R4:W-:Y:S04]  /*1ee30*/  STL [R1+0x2c], R5 ;  /* 0x00002c0501007387 */ /* 0x0009e80000100800 */
        /* <DEDUP_REMOVED lines=20> */
[----:B------:R4:W-:Y:S01]  /*1ef80*/  STL [R1+0x28], R0 ;  /* 0x0000280001007387 */ /* 0x0009e20000100800 */
[----:B------:R-:W-:Y:S05]  /*1ef90*/  @P0 BRA `(.L_x_462) ;  /* 0x0000000000040947 */ /* 0x000fea0003800000 */
.L_x_458:
[----:B------:R-:W-:-:S12]  /*1efa0*/  UIADD3 UR7, UR5, -0x1, URZ ;  /* 0xffffffff05077890 */ /* 0x000fd8000fffe03f */
.L_x_462:
[----:B------:R-:W-:-:S13]  /*1efb0*/  ISETP.LE.AND P0, PT, RZ, UR7, PT ;  /* 0x00000007ff007c0c */ /* 0x000fda000bf03270 */
[----:B------:R-:W-:Y:S05]  /*1efc0*/  @!P0 BRA `(.L_x_463) ;  /* 0x000000c000848947 */ /* 0x000fea0003800000 */
[----:B----4-:R-:W2:Y:S01]  /*1efd0*/  LDL.LU R0, [R1+0x2a4] ;  /* 0x0002a40001007983 */ /* 0x010ea20000300800 */
[----:B------:R-:W-:-:S03]  /*1efe0*/  ULDC UR4, c[0x0][0x2d0] ;  /* 0x0000b40000047ab9 */ /* 0x000fc60000000800 */
[----:B------:R-:W3:Y:S04]  /*1eff0*/  LDL.LU R4, [R1+0x2a0] ;  /* 0x0002a00001047983 */ /* 0x000ee80000300800 */
[----:B------:R-:W4:Y:S01]  /*1f000*/  LDL.LU R5, [R1+0x334] ;  /* 0x0003340001057983 */ /* 0x000f220000300800 */
[----:B-----5:R-:W-:Y:S01]  /*1f010*/  ISETP.GE.AND P0, PT, R238, UR4, PT ;  /* 0x00000004ee007c0c */ /* 0x020fe2000bf06270 */
[----:B------:R-:W-:Y:S01]  /*1f020*/  UIMAD UR44, UR50, 0x38, UR41 ;  /* 0x00000038322c78a4 */ /* 0x000fe2000f8e0229 */
[----:B------:R-:W-:Y:S01]  /*1f030*/  IMAD.MOV.U32 R137, RZ, RZ, R135 ;  /* 0x000000ffff897224 */ /* 0x000fe200078e0087 */
[----:B------:R-:W1:Y:S01]  /*1f040*/  S2R R2, SR_TID.X ;  /* 0x0000000000027919 */ /* 0x000e620000002100 */
[----:B------:R-:W-:Y:S01]  /*1f050*/  USHF.R.S32.HI UR4, URZ, 0x1f, UR46 ;  /* 0x0000001f3f047899 */ /* 0x000fe2000801142e */
[----:B------:R-:W-:Y:S01]  /*1f060*/  IMAD.MOV.U32 R132, RZ, RZ, R136 ;  /* 0x000000ffff847224 */ /* 0x000fe200078e0088 */
[----:B------:R-:W-:Y:S01]  /*1f070*/  UIADD3 UR44, UR44, 0x1, URZ ;  /* 0x000000012c2c7890 */ /* 0x000fe2000fffe03f */
[----:B------:R-:W-:Y:S01]  /*1f080*/  MOV R3, R133 ;  /* 0x0000008500037202 */ /* 0x000fe20000000f00 */
[----:B------:R-:W-:-:S02]  /*1f090*/  USHF.L.U64.HI UR5, UR8, 0x6, UR9 ;  /* 0x0000000608057899 */ /* 0x000fc40008010209 */
[----:B------:R-:W-:Y:S02]  /*1f0a0*/  USHF.L.U32 UR6, UR8, 0x6, URZ ;  /* 0x0000000608067899 */ /* 0x000fe4000800063f */
[----:B------:R-:W-:Y:S01]  /*1f0b0*/  UIMAD.WIDE.U32 UR38, UR8, 0x60, URZ ;  /* 0x00000060082678a5 */ /* 0x000fe2000f8e003f */
[----:B------:R-:W1:Y:S01]  /*1f0c0*/  @!P0 LDC.64 R6, c[0x0][0x220] ;  /* 0x00008800ff068b82 */ /* 0x000e620000000a00 */
[----:B------:R-:W-:Y:S02]  /*1f0d0*/  UIMAD UR37, UR9, 0x60, URZ ;  /* 0x00000060092578a4 */ /* 0x000fe4000f8e023f */
[----:B------:R-:W-:Y:S02]  /*1f0e0*/  USHF.L.U64.HI UR8, UR10, 0x6, UR11 ;  /* 0x000000060a087899 */ /* 0x000fe4000801020b */
[----:B------:R-:W-:Y:S02]  /*1f0f0*/  USHF.L.U32 UR9, UR10, 0x6, URZ ;  /* 0x000000060a097899 */ /* 0x000fe4000800063f */
[----:B------:R-:W-:Y:S01]  /*1f100*/  UIMAD.WIDE.U32 UR48, UR10, 0x60, URZ ;  /* 0x000000600a3078a5 */ /* 0x000fe2000f8e003f */
[----:B------:R-:W1:Y:S01]  /*1f110*/  @!P0 LDC.64 R10, c[0x0][0x220] ;  /* 0x00008800ff0a8b82 */ /* 0x000e620000000a00 */
[----:B------:R-:W-:-:S02]  /*1f120*/  USHF.L.U32 UR47, UR46, 0x1, URZ ;  /* 0x000000012e2f7899 */ /* 0x000fc4000800063f */
[----:B------:R-:W-:Y:S02]  /*1f130*/  USHF.R.S32.HI UR10, URZ, 0x1f, UR50 ;  /* 0x0000001f3f0a7899 */ /* 0x000fe40008011432 */
[----:B------:R-:W-:Y:S02]  /*1f140*/  USHF.L.U64.HI UR46, UR46, 0x1, UR4 ;  /* 0x000000012e2e7899 */ /* 0x000fe40008010204 */
[----:B------:R-:W-:Y:S01]  /*1f150*/  USHF.R.S32.HI UR4, URZ, 0x1f, UR44 ;  /* 0x0000001f3f047899 */ /* 0x000fe2000801142c */
[----:B------:R-:W1:Y:S01]  /*1f160*/  @!P0 LDC.64 R8, c[0x0][0x220] ;  /* 0x00008800ff088b82 */ /* 0x000e620000000a00 */
[----:B------:R-:W-:Y:S02]  /*1f170*/  UIMAD UR40, UR11, 0x60, URZ ;  /* 0x000000600b2878a4 */ /* 0x000fe4000f8e023f */
[----:B------:R-:W-:Y:S02]  /*1f180*/  USHF.R.S32.HI UR11, URZ, 0x1f, UR41 ;  /* 0x0000001f3f0b7899 */ /* 0x000fe40008011429 */
[----:B------:R-:W-:-:S02]  /*1f190*/  UIMAD.WIDE.U32 UR50, UR50, 0x70, URZ ;  /* 0x00000070323278a5 */ /* 0x000fc4000f8e003f */
[----:B------:R-:W-:Y:S01]  /*1f1a0*/  UIMAD UR10, UR10, 0x70, URZ ;  /* 0x000000700a0a78a4 */ /* 0x000fe2000f8e023f */
[----:B-1----:R1:W-:Y:S01]  /*1f1b0*/  @!P0 STL.64 [R1+0x310], R6 ;  /* 0x0003100601008387 */ /* 0x0023e20000100a00 */
[----:B------:R-:W-:Y:S02]  /*1f1c0*/  USHF.L.U32 UR45, UR44, 0x1, URZ ;  /* 0x000000012c2d7899 */ /* 0x000fe4000800063f */
[----:B------:R-:W-:Y:S02]  /*1f1d0*/  USHF.L.U32 UR42, UR41, 0x1, URZ ;  /* 0x00000001292a7899 */ /* 0x000fe4000800063f */
[----:B------:R-:W-:Y:S02]  /*1f1e0*/  USHF.L.U64.HI UR44, UR44, 0x1, UR4 ;  /* 0x000000012c2c7899 */ /* 0x000fe40008010204 */
[----:B------:R-:W-:Y:S01]  /*1f1f0*/  UIADD3 UR37, UR37, UR39, URZ ;  /* 0x0000002725257290 */ /* 0x000fe2000fffe03f */
[----:B------:R-:W-:Y:S01]  /*1f200*/  @!P0 STL.64 [R1+0x308], R10 ;  /* 0x0003080a01008387 */ /* 0x000fe20000100a00 */
[----:B------:R-:W-:-:S02]  /*1f210*/  UIADD3 UR40, UR40, UR49, URZ ;  /* 0x0000003128287290 */ /* 0x000fc4000fffe03f */
[----:B------:R-:W-:Y:S02]  /*1f220*/  USHF.L.U64.HI UR41, UR41, 0x1, UR11 ;  /* 0x0000000129297899 */ /* 0x000fe4000801020b */
[----:B------:R-:W-:Y:S01]  /*1f230*/  UIADD3 UR43, UR51, UR10, URZ ;  /* 0x0000000a332b7290 */ /* 0x000fe2000fffe03f */
[----:B------:R-:W-:Y:S01]  /*1f240*/  ULDC UR4, c[0x0][0x2ec] ;  /* 0x0000bb0000047ab9 */ /* 0x000fe20000000800 */
[----:B------:R1:W-:Y:S02]  /*1f250*/  @!P0 STL.64 [R1+0x300], R8 ;  /* 0x0003000801008387 */ /* 0x0003e40000100a00 */
[----:B-1----:R-:W-:-:S04]  /*1f260*/  SHF.R.S32.HI R6, RZ, 0x1f, R2 ;  /* 0x0000001fff067819 */ /* 0x002fc80000011402 */
[----:B------:R-:W-:Y:S02]  /*1f270*/  LEA.HI R6, R6, R2, RZ, 0x5 ;  /* 0x0000000206067211 */ /* 0x000fe400078f28ff */
[----:B------:R-:W-:Y:S02]  /*1f280*/  MOV R2, UR29 ;  /* 0x0000001d00027c02 */ /* 0x000fe40008000f00 */
[----:B------:R-:W-:-:S05]  /*1f290*/  SHF.R.S32.HI R6, RZ, 0x5, R6 ;  /* 0x00000005ff067819 */ /* 0x000fca0000011406 */
[----:B------:R-:W-:Y:S02]  /*1f2a0*/  IMAD R2, R2, 0x8, R6 ;  /* 0x0000000802027824 */ /* 0x000fe400078e0206 */
[----:B------:R-:W1:Y:S02]  /*1f2b0*/  @!P0 LDC.64 R6, c[0x0][0x220] ;  /* 0x00008800ff068b82 */ /* 0x000e640000000a00 */
[----:B------:R-:W-:Y:S01]  /*1f2c0*/  IMAD.WIDE.U32 R8, R2, -0x326172a9, RZ ;  /* 0xcd9e8d5702087825 */ /* 0x000fe200078e00ff */
[----:B-1----:R2:W-:Y:S04]  /*1f2d0*/  @!P0 STL.64 [R1+0x2f8], R6 ;  /* 0x0002f80601008387 */ /* 0x0025e80000100a00 */
[----:B------:R-:W-:Y:S01]  /*1f2e0*/  STL.64 [R1+0xc0], R8 ;  /* 0x0000c00801007387 */ /* 0x000fe20000100a00 */
[----:B--2---:R-:W-:Y:S01]  /*1f2f0*/  IMAD.WIDE.U32 R6, R0, -0x326172a9, RZ ;  /* 0xcd9e8d5700067825 */ /* 0x004fe200078e00ff */
[----:B---3--:R-:W-:-:S04]  /*1f300*/  LOP3.LUT R2, R9, R4, RZ, 0x3c, !PT ;  /* 0x0000000409027212 */ /* 0x008fc800078e3cff */
[----:B------:R4:W-:Y:S01]  /*1f310*/  STL.64 [R1+0xb8], R6 ;  /* 0x0000b80601007387 */ /* 0x0009e20000100a00 */
[----:B------:R-:W-:Y:S01]  /*1f320*/  LOP3.LUT R4, R7, R4, RZ, 0x3c, !PT ;  /* 0x0000000407047212 */ /* 0x000fe200078e3cff */
[----:B------:R-:W-:Y:S02]  /*1f330*/  IMAD.MOV.U32 R0, RZ, RZ, R134 ;  /* 0x000000ffff007224 */ /* 0x000fe400078e0086 */
[----:B----4-:R-:W-:-:S05]  /*1f340*/  IMAD.WIDE.U32 R6, R5, -0x2daee0ad, RZ ;  /* 0xd2511f5305067825 */ /* 0x010fca00078e00ff */
[----:B------:R1:W-:Y:S04]  /*1f350*/  STL.64 [R1+0x10], R6 ;  /* 0x0000100601007387 */ /* 0x0003e80000100a00 */
[----:B------:R-:W2:Y:S04]  /*1f360*/  LDL.LU.64 R8, [R1+0x328] ;  /* 0x0003280001087983 */ /* 0x000ea80000300a00 */
[----:B-1----:R-:W3:Y:S01]  /*1f370*/  LDL.LU.64 R6, [R1+0x338] ;  /* 0x0003380001067983 */ /* 0x002ee20000300a00 */
[----:B------:R-:W-:-:S04]  /*1f380*/  IMAD.WIDE.U32 R12, R2, -0x2daee0ad, RZ ;  /* 0xd2511f53020c7825 */ /* 0x000fc800078e00ff */
[----:B------:R-:W-:Y:S01]  /*1f390*/  IMAD.WIDE.U32 R10, R4, -0x2daee0ad, RZ ;  /* 0xd2511f53040a7825 */ /* 0x000fe200078e00ff */
[----:B------:R1:W-:Y:S04]  /*1f3a0*/  STL.64 [R1+0x78], R12 ;  /* 0x0000780c01007387 */ /* 0x0003e80000100a00 */
[----:B------:R1:W-:Y:S01]  /*1f3b0*/  STL.64 [R1+0x70], R10 ;  /* 0x0000700a01007387 */ /* 0x0003e20000100a00 */
[----:B--2---:R-:W-:Y:S02]  /*1f3c0*/  MOV R5, R9 ;  /* 0x0000000900057202 */ /* 0x004fe40000000f00 */
[----:B---3--:R-:W-:-:S05]  /*1f3d0*/  MOV R4, R6 ;  /* 0x0000000600047202 */ /* 0x008fca0000000f00 */
[----:B------:R1:W-:Y:S01]  /*1f3e0*/  STL.64 [R1+0x2f0], R4 ;  /* 0x0002f00401007387 */ /* 0x0003e20000100a00 */
[----:B------:R-:W-:Y:S05]  /*1f3f0*/  BRA `(.L_x_464) ;  /* 0x0000000000d47947 */ /* 0x000fea0003800000 */
.L_x_466:
[----:B------:R-:W2:Y:S01]  /*1f400*/  LDL.64 R184, [R1+0x320] ;  /* 0x0003200001b87983 */ /* 0x000ea20000100a00 */
[----:B------:R-:W1:Y:S01]  /*1f410*/  LDC.64 R138, c[0x0][0x248] ;  /* 0x00009200ff8a7b82 */ /* 0x000e620000000a00 */
[----:B------:R-:W-:Y:S02]  /*1f420*/  UIADD3 UR31, UR7, -0x1, URZ ;  /* 0xffffffff071f7890 */ /* 0x000fe4000fffe03f */
[----:B------:R-:W3:Y:S02]  /*1f430*/  LDL.64 R182, [R1+0x318] ;  /* 0x0003180001b67983 */ /* 0x000ee40000100a00 */
[----:B------:R-:W-:Y:S02]  /*1f440*/  USHF.R.S32.HI UR10, URZ, 0x1f, UR31 ;  /* 0x0000001f3f0a7899 */ /* 0x000fe4000801141f */
[----:B------:R4:W-:Y:S04]  /*1f450*/  @P0 STS [R230+0x2000], RZ ;  /* 0x002000ffe6000388 */ /* 0x0009e80000000800 */
[----:B------:R4:W-:Y:S04]  /*1f460*/  @P0 STS [R230+0x2004], RZ ;  /* 0x002004ffe6000388 */ /* 0x0009e80000000800 */
[----:B------:R4:W-:Y:S01]  /*1f470*/  @P0 STS.64 [R230+0x2008], RZ ;  /* 0x002008ffe6000388 */ /* 0x0009e20000000a00 */
[C---:B-1----:R-:W-:Y:S02]  /*1f480*/  IMAD R133, R138.reuse, UR10, RZ ;  /* 0x0000000a8a857c24 */ /* 0x042fe4000f8e02ff */
[----:B------:R-:W-:Y:S04]  /*1f490*/  IMAD.WIDE.U32 R172, R138, UR31, RZ ;  /* 0x0000001f8aac7c25 */ /* 0x000fe8000f8e00ff */
[----:B------:R-:W-:Y:S04]  /*1f4a0*/  IMAD R133, R139, UR31, R133 ;  /* 0x0000001f8b857c24 */ /* 0x000fe8000f8e0285 */
[----:B------:R-:W-:Y:S01]  /*1f4b0*/  IMAD.IADD R133, R173, 0x1, R133 ;  /* 0x00000001ad857824 */ /* 0x000fe200078e0285 */
[C---:B--2---:R-:W-:Y:S04]  /*1f4c0*/  LEA R2, P1, R172.reuse, R184, 0x7 ;  /* 0x000000b8ac027211 */ /* 0x044fe800078238ff */
[----:B---3--:R-:W-:Y:S02]  /*1f4d0*/  LEA.HI.X R133, R172, R183, R133, 0x7, P1 ;  /* 0x000000b7ac857211 */ /* 0x008fe400008f3c85 */
[----:B------:R-:W1:Y:S02]  /*1f4e0*/  @!P0 LDC.64 R172, c[0x0][0x218] ;  /* 0x00008600ffac8b82 */ /* 0x000e640000000a00 */
[C---:B-1----:R-:W-:Y:S04]  /*1f4f0*/  @!P0 LEA R172, P1, R2.reuse, R172, 0x1 ;  /* 0x000000ac02ac8211 */ /* 0x042fe800078208ff */
[----:B------:R-:W-:Y:S02]  /*1f500*/  @!P0 LEA.HI.X R173, R2, R173, R133, 0x1, P1 ;  /* 0x000000ad02ad8211 */ /* 0x000fe400008f0c85 */
[C---:B------:R-:W-:Y:S03]  /*1f510*/  @!P0 LEA R136, P1, R138.reuse, R2, 0x5 ;  /* 0x000000028a888211 */ /* 0x040fe600078228ff */
[----:B------:R-:W-:Y:S01]  /*1f520*/  @!PT LDS RZ, [RZ] ;  /* 0x00000000fffff984 */ /* 0x000fe20000000800 */
[----:B------:R-:W-:Y:S01]  /*1f530*/  @!PT LDS RZ, [RZ] ;  /* 0x00000000fffff984 */ /* 0x000fe20000000800 */
[----:B------:R-:W-:Y:S01]  /*1f540*/  @!PT LDS RZ, [RZ] ;  /* 0x00000000fffff984 */ /* 0x000fe20000000800 */
[----:B------:R1:W-:Y:S04]  /*1f550*/  @!P0 LDGSTS.E.BYPASS.LTC128B.128 [R230+0x2000], desc[UR32][R172.64] ;  /* 0x02000000ace68fae */ /* 0x0003e8000b901d60 */
[----:B------:R4:W-:Y:S01]  /*1f560*/  @P0 STS.128 [R230+0x2800], RZ ;  /* 0x002800ffe6000388 */ /* 0x0009e20000000c00 */
[----:B-1----:R-:W-:Y:S02]  /*1f570*/  @!P0 LEA.HI.X R172, R138, R133, R139, 0x5, P1 ;  /* 0x000000858aac8211 */ /* 0x002fe400008f2c8b */
[----:B------:R-:W1:Y:S02]  /*1f580*/  @!P0 LDC.64 R138, c[0x0][0x218] ;  /* 0x00008600ff8a8b82 */ /* 0x000e640000000a00 */
[C---:B-1----:R-:W-:Y:S04]  /*1f590*/  @!P0 LEA R138, P1, R136.reuse, R138, 0x1 ;  /* 0x0000008a888a8211 */ /* 0x042fe800078208ff */
[----:B------:R-:W-:Y:S02]  /*1f5a0*/  @!P0 LEA.HI.X R139, R136, R139, R172, 0x1, P1 ;  /* 0x0000008b888b8211 */ /* 0x000fe400008f0cac */
[C---:B------:R-:W-:Y:S03]  /*1f5b0*/  @!P0 IADD3 R136, P2, R2.reuse, UR9, RZ ;  /* 0x0000000902888c10 */ /* 0x040fe6000ff5e0ff */
[----:B------:R-:W-:Y:S01]  /*1f5c0*/  @!PT LDS RZ, [RZ] ;  /* 0x00000000fffff984 */ /* 0x000fe20000000800 */
[----:B------:R-:W-:Y:S01]  /*1f5d0*/  @!PT LDS RZ, [RZ] ;  /* 0x00000000fffff984 */ /* 0x000fe20000000800 */
[----:B------:R-:W-:Y:S01]  /*1f5e0*/  @!PT LDS RZ, [RZ] ;  /* 0x00000000fffff984 */ /* 0x000fe20000000800 */
[----:B------:R1:W-:Y:S01]  /*1f5f0*/  @!P0 LDGSTS.E.BYPASS.LTC128B.128 [R230+0x2800], desc[UR32][R138.64] ;  /* 0x028000008ae68fae */ /* 0x0003e2000b901d60 */
[C---:B------:R-:W-:Y:S02]  /*1f600*/  @!P0 IADD3.X R172, R133.reuse, UR8, RZ, P2, !PT ;  /* 0x0000000885ac8c10 */ /* 0x040fe400097fe4ff */
[----:B------:R-:W-:Y:S01]  /*1f610*/  @!P0 IADD3 R2, P2, R2, UR48, RZ ;  /* 0x0000003002028c10 */ /* 0x000fe2000ff5e0ff */
[----:B------:R4:W-:Y:S03]  /*1f620*/  @P0 STS.128 [R230+0x3000], RZ ;  /* 0x003000ffe6000388 */ /* 0x0009e60000000c00 */
[----:B------:R-:W-:Y:S01]  /*1f630*/  @!P0 IADD3.X R133, R133, UR40, RZ, P2, !PT ;  /* 0x0000002885858c10 */ /* 0x000fe200097fe4ff */
[----:B-1----:R-:W1:Y:S02]  /*1f640*/  @!P0 LDC.64 R138, c[0x0][0x218] ;  /* 0x00008600ff8a8b82 */ /* 0x002e640000000a00 */
[C---:B-1----:R-:W-:Y:S04]  /*1f650*/  @!P0 LEA R138, P1, R136.reuse, R138, 0x1 ;  /* 0x0000008a888a8211 */ /* 0x042fe800078208ff */
[----:B------:R-:W-:Y:S05]  /*1f660*/  @!P0 LEA.HI.X R139, R136, R139, R172, 0x1, P1 ;  /* 0x0000008b888b8211 */ /* 0x000fea00008f0cac */
[----:B------:R-:W-:Y:S01]  /*1f670*/  @!PT LDS RZ, [RZ] ;  /* 0x00000000fffff984 */ /* 0x000fe20000000800 */
[----:B------:R-:W-:Y:S01]  /*1f680*/  @!PT LDS RZ, [RZ] ;  /* 0x00000000fffff984 */ /* 0x000fe20000000800 */
[----:B------:R-:W-:Y:S01]  /*1f690*/  @!PT LDS RZ, [RZ] ;  /* 0x00000000fffff984 */ /* 0x000fe20000000800 */
[----:B------:R1:W-:Y:S04]  /*1f6a0*/  @!P0 LDGSTS.E.BYPASS.LTC128B.128 [R230+0x3000], desc[UR32][R138.64] ;  /* 0x030000008ae68fae */ /* 0x0003e8000b901d60 */
[----:B------:R4:W-:Y:S01]  /*1f6b0*/  @P0 STS.128 [R230+0x3800], RZ ;  /* 0x003800ffe6000388 */ /* 0x0009e20000000c00 */
[----:B-1----:R-:W1:Y:S02]  /*1f6c0*/  @!P0 LDC.64 R138, c[0x0][0x218] ;  /* 0x00008600ff8a8b82 */ /* 0x002e640000000a00 */
        /* <DEDUP_REMOVED lines=8> */
.L_x_464:
[----:B-1----:R-:W2:Y:S01]  /*1f750*/  LDL.64 R12, [R1+0x2f0] ;  /* 0x0002f000010c7983 */ /* 0x002ea20000100a00 */
[----:B------:R-:W-:Y:S04]  /*1f760*/  DEPBAR.LE SB0, 0x0 ;  /* 0x000080000000791a */ /* 0x000fe80000000000 */
[----:B------:R-:W3:Y:S01]  /*1f770*/  LDL R9, [R1+0x310] ;  /* 0x0003100001097983 */ /* 0x000ee20000100800 */
[----:B------:R-:W-:Y:S01]  /*1f780*/  USHF.R.S32.HI UR11, URZ, 0x1f, UR7 ;  /* 0x0000001f3f0b7899 */ /* 0x000fe20008011407 */
[----:B------:R-:W-:Y:S01]  /*1f790*/  IMAD.U32 R4, RZ, RZ, UR7 ;  /* 0x00000007ff047e24 */ /* 0x000fe2000f8e00ff */
[----:B------:R-:W-:Y:S02]  /*1f7a0*/  UIMAD UR10, UR24, UR7, URZ ;  /* 0x00000007180a72a4 */ /* 0x000fe4000f8e023f */
[----:B------:R-:W4:Y:S01]  /*1f7b0*/  LDL R20, [R1+0x314] ;  /* 0x0003140001147983 */ /* 0x000f220000100800 */
[----:B------:R-:W-:Y:S02]  /*1f7c0*/  UISETP.GE.AND UP0, UPT, UR7, 0x1, UPT ;  /* 0x000000010700788c */ /* 0x000fe4000bf06270 */
[----:B------:R-:W-:Y:S02]  /*1f7d0*/  UIMAD UR10, UR11, UR25, UR10 ;  /* 0x000000190b0a72a4 */ /* 0x000fe4000f8e020a */
        /* <DEDUP_REMOVED lines=12> */
[----:B------:R-:W5:Y:S05]  /*1f8a0*/  LDL.64 R138, [R1+0xc0] ;  /* 0x0000c000018a7983 */ /* 0x000f6a0000100a00 */
[----:B------:R-:W5:Y:S05]  /*1f8b0*/  LDL.64 R234, [R1+0x78] ;  /* 0x0000780001ea7983 */ /* 0x000f6a0000100a00 */
[----:B------:R-:W5:Y:S01]  /*1f8c0*/  LDL.64 R232, [R1+0x70] ;  /* 0x0000700001e87983 */ /* 0x000f620000100a00 */
[----:B--2---:R-:W-:Y:S04]  /*1f8d0*/  IMAD.WIDE.U32 R4, R4, UR25, R12 ;  /* 0x0000001904047c25 */ /* 0x004fe8000f8e000c */
[----:B------:R-:W-:Y:S01]  /*1f8e0*/  VIADD R2, R5, UR10 ;  /* 0x0000000a05027c36 */ /* 0x000fe20008000000 */
[C---:B---3--:R-:W-:Y:S01]  /*1f8f0*/  @!P0 LEA R12, P4, R4.reuse, R9, 0x1 ;  /* 0x00000009040c8211 */ /* 0x048fe200078808ff */
[----:B------:R-:W-:Y:S01]  /*1f900*/  ULOP3.LUT UR10, UR11, UR35, URZ, 0x3c, !UPT ;  /* 0x000000230b0a7292 */ /* 0x000fe2000f8e3c3f */
        /* <DEDUP_REMOVED lines=25> */
[----:B------:R-:W-:Y:S02]  /*1faa0*/  @!P0 LDGSTS.E.BYPASS.LTC128B.128 [R230+0x5000], desc[UR32][R8.64] ;  /* 0x0500000008e68fae */ /* 0x000fe4000b901d60 */
[----:B------:R-:W-:Y:S03]  /*1fab0*/  @!P0 LEA.HI.X R7, R14, R17, R16, 0x1, P1 ;  /* 0x000000110e078211 */ /* 0x000fe600008f0c10 */
[----:B------:R-:W-:Y:S01]  /*1fac0*/  @P0 STS.128 [R230+0x5800], RZ ;  /* 0x005800ffe6000388 */ /* 0x000fe20000000c00 */
[----:B------:R-:W-:Y:S04]  /*1fad0*/  PLOP3.LUT P1, PT, PT, PT, UP0, 0x80, 0x0 ;  /* 0x000000000000781c */ /* 0x000fe80003f2f008 */
        /* <DEDUP_REMOVED lines=10> */
[----:B------:R-:W5:Y:S01]  /*1fb80*/  LDSM.16.M88.4 R64, [R216+0x2c00] ;  /* 0x002c0000d840783b */ /* 0x000f620000000200 */
[----:B------:R-:W-:Y:S04]  /*1fb90*/  LOP3.LUT R134, R237, UR10, RZ, 0x3c, !PT ;  /* 0x0000000aed867c12 */ /* 0x000fe8000f8e3cff */
[----:B------:R-:W5:Y:S01]  /*1fba0*/  LDSM.16.M88.4 R80, [R216+0x3000] ;  /* 0x00300000d850783b */ /* 0x000f620000000200 */
[----:B------:R-:W-:Y:S04]  /*1fbb0*/  IMAD.WIDE.U32 R134, R134, -0x326172a9, RZ ;  /* 0xcd9e8d5786867825 */ /* 0x000fe800078e00ff */
        /* <DEDUP_REMOVED lines=20> */
[C---:B------:R-:W-:Y:S01]  /*1fd00*/  HMMA.16816.F32.BF16 R40, R124.reuse, R48, RZ ;  /* 0x000000307c28723c */ /* 0x040fe200000418ff */
[----:B------:R-:W4:Y:S05]  /*1fd10*/  LDSM.16.M88.4 R208, [R223] ;  /* 0x00000000dfd0783b */ /* 0x000f2a0000000200 */
[-C--:B------:R-:W-:Y:S01]  /*1fd20*/  HMMA.16816.F32.BF16 R44, R124, R50.reuse, RZ ;  /* 0x000000327c2c723c */ /* 0x080fe200000418ff */
[----:B------:R-:W4:Y:S01]  /*1fd30*/  LDSM.16.M88.4 R212, [R222] ;  /* 0x00000000ded4783b */ /* 0x000f220000000200 */
[----:B------:R-:W-:Y:S04]  /*1fd40*/  DEPBAR.LE SB0, 0x0 ;  /* 0x000080000000791a */ /* 0x000fe80000000000 */
[C---:B------:R-:W-:Y:S01]  /*1fd50*/  HMMA.16816.F32.BF16 R48, R128.reuse, R50, RZ ;  /* 0x000000328030723c */ /* 0x040fe200000418ff */
[----:B------:R-:W-:Y:S05]  /*1fd60*/  BAR.SYNC.DEFER_BLOCKING 0x0 ;  /* 0x0000000000007b1d */ /* 0x000fea0000010000 */
        /* <DEDUP_REMOVED lines=19> */
[----:B------:R-:W-:Y:S06]  /*1fea0*/  HMMA.16816.F32.BF16 R128, R128, R174, RZ ;  /* 0x000000ae8080723c */ /* 0x000fec00000418ff */
[-C--:B--2---:R-:W-:Y:S06]  /*1feb0*/  HMMA.16816.F32.BF16 R4, R176, R180.reuse, R4 ;  /* 0x000000b4b004723c */ /* 0x084fec0000041804 */
[C---:B------:R-:W-:Y:S06]  /*1fec0*/  HMMA.16816.F32.BF16 R8, R184.reuse, R180, R8 ;  /* 0x000000b4b808723c */ /* 0x040fec0000041808 */
[-C--:B------:R-:W-:Y:S05]  /*1fed0*/  HMMA.16816.F32.BF16 R12, R184, R182.reuse, R12 ;  /* 0x000000b6b80c723c */ /* 0x080fea000004180c */
[----:B------:R-:W-:Y:S01]  /*1fee0*/  LOP3.LUT R180, R135, UR21, R138, 0x96, !PT ;  /* 0x0000001587b47c12 */ /* 0x000fe2000f8e968a */
[C---:B------:R-:W-:Y:S06]  /*1fef0*/  HMMA.16816.F32.BF16 R16, R176.reuse, R182, R16 ;  /* 0x000000b6b010723c */ /* 0x040fec0000041810 */
[----:B------:R-:W-:Y:S01]  /*1ff00*/  FMNMX.FTZ R2, R4, R132, !PT ;  /* 0x0000008404027209 */ /* 0x000fe20007810000 */
[-C--:B---3--:R-:W-:Y:S04]  /*1ff10*/  HMMA.16816.F32.BF16 R20, R176, R188.reuse, R20 ;  /* 0x000000bcb014723c */ /* 0x088fe80000041814 */
[----:B------:R-:W-:Y:S02]  /*1ff20*/  FMNMX.FTZ R2, R5, R2, !PT ;  /* 0x0000000205027209 */ /* 0x000fe40007810000 */
[C---:B------:R-:W-:Y:S06]  /*1ff30*/  HMMA.16816.F32.BF16 R24, R184.reuse, R188, R24 ;  /* 0x000000bcb818723c */ /* 0x040fec0000041818 */
        /* <DEDUP_REMOVED lines=28> */
[-C--:B----4-:R-:W-:Y:S05]  /*20100*/  HMMA.16816.F32.BF16 R84, R176, R204.reuse, R84 ;  /* 0x000000ccb054723c */ /* 0x090fea0000041854 */
        /* <DEDUP_REMOVED lines=90> */
[--C-:B------:R-:W-:Y:S02]  /*206b0*/  LOP3.LUT R188, R235, UR20, R236.reuse, 0x96, !PT ;  /* 0x00000014ebbc7c12 */ /* 0x100fe4000f8e96ec */
[----:B------:R-:W-:Y:S02]  /*206c0*/  FMNMX.FTZ R2, R79, R2, !PT ;  /* 0x000000024f027209 */ /* 0x000fe40007810000 */
[----:B------:R-:W-:Y:S01]  /*206d0*/  FMNMX.FTZ R133, R89, R133, !PT ;  /* 0x0000008559857209 */ /* 0x000fe20007810000 */
[----:B------:R-:W-:Y:S01]  /*206e0*/  IMAD.WIDE.U32 R188, R188, -0x326172a9, RZ ;  /* 0xcd9e8d57bcbc7825 */ /* 0x000fe200078e00ff */
[----:B------:R-:W-:Y:S02]  /*206f0*/  FMNMX.FTZ R136, R114, R136, !PT ;  /* 0x0000008872887209 */ /* 0x000fe40007810000 */
[----:B------:R-:W-:Y:S02]  /*20700*/  FMNMX.FTZ R174, R117, R174, !PT ;  /* 0x000000ae75ae7209 */ /* 0x000fe40007810000 */
[----:B------:R-:W-:Y:S02]  /*20710*/  FMNMX.FTZ R138, R90, R2, !PT ;  /* 0x000000025a8a7209 */ /* 0x000fe40007810000 */
[----:B------:R-:W-:Y:S02]  /*20720*/  LOP3.LUT R190, R233, UR20, R236, 0x96, !PT ;  /* 0x00000014e9be7c12 */ /* 0x000fe4000f8e96ec */
[----:B------:R-:W-:Y:S02]  /*20730*/  FMNMX.FTZ R2, R92, R133, !PT ;  /* 0x000000855c027209 */ /* 0x000fe40007810000 */
[----:B------:R-:W-:Y:S01]  /*20740*/  FMNMX.FTZ R133, R115, R136, !PT ;  /* 0x0000008873857209 */ /* 0x000fe20007810000 */
[----:B------:R-:W-:Y:S01]  /*20750*/  IMAD.WIDE.U32 R190, R190, -0x326172a9, RZ ;  /* 0xcd9e8d57bebe7825 */ /* 0x000fe200078e00ff */
[----:B------:R-:W-:Y:S02]  /*20760*/  FMNMX.FTZ R174, R128, R174, !PT ;  /* 0x000000ae80ae7209 */ /* 0x000fe40007810000 */
[----:B------:R-:W-:Y:S02]  /*20770*/  LOP3.LUT R181, R189, UR19, R134, 0x96, !PT ;  /* 0x00000013bdb57c12 */ /* 0x000fe4000f8e9686 */
[----:B------:R-:W-:Y:S02]  /*20780*/  FMNMX.FTZ R176, R91, R138, !PT ;  /* 0x0000008a5bb07209 */ /* 0x000fe40007810000 */
[----:B------:R-:W-:Y:S02]  /*20790*/  FMNMX.FTZ R178, R93, R2, !PT ;  /* 0x000000025db27209 */ /* 0x000fe40007810000 */
[----:B------:R-:W-:Y:S02]  /*207a0*/  FMNMX.FTZ R179, R118, R133, !PT ;  /* 0x0000008576b37209 */ /* 0x000fe40007810000 */
[----:B------:R-:W-:Y:S01]  /*207b0*/  FMNMX.FTZ R174, R129, R174, !PT ;  /* 0x000000ae81ae7209 */ /* 0x000fe20007810000 */
[----:B------:R-:W-:Y:S06]  /*207c0*/  @P1 BRA `(.L_x_466) ;  /* 0xffffffec000c1947 */ /* 0x000fec000383ffff */
.L_x_465:
[----:B------:R-:W-:Y:S01]  /*207d0*/  FMNMX.FTZ R2, R94, R176, !PT ;  /* 0x000000b05e027209 */ /* 0x000fe20007810000 */
[----:B----4-:R-:W2:Y:S01]  /*207e0*/  LDL.64 R138, [R1+0xb8] ;  /* 0x0000b800018a7983 */ /* 0x010ea20000100a00 */
[----:B------:R-:W-:Y:S01]  /*207f0*/  FMNMX.FTZ R133, R104, R178, !PT ;  /* 0x000000b268857209 */ /* 0x000fe20007810000 */
[----:B------:R-:W-:Y:S01]  /*20800*/  UIADD3 UR31, UR35, 0x646e171e, URZ ;  /* 0x646e171e231f7890 */ /* 0x000fe2000fffe03f */
[----:B------:R-:W-:Y:S01]  /*20810*/  LOP3.LUT R173, R191, UR19, R134, 0x96, !PT ;  /* 0x00000013bfad7c12 */ /* 0x000fe2000f8e9686 */
[----:B------:R-:W-:Y:S01]  /*20820*/  STL [R1+0x384], R217 ;  /* 0x000384d901007387 */ /* 0x000fe20000100800 */
[----:B------:R-:W-:Y:S01]  /*20830*/  FMNMX.FTZ R134, R95, R2, !PT ;  /* 0x000000025f867209 */ /* 0x000fe20007810000 */
[----:B------:R-:W-:Y:S01]  /*20840*/  UIADD3 UR36, UR34, -0x4ab325aa, URZ ;  /* 0xb54cda5622247890 */ /* 0x000fe2000fffe03f */
[----:B------:R-:W-:Y:S01]  /*20850*/  FMNMX.FTZ R2, R105, R133, !PT ;  /* 0x0000008569027209 */ /* 0x000fe20007810000 */
[----:B------:R-:W-:Y:S01]  /*20860*/  STL [R1+0x404], R217 ;  /* 0x000404d901007387 */ /* 0x000fe20000100800 */
[----:B------:R-:W-:Y:S01]  /*20870*/  FMNMX.FTZ R136, R106, R134, !PT ;  /* 0x000000866a887209 */ /* 0x000fe20007810000 */
[----:B------:R-:W-:Y:S01]  /*20880*/  IMAD.WIDE.U32 R184, R173, -0x2daee0ad, RZ ;  /* 0xd2511f53adb87825 */ /* 0x000fe200078e00ff */
[----:B------:R-:W-:Y:S01]  /*20890*/  FMNMX.FTZ R172, R108, R2, !PT ;  /* 0x000000026cac7209 */ /* 0x000fe20007810000 */
[----:B------:R-:W-:Y:S01]  /*208a0*/  STL [R1+0x380], R218 ;  /* 0x000380da01007387 */ /* 0x000fe20000100800 */
[----:B------:R-:W-:Y:S01]  /*208b0*/  FMNMX.FTZ R2, R107, R136, !PT ;  /* 0x000000886b027209 */ /* 0x000fe20007810000 */
[----:B------:R-:W-:Y:S01]  /*208c0*/  UIADD3 UR10, UR11, 0x1, URZ ;  /* 0x000000010b0a7890 */ /* 0x000fe2000fffe03f */
[----:B------:R-:W-:Y:S01]  /*208d0*/  FMNMX.FTZ R136, R109, R172, !PT ;  /* 0x000000ac6d887209 */ /* 0x000fe20007810000 */
[----:B------:R-:W-:Y:S01]  /*208e0*/  STL [R1+0x408], R218 ;  /* 0x000408da01007387 */ /* 0x000fe20000100800 */
[----:B------:R-:W-:Y:S01]  /*208f0*/  LOP3.LUT R229, R229, 0xfffffffe, RZ, 0xc0, !PT ;  /* 0xfffffffee5e57812 */ /* 0x000fe200078ec0ff */
[----:B------:R-:W-:Y:S01]  /*20900*/  ULOP3.LUT UR10, UR10, UR35, URZ, 0x3c, !UPT ;  /* 0x000000230a0a7292 */ /* 0x000fe2000f8e3c3f */
[----:B------:R-:W-:Y:S01]  /*20910*/  FMNMX.FTZ R2, R110, R2, !PT ;  /* 0x000000026e027209 */ /* 0x000fe20007810000 */
[----:B------:R-:W-:Y:S01]  /*20920*/  STL [R1+0x36c], R230 ;  /* 0x00036ce601007387 */ /* 0x000fe20000100800 */
[----:B------:R-:W-:Y:S02]  /*20930*/  @P0 LOP3.LUT R229, R229, 0x1, RZ, 0xfc, !PT ;  /* 0x00000001e5e50812 */ /* 0x000fe400078efcff */
[----:B------:R-:W-:Y:S01]  /*20940*/  FMNMX.FTZ R2, R111, R2, !PT ;  /* 0x000000026f027209 */ /* 0x000fe20007810000 */
[----:B------:R-:W-:Y:S03]  /*20950*/  STL [R1+0x368], R228 ;  /* 0x000368e401007387 */ /* 0x000fe60000100800 */
[----:B------:R-:W-:Y:S01]  /*20960*/  FMNMX.FTZ R2, R122, R2, !PT ;  /* 0x000000027a027209 */ /* 0x000fe20007810000 */
        /* <DEDUP_REMOVED lines=11> */
[----:B------:R-:W1:Y:S01]  /*20a20*/  SHFL.BFLY PT, R177, R174, 0x2, 0x1f ;  /* 0x0c401f00aeb17f89 */ /* 0x000e6200000e0000 */
[----:B--2---:R-:W-:Y:S01]  /*20a30*/  LOP3.LUT R175, R135, UR21, R138, 0x96, !PT ;  /* 0x0000001587af7c12 */ /* 0x004fe2000f8e968a */
[----:B------:R-:W-:Y:S01]  /*20a40*/  IMAD.WIDE.U32 R138, R180, -0x2daee0ad, RZ ;  /* 0xd2511f53b48a7825 */ /* 0x000fe200078e00ff */
[----:B------:R-:W-:Y:S04]  /*20a50*/  FMNMX.FTZ R135, R119, R179, !PT ;  /* 0x000000b377877209 */ /* 0x000fe80007810000 */
[----:B------:R-:W-:Y:S01]  /*20a60*/  FMNMX.FTZ R133, R130, R135, !PT ;  /* 0x0000008782857209 */ /* 0x000fe20007810000 */
[----:B------:R-:W-:Y:S01]  /*20a70*/  IMAD.WIDE.U32 R134, R181, -0x2daee0ad, RZ ;  /* 0xd2511f53b5867825 */ /* 0x000fe200078e00ff */
[----:B------:R-:W-:Y:S02]  /*20a80*/  LOP3.LUT R176, R139, UR18, R234, 0x96, !PT ;  /* 0x000000128bb07c12 */ /* 0x000fe4000f8e96ea */
[----:B------:R-:W-:Y:S02]  /*20a90*/  FMNMX.FTZ R133, R131, R133, !PT ;  /* 0x0000008583857209 */ /* 0x000fe40007810000 */
[----:B------:R-:W-:Y:S01]  /*20aa0*/  LOP3.LUT R172, R135, UR16, R138, 0x96, !PT ;  /* 0x0000001087ac7c12 */ /* 0x000fe2000f8e968a */
[----:B------:R-:W-:Y:S01]  /*20ab0*/  IMAD.WIDE.U32 R180, R176, -0x326172a9, RZ ;  /* 0xcd9e8d57b0b47825 */ /* 0x000fe200078e00ff */
[----:B------:R-:W-:Y:S01]  /*20ac0*/  FMNMX.FTZ R135, R120, R136, !PT ;  /* 0x0000008878877209 */ /* 0x000fe20007810000 */
[----:B------:R-:W2:Y:S01]  /*20ad0*/  SHFL.BFLY PT, R178, R133, 0x2, 0x1f ;  /* 0x0c401f0085b27f89 */ /* 0x000ea200000e0000 */
[----:B-1----:R-:W-:Y:S01]  /*20ae0*/  FMNMX.FTZ R136, R174, R177, !PT ;  /* 0x000000b1ae887209 */ /* 0x002fe20007810000 */
[----:B------:R-:W-:Y:S01]  /*20af0*/  IMAD.WIDE.U32 R192, R172, -0x326172a9, RZ ;  /* 0xcd9e8d57acc07825 */ /* 0x000fe200078e00ff */
[----:B------:R-:W-:Y:S03]  /*20b00*/  FMNMX.FTZ R135, R121, R135, !PT ;  /* 0x0000008779877209 */ /* 0x000fe60007810000 */
[----:B------:R-:W-:Y:S01]  /*20b10*/  IMAD.WIDE.U32 R138, R175, -0x2daee0ad, RZ ;  /* 0xd2511f53af8a7825 */ /* 0x000fe200078e00ff */
[----:B------:R-:W-:Y:S01]  /*20b20*/  LOP3.LUT R172, R193, UR15, R180, 0x96, !PT ;  /* 0x0000000fc1ac7c12 */ /* 0x000fe2000f8e96b4 */
[----:B------:R-:W1:Y:S01]  /*20b30*/  SHFL.BFLY PT, R177, R136, 0x1, 0x1f ;  /* 0x0c201f0088b17f89 */ /* 0x000e6200000e0000 */
[----:B------:R-:W-:Y:S02]  /*20b40*/  FMNMX.FTZ R135, R124, R135, !PT ;  /* 0x000000877c877209 */ /* 0x000fe40007810000 */
[----:B------:R-:W-:Y:S01]  /*20b50*/  LOP3.LUT R139, R139, UR18, R232, 0x96, !PT ;  /* 0x000000128b8b7c12 */ /* 0x000fe2000f8e96e8 */
[----:B------:R-:W-:Y:S01]  /*20b60*/  IMAD.WIDE.U32 R194, R172, -0x2daee0ad, RZ ;  /* 0xd2511f53acc27825 */ /* 0x000fe200078e00ff */
[----:B------:R-:W-:Y:S02]  /*20b70*/  LOP3.LUT R173, R185, UR16, R138, 0x96, !PT ;  /* 0x00000010b9ad7c12 */ /* 0x000fe4000f8e968a */
[----:B------:R-:W-:Y:S01]  /*20b80*/  FMNMX.FTZ R138, R123, R2, !PT ;  /* 0x000000027b8a7209 */ /* 0x000fe20007810000 */
[----:B------:R-:W-:Y:S01]  /*20b90*/  IMAD.WIDE.U32 R182, R139, -0x326172a9, RZ ;  /* 0xcd9e8d578bb67825 */ /* 0x000fe200078e00ff */
[----:B------:R-:W-:Y:S01]  /*20ba0*/  LOP3.LUT R139, R181, UR17, R188, 0x96, !PT ;  /* 0x00000011b58b7c12 */ /* 0x000fe2000f8e96bc */
[----:B------:R3:W-:Y:S01]  /*20bb0*/  STL.64 [R1+0xb0], R194 ;  /* 0x0000b0c201007387 */ /* 0x0007e20000100a00 */
[----:B------:R-:W-:Y:S01]  /*20bc0*/  FMNMX.FTZ R138, R126, R138, !PT ;  /* 0x0000008a7e8a7209 */ /* 0x000fe20007810000 */
[----:B------:R-:W-:Y:S01]  /*20bd0*/  IMAD.WIDE.U32 R186, R173, -0x326172a9, RZ ;  /* 0xcd9e8d57adba7825 */ /* 0x000fe200078e00ff */
[----:B------:R-:W-:Y:S02]  /*20be0*/  FMNMX.FTZ R2, R125, R135, !PT ;  /* 0x000000877d027209 */ /* 0x000fe40007810000 */
[----:B------:R-:W-:Y:S01]  /*20bf0*/  FMNMX.FTZ R138, R127, R138, !PT ;  /* 0x0000008a7f8a7209 */ /* 0x000fe20007810000 */
[----:B------:R-:W-:Y:S01]  /*20c00*/  IMAD.WIDE.U32 R180, R139, -0x2daee0ad, RZ ;  /* 0xd2511f538bb47825 */ /* 0x000fe200078e00ff */
[----:B------:R-:W-:Y:S01]  /*20c10*/  LOP3.LUT R139, R187, UR15, R182, 0x96, !PT ;  /* 0x0000000fbb8b7c12 */ /* 0x000fe2000f8e96b6 */
[----:B------:R-:W4:Y:S01]  /*20c20*/  SHFL.BFLY PT, R174, R2, 0x2, 0x1f ;  /* 0x0c401f0002ae7f89 */ /* 0x000f2200000e0000 */
[----:B--2---:R-:W-:Y:S02]  /*20c30*/  FMNMX.FTZ R135, R133, R178, !PT ;  /* 0x000000b285877209 */ /* 0x004fe40007810000 */
[----:B------:R-:W-:Y:S01]  /*20c40*/  LOP3.LUT R133, R183, UR17, R190, 0x96, !PT ;  /* 0x00000011b7857c12 */ /* 0x000fe2000f8e96be */
[----:B------:R-:W2:Y:S01]  /*20c50*/  LDL.LU R182, [R1+0x28] ;  /* 0x0000280001b67983 */ /* 0x000ea20000300800 */
[----:B------:R-:W-:Y:S01]  /*20c60*/  LOP3.LUT R134, R181, UR14, R134, 0x96, !PT ;  /* 0x0000000eb5867c12 */ /* 0x000fe2000f8e9686 */
[----:B------:R-:W-:Y:S01]  /*20c70*/  IMAD.WIDE.U32 R226, R139, -0x2daee0ad, RZ ;  /* 0xd2511f538be27825 */ /* 0x000fe200078e00ff */
[----:B------:R-:W-:Y:S01]  /*20c80*/  LOP3.LUT R139, R195, UR12, R180, 0x96, !PT ;  /* 0x0000000cc38b7c12 */ /* 0x000fe2000f8e96b4 */
[----:B------:R-:W2:Y:S01]  /*20c90*/  LDL.LU R176, [R1+0x2c] ;  /* 0x00002c0001b07983 */ /* 0x000ea20000300800 */
[----:B-1----:R-:W-:Y:S01]  /*20ca0*/  FMNMX.FTZ R136, R136, R177, !PT ;  /* 0x000000b188887209 */ /* 0x002fe20007810000 */
[----:B------:R-:W-:Y:S02]  /*20cb0*/  IMAD.WIDE.U32 R178, R133, -0x2daee0ad, RZ ;  /* 0xd2511f5385b27825 */ /* 0x000fe400078e00ff */
[----:B------:R-:W1:Y:S01]  /*20cc0*/  SHFL.BFLY PT, R173, R138, 0x2, 0x1f ;  /* 0x0c401f008aad7f89 */ /* 0x000e6200000e0000 */
[----:B------:R-:W-:Y:S01]  /*20cd0*/  FSETP.NEU.FTZ.AND P1, PT, R136, -INF , PT ;  /* 0xff8000008800780b */ /* 0x000fe20003f3d000 */
[----:B------:R-:W-:Y:S01]  /*20ce0*/  IMAD.WIDE.U32 R200, R134, -0x326172a9, RZ ;  /* 0xcd9e8d5786c87825 */ /* 0x000fe200078e00ff */
[----:B------:R-:W-:Y:S01]  /*20cf0*/  LOP3.LUT R133, R179, UR14, R184, 0x96, !PT ;  /* 0x0000000eb3857c12 */ /* 0x000fe2000f8e96b8 */
[----:B------:R-:W1:Y:S01]  /*20d00*/  SHFL.BFLY PT, R175, R135, 0x1, 0x1f ;  /* 0x0c201f0087af7f89 */ /* 0x000e6200000e0000 */
[----:B------:R-:W-:Y:S01]  /*20d10*/  LOP3.LUT R184, R227, UR12, R178, 0x96, !PT ;  /* 0x0000000ce3b87c12 */ /* 0x000fe2000f8e96b2 */
[----:B------:R-:W-:Y:S01]  /*20d20*/  IMAD.WIDE.U32 R198, R139, -0x326172a9, RZ ;  /* 0xcd9e8d578bc67825 */ /* 0x000fe200078e00ff */
[----:B---3--:R-:W-:Y:S01]  /*20d30*/  LOP3.LUT R194, R201, UR13, R192, 0x96, !PT ;  /* 0x0000000dc9c27c12 */ /* 0x008fe2000f8e96c0 */
[----:B------:R3:W-:Y:S02]  /*20d40*/  STL.64 [R1+0x50], R200 ;  /* 0x000050c801007387 */ /* 0x0007e40000100a00 */
[----:B------:R-:W-:Y:S01]  /*20d50*/  FMUL.FTZ R178, R136, UR4 ;  /* 0x0000000488b27c20 */ /* 0x000fe20008410000 */
[----:B------:R-:W-:Y:S01]  /*20d60*/  IMAD.WIDE.U32 R224, R133, -0x326172a9, RZ ;  /* 0xcd9e8d5785e07825 */ /* 0x000fe200078e00ff */
[----:B------:R2:W2:Y:S02]  /*20d70*/  LDL.S16 R193, [R1+0x128] ;  /* 0x0001280001c17983 */ /* 0x0004a40000100600 */
[----:B----4-:R-:W-:Y:S01]  /*20d80*/  FMNMX.FTZ R134, R2, R174, !PT ;  /* 0x000000ae02867209 */ /* 0x010fe20007810000 */
[----:B------:R-:W-:Y:S01]  /*20d90*/  IMAD.WIDE.U32 R202, R184, -0x326172a9, RZ ;  /* 0xcd9e8d57b8ca7825 */ /* 0x000fe200078e00ff */
[----:B------:R-:W-:Y:S01]  /*20da0*/  LOP3.LUT R197, R225, UR13, R186, 0x96, !PT ;  /* 0x0000000de1c57c12 */ /* 0x000fe2000f8e96ba */
[----:B------:R4:W4:Y:S01]  /*20db0*/  LDL.S16 R192, [R1+0x124] ;  /* 0x0001240001c07983 */ /* 0x0009220000100600 */
[----:B------:R-:W-:Y:S02]  /*20dc0*/  FSEL R178, R178, RZ, P1 ;  /* 0x000000ffb2b27208 */ /* 0x000fe40000800000 */
[----:B------:R-:W-:Y:S01]  /*20dd0*/  LOP3.LUT R2, R199, UR36, R200, 0x96, !PT ;  /* 0x00000024c7027c12 */ /* 0x000fe2000f8e96c8 */
[----:B------:R2:W4:Y:S02]  /*20de0*/  LDL.S16 R186, [R1+0x140] ;  /* 0x0001400001ba7983 */ /* 0x0005240000100600 */
[--C-:B------:R-:W-:Y:S01]  /*20df0*/  FFMA.FTZ R223, R116, UR4, -R178.reuse ;  /* 0x0000000474df7c23 */ /* 0x100fe200080108b2 */
[--C-:B------:R-:W-:Y:S01]  /*20e00*/  FFMA.FTZ R216, R117, UR4, -R178.reuse ;  /* 0x0000000475d87c23 */ /* 0x100fe200080108b2 */
[----:B-1----:R-:W-:Y:S01]  /*20e10*/  FMNMX.FTZ R133, R138, R173, !PT ;  /* 0x000000ad8a857209 */ /* 0x002fe20007810000 */
[----:B------:R1:W4:Y:S01]  /*20e20*/  LDL.S16 R185, [R1+0x13c] ;  /* 0x00013c0001b97983 */ /* 0x0003220000100600 */
[----:B------:R-:W-:Y:S01]  /*20e30*/  LOP3.LUT R173, R198, 0xff, RZ, 0xc0, !PT ;  /* 0x000000ffc6ad7812 */ /* 0x000fe200078ec0ff */
[--C-:B------:R-:W-:Y:S01]  /*20e40*/  FFMA.FTZ R222, R128, UR4, -R178.reuse ;  /* 0x0000000480de7c23 */ /* 0x100fe200080108b2 */
[----:B------:R-:W-:Y:S01]  /*20e50*/  FMNMX.FTZ R135, R135, R175, !PT ;  /* 0x000000af87877209 */ /* 0x000fe20007810000 */
[--C-:B------:R-:W-:Y:S01]  /*20e60*/  FFMA.FTZ R16, R16, UR4, -R178.reuse ;  /* 0x0000000410107c23 */ /* 0x100fe200080108b2 */
[----:B------:R-:W-:Y:S01]  /*20e70*/  ISETP.LE.U32.AND P2, PT, R173, UR23, PT ;  /* 0x00000017ad007c0c */ /* 0x000fe2000bf43070 */
[----:B------:R1:W4:Y:S01]  /*20e80*/  LDL.S16 R175, [R1+0x138] ;  /* 0x0001380001af7983 */ /* 0x0003220000100600 */
[----:B------:R-:W-:Y:S01]  /*20e90*/  FSETP.NEU.FTZ.AND P1, PT, R135, -INF , PT ;  /* 0xff8000008700780b */ /* 0x000fe20003f3d000 */
[----:B------:R-:W-:Y:S01]  /*20ea0*/  FFMA.FTZ R4, R4, UR4, -R178 ;  /* 0x0000000404047c23 */ /* 0x000fe200080108b2 */
[----:B------:R-:W-:Y:S01]  /*20eb0*/  SHF.R.U32.HI R138, RZ, 0x18, R198 ;  /* 0x00000018ff8a7819 */ /* 0x000fe200000116c6 */
[----:B------:R1:W4:Y:S01]  /*20ec0*/  LDL.S16 R173, [R1+0x134] ;  /* 0x0001340001ad7983 */ /* 0x0003220000100600 */
[--C-:B------:R-:W-:Y:S01]  /*20ed0*/  FFMA.FTZ R5, R5, UR4, -R178.reuse ;  /* 0x0000000405057c23 */ /* 0x100fe200080108b2 */
[----:B------:R1:W-:Y:S01]  /*20ee0*/  MUFU.EX2 R215, R4 ;  /* 0x0000000400d77308 */ /* 0x0003e20000000800 */
[----:B------:R-:W-:Y:S01]  /*20ef0*/  ISETP.LE.U32.AND P4, PT, R138, UR23, PT ;  /* 0x000000178a007c0c */ /* 0x000fe2000bf83070 */
[----:B------:R-:W1:Y:S01]  /*20f00*/  SHFL.BFLY PT, R139, R133, 0x1, 0x1f ;  /* 0x0c201f00858b7f89 */ /* 0x000e6200000e0000 */
[----:B------:R-:W-:Y:S04]  /*20f10*/  IMAD.WIDE.U32 R116, R194, -0x2daee0ad, RZ ;  /* 0xd2511f53c2747825 */ /* 0x000fe800078e00ff */
[----:B------:R-:W-:Y:S01]  /*20f20*/  FMUL.FTZ R177, R135, UR4 ;  /* 0x0000000487b17c20 */ /* 0x000fe20008410000 */
[----:B------:R-:W1:Y:S01]  /*20f30*/  SHFL.BFLY PT, R172, R134, 0x1, 0x1f ;  /* 0x0c201f0086ac7f89 */ /* 0x000e6200000e0000 */
[--C-:B------:R-:W-:Y:S01]  /*20f40*/  FFMA.FTZ R17, R17, UR4, -R178.reuse ;  /* 0x0000000411117c23 */ /* 0x100fe200080108b2 */
[----:B------:R1:W-:Y:S02]  /*20f50*/  MUFU.EX2 R241, R5 ;  /* 0x0000000500f17308 */ /* 0x0003e40000000800 */
[----:B------:R-:W-:Y:S01]  /*20f60*/  FSEL R177, R177, RZ, P1 ;  /* 0x000000ffb1b17208 */ /* 0x000fe20000800000 */
[----:B------:R-:W-:Y:S01]  /*20f70*/  STL [R1+0x414], R224 ;  /* 0x000414e001007387 */ /* 0x000fe20000100800 */
[--C-:B------:R-:W-:Y:S01]  /*20f80*/  FFMA.FTZ R195, R32, UR4, -R178.reuse ;  /* 0x0000000420c37c23 */ /* 0x100fe200080108b2 */
[--C-:B------:R-:W-:Y:S01]  /*20f90*/  FFMA.FTZ R196, R33, UR4, -R178.reuse ;  /* 0x0000000421c47c23 */ /* 0x100fe200080108b2 */
[--C-:B---3--:R-:W-:Y:S01]  /*20fa0*/  FFMA.FTZ R200, R36, UR4, -R178.reuse ;  /* 0x0000000424c87c23 */ /* 0x108fe200080108b2 */
[----:B------:R3:W-:Y:S01]  /*20fb0*/  STL [R1+0x410], R225 ;  /* 0x000410e101007387 */ /* 0x0007e20000100800 */
[--C-:B------:R-:W-:Y:S01]  /*20fc0*/  FFMA.FTZ R221, R130, UR4, -R177.reuse ;  /* 0x0000000482dd7c23 */ /* 0x100fe200080108b1 */
[--C-:B------:R-:W-:Y:S01]  /*20fd0*/  FFMA.FTZ R19, R19, UR4, -R177.reuse ;  /* 0x0000000413137c23 */ /* 0x100fe200080108b1 */
[----:B-1----:R-:W-:Y:S01]  /*20fe0*/  LOP3.LUT R4, R2, 0xff, RZ, 0xc0, !PT ;  /* 0x000000ff02047812 */ /* 0x002fe200078ec0ff */
[--C-:B------:R-:W-:Y:S01]  /*20ff0*/  FFMA.FTZ R218, R115, UR4, -R177.reuse ;  /* 0x0000000473da7c23 */ /* 0x100fe200080108b1 */
[--C-:B------:R-:W-:Y:S01]  /*21000*/  FFMA.FTZ R6, R6, UR4, -R177.reuse ;  /* 0x0000000406067c23 */ /* 0x100fe200080108b1 */
[--C-:B------:R-:W-:Y:S01]  /*21010*/  FFMA.FTZ R7, R7, UR4, -R177.reuse ;  /* 0x0000000407077c23 */ /* 0x100fe200080108b1 */
[----:B------:R-:W-:Y:S01]  /*21020*/  ISETP.LE.U32.AND P6, PT, R4, UR23, PT ;  /* 0x0000001704007c0c */ /* 0x000fe2000bfc3070 */
[----:B------:R-:W-:Y:S01]  /*21030*/  FFMA.FTZ R201, R37, UR4, -R178 ;  /* 0x0000000425c97c23 */ /* 0x000fe200080108b2 */
[----:B------:R-:W-:Y:S01]  /*21040*/  SHF.R.U32.HI R4, RZ, 0x18, R2 ;  /* 0x00000018ff047819 */ /* 0x000fe20000011602 */
[----:B------:R-:W-:Y:S01]  /*21050*/  FFMA.FTZ R206, R48, UR4, -R178 ;  /* 0x0000000430ce7c23 */ /* 0x000fe200080108b2 */
[----:B------:R-:W-:Y:S01]  /*21060*/  SHF.R.U32.HI R5, RZ, 0x10, R2 ;  /* 0x00000010ff057819 */ /* 0x000fe20000011602 */
[--C-:B------:R-:W-:Y:S01]  /*21070*/  FFMA.FTZ R207, R49, UR4, -R178.reuse ;  /* 0x0000000431cf7c23 */ /* 0x100fe200080108b2 */
[----:B------:R-:W-:Y:S01]  /*21080*/  ISETP.LE.U32.AND P1, PT, R4, UR23, PT ;  /* 0x0000001704007c0c */ /* 0x000fe2000bf23070 */
[--C-:B------:R-:W-:Y:S01]  /*21090*/  FFMA.FTZ R210, R52, UR4, -R178.reuse ;  /* 0x0000000434d27c23 */ /* 0x100fe200080108b2 */
[----:B------:R-:W-:Y:S01]  /*210a0*/  LOP3.LUT R4, R2, 0xffff, RZ, 0xc0, !PT ;  /* 0x0000ffff02047812 */ /* 0x000fe200078ec0ff */
[--C-:B------:R-:W-:Y:S01]  /*210b0*/  FFMA.FTZ R211, R53, UR4, -R178.reuse ;  /* 0x0000000435d37c23 */ /* 0x100fe200080108b2 */
[----:B------:R-:W-:Y:S01]  /*210c0*/  FMNMX.FTZ R133, R133, R139, !PT ;  /* 0x0000008b85857209 */ /* 0x000fe20007810000 */
[----:B------:R-:W-:Y:S01]  /*210d0*/  FFMA.FTZ R233, R64, UR4, -R178 ;  /* 0x0000000440e97c23 */ /* 0x000fe200080108b2 */
[----:B------:R-:W-:Y:S01]  /*210e0*/  FMNMX.FTZ R134, R134, R172, !PT ;  /* 0x000000ac86867209 */ /* 0x000fe20007810000 */
[--C-:B------:R-:W-:Y:S01]  /*210f0*/  FFMA.FTZ R64, R22, UR4, -R177.reuse ;  /* 0x0000000416407c23 */ /* 0x100fe200080108b1 */
[----:B------:R-:W-:Y:S01]  /*21100*/  SHF.R.U32.HI R2, RZ, 0x8, R4 ;  /* 0x00000008ff027819 */ /* 0x000fe20000011604 */
[----:B------:R-:W-:Y:S01]  /*21110*/  FMUL.FTZ R179, R133, UR4 ;  /* 0x0000000485b37c20 */ /* 0x000fe20008410000 */
[----:B------:R-:W-:Y:S01]  /*21120*/  FSETP.NEU.FTZ.AND P5, PT, R134, -INF , PT ;  /* 0xff8000008600780b */ /* 0x000fe20003fbd000 */
[----:B------:R-:W-:Y:S01]  /*21130*/  MUFU.EX2 R231, R6 ;  /* 0x0000000600e77308 */ /* 0x000fe20000000800 */
[----:B------:R-:W-:Y:S01]  /*21140*/  LOP3.LUT R2, R2, 0xffff, RZ, 0xc0, !PT ;  /* 0x0000ffff02027812 */ /* 0x000fe200078ec0ff */
[--C-:B---3--:R-:W-:Y:S01]  /*21150*/  FFMA.FTZ R225, R114, UR4, -R177.reuse ;  /* 0x0000000472e17c23 */ /* 0x108fe200080108b1 */
[----:B------:R-:W-:Y:S01]  /*21160*/  LOP3.LUT R4, R5, 0xff, RZ, 0xc0, !PT ;  /* 0x000000ff05047812 */ /* 0x000fe200078ec0ff */
[--C-:B------:R-:W-:Y:S01]  /*21170*/  FFMA.FTZ R234, R65, UR4, -R178.reuse ;  /* 0x0000000441ea7c23 */ /* 0x100fe200080108b2 */
[--C-:B------:R-:W-:Y:S01]  /*21180*/  FFMA.FTZ R246, R68, UR4, -R178.reuse ;  /* 0x0000000444f67c23 */ /* 0x100fe200080108b2 */
[--C-:B------:R-:W-:Y:S01]  /*21190*/  FFMA.FTZ R247, R69, UR4, -R178.reuse ;  /* 0x0000000445f77c23 */ /* 0x100fe200080108b2 */
[----:B------:R-:W-:Y:S03]  /*211a0*/  FFMA.FTZ R252, R80, UR4, -R178 ;  /* 0x0000000450fc7c23 */ /* 0x000fe600080108b2 */
[----:B------:R-:W1:Y:S01]  /*211b0*/  MUFU.EX2 R238, R7 ;  /* 0x0000000700ee7308 */ /* 0x000e620000000800 */
        /* <DEDUP_REMOVED lines=10> */
[----:B------:R-:W-:Y:S01]  /*21260*/  FADD.FTZ R0, -R134, R0 ;  /* 0x0000000086007221 */ /* 0x000fe20000010100 */
[----:B-1----:R-:W-:Y:S04]  /*21270*/  F2FP.BF16.F32.PACK_AB R7, R238, R231 ;  /* 0x000000e7ee07723e */ /* 0x002fe800000010ff */
[----:B------:R-:W-:Y:S01]  /*21280*/  PRMT R6, R7, 0x7632, R6 ;  /* 0x0000763207067816 */ /* 0x000fe20000000006 */
[----:B--2---:R-:W-:Y:S02]  /*21290*/  IMAD.MOV.U32 R181, RZ, RZ, R182 ;  /* 0x000000ffffb57224 */ /* 0x004fe400078e00b6 */
[----:B------:R-:W-:Y:S02]  /*212a0*/  IMAD.MOV.U32 R180, RZ, RZ, R176 ;  /* 0x000000ffffb47224 */ /* 0x000fe400078e00b0 */
[----:B------:R-:W-:Y:S03]  /*212b0*/  FMUL.FTZ R176, R134, UR4 ;  /* 0x0000000486b07c20 */ /* 0x000fe60008410000 */
[----:B------:R-:W-:Y:S02]  /*212c0*/  IADD3 R182, P3, R180, UR42, RZ ;  /* 0x0000002ab4b67c10 */ /* 0x000fe4000ff7e0ff */
[----:B------:R-:W-:Y:S02]  /*212d0*/  FSEL R176, R176, RZ, P5 ;  /* 0x000000ffb0b07208 */ /* 0x000fe40002800000 */
[----:B------:R-:W-:Y:S02]  /*212e0*/  IADD3.X R183, R181, UR41, RZ, P3, !PT ;  /* 0x00000029b5b77c10 */ /* 0x000fe40009ffe4ff */
[----:B------:R-:W-:Y:S01]  /*212f0*/  IADD3 R138, P3, R182, UR50, RZ ;  /* 0x00000032b68a7c10 */ /* 0x000fe2000ff7e0ff */
[--C-:B------:R-:W-:Y:S01]  /*21300*/  FFMA.FTZ R220, R124, UR4, -R176.reuse ;  /* 0x000000047cdc7c23 */ /* 0x100fe200080108b0 */
[----:B------:R-:W-:Y:S01]  /*21310*/  ISETP.LE.U32.AND P5, PT, R4, UR23, PT ;  /* 0x0000001704007c0c */ /* 0x000fe2000bfa3070 */
[--C-:B------:R-:W-:Y:S01]  /*21320*/  FFMA.FTZ R82, R40, UR4, -R176.reuse ;  /* 0x0000000428527c23 */ /* 0x100fe200080108b0 */
[----:B------:R-:W-:Y:S01]  /*21330*/  IADD3.X R139, R183, UR43, RZ, P3, !PT ;  /* 0x0000002bb78b7c10 */ /* 0x000fe20009ffe4ff */
[--C-:B------:R-:W-:Y:S01]  /*21340*/  FFMA.FTZ R242, R76, UR4, -R176.reuse ;  /* 0x000000044cf27c23 */ /* 0x100fe200080108b0 */
[----:B------:R-:W-:Y:S01]  /*21350*/  FSETP.NEU.FTZ.AND P3, PT, R133, -INF , PT ;  /* 0xff8000008500780b */ /* 0x000fe20003f7d000 */
[--C-:B------:R-:W-:Y:S01]  /*21360*/  FFMA.FTZ R229, R108, UR4, -R176.reuse ;  /* 0x000000046ce57c23 */ /* 0x100fe200080108b0 */
[----:B------:R-:W-:Y:S01]  /*21370*/  F2FP.BF16.F32.PACK_AB R4, R241, R215 ;  /* 0x000000d7f104723e */ /* 0x000fe200000010ff */
[--C-:B------:R-:W-:Y:S01]  /*21380*/  FFMA.FTZ R217, R109, UR4, -R176.reuse ;  /* 0x000000046dd97c23 */ /* 0x100fe200080108b0 */
[----:B------:R-:W-:Y:S01]  /*21390*/  FSEL R179, R179, RZ, P3 ;  /* 0x000000ffb3b37208 */ /* 0x000fe20001800000 */
[----:B------:R-:W-:Y:S01]  /*213a0*/  FFMA.FTZ R9, R9, UR4, -R176 ;  /* 0x0000000409097c23 */ /* 0x000fe200080108b0 */
[----:B------:R-:W-:Y:S01]  /*213b0*/  ISETP.LE.U32.AND P3, PT, R2, UR23, PT ;  /* 0x0000001702007c0c */ /* 0x000fe2000bf63070 */
[----:B------:R-:W-:Y:S01]  /*213c0*/  @!P6 HFMA2.BF16_V2 R193, -RZ.H0_H0, RZ.H0_H0, -R4.H0_H0 ;  /* 0x200000ffffc1e231 */ /* 0x000fe20000340904 */
[----:B------:R-:W-:Y:S01]  /*213d0*/  PRMT R5, R4, 0x7632, R5 ;  /* 0x0000763204057816 */ /* 0x000fe20000000005 */
[----:B------:R1:W-:Y:S01]  /*213e0*/  MUFU.EX2 R236, R9 ;  /* 0x0000000900ec7308 */ /* 0x0003e20000000800 */
[----:B------:R-:W-:Y:S01]  /*213f0*/  LOP3.LUT R2, R203, UR36, R224, 0x96, !PT ;  /* 0x00000024cb027c12 */ /* 0x000fe2000f8e96e0 */
[----:B----4-:R-:W-:Y:S01]  /*21400*/  @!P1 HFMA2.BF16_V2 R186, -RZ.H0_H0, RZ.H0_H0, -R6.H0_H0 ;  /* 0x200000ffffba9231 */ /* 0x010fe20000340906 */
[----:B------:R-:W-:Y:S01]  /*21410*/  PRMT R187, R193, 0x7610, R187 ;  /* 0x00007610c1bb7816 */ /* 0x000fe200000000bb */
[----:B------:R2:W-:Y:S01]  /*21420*/  @!P6 STL.S16 [R1+0x128], R193 ;  /* 0x000128c10100e387 */ /* 0x0005e20000100600 */
[----:B------:R-:W-:Y:S01]  /*21430*/  SHF.R.U32.HI R172, RZ, 0x18, R2 ;  /* 0x00000018ffac7819 */ /* 0x000fe20000011602 */
[----:B------:R-:W-:Y:S01]  /*21440*/  FFMA.FTZ R224, R113, UR4, -R178 ;  /* 0x0000000471e07c23 */ /* 0x000fe200080108b2 */
[--C-:B------:R-:W-:Y:S01]  /*21450*/  FFMA.FTZ R219, R126, UR4, -R179.reuse ;  /* 0x000000047edb7c23 */ /* 0x100fe200080108b3 */
[--C-:B------:R-:W-:Y:S01]  /*21460*/  FFMA.FTZ R108, R62, UR4, -R179.reuse ;  /* 0x000000043e6c7c23 */ /* 0x100fe200080108b3 */
[--C-:B------:R-:W-:Y:S01]  /*21470*/  FFMA.FTZ R109, R63, UR4, -R179.reuse ;  /* 0x000000043f6d7c23 */ /* 0x100fe200080108b3 */
[----:B------:R-:W-:Y:S02]  /*21480*/  @!P3 HFMA2.BF16_V2 R192, -RZ.H0_H0, RZ.H0_H0, -R5.H0_H0 ;  /* 0x200000ffffc0b231 */ /* 0x000fe40000340905 */
[--C-:B------:R-:W-:Y:S01]  /*21490*/  FFMA.FTZ R251, R91, UR4, -R179.reuse ;  /* 0x000000045bfb7c23 */ /* 0x100fe200080108b3 */
[--C-:B------:R-:W-:Y:S01]  /*214a0*/  FFMA.FTZ R230, R110, UR4, -R179.reuse ;  /* 0x000000046ee67c23 */ /* 0x100fe200080108b3 */
[----:B------:R-:W-:Y:S02]  /*214b0*/  @!P5 HFMA2.BF16_V2 R173, -RZ.H0_H0, RZ.H0_H0, -R7.H0_H0 ;  /* 0x200000ffffadd231 */ /* 0x000fe40000340907 */
[--C-:B------:R-:W-:Y:S01]  /*214c0*/  FFMA.FTZ R228, R111, UR4, -R179.reuse ;  /* 0x000000046fe47c23 */ /* 0x100fe200080108b3 */
[----:B------:R-:W-:Y:S01]  /*214d0*/  PRMT R174, R192, 0x7610, R174 ;  /* 0x00007610c0ae7816 */ /* 0x000fe200000000ae */
[----:B------:R3:W-:Y:S01]  /*214e0*/  @!P3 STL.S16 [R1+0x124], R192 ;  /* 0x000124c00100b387 */ /* 0x0007e20000100600 */
[----:B-1----:R-:W-:Y:S01]  /*214f0*/  LOP3.LUT R9, R2, 0xff, RZ, 0xc0, !PT ;  /* 0x000000ff02097812 */ /* 0x002fe200078ec0ff */
[----:B------:R-:W-:Y:S01]  /*21500*/  FFMA.FTZ R8, R8, UR4, -R176 ;  /* 0x0000000408087c23 */ /* 0x000fe200080108b0 */
[----:B------:R-:W-:Y:S01]  /*21510*/  PRMT R184, R173, 0x7610, R184 ;  /* 0x00007610adb87816 */ /* 0x000fe200000000b8 */
[----:B------:R1:W-:Y:S01]  /*21520*/  @!P5 STL.S16 [R1+0x134], R173 ;  /* 0x000134ad0100d387 */ /* 0x0003e20000100600 */
[--C-:B------:R-:W-:Y:S01]  /*21530*/  FFMA.FTZ R10, R10, UR4, -R179.reuse ;  /* 0x000000040a0a7c23 */ /* 0x100fe200080108b3 */
[----:B------:R4:W1:Y:S01]  /*21540*/  MUFU.EX2 R204, R8 ;  /* 0x0000000800cc7308 */ /* 0x0008620000000800 */
[--C-:B------:R-:W-:Y:S01]  /*21550*/  FFMA.FTZ R11, R11, UR4, -R179.reuse ;  /* 0x000000040b0b7c23 */ /* 0x100fe200080108b3 */
[--C-:B------:R-:W-:Y:S01]  /*21560*/  FFMA.FTZ R55, R24, UR4, -R176.reuse ;  /* 0x0000000418377c23 */ /* 0x100fe200080108b0 */
[--C-:B------:R-:W-:Y:S01]  /*21570*/  FFMA.FTZ R67, R28, UR4, -R176.reuse ;  /* 0x000000041c437c23 */ /* 0x100fe200080108b0 */
[--C-:B------:R-:W-:Y:S01]  /*21580*/  FFMA.FTZ R69, R29, UR4, -R176.reuse ;  /* 0x000000041d457c23 */ /* 0x100fe200080108b0 */
[--C-:B------:R-:W-:Y:S01]  /*21590*/  FFMA.FTZ R83, R41, UR4, -R176.reuse ;  /* 0x0000000429537c23 */ /* 0x100fe200080108b0 */
[----:B------:R-:W-:Y:S01]  /*215a0*/  FFMA.FTZ R113, R56, UR4, -R176 ;  /* 0x0000000438717c23 */ /* 0x000fe200080108b0 */
[----:B--2---:R-:W-:Y:S03]  /*215b0*/  FFMA.FTZ R193, R21, UR4, -R178 ;  /* 0x0000000415c17c23 */ /* 0x004fe600080108b2 */
[----:B------:R-:W-:Y:S01]  /*215c0*/  MUFU.EX2 R205, R10 ;  /* 0x0000000a00cd7308 */ /* 0x000fe20000000800 */
[--C-:B------:R-:W-:Y:S01]  /*215d0*/  FFMA.FTZ R114, R57, UR4, -R176.reuse ;  /* 0x0000000439727c23 */ /* 0x100fe200080108b0 */
[--C-:B------:R-:W-:Y:S01]  /*215e0*/  FFMA.FTZ R57, R27, UR4, -R179.reuse ;  /* 0x000000041b397c23 */ /* 0x100fe200080108b3 */
[--C-:B------:R-:W-:Y:S01]  /*215f0*/  FFMA.FTZ R115, R60, UR4, -R176.reuse ;  /* 0x000000043c737c23 */ /* 0x100fe200080108b0 */
[--C-:B------:R-:W-:Y:S01]  /*21600*/  FFMA.FTZ R232, R72, UR4, -R176.reuse ;  /* 0x0000000448e87c23 */ /* 0x100fe200080108b0 */
[--C-:B------:R-:W-:Y:S01]  /*21610*/  FFMA.FTZ R235, R73, UR4, -R176.reuse ;  /* 0x0000000449eb7c23 */ /* 0x100fe200080108b0 */
[----:B------:R-:W-:Y:S01]  /*21620*/  FFMA.FTZ R243, R77, UR4, -R176 ;  /* 0x000000044df37c23 */ /* 0x000fe200080108b0 */
[--C-:B------:R-:W-:Y:S03]  /*21630*/  FFMA.FTZ R49, R26, UR4, -R179.reuse ;  /* 0x000000041a317c23 */ /* 0x100fe600080108b3 */
[----:B------:R-:W-:Y:S01]  /*21640*/  MUFU.EX2 R60, R19 ;  /* 0x00000013003c7308 */ /* 0x000fe20000000800 */
[----:B----4-:R-:W-:Y:S01]  /*21650*/  LOP3.LUT R8, R2, 0xffff, RZ, 0xc0, !PT ;  /* 0x0000ffff02087812 */ /* 0x010fe200078ec0ff */
[--C-:B------:R-:W-:Y:S01]  /*21660*/  FFMA.FTZ R68, R30, UR4, -R179.reuse ;  /* 0x000000041e447c23 */ /* 0x100fe200080108b3 */
[----:B---3--:R-:W-:Y:S01]  /*21670*/  FFMA.FTZ R192, R20, UR4, -R178 ;  /* 0x0000000414c07c23 */ /* 0x008fe200080108b2 */
[--C-:B------:R-:W-:Y:S01]  /*21680*/  FFMA.FTZ R66, R31, UR4, -R179.reuse ;  /* 0x000000041f427c23 */ /* 0x100fe200080108b3 */
[----:B------:R-:W-:Y:S01]  /*21690*/  SHF.R.U32.HI R8, RZ, 0x8, R8 ;  /* 0x00000008ff087819 */ /* 0x000fe20000011608 */
[----:B------:R-:W-:Y:S01]  /*216a0*/  FFMA.FTZ R71, R42, UR4, -R179 ;  /* 0x000000042a477c23 */ /* 0x000fe200080108b3 */
[----:B-1----:R-:W-:Y:S03]  /*216b0*/  PRMT R173, R4, 0x5410, R5 ;  /* 0x0000541004ad7816 */ /* 0x002fe60000000005 */
[----:B------:R1:W2:Y:S01]  /*216c0*/  MUFU.EX2 R214, R11 ;  /* 0x0000000b00d67308 */ /* 0x0002a20000000800 */
[----:B------:R-:W-:Y:S01]  /*216d0*/  @!P3 PRMT R5, R174, 0x5410, RZ ;  /* 0x00005410ae05b816 */ /* 0x000fe200000000ff */
[--C-:B------:R-:W-:Y:S01]  /*216e0*/  FFMA.FTZ R72, R43, UR4, -R179.reuse ;  /* 0x000000042b487c23 */ /* 0x100fe200080108b3 */
[----:B------:R-:W-:Y:S01]  /*216f0*/  PRMT R174, R7, 0x5410, R6 ;  /* 0x0000541007ae7816 */ /* 0x000fe20000000006 */
[----:B------:R3:W-:Y:S01]  /*21700*/  STL [R1+0x418], R173 ;  /* 0x000418ad01007387 */ /* 0x0007e20000100800 */
[----:B------:R-:W-:Y:S01]  /*21710*/  @!P6 PRMT R4, R187, 0x5410, RZ ;  /* 0x00005410bb04e816 */ /* 0x000fe200000000ff */
[----:B------:R-:W-:Y:S01]  /*21720*/  FFMA.FTZ R237, R79, UR4, -R179 ;  /* 0x000000044fed7c23 */ /* 0x000fe200080108b3 */
[----:B------:R-:W-:Y:S01]  /*21730*/  ISETP.LE.U32.AND P6, PT, R9, UR23, PT ;  /* 0x0000001709007c0c */ /* 0x000fe2000bfc3070 */
[----:B------:R4:W-:Y:S01]  /*21740*/  STL [R1+0x41c], R174 ;  /* 0x00041cae01007387 */ /* 0x0009e20000100800 */
[----:B------:R-:W-:Y:S01]  /*21750*/  PRMT R9, R186, 0x7610, R9 ;  /* 0x00007610ba097816 */ /* 0x000fe20000000009 */
[----:B------:R-:W-:Y:S01]  /*21760*/  FFMA.FTZ R248, R90, UR4, -R179 ;  /* 0x000000045af87c23 */ /* 0x000fe200080108b3 */
[----:B------:R-:W-:Y:S01]  /*21770*/  LOP3.LUT R8, R8, 0xffff, RZ, 0xc0, !PT ;  /* 0x0000ffff08087812 */ /* 0x000fe200078ec0ff */
[----:B------:R-:W-:Y:S01]  /*21780*/  @!P1 STL.S16 [R1+0x140], R186 ;  /* 0x000140ba01009387 */ /* 0x000fe20000100600 */
[----:B------:R-:W-:Y:S01]  /*21790*/  @!P1 PRMT R6, R9, 0x5410, RZ ;  /* 0x0000541009069816 */ /* 0x000fe200000000ff */
[----:B------:R-:W-:Y:S01]  /*217a0*/  MUFU.EX2 R56, R192 ;  /* 0x000000c000387308 */ /* 0x000fe20000000800 */
[----:B------:R-:W-:Y:S01]  /*217b0*/  @!P5 PRMT R7, R184, 0x5410, RZ ;  /* 0x00005410b807d816 */ /* 0x000fe200000000ff */
[----:B------:R2:W2:Y:S01]  /*217c0*/  LDL.S16 R9, [R1+0x158] ;  /* 0x0001580001097983 */ /* 0x0004a20000100600 */
[----:B------:R-:W-:Y:S01]  /*217d0*/  ISETP.LE.U32.AND P5, PT, R8, UR23, PT ;  /* 0x0000001708007c0c */ /* 0x000fe2000bfa3070 */
[----:B-1----:R-:W-:Y:S01]  /*217e0*/  FFMA.FTZ R11, R84, UR4, -R178 ;  /* 0x00000004540b7c23 */ /* 0x002fe200080108b2 */
[----:B------:R-:W-:Y:S01]  /*217f0*/  SHF.R.U32.HI R8, RZ, 0x10, R2 ;  /* 0x00000010ff087819 */ /* 0x000fe20000011602 */
[----:B------:R-:W-:Y:S01]  /*21800*/  STG.E.U16 desc[UR32][R180.64+0x2], R5 ;  /* 0x00000205b4007986 */ /* 0x000fe2000c101520 */
[----:B------:R-:W-:Y:S01]  /*21810*/  F2FP.BF16.F32.PACK_AB R2, R236, R204 ;  /* 0x000000ccec02723e */ /* 0x000fe200000010ff */
[----:B------:R-:W-:Y:S01]  /*21820*/  FFMA.FTZ R84, R38, UR4, -R177 ;  /* 0x0000000426547c23 */ /* 0x000fe200080108b1 */
[----:B------:R-:W-:Y:S01]  /*21830*/  ISETP.LE.U32.AND P3, PT, R172, UR23, PT ;  /* 0x00000017ac007c0c */ /* 0x000fe2000bf63070 */
[----:B------:R1:W-:Y:S01]  /*21840*/  STG.E.U16 desc[UR32][R180.64], R4 ;  /* 0x00000004b4007986 */ /* 0x0003e2000c101520 */
[----:B------:R-:W-:Y:S01]  /*21850*/  PRMT R172, R2, 0x7632, R172 ;  /* 0x0000763202ac7816 */ /* 0x000fe200000000ac */
[----:B------:R-:W-:Y:S01]  /*21860*/  @!P6 HFMA2.BF16_V2 R185, -RZ.H0_H0, RZ.H0_H0, -R2.H0_H0 ;  /* 0x200000ffffb9e231 */ /* 0x000fe20000340902 */
[----:B------:R-:W-:Y:S01]  /*21870*/  LOP3.LUT R8, R8, 0xff, RZ, 0xc0, !PT ;  /* 0x000000ff08087812 */ /* 0x000fe200078ec0ff */
[----:B------:R-:W-:Y:S01]  /*21880*/  STG.E.U16 desc[UR32][R182.64], R7 ;  /* 0x00000007b6007986 */ /* 0x000fe2000c101520 */
[----:B---3--:R-:W-:Y:S01]  /*21890*/  FFMA.FTZ R173, R112, UR4, -R178 ;  /* 0x0000000470ad7c23 */ /* 0x008fe200080108b2 */
[----:B------:R-:W-:Y:S01]  /*218a0*/  @!P5 HFMA2.BF16_V2 R175, -RZ.H0_H0, RZ.H0_H0, -R172.H0_H0 ;  /* 0x200000ffffafd231 */ /* 0x000fe200003409ac */
[----:B------:R-:W-:Y:S01]  /*218b0*/  ISETP.LE.U32.AND P1, PT, R8, UR23, PT ;  /* 0x0000001708007c0c */ /* 0x000fe2000bf23070 */
[----:B------:R-:W-:Y:S01]  /*218c0*/  @!P6 STL.S16 [R1+0x13c], R185 ;  /* 0x00013cb90100e387 */ /* 0x000fe20000100600 */
[----:B----4-:R-:W-:Y:S01]  /*218d0*/  FFMA.FTZ R174, R107, UR4, -R179 ;  /* 0x000000046bae7c23 */ /* 0x010fe200080108b3 */
[----:B------:R-:W-:Y:S01]  /*218e0*/  FFMA.FTZ R112, R51, UR4, -R177 ;  /* 0x0000000433707c23 */ /* 0x000fe200080108b1 */
[----:B------:R-:W-:Y:S01]  /*218f0*/  PRMT R10, R175, 0x7610, R10 ;  /* 0x00007610af0a7816 */ /* 0x000fe2000000000a */
[----:B------:R3:W-:Y:S01]  /*21900*/  @!P5 STL.S16 [R1+0x138], R175 ;  /* 0x000138af0100d387 */ /* 0x0007e20000100600 */
[----:B------:R-:W-:Y:S01]  /*21910*/  FFMA.FTZ R51, R25, UR4, -R176 ;  /* 0x0000000419337c23 */ /* 0x000fe200080108b0 */
[----:B------:R-:W-:Y:S02]  /*21920*/  MUFU.EX2 R55, R55 ;  /* 0x0000003700377308 */ /* 0x000fe40000000800 */
[----:B------:R-:W-:Y:S08]  /*21930*/  STG.E.U16 desc[UR32][R182.64+0x2], R6 ;  /* 0x00000206b6007986 */ /* 0x000ff0000c101520 */
[----:B------:R-:W-:Y:S01]  /*21940*/  MUFU.EX2 R49, R49 ;  /* 0x0000003100317308 */ /* 0x000fe20000000800 */
[----:B-1----:R-:W-:Y:S09]  /*21950*/  PRMT R4, R185, 0x7610, R4 ;  /* 0x00007610b9047816 */ /* 0x002ff20000000004 */
[----:B------:R-:W-:Y:S01]  /*21960*/  MUFU.EX2 R68, R68 ;  /* 0x0000004400447308 */ /* 0x000fe20000000800 */
[----:B---3--:R-:W-:Y:S09]  /*21970*/  PRMT R175, R2, 0x5410, R172 ;  /* 0x0000541002af7816 */ /* 0x008ff200000000ac */
[----:B------:R-:W-:Y:S01]  /*21980*/  MUFU.EX2 R66, R66 ;  /* 0x0000004200427308 */ /* 0x000fe20000000800 */
[----:B------:R-:W-:Y:S02]  /*21990*/  @!P6 PRMT R2, R4, 0x5410, RZ ;  /* 0x000054100402e816 */ /* 0x000fe400000000ff */
[----:B------:R-:W-:Y:S01]  /*219a0*/  @!P5 PRMT R172, R10, 0x5410, RZ ;  /* 0x000054100aacd816 */ /* 0x000fe200000000ff */
[----:B------:R-:W-:Y:S01]  /*219b0*/  STL [R1+0x388], R175 ;  /* 0x000388af01007387 */ /* 0x000fe20000100800 */
[----:B------:R-:W-:Y:S01]  /*219c0*/  IADD3 R186, P6, R180, UR45, RZ ;  /* 0x0000002db4ba7c10 */ /* 0x000fe2000ffde0ff */
[----:B------:R-:W-:Y:S01]  /*219d0*/  FFMA.FTZ R10, R85, UR4, -R178 ;  /* 0x00000004550a7c23 */ /* 0x000fe200080108b2 */
[----:B------:R-:W-:Y:S01]  /*219e0*/  LOP3.LUT R4, R198, 0xffff, RZ, 0xc0, !PT ;  /* 0x0000ffffc6047812 */ /* 0x000fe200078ec0ff */
[----:B------:R1:W-:Y:S01]  /*219f0*/  STL [R1+0x420], R175 ;  /* 0x000420af01007387 */ /* 0x0003e20000100800 */
[C---:B------:R-:W-:Y:S02]  /*21a00*/  IADD3.X R187, R181.reuse, UR44, RZ, P6, !PT ;  /* 0x0000002cb5bb7c10 */ /* 0x040fe4000b7fe4ff */
[----:B------:R-:W-:Y:S01]  /*21a10*/  IADD3 R184, P6, R180, UR47, RZ ;  /* 0x0000002fb4b87c10 */ /* 0x000fe2000ffde0ff */
[----:B------:R-:W-:Y:S01]  /*21a20*/  STL [R1+0x428], R198 ;  /* 0x000428c601007387 */ /* 0x000fe20000100800 */
[----:B------:R-:W-:Y:S02]  /*21a30*/  SHF.R.U32.HI R4, RZ, 0x8, R4 ;  /* 0x00000008ff047819 */ /* 0x000fe40000011604 */
[----:B------:R-:W-:Y:S01]  /*21a40*/  IADD3.X R185, R181, UR46, RZ, P6, !PT ;  /* 0x0000002eb5b97c10 */ /* 0x000fe2000b7fe4ff */
[----:B------:R3:W-:Y:S04]  /*21a50*/  STL [R1+0x424], R199 ;  /* 0x000424c701007387 */ /* 0x0007e80000100800 */
[----:B------:R4:W4:Y:S04]  /*21a60*/  LDL.S16 R5, [R1+0x154] ;  /* 0x0001540001057983 */ /* 0x0009280000100600 */
[----:B------:R2:W-:Y:S04]  /*21a70*/  STG.E.U16 desc[UR32][R138.64], R2 ;  /* 0x000000028a007986 */ /* 0x0005e8000c101520 */
[----:B------:R-:W-:Y:S01]  /*21a80*/  STG.E.U16 desc[UR32][R186.64], R172 ;  /* 0x000000acba007986 */ /* 0x000fe2000c101520 */
[----:B-1----:R-:W-:Y:S01]  /*21a90*/  FFMA.FTZ R175, R106, UR4, -R179 ;  /* 0x000000046aaf7c23 */ /* 0x002fe200080108b3 */
[----:B---3--:R-:W-:Y:S01]  /*21aa0*/  FFMA.FTZ R199, R105, UR4, -R176 ;  /* 0x0000000469c77c23 */ /* 0x008fe200080108b0 */
[----:B--2---:R-:W-:Y:S02]  /*21ab0*/  F2FP.BF16.F32.PACK_AB R138, R214, R205 ;  /* 0x000000cdd68a723e */ /* 0x004fe400000010ff */
[----:B------:R-:W-:Y:S01]  /*21ac0*/  SHF.R.U32.HI R2, RZ, 0x10, R198 ;  /* 0x00000010ff027819 */ /* 0x000fe200000116c6 */
[----:B------:R-:W-:Y:S01]  /*21ad0*/  FFMA.FTZ R198, R104, UR4, -R176 ;  /* 0x0000000468c67c23 */ /* 0x000fe200080108b0 */
[----:B------:R-:W-:Y:S02]  /*21ae0*/  PRMT R139, R138, 0x7632, R139 ;  /* 0x000076328a8b7816 */ /* 0x000fe4000000008b */
[----:B------:R-:W-:Y:S02]  /*21af0*/  LOP3.LUT R2, R2, 0xff, RZ, 0xc0, !PT ;  /* 0x000000ff02027812 */ /* 0x000fe400078ec0ff */
[----:B------:R-:W-:Y:S02]  /*21b00*/  PRMT R85, R138, 0x5410, R139 ;  /* 0x000054108a557816 */ /* 0x000fe4000000008b */
[----:B------:R-:W-:Y:S02]  /*21b10*/  ISETP.LE.U32.AND P6, PT, R2, UR23, PT ;  /* 0x0000001702007c0c */ /* 0x000fe4000bfc3070 */
[----:B------:R-:W-:Y:S04]  /*21b20*/  LOP3.LUT R2, R4, 0xffff, RZ, 0xc0, !PT ;  /* 0x0000ffff04027812 */ /* 0x000fe800078ec0ff */
[----:B------:R-:W-:Y:S02]  /*21b30*/  ISETP.LE.U32.AND P5, PT, R2, UR23, PT ;  /* 0x0000001702007c0c */ /* 0x000fe4000bfa3070 */
[----:B------:R-:W-:Y:S01]  /*21b40*/  LOP3.LUT R2, R202, 0xff, RZ, 0xc0, !PT ;  /* 0x000000ffca027812 */ /* 0x000fe200078ec0ff */
[----:B------:R-:W-:Y:S05]  /*21b50*/  @!P1 HFMA2.BF16_V2 R9, -RZ.H0_H0, RZ.H0_H0, -R138.H0_H0 ;  /* 0x200000ffff099231 */ /* 0x000fea000034098a */
[----:B------:R-:W-:Y:S01]  /*21b60*/  PRMT R7, R9, 0x7610, R7 ;  /* 0x0000761009077816 */ /* 0x000fe20000000007 */
[----:B------:R1:W-:Y:S03]  /*21b70*/  @!P1 STL.S16 [R1+0x158], R9 ;  /* 0x0001580901009387 */ /* 0x0003e60000100600 */
[----:B------:R-:W-:Y:S01]  /*21b80*/  @!P1 PRMT R138, R7, 0x5410, RZ ;  /* 0x00005410078a9816 */ /* 0x000fe200000000ff */
[----:B------:R-:W-:Y:S01]  /*21b90*/  FFMA.FTZ R7, R87, UR4, -R177 ;  /* 0x0000000457077c23 */ /* 0x000fe200080108b1 */
[----:B------:R-:W-:Y:S01]  /*21ba0*/  ISETP.LE.U32.AND P1, PT, R2, UR23, PT ;  /* 0x0000001702007c0c */ /* 0x000fe2000bf23070 */
[----:B------:R-:W-:Y:S01]  /*21bb0*/  FFMA.FTZ R87, R46, UR4, -R179 ;  /* 0x000000042e577c23 */ /* 0x000fe200080108b3 */
[----:B------:R-:W-:Y:S01]  /*21bc0*/  LOP3.LUT R2, R202, 0xffff, RZ, 0xc0, !PT ;  /* 0x0000ffffca027812 */ /* 0x000fe200078ec0ff */
[----:B------:R-:W-:Y:S03]  /*21bd0*/  STG.E.U16 desc[UR32][R184.64], R138 ;  /* 0x0000008ab8007986 */ /* 0x000fe6000c101520 */
[----:B------:R-:W-:Y:S04]  /*21be0*/  SHF.R.U32.HI R2, RZ, 0x8, R2 ;  /* 0x00000008ff027819 */ /* 0x000fe80000011602 */
[----:B------:R-:W-:Y:S01]  /*21bf0*/  LOP3.LUT R2, R2, 0xffff, RZ, 0xc0, !PT ;  /* 0x0000ffff02027812 */ /* 0x000fe200078ec0ff */
[--C-:B-1----:R-:W-:Y:S01]  /*21c00*/  FFMA.FTZ R9, R81, UR4, -R178.reuse ;  /* 0x0000000451097c23 */ /* 0x102fe200080108b2 */
[--C-:B------:R-:W-:Y:S04]  /*21c10*/  FFMA.FTZ R81, R35, UR4, -R177.reuse ;  /* 0x0000000423517c23 */ /* 0x100fe800080108b1 */
[----:B------:R1:W-:Y:S04]  /*21c20*/  STL [R1+0x4], R9 ;  /* 0x0000040901007387 */ /* 0x0003e80000100800 */
[----:B------:R2:W-:Y:S04]  /*21c30*/  STL [R1+0x24], R11 ;  /* 0x0000240b01007387 */ /* 0x0005e80000100800 */
[----:B------:R3:W-:Y:S01]  /*21c40*/  STL [R1+0x2c], R10 ;  /* 0x00002c0a01007387 */ /* 0x0007e20000100800 */
[--C-:B-1----:R-:W-:Y:S01]  /*21c50*/  FFMA.FTZ R9, R96, UR4, -R178.reuse ;  /* 0x0000000460097c23 */ /* 0x102fe200080108b2 */
[--C-:B------:R-:W-:Y:S01]  /*21c60*/  FFMA.FTZ R96, R39, UR4, -R177.reuse ;  /* 0x0000000427607c23 */ /* 0x100fe200080108b1 */
[--C-:B--2---:R-:W-:Y:S03]  /*21c70*/  FFMA.FTZ R11, R97, UR4, -R178.reuse ;  /* 0x00000004610b7c23 */ /* 0x104fe600080108b2 */
[----:B------:R1:W-:Y:S01]  /*21c80*/  STL [R1+0x54], R9 ;  /* 0x0000540901007387 */ /* 0x0003e20000100800 */
[----:B----4-:R-:W-:Y:S02]  /*21c90*/  @!P3 HFMA2.BF16_V2 R5, -RZ.H0_H0, RZ.H0_H0, -R139.H0_H0 ;  /* 0x200000ffff05b231 */ /* 0x010fe4000034098b */
[----:B---3--:R-:W-:Y:S01]  /*21ca0*/  FFMA.FTZ R10, R100, UR4, -R178 ;  /* 0x00000004640a7c23 */ /* 0x008fe200080108b2 */
[----:B------:R-:W-:Y:S01]  /*21cb0*/  STL [R1+0x58], R11 ;  /* 0x0000580b01007387 */ /* 0x000fe20000100800 */
[----:B------:R-:W-:Y:S01]  /*21cc0*/  FFMA.FTZ R100, R45, UR4, -R176 ;  /* 0x000000042d647c23 */ /* 0x000fe200080108b0 */
[----:B------:R-:W-:Y:S01]  /*21cd0*/  PRMT R4, R5, 0x7610, R4 ;  /* 0x0000761005047816 */ /* 0x000fe20000000004 */
[----:B------:R-:W-:Y:S01]  /*21ce0*/  MUFU.EX2 R45, R16 ;  /* 0x00000010002d7308 */ /* 0x000fe20000000800 */
[----:B------:R2:W-:Y:S02]  /*21cf0*/  STL [R1+0x6c], R10 ;  /* 0x00006c0a01007387 */ /* 0x0005e40000100800 */
[----:B------:R-:W-:Y:S01]  /*21d00*/  @!P3 PRMT R139, R4, 0x5410, RZ ;  /* 0x00005410048bb816 */ /* 0x000fe200000000ff */
[----:B------:R-:W-:Y:S01]  /*21d10*/  FFMA.FTZ R4, R18, UR4, -R177 ;  /* 0x0000000412047c23 */ /* 0x000fe200080108b1 */
[----:B------:R3:W-:Y:S01]  /*21d20*/  STL [R1+0x42c], R173 ;  /* 0x00042cad01007387 */ /* 0x0007e20000100800 */
[----:B------:R-:W-:Y:S03]  /*21d30*/  FFMA.FTZ R18, R15, UR4, -R179 ;  /* 0x000000040f127c23 */ /* 0x000fe600080108b3 */
[----:B------:R-:W-:Y:S01]  /*21d40*/  STG.E.U16 desc[UR32][R184.64+0x2], R139 ;  /* 0x0000028bb8007986 */ /* 0x000fe2000c101520 */
[--C-:B-1----:R-:W-:Y:S01]  /*21d50*/  FFMA.FTZ R9, R101, UR4, -R178.reuse ;  /* 0x0000000465097c23 */ /* 0x102fe200080108b2 */
[----:B------:R-:W-:Y:S01]  /*21d60*/  FFMA.FTZ R178, R129, UR4, -R178 ;  /* 0x0000000481b27c23 */ /* 0x000fe200080108b2 */
[--C-:B------:R-:W-:Y:S01]  /*21d70*/  FFMA.FTZ R101, R50, UR4, -R177.reuse ;  /* 0x0000000432657c23 */ /* 0x100fe200080108b1 */
[----:B------:R-:W-:Y:S02]  /*21d80*/  IMAD.WIDE.U32 R128, R197, -0x2daee0ad, RZ ;  /* 0xd2511f53c5807825 */ /* 0x000fe400078e00ff */
[----:B------:R-:W-:Y:S02]  /*21d90*/  STL [R1+0x80], R9 ;  /* 0x0000800901007387 */ /* 0x000fe40000100800 */
[----:B--2---:R-:W-:Y:S02]  /*21da0*/  FFMA.FTZ R10, R13, UR4, -R176 ;  /* 0x000000040d0a7c23 */ /* 0x004fe400080108b0 */
[----:B------:R1:W-:Y:S01]  /*21db0*/  STL [R1+0x430], R224 ;  /* 0x000430e001007387 */ /* 0x0003e20000100800 */
[----:B---3--:R-:W-:Y:S03]  /*21dc0*/  FFMA.FTZ R173, R103, UR4, -R177 ;  /* 0x0000000467ad7c23 */ /* 0x008fe600080108b1 */
[----:B------:R-:W-:Y:S01]  /*21dd0*/  STL [R1+0x434], R223 ;  /* 0x000434df01007387 */ /* 0x000fe20000100800 */
[----:B------:R-:W-:Y:S02]  /*21de0*/  FFMA.FTZ R103, R59, UR4, -R179 ;  /* 0x000000043b677c23 */ /* 0x000fe400080108b3 */
[----:B------:R-:W2:Y:S01]  /*21df0*/  MUFU.EX2 R59, R4 ;  /* 0x00000004003b7308 */ /* 0x000ea20000000800 */
[----:B------:R3:W-:Y:S04]  /*21e00*/  STL [R1+0x438], R216 ;  /* 0x000438d801007387 */ /* 0x0007e80000100800 */
[----:B------:R4:W-:Y:S04]  /*21e10*/  STL [R1+0x370], R222 ;  /* 0x000370de01007387 */ /* 0x0009e80000100800 */
[----:B------:R4:W-:Y:S04]  /*21e20*/  STL [R1+0x374], R178 ;  /* 0x000374b201007387 */ /* 0x0009e80000100800 */
[----:B------:R-:W-:Y:S01]  /*21e30*/  STL [R1+0x38c], R85 ;  /* 0x00038c5501007387 */ /* 0x000fe20000100800 */
[----:B--2---:R-:W-:Y:S03]  /*21e40*/  F2FP.BF16.F32.PACK_AB R50, R60, R59 ;  /* 0x0000003b3c32723e */ /* 0x004fe600000010ff */
[----:B------:R2:W-:Y:S01]  /*21e50*/  STL [R1+0x43c], R85 ;  /* 0x00043c5501007387 */ /* 0x0005e20000100800 */
[----:B------:R-:W-:Y:S01]  /*21e60*/  SHF.R.U32.HI R4, RZ, 0x10, R202 ;  /* 0x00000010ff047819 */ /* 0x000fe200000116ca */
[----:B-1----:R-:W-:Y:S01]  /*21e70*/  FFMA.FTZ R224, R102, UR4, -R177 ;  /* 0x0000000466e07c23 */ /* 0x002fe200080108b1 */
[----:B------:R-:W-:Y:S01]  /*21e80*/  FFMA.FTZ R102, R58, UR4, -R179 ;  /* 0x000000043a667c23 */ /* 0x000fe200080108b3 */
[----:B------:R1:W-:Y:S01]  /*21e90*/  @!P3 STL.S16 [R1+0x154], R5 ;  /* 0x000154050100b387 */ /* 0x0003e20000100600 */
[----:B------:R-:W-:Y:S01]  /*21ea0*/  ISETP.LE.U32.AND P3, PT, R2, UR23, PT ;  /* 0x0000001702007c0c */ /* 0x000fe2000bf63070 */
[----:B------:R-:W-:Y:S01]  /*21eb0*/  FFMA.FTZ R2, R86, UR4, -R177 ;  /* 0x0000000456027c23 */ /* 0x000fe200080108b1 */
[----:B------:R-:W-:Y:S01]  /*21ec0*/  LOP3.LUT R4, R4, 0xff, RZ, 0xc0, !PT ;  /* 0x000000ff04047812 */ /* 0x000fe200078ec0ff */
[--C-:B---3--:R-:W-:Y:S01]  /*21ed0*/  FFMA.FTZ R216, R94, UR4, -R179.reuse ;  /* 0x000000045ed87c23 */ /* 0x108fe200080108b3 */
[--C-:B------:R-:W-:Y:S01]  /*21ee0*/  FFMA.FTZ R223, R95, UR4, -R179.reuse ;  /* 0x000000045fdf7c23 */ /* 0x100fe200080108b3 */
[----:B------:R-:W-:Y:S01]  /*21ef0*/  MUFU.EX2 R58, R18 ;  /* 0x00000012003a7308 */ /* 0x000fe20000000800 */
[----:B------:R3:W-:Y:S01]  /*21f00*/  STL [R1+0xc], R2 ;  /* 0x00000c0201007387 */ /* 0x0007e20000100800 */
[--C-:B----4-:R-:W-:Y:S03]  /*21f10*/  FFMA.FTZ R222, R123, UR4, -R179.reuse ;  /* 0x000000047bde7c23 */ /* 0x110fe600080108b3 */
[----:B------:R4:W-:Y:S01]  /*21f20*/  STL [R1+0x18], R7 ;  /* 0x0000180701007387 */ /* 0x0009e20000100800 */
[----:B------:R-:W-:Y:S01]  /*21f30*/  FFMA.FTZ R178, R122, UR4, -R179 ;  /* 0x000000047ab27c23 */ /* 0x000fe200080108b3 */
[--C-:B--2---:R-:W-:Y:S01]  /*21f40*/  FFMA.FTZ R85, R93, UR4, -R176.reuse ;  /* 0x000000045d557c23 */ /* 0x104fe200080108b0 */
[----:B-1----:R-:W-:Y:S01]  /*21f50*/  FFMA.FTZ R5, R98, UR4, -R177 ;  /* 0x0000000462057c23 */ /* 0x002fe200080108b1 */
[----:B------:R-:W-:Y:S01]  /*21f60*/  FFMA.FTZ R98, R47, UR4, -R179 ;  /* 0x000000042f627c23 */ /* 0x000fe200080108b3 */
[----:B------:R-:W-:Y:S03]  /*21f70*/  PRMT R47, R50, 0x7632, R47 ;  /* 0x00007632322f7816 */ /* 0x000fe6000000002f */
[----:B------:R1:W-:Y:S01]  /*21f80*/  STL [R1+0x3c], R5 ;  /* 0x00003c0501007387 */ /* 0x0003e20000100800 */
[----:B---3--:R-:W-:Y:S01]  /*21f90*/  FFMA.FTZ R2, R99, UR4, -R177 ;  /* 0x0000000463027c23 */ /* 0x008fe200080108b1 */
[--C-:B------:R-:W-:Y:S02]  /*21fa0*/  FFMA.FTZ R99, R44, UR4, -R176.reuse ;  /* 0x000000042c637c23 */ /* 0x100fe400080108b0 */
[----:B------:R2:W-:Y:S01]  /*21fb0*/  STL [R1+0x440], R224 ;  /* 0x000440e001007387 */ /* 0x0005e20000100800 */
[----:B------:R-:W-:Y:S01]  /*21fc0*/  MUFU.EX2 R44, R10 ;  /* 0x0000000a002c7308 */ /* 0x000fe20000000800 */
[----:B----4-:R-:W-:Y:S02]  /*21fd0*/  FFMA.FTZ R7, R14, UR4, -R179 ;  /* 0x000000040e077c23 */ /* 0x010fe400080108b3 */
[----:B------:R3:W-:Y:S04]  /*21fe0*/  STL [R1+0x40], R2 ;  /* 0x0000400201007387 */ /* 0x0007e80000100800 */
[----:B------:R4:W-:Y:S03]  /*21ff0*/  STL [R1+0x444], R173 ;  /* 0x000444ad01007387 */ /* 0x0009e60000100800 */
[----:B------:R-:W-:Y:S01]  /*22000*/  MUFU.EX2 R41, R7 ;  /* 0x0000000700297308 */ /* 0x000fe20000000800 */
[----:B------:R4:W-:Y:S04]  /*22010*/  STL [R1+0x448], R225 ;  /* 0x000448e101007387 */ /* 0x0009e80000100800 */
[----:B------:R4:W4:Y:S01]  /*22020*/  LDL.S16 R11, [R1+0x180] ;  /* 0x00018000010b7983 */ /* 0x0009220000100600 */
[--C-:B-1----:R-:W-:Y:S01]  /*22030*/  FFMA.FTZ R5, R118, UR4, -R177.reuse ;  /* 0x0000000476057c23 */ /* 0x102fe200080108b1 */
[--C-:B------:R-:W-:Y:S03]  /*22040*/  FFMA.FTZ R118, R61, UR4, -R176.reuse ;  /* 0x000000043d767c23 */ /* 0x100fe600080108b0 */
[----:B------:R-:W1:Y:S01]  /*22050*/  MUFU.EX2 R61, R17 ;  /* 0x00000011003d7308 */ /* 0x000e620000000800 */
[--C-:B--2---:R-:W-:Y:S01]  /*22060*/  FFMA.FTZ R224, R92, UR4, -R176.reuse ;  /* 0x000000045ce07c23 */ /* 0x104fe200080108b0 */
[----:B------:R2:W-:Y:S01]  /*22070*/  STL [R1+0xb4], R5 ;  /* 0x0000b40501007387 */ /* 0x0005e20000100800 */
[--C-:B---3--:R-:W-:Y:S03]  /*22080*/  FFMA.FTZ R2, R119, UR4, -R177.reuse ;  /* 0x0000000477027c23 */ /* 0x108fe600080108b1 */
[----:B------:R3:W3:Y:S01]  /*22090*/  LDL.S16 R9, [R1+0x17c] ;  /* 0x00017c0001097983 */ /* 0x0006e20000100600 */
[----:B------:R-:W-:Y:S01]  /*220a0*/  FFMA.FTZ R177, R131, UR4, -R177 ;  /* 0x0000000483b17c23 */ /* 0x000fe200080108b1 */
[----:B------:R-:W-:Y:S01]  /*220b0*/  FFMA.FTZ R119, R74, UR4, -R179 ;  /* 0x000000044a777c23 */ /* 0x000fe200080108b3 */
[--C-:B----4-:R-:W-:Y:S01]  /*220c0*/  FFMA.FTZ R173, R89, UR4, -R176.reuse ;  /* 0x0000000459ad7c23 */ /* 0x110fe200080108b0 */
[----:B------:R4:W-:Y:S01]  /*220d0*/  STL [R1+0xc8], R2 ;  /* 0x0000c80201007387 */ /* 0x0009e20000100800 */
[----:B------:R-:W-:Y:S03]  /*220e0*/  FFMA.FTZ R225, R88, UR4, -R176 ;  /* 0x0000000458e17c23 */ /* 0x000fe600080108b0 */
[----:B------:R4:W-:Y:S01]  /*220f0*/  STL [R1+0x378], R221 ;  /* 0x000378dd01007387 */ /* 0x0009e20000100800 */
[----:B-1----:R-:W-:Y:S03]  /*22100*/  F2FP.BF16.F32.PACK_AB R54, R61, R45 ;  /* 0x0000002d3d36723e */ /* 0x002fe600000010ff */
[----:B------:R1:W-:Y:S01]  /*22110*/  STL [R1+0x37c], R177 ;  /* 0x00037cb101007387 */ /* 0x0003e20000100800 */
[C---:B------:R-:W-:Y:S04]  /*22120*/  PRMT R52, R54.reuse, 0x7632, R52 ;  /* 0x0000763236347816 */ /* 0x040fe80000000034 */
[----:B------:R-:W-:Y:S01]  /*22130*/  PRMT R77, R54, 0x5410, R52 ;  /* 0x00005410364d7816 */ /* 0x000fe20000000034 */
[--C-:B--2---:R-:W-:Y:S04]  /*22140*/  FFMA.FTZ R5, R12, UR4, -R176.reuse ;  /* 0x000000040c057c23 */ /* 0x104fe800080108b0 */
[----:B------:R-:W2:Y:S01]  /*22150*/  MUFU.EX2 R42, R5 ;  /* 0x00000005002a7308 */ /* 0x000ea20000000800 */
[----:B----4-:R-:W-:Y:S01]  /*22160*/  FMUL.FTZ R2, R0, UR4 ;  /* 0x0000000400027c20 */ /* 0x010fe20008410000 */
[----:B------:R-:W-:Y:S01]  /*22170*/  FADD.FTZ R0, -R133, R3 ;  /* 0x0000000385007221 */ /* 0x000fe20000010100 */
[--C-:B------:R-:W-:Y:S01]  /*22180*/  FFMA.FTZ R221, R121, UR4, -R176.reuse ;  /* 0x0000000479dd7c23 */ /* 0x100fe200080108b0 */
[--C-:B------:R-:W-:Y:S06]  /*22190*/  FFMA.FTZ R121, R78, UR4, -R179.reuse ;  /* 0x000000044e797c23 */ /* 0x100fec00080108b3 */
[----:B------:R-:W4:Y:S01]  /*221a0*/  MUFU.EX2 R2, R2 ;  /* 0x0000000200027308 */ /* 0x000f220000000800 */
[----:B------:R-:W-:Y:S01]  /*221b0*/  FMUL.FTZ R0, R0, UR4 ;  /* 0x0000000400007c20 */ /* 0x000fe20008410000 */
[--C-:B-1----:R-:W-:Y:S01]  /*221c0*/  FFMA.FTZ R177, R120, UR4, -R176.reuse ;  /* 0x0000000478b17c23 */ /* 0x102fe200080108b0 */
[----:B------:R-:W-:Y:S01]  /*221d0*/  FFMA.FTZ R176, R125, UR4, -R176 ;  /* 0x000000047db07c23 */ /* 0x000fe200080108b0 */
[----:B------:R-:W-:Y:S01]  /*221e0*/  FFMA.FTZ R120, R75, UR4, -R179 ;  /* 0x000000044b787c23 */ /* 0x000fe200080108b3 */
[----:B------:R-:W-:Y:S01]  /*221f0*/  PRMT R75, R50, 0x5410, R47 ;  /* 0x00005410324b7816 */ /* 0x000fe2000000002f */
[----:B------:R-:W-:Y:S01]  /*22200*/  FFMA.FTZ R179, R127, UR4, -R179 ;  /* 0x000000047fb37c23 */ /* 0x000fe200080108b3 */
[----:B--2---:R-:W-:Y:S01]  /*22210*/  F2FP.BF16.F32.PACK_AB R40, R44, R42 ;  /* 0x0000002a2c28723e */ /* 0x004fe200000010ff */
[----:B------:R-:W-:Y:S02]  /*22220*/  STL [R1+0x390], R177 ;  /* 0x000390b101007387 */ /* 0x000fe40000100800 */
[----:B------:R-:W1:Y:S01]  /*22230*/  MUFU.EX2 R3, R0 ;  /* 0x0000000000037308 */ /* 0x000e620000000800 */
[C---:B------:R-:W-:Y:S01]  /*22240*/  PRMT R38, R40.reuse, 0x7632, R38 ;  /* 0x0000763228267816 */ /* 0x040fe20000000026 */
[----:B------:R-:W-:Y:S03]  /*22250*/  STL [R1+0x394], R221 ;  /* 0x000394dd01007387 */ /* 0x000fe60000100800 */
[----:B------:R-:W-:Y:S01]  /*22260*/  PRMT R73, R40, 0x5410, R38 ;  /* 0x0000541028497816 */ /* 0x000fe20000000026 */
[----:B------:R-:W-:Y:S01]  /*22270*/  STL [R1+0x398], R220 ;  /* 0x000398dc01007387 */ /* 0x000fe20000100800 */
[C---:B----4-:R-:W-:Y:S01]  /*22280*/  FMUL.FTZ R12, R2.reuse, R148 ;  /* 0x00000094020c7220 */ /* 0x050fe20000410000 */
[C---:B------:R-:W-:Y:S01]  /*22290*/  FMUL.FTZ R13, R2.reuse, R149 ;  /* 0x00000095020d7220 */ /* 0x040fe20000410000 */
[C---:B------:R-:W-:Y:S01]  /*222a0*/  FMUL.FTZ R24, R2.reuse, R144 ;  /* 0x0000009002187220 */ /* 0x040fe20000410000 */
[----:B------:R-:W-:Y:S01]  /*222b0*/  STL [R1+0x39c], R176 ;  /* 0x00039cb001007387 */ /* 0x000fe20000100800 */
[C---:B------:R-:W-:Y:S01]  /*222c0*/  FMUL.FTZ R25, R2.reuse, R145 ;  /* 0x0000009102197220 */ /* 0x040fe20000410000 */
[C---:B------:R-:W-:Y:S01]  /*222d0*/  FMUL.FTZ R28, R2.reuse, R140 ;  /* 0x0000008c021c7220 */ /* 0x040fe20000410000 */
[C---:B------:R-:W-:Y:S01]  /*222e0*/  FMUL.FTZ R29, R2.reuse, R141 ;  /* 0x0000008d021d7220 */ /* 0x040fe20000410000 */
[----:B------:R-:W-:Y:S01]  /*222f0*/  STL [R1+0x3a0], R134 ;  /* 0x0003a08601007387 */ /* 0x000fe20000100800 */
[----:B------:R-:W-:Y:S01]  /*22300*/  FFMA.FTZ R43, R2, R244, R204 ;  /* 0x000000f4022b7223 */ /* 0x000fe200000100cc */
[C---:B-1----:R-:W-:Y:S01]  /*22310*/  FMUL.FTZ R10, R3.reuse, R158 ;  /* 0x0000009e030a7220 */ /* 0x042fe20000410000 */
[C---:B------:R-:W-:Y:S01]  /*22320*/  FMUL.FTZ R14, R3.reuse, R150 ;  /* 0x00000096030e7220 */ /* 0x040fe20000410000 */
[----:B------:R-:W-:Y:S01]  /*22330*/  STL [R1+0x3a4], R133 ;  /* 0x0003a48501007387 */ /* 0x000fe20000100800 */
[C---:B------:R-:W-:Y:S01]  /*22340*/  FMUL.FTZ R15, R3.reuse, R151 ;  /* 0x00000097030f7220 */ /* 0x040fe20000410000 */
[C---:B------:R-:W-:Y:S01]  /*22350*/  FMUL.FTZ R26, R3.reuse, R146 ;  /* 0x00000092031a7220 */ /* 0x040fe20000410000 */
[C---:B------:R-:W-:Y:S01]  /*22360*/  FMUL.FTZ R27, R3.reuse, R147 ;  /* 0x00000093031b7220 */ /* 0x040fe20000410000 */
[----:B------:R-:W-:Y:S01]  /*22370*/  STL [R1+0x3a8], R178 ;  /* 0x0003a8b201007387 */ /* 0x000fe20000100800 */
[C---:B------:R-:W-:Y:S01]  /*22380*/  FMUL.FTZ R30, R3.reuse, R142 ;  /* 0x0000008e031e7220 */ /* 0x040fe20000410000 */
[C---:B------:R-:W-:Y:S01]  /*22390*/  FMUL.FTZ R31, R3.reuse, R143 ;  /* 0x0000008f031f7220 */ /* 0x040fe20000410000 */
[----:B------:R-:W-:Y:S01]  /*223a0*/  FADD.FTZ R0, -R136, R132 ;  /* 0x0000008488007221 */ /* 0x000fe20000010100 */
[----:B------:R-:W-:Y:S01]  /*223b0*/  STL [R1+0x3ac], R222 ;  /* 0x0003acde01007387 */ /* 0x000fe20000100800 */
[----:B------:R-:W-:Y:S01]  /*223c0*/  FFMA.FTZ R53, R3, R245, R205 ;  /* 0x000000f503357223 */ /* 0x000fe200000100cd */
[----:B------:R-:W-:Y:S01]  /*223d0*/  FADD.FTZ R43, R236, R43 ;  /* 0x0000002bec2b7221 */ /* 0x000fe20000010000 */
[----:B------:R-:W-:Y:S01]  /*223e0*/  FMUL.FTZ R0, R0, UR4 ;  /* 0x0000000400007c20 */ /* 0x000fe20008410000 */
[----:B------:R-:W-:Y:S01]  /*223f0*/  STL [R1+0x3b0], R219 ;  /* 0x0003b0db01007387 */ /* 0x000fe20000100800 */
[----:B------:R-:W-:Y:S01]  /*22400*/  FADD.FTZ R53, R214, R53 ;  /* 0x00000035d6357221 */ /* 0x000fe20000010000 */
[----:B------:R-:W-:Y:S02]  /*22410*/  FADD.FTZ R43, R42, R43 ;  /* 0x0000002b2a2b7221 */ /* 0x000fe40000010000 */
[----:B------:R-:W-:Y:S01]  /*22420*/  STL [R1+0x3b4], R179 ;  /* 0x0003b4b301007387 */ /* 0x000fe20000100800 */
[----:B------:R-:W-:Y:S04]  /*22430*/  FADD.FTZ R53, R41, R53 ;  /* 0x0000003529357221 */ /* 0x000fe80000010000 */
[----:B------:R-:W-:Y:S04]  /*22440*/  FADD.FTZ R53, R58, R53 ;  /* 0x000000353a357221 */ /* 0x000fe80000010000 */
[----:B------:R-:W-:Y:S01]  /*22450*/  FADD.FTZ R53, R49, R53 ;  /* 0x0000003531357221 */ /* 0x000fe20000010000 */
[----:B------:R-:W-:Y:S05]  /*22460*/  @!P2 HFMA2.BF16_V2 R11, -RZ.H0_H0, RZ.H0_H0, -R54.H0_H0 ;  /* 0x200000ffff0ba231 */ /* 0x000fea0000340936 */
[----:B------:R-:W-:Y:S01]  /*22470*/  PRMT R8, R11, 0x7610, R8 ;  /* 0x000076100b087816 */ /* 0x000fe20000000008 */
[----:B------:R1:W-:Y:S03]  /*22480*/  @!P2 STL.S16 [R1+0x180], R11 ;  /* 0x0001800b0100a387 */ /* 0x0003e60000100600 */
[----:B------:R-:W-:Y:S01]  /*22490*/  @!P2 PRMT R54, R8, 0x5410, RZ ;  /* 0x000054100836a816 */ /* 0x000fe200000000ff */
[----:B------:R-:W-:Y:S01]  /*224a0*/  FMUL.FTZ R8, R2, R156 ;  /* 0x0000009c02087220 */ /* 0x000fe20000410000 */
[----:B------:R-:W-:Y:S02]  /*224b0*/  ISETP.LE.U32.AND P2, PT, R4, UR23, PT ;  /* 0x0000001704007c0c */ /* 0x000fe4000bf43070 */
[----:B------:R-:W-:Y:S01]  /*224c0*/  SHF.R.U32.HI R4, RZ, 0x18, R202 ;  /* 0x00000018ff047819 */ /* 0x000fe200000116ca */
[----:B---3--:R-:W-:Y:S01]  /*224d0*/  @!P5 HFMA2.BF16_V2 R9, -RZ.H0_H0, RZ.H0_H0, -R52.H0_H0 ;  /* 0x200000ffff09d231 */ /* 0x008fe20000340934 */
[----:B------:R-:W-:Y:S04]  /*224e0*/  STG.E.U16 desc[UR32][R180.64+0x10], R54 ;  /* 0x00001036b4007986 */ /* 0x000fe8000c101520 */
[----:B------:R-:W-:Y:S01]  /*224f0*/  PRMT R6, R9, 0x7610, R6 ;  /* 0x0000761009067816 */ /* 0x000fe20000000006 */
[----:B------:R2:W-:Y:S03]  /*22500*/  @!P5 STL.S16 [R1+0x17c], R9 ;  /* 0x00017c090100d387 */ /* 0x0005e60000100600 */
[----:B------:R-:W-:Y:S01]  /*22510*/  @!P5 PRMT R52, R6, 0x5410, RZ ;  /* 0x000054100634d816 */ /* 0x000fe200000000ff */
[----:B------:R-:W-:Y:S01]  /*22520*/  STL [R1+0x3b8], R136 ;  /* 0x0003b88801007387 */ /* 0x000fe20000100800 */
[----:B------:R-:W-:Y:S01]  /*22530*/  ISETP.LE.U32.AND P5, PT, R4, UR23, PT ;  /* 0x0000001704007c0c */ /* 0x000fe2000bfa3070 */
[----:B------:R3:W4:Y:S02]  /*22540*/  MUFU.EX2 R6, R0 ;  /* 0x0000000000067308 */ /* 0x0007240000000800 */
[----:B------:R-:W-:Y:S04]  /*22550*/  STL [R1+0x3bc], R77 ;  /* 0x0003bc4d01007387 */ /* 0x000fe80000100800 */
[----:B-1----:R1:W4:Y:S04]  /*22560*/  LDL.S16 R11, [R1+0x178] ;  /* 0x00017800010b7983 */ /* 0x0023280000100600 */
[----:B------:R-:W4:Y:S04]  /*22570*/  LDL.LU R16, [R1+0x5c] ;  /* 0x00005c0001107983 */ /* 0x000f280000300800 */
[----:B------:R1:W4:Y:S01]  /*22580*/  LDL.S16 R23, [R1+0x174] ;  /* 0x0001740001177983 */ /* 0x0003220000100600 */
[----:B---3--:R-:W-:Y:S03]  /*22590*/  FADD.FTZ R0, -R135, R137 ;  /* 0x0000008987007221 */ /* 0x008fe60000010100 */
[----:B------:R-:W3:Y:S01]  /*225a0*/  LDL.LU R22, [R1+0x68] ;  /* 0x0000680001167983 */ /* 0x000ee20000300800 */
[----:B--2---:R-:W-:Y:S01]  /*225b0*/  FMUL.FTZ R9, R2, R157 ;  /* 0x0000009d02097220 */ /* 0x004fe20000410000 */
[----:B----4-:R-:W-:Y:S01]  /*225c0*/  FMUL.FTZ R5, R6, R169 ;  /* 0x000000a906057220 */ /* 0x010fe20000410000 */
[----:B------:R-:W-:Y:S01]  /*225d0*/  FMUL.FTZ R0, R0, UR4 ;  /* 0x0000000400007c20 */ /* 0x000fe20008410000 */
[----:B------:R1:W2:Y:S01]  /*225e0*/  LDL.S16 R19, [R1+0x150] ;  /* 0x0001500001137983 */ /* 0x0002a20000100600 */
[C---:B------:R-:W-:Y:S01]  /*225f0*/  FMUL.FTZ R17, R6.reuse, R165 ;  /* 0x000000a506117220 */ /* 0x040fe20000410000 */
[C---:B------:R-:W-:Y:S01]  /*22600*/  FMUL.FTZ R21, R6.reuse, R161 ;  /* 0x000000a106157220 */ /* 0x040fe20000410000 */
[C---:B------:R-:W-:Y:S01]  /*22610*/  FMUL.FTZ R20, R6.reuse, R160 ;  /* 0x000000a006147220 */ /* 0x040fe20000410000 */
[----:B------:R-:W-:Y:S01]  /*22620*/  STL [R1+0x3c0], R8 ;  /* 0x0003c00801007387 */ /* 0x000fe20000100800 */
[----:B------:R-:W4:Y:S01]  /*22630*/  MUFU.EX2 R0, R0 ;  /* 0x0000000000007308 */ /* 0x000f220000000800 */
[C---:B------:R-:W-:Y:S01]  /*22640*/  FMUL.FTZ R32, R6.reuse, R152 ;  /* 0x0000009806207220 */ /* 0x040fe20000410000 */
[----:B------:R-:W-:Y:S01]  /*22650*/  FMUL.FTZ R33, R6, R153 ;  /* 0x0000009906217220 */ /* 0x000fe20000410000 */
[----:B------:R-:W2:Y:S04]  /*22660*/  LDL.64 R156, [R1+0xb0] ;  /* 0x0000b000019c7983 */ /* 0x000ea80000100a00 */
[----:B------:R-:W-:Y:S04]  /*22670*/  STL [R1+0x3c4], R9 ;  /* 0x0003c40901007387 */ /* 0x000fe80000100800 */
[----:B------:R-:W-:Y:S04]  /*22680*/  STL [R1+0x3c8], R12 ;  /* 0x0003c80c01007387 */ /* 0x000fe80000100800 */
[----:B------:R-:W-:Y:S01]  /*22690*/  STL [R1+0x3cc], R13 ;  /* 0x0003cc0d01007387 */ /* 0x000fe20000100800 */
[C---:B----4-:R-:W-:Y:S01]  /*226a0*/  FMUL.FTZ R7, R0.reuse, R171 ;  /* 0x000000ab00077220 */ /* 0x050fe20000410000 */
[C---:B------:R-:W-:Y:S02]  /*226b0*/  FMUL.FTZ R18, R0.reuse, R166 ;  /* 0x000000a600127220 */ /* 0x040fe40000410000 */
[----:B------:R-:W-:Y:S01]  /*226c0*/  STL [R1+0x3d0], R24 ;  /* 0x0003d01801007387 */ /* 0x000fe20000100800 */
[C---:B------:R-:W-:Y:S01]  /*226d0*/  FMUL.FTZ R34, R0.reuse, R154 ;  /* 0x0000009a00227220 */ /* 0x040fe20000410000 */
[----:B------:R-:W-:Y:S02]  /*226e0*/  FMUL.FTZ R35, R0, R155 ;  /* 0x0000009b00237220 */ /* 0x000fe40000410000 */
[----:B------:R-:W-:Y:S04]  /*226f0*/  STL [R1+0x3d4], R25 ;  /* 0x0003d41901007387 */ /* 0x000fe80000100800 */
[----:B------:R-:W-:Y:S04]  /*22700*/  STL [R1+0x3d8], R28 ;  /* 0x0003d81c01007387 */ /* 0x000fe80000100800 */
[----:B------:R-:W-:Y:S04]  /*22710*/  STL [R1+0x3dc], R29 ;  /* 0x0003dc1d01007387 */ /* 0x000fe80000100800 */
[----:B------:R-:W-:Y:S04]  /*22720*/  STL [R1+0x3e0], R135 ;  /* 0x0003e08701007387 */ /* 0x000fe80000100800 */
[----:B------:R-:W-:Y:S01]  /*22730*/  STG.E.U16 desc[UR32][R180.64+0x12], R52 ;  /* 0x00001234b4007986 */ /* 0x000fe2000c101520 */
[----:B------:R-:W-:Y:S02]  /*22740*/  @!P6 HFMA2.BF16_V2 R11, -RZ.H0_H0, RZ.H0_H0, -R50.H0_H0 ;  /* 0x200000ffff0be231 */ /* 0x000fe40000340932 */
[C---:B------:R-:W-:Y:S03]  /*22750*/  FFMA.FTZ R37, R6.reuse, R16, R215 ;  /* 0x0000001006257223 */ /* 0x040fe600000100d7 */
[----:B------:R-:W-:Y:S01]  /*22760*/  PRMT R4, R11, 0x7610, R4 ;  /* 0x000076100b047816 */ /* 0x000fe20000000004 */
[----:B------:R4:W-:Y:S01]  /*22770*/  @!P6 STL.S16 [R1+0x178], R11 ;  /* 0x0001780b0100e387 */ /* 0x0009e20000100600 */
[----:B------:R-:W-:Y:S01]  /*22780*/  FMUL.FTZ R16, R6, R164 ;  /* 0x000000a406107220 */ /* 0x000fe20000410000 */
[----:B------:R-:W-:Y:S01]  /*22790*/  @!P4 HFMA2.BF16_V2 R23, -RZ.H0_H0, RZ.H0_H0, -R47.H0_H0 ;  /* 0x200000ffff17c231 */ /* 0x000fe2000034092f */
[----:B------:R-:W-:Y:S01]  /*227a0*/  @!P6 PRMT R50, R4, 0x5410, RZ ;  /* 0x000054100432e816 */ /* 0x000fe200000000ff */
[----:B------:R-:W-:Y:S01]  /*227b0*/  STL [R1+0x3e4], R10 ;  /* 0x0003e40a01007387 */ /* 0x000fe20000100800 */
[----:B------:R-:W-:Y:S01]  /*227c0*/  FMUL.FTZ R4, R6, R168 ;  /* 0x000000a806047220 */ /* 0x000fe20000410000 */
[C---:B---3--:R-:W-:Y:S01]  /*227d0*/  FFMA.FTZ R36, R0.reuse, R22, R231 ;  /* 0x0000001600247223 */ /* 0x048fe200000100e7 */
[----:B------:R-:W-:Y:S01]  /*227e0*/  PRMT R6, R23, 0x7610, R6 ;  /* 0x0000761017067816 */ /* 0x000fe20000000006 */
[----:B------:R-:W-:Y:S01]  /*227f0*/  STG.E.U16 desc[UR32][R182.64+0x10], R50 ;  /* 0x00001032b6007986 */ /* 0x000fe2000c101520 */
[----:B------:R-:W-:Y:S01]  /*22800*/  FMUL.FTZ R22, R0, R162 ;  /* 0x000000a200167220 */ /* 0x000fe20000410000 */
[----:B--2---:R-:W-:Y:S01]  /*22810*/  @!P1 HFMA2.BF16_V2 R19, -RZ.H0_H0, RZ.H0_H0, -R40.H0_H0 ;  /* 0x200000ffff139231 */ /* 0x004fe20000340928 */
[----:B------:R-:W-:Y:S01]  /*22820*/  @!P4 PRMT R47, R6, 0x5410, RZ ;  /* 0x00005410062fc816 */ /* 0x000fe200000000ff */
[----:B------:R-:W-:Y:S01]  /*22830*/  FMUL.FTZ R6, R0, R170 ;  /* 0x000000aa00067220 */ /* 0x000fe20000410000 */
[----:B------:R-:W-:Y:S02]  /*22840*/  FADD.FTZ R37, R241, R37 ;  /* 0x00000025f1257221 */ /* 0x000fe40000010000 */
[----:B------:R-:W-:Y:S01]  /*22850*/  PRMT R48, R19, 0x7610, R48 ;  /* 0x0000761013307816 */ /* 0x000fe20000000030 */
[----:B------:R-:W-:Y:S01]  /*22860*/  STG.E.U16 desc[UR32][R182.64+0x12], R47 ;  /* 0x0000122fb6007986 */ /* 0x000fe2000c101520 */
[----:B------:R-:W-:Y:S01]  /*22870*/  FADD.FTZ R45, R45, R37 ;  /* 0x000000252d2d7221 */ /* 0x000fe20000010000 */
[----:B------:R-:W-:Y:S02]  /*22880*/  LOP3.LUT R2, R117, UR31, R156, 0x96, !PT ;  /* 0x0000001f75027c12 */ /* 0x000fe4000f8e969c */
[----:B------:R-:W-:Y:S01]  /*22890*/  @!P1 PRMT R40, R48, 0x5410, RZ ;  /* 0x0000541030289816 */ /* 0x000fe200000000ff */
[----:B------:R-:W-:Y:S01]  /*228a0*/  FADD.FTZ R48, R238, R36 ;  /* 0x00000024ee307221 */ /* 0x000fe20000010000 */
[----:B------:R-:W-:Y:S01]  /*228b0*/  F2FP.BF16.F32.PACK_AB R36, R58, R41 ;  /* 0x000000293a24723e */ /* 0x000fe200000010ff */
[----:B------:R-:W-:Y:S01]  /*228c0*/  FADD.FTZ R45, R61, R45 ;  /* 0x0000002d3d2d7221 */ /* 0x000fe20000010000 */
[----:B----4-:R-:W-:Y:S01]  /*228d0*/  FMUL.FTZ R11, R3, R159 ;  /* 0x0000009f030b7220 */ /* 0x010fe20000410000 */
[C---:B------:R-:W-:Y:S01]  /*228e0*/  LOP3.LUT R3, R2.reuse, 0xff, RZ, 0xc0, !PT ;  /* 0x000000ff02037812 */ /* 0x040fe200078ec0ff */
[----:B------:R-:W-:Y:S01]  /*228f0*/  STG.E.U16 desc[UR32][R186.64+0xe], R40 ;  /* 0x00000e28ba007986 */ /* 0x000fe2000c101520 */
[----:B------:R-:W2:Y:S01]  /*22900*/  MUFU.EX2 R61, R57 ;  /* 0x00000039003d7308 */ /* 0x000ea20000000800 */
[----:B------:R-:W-:Y:S01]  /*22910*/  FADD.FTZ R48, R59, R48 ;  /* 0x000000303b307221 */ /* 0x000fe20000010000 */
[----:B------:R-:W-:Y:S01]  /*22920*/  ISETP.LE.U32.AND P6, PT, R3, UR23, PT ;  /* 0x0000001703007c0c */ /* 0x000fe2000bfc3070 */
[----:B------:R-:W-:Y:S01]  /*22930*/  STL [R1+0x3e8], R11 ;  /* 0x0003e80b01007387 */ /* 0x000fe20000100800 */
[----:B------:R-:W-:Y:S01]  /*22940*/  LOP3.LUT R3, R2, 0xffff, RZ, 0xc0, !PT ;  /* 0x0000ffff02037812 */ /* 0x000fe200078ec0ff */
[----:B------:R-:W-:Y:S01]  /*22950*/  FADD.FTZ R48, R60, R48 ;  /* 0x000000303c307221 */ /* 0x000fe20000010000 */
[----:B------:R-:W-:Y:S01]  /*22960*/  FADD.FTZ R45, R56, R45 ;  /* 0x0000002d382d7221 */ /* 0x000fe20000010000 */
[----:B------:R-:W-:Y:S01]  /*22970*/  STL [R1+0x3ec], R14 ;  /* 0x0003ec0e01007387 */ /* 0x000fe20000100800 */
[----:B------:R-:W-:Y:S02]  /*22980*/  SHF.R.U32.HI R3, RZ, 0x8, R3 ;  /* 0x00000008ff037819 */ /* 0x000fe40000011603 */
[----:B------:R-:W-:Y:S01]  /*22990*/  MUFU.EX2 R60, R195 ;  /* 0x000000c3003c7308 */ /* 0x000fe20000000800 */
[----:B------:R-:W-:Y:S01]  /*229a0*/  STL [R1+0x3f0], R15 ;  /* 0x0003f00f01007387 */ /* 0x000fe20000100800 */
[----:B------:R-:W-:Y:S03]  /*229b0*/  LOP3.LUT R3, R3, 0xffff, RZ, 0xc0, !PT ;  /* 0x0000ffff03037812 */ /* 0x000fe600078ec0ff */
[----:B------:R-:W-:Y:S01]  /*229c0*/  STL [R1+0x3f4], R26 ;  /* 0x0003f41a01007387 */ /* 0x000fe20000100800 */
[----:B--2---:R-:W-:Y:S03]  /*229d0*/  FADD.FTZ R53, R61, R53 ;  /* 0x000000353d357221 */ /* 0x004fe60000010000 */
[----:B------:R-:W-:Y:S04]  /*229e0*/  STL [R1+0x3f8], R27 ;  /* 0x0003f81b01007387 */ /* 0x000fe80000100800 */
[----:B------:R-:W-:Y:S04]  /*229f0*/  STL [R1+0x3fc], R30 ;  /* 0x0003fc1e01007387 */ /* 0x000fe80000100800 */
[----:B------:R-:W-:Y:S04]  /*22a00*/  STL [R1+0x400], R31 ;  /* 0x0004001f01007387 */ /* 0x000fe80000100800 */
[----:B------:R1:W2:Y:S04]  /*22a10*/  LDL.S16 R63, [R1+0x14c] ;  /* 0x00014c00013f7983 */ /* 0x0002a80000100600 */
[----:B------:R3:W-:Y:S01]  /*22a20*/  @!P4 STL.S16 [R1+0x174], R23 ;  /* 0x000174170100c387 */ /* 0x0007e20000100600 */
[----:B------:R-:W-:Y:S02]  /*22a30*/  ISETP.LE.U32.AND P4, PT, R3, UR23, PT ;  /* 0x0000001703007c0c */ /* 0x000fe4000bf83070 */
[--C-:B------:R-:W-:Y:S01]  /*22a40*/  SHF.R.U32.HI R3, RZ, 0x18, R2.reuse ;  /* 0x00000018ff037819 */ /* 0x100fe20000011602 */
[----:B------:R1:W4:Y:S01]  /*22a50*/  LDL.S16 R46, [R1+0x148] ;  /* 0x00014800012e7983 */ /* 0x0003220000100600 */
[----:B------:R-:W-:Y:S03]  /*22a60*/  SHF.R.U32.HI R2, RZ, 0x10, R2 ;  /* 0x00000010ff027819 */ /* 0x000fe60000011602 */
[----:B------:R1:W-:Y:S01]  /*22a70*/  @!P1 STL.S16 [R1+0x150], R19 ;  /* 0x0001501301009387 */ /* 0x0003e20000100600 */
[----:B------:R-:W-:Y:S02]  /*22a80*/  ISETP.LE.U32.AND P1, PT, R3, UR23, PT ;  /* 0x0000001703007c0c */ /* 0x000fe4000bf23070 */
[----:B------:R-:W-:Y:S01]  /*22a90*/  PRMT R3, R36, 0x7632, R3 ;  /* 0x0000763224037816 */ /* 0x000fe20000000003 */
[----:B------:R2:W4:Y:S01]  /*22aa0*/  LDL.S16 R78, [R1+0x190] ;  /* 0x00019000014e7983 */ /* 0x0005220000100600 */
[----:B------:R-:W-:Y:S02]  /*22ab0*/  LOP3.LUT R2, R2, 0xff, RZ, 0xc0, !PT ;  /* 0x000000ff02027812 */ /* 0x000fe400078ec0ff */
[----:B------:R-:W-:Y:S01]  /*22ac0*/  PRMT R74, R36, 0x5410, R3 ;  /* 0x00005410244a7816 */ /* 0x000fe20000000003 */
[----:B------:R2:W4:Y:S01]  /*22ad0*/  LDL.S16 R76, [R1+0x198] ;  /* 0x00019800014c7983 */ /* 0x0005220000100600 */
[C---:B---3--:R-:W-:Y:S01]  /*22ae0*/  FMUL.FTZ R23, R0.reuse, R163 ;  /* 0x000000a300177220 */ /* 0x048fe20000410000 */
[----:B-1----:R-:W-:Y:S01]  /*22af0*/  FMUL.FTZ R19, R0, R167 ;  /* 0x000000a700137220 */ /* 0x002fe20000410000 */
[----:B--2---:R-:W-:Y:S05]  /*22b00*/  @!P3 HFMA2.BF16_V2 R63, -RZ.H0_H0, RZ.H0_H0, -R38.H0_H0 ;  /* 0x200000ffff3fb231 */ /* 0x004fea0000340926 */
[----:B------:R-:W-:Y:S01]  /*22b10*/  PRMT R0, R63, 0x7610, R0 ;  /* 0x000076103f007816 */ /* 0x000fe20000000000 */
[----:B------:R1:W-:Y:S01]  /*22b20*/  @!P3 STL.S16 [R1+0x14c], R63 ;  /* 0x00014c3f0100b387 */ /* 0x0003e20000100600 */
[----:B----4-:R-:W-:Y:S02]  /*22b30*/  @!P2 HFMA2.BF16_V2 R46, -RZ.H0_H0, RZ.H0_H0, -R36.H0_H0 ;  /* 0x200000ffff2ea231 */ /* 0x010fe40000340924 */
[----:B------:R-:W-:Y:S01]  /*22b40*/  @!P3 PRMT R38, R0, 0x5410, RZ ;  /* 0x000054100026b816 */ /* 0x000fe200000000ff */
[----:B------:R2:W3:Y:S01]  /*22b50*/  LDL.S16 R86, [R1+0x194] ;  /* 0x0001940001567983 */ /* 0x0004e20000100600 */
[----:B------:R-:W-:Y:S02]  /*22b60*/  LOP3.LUT R0, R129, UR31, R226, 0x96, !PT ;  /* 0x0000001f81007c12 */ /* 0x000fe4000f8e96e2 */
[----:B------:R-:W-:Y:S01]  /*22b70*/  PRMT R62, R46, 0x7610, R62 ;  /* 0x000076102e3e7816 */ /* 0x000fe2000000003e */
[----:B------:R4:W-:Y:S01]  /*22b80*/  @!P2 STL.S16 [R1+0x148], R46 ;  /* 0x0001482e0100a387 */ /* 0x0009e20000100600 */
[----:B------:R-:W-:Y:S01]  /*22b90*/  ISETP.LE.U32.AND P3, PT, R2, UR23, PT ;  /* 0x0000001702007c0c */ /* 0x000fe2000bf63070 */
[----:B------:R-:W-:Y:S01]  /*22ba0*/  @!P5 HFMA2.BF16_V2 R78, -RZ.H0_H0, RZ.H0_H0, -R3.H0_H0 ;  /* 0x200000ffff4ed231 */ /* 0x000fe20000340903 */
[----:B------:R-:W-:Y:S01]  /*22bb0*/  @!P2 PRMT R36, R62, 0x5410, RZ ;  /* 0x000054103e24a816 */ /* 0x000fe200000000ff */
[----:B------:R2:W2:Y:S01]  /*22bc0*/  LDL.S16 R92, [R1+0x170] ;  /* 0x00017000015c7983 */ /* 0x0004a20000100600 */
[----:B------:R-:W-:Y:S01]  /*22bd0*/  LOP3.LUT R2, R0, 0xff, RZ, 0xc0, !PT ;  /* 0x000000ff00027812 */ /* 0x000fe200078ec0ff */
[----:B------:R-:W-:Y:S02]  /*22be0*/  MUFU.EX2 R62, R65 ;  /* 0x00000041003e7308 */ /* 0x000fe40000000800 */
[----:B------:R2:W2:Y:S01]  /*22bf0*/  LDL.S16 R91, [R1+0x16c] ;  /* 0x00016c00015b7983 */ /* 0x0004a20000100600 */
[----:B------:R-:W-:Y:S02]  /*22c00*/  ISETP.LE.U32.AND P2, PT, R2, UR23, PT ;  /* 0x0000001702007c0c */ /* 0x000fe4000bf43070 */
[----:B------:R-:W-:Y:S01]  /*22c10*/  LOP3.LUT R2, R0, 0xffff, RZ, 0xc0, !PT ;  /* 0x0000ffff00027812 */ /* 0x000fe200078ec0ff */
[----:B------:R4:W-:Y:S03]  /*22c20*/  @!P5 STL.S16 [R1+0x190], R78 ;  /* 0x0001904e0100d387 */ /* 0x0009e60000100600 */
[----:B------:R-:W-:Y:S01]  /*22c30*/  SHF.R.U32.HI R2, RZ, 0x8, R2 ;  /* 0x00000008ff027819 */ /* 0x000fe20000011602 */
[----:B------:R-:W-:Y:S01]  /*22c40*/  STG.E.U16 desc[UR32][R186.64+0x10], R38 ;  /* 0x00001026ba007986 */ /* 0x000fe2000c101520 */
[----:B-1----:R-:W1:Y:S02]  /*22c50*/  MUFU.EX2 R63, R193 ;  /* 0x000000c1003f7308 */ /* 0x002e640000000800 */
[----:B------:R-:W-:Y:S01]  /*22c60*/  LOP3.LUT R2, R2, 0xffff, RZ, 0xc0, !PT ;  /* 0x0000ffff02027812 */ /* 0x000fe200078ec0ff */
[----:B------:R-:W-:Y:S07]  /*22c70*/  STG.E.U16 desc[UR32][R184.64+0x10], R36 ;  /* 0x00001024b8007986 */ /* 0x000fee000c101520 */
[----:B----4-:R4:W4:Y:S01]  /*22c80*/  MUFU.EX2 R46, R64 ;  /* 0x00000040002e7308 */ /* 0x0109220000000800 */
[----:B-1----:R-:W-:Y:S04]  /*22c90*/  F2FP.BF16.F32.PACK_AB R39, R63, R56 ;  /* 0x000000383f27723e */ /* 0x002fe800000010ff */
[C---:B------:R-:W-:Y:S01]  /*22ca0*/  PRMT R37, R39.reuse, 0x7632, R37 ;  /* 0x0000763227257816 */ /* 0x040fe20000000025 */
[----:B------:R-:W-:Y:S01]  /*22cb0*/  @!P6 HFMA2.BF16_V2 R76, -RZ.H0_H0, RZ.H0_H0, -R39.H0_H0 ;  /* 0x200000ffff4ce231 */ /* 0x000fe20000340927 */
[----:B----4-:R-:W-:Y:S01]  /*22cc0*/  PRMT R64, R78, 0x7610, R64 ;  /* 0x000076104e407816 */ /* 0x010fe20000000040 */
[----:B------:R-:W-:Y:S03]  /*22cd0*/  FADD.FTZ R48, R46, R48 ;  /* 0x000000302e307221 */ /* 0x000fe60000010000 */
[----:B------:R-:W-:Y:S01]  /*22ce0*/  PRMT R70, R76, 0x7610, R70 ;  /* 0x000076104c467816 */ /* 0x000fe20000000046 */
[----:B------:R1:W-:Y:S01]  /*22cf0*/  @!P6 STL.S16 [R1+0x198], R76 ;  /* 0x0001984c0100e387 */ /* 0x0003e20000100600 */
[----:B------:R-:W-:Y:S01]  /*22d00*/  @!P5 PRMT R3, R64, 0x5410, RZ ;  /* 0x000054104003d816 */ /* 0x000fe200000000ff */
[C---:B------:R-:W-:Y:S01]  /*22d10*/  FADD.FTZ R48, R62.reuse, R48 ;  /* 0x000000303e307221 */ /* 0x040fe20000010000 */
[----:B------:R-:W-:Y:S01]  /*22d20*/  F2FP.BF16.F32.PACK_AB R42, R62, R46 ;  /* 0x0000002e3e2a723e */ /* 0x000fe200000010ff */
[----:B------:R4:W4:Y:S01]  /*22d30*/  LDL.S16 R78, [R1+0x130] ;  /* 0x00013000014e7983 */ /* 0x0009220000100600 */
[----:B------:R-:W-:Y:S01]  /*22d40*/  ISETP.LE.U32.AND P5, PT, R2, UR23, PT ;  /* 0x0000001702007c0c */ /* 0x000fe2000bfa3070 */
[----:B------:R3:W2:Y:S01]  /*22d50*/  MUFU.EX2 R64, R51 ;  /* 0x0000003300407308 */ /* 0x0006a20000000800 */
[----:B------:R-:W-:Y:S01]  /*22d60*/  SHF.R.U32.HI R2, RZ, 0x18, R0 ;  /* 0x00000018ff027819 */ /* 0x000fe20000011600 */
[----:B------:R-:W-:Y:S01]  /*22d70*/  STG.E.U16 desc[UR32][R184.64+0x12], R3 ;  /* 0x00001203b8007986 */ /* 0x000fe2000c101520 */
[----:B------:R-:W-:Y:S02]  /*22d80*/  PRMT R41, R42, 0x7632, R41 ;  /* 0x000076322a297816 */ /* 0x000fe40000000029 */
[----:B------:R-:W-:Y:S02]  /*22d90*/  SHF.R.U32.HI R46, RZ, 0x18, R116 ;  /* 0x00000018ff2e7819 */ /* 0x000fe40000011674 */
[----:B-1----:R-:W-:Y:S02]  /*22da0*/  PRMT R76, R39, 0x5410, R37 ;  /* 0x00005410274c7816 */ /* 0x002fe40000000025 */
[----:B------:R-:W-:Y:S02]  /*22db0*/  @!P6 PRMT R39, R70, 0x5410, RZ ;  /* 0x000054104627e816 */ /* 0x000fe400000000ff */
[----:B------:R-:W-:Y:S01]  /*22dc0*/  ISETP.LE.U32.AND P6, PT, R2, UR23, PT ;  /* 0x0000001702007c0c */ /* 0x000fe2000bfc3070 */
[----:B------:R1:W4:Y:S01]  /*22dd0*/  LDL.S16 R70, [R1+0x12c] ;  /* 0x00012c0001467983 */ /* 0x0003220000100600 */
[----:B------:R-:W-:Y:S03]  /*22de0*/  LOP3.LUT R2, R116, 0xff, RZ, 0xc0, !PT ;  /* 0x000000ff74027812 */ /* 0x000fe600078ec0ff */
[----:B------:R-:W-:Y:S01]  /*22df0*/  STG.E.U16 desc[UR32][R180.64+0x20], R39 ;  /* 0x00002027b4007986 */ /* 0x000fe2000c101520 */
[----:B---3--:R-:W-:Y:S05]  /*22e00*/  @!P4 HFMA2.BF16_V2 R86, -RZ.H0_H0, RZ.H0_H0, -R37.H0_H0 ;  /* 0x200000ffff56c231 */ /* 0x008fea0000340925 */
[----:B------:R-:W-:Y:S01]  /*22e10*/  PRMT R51, R86, 0x7610, R51 ;  /* 0x0000761056337816 */ /* 0x000fe20000000033 */
[----:B------:R3:W-:Y:S01]  /*22e20*/  @!P4 STL.S16 [R1+0x194], R86 ;  /* 0x000194560100c387 */ /* 0x0007e20000100600 */
[----:B--2---:R-:W-:Y:S02]  /*22e30*/  @!P3 HFMA2.BF16_V2 R92, -RZ.H0_H0, RZ.H0_H0, -R42.H0_H0 ;  /* 0x200000ffff5cb231 */ /* 0x004fe4000034092a */
[----:B------:R-:W-:Y:S01]  /*22e40*/  @!P4 PRMT R37, R51, 0x5410, RZ ;  /* 0x000054103325c816 */ /* 0x000fe200000000ff */
[----:B------:R-:W-:Y:S01]  /*22e50*/  FADD.FTZ R51, R44, R43 ;  /* 0x0000002b2c337221 */ /* 0x000fe20000010000 */
[----:B------:R-:W-:Y:S01]  /*22e60*/  ISETP.LE.U32.AND P4, PT, R2, UR23, PT ;  /* 0x0000001702007c0c */ /* 0x000fe2000bf83070 */
[----:B------:R-:W-:Y:S01]  /*22e70*/  @!P1 HFMA2.BF16_V2 R91, -RZ.H0_H0, RZ.H0_H0, -R41.H0_H0 ;  /* 0x200000ffff5b9231 */ /* 0x000fe20000340929 */
[----:B------:R-:W-:Y:S01]  /*22e80*/  F2FP.BF16.F32.PACK_AB R2, R64, R55 ;  /* 0x000000374002723e */ /* 0x000fe200000010ff */
[----:B------:R-:W-:Y:S01]  /*22e90*/  STG.E.U16 desc[UR32][R180.64+0x22], R37 ;  /* 0x00002225b4007986 */ /* 0x000fe2000c101520 */
[--C-:B------:R-:W-:Y:S01]  /*22ea0*/  SHF.R.U32.HI R43, RZ, 0x10, R0.reuse ;  /* 0x00000010ff2b7819 */ /* 0x100fe20000011600 */
[----:B------:R-:W-:Y:S01]  /*22eb0*/  FADD.FTZ R51, R55, R51 ;  /* 0x0000003337337221 */ /* 0x000fe20000010000 */
[----:B------:R-:W-:Y:S02]  /*22ec0*/  PRMT R0, R2, 0x7632, R0 ;  /* 0x0000763202007816 */ /* 0x000fe40000000000 */
[----:B------:R-:W-:Y:S02]  /*22ed0*/  PRMT R89, R92, 0x7610, R89 ;  /* 0x000076105c597816 */ /* 0x000fe40000000059 */
[----:B------:R-:W-:Y:S02]  /*22ee0*/  LOP3.LUT R44, R116, 0xffff, RZ, 0xc0, !PT ;  /* 0x0000ffff742c7812 */ /* 0x000fe400078ec0ff */
[----:B------:R-:W-:Y:S02]  /*22ef0*/  LOP3.LUT R43, R43, 0xff, RZ, 0xc0, !PT ;  /* 0x000000ff2b2b7812 */ /* 0x000fe400078ec0ff */
[----:B------:R-:W-:Y:S02]  /*22f00*/  SHF.R.U32.HI R44, RZ, 0x8, R44 ;  /* 0x00000008ff2c7819 */ /* 0x000fe4000001162c */
[----:B------:R-:W-:Y:S02]  /*22f10*/  PRMT R88, R91, 0x7610, R88 ;  /* 0x000076105b587816 */ /* 0x000fe40000000058 */
[----:B------:R-:W-:Y:S02]  /*22f20*/  LOP3.LUT R44, R44, 0xffff, RZ, 0xc0, !PT ;  /* 0x0000ffff2c2c7812 */ /* 0x000fe400078ec0ff */
[----:B------:R-:W-:Y:S01]  /*22f30*/  PRMT R94, R2, 0x5410, R0 ;  /* 0x00005410025e7816 */ /* 0x000fe20000000000 */
[----:B---3--:R1:W2:Y:S04]  /*22f40*/  LDL.S16 R86, [R1+0x18c] ;  /* 0x00018c0001567983 */ /* 0x0082a80000100600 */
[----:B------:R3:W-:Y:S04]  /*22f50*/  @!P3 STL.S16 [R1+0x170], R92 ;  /* 0x0001705c0100b387 */ /* 0x0007e80000100600 */
[----:B------:R-:W-:Y:S04]  /*22f60*/  @!P1 STL.S16 [R1+0x16c], R91 ;  /* 0x00016c5b01009387 */ /* 0x000fe80000100600 */
[----:B------:R1:W2:Y:S01]  /*22f70*/  LDL.S16 R57, [R1+0x144] ;  /* 0x0001440001397983 */ /* 0x0002a20000100600 */
[----:B----4-:R-:W-:Y:S05]  /*22f80*/  @!P2 HFMA2.BF16_V2 R78, -RZ.H0_H0, RZ.H0_H0, -R2.H0_H0 ;  /* 0x200000ffff4ea231 */ /* 0x010fea0000340902 */
[----:B------:R-:W-:Y:S01]  /*22f90*/  PRMT R59, R78, 0x7610, R59 ;  /* 0x000076104e3b7816 */ /* 0x000fe2000000003b */
[----:B------:R4:W-:Y:S01]  /*22fa0*/  @!P2 STL.S16 [R1+0x130], R78 ;  /* 0x0001304e0100a387 */ /* 0x0009e20000100600 */
[----:B---3--:R-:W-:Y:S02]  /*22fb0*/  PRMT R92, R42, 0x5410, R41 ;  /* 0x000054102a5c7816 */ /* 0x008fe40000000029 */
[----:B------:R-:W-:Y:S02]  /*22fc0*/  @!P3 PRMT R42, R89, 0x5410, RZ ;  /* 0x00005410592ab816 */ /* 0x000fe400000000ff */
[----:B------:R-:W-:Y:S02]  /*22fd0*/  ISETP.LE.U32.AND P3, PT, R43, UR23, PT ;  /* 0x000000172b007c0c */ /* 0x000fe4000bf63070 */
[----:B------:R-:W-:Y:S01]  /*22fe0*/  @!P1 PRMT R41, R88, 0x5410, RZ ;  /* 0x0000541058299816 */ /* 0x000fe200000000ff */
[----:B------:R-:W-:Y:S01]  /*22ff0*/  STG.E.U16 desc[UR32][R182.64+0x20], R42 ;  /* 0x0000202ab6007986 */ /* 0x000fe2000c101520 */
[----:B------:R-:W-:Y:S02]  /*23000*/  ISETP.LE.U32.AND P1, PT, R44, UR23, PT ;  /* 0x000000172c007c0c */ /* 0x000fe4000bf23070 */
[----:B------:R-:W-:Y:S01]  /*23010*/  F2FP.BF16.F32.PACK_AB R44, R61, R49 ;  /* 0x000000313d2c723e */ /* 0x000fe200000010ff */
[----:B------:R-:W-:Y:S01]  /*23020*/  STG.E.U16 desc[UR32][R182.64+0x22], R41 ;  /* 0x00002229b6007986 */ /* 0x000fe2000c101520 */
[----:B------:R-:W-:Y:S01]  /*23030*/  @!P2 PRMT R2, R59, 0x5410, RZ ;  /* 0x000054103b02a816 */ /* 0x000fe200000000ff */
[----:B------:R-:W-:Y:S01]  /*23040*/  FADD.FTZ R49, R63, R45 ;  /* 0x0000002d3f317221 */ /* 0x000fe20000010000 */
[----:B------:R-:W-:Y:S01]  /*23050*/  SHF.R.U32.HI R43, RZ, 0x10, R116 ;  /* 0x00000010ff2b7819 */ /* 0x000fe20000011674 */
[----:B------:R-:W3:Y:S02]  /*23060*/  MUFU.EX2 R59, R196 ;  /* 0x000000c4003b7308 */ /* 0x000ee40000000800 */
[----:B------:R-:W-:Y:S01]  /*23070*/  STG.E.U16 desc[UR32][R186.64+0x1e], R2 ;  /* 0x00001e02ba007986 */ /* 0x000fe2000c101520 */
[----:B------:R-:W-:Y:S01]  /*23080*/  LOP3.LUT R43, R43, 0xff, RZ, 0xc0, !PT ;  /* 0x000000ff2b2b7812 */ /* 0x000fe200078ec0ff */
[----:B------:R-:W-:Y:S02]  /*23090*/  @!P5 HFMA2.BF16_V2 R70, -RZ.H0_H0, RZ.H0_H0, -R0.H0_H0 ;  /* 0x200000ffff46d231 */ /* 0x000fe40000340900 */
[----:B------:R-:W-:Y:S01]  /*230a0*/  FADD.FTZ R49, R60, R49 ;  /* 0x000000313c317221 */ /* 0x000fe20000010000 */
[----:B------:R-:W-:Y:S02]  /*230b0*/  ISETP.LE.U32.AND P2, PT, R43, UR23, PT ;  /* 0x000000172b007c0c */ /* 0x000fe4000bf43070 */
[----:B------:R-:W-:Y:S01]  /*230c0*/  PRMT R79, R70, 0x7610, R79 ;  /* 0x00007610464f7816 */ /* 0x000fe2000000004f */
[----:B------:R1:W-:Y:S01]  /*230d0*/  @!P5 STL.S16 [R1+0x12c], R70 ;  /* 0x00012c460100d387 */ /* 0x0003e20000100600 */
[----:B------:R-:W-:Y:S02]  /*230e0*/  PRMT R43, R44, 0x7632, R43 ;  /* 0x000076322c2b7816 */ /* 0x000fe4000000002b */
[----:B------:R-:W-:Y:S01]  /*230f0*/  @!P5 PRMT R0, R79, 0x5410, RZ ;  /* 0x000054104f00d816 */ /* 0x000fe200000000ff */
[----:B----4-:R4:W4:Y:S01]  /*23100*/  LDL.S16 R78, [R1+0x168] ;  /* 0x00016800014e7983 */ /* 0x0109220000100600 */
[----:B------:R-:W-:Y:S02]  /*23110*/  ISETP.LE.U32.AND P5, PT, R46, UR23, PT ;  /* 0x000000172e007c0c */ /* 0x000fe4000bfa3070 */
[C---:B---3--:R-:W-:Y:S01]  /*23120*/  F2FP.BF16.F32.PACK_AB R56, R59.reuse, R60 ;  /* 0x0000003c3b38723e */ /* 0x048fe200000010ff */
[----:B------:R-:W-:Y:S01]  /*23130*/  STG.E.U16 desc[UR32][R186.64+0x20], R0 ;  /* 0x00002000ba007986 */ /* 0x000fe2000c101520 */
[----:B------:R-:W-:Y:S01]  /*23140*/  LOP3.LUT R46, R128, 0xff, RZ, 0xc0, !PT ;  /* 0x000000ff802e7812 */ /* 0x000fe200078ec0ff */
[----:B------:R-:W-:Y:S01]  /*23150*/  FADD.FTZ R59, R59, R49 ;  /* 0x000000313b3b7221 */ /* 0x000fe20000010000 */
[----:B------:R-:W-:Y:S02]  /*23160*/  PRMT R45, R56, 0x7632, R45 ;  /* 0x00007632382d7816 */ /* 0x000fe4000000002d */
[----:B------:R-:W-:Y:S02]  /*23170*/  PRMT R97, R44, 0x5410, R43 ;  /* 0x000054102c617816 */ /* 0x000fe4000000002b */
[----:B------:R-:W-:Y:S01]  /*23180*/  PRMT R93, R56, 0x5410, R45 ;  /* 0x00005410385d7816 */ /* 0x000fe2000000002d */
[----:B-1----:R3:W3:Y:S01]  /*23190*/  LDL.S16 R70, [R1+0x164] ;  /* 0x0001640001467983 */ /* 0x0026e20000100600 */
[----:B--2---:R-:W-:Y:S05]  /*231a0*/  @!P3 HFMA2.BF16_V2 R86, -RZ.H0_H0, RZ.H0_H0, -R44.H0_H0 ;  /* 0x200000ffff56b231 */ /* 0x004fea000034092c */
[----:B------:R-:W-:Y:S01]  /*231b0*/  PRMT R58, R86, 0x7610, R58 ;  /* 0x00007610563a7816 */ /* 0x000fe2000000003a */
[----:B------:R-:W-:Y:S03]  /*231c0*/  @!P3 STL.S16 [R1+0x18c], R86 ;  /* 0x00018c560100b387 */ /* 0x000fe60000100600 */
[----:B------:R-:W-:Y:S01]  /*231d0*/  @!P3 PRMT R44, R58, 0x5410, RZ ;  /* 0x000054103a2cb816 */ /* 0x000fe200000000ff */
[----:B------:R-:W2:Y:S01]  /*231e0*/  LDL.64 R166, [R1+0x10] ;  /* 0x0000100001a67983 */ /* 0x000ea20000100a00 */
[----:B------:R-:W-:Y:S01]  /*231f0*/  ISETP.LE.U32.AND P3, PT, R46, UR23, PT ;  /* 0x000000172e007c0c */ /* 0x000fe2000bf63070 */
[----:B------:R-:W-:Y:S01]  /*23200*/  @!P6 HFMA2.BF16_V2 R57, -RZ.H0_H0, RZ.H0_H0, -R43.H0_H0 ;  /* 0x200000ffff39e231 */ /* 0x000fe2000034092b */
[----:B------:R-:W-:Y:S01]  /*23210*/  LOP3.LUT R46, R128, 0xffff, RZ, 0xc0, !PT ;  /* 0x0000ffff802e7812 */ /* 0x000fe200078ec0ff */
[----:B------:R-:W2:Y:S01]  /*23220*/  LDL.64 R168, [R1+0xc0] ;  /* 0x0000c00001a87983 */ /* 0x000ea20000100a00 */
[----:B------:R-:W1:Y:S02]  /*23230*/  MUFU.EX2 R58, R80 ;  /* 0x00000050003a7308 */ /* 0x000e640000000800 */
[----:B------:R-:W-:Y:S01]  /*23240*/  SHF.R.U32.HI R46, RZ, 0x8, R46 ;  /* 0x00000008ff2e7819 */ /* 0x000fe2000001162e */
[----:B------:R1:W-:Y:S01]  /*23250*/  @!P6 STL.S16 [R1+0x144], R57 ;  /* 0x000144390100e387 */ /* 0x0003e20000100600 */
[----:B------:R-:W-:Y:S02]  /*23260*/  PRMT R55, R57, 0x7610, R55 ;  /* 0x0000761039377816 */ /* 0x000fe40000000037 */
[----:B------:R-:W-:Y:S01]  /*23270*/  LOP3.LUT R46, R46, 0xffff, RZ, 0xc0, !PT ;  /* 0x0000ffff2e2e7812 */ /* 0x000fe200078ec0ff */
[----:B------:R-:W2:Y:S01]  /*23280*/  LDL.64 R158, [R1+0x78] ;  /* 0x00007800019e7983 */ /* 0x000ea20000100a00 */
[----:B------:R-:W-:Y:S02]  /*23290*/  @!P6 PRMT R43, R55, 0x5410, RZ ;  /* 0x00005410372be816 */ /* 0x000fe400000000ff */
[----:B------:R-:W-:Y:S01]  /*232a0*/  ISETP.LE.U32.AND P6, PT, R46, UR23, PT ;  /* 0x000000172e007c0c */ /* 0x000fe2000bfc3070 */
[----:B------:R-:W-:Y:S01]  /*232b0*/  STG.E.U16 desc[UR32][R184.64+0x20], R44 ;  /* 0x0000202cb8007986 */ /* 0x000fe2000c101520 */
[----:B------:R-:W-:Y:S01]  /*232c0*/  SHF.R.U32.HI R46, RZ, 0x10, R128 ;  /* 0x00000010ff2e7819 */ /* 0x000fe20000011680 */
[----:B------:R-:W1:Y:S02]  /*232d0*/  MUFU.EX2 R55, R81 ;  /* 0x0000005100377308 */ /* 0x000e640000000800 */
[----:B------:R-:W-:Y:S01]  /*232e0*/  STG.E.U16 desc[UR32][R184.64+0x22], R43 ;  /* 0x0000222bb8007986 */ /* 0x000fe2000c101520 */
[----:B------:R-:W-:Y:S01]  /*232f0*/  LOP3.LUT R46, R46, 0xff, RZ, 0xc0, !PT ;  /* 0x000000ff2e2e7812 */ /* 0x000fe200078ec0ff */
[----:B-1----:R-:W-:Y:S06]  /*23300*/  FADD.FTZ R48, R58, R48 ;  /* 0x000000303a307221 */ /* 0x002fec0000010000 */
[----:B------:R-:W-:Y:S01]  /*23310*/  MUFU.EX2 R57, R67 ;  /* 0x0000004300397308 */ /* 0x000fe20000000800 */
[C---:B------:R-:W-:Y:S01]  /*23320*/  F2FP.BF16.F32.PACK_AB R58, R55.reuse, R58 ;  /* 0x0000003a373a723e */ /* 0x040fe200000010ff */
[----:B------:R-:W-:Y:S08]  /*23330*/  FADD.FTZ R55, R55, R48 ;  /* 0x0000003037377221 */ /* 0x000ff00000010000 */
[----:B------:R-:W1:Y:S01]  /*23340*/  MUFU.EX2 R67, R69 ;  /* 0x0000004500437308 */ /* 0x000e620000000800 */
[----:B----4-:R-:W-:Y:S09]  /*23350*/  @!P4 HFMA2.BF16_V2 R78, -RZ.H0_H0, RZ.H0_H0, -R56.H0_H0 ;  /* 0x200000ffff4ec231 */ /* 0x010ff20000340938 */
[----:B------:R-:W-:Y:S01]  /*23360*/  MUFU.EX2 R69, R83 ;  /* 0x0000005300457308 */ /* 0x000fe20000000800 */
[----:B------:R-:W-:Y:S01]  /*23370*/  PRMT R65, R78, 0x7610, R65 ;  /* 0x000076104e417816 */ /* 0x000fe20000000041 */
[----:B------:R-:W-:Y:S03]  /*23380*/  @!P4 STL.S16 [R1+0x168], R78 ;  /* 0x0001684e0100c387 */ /* 0x000fe60000100600 */
[----:B------:R-:W-:Y:S02]  /*23390*/  @!P4 PRMT R56, R65, 0x5410, RZ ;  /* 0x000054104138c816 */ /* 0x000fe400000000ff */
[----:B------:R-:W-:Y:S02]  /*233a0*/  ISETP.LE.U32.AND P4, PT, R46, UR23, PT ;  /* 0x000000172e007c0c */ /* 0x000fe4000bf83070 */
[----:B------:R-:W-:Y:S01]  /*233b0*/  SHF.R.U32.HI R46, RZ, 0x18, R128 ;  /* 0x00000018ff2e7819 */ /* 0x000fe20000011680 */
[----:B------:R-:W-:Y:S01]  /*233c0*/  STG.E.U16 desc[UR32][R180.64+0x30], R56 ;  /* 0x00003038b4007986 */ /* 0x000fe2000c101520 */
[----:B-1----:R-:W-:Y:S01]  /*233d0*/  F2FP.BF16.F32.PACK_AB R49, R67, R57 ;  /* 0x000000394331723e */ /* 0x002fe200000010ff */
[----:B---3--:R-:W-:Y:S05]  /*233e0*/  @!P1 HFMA2.BF16_V2 R70, -RZ.H0_H0, RZ.H0_H0, -R45.H0_H0 ;  /* 0x200000ffff469231 */ /* 0x008fea000034092d */
[----:B------:R-:W-:Y:S01]  /*233f0*/  PRMT R63, R70, 0x7610, R63 ;  /* 0x00007610463f7816 */ /* 0x000fe2000000003f */
[----:B------:R1:W-:Y:S03]  /*23400*/  @!P1 STL.S16 [R1+0x164], R70 ;  /* 0x0001644601009387 */ /* 0x0003e60000100600 */
[----:B------:R-:W-:Y:S01]  /*23410*/  @!P1 PRMT R45, R63, 0x5410, RZ ;  /* 0x000054103f2d9816 */ /* 0x000fe200000000ff */
[----:B------:R3:W4:Y:S01]  /*23420*/  LDL.S16 R89, [R1+0x1a0] ;  /* 0x0001a00001597983 */ /* 0x0007220000100600 */
[----:B------:R-:W-:Y:S03]  /*23430*/  ISETP.LE.U32.AND P1, PT, R46, UR23, PT ;  /* 0x000000172e007c0c */ /* 0x000fe6000bf23070 */
[----:B------:R3:W3:Y:S04]  /*23440*/  LDL.S16 R105, [R1+0x1cc] ;  /* 0x0001cc0001697983 */ /* 0x0006e80000100600 */
[----:B------:R2:W3:Y:S04]  /*23450*/  LDL.S16 R104, [R1+0x1c0] ;  /* 0x0001c00001687983 */ /* 0x0004e80000100600 */
[----:B------:R2:W3:Y:S04]  /*23460*/  LDL.S16 R95, [R1+0x1bc] ;  /* 0x0001bc00015f7983 */ /* 0x0004e80000100600 */
[----:B------:R-:W3:Y:S04]  /*23470*/  LDL.64 R170, [R1+0xb8] ;  /* 0x0000b80001aa7983 */ /* 0x000ee80000100a00 */
[----:B------:R-:W-:Y:S01]  /*23480*/  STG.E.U16 desc[UR32][R180.64+0x32], R45 ;  /* 0x0000322db4007986 */ /* 0x000fe2000c101520 */
[----:B-1----:R-:W-:Y:S01]  /*23490*/  MUFU.EX2 R70, R96 ;  /* 0x0000006000467308 */ /* 0x002fe20000000800 */
[----:B--2---:R-:W-:Y:S01]  /*234a0*/  LOP3.LUT R46, R167, UR10, RZ, 0x3c, !PT ;  /* 0x0000000aa72e7c12 */ /* 0x004fe2000f8e3cff */
[----:B------:R-:W-:Y:S04]  /*234b0*/  UIADD3 UR10, UR11, 0x2, URZ ;  /* 0x000000020b0a7890 */ /* 0x000fe8000fffe03f */
[----:B------:R-:W-:Y:S04]  /*234c0*/  IMAD.WIDE.U32 R78, R46, -0x326172a9, RZ ;  /* 0xcd9e8d572e4e7825 */ /* 0x000fe800078e00ff */
[----:B------:R-:W-:Y:S01]  /*234d0*/  FADD.FTZ R46, R64, R51 ;  /* 0x00000033402e7221 */ /* 0x000fe20000010000 */
[----:B------:R-:W-:Y:S01]  /*234e0*/  ULOP3.LUT UR10, UR10, UR35, URZ, 0x3c, !UPT ;  /* 0x000000230a0a7292 */ /* 0x000fe2000f8e3c3f */
[----:B------:R-:W-:Y:S02]  /*234f0*/  F2FP.BF16.F32.PACK_AB R51, R66, R68 ;  /* 0x000000444233723e */ /* 0x000fe400000010ff */
[----:B------:R-:W-:Y:S01]  /*23500*/  LOP3.LUT R60, R79, UR21, R168, 0x96, !PT ;  /* 0x000000154f3c7c12 */ /* 0x000fe2000f8e96a8 */
[----:B------:R-:W-:Y:S01]  /*23510*/  FADD.FTZ R46, R57, R46 ;  /* 0x0000002e392e7221 */ /* 0x000fe20000010000 */
[----:B------:R-:W-:Y:S02]  /*23520*/  LOP3.LUT R62, R189, UR19, R78, 0x96, !PT ;  /* 0x00000013bd3e7c12 */ /* 0x000fe4000f8e964e */
[----:B------:R-:W-:Y:S01]  /*23530*/  PRMT R57, R58, 0x7632, R57 ;  /* 0x000076323a397816 */ /* 0x000fe20000000039 */
[----:B------:R-:W-:Y:S04]  /*23540*/  IMAD.WIDE.U32 R60, R60, -0x2daee0ad, RZ ;  /* 0xd2511f533c3c7825 */ /* 0x000fe800078e00ff */
[----:B------:R-:W-:Y:S01]  /*23550*/  FADD.FTZ R67, R67, R46 ;  /* 0x0000002e43437221 */ /* 0x000fe20000010000 */
[----:B------:R-:W-:Y:S01]  /*23560*/  PRMT R91, R58, 0x5410, R57 ;  /* 0x000054103a5b7816 */ /* 0x000fe20000000039 */
[----:B------:R-:W-:Y:S01]  /*23570*/  IMAD.WIDE.U32 R62, R62, -0x2daee0ad, RZ ;  /* 0xd2511f533e3e7825 */ /* 0x000fe200078e00ff */
[----:B------:R-:W-:Y:S03]  /*23580*/  LOP3.LUT R64, R61, UR18, R158, 0x96, !PT ;  /* 0x000000123d407c12 */ /* 0x000fe6000f8e969e */
[----:B------:R-:W-:Y:S01]  /*23590*/  FADD.FTZ R46, R68, R53 ;  /* 0x00000035442e7221 */ /* 0x000fe20000010000 */
[----:B------:R-:W-:Y:S01]  /*235a0*/  LOP3.LUT R63, R63, UR16, R60, 0x96, !PT ;  /* 0x000000103f3f7c12 */ /* 0x000fe2000f8e963c */
[----:B------:R-:W-:Y:S04]  /*235b0*/  IMAD.WIDE.U32 R64, R64, -0x326172a9, RZ ;  /* 0xcd9e8d5740407825 */ /* 0x000fe800078e00ff */
[----:B------:R-:W-:Y:S01]  /*235c0*/  FADD.FTZ R66, R66, R46 ;  /* 0x0000002e42427221 */ /* 0x000fe20000010000 */
[----:B------:R-:W1:Y:S01]  /*235d0*/  MUFU.EX2 R68, R84 ;  /* 0x0000005400447308 */ /* 0x000e620000000800 */
[----:B------:R-:W-:Y:S05]  /*235e0*/  LOP3.LUT R60, R65, UR17, R188, 0x96, !PT ;  /* 0x00000011413c7c12 */ /* 0x000fea000f8e96bc */
[----:B------:R-:W-:Y:S04]  /*235f0*/  IMAD.WIDE.U32 R60, R60, -0x2daee0ad, RZ ;  /* 0xd2511f533c3c7825 */ /* 0x000fe800078e00ff */
[----:B------:R-:W2:Y:S01]  /*23600*/  MUFU.EX2 R65, R200 ;  /* 0x000000c800417308 */ /* 0x000ea20000000800 */
[----:B------:R-:W-:Y:S01]  /*23610*/  LOP3.LUT R46, R61, UR14, R62, 0x96, !PT ;  /* 0x0000000e3d2e7c12 */ /* 0x000fe2000f8e963e */
[----:B------:R-:W-:Y:S08]  /*23620*/  IMAD.WIDE.U32 R62, R63, -0x326172a9, RZ ;  /* 0xcd9e8d573f3e7825 */ /* 0x000ff000078e00ff */
[----:B------:R-:W-:Y:S01]  /*23630*/  MUFU.EX2 R61, R82 ;  /* 0x00000052003d7308 */ /* 0x000fe20000000800 */
[----:B------:R-:W-:Y:S01]  /*23640*/  IMAD.WIDE.U32 R140, R46, -0x326172a9, RZ ;  /* 0xcd9e8d572e8c7825 */ /* 0x000fe200078e00ff */
[----:B------:R-:W-:Y:S03]  /*23650*/  LOP3.LUT R64, R63, UR15, R64, 0x96, !PT ;  /* 0x0000000f3f407c12 */ /* 0x000fe6000f8e9640 */
[----:B-1----:R-:W-:Y:S01]  /*23660*/  FADD.FTZ R46, R68, R55 ;  /* 0x00000037442e7221 */ /* 0x002fe20000010000 */
[----:B------:R-:W-:Y:S01]  /*23670*/  LOP3.LUT R86, R141, UR13, R62, 0x96, !PT ;  /* 0x0000000d8d567c12 */ /* 0x000fe2000f8e963e */
[----:B------:R-:W-:Y:S03]  /*23680*/  IMAD.WIDE.U32 R144, R64, -0x2daee0ad, RZ ;  /* 0xd2511f5340907825 */ /* 0x000fe600078e00ff */
[----:B------:R-:W1:Y:S01]  /*23690*/  MUFU.EX2 R53, R201 ;  /* 0x000000c900357308 */ /* 0x000e620000000800 */
[----:B--2---:R-:W-:Y:S01]  /*236a0*/  FADD.FTZ R48, R65, R59 ;  /* 0x0000003b41307221 */ /* 0x004fe20000010000 */
[----:B------:R-:W-:Y:S01]  /*236b0*/  IMAD.U32 R141, RZ, RZ, UR23 ;  /* 0x00000017ff8d7e24 */ /* 0x000fe2000f8e00ff */
[----:B------:R-:W-:Y:S07]  /*236c0*/  LOP3.LUT R88, R145, UR12, R60, 0x96, !PT ;  /* 0x0000000c91587c12 */ /* 0x000fee000f8e963c */
[----:B------:R-:W2:Y:S10]  /*236d0*/  MUFU.EX2 R63, R71 ;  /* 0x00000047003f7308 */ /* 0x000eb40000000800 */
[----:B------:R-:W-:Y:S01]  /*236e0*/  MUFU.EX2 R71, R100 ;  /* 0x0000006400477308 */ /* 0x000fe20000000800 */
[C---:B-1----:R-:W-:Y:S01]  /*236f0*/  F2FP.BF16.F32.PACK_AB R55, R53.reuse, R65 ;  /* 0x000000413537723e */ /* 0x042fe200000010ff */
[----:B------:R-:W-:Y:S01]  /*23700*/  FADD.FTZ R62, R53, R48 ;  /* 0x00000030353e7221 */ /* 0x000fe20000010000 */
[C---:B------:R-:W-:Y:S01]  /*23710*/  F2FP.BF16.F32.PACK_AB R53, R70.reuse, R68 ;  /* 0x000000444635723e */ /* 0x040fe200000010ff */
[----:B------:R-:W-:Y:S06]  /*23720*/  FADD.FTZ R70, R70, R46 ;  /* 0x0000002e46467221 */ /* 0x000fec0000010000 */
[----:B------:R-:W1:Y:S01]  /*23730*/  MUFU.EX2 R68, R72 ;  /* 0x0000004800447308 */ /* 0x000e620000000800 */
[----:B----4-:R-:W-:Y:S02]  /*23740*/  @!P2 HFMA2.BF16_V2 R89, -RZ.H0_H0, RZ.H0_H0, -R58.H0_H0 ;  /* 0x200000ffff59a231 */ /* 0x010fe4000034093a */
[----:B---3--:R-:W-:Y:S03]  /*23750*/  @!P5 HFMA2.BF16_V2 R105, -RZ.H0_H0, RZ.H0_H0, -R57.H0_H0 ;  /* 0x200000ffff69d231 */ /* 0x008fe60000340939 */
[----:B------:R-:W-:Y:S01]  /*23760*/  PRMT R60, R89, 0x7610, R60 ;  /* 0x00007610593c7816 */ /* 0x000fe2000000003c */
[----:B------:R3:W-:Y:S03]  /*23770*/  @!P2 STL.S16 [R1+0x1a0], R89 ;  /* 0x0001a0590100a387 */ /* 0x0007e60000100600 */
[----:B------:R-:W-:Y:S01]  /*23780*/  MUFU.EX2 R72, R112 ;  /* 0x0000007000487308 */ /* 0x000fe20000000800 */
[----:B------:R-:W-:Y:S01]  /*23790*/  @!P3 HFMA2.BF16_V2 R104, -RZ.H0_H0, RZ.H0_H0, -R49.H0_H0 ;  /* 0x200000ffff68b231 */ /* 0x000fe20000340931 */
[----:B------:R-:W-:Y:S01]  /*237a0*/  @!P2 PRMT R58, R60, 0x5410, RZ ;  /* 0x000054103c3aa816 */ /* 0x000fe200000000ff */
[----:B------:R-:W-:Y:S01]  /*237b0*/  FADD.FTZ R60, R61, R67 ;  /* 0x000000433d3c7221 */ /* 0x000fe20000010000 */
[----:B------:R-:W4:Y:S02]  /*237c0*/  LDL.64 R164, [R1+0x70] ;  /* 0x0000700001a47983 */ /* 0x000f240000100a00 */
[----:B------:R-:W-:Y:S02]  /*237d0*/  PRMT R64, R104, 0x7610, R64 ;  /* 0x0000761068407816 */ /* 0x000fe40000000040 */
[----:B------:R1:W-:Y:S04]  /*237e0*/  @!P5 STL.S16 [R1+0x1cc], R105 ;  /* 0x0001cc690100d387 */ /* 0x0003e80000100600 */
[----:B------:R1:W-:Y:S04]  /*237f0*/  @!P3 STL.S16 [R1+0x1c0], R104 ;  /* 0x0001c0680100b387 */ /* 0x0003e80000100600 */
[----:B------:R-:W-:Y:S01]  /*23800*/  STG.E.U16 desc[UR32][R182.64+0x30], R58 ;  /* 0x0000303ab6007986 */ /* 0x000fe2000c101520 */
[----:B---3--:R-:W-:Y:S05]  /*23810*/  IMAD.WIDE.U32 R88, R88, -0x326172a9, RZ ;  /* 0xcd9e8d5758587825 */ /* 0x008fea00078e00ff */
[----:B------:R-:W-:Y:S02]  /*23820*/  LOP3.LUT R59, R89, UR36, R140, 0x96, !PT ;  /* 0x00000024593b7c12 */ /* 0x000fe4000f8e968c */
[----:B------:R-:W-:Y:S02]  /*23830*/  LOP3.LUT R3, R88, 0xffff, RZ, 0xc0, !PT ;  /* 0x0000ffff58037812 */ /* 0x000fe400078ec0ff */
[C---:B------:R-:W-:Y:S02]  /*23840*/  LOP3.LUT R48, R59.reuse, 0xffff, RZ, 0xc0, !PT ;  /* 0x0000ffff3b307812 */ /* 0x040fe400078ec0ff */
[----:B------:R-:W-:Y:S02]  /*23850*/  LOP3.LUT R46, R59, 0xff, RZ, 0xc0, !PT ;  /* 0x000000ff3b2e7812 */ /* 0x000fe400078ec0ff */
[----:B------:R-:W-:Y:S02]  /*23860*/  SHF.R.U32.HI R48, RZ, 0x8, R48 ;  /* 0x00000008ff307819 */ /* 0x000fe40000011630 */
[----:B------:R-:W-:Y:S02]  /*23870*/  ISETP.LE.U32.AND P2, PT, R46, UR23, PT ;  /* 0x000000172e007c0c */ /* 0x000fe4000bf43070 */
[C---:B------:R-:W-:Y:S01]  /*23880*/  F2FP.BF16.F32.PACK_AB R46, R69.reuse, R61 ;  /* 0x0000003d452e723e */ /* 0x040fe200000010ff */
[----:B------:R-:W-:Y:S01]  /*23890*/  FADD.FTZ R69, R69, R60 ;  /* 0x0000003c45457221 */ /* 0x000fe20000010000 */
[----:B------:R-:W-:Y:S02]  /*238a0*/  LOP3.LUT R60, R48, 0xffff, RZ, 0xc0, !PT ;  /* 0x0000ffff303c7812 */ /* 0x000fe400078ec0ff */
[----:B------:R-:W-:Y:S02]  /*238b0*/  PRMT R48, R49, 0x7632, R48 ;  /* 0x0000763231307816 */ /* 0x000fe40000000030 */
[----:B------:R-:W-:Y:S02]  /*238c0*/  PRMT R61, R105, 0x7610, R61 ;  /* 0x00007610693d7816 */ /* 0x000fe4000000003d */
[----:B------:R-:W-:Y:S01]  /*238d0*/  PRMT R96, R49, 0x5410, R48 ;  /* 0x0000541031607816 */ /* 0x000fe20000000030 */
[----:B------:R-:W-:Y:S01]  /*238e0*/  @!P6 HFMA2.BF16_V2 R95, -RZ.H0_H0, RZ.H0_H0, -R48.H0_H0 ;  /* 0x200000ffff5fe231 */ /* 0x000fe20000340930 */
[----:B------:R-:W-:Y:S01]  /*238f0*/  @!P5 PRMT R57, R61, 0x5410, RZ ;  /* 0x000054103d39d816 */ /* 0x000fe200000000ff */
[--C-:B--2---:R-:W-:Y:S01]  /*23900*/  FADD.FTZ R61, R63, R66.reuse ;  /* 0x000000423f3d7221 */ /* 0x104fe20000010000 */
[----:B-1----:R-:W-:Y:S02]  /*23910*/  F2FP.BF16.F32.PACK_AB R63, R68, R63 ;  /* 0x0000003f443f723e */ /* 0x002fe400000010ff */
[----:B------:R-:W-:Y:S01]  /*23920*/  PRMT R66, R95, 0x7610, R66 ;  /* 0x000076105f427816 */ /* 0x000fe20000000042 */
[----:B------:R1:W-:Y:S01]  /*23930*/  @!P6 STL.S16 [R1+0x1bc], R95 ;  /* 0x0001bc5f0100e387 */ /* 0x0003e20000100600 */
[----:B------:R-:W-:Y:S01]  /*23940*/  ISETP.LE.U32.AND P5, PT, R60, UR23, PT ;  /* 0x000000173c007c0c */ /* 0x000fe2000bfa3070 */
[----:B------:R-:W-:Y:S01]  /*23950*/  FADD.FTZ R68, R68, R61 ;  /* 0x0000003d44447221 */ /* 0x000fe20000010000 */
[----:B------:R-:W-:Y:S01]  /*23960*/  LOP3.LUT R61, R79, UR21, R170, 0x96, !PT ;  /* 0x000000154f3d7c12 */ /* 0x000fe2000f8e96aa */
[----:B------:R2:W3:Y:S01]  /*23970*/  LDL.S16 R105, [R1+0x21c] ;  /* 0x00021c0001697983 */ /* 0x0004e20000100600 */
[--C-:B------:R-:W-:Y:S02]  /*23980*/  SHF.R.U32.HI R60, RZ, 0x18, R59.reuse ;  /* 0x00000018ff3c7819 */ /* 0x100fe4000001163b */
[----:B------:R-:W-:Y:S01]  /*23990*/  SHF.R.U32.HI R59, RZ, 0x10, R59 ;  /* 0x00000010ff3b7819 */ /* 0x000fe2000001163b */
[----:B------:R2:W2:Y:S01]  /*239a0*/  LDL.S16 R79, [R1+0x204] ;  /* 0x00020400014f7983 */ /* 0x0004a20000100600 */
[----:B------:R-:W-:Y:S01]  /*239b0*/  @!P3 PRMT R49, R64, 0x5410, RZ ;  /* 0x000054104031b816 */ /* 0x000fe200000000ff */
[----:B------:R-:W-:Y:S01]  /*239c0*/  IMAD.WIDE.U32 R64, R61, -0x2daee0ad, RZ ;  /* 0xd2511f533d407825 */ /* 0x000fe200078e00ff */
[----:B------:R-:W-:Y:S01]  /*239d0*/  ISETP.LE.U32.AND P3, PT, R60, UR23, PT ;  /* 0x000000173c007c0c */ /* 0x000fe2000bf63070 */
[----:B------:R2:W2:Y:S01]  /*239e0*/  LDL.S16 R104, [R1+0x1f0] ;  /* 0x0001f00001687983 */ /* 0x0004a20000100600 */
[----:B------:R-:W-:Y:S02]  /*239f0*/  LOP3.LUT R60, R59, 0xff, RZ, 0xc0, !PT ;  /* 0x000000ff3b3c7812 */ /* 0x000fe400078ec0ff */
[----:B------:R-:W-:Y:S01]  /*23a00*/  LOP3.LUT R59, R191, UR19, R78, 0x96, !PT ;  /* 0x00000013bf3b7c12 */ /* 0x000fe2000f8e964e */
[----:B------:R2:W2:Y:S01]  /*23a10*/  LDL.S16 R82, [R1+0x1ec] ;  /* 0x0001ec0001527983 */ /* 0x0004a20000100600 */
[----:B------:R-:W-:Y:S01]  /*23a20*/  @!P6 PRMT R48, R66, 0x5410, RZ ;  /* 0x000054104230e816 */ /* 0x000fe200000000ff */
[----:B------:R-:W4:Y:S01]  /*23a30*/  MUFU.EX2 R78, R101 ;  /* 0x00000065004e7308 */ /* 0x000f220000000800 */
[----:B------:R-:W-:Y:S01]  /*23a40*/  ISETP.LE.U32.AND P6, PT, R60, UR23, PT ;  /* 0x000000173c007c0c */ /* 0x000fe2000bfc3070 */
[----:B------:R-:W-:Y:S01]  /*23a50*/  IMAD.WIDE.U32 R66, R59, -0x2daee0ad, RZ ;  /* 0xd2511f533b427825 */ /* 0x000fe200078e00ff */
[----:B------:R-:W-:Y:S01]  /*23a60*/  SHF.R.U32.HI R3, RZ, 0x8, R3 ;  /* 0x00000008ff037819 */ /* 0x000fe20000011603 */
[----:B------:R-:W-:Y:S03]  /*23a70*/  STG.E.U16 desc[UR32][R182.64+0x32], R57 ;  /* 0x00003239b6007986 */ /* 0x000fe6000c101520 */
[----:B------:R-:W-:Y:S01]  /*23a80*/  LOP3.LUT R59, R67, UR16, R64, 0x96, !PT ;  /* 0x00000010433b7c12 */ /* 0x000fe2000f8e9640 */
[----:B-1----:R1:W2:Y:S01]  /*23a90*/  LDL.S16 R95, [R1+0x1b8] ;  /* 0x0001b800015f7983 */ /* 0x0022a20000100600 */
[----:B------:R-:W-:Y:S03]  /*23aa0*/  LOP3.LUT R3, R3, 0xffff, RZ, 0xc0, !PT ;  /* 0x0000ffff03037812 */ /* 0x000fe600078ec0ff */
[----:B------:R-:W-:Y:S04]  /*23ab0*/  STG.E.U16 desc[UR32][R186.64+0x2e], R49 ;  /* 0x00002e31ba007986 */ /* 0x000fe8000c101520 */
[----:B------:R-:W-:Y:S01]  /*23ac0*/  STG.E.U16 desc[UR32][R186.64+0x30], R48 ;  /* 0x00003030ba007986 */ /* 0x000fe2000c101520 */
[----:B----4-:R-:W-:Y:S05]  /*23ad0*/  LOP3.LUT R54, R65, UR18, R164, 0x96, !PT ;  /* 0x0000001241367c12 */ /* 0x010fea000f8e96a4 */
[----:B------:R-:W-:Y:S02]  /*23ae0*/  IMAD.WIDE.U32 R64, R54, -0x326172a9, RZ ;  /* 0xcd9e8d5736407825 */ /* 0x000fe400078e00ff */
[----:B------:R-:W-:Y:S03]  /*23af0*/  MUFU.EX2 R54, R206 ;  /* 0x000000ce00367308 */ /* 0x000fe60000000800 */
[----:B------:R-:W-:Y:S05]  /*23b00*/  LOP3.LUT R60, R65, UR17, R190, 0x96, !PT ;  /* 0x00000011413c7c12 */ /* 0x000fea000f8e96be */
[----:B------:R-:W-:Y:S02]  /*23b10*/  IMAD.WIDE.U32 R60, R60, -0x2daee0ad, RZ ;  /* 0xd2511f533c3c7825 */ /* 0x000fe400078e00ff */
[----:B------:R-:W4:Y:S03]  /*23b20*/  MUFU.EX2 R65, R207 ;  /* 0x000000cf00417308 */ /* 0x000f260000000800 */
[----:B------:R-:W-:Y:S01]  /*23b30*/  LOP3.LUT R52, R61, UR14, R66, 0x96, !PT ;  /* 0x0000000e3d347c12 */ /* 0x000fe2000f8e9642 */
[----:B------:R-:W-:Y:S06]  /*23b40*/  IMAD.WIDE.U32 R66, R59, -0x326172a9, RZ ;  /* 0xcd9e8d573b427825 */ /* 0x000fec00078e00ff */
[----:B------:R-:W1:Y:S01]  /*23b50*/  MUFU.EX2 R59, R99 ;  /* 0x00000063003b7308 */ /* 0x000e620000000800 */
[----:B------:R-:W-:Y:S01]  /*23b60*/  IMAD.WIDE.U32 R200, R52, -0x326172a9, RZ ;  /* 0xcd9e8d5734c87825 */ /* 0x000fe200078e00ff */
[----:B------:R-:W-:Y:S02]  /*23b70*/  LOP3.LUT R50, R67, UR15, R64, 0x96, !PT ;  /* 0x0000000f43327c12 */ /* 0x000fe4000f8e9640 */
[----:B------:R-:W-:Y:S01]  /*23b80*/  F2FP.BF16.F32.PACK_AB R64, R72, R78 ;  /* 0x0000004e4840723e */ /* 0x000fe200000010ff */
[----:B------:R-:W-:Y:S01]  /*23b90*/  FADD.FTZ R52, R78, R70 ;  /* 0x000000464e347221 */ /* 0x000fe20000010000 */
[----:B------:R-:W-:Y:S01]  /*23ba0*/  LOP3.LUT R122, R201, UR13, R66, 0x96, !PT ;  /* 0x0000000dc97a7c12 */ /* 0x000fe2000f8e9642 */
[----:B------:R-:W-:Y:S01]  /*23bb0*/  IMAD.WIDE.U32 R244, R50, -0x2daee0ad, RZ ;  /* 0xd2511f5332f47825 */ /* 0x000fe200078e00ff */
[----:B------:R-:W-:Y:S02]  /*23bc0*/  PRMT R50, R51, 0x7632, R50 ;  /* 0x0000763233327816 */ /* 0x000fe40000000032 */
[----:B------:R-:W3:Y:S01]  /*23bd0*/  MUFU.EX2 R61, R87 ;  /* 0x00000057003d7308 */ /* 0x000ee20000000800 */
[----:B----4-:R-:W-:Y:S01]  /*23be0*/  F2FP.BF16.F32.PACK_AB R67, R65, R54 ;  /* 0x000000364143723e */ /* 0x010fe200000010ff */
[----:B------:R-:W-:Y:S01]  /*23bf0*/  FADD.FTZ R47, R54, R62 ;  /* 0x0000003e362f7221 */ /* 0x000fe20000010000 */
[----:B------:R-:W-:Y:S01]  /*23c00*/  LOP3.LUT R130, R245, UR12, R60, 0x96, !PT ;  /* 0x0000000cf5827c12 */ /* 0x000fe2000f8e963c */
[----:B------:R-:W-:Y:S01]  /*23c10*/  FADD.FTZ R62, R72, R52 ;  /* 0x00000034483e7221 */ /* 0x000fe20000010000 */
[----:B------:R-:W-:Y:S01]  /*23c20*/  PRMT R37, R64, 0x7632, R37 ;  /* 0x0000763240257816 */ /* 0x000fe20000000025 */
[----:B------:R-:W-:Y:S01]  /*23c30*/  FADD.FTZ R60, R65, R47 ;  /* 0x0000002f413c7221 */ /* 0x000fe20000010000 */
[----:B------:R-:W-:Y:S03]  /*23c40*/  LOP3.LUT R201, R116, 0xff, RZ, 0xc0, !PT ;  /* 0x000000ff74c97812 */ /* 0x000fe600078ec0ff */
[----:B------:R-:W4:Y:S01]  /*23c50*/  MUFU.EX2 R66, R98 ;  /* 0x0000006200427308 */ /* 0x000f220000000800 */
[----:B-1----:R-:W-:Y:S01]  /*23c60*/  FADD.FTZ R54, R59, R69 ;  /* 0x000000453b367221 */ /* 0x002fe20000010000 */
[----:B------:R-:W-:Y:S01]  /*23c70*/  F2FP.BF16.F32.PACK_AB R59, R71, R59 ;  /* 0x0000003b473b723e */ /* 0x000fe200000010ff */
[----:B------:R-:W-:Y:S03]  /*23c80*/  IMAD.WIDE.U32 R130, R130, -0x326172a9, RZ ;  /* 0xcd9e8d5782827825 */ /* 0x000fe600078e00ff */
[----:B------:R-:W-:Y:S01]  /*23c90*/  PRMT R42, R59, 0x7632, R42 ;  /* 0x000076323b2a7816 */ /* 0x000fe2000000002a */
[----:B------:R-:W-:Y:S01]  /*23ca0*/  FADD.FTZ R65, R71, R54 ;  /* 0x0000003647417221 */ /* 0x000fe20000010000 */
[----:B------:R-:W-:Y:S01]  /*23cb0*/  LOP3.LUT R47, R131, UR36, R200, 0x96, !PT ;  /* 0x00000024832f7c12 */ /* 0x000fe2000f8e96c8 */
[----:B---3--:R-:W-:Y:S01]  /*23cc0*/  FADD.FTZ R54, R61, R68 ;  /* 0x000000443d367221 */ /* 0x008fe20000010000 */
[----:B------:R-:W-:Y:S03]  /*23cd0*/  IMAD.WIDE.U32 R122, R122, -0x2daee0ad, RZ ;  /* 0xd2511f537a7a7825 */ /* 0x000fe600078e00ff */
[----:B------:R-:W-:Y:S02]  /*23ce0*/  LOP3.LUT R52, R47, 0xff, RZ, 0xc0, !PT ;  /* 0x000000ff2f347812 */ /* 0x000fe400078ec0ff */
[----:B------:R-:W-:Y:S01]  /*23cf0*/  SHF.R.U32.HI R38, RZ, 0x18, R47 ;  /* 0x00000018ff267819 */ /* 0x000fe2000001162f */
[----:B------:R-:W-:Y:S01]  /*23d00*/  @!P2 HFMA2.BF16_V2 R105, -RZ.H0_H0, RZ.H0_H0, -R55.H0_H0 ;  /* 0x200000ffff69a231 */ /* 0x000fe20000340937 */
[C---:B----4-:R-:W-:Y:S01]  /*23d10*/  F2FP.BF16.F32.PACK_AB R61, R66.reuse, R61 ;  /* 0x0000003d423d723e */ /* 0x050fe200000010ff */
[--C-:B------:R-:W-:Y:S01]  /*23d20*/  FADD.FTZ R69, R66, R54.reuse ;  /* 0x0000003642457221 */ /* 0x100fe20000010000 */
[----:B------:R-:W-:Y:S01]  /*23d30*/  PRMT R54, R55, 0x7632, R54 ;  /* 0x0000763237367816 */ /* 0x000fe20000000036 */
[----:B--2---:R-:W-:Y:S01]  /*23d40*/  @!P1 HFMA2.BF16_V2 R79, -RZ.H0_H0, RZ.H0_H0, -R50.H0_H0 ;  /* 0x200000ffff4f9231 */ /* 0x004fe20000340932 */
[----:B------:R-:W-:Y:S02]  /*23d50*/  PRMT R68, R105, 0x7610, R68 ;  /* 0x0000761069447816 */ /* 0x000fe40000000044 */
[----:B------:R-:W-:Y:S01]  /*23d60*/  PRMT R100, R55, 0x5410, R54 ;  /* 0x0000541037647816 */ /* 0x000fe20000000036 */
[----:B------:R-:W-:Y:S01]  /*23d70*/  @!P5 HFMA2.BF16_V2 R104, -RZ.H0_H0, RZ.H0_H0, -R54.H0_H0 ;  /* 0x200000ffff68d231 */ /* 0x000fe20000340936 */
[----:B------:R-:W-:Y:S02]  /*23d80*/  PRMT R70, R79, 0x7610, R70 ;  /* 0x000076104f467816 */ /* 0x000fe40000000046 */
[----:B------:R-:W-:Y:S01]  /*23d90*/  @!P2 PRMT R55, R68, 0x5410, RZ ;  /* 0x000054104437a816 */ /* 0x000fe200000000ff */
[----:B------:R-:W-:Y:S01]  /*23da0*/  @!P6 HFMA2.BF16_V2 R82, -RZ.H0_H0, RZ.H0_H0, -R53.H0_H0 ;  /* 0x200000ffff52e231 */ /* 0x000fe20000340935 */
[----:B------:R-:W-:Y:S01]  /*23db0*/  PRMT R71, R104, 0x7610, R71 ;  /* 0x0000761068477816 */ /* 0x000fe20000000047 */
[----:B------:R1:W-:Y:S03]  /*23dc0*/  MUFU.EX2 R68, R211 ;  /* 0x000000d300447308 */ /* 0x0003e60000000800 */
[----:B------:R-:W-:Y:S02]  /*23dd0*/  PRMT R66, R82, 0x7610, R66 ;  /* 0x0000761052427816 */ /* 0x000fe40000000042 */
[----:B------:R-:W-:Y:S01]  /*23de0*/  @!P5 PRMT R54, R71, 0x5410, RZ ;  /* 0x000054104736d816 */ /* 0x000fe200000000ff */
[----:B------:R-:W-:Y:S04]  /*23df0*/  @!P4 HFMA2.BF16_V2 R95, -RZ.H0_H0, RZ.H0_H0, -R51.H0_H0 ;  /* 0x200000ffff5fc231 */ /* 0x000fe80000340933 */
[----:B------:R-:W-:Y:S01]  /*23e00*/  MUFU.EX2 R71, R208 ;  /* 0x000000d000477308 */ /* 0x000fe20000000800 */
[----:B------:R-:W-:Y:S01]  /*23e10*/  PRMT R81, R95, 0x7610, R81 ;  /* 0x000076105f517816 */ /* 0x000fe20000000051 */
[----:B------:R2:W-:Y:S01]  /*23e20*/  @!P4 STL.S16 [R1+0x1b8], R95 ;  /* 0x0001b85f0100c387 */ /* 0x0005e20000100600 */
[----:B-1----:R-:W-:Y:S02]  /*23e30*/  SHF.R.U32.HI R211, RZ, 0x18, R122 ;  /* 0x00000018ffd37819 */ /* 0x002fe4000001167a */
[----:B--2---:R-:W-:Y:S02]  /*23e40*/  PRMT R95, R51, 0x5410, R50 ;  /* 0x00005410335f7816 */ /* 0x004fe40000000032 */
[----:B------:R-:W-:Y:S02]  /*23e50*/  @!P4 PRMT R51, R81, 0x5410, RZ ;  /* 0x000054105133c816 */ /* 0x000fe400000000ff */
[----:B------:R-:W-:Y:S01]  /*23e60*/  ISETP.LE.U32.AND P4, PT, R52, UR23, PT ;  /* 0x0000001734007c0c */ /* 0x000fe2000bf83070 */
[----:B------:R2:W3:Y:S01]  /*23e70*/  LDL.S16 R81, [R1+0x1c8] ;  /* 0x0001c80001517983 */ /* 0x0004e20000100600 */
[----:B------:R-:W-:Y:S02]  /*23e80*/  LOP3.LUT R52, R47, 0xffff, RZ, 0xc0, !PT ;  /* 0x0000ffff2f347812 */ /* 0x000fe400078ec0ff */
[----:B------:R-:W-:Y:S01]  /*23e90*/  @!P1 PRMT R50, R70, 0x5410, RZ ;  /* 0x0000541046329816 */ /* 0x000fe200000000ff */
[----:B------:R1:W-:Y:S01]  /*23ea0*/  @!P1 STL.S16 [R1+0x204], R79 ;  /* 0x0002044f01009387 */ /* 0x0003e20000100600 */
[----:B------:R-:W-:Y:S01]  /*23eb0*/  SHF.R.U32.HI R52, RZ, 0x8, R52 ;  /* 0x00000008ff347819 */ /* 0x000fe20000011634 */
[----:B------:R4:W2:Y:S01]  /*23ec0*/  MUFU.EX2 R70, R210 ;  /* 0x000000d200467308 */ /* 0x0008a20000000800 */
[----:B------:R-:W-:Y:S01]  /*23ed0*/  SHF.R.U32.HI R47, RZ, 0x10, R47 ;  /* 0x00000010ff2f7819 */ /* 0x000fe2000001162f */
[----:B------:R2:W-:Y:S01]  /*23ee0*/  STG.E.U16 desc[UR32][R184.64+0x30], R51 ;  /* 0x00003033b8007986 */ /* 0x0005e2000c101520 */
[----:B------:R-:W-:Y:S02]  /*23ef0*/  LOP3.LUT R52, R52, 0xffff, RZ, 0xc0, !PT ;  /* 0x0000ffff34347812 */ /* 0x000fe400078ec0ff */
[----:B------:R-:W-:Y:S01]  /*23f00*/  LOP3.LUT R36, R47, 0xff, RZ, 0xc0, !PT ;  /* 0x000000ff2f247812 */ /* 0x000fe200078ec0ff */
[----:B------:R-:W-:Y:S01]  /*23f10*/  STG.E.U16 desc[UR32][R184.64+0x32], R50 ;  /* 0x00003232b8007986 */ /* 0x000fe2000c101520 */
[----:B------:R-:W-:Y:S02]  /*23f20*/  ISETP.LE.U32.AND P1, PT, R52, UR23, PT ;  /* 0x0000001734007c0c */ /* 0x000fe4000bf23070 */
[C---:B------:R-:W-:Y:S01]  /*23f30*/  PRMT R52, R53.reuse, 0x7632, R52 ;  /* 0x0000763235347816 */ /* 0x040fe20000000034 */
[----:B------:R-:W-:Y:S03]  /*23f40*/  STG.E.U16 desc[UR32][R180.64+0x40], R55 ;  /* 0x00004037b4007986 */ /* 0x000fe6000c101520 */
[----:B------:R-:W-:Y:S01]  /*23f50*/  PRMT R99, R53, 0x5410, R52 ;  /* 0x0000541035637816 */ /* 0x000fe20000000034 */
[----:B------:R-:W-:Y:S01]  /*23f60*/  STG.E.U16 desc[UR32][R180.64+0x42], R54 ;  /* 0x00004236b4007986 */ /* 0x000fe2000c101520 */
[----:B------:R-:W-:Y:S02]  /*23f70*/  @!P6 PRMT R53, R66, 0x5410, RZ ;  /* 0x000054104235e816 */ /* 0x000fe400000000ff */
[----:B----4-:R-:W-:Y:S01]  /*23f80*/  SHF.R.U32.HI R210, RZ, 0x10, R122 ;  /* 0x00000010ffd27819 */ /* 0x010fe2000001167a */
[----:B------:R4:W3:Y:S02]  /*23f90*/  MUFU.EX2 R66, R209 ;  /* 0x000000d100427308 */ /* 0x0008e40000000800 */
[----:B------:R-:W-:Y:S04]  /*23fa0*/  STG.E.U16 desc[UR32][R182.64+0x40], R53 ;  /* 0x00004035b6007986 */ /* 0x000fe8000c101520 */
[----:B-1----:R1:W3:Y:S04]  /*23fb0*/  LDL.S16 R79, [R1+0x1b4] ;  /* 0x0001b400014f7983 */ /* 0x0022e80000100600 */
[----:B------:R-:W-:Y:S01]  /*23fc0*/  @!P2 STL.S16 [R1+0x21c], R105 ;  /* 0x00021c690100a387 */ /* 0x000fe20000100600 */
[----:B------:R-:W-:Y:S01]  /*23fd0*/  ISETP.LE.U32.AND P2, PT, R38, UR23, PT ;  /* 0x0000001726007c0c */ /* 0x000fe2000bf43070 */
[----:B--2---:R-:W-:Y:S01]  /*23fe0*/  MUFU.EX2 R51, R173 ;  /* 0x000000ad00337308 */ /* 0x004fe20000000800 */
[----:B------:R-:W-:Y:S01]  /*23ff0*/  LOP3.LUT R38, R88, 0xff, RZ, 0xc0, !PT ;  /* 0x000000ff58267812 */ /* 0x000fe200078ec0ff */
[----:B------:R1:W2:Y:S01]  /*24000*/  LDL.S16 R40, [R1+0x1b0] ;  /* 0x0001b00001287983 */ /* 0x0002a20000100600 */
[----:B----4-:R-:W-:Y:S03]  /*24010*/  LOP3.LUT R209, R122, 0xffff, RZ, 0xc0, !PT ;  /* 0x0000ffff7ad17812 */ /* 0x010fe600078ec0ff */
[----:B------:R4:W-:Y:S01]  /*24020*/  @!P5 STL.S16 [R1+0x1f0], R104 ;  /* 0x0001f0680100d387 */ /* 0x0009e20000100600 */
[----:B------:R-:W-:Y:S02]  /*24030*/  ISETP.LE.U32.AND P5, PT, R38, UR23, PT ;  /* 0x0000001726007c0c */ /* 0x000fe4000bfa3070 */
[----:B------:R-:W-:Y:S01]  /*24040*/  SHF.R.U32.HI R38, RZ, 0x10, R88 ;  /* 0x00000010ff267819 */ /* 0x000fe20000011658 */
[----:B------:R1:W-:Y:S01]  /*24050*/  @!P6 STL.S16 [R1+0x1ec], R82 ;  /* 0x0001ec520100e387 */ /* 0x0003e20000100600 */
[----:B------:R-:W-:Y:S02]  /*24060*/  ISETP.LE.U32.AND P6, PT, R36, UR23, PT ;  /* 0x0000001724007c0c */ /* 0x000fe4000bfc3070 */
[----:B------:R-:W-:Y:S02]  /*24070*/  PRMT R36, R46, 0x7632, R36 ;  /* 0x000076322e247816 */ /* 0x000fe40000000024 */
[----:B------:R-:W-:Y:S02]  /*24080*/  LOP3.LUT R38, R38, 0xff, RZ, 0xc0, !PT ;  /* 0x000000ff26267812 */ /* 0x000fe400078ec0ff */
[----:B----4-:R-:W-:Y:S01]  /*24090*/  PRMT R104, R46, 0x5410, R36 ;  /* 0x000054102e687816 */ /* 0x010fe20000000024 */
[----:B-1----:R1:W4:Y:S01]  /*240a0*/  LDL.S16 R82, [R1+0x1ac] ;  /* 0x0001ac0001527983 */ /* 0x0023220000100600 */
[----:B---3--:R-:W-:Y:S05]  /*240b0*/  @!P3 HFMA2.BF16_V2 R81, -RZ.H0_H0, RZ.H0_H0, -R52.H0_H0 ;  /* 0x200000ffff51b231 */ /* 0x008fea0000340934 */
[----:B------:R-:W-:Y:S01]  /*240c0*/  PRMT R47, R81, 0x7610, R47 ;  /* 0x00007610512f7816 */ /* 0x000fe2000000002f */
[----:B------:R3:W-:Y:S03]  /*240d0*/  @!P3 STL.S16 [R1+0x1c8], R81 ;  /* 0x0001c8510100b387 */ /* 0x0007e60000100600 */
[----:B------:R-:W-:Y:S02]  /*240e0*/  @!P3 PRMT R52, R47, 0x5410, RZ ;  /* 0x000054102f34b816 */ /* 0x000fe400000000ff */
[----:B------:R-:W-:Y:S02]  /*240f0*/  ISETP.LE.U32.AND P3, PT, R38, UR23, PT ;  /* 0x0000001726007c0c */ /* 0x000fe4000bf63070 */
[----:B------:R-:W-:Y:S01]  /*24100*/  F2FP.BF16.F32.PACK_AB R38, R68, R70 ;  /* 0x000000464426723e */ /* 0x000fe200000010ff */
[----:B------:R-:W-:Y:S01]  /*24110*/  STG.E.U16 desc[UR32][R182.64+0x42], R52 ;  /* 0x00004234b6007986 */ /* 0x000fe2000c101520 */
[----:B------:R-:W-:Y:S03]  /*24120*/  @!P4 HFMA2.BF16_V2 R79, -RZ.H0_H0, RZ.H0_H0, -R46.H0_H0 ;  /* 0x200000ffff4fc231 */ /* 0x000fe6000034092e */
[----:B---3--:R1:W3:Y:S02]  /*24130*/  LDL.S16 R81, [R1+0x1d8] ;  /* 0x0001d80001517983 */ /* 0x0082e40000100600 */
[----:B------:R-:W-:Y:S02]  /*24140*/  PRMT R78, R79, 0x7610, R78 ;  /* 0x000076104f4e7816 */ /* 0x000fe4000000004e */
[----:B------:R1:W-:Y:S01]  /*24150*/  @!P4 STL.S16 [R1+0x1b4], R79 ;  /* 0x0001b44f0100c387 */ /* 0x0003e20000100600 */
[----:B--2---:R-:W-:Y:S01]  /*24160*/  @!P1 HFMA2.BF16_V2 R40, -RZ.H0_H0, RZ.H0_H0, -R36.H0_H0 ;  /* 0x200000ffff289231 */ /* 0x004fe20000340924 */
[----:B------:R-:W-:Y:S02]  /*24170*/  @!P4 PRMT R46, R78, 0x5410, RZ ;  /* 0x000054104e2ec816 */ /* 0x000fe400000000ff */
[----:B------:R-:W-:Y:S02]  /*24180*/  ISETP.LE.U32.AND P4, PT, R3, UR23, PT ;  /* 0x0000001703007c0c */ /* 0x000fe4000bf83070 */
[----:B------:R-:W-:Y:S01]  /*24190*/  PRMT R101, R40, 0x7610, R101 ;  /* 0x0000761028657816 */ /* 0x000fe20000000065 */
[----:B------:R2:W-:Y:S01]  /*241a0*/  @!P1 STL.S16 [R1+0x1b0], R40 ;  /* 0x0001b02801009387 */ /* 0x0005e20000100600 */
[----:B------:R-:W-:Y:S02]  /*241b0*/  SHF.R.U32.HI R3, RZ, 0x18, R88 ;  /* 0x00000018ff037819 */ /* 0x000fe40000011658 */
[----:B------:R-:W-:Y:S01]  /*241c0*/  @!P1 PRMT R36, R101, 0x5410, RZ ;  /* 0x0000541065249816 */ /* 0x000fe200000000ff */
[----:B------:R3:W3:Y:S01]  /*241d0*/  LDL.S16 R98, [R1+0x1e8] ;  /* 0x0001e80001627983 */ /* 0x0006e20000100600 */
[----:B------:R-:W-:Y:S01]  /*241e0*/  ISETP.LE.U32.AND P1, PT, R3, UR23, PT ;  /* 0x0000001703007c0c */ /* 0x000fe2000bf23070 */
[--C-:B------:R-:W-:Y:S01]  /*241f0*/  FADD.FTZ R3, R71, R62.reuse ;  /* 0x0000003e47037221 */ /* 0x100fe20000010000 */
[C---:B------:R-:W-:Y:S01]  /*24200*/  PRMT R62, R63.reuse, 0x7632, R62 ;  /* 0x000076323f3e7816 */ /* 0x040fe2000000003e */
[----:B------:R3:W3:Y:S01]  /*24210*/  LDL.S16 R78, [R1+0x1e4] ;  /* 0x0001e400014e7983 */ /* 0x0006e20000100600 */
[----:B------:R-:W-:Y:S02]  /*24220*/  PRMT R101, R64, 0x5410, R37 ;  /* 0x0000541040657816 */ /* 0x000fe40000000025 */
[----:B------:R-:W-:Y:S01]  /*24230*/  PRMT R105, R63, 0x5410, R62 ;  /* 0x000054103f697816 */ /* 0x000fe2000000003e */
[----:B------:R-:W-:Y:S04]  /*24240*/  STG.E.U16 desc[UR32][R186.64+0x3e], R46 ;  /* 0x00003e2eba007986 */ /* 0x000fe8000c101520 */
[----:B------:R-:W-:Y:S01]  /*24250*/  STG.E.U16 desc[UR32][R186.64+0x40], R36 ;  /* 0x00004024ba007986 */ /* 0x000fe2000c101520 */
[----:B-1----:R-:W1:Y:S01]  /*24260*/  MUFU.EX2 R79, R113 ;  /* 0x00000071004f7308 */ /* 0x002e620000000800 */
[----:B--2---:R-:W-:Y:S01]  /*24270*/  FADD.FTZ R40, R70, R60 ;  /* 0x0000003c46287221 */ /* 0x004fe20000010000 */
[----:B------:R-:W-:Y:S01]  /*24280*/  FADD.FTZ R60, R66, R3 ;  /* 0x00000003423c7221 */ /* 0x000fe20000010000 */
[----:B------:R-:W-:Y:S01]  /*24290*/  LOP3.LUT R3, R130, 0xff, RZ, 0xc0, !PT ;  /* 0x000000ff82037812 */ /* 0x000fe200078ec0ff */
[----:B----4-:R-:W-:Y:S02]  /*242a0*/  @!P6 HFMA2.BF16_V2 R82, -RZ.H0_H0, RZ.H0_H0, -R63.H0_H0 ;  /* 0x200000ffff52e231 */ /* 0x010fe4000034093f */
[----:B------:R-:W-:Y:S01]  /*242b0*/  FADD.FTZ R47, R68, R40 ;  /* 0x00000028442f7221 */ /* 0x000fe20000010000 */
[----:B------:R-:W-:Y:S03]  /*242c0*/  F2FP.BF16.F32.PACK_AB R40, R66, R71 ;  /* 0x000000474228723e */ /* 0x000fe600000010ff */
[----:B------:R-:W2:Y:S01]  /*242d0*/  MUFU.EX2 R68, R114 ;  /* 0x0000007200447308 */ /* 0x000ea20000000800 */
[----:B------:R-:W-:Y:S01]  /*242e0*/  LOP3.LUT R66, R130, 0xffff, RZ, 0xc0, !PT ;  /* 0x0000ffff82427812 */ /* 0x000fe200078ec0ff */
[----:B------:R4:W-:Y:S01]  /*242f0*/  @!P6 STL.S16 [R1+0x1ac], R82 ;  /* 0x0001ac520100e387 */ /* 0x0009e20000100600 */
[----:B------:R-:W-:Y:S04]  /*24300*/  PRMT R70, R82, 0x7610, R70 ;  /* 0x0000761052467816 */ /* 0x000fe80000000046 */
[----:B------:R-:W-:Y:S03]  /*24310*/  @!P6 PRMT R63, R70, 0x5410, RZ ;  /* 0x00005410463fe816 */ /* 0x000fe600000000ff */
[----:B------:R-:W3:Y:S01]  /*24320*/  MUFU.EX2 R71, R102 ;  /* 0x0000006600477308 */ /* 0x000ee20000000800 */
[----:B------:R-:W-:Y:S01]  /*24330*/  ISETP.LE.U32.AND P6, PT, R3, UR23, PT ;  /* 0x0000001703007c0c */ /* 0x000fe2000bfc3070 */
[----:B-1----:R-:W-:Y:S01]  /*24340*/  FADD.FTZ R3, R79, R65 ;  /* 0x000000414f037221 */ /* 0x002fe20000010000 */
[--C-:B------:R-:W-:Y:S01]  /*24350*/  SHF.R.U32.HI R65, RZ, 0x8, R66.reuse ;  /* 0x00000008ff417819 */ /* 0x100fe20000011642 */
[----:B------:R1:W-:Y:S01]  /*24360*/  STG.E.U16 desc[UR32][R184.64+0x40], R63 ;  /* 0x0000403fb8007986 */ /* 0x0003e2000c101520 */
[----:B------:R-:W-:Y:S05]  /*24370*/  PRMT R66, R67, 0x7632, R66 ;  /* 0x0000763243427816 */ /* 0x000fea0000000042 */
[----:B------:R-:W3:Y:S01]  /*24380*/  MUFU.EX2 R70, R103 ;  /* 0x0000006700467308 */ /* 0x000ee20000000800 */
[C---:B--2---:R-:W-:Y:S01]  /*24390*/  F2FP.BF16.F32.PACK_AB R79, R68.reuse, R79 ;  /* 0x0000004f444f723e */ /* 0x044fe200000010ff */
[----:B------:R-:W-:Y:S01]  /*243a0*/  FADD.FTZ R68, R68, R3 ;  /* 0x0000000344447221 */ /* 0x000fe20000010000 */
[----:B------:R-:W-:Y:S02]  /*243b0*/  LOP3.LUT R3, R65, 0xffff, RZ, 0xc0, !PT ;  /* 0x0000ffff41037812 */ /* 0x000fe400078ec0ff */
[----:B------:R-:W-:Y:S02]  /*243c0*/  SHF.R.U32.HI R65, RZ, 0x10, R130 ;  /* 0x00000010ff417819 */ /* 0x000fe40000011682 */
[----:B------:R-:W-:Y:S01]  /*243d0*/  PRMT R44, R79, 0x7632, R44 ;  /* 0x000076324f2c7816 */ /* 0x000fe2000000002c */
[----:B----4-:R2:W4:Y:S02]  /*243e0*/  LDL.S16 R82, [R1+0x218] ;  /* 0x0002180001527983 */ /* 0x0105240000100600 */
[----:B-1----:R-:W-:Y:S01]  /*243f0*/  MUFU.EX2 R63, R198 ;  /* 0x000000c6003f7308 */ /* 0x002fe20000000800 */
[----:B---3--:R-:W-:Y:S05]  /*24400*/  @!P2 HFMA2.BF16_V2 R81, -RZ.H0_H0, RZ.H0_H0, -R62.H0_H0 ;  /* 0x200000ffff51a231 */ /* 0x008fea000034093e */
[----:B------:R-:W-:Y:S01]  /*24410*/  PRMT R80, R81, 0x7610, R80 ;  /* 0x0000761051507816 */ /* 0x000fe20000000050 */
[----:B------:R1:W-:Y:S03]  /*24420*/  @!P2 STL.S16 [R1+0x1d8], R81 ;  /* 0x0001d8510100a387 */ /* 0x0003e60000100600 */
[----:B------:R-:W-:Y:S02]  /*24430*/  @!P2 PRMT R62, R80, 0x5410, RZ ;  /* 0x00005410503ea816 */ /* 0x000fe400000000ff */
[----:B------:R-:W-:Y:S01]  /*24440*/  ISETP.LE.U32.AND P2, PT, R3, UR23, PT ;  /* 0x0000001703007c0c */ /* 0x000fe2000bf43070 */
[----:B------:R-:W3:Y:S01]  /*24450*/  MUFU.EX2 R80, R233 ;  /* 0x000000e900507308 */ /* 0x000ee20000000800 */
[----:B------:R-:W-:Y:S01]  /*24460*/  FADD.FTZ R3, R71, R69 ;  /* 0x0000004547037221 */ /* 0x000fe20000010000 */
[----:B------:R-:W-:Y:S01]  /*24470*/  LOP3.LUT R69, R65, 0xff, RZ, 0xc0, !PT ;  /* 0x000000ff41457812 */ /* 0x000fe200078ec0ff */
[----:B------:R-:W-:Y:S01]  /*24480*/  STG.E.U16 desc[UR32][R184.64+0x42], R62 ;  /* 0x0000423eb8007986 */ /* 0x000fe2000c101520 */
[C---:B------:R-:W-:Y:S01]  /*24490*/  F2FP.BF16.F32.PACK_AB R65, R70.reuse, R71 ;  /* 0x000000474641723e */ /* 0x040fe200000010ff */
[----:B------:R-:W-:Y:S02]  /*244a0*/  @!P5 HFMA2.BF16_V2 R98, -RZ.H0_H0, RZ.H0_H0, -R67.H0_H0 ;  /* 0x200000ffff62d231 */ /* 0x000fe40000340943 */
[----:B------:R-:W-:Y:S01]  /*244b0*/  FADD.FTZ R70, R70, R3 ;  /* 0x0000000346467221 */ /* 0x000fe20000010000 */
[----:B------:R-:W-:Y:S01]  /*244c0*/  SHF.R.U32.HI R3, RZ, 0x18, R130 ;  /* 0x00000018ff037819 */ /* 0x000fe20000011682 */
[----:B------:R-:W-:Y:S01]  /*244d0*/  @!P4 HFMA2.BF16_V2 R78, -RZ.H0_H0, RZ.H0_H0, -R66.H0_H0 ;  /* 0x200000ffff4ec231 */ /* 0x000fe20000340942 */
[----:B------:R-:W-:Y:S04]  /*244e0*/  PRMT R87, R98, 0x7610, R87 ;  /* 0x0000761062577816 */ /* 0x000fe80000000057 */
[----:B------:R-:W-:Y:S01]  /*244f0*/  PRMT R72, R78, 0x7610, R72 ;  /* 0x000076104e487816 */ /* 0x000fe20000000048 */
[----:B---3--:R-:W-:Y:S01]  /*24500*/  FADD.FTZ R41, R80, R47 ;  /* 0x0000002f50297221 */ /* 0x008fe20000010000 */
[----:B-1----:R2:W3:Y:S04]  /*24510*/  LDL.S16 R81, [R1+0x1e0] ;  /* 0x0001e00001517983 */ /* 0x0024e80000100600 */
[----:B------:R1:W-:Y:S04]  /*24520*/  @!P5 STL.S16 [R1+0x1e8], R98 ;  /* 0x0001e8620100d387 */ /* 0x0003e80000100600 */
[----:B------:R2:W-:Y:S04]  /*24530*/  @!P4 STL.S16 [R1+0x1e4], R78 ;  /* 0x0001e44e0100c387 */ /* 0x0005e80000100600 */
[----:B------:R3:W3:Y:S01]  /*24540*/  LDL.S16 R103, [R1+0x1d4] ;  /* 0x0001d40001677983 */ /* 0x0006e20000100600 */
[----:B-1----:R-:W-:Y:S02]  /*24550*/  PRMT R98, R67, 0x5410, R66 ;  /* 0x0000541043627816 */ /* 0x002fe40000000042 */
[----:B------:R-:W-:Y:S01]  /*24560*/  @!P5 PRMT R67, R87, 0x5410, RZ ;  /* 0x000054105743d816 */ /* 0x000fe200000000ff */
[----:B------:R-:W-:Y:S01]  /*24570*/  IMAD.WIDE.U32 R86, R86, -0x2daee0ad, RZ ;  /* 0xd2511f5356567825 */ /* 0x000fe200078e00ff */
[----:B------:R-:W-:Y:S01]  /*24580*/  ISETP.LE.U32.AND P5, PT, R69, UR23, PT ;  /* 0x0000001745007c0c */ /* 0x000fe2000bfa3070 */
[----:B--2---:R-:W1:Y:S01]  /*24590*/  MUFU.EX2 R78, R234 ;  /* 0x000000ea004e7308 */ /* 0x004e620000000800 */
[----:B------:R-:W-:Y:S01]  /*245a0*/  @!P4 PRMT R66, R72, 0x5410, RZ ;  /* 0x000054104842c816 */ /* 0x000fe200000000ff */
[----:B------:R-:W-:Y:S01]  /*245b0*/  STG.E.U16 desc[UR32][R180.64+0x50], R67 ;  /* 0x00005043b4007986 */ /* 0x000fe2000c101520 */
[----:B------:R-:W-:Y:S02]  /*245c0*/  ISETP.LE.U32.AND P4, PT, R3, UR23, PT ;  /* 0x0000001703007c0c */ /* 0x000fe4000bf83070 */
[----:B------:R-:W-:Y:S01]  /*245d0*/  LOP3.LUT R3, R87, UR31, R144, 0x96, !PT ;  /* 0x0000001f57037c12 */ /* 0x000fe2000f8e9690 */
[----:B----4-:R-:W-:Y:S01]  /*245e0*/  @!P3 HFMA2.BF16_V2 R82, -RZ.H0_H0, RZ.H0_H0, -R64.H0_H0 ;  /* 0x200000ffff52b231 */ /* 0x010fe20000340940 */
[----:B------:R-:W-:Y:S01]  /*245f0*/  SHF.R.U32.HI R245, RZ, 0x18, R86 ;  /* 0x00000018fff57819 */ /* 0x000fe20000011656 */
[----:B------:R-:W-:Y:S01]  /*24600*/  STG.E.U16 desc[UR32][R180.64+0x52], R66 ;  /* 0x00005242b4007986 */ /* 0x000fe2000c101520 */
[----:B------:R-:W-:Y:S01]  /*24610*/  LOP3.LUT R39, R3, 0xff, RZ, 0xc0, !PT ;  /* 0x000000ff03277812 */ /* 0x000fe200078ec0ff */
[----:B------:R2:W-:Y:S01]  /*24620*/  MUFU.EX2 R69, R212 ;  /* 0x000000d400457308 */ /* 0x0005e20000000800 */
[----:B------:R-:W-:Y:S01]  /*24630*/  PRMT R102, R82, 0x7610, R102 ;  /* 0x0000761052667816 */ /* 0x000fe20000000066 */
[----:B------:R4:W-:Y:S03]  /*24640*/  @!P3 STL.S16 [R1+0x218], R82 ;  /* 0x000218520100b387 */ /* 0x0009e60000100600 */
[----:B------:R-:W-:Y:S01]  /*24650*/  @!P3 PRMT R64, R102, 0x5410, RZ ;  /* 0x000054106640b816 */ /* 0x000fe200000000ff */
[----:B------:R3:W3:Y:S01]  /*24660*/  LDL.S16 R110, [R1+0x200] ;  /* 0x00020000016e7983 */ /* 0x0006e20000100600 */
[C---:B-1----:R-:W-:Y:S01]  /*24670*/  F2FP.BF16.F32.PACK_AB R71, R78.reuse, R80 ;  /* 0x000000504e47723e */ /* 0x042fe200000010ff */
[----:B------:R-:W-:Y:S01]  /*24680*/  FADD.FTZ R47, R78, R41 ;  /* 0x000000294e2f7221 */ /* 0x000fe20000010000 */
[----:B------:R-:W-:Y:S01]  /*24690*/  ISETP.LE.U32.AND P3, PT, R39, UR23, PT ;  /* 0x0000001727007c0c */ /* 0x000fe2000bf63070 */
[----:B------:R1:W3:Y:S01]  /*246a0*/  LDL.S16 R102, [R1+0x1fc] ;  /* 0x0001fc0001667983 */ /* 0x0002e20000100600 */
[----:B------:R-:W-:Y:S01]  /*246b0*/  LOP3.LUT R39, R3, 0xffff, RZ, 0xc0, !PT ;  /* 0x0000ffff03277812 */ /* 0x000fe200078ec0ff */
[----:B------:R-:W-:Y:S02]  /*246c0*/  MUFU.EX2 R78, R108 ;  /* 0x0000006c004e7308 */ /* 0x000fe40000000800 */
[----:B------:R1:W-:Y:S01]  /*246d0*/  STG.E.U16 desc[UR32][R182.64+0x50], R64 ;  /* 0x00005040b6007986 */ /* 0x0003e2000c101520 */
[----:B------:R-:W-:Y:S02]  /*246e0*/  SHF.R.U32.HI R39, RZ, 0x8, R39 ;  /* 0x00000008ff277819 */ /* 0x000fe40000011627 */
[----:B--2---:R-:W-:Y:S02]  /*246f0*/  LOP3.LUT R212, R122, 0xff, RZ, 0xc0, !PT ;  /* 0x000000ff7ad47812 */ /* 0x004fe400078ec0ff */
[----:B------:R-:W-:Y:S03]  /*24700*/  LOP3.LUT R39, R39, 0xffff, RZ, 0xc0, !PT ;  /* 0x0000ffff27277812 */ /* 0x000fe600078ec0ff */
[----:B------:R-:W-:Y:S10]  /*24710*/  MUFU.EX2 R72, R213 ;  /* 0x000000d500487308 */ /* 0x000ff40000000800 */
[----:B----4-:R-:W-:Y:S10]  /*24720*/  MUFU.EX2 R82, R115 ;  /* 0x0000007300527308 */ /* 0x010ff40000000800 */
[----:B------:R-:W2:Y:S10]  /*24730*/  MUFU.EX2 R80, R109 ;  /* 0x0000006d00507308 */ /* 0x000eb40000000800 */
[----:B-1----:R-:W-:Y:S01]  /*24740*/  MUFU.EX2 R64, R229 ;  /* 0x000000e500407308 */ /* 0x002fe20000000800 */
[----:B--2---:R-:W-:Y:S04]  /*24750*/  F2FP.BF16.F32.PACK_AB R127, R80, R78 ;  /* 0x0000004e507f723e */ /* 0x004fe800000010ff */
[C---:B------:R-:W-:Y:S02]  /*24760*/  PRMT R53, R127.reuse, 0x7610, R53 ;  /* 0x000076107f357816 */ /* 0x040fe40000000035 */
[----:B------:R-:W-:Y:S01]  /*24770*/  PRMT R52, R127, 0x7632, R52 ;  /* 0x000076327f347816 */ /* 0x000fe20000000034 */
[----:B---3--:R-:W-:Y:S05]  /*24780*/  @!P1 HFMA2.BF16_V2 R81, -RZ.H0_H0, RZ.H0_H0, -R37.H0_H0 ;  /* 0x200000ffff519231 */ /* 0x008fea0000340925 */
[----:B------:R-:W-:Y:S01]  /*24790*/  PRMT R107, R81, 0x7610, R107 ;  /* 0x00007610516b7816 */ /* 0x000fe2000000006b */
[----:B------:R1:W-:Y:S03]  /*247a0*/  @!P1 STL.S16 [R1+0x1e0], R81 ;  /* 0x0001e05101009387 */ /* 0x0003e60000100600 */
[----:B------:R-:W-:Y:S02]  /*247b0*/  @!P1 PRMT R37, R107, 0x5410, RZ ;  /* 0x000054106b259816 */ /* 0x000fe400000000ff */
[----:B------:R-:W-:Y:S01]  /*247c0*/  ISETP.LE.U32.AND P1, PT, R39, UR23, PT ;  /* 0x0000001727007c0c */ /* 0x000fe2000bf23070 */
[----:B------:R-:W-:Y:S02]  /*247d0*/  @!P6 HFMA2.BF16_V2 R103, -RZ.H0_H0, RZ.H0_H0, -R59.H0_H0 ;  /* 0x200000ffff67e231 */ /* 0x000fe4000034093b */
[--C-:B------:R-:W-:Y:S01]  /*247e0*/  FADD.FTZ R39, R69, R60.reuse ;  /* 0x0000003c45277221 */ /* 0x100fe20000010000 */
[----:B------:R-:W-:Y:S01]  /*247f0*/  PRMT R60, R61, 0x7632, R60 ;  /* 0x000076323d3c7816 */ /* 0x000fe2000000003c */
[----:B------:R-:W-:Y:S01]  /*24800*/  STG.E.U16 desc[UR32][R182.64+0x52], R37 ;  /* 0x00005225b6007986 */ /* 0x000fe2000c101520 */
[C---:B------:R-:W-:Y:S01]  /*24810*/  F2FP.BF16.F32.PACK_AB R69, R72.reuse, R69 ;  /* 0x000000454845723e */ /* 0x040fe200000010ff */
[----:B------:R-:W-:Y:S01]  /*24820*/  FADD.FTZ R72, R72, R39 ;  /* 0x0000002748487221 */ /* 0x000fe20000010000 */
[----:B------:R-:W-:Y:S01]  /*24830*/  PRMT R83, R103, 0x7610, R83 ;  /* 0x0000761067537816 */ /* 0x000fe20000000053 */
[----:B------:R2:W-:Y:S01]  /*24840*/  @!P6 STL.S16 [R1+0x1d4], R103 ;  /* 0x0001d4670100e387 */ /* 0x0005e20000100600 */
[--C-:B------:R-:W-:Y:S02]  /*24850*/  SHF.R.U32.HI R39, RZ, 0x18, R3.reuse ;  /* 0x00000018ff277819 */ /* 0x100fe40000011603 */
[----:B------:R-:W-:Y:S01]  /*24860*/  SHF.R.U32.HI R3, RZ, 0x10, R3 ;  /* 0x00000010ff037819 */ /* 0x000fe20000011603 */
[----:B------:R3:W4:Y:S03]  /*24870*/  LDL.S16 R108, [R1+0x224] ;  /* 0x00022400016c7983 */ /* 0x0007260000100600 */
[----:B------:R-:W-:Y:S01]  /*24880*/  LOP3.LUT R3, R3, 0xff, RZ, 0xc0, !PT ;  /* 0x000000ff03037812 */ /* 0x000fe200078ec0ff */
[----:B------:R3:W3:Y:S01]  /*24890*/  LDL.S16 R107, [R1+0x214] ;  /* 0x00021400016b7983 */ /* 0x0006e20000100600 */
[----:B-1----:R-:W1:Y:S01]  /*248a0*/  MUFU.EX2 R81, R118 ;  /* 0x0000007600517308 */ /* 0x002e620000000800 */
[----:B--2---:R-:W-:Y:S02]  /*248b0*/  PRMT R103, R59, 0x5410, R42 ;  /* 0x000054103b677816 */ /* 0x004fe4000000002a */
[----:B------:R-:W-:Y:S02]  /*248c0*/  @!P6 PRMT R59, R83, 0x5410, RZ ;  /* 0x00005410533be816 */ /* 0x000fe400000000ff */
[----:B------:R-:W-:Y:S01]  /*248d0*/  ISETP.LE.U32.AND P6, PT, R39, UR23, PT ;  /* 0x0000001727007c0c */ /* 0x000fe2000bfc3070 */
[----:B------:R2:W2:Y:S01]  /*248e0*/  LDL.S16 R83, [R1+0x228] ;  /* 0x0002280001537983 */ /* 0x0004a20000100600 */
[C---:B-1----:R-:W-:Y:S01]  /*248f0*/  F2FP.BF16.F32.PACK_AB R115, R81.reuse, R82 ;  /* 0x000000525173723e */ /* 0x042fe200000010ff */
[----:B------:R-:W-:Y:S02]  /*24900*/  @!P2 HFMA2.BF16_V2 R110, -RZ.H0_H0, RZ.H0_H0, -R42.H0_H0 ;  /* 0x200000ffff6ea231 */ /* 0x000fe4000034092a */
[----:B------:R-:W-:Y:S01]  /*24910*/  FADD.FTZ R39, R82, R68 ;  /* 0x0000004452277221 */ /* 0x000fe20000010000 */
[----:B------:R-:W-:Y:S01]  /*24920*/  STG.E.U16 desc[UR32][R186.64+0x4e], R59 ;  /* 0x00004e3bba007986 */ /* 0x000fe2000c101520 */
[----:B------:R-:W-:Y:S01]  /*24930*/  @!P5 HFMA2.BF16_V2 R102, -RZ.H0_H0, RZ.H0_H0, -R61.H0_H0 ;  /* 0x200000ffff66d231 */ /* 0x000fe2000034093d */
[----:B------:R-:W-:Y:S02]  /*24940*/  PRMT R41, R110, 0x7610, R41 ;  /* 0x000076106e297816 */ /* 0x000fe40000000029 */
[----:B------:R-:W-:Y:S01]  /*24950*/  @!P2 STL.S16 [R1+0x200], R110 ;  /* 0x0002006e0100a387 */ /* 0x000fe20000100600 */
[--C-:B------:R-:W-:Y:S01]  /*24960*/  FADD.FTZ R68, R81, R39.reuse ;  /* 0x0000002751447221 */ /* 0x100fe20000010000 */
[----:B------:R-:W-:Y:S02]  /*24970*/  PRMT R106, R102, 0x7610, R106 ;  /* 0x00007610666a7816 */ /* 0x000fe4000000006a */
[----:B------:R-:W-:Y:S01]  /*24980*/  @!P2 PRMT R42, R41, 0x5410, RZ ;  /* 0x00005410292aa816 */ /* 0x000fe200000000ff */
[----:B------:R1:W-:Y:S01]  /*24990*/  @!P5 STL.S16 [R1+0x1fc], R102 ;  /* 0x0001fc660100d387 */ /* 0x0003e20000100600 */
[----:B------:R-:W-:Y:S01]  /*249a0*/  ISETP.LE.U32.AND P2, PT, R3, UR23, PT ;  /* 0x0000001703007c0c */ /* 0x000fe2000bf43070 */
[----:B------:R-:W-:Y:S01]  /*249b0*/  FADD.FTZ R3, R78, R70 ;  /* 0x000000464e037221 */ /* 0x000fe20000010000 */
[----:B------:R-:W-:Y:S01]  /*249c0*/  PRMT R39, R40, 0x7632, R39 ;  /* 0x0000763228277816 */ /* 0x000fe20000000027 */
[----:B------:R-:W-:Y:S01]  /*249d0*/  STG.E.U16 desc[UR32][R186.64+0x50], R42 ;  /* 0x0000502aba007986 */ /* 0x000fe2000c101520 */
[----:B------:R-:W-:Y:S01]  /*249e0*/  LOP3.LUT R41, R123, UR31, R244, 0x96, !PT ;  /* 0x0000001f7b297c12 */ /* 0x000fe2000f8e96f4 */
[--C-:B------:R-:W-:Y:S01]  /*249f0*/  FADD.FTZ R80, R80, R3.reuse ;  /* 0x0000000350507221 */ /* 0x100fe20000010000 */
[----:B------:R-:W-:Y:S01]  /*24a00*/  PRMT R3, R38, 0x7632, R3 ;  /* 0x0000763226037816 */ /* 0x000fe20000000003 */
[----:B------:R1:W-:Y:S01]  /*24a10*/  MUFU.EX2 R70, R246 ;  /* 0x000000f600467308 */ /* 0x0003e20000000800 */
[C---:B------:R-:W-:Y:S02]  /*24a20*/  LOP3.LUT R0, R41.reuse, 0xffff, RZ, 0xc0, !PT ;  /* 0x0000ffff29007812 */ /* 0x040fe400078ec0ff */
[----:B------:R-:W-:Y:S02]  /*24a30*/  LOP3.LUT R2, R41, 0xff, RZ, 0xc0, !PT ;  /* 0x000000ff29027812 */ /* 0x000fe400078ec0ff */
[----:B------:R-:W-:Y:S04]  /*24a40*/  SHF.R.U32.HI R0, RZ, 0x8, R0 ;  /* 0x00000008ff007819 */ /* 0x000fe80000011600 */
[----:B------:R-:W-:Y:S02]  /*24a50*/  LOP3.LUT R0, R0, 0xffff, RZ, 0xc0, !PT ;  /* 0x0000ffff00007812 */ /* 0x000fe400078ec0ff */
[----:B-1----:R-:W-:Y:S02]  /*24a60*/  PRMT R102, R61, 0x5410, R60 ;  /* 0x000054103d667816 */ /* 0x002fe4000000003c */
[----:B------:R-:W-:Y:S02]  /*24a70*/  @!P5 PRMT R61, R106, 0x5410, RZ ;  /* 0x000054106a3dd816 */ /* 0x000fe400000000ff */
[----:B------:R-:W-:Y:S01]  /*24a80*/  ISETP.LE.U32.AND P5, PT, R2, UR23, PT ;  /* 0x0000001702007c0c */ /* 0x000fe2000bfa3070 */
[----:B------:R1:W2:Y:S01]  /*24a90*/  LDL.S16 R106, [R1+0x1dc] ;  /* 0x0001dc00016a7983 */ /* 0x0002a20000100600 */
[----:B------:R-:W-:Y:S01]  /*24aa0*/  LOP3.LUT R246, R86, 0xff, RZ, 0xc0, !PT ;  /* 0x000000ff56f67812 */ /* 0x000fe200078ec0ff */
[----:B------:R-:W1:Y:S02]  /*24ab0*/  MUFU.EX2 R2, R247 ;  /* 0x000000f700027308 */ /* 0x000e640000000800 */
[----:B------:R-:W-:Y:S01]  /*24ac0*/  STG.E.U16 desc[UR32][R184.64+0x50], R61 ;  /* 0x0000503db8007986 */ /* 0x000fe2000c101520 */
[----:B-1----:R-:W-:Y:S01]  /*24ad0*/  F2FP.BF16.F32.PACK_AB R125, R2, R70 ;  /* 0x00000046027d723e */ /* 0x002fe200000010ff */
[----:B----4-:R-:W-:Y:S02]  /*24ae0*/  @!P4 HFMA2.BF16_V2 R108, -RZ.H0_H0, RZ.H0_H0, -R60.H0_H0 ;  /* 0x200000ffff6cc231 */ /* 0x010fe4000034093c */
[----:B---3--:R-:W-:Y:S03]  /*24af0*/  @!P1 HFMA2.BF16_V2 R107, -RZ.H0_H0, RZ.H0_H0, -R3.H0_H0 ;  /* 0x200000ffff6b9231 */ /* 0x008fe60000340903 */
[----:B------:R-:W-:Y:S01]  /*24b00*/  PRMT R81, R108, 0x7610, R81 ;  /* 0x000076106c517816 */ /* 0x000fe20000000051 */
[----:B------:R1:W-:Y:S03]  /*24b10*/  @!P4 STL.S16 [R1+0x224], R108 ;  /* 0x0002246c0100c387 */ /* 0x0003e60000100600 */
[----:B------:R-:W-:Y:S02]  /*24b20*/  @!P4 PRMT R60, R81, 0x5410, RZ ;  /* 0x00005410513cc816 */ /* 0x000fe400000000ff */
[----:B------:R-:W-:Y:S02]  /*24b30*/  ISETP.LE.U32.AND P4, PT, R0, UR23, PT ;  /* 0x0000001700007c0c */ /* 0x000fe4000bf83070 */
[--C-:B------:R-:W-:Y:S01]  /*24b40*/  SHF.R.U32.HI R0, RZ, 0x18, R41.reuse ;  /* 0x00000018ff007819 */ /* 0x100fe20000011629 */
[----:B------:R-:W-:Y:S01]  /*24b50*/  STG.E.U16 desc[UR32][R184.64+0x52], R60 ;  /* 0x0000523cb8007986 */ /* 0x000fe2000c101520 */
[----:B------:R-:W-:Y:S02]  /*24b60*/  PRMT R82, R107, 0x7610, R82 ;  /* 0x000076106b527816 */ /* 0x000fe40000000052 */
[----:B------:R-:W-:Y:S04]  /*24b70*/  SHF.R.U32.HI R41, RZ, 0x10, R41 ;  /* 0x00000010ff297819 */ /* 0x000fe80000011629 */
[----:B------:R-:W-:Y:S01]  /*24b80*/  LOP3.LUT R41, R41, 0xff, RZ, 0xc0, !PT ;  /* 0x000000ff29297812 */ /* 0x000fe200078ec0ff */
[----:B--2---:R-:W-:Y:S05]  /*24b90*/  @!P3 HFMA2.BF16_V2 R83, -RZ.H0_H0, RZ.H0_H0, -R38.H0_H0 ;  /* 0x200000ffff53b231 */ /* 0x004fea0000340926 */
[----:B------:R-:W-:Y:S01]  /*24ba0*/  PRMT R78, R83, 0x7610, R78 ;  /* 0x00007610534e7816 */ /* 0x000fe2000000004e */
[----:B------:R2:W-:Y:S04]  /*24bb0*/  @!P3 STL.S16 [R1+0x228], R83 ;  /* 0x000228530100b387 */ /* 0x0005e80000100600 */
[----:B------:R3:W4:Y:S04]  /*24bc0*/  LDL.S16 R81, [R1+0x210] ;  /* 0x0002100001517983 */ /* 0x0007280000100600 */
[----:B------:R3:W-:Y:S04]  /*24bd0*/  @!P1 STL.S16 [R1+0x214], R107 ;  /* 0x0002146b01009387 */ /* 0x0007e80000100600 */
[----:B------:R4:W4:Y:S04]  /*24be0*/  LDL.S16 R110, [R1+0x1d0] ;  /* 0x0001d000016e7983 */ /* 0x0009280000100600 */
[----:B-1----:R1:W4:Y:S01]  /*24bf0*/  LDL.S16 R108, [R1+0x1f8] ;  /* 0x0001f800016c7983 */ /* 0x0023220000100600 */
[----:B--2---:R-:W-:Y:S01]  /*24c00*/  MUFU.EX2 R83, R239 ;  /* 0x000000ef00537308 */ /* 0x004fe20000000800 */
[----:B---3--:R-:W-:Y:S02]  /*24c10*/  PRMT R107, R38, 0x5410, R3 ;  /* 0x00005410266b7816 */ /* 0x008fe40000000003 */
[----:B------:R-:W-:Y:S02]  /*24c20*/  @!P3 PRMT R38, R78, 0x5410, RZ ;  /* 0x000054104e26b816 */ /* 0x000fe400000000ff */
[----:B------:R-:W-:Y:S01]  /*24c30*/  ISETP.LE.U32.AND P3, PT, R0, UR23, PT ;  /* 0x0000001700007c0c */ /* 0x000fe2000bf63070 */
[----:B------:R-:W-:Y:S01]  /*24c40*/  @!P2 HFMA2.BF16_V2 R106, -RZ.H0_H0, RZ.H0_H0, -R40.H0_H0 ;  /* 0x200000ffff6aa231 */ /* 0x000fe20000340928 */
[----:B------:R-:W-:Y:S01]  /*24c50*/  LOP3.LUT R0, R86, 0xff, RZ, 0xc0, !PT ;  /* 0x000000ff56007812 */ /* 0x000fe200078ec0ff */
[----:B------:R-:W-:Y:S01]  /*24c60*/  STG.E.U16 desc[UR32][R180.64+0x60], R38 ;  /* 0x00006026b4007986 */ /* 0x000fe2000c101520 */
[----:B------:R-:W-:Y:S01]  /*24c70*/  @!P1 PRMT R3, R82, 0x5410, RZ ;  /* 0x0000541052039816 */ /* 0x000fe200000000ff */
[----:B------:R-:W2:Y:S01]  /*24c80*/  MUFU.EX2 R78, R240 ;  /* 0x000000f0004e7308 */ /* 0x000ea20000000800 */
[----:B------:R-:W-:Y:S01]  /*24c90*/  PRMT R84, R106, 0x7610, R84 ;  /* 0x000076106a547816 */ /* 0x000fe20000000054 */
[----:B------:R3:W-:Y:S01]  /*24ca0*/  @!P2 STL.S16 [R1+0x1dc], R106 ;  /* 0x0001dc6a0100a387 */ /* 0x0007e20000100600 */
[----:B------:R-:W-:Y:S01]  /*24cb0*/  ISETP.LE.U32.AND P1, PT, R0, UR23, PT ;  /* 0x0000001700007c0c */ /* 0x000fe2000bf23070 */
[----:B------:R-:W-:Y:S01]  /*24cc0*/  FADD.FTZ R0, R70, R47 ;  /* 0x0000002f46007221 */ /* 0x000fe20000010000 */
[C---:B------:R-:W-:Y:S01]  /*24cd0*/  PRMT R70, R65.reuse, 0x7632, R70 ;  /* 0x0000763241467816 */ /* 0x040fe20000000046 */
[----:B------:R-:W-:Y:S04]  /*24ce0*/  STG.E.U16 desc[UR32][R180.64+0x62], R3 ;  /* 0x00006203b4007986 */ /* 0x000fe8000c101520 */
[----:B------:R-:W-:Y:S01]  /*24cf0*/  MUFU.EX2 R82, R232 ;  /* 0x000000e800527308 */ /* 0x000fe20000000800 */
[----:B------:R-:W-:Y:S01]  /*24d00*/  PRMT R114, R65, 0x5410, R70 ;  /* 0x0000541041727816 */ /* 0x000fe20000000046 */
[----:B------:R-:W-:Y:S01]  /*24d10*/  FADD.FTZ R43, R2, R0 ;  /* 0x00000000022b7221 */ /* 0x000fe20000010000 */
[----:B------:R-:W-:Y:S04]  /*24d20*/  LOP3.LUT R0, R86, 0xffff, RZ, 0xc0, !PT ;  /* 0x0000ffff56007812 */ /* 0x000fe800078ec0ff */
[----:B------:R-:W-:Y:S03]  /*24d30*/  SHF.R.U32.HI R0, RZ, 0x8, R0 ;  /* 0x00000008ff007819 */ /* 0x000fe60000011600 */
[----:B------:R-:W1:Y:S01]  /*24d40*/  MUFU.EX2 R47, R235 ;  /* 0x000000eb002f7308 */ /* 0x000e620000000800 */
[----:B--2---:R-:W-:Y:S02]  /*24d50*/  F2FP.BF16.F32.PACK_AB R124, R78, R83 ;  /* 0x000000534e7c723e */ /* 0x004fe400000010ff */
[----:B------:R-:W-:Y:S02]  /*24d60*/  LOP3.LUT R2, R0, 0xffff, RZ, 0xc0, !PT ;  /* 0x0000ffff00027812 */ /* 0x000fe400078ec0ff */
[----:B------:R-:W-:Y:S02]  /*24d70*/  PRMT R0, R79, 0x7610, R0 ;  /* 0x000076104f007816 */ /* 0x000fe40000000000 */
[----:B---3--:R-:W-:Y:S02]  /*24d80*/  PRMT R106, R40, 0x5410, R39 ;  /* 0x00005410286a7816 */ /* 0x008fe40000000027 */
[----:B------:R-:W-:Y:S02]  /*24d90*/  @!P2 PRMT R40, R84, 0x5410, RZ ;  /* 0x000054105428a816 */ /* 0x000fe400000000ff */
[----:B------:R-:W-:Y:S01]  /*24da0*/  ISETP.LE.U32.AND P2, PT, R41, UR23, PT ;  /* 0x0000001729007c0c */ /* 0x000fe2000bf43070 */
[----:B------:R2:W3:Y:S01]  /*24db0*/  LDL.S16 R84, [R1+0x1f4] ;  /* 0x0001f40001547983 */ /* 0x0004e20000100600 */
[----:B-1----:R-:W-:Y:S01]  /*24dc0*/  F2FP.BF16.F32.PACK_AB R138, R47, R82 ;  /* 0x000000522f8a723e */ /* 0x002fe200000010ff */
[----:B------:R-:W-:Y:S02]  /*24dd0*/  FADD.FTZ R41, R83, R72 ;  /* 0x0000004853297221 */ /* 0x000fe40000010000 */
[----:B------:R-:W2:Y:S01]  /*24de0*/  LDL.LU R126, [R1+0x4] ;  /* 0x00000400017e7983 */ /* 0x000ea20000300800 */
[----:B------:R-:W-:Y:S01]  /*24df0*/  MUFU.EX2 R72, R120 ;  /* 0x0000007800487308 */ /* 0x000fe20000000800 */
[----:B------:R-:W-:Y:S01]  /*24e00*/  FADD.FTZ R78, R78, R41 ;  /* 0x000000294e4e7221 */ /* 0x000fe20000010000 */
[----:B------:R-:W-:Y:S01]  /*24e10*/  FADD.FTZ R41, R82, R68 ;  /* 0x0000004452297221 */ /* 0x000fe20000010000 */
[----:B------:R-:W-:Y:S03]  /*24e20*/  STG.E.U16 desc[UR32][R182.64+0x60], R40 ;  /* 0x00006028b6007986 */ /* 0x000fe6000c101520 */
[----:B------:R-:W-:Y:S04]  /*24e30*/  FADD.FTZ R79, R47, R41 ;  /* 0x000000292f4f7221 */ /* 0x000fe80000010000 */
[----:B------:R-:W1:Y:S02]  /*24e40*/  MUFU.EX2 R120, R225 ;  /* 0x000000e100787308 */ /* 0x000e640000000800 */
[----:B-1----:R-:W-:Y:S01]  /*24e50*/  F2FP.BF16.F32.PACK_AB R148, R51, R120 ;  /* 0x000000783394723e */ /* 0x002fe200000010ff */
[----:B----4-:R-:W-:Y:S05]  /*24e60*/  @!P6 HFMA2.BF16_V2 R81, -RZ.H0_H0, RZ.H0_H0, -R39.H0_H0 ;  /* 0x200000ffff51e231 */ /* 0x010fea0000340927 */
[----:B------:R-:W-:Y:S01]  /*24e70*/  PRMT R90, R81, 0x7610, R90 ;  /* 0x00007610515a7816 */ /* 0x000fe2000000005a */
[----:B------:R1:W-:Y:S01]  /*24e80*/  @!P6 STL.S16 [R1+0x210], R81 ;  /* 0x000210510100e387 */ /* 0x0003e20000100600 */
[----:B------:R-:W-:Y:S02]  /*24e90*/  @!P5 HFMA2.BF16_V2 R110, -RZ.H0_H0, RZ.H0_H0, -R0.H0_H0 ;  /* 0x200000ffff6ed231 */ /* 0x000fe40000340900 */
[----:B------:R-:W-:Y:S01]  /*24ea0*/  @!P6 PRMT R39, R90, 0x5410, RZ ;  /* 0x000054105a27e816 */ /* 0x000fe200000000ff */
[----:B------:R4:W4:Y:S01]  /*24eb0*/  LDL.S16 R111, [R1+0x20c] ;  /* 0x00020c00016f7983 */ /* 0x0009220000100600 */
[----:B------:R-:W-:Y:S01]  /*24ec0*/  ISETP.LE.U32.AND P6, PT, R2, UR23, PT ;  /* 0x0000001702007c0c */ /* 0x000fe2000bfc3070 */
[----:B------:R-:W-:Y:S01]  /*24ed0*/  @!P4 HFMA2.BF16_V2 R108, -RZ.H0_H0, RZ.H0_H0, -R44.H0_H0 ;  /* 0x200000ffff6cc231 */ /* 0x000fe2000034092c */
[----:B------:R-:W-:Y:S01]  /*24ee0*/  PRMT R83, R110, 0x7610, R83 ;  /* 0x000076106e537816 */ /* 0x000fe20000000053 */
[----:B------:R2:W4:Y:S01]  /*24ef0*/  LDL.S16 R90, [R1+0x220] ;  /* 0x00022000015a7983 */ /* 0x0005220000100600 */
[----:B------:R-:W-:Y:S02]  /*24f00*/  SHF.R.U32.HI R2, RZ, 0x10, R86 ;  /* 0x00000010ff027819 */ /* 0x000fe40000011656 */
[----:B------:R-:W-:Y:S01]  /*24f10*/  PRMT R68, R108, 0x7610, R68 ;  /* 0x000076106c447816 */ /* 0x000fe20000000044 */
[----:B------:R2:W4:Y:S01]  /*24f20*/  LDL.S16 R109, [R1+0x208] ;  /* 0x00020800016d7983 */ /* 0x0005220000100600 */
[----:B------:R-:W-:Y:S03]  /*24f30*/  LOP3.LUT R2, R2, 0xff, RZ, 0xc0, !PT ;  /* 0x000000ff02027812 */ /* 0x000fe600078ec0ff */
[----:B------:R1:W-:Y:S04]  /*24f40*/  @!P5 STL.S16 [R1+0x1d0], R110 ;  /* 0x0001d06e0100d387 */ /* 0x0003e80000100600 */
[----:B------:R3:W-:Y:S04]  /*24f50*/  @!P4 STL.S16 [R1+0x1f8], R108 ;  /* 0x0001f86c0100c387 */ /* 0x0007e80000100600 */
[----:B------:R-:W-:Y:S01]  /*24f60*/  STG.E.U16 desc[UR32][R182.64+0x62], R39 ;  /* 0x00006227b6007986 */ /* 0x000fe2000c101520 */
[----:B-1----:R-:W1:Y:S01]  /*24f70*/  MUFU.EX2 R81, R119 ;  /* 0x0000007700517308 */ /* 0x002e620000000800 */
[----:B------:R-:W-:Y:S01]  /*24f80*/  PRMT R110, R0, 0x5410, R44 ;  /* 0x00005410006e7816 */ /* 0x000fe2000000002c */
[----:B-1----:R-:W-:Y:S01]  /*24f90*/  FADD.FTZ R41, R81, R80 ;  /* 0x0000005051297221 */ /* 0x002fe20000010000 */
[----:B------:R-:W-:Y:S02]  /*24fa0*/  @!P4 PRMT R44, R68, 0x5410, RZ ;  /* 0x00005410442cc816 */ /* 0x000fe400000000ff */
[C---:B------:R-:W-:Y:S01]  /*24fb0*/  F2FP.BF16.F32.PACK_AB R47, R72.reuse, R81 ;  /* 0x00000051482f723e */ /* 0x040fe200000010ff */
[----:B------:R-:W-:Y:S01]  /*24fc0*/  FADD.FTZ R68, R72, R41 ;  /* 0x0000002948447221 */ /* 0x000fe20000010000 */
[----:B------:R-:W-:Y:S01]  /*24fd0*/  PRMT R72, R71, 0x7632, R72 ;  /* 0x0000763247487816 */ /* 0x000fe20000000048 */
[----:B------:R-:W-:Y:S01]  /*24fe0*/  STG.E.U16 desc[UR32][R186.64+0x60], R44 ;  /* 0x0000602cba007986 */ /* 0x000fe2000c101520 */
[----:B------:R-:W-:Y:S01]  /*24ff0*/  @!P5 PRMT R0, R83, 0x5410, RZ ;  /* 0x000054105300d816 */ /* 0x000fe200000000ff */
[----:B---3--:R-:W-:Y:S01]  /*25000*/  MUFU.EX2 R108, R252 ;  /* 0x000000fc006c7308 */ /* 0x008fe20000000800 */
[----:B------:R-:W-:Y:S02]  /*25010*/  ISETP.LE.U32.AND P5, PT, R2, UR23, PT ;  /* 0x0000001702007c0c */ /* 0x000fe4000bfa3070 */
[----:B------:R-:W-:Y:S01]  /*25020*/  SHF.R.U32.HI R2, RZ, 0x18, R86 ;  /* 0x00000018ff027819 */ /* 0x000fe20000011656 */
[----:B------:R-:W-:Y:S03]  /*25030*/  STG.E.U16 desc[UR32][R186.64+0x5e], R0 ;  /* 0x00005e00ba007986 */ /* 0x000fe6000c101520 */
[----:B------:R-:W-:Y:S03]  /*25040*/  ISETP.LE.U32.AND P4, PT, R2, UR23, PT ;  /* 0x0000001702007c0c */ /* 0x000fe6000bf83070 */
[----:B------:R-:W-:Y:S01]  /*25050*/  MUFU.EX2 R81, R121 ;  /* 0x0000007900517308 */ /* 0x000fe20000000800 */
[----:B------:R-:W-:Y:S01]  /*25060*/  LOP3.LUT R2, R122, 0xff, RZ, 0xc0, !PT ;  /* 0x000000ff7a027812 */ /* 0x000fe200078ec0ff */
[----:B------:R-:W-:Y:S08]  /*25070*/  @!P2 HFMA2.BF16_V2 R84, -RZ.H0_H0, RZ.H0_H0, -R65.H0_H0 ;  /* 0x200000ffff54a231 */ /* 0x000ff00000340941 */
[----:B------:R-:W-:Y:S01]  /*25080*/  MUFU.EX2 R83, R249 ;  /* 0x000000f900537308 */ /* 0x000fe20000000800 */
[----:B------:R-:W-:Y:S01]  /*25090*/  PRMT R82, R84, 0x7610, R82 ;  /* 0x0000761054527816 */ /* 0x000fe20000000052 */
[----:B------:R2:W-:Y:S03]  /*250a0*/  @!P2 STL.S16 [R1+0x1f4], R84 ;  /* 0x0001f4540100a387 */ /* 0x0005e60000100600 */
[----:B------:R-:W-:Y:S02]  /*250b0*/  @!P2 PRMT R65, R82, 0x5410, RZ ;  /* 0x000054105241a816 */ /* 0x000fe400000000ff */
[----:B------:R-:W-:Y:S03]  /*250c0*/  ISETP.LE.U32.AND P2, PT, R2, UR23, PT ;  /* 0x0000001702007c0c */ /* 0x000fe6000bf43070 */
[----:B------:R1:W3:Y:S01]  /*250d0*/  MUFU.EX2 R82, R242 ;  /* 0x000000f200527308 */ /* 0x0002e20000000800 */
[----:B------:R-:W-:Y:S01]  /*250e0*/  LOP3.LUT R2, R122, 0xffff, RZ, 0xc0, !PT ;  /* 0x0000ffff7a027812 */ /* 0x000fe200078ec0ff */
[----:B------:R-:W-:Y:S03]  /*250f0*/  STG.E.U16 desc[UR32][R184.64+0x60], R65 ;  /* 0x00006041b8007986 */ /* 0x000fe6000c101520 */
[----:B------:R-:W-:Y:S04]  /*25100*/  SHF.R.U32.HI R2, RZ, 0x8, R2 ;  /* 0x00000008ff027819 */ /* 0x000fe80000011602 */
[----:B------:R-:W-:Y:S02]  /*25110*/  LOP3.LUT R2, R2, 0xffff, RZ, 0xc0, !PT ;  /* 0x0000ffff02027812 */ /* 0x000fe400078ec0ff */
[----:B-1----:R-:W-:Y:S01]  /*25120*/  LOP3.LUT R242, R86, 0xffff, RZ, 0xc0, !PT ;  /* 0x0000ffff56f27812 */ /* 0x002fe200078ec0ff */
[----:B---3--:R-:W-:Y:S01]  /*25130*/  FADD.FTZ R58, R82, R79 ;  /* 0x0000004f523a7221 */ /* 0x008fe20000010000 */
[----:B--2---:R-:W-:Y:S01]  /*25140*/  MUFU.EX2 R84, R126 ;  /* 0x0000007e00547308 */ /* 0x004fe20000000800 */
[----:B----4-:R-:W-:Y:S02]  /*25150*/  @!P1 HFMA2.BF16_V2 R111, -RZ.H0_H0, RZ.H0_H0, -R71.H0_H0 ;  /* 0x200000ffff6f9231 */ /* 0x010fe40000340947 */
[----:B------:R-:W-:Y:S03]  /*25160*/  @!P3 HFMA2.BF16_V2 R90, -RZ.H0_H0, RZ.H0_H0, -R70.H0_H0 ;  /* 0x200000ffff5ab231 */ /* 0x000fe60000340946 */
[----:B------:R-:W-:Y:S01]  /*25170*/  PRMT R56, R111, 0x7610, R56 ;  /* 0x000076106f387816 */ /* 0x000fe20000000038 */
[----:B------:R-:W-:Y:S01]  /*25180*/  @!P6 HFMA2.BF16_V2 R109, -RZ.H0_H0, RZ.H0_H0, -R72.H0_H0 ;  /* 0x200000ffff6de231 */ /* 0x000fe20000340948 */
[----:B------:R-:W-:Y:S01]  /*25190*/  PRMT R80, R90, 0x7610, R80 ;  /* 0x000076105a507816 */ /* 0x000fe20000000050 */
[----:B------:R1:W-:Y:S03]  /*251a0*/  @!P3 STL.S16 [R1+0x220], R90 ;  /* 0x0002205a0100b387 */ /* 0x0003e60000100600 */
[----:B------:R-:W-:Y:S01]  /*251b0*/  @!P3 PRMT R70, R80, 0x5410, RZ ;  /* 0x000054105046b816 */ /* 0x000fe200000000ff */
[----:B------:R-:W-:Y:S01]  /*251c0*/  @!P1 STL.S16 [R1+0x20c], R111 ;  /* 0x00020c6f01009387 */ /* 0x000fe20000100600 */
[----:B------:R-:W-:Y:S01]  /*251d0*/  ISETP.LE.U32.AND P3, PT, R2, UR23, PT ;  /* 0x0000001702007c0c */ /* 0x000fe2000bf63070 */
[----:B------:R2:W3:Y:S01]  /*251e0*/  MUFU.EX2 R80, R243 ;  /* 0x000000f300507308 */ /* 0x0004e20000000800 */
[----:B------:R-:W-:Y:S01]  /*251f0*/  SHF.R.U32.HI R2, RZ, 0x10, R122 ;  /* 0x00000010ff027819 */ /* 0x000fe2000001167a */
[----:B------:R4:W-:Y:S01]  /*25200*/  @!P6 STL.S16 [R1+0x208], R109 ;  /* 0x0002086d0100e387 */ /* 0x0009e20000100600 */
[----:B------:R-:W-:Y:S02]  /*25210*/  PRMT R41, R109, 0x7610, R41 ;  /* 0x000076106d297816 */ /* 0x000fe40000000029 */
[----:B------:R-:W-:Y:S01]  /*25220*/  LOP3.LUT R2, R2, 0xff, RZ, 0xc0, !PT ;  /* 0x000000ff02027812 */ /* 0x000fe200078ec0ff */
[----:B------:R-:W4:Y:S04]  /*25230*/  LDL.LU R194, [R1+0x24] ;  /* 0x0000240001c27983 */ /* 0x000f280000300800 */
[----:B------:R-:W4:Y:S04]  /*25240*/  LDL.LU R204, [R1+0xc] ;  /* 0x00000c0001cc7983 */ /* 0x000f280000300800 */
[----:B------:R-:W4:Y:S01]  /*25250*/  LDL.LU R132, [R1+0x2c] ;  /* 0x00002c0001847983 */ /* 0x000f220000300800 */
[----:B--2---:R-:W-:Y:S03]  /*25260*/  SHF.R.U32.HI R243, RZ, 0x10, R86 ;  /* 0x00000010fff37819 */ /* 0x004fe60000011656 */
[----:B------:R-:W2:Y:S01]  /*25270*/  LDL.LU R126, [R1+0x18] ;  /* 0x00001800017e7983 */ /* 0x000ea20000300800 */
[----:B---3--:R-:W-:Y:S01]  /*25280*/  FADD.FTZ R58, R80, R58 ;  /* 0x0000003a503a7221 */ /* 0x008fe20000010000 */
[----:B-1----:R-:W1:Y:S02]  /*25290*/  MUFU.EX2 R90, R250 ;  /* 0x000000fa005a7308 */ /* 0x002e640000000800 */
[----:B------:R3:W3:Y:S01]  /*252a0*/  LDL.S16 R139, [R1+0x22c] ;  /* 0x00022c00018b7983 */ /* 0x0006e20000100600 */
[----:B------:R-:W-:Y:S03]  /*252b0*/  FADD.FTZ R50, R120, R58 ;  /* 0x0000003a78327221 */ /* 0x000fe60000010000 */
[----:B------:R-:W3:Y:S01]  /*252c0*/  LDL.LU R225, [R1+0x448] ;  /* 0x0004480001e17983 */ /* 0x000ee20000300800 */
[----:B----4-:R-:W-:Y:S03]  /*252d0*/  PRMT R109, R71, 0x5410, R72 ;  /* 0x00005410476d7816 */ /* 0x010fe60000000048 */
[----:B------:R-:W4:Y:S01]  /*252e0*/  MUFU.EX2 R111, R237 ;  /* 0x000000ed006f7308 */ /* 0x000f220000000800 */
[----:B------:R-:W-:Y:S01]  /*252f0*/  @!P1 PRMT R71, R56, 0x5410, RZ ;  /* 0x0000541038479816 */ /* 0x000fe200000000ff */
[----:B------:R2:W3:Y:S01]  /*25300*/  LDL.S16 R137, [R1+0x23c] ;  /* 0x00023c0001897983 */ /* 0x0004e20000100600 */
[----:B------:R-:W-:Y:S02]  /*25310*/  ISETP.LE.U32.AND P1, PT, R2, UR23, PT ;  /* 0x0000001702007c0c */ /* 0x000fe4000bf23070 */
[----:B------:R-:W-:Y:S01]  /*25320*/  SHF.R.U32.HI R2, RZ, 0x18, R122 ;  /* 0x00000018ff027819 */ /* 0x000fe2000001167a */
[----:B------:R-:W3:Y:S01]  /*25330*/  LDL.LU R173, [R1+0x444] ;  /* 0x0004440001ad7983 */ /* 0x000ee20000300800 */
[----:B------:R-:W-:Y:S01]  /*25340*/  @!P6 PRMT R72, R41, 0x5410, RZ ;  /* 0x000054102948e816 */ /* 0x000fe200000000ff */
[----:B------:R-:W-:Y:S01]  /*25350*/  FADD.FTZ R41, R108, R43 ;  /* 0x0000002b6c297221 */ /* 0x000fe20000010000 */
[----:B------:R-:W-:Y:S01]  /*25360*/  ISETP.LE.U32.AND P6, PT, R2, UR23, PT ;  /* 0x0000001702007c0c */ /* 0x000fe2000bfc3070 */
[----:B------:R-:W-:Y:S01]  /*25370*/  STG.E.U16 desc[UR32][R184.64+0x62], R70 ;  /* 0x00006246b8007986 */ /* 0x000fe2000c101520 */
[----:B------:R-:W-:Y:S01]  /*25380*/  LOP3.LUT R2, R167, UR10, RZ, 0x3c, !PT ;  /* 0x0000000aa7027c12 */ /* 0x000fe2000f8e3cff */
[----:B------:R-:W-:Y:S01]  /*25390*/  UIADD3 UR10, UR11, 0x3, URZ ;  /* 0x000000030b0a7890 */ /* 0x000fe2000fffe03f */
[----:B-1----:R-:W-:Y:S01]  /*253a0*/  F2FP.BF16.F32.PACK_AB R45, R90, R83 ;  /* 0x000000535a2d723e */ /* 0x002fe200000010ff */
[----:B------:R-:W-:Y:S01]  /*253b0*/  STG.E.U16 desc[UR32][R180.64+0x72], R72 ;  /* 0x00007248b4007986 */ /* 0x000fe2000c101520 */
[----:B------:R-:W-:Y:S01]  /*253c0*/  F2FP.BF16.F32.PACK_AB R43, R84, R108 ;  /* 0x0000006c542b723e */ /* 0x000fe200000010ff */
[----:B------:R-:W-:Y:S01]  /*253d0*/  IMAD.WIDE.U32 R118, R2, -0x326172a9, RZ ;  /* 0xcd9e8d5702767825 */ /* 0x000fe200078e00ff */
[----:B----4-:R-:W-:Y:S01]  /*253e0*/  F2FP.BF16.F32.PACK_AB R162, R111, R81 ;  /* 0x000000516fa2723e */ /* 0x010fe200000010ff */
[----:B------:R-:W-:Y:S01]  /*253f0*/  STG.E.U16 desc[UR32][R180.64+0x70], R71 ;  /* 0x00007047b4007986 */ /* 0x000fe2000c101520 */
[----:B------:R-:W-:Y:S01]  /*25400*/  PRMT R44, R45, 0x7632, R44 ;  /* 0x000076322d2c7816 */ /* 0x000fe2000000002c */
[----:B------:R-:W-:Y:S01]  /*25410*/  FADD.FTZ R2, R83, R78 ;  /* 0x0000004e53027221 */ /* 0x000fe20000010000 */
[----:B------:R-:W-:Y:S01]  /*25420*/  LOP3.LUT R56, R119, UR21, R168, 0x96, !PT ;  /* 0x0000001577387c12 */ /* 0x000fe2000f8e96a8 */
[----:B------:R-:W-:Y:S01]  /*25430*/  UIADD3 UR11, UR35, 0x646e171e, URZ ;  /* 0x646e171e230b7890 */ /* 0x000fe2000fffe03f */
[----:B------:R-:W-:Y:S01]  /*25440*/  LOP3.LUT R78, R189, UR19, R118, 0x96, !PT ;  /* 0x00000013bd4e7c12 */ /* 0x000fe2000f8e9676 */
[----:B------:R-:W-:Y:S01]  /*25450*/  FADD.FTZ R90, R90, R2 ;  /* 0x000000025a5a7221 */ /* 0x000fe20000010000 */
[----:B------:R-:W-:Y:S01]  /*25460*/  F2FP.BF16.F32.PACK_AB R2, R80, R82 ;  /* 0x000000525002723e */ /* 0x000fe200000010ff */
[----:B------:R-:W-:Y:S01]  /*25470*/  IMAD.WIDE.U32 R56, R56, -0x2daee0ad, RZ ;  /* 0xd2511f5338387825 */ /* 0x000fe200078e00ff */
[----:B------:R-:W-:Y:S01]  /*25480*/  PRMT R38, R162, 0x7610, R38 ;  /* 0x00007610a2267816 */ /* 0x000fe20000000026 */
[----:B------:R-:W-:Y:S01]  /*25490*/  ULOP3.LUT UR10, UR10, UR35, URZ, 0x3c, !UPT ;  /* 0x000000230a0a7292 */ /* 0x000fe2000f8e3c3f */
[----:B------:R-:W-:Y:S01]  /*254a0*/  LOP3.LUT R163, R87, UR11, R144, 0x96, !PT ;  /* 0x0000000b57a37c12 */ /* 0x000fe2000f8e9690 */
[----:B------:R-:W-:Y:S01]  /*254b0*/  IMAD.WIDE.U32 R78, R78, -0x2daee0ad, RZ ;  /* 0xd2511f534e4e7825 */ /* 0x000fe200078e00ff */
[----:B------:R-:W-:Y:S02]  /*254c0*/  LOP3.LUT R57, R57, UR18, R158, 0x96, !PT ;  /* 0x0000001239397c12 */ /* 0x000fe4000f8e969e */
[----:B------:R-:W-:Y:S01]  /*254d0*/  PRMT R0, R2, 0x7632, R0 ;  /* 0x0000763202007816 */ /* 0x000fe20000000000 */
[----:B------:R-:W-:Y:S01]  /*254e0*/  FADD.FTZ R84, R84, R41 ;  /* 0x0000002954547221 */ /* 0x000fe20000010000 */
[----:B------:R-:W-:Y:S01]  /*254f0*/  LOP3.LUT R80, R79, UR16, R56, 0x96, !PT ;  /* 0x000000104f507c12 */ /* 0x000fe2000f8e9638 */
[--C-:B------:R-:W-:Y:S01]  /*25500*/  FADD.FTZ R41, R81, R68.reuse ;  /* 0x0000004451297221 */ /* 0x100fe20000010000 */
[----:B------:R-:W-:Y:S01]  /*25510*/  PRMT R68, R69, 0x7632, R68 ;  /* 0x0000763245447816 */ /* 0x000fe20000000044 */
[----:B------:R-:W-:Y:S01]  /*25520*/  IMAD.WIDE.U32 R56, R57, -0x326172a9, RZ ;  /* 0xcd9e8d5739387825 */ /* 0x000fe200078e00ff */
[----:B------:R-:W-:Y:S03]  /*25530*/  PRMT R3, R162, 0x7632, R3 ;  /* 0x00007632a2037816 */ /* 0x000fe60000000003 */
[----:B------:R-:W-:Y:S01]  /*25540*/  FADD.FTZ R111, R111, R41 ;  /* 0x000000296f6f7221 */ /* 0x000fe20000010000 */
[----:B------:R-:W-:Y:S01]  /*25550*/  IMAD.WIDE.U32 R80, R80, -0x326172a9, RZ ;  /* 0xcd9e8d5750507825 */ /* 0x000fe200078e00ff */
[----:B------:R-:W-:Y:S04]  /*25560*/  LOP3.LUT R49, R57, UR17, R188, 0x96, !PT ;  /* 0x0000001139317c12 */ /* 0x000fe8000f8e96bc */
[----:B------:R-:W-:Y:S01]  /*25570*/  LOP3.LUT R112, R81, UR15, R56, 0x96, !PT ;  /* 0x0000000f51707c12 */ /* 0x000fe2000f8e9638 */
[----:B------:R-:W-:Y:S01]  /*25580*/  IMAD.WIDE.U32 R48, R49, -0x2daee0ad, RZ ;  /* 0xd2511f5331307825 */ /* 0x000fe200078e00ff */
[----:B------:R-:W-:Y:S03]  /*25590*/  MUFU.EX2 R81, R251 ;  /* 0x000000fb00517308 */ /* 0x000fe60000000800 */
[----:B------:R-:W-:Y:S01]  /*255a0*/  IMAD.WIDE.U32 R112, R112, -0x2daee0ad, RZ ;  /* 0xd2511f5370707825 */ /* 0x000fe200078e00ff */
[----:B------:R-:W-:Y:S04]  /*255b0*/  LOP3.LUT R78, R49, UR14, R78, 0x96, !PT ;  /* 0x0000000e314e7c12 */ /* 0x000fe8000f8e964e */
[----:B------:R-:W-:Y:S01]  /*255c0*/  LOP3.LUT R82, R113, UR12, R48, 0x96, !PT ;  /* 0x0000000c71527c12 */ /* 0x000fe2000f8e9630 */
[----:B------:R-:W-:Y:S01]  /*255d0*/  IMAD.WIDE.U32 R78, R78, -0x326172a9, RZ ;  /* 0xcd9e8d574e4e7825 */ /* 0x000fe200078e00ff */
[----:B------:R-:W1:Y:S03]  /*255e0*/  MUFU.EX2 R113, R248 ;  /* 0x000000f800717308 */ /* 0x000e660000000800 */
[----:B------:R-:W-:Y:S01]  /*255f0*/  IMAD.WIDE.U32 R82, R82, -0x326172a9, RZ ;  /* 0xcd9e8d5752527825 */ /* 0x000fe200078e00ff */
[----:B------:R-:W-:Y:S04]  /*25600*/  LOP3.LUT R143, R79, UR13, R80, 0x96, !PT ;  /* 0x0000000d4f8f7c12 */ /* 0x000fe8000f8e9650 */
[----:B------:R-:W-:Y:S02]  /*25610*/  LOP3.LUT R48, R83, UR36, R78, 0x96, !PT ;  /* 0x0000002453307c12 */ /* 0x000fe4000f8e964e */
[----:B------:R-:W-:Y:S02]  /*25620*/  SHF.R.U32.HI R36, RZ, 0x10, R82 ;  /* 0x00000010ff247819 */ /* 0x000fe40000011652 */
[----:B------:R-:W-:Y:S02]  /*25630*/  LOP3.LUT R195, R82, 0xff, RZ, 0xc0, !PT ;  /* 0x000000ff52c37812 */ /* 0x000fe400078ec0ff */
[----:B-1----:R-:W-:Y:S01]  /*25640*/  F2FP.BF16.F32.PACK_AB R161, R81, R113 ;  /* 0x0000007151a1723e */ /* 0x002fe200000010ff */
[----:B------:R-:W1:Y:S10]  /*25650*/  MUFU.EX2 R121, R194 ;  /* 0x000000c200797308 */ /* 0x000e740000000800 */
[----:B------:R-:W4:Y:S10]  /*25660*/  MUFU.EX2 R57, R132 ;  /* 0x0000008400397308 */ /* 0x000f340000000800 */
[----:B--2---:R2:W-:Y:S01]  /*25670*/  MUFU.EX2 R56, R126 ;  /* 0x0000007e00387308 */ /* 0x0045e20000000800 */
[----:B---3--:R-:W-:Y:S02]  /*25680*/  @!P5 HFMA2.BF16_V2 R139, -RZ.H0_H0, RZ.H0_H0, -R69.H0_H0 ;  /* 0x200000ffff8bd231 */ /* 0x008fe40000340945 */
[----:B-1----:R-:W-:Y:S03]  /*25690*/  FADD.FTZ R41, R121, R84 ;  /* 0x0000005479297221 */ /* 0x002fe60000010000 */
[----:B------:R-:W-:Y:S04]  /*256a0*/  PRMT R80, R139, 0x7610, R80 ;  /* 0x000076108b507816 */ /* 0x000fe80000000050 */
[----:B------:R-:W1:Y:S01]  /*256b0*/  MUFU.EX2 R108, R204 ;  /* 0x000000cc006c7308 */ /* 0x000e620000000800 */
[C---:B----4-:R-:W-:Y:S01]  /*256c0*/  F2FP.BF16.F32.PACK_AB R160, R57.reuse, R121 ;  /* 0x0000007939a0723e */ /* 0x050fe200000010ff */
[----:B------:R3:W4:Y:S01]  /*256d0*/  LDL.S16 R132, [R1+0x234] ;  /* 0x0002340001847983 */ /* 0x0007220000100600 */
[----:B------:R-:W-:Y:S01]  /*256e0*/  FADD.FTZ R79, R57, R41 ;  /* 0x00000029394f7221 */ /* 0x000fe20000010000 */
[----:B------:R-:W-:Y:S01]  /*256f0*/  PRMT R57, R115, 0x7610, R57 ;  /* 0x0000761073397816 */ /* 0x000fe20000000039 */
[----:B------:R-:W-:Y:S01]  /*25700*/  @!P4 HFMA2.BF16_V2 R137, -RZ.H0_H0, RZ.H0_H0, -R68.H0_H0 ;  /* 0x200000ffff89c231 */ /* 0x000fe20000340944 */
[C---:B------:R-:W-:Y:S02]  /*25710*/  PRMT R40, R160.reuse, 0x7610, R40 ;  /* 0x00007610a0287816 */ /* 0x040fe40000000028 */
[----:B------:R-:W-:Y:S01]  /*25720*/  PRMT R39, R160, 0x7632, R39 ;  /* 0x00007632a0277816 */ /* 0x000fe20000000027 */
[----:B--2---:R3:W2:Y:S04]  /*25730*/  LDL.S16 R126, [R1+0x238] ;  /* 0x00023800017e7983 */ /* 0x0046a80000100600 */
[----:B------:R-:W-:Y:S01]  /*25740*/  @!P5 STL.S16 [R1+0x22c], R139 ;  /* 0x00022c8b0100d387 */ /* 0x000fe20000100600 */
[----:B-1----:R-:W-:Y:S03]  /*25750*/  F2FP.BF16.F32.PACK_AB R41, R56, R108 ;  /* 0x0000006c3829723e */ /* 0x002fe600000010ff */
[----:B------:R-:W3:Y:S01]  /*25760*/  LDL R205, [R1+0x54] ;  /* 0x0000540001cd7983 */ /* 0x000ee20000100800 */
[----:B------:R-:W-:Y:S01]  /*25770*/  FADD.FTZ R49, R108, R90 ;  /* 0x0000005a6c317221 */ /* 0x000fe20000010000 */
[----:B------:R-:W-:Y:S01]  /*25780*/  PRMT R108, R69, 0x5410, R68 ;  /* 0x00005410456c7816 */ /* 0x000fe20000000044 */
[----:B------:R-:W-:Y:S01]  /*25790*/  MUFU.EX2 R90, R85 ;  /* 0x00000055005a7308 */ /* 0x000fe20000000800 */
[----:B------:R-:W-:Y:S01]  /*257a0*/  @!P5 PRMT R69, R80, 0x5410, RZ ;  /* 0x000054105045d816 */ /* 0x000fe200000000ff */
[----:B------:R-:W3:Y:S01]  /*257b0*/  LDL.LU R194, [R1+0x58] ;  /* 0x0000580001c27983 */ /* 0x000ee20000300800 */
[----:B------:R-:W-:Y:S01]  /*257c0*/  FADD.FTZ R84, R56, R49 ;  /* 0x0000003138547221 */ /* 0x000fe20000010000 */
[----:B------:R-:W-:Y:S01]  /*257d0*/  PRMT R56, R115, 0x7632, R56 ;  /* 0x0000763273387816 */ /* 0x000fe20000000038 */
[--C-:B------:R-:W-:Y:S01]  /*257e0*/  FADD.FTZ R80, R51, R50.reuse ;  /* 0x0000003233507221 */ /* 0x100fe20000010000 */
[C---:B------:R-:W-:Y:S01]  /*257f0*/  LOP3.LUT R49, R48.reuse, 0xff, RZ, 0xc0, !PT ;  /* 0x000000ff30317812 */ /* 0x040fe200078ec0ff */
[----:B------:R-:W3:Y:S01]  /*25800*/  LDL.LU R204, [R1+0x3c] ;  /* 0x00003c0001cc7983 */ /* 0x000ee20000300800 */
[----:B------:R-:W-:Y:S02]  /*25810*/  PRMT R50, R137, 0x7610, R50 ;  /* 0x0000761089327816 */ /* 0x000fe40000000032 */
[----:B------:R-:W-:Y:S01]  /*25820*/  ISETP.LE.U32.AND P5, PT, R49, UR23, PT ;  /* 0x0000001731007c0c */ /* 0x000fe2000bfa3070 */
[----:B------:R-:W-:Y:S01]  /*25830*/  @!P4 STL.S16 [R1+0x23c], R137 ;  /* 0x00023c890100c387 */ /* 0x000fe20000100600 */
[----:B------:R-:W-:Y:S02]  /*25840*/  LOP3.LUT R49, R48, 0xffff, RZ, 0xc0, !PT ;  /* 0x0000ffff30317812 */ /* 0x000fe400078ec0ff */
[----:B------:R-:W-:Y:S01]  /*25850*/  @!P4 PRMT R68, R50, 0x5410, RZ ;  /* 0x000054103244c816 */ /* 0x000fe200000000ff */
[----:B------:R-:W-:Y:S01]  /*25860*/  STG.E.U16 desc[UR32][R182.64+0x70], R69 ;  /* 0x00007045b6007986 */ /* 0x000fe2000c101520 */
[----:B------:R-:W-:Y:S01]  /*25870*/  SHF.R.U32.HI R49, RZ, 0x8, R49 ;  /* 0x00000008ff317819 */ /* 0x000fe20000011631 */
[----:B------:R-:W-:Y:S01]  /*25880*/  FADD.FTZ R50, R113, R111 ;  /* 0x0000006f71327221 */ /* 0x000fe20000010000 */
[----:B------:R-:W-:Y:S01]  /*25890*/  PRMT R111, R57, 0x5410, R56 ;  /* 0x00005410396f7816 */ /* 0x000fe20000000038 */
[----:B------:R-:W-:Y:S01]  /*258a0*/  STG.E.U16 desc[UR32][R182.64+0x72], R68 ;  /* 0x00007244b6007986 */ /* 0x000fe2000c101520 */
[----:B------:R-:W-:Y:S01]  /*258b0*/  LOP3.LUT R49, R49, 0xffff, RZ, 0xc0, !PT ;  /* 0x0000ffff31317812 */ /* 0x000fe200078ec0ff */
[----:B------:R-:W1:Y:S01]  /*258c0*/  MUFU.EX2 R113, R224 ;  /* 0x000000e000717308 */ /* 0x000e620000000800 */
[----:B------:R-:W-:Y:S01]  /*258d0*/  FADD.FTZ R81, R81, R50 ;  /* 0x0000003251517221 */ /* 0x000fe20000010000 */
[----:B------:R-:W-:Y:S02]  /*258e0*/  LOP3.LUT R50, R119, UR21, R170, 0x96, !PT ;  /* 0x0000001577327c12 */ /* 0x000fe4000f8e96aa */
[----:B------:R-:W-:Y:S02]  /*258f0*/  ISETP.LE.U32.AND P4, PT, R49, UR23, PT ;  /* 0x0000001731007c0c */ /* 0x000fe4000bf83070 */
[--C-:B------:R-:W-:Y:S02]  /*25900*/  SHF.R.U32.HI R49, RZ, 0x18, R48.reuse ;  /* 0x00000018ff317819 */ /* 0x100fe40000011630 */
[----:B------:R-:W-:Y:S02]  /*25910*/  SHF.R.U32.HI R48, RZ, 0x10, R48 ;  /* 0x00000010ff307819 */ /* 0x000fe40000011630 */
[----:B-1----:R-:W-:Y:S01]  /*25920*/  F2FP.BF16.F32.PACK_AB R153, R90, R113 ;  /* 0x000000715a99723e */ /* 0x002fe200000010ff */
[----:B----4-:R-:W-:Y:S05]  /*25930*/  @!P3 HFMA2.BF16_V2 R132, -RZ.H0_H0, RZ.H0_H0, -R56.H0_H0 ;  /* 0x200000ffff84b231 */ /* 0x010fea0000340938 */
[----:B------:R-:W-:Y:S01]  /*25940*/  PRMT R58, R132, 0x7610, R58 ;  /* 0x00007610843a7816 */ /* 0x000fe2000000003a */
[----:B--2---:R-:W-:Y:S03]  /*25950*/  @!P2 HFMA2.BF16_V2 R126, -RZ.H0_H0, RZ.H0_H0, -R57.H0_H0 ;  /* 0x200000ffff7ea231 */ /* 0x004fe60000340939 */
[----:B------:R-:W-:Y:S02]  /*25960*/  @!P3 PRMT R56, R58, 0x5410, RZ ;  /* 0x000054103a38b816 */ /* 0x000fe400000000ff */
[----:B------:R-:W-:Y:S01]  /*25970*/  PRMT R51, R126, 0x7610, R51 ;  /* 0x000076107e337816 */ /* 0x000fe20000000033 */
[----:B------:R1:W-:Y:S03]  /*25980*/  @!P2 STL.S16 [R1+0x238], R126 ;  /* 0x0002387e0100a387 */ /* 0x0003e60000100600 */
[----:B------:R-:W-:Y:S01]  /*25990*/  @!P2 PRMT R57, R51, 0x5410, RZ ;  /* 0x000054103339a816 */ /* 0x000fe200000000ff */
[----:B------:R-:W-:Y:S01]  /*259a0*/  STG.E.U16 desc[UR32][R186.64+0x70], R56 ;  /* 0x00007038ba007986 */ /* 0x000fe2000c101520 */
[----:B------:R-:W-:Y:S01]  /*259b0*/  ISETP.LE.U32.AND P2, PT, R49, UR23, PT ;  /* 0x0000001731007c0c */ /* 0x000fe2000bf43070 */
[----:B---3--:R-:W-:Y:S01]  /*259c0*/  MUFU.EX2 R121, R205 ;  /* 0x000000cd00797308 */ /* 0x008fe20000000800 */
[----:B------:R-:W-:Y:S01]  /*259d0*/  LOP3.LUT R49, R48, 0xff, RZ, 0xc0, !PT ;  /* 0x000000ff30317812 */ /* 0x000fe200078ec0ff */
[----:B------:R2:W-:Y:S01]  /*259e0*/  STG.E.U16 desc[UR32][R186.64+0x6e], R57 ;  /* 0x00006e39ba007986 */ /* 0x0005e2000c101520 */
[----:B------:R-:W-:Y:S01]  /*259f0*/  LOP3.LUT R48, R191, UR19, R118, 0x96, !PT ;  /* 0x00000013bf307c12 */ /* 0x000fe2000f8e9676 */
[----:B------:R-:W-:Y:S04]  /*25a00*/  IMAD.WIDE.U32 R50, R50, -0x2daee0ad, RZ ;  /* 0xd2511f5332327825 */ /* 0x000fe800078e00ff */
[----:B------:R-:W-:Y:S01]  /*25a10*/  IMAD.WIDE.U32 R118, R48, -0x2daee0ad, RZ ;  /* 0xd2511f5330767825 */ /* 0x000fe200078e00ff */
[----:B------:R-:W-:Y:S01]  /*25a20*/  LOP3.LUT R48, R51, UR18, R164, 0x96, !PT ;  /* 0x0000001233307c12 */ /* 0x000fe2000f8e96a4 */
[----:B------:R-:W3:Y:S03]  /*25a30*/  MUFU.EX2 R58, R194 ;  /* 0x000000c2003a7308 */ /* 0x000ee60000000800 */
[----:B------:R-:W-:Y:S01]  /*25a40*/  LOP3.LUT R55, R119, UR16, R50, 0x96, !PT ;  /* 0x0000001077377c12 */ /* 0x000fe2000f8e9632 */
[----:B------:R-:W-:Y:S04]  /*25a50*/  IMAD.WIDE.U32 R50, R48, -0x326172a9, RZ ;  /* 0xcd9e8d5730327825 */ /* 0x000fe800078e00ff */
[----:B------:R-:W-:Y:S01]  /*25a60*/  IMAD.WIDE.U32 R54, R55, -0x326172a9, RZ ;  /* 0xcd9e8d5737367825 */ /* 0x000fe200078e00ff */
[----:B------:R-:W-:Y:S01]  /*25a70*/  LOP3.LUT R48, R51, UR17, R190, 0x96, !PT ;  /* 0x0000001133307c12 */ /* 0x000fe2000f8e96be */
[----:B-1----:R-:W4:Y:S01]  /*25a80*/  LDL.LU R126, [R1+0x40] ;  /* 0x00004000017e7983 */ /* 0x002f220000300800 */
[----:B------:R-:W-:Y:S03]  /*25a90*/  MUFU.EX2 R51, R223 ;  /* 0x000000df00337308 */ /* 0x000fe60000000800 */
[----:B------:R1:W-:Y:S01]  /*25aa0*/  @!P3 STL.S16 [R1+0x234], R132 ;  /* 0x000234840100b387 */ /* 0x0003e20000100600 */
[----:B------:R-:W-:Y:S01]  /*25ab0*/  ISETP.LE.U32.AND P3, PT, R49, UR23, PT ;  /* 0x0000001731007c0c */ /* 0x000fe2000bf63070 */
[----:B------:R-:W-:Y:S01]  /*25ac0*/  IMAD.WIDE.U32 R48, R48, -0x2daee0ad, RZ ;  /* 0xd2511f5330307825 */ /* 0x000fe200078e00ff */
[----:B---3--:R-:W-:Y:S02]  /*25ad0*/  F2FP.BF16.F32.PACK_AB R155, R58, R121 ;  /* 0x000000793a9b723e */ /* 0x008fe400000010ff */
[----:B--2---:R-:W-:Y:S02]  /*25ae0*/  PRMT R57, R161, 0x7632, R57 ;  /* 0x00007632a1397816 */ /* 0x004fe40000000039 */
[----:B------:R2:W3:Y:S01]  /*25af0*/  MUFU.EX2 R120, R204 ;  /* 0x000000cc00787308 */ /* 0x0004e20000000800 */
[----:B------:R-:W-:Y:S02]  /*25b00*/  LOP3.LUT R118, R49, UR14, R118, 0x96, !PT ;  /* 0x0000000e31767c12 */ /* 0x000fe4000f8e9676 */
[----:B------:R-:W-:Y:S01]  /*25b10*/  LOP3.LUT R49, R55, UR15, R50, 0x96, !PT ;  /* 0x0000000f37317c12 */ /* 0x000fe2000f8e9632 */
[----:B------:R-:W-:Y:S01]  /*25b20*/  FADD.FTZ R50, R113, R80 ;  /* 0x0000005071327221 */ /* 0x000fe20000010000 */
[----:B------:R-:W-:Y:S01]  /*25b30*/  PRMT R113, R53, 0x5410, R52 ;  /* 0x0000541035717816 */ /* 0x000fe20000000034 */
[----:B------:R-:W-:Y:S04]  /*25b40*/  IMAD.WIDE.U32 R118, R118, -0x326172a9, RZ ;  /* 0xcd9e8d5776767825 */ /* 0x000fe800078e00ff */
[----:B------:R-:W1:Y:S01]  /*25b50*/  MUFU.EX2 R55, R216 ;  /* 0x000000d800377308 */ /* 0x000e620000000800 */
[----:B------:R-:W-:Y:S01]  /*25b60*/  FADD.FTZ R80, R90, R50 ;  /* 0x000000325a507221 */ /* 0x000fe20000010000 */
[--C-:B------:R-:W-:Y:S02]  /*25b70*/  LOP3.LUT R147, R119, UR13, R54.reuse, 0x96, !PT ;  /* 0x0000000d77937c12 */ /* 0x100fe4000f8e9636 */
[----:B------:R-:W-:Y:S01]  /*25b80*/  PRMT R54, R125, 0x7632, R54 ;  /* 0x000076327d367816 */ /* 0x000fe20000000036 */
[----:B--2---:R-:W-:Y:S04]  /*25b90*/  IMAD.WIDE.U32 R204, R49, -0x2daee0ad, RZ ;  /* 0xd2511f5331cc7825 */ /* 0x004fe800078e00ff */
[----:B---3--:R-:W-:Y:S01]  /*25ba0*/  FADD.FTZ R49, R120, R84 ;  /* 0x0000005478317221 */ /* 0x008fe20000010000 */
[----:B-1----:R2:W3:Y:S04]  /*25bb0*/  LDL.S16 R132, [R1+0x230] ;  /* 0x0002300001847983 */ /* 0x0024e80000100600 */
[----:B------:R-:W2:Y:S01]  /*25bc0*/  LDL.LU R224, [R1+0x440] ;  /* 0x0004400001e07983 */ /* 0x000ea20000300800 */
[----:B------:R-:W-:Y:S01]  /*25bd0*/  F2FP.BF16.F32.PACK_AB R152, R51, R55 ;  /* 0x000000373398723e */ /* 0x000fe200000010ff */
[----:B------:R-:W-:Y:S01]  /*25be0*/  FADD.FTZ R50, R55, R81 ;  /* 0x0000005137327221 */ /* 0x000fe20000010000 */
[----:B------:R-:W-:Y:S01]  /*25bf0*/  PRMT R55, R125, 0x7610, R55 ;  /* 0x000076107d377816 */ /* 0x000fe20000000037 */
[----:B------:R-:W2:Y:S01]  /*25c00*/  LDL.LU R85, [R1+0x43c] ;  /* 0x00043c0001557983 */ /* 0x000ea20000300800 */
[----:B------:R-:W-:Y:S01]  /*25c10*/  PRMT R68, R152, 0x7610, R68 ;  /* 0x0000761098447816 */ /* 0x000fe20000000044 */
[--C-:B------:R-:W-:Y:S01]  /*25c20*/  FADD.FTZ R84, R51, R50.reuse ;  /* 0x0000003233547221 */ /* 0x100fe20000010000 */
[C---:B------:R-:W-:Y:S01]  /*25c30*/  PRMT R51, R124.reuse, 0x7610, R51 ;  /* 0x000076107c337816 */ /* 0x040fe20000000033 */
[----:B------:R-:W2:Y:S01]  /*25c40*/  LDL.LU R216, [R1+0x438] ;  /* 0x0004380001d87983 */ /* 0x000ea20000300800 */
[----:B------:R-:W-:Y:S02]  /*25c50*/  PRMT R50, R124, 0x7632, R50 ;  /* 0x000076327c327816 */ /* 0x000fe40000000032 */
[----:B------:R-:W-:Y:S01]  /*25c60*/  PRMT R69, R152, 0x7632, R69 ;  /* 0x0000763298457816 */ /* 0x000fe20000000045 */
[----:B------:R1:W2:Y:S04]  /*25c70*/  LDL.S16 R142, [R1+0x240] ;  /* 0x00024000018e7983 */ /* 0x0002a80000100600 */
[----:B------:R-:W2:Y:S04]  /*25c80*/  LDL.LU R151, [R1+0x6c] ;  /* 0x00006c0001977983 */ /* 0x000ea80000300800 */
[----:B------:R1:W2:Y:S04]  /*25c90*/  LDL.S16 R137, [R1+0x244] ;  /* 0x0002440001897983 */ /* 0x0002a80000100600 */
[----:B------:R-:W2:Y:S01]  /*25ca0*/  LDL.LU R194, [R1+0x80] ;  /* 0x0000800001c27983 */ /* 0x000ea20000300800 */
[----:B----4-:R4:W1:Y:S02]  /*25cb0*/  MUFU.EX2 R115, R126 ;  /* 0x0000007e00737308 */ /* 0x0108640000000800 */
[----:B----4-:R-:W-:Y:S01]  /*25cc0*/  LOP3.LUT R126, R205, UR12, R48, 0x96, !PT ;  /* 0x0000000ccd7e7c12 */ /* 0x010fe2000f8e9630 */
[----:B------:R-:W-:Y:S01]  /*25cd0*/  FADD.FTZ R48, R121, R79 ;  /* 0x0000004f79307221 */ /* 0x000fe20000010000 */
[C---:B-1----:R-:W-:Y:S01]  /*25ce0*/  F2FP.BF16.F32.PACK_AB R154, R115.reuse, R120 ;  /* 0x00000078739a723e */ /* 0x042fe200000010ff */
[----:B------:R-:W-:Y:S02]  /*25cf0*/  FADD.FTZ R79, R115, R49 ;  /* 0x00000031734f7221 */ /* 0x000fe40000010000 */
[----:B------:R-:W-:Y:S01]  /*25d00*/  IMAD.WIDE.U32 R126, R126, -0x326172a9, RZ ;  /* 0xcd9e8d577e7e7825 */ /* 0x000fe200078e00ff */
[----:B------:R-:W-:Y:S03]  /*25d10*/  PRMT R65, R154, 0x7632, R65 ;  /* 0x000076329a417816 */ /* 0x000fe60000000041 */
[----:B------:R-:W-:Y:S01]  /*25d20*/  FADD.FTZ R58, R58, R48 ;  /* 0x000000303a3a7221 */ /* 0x000fe20000010000 */
[----:B------:R-:W-:Y:S02]  /*25d30*/  LOP3.LUT R48, R127, UR36, R118, 0x96, !PT ;  /* 0x000000247f307c12 */ /* 0x000fe4000f8e9676 */
[----:B------:R-:W-:Y:S01]  /*25d40*/  LOP3.LUT R166, R126, 0xff, RZ, 0xc0, !PT ;  /* 0x000000ff7ea67812 */ /* 0x000fe200078ec0ff */
[----:B---3--:R-:W-:Y:S01]  /*25d50*/  @!P1 HFMA2.BF16_V2 R132, -RZ.H0_H0, RZ.H0_H0, -R53.H0_H0 ;  /* 0x200000ffff849231 */ /* 0x008fe20000340935 */
[----:B------:R-:W-:Y:S02]  /*25d60*/  LOP3.LUT R49, R48, 0xff, RZ, 0xc0, !PT ;  /* 0x000000ff30317812 */ /* 0x000fe400078ec0ff */
[--C-:B------:R-:W-:Y:S02]  /*25d70*/  SHF.R.U32.HI R197, RZ, 0x18, R48.reuse ;  /* 0x00000018ffc57819 */ /* 0x100fe40000011630 */
[----:B------:R-:W-:Y:S01]  /*25d80*/  PRMT R145, R132, 0x7610, R145 ;  /* 0x0000761084917816 */ /* 0x000fe20000000091 */
[----:B------:R1:W-:Y:S01]  /*25d90*/  @!P1 STL.S16 [R1+0x230], R132 ;  /* 0x0002308401009387 */ /* 0x0003e20000100600 */
[----:B------:R-:W-:Y:S02]  /*25da0*/  LOP3.LUT R61, R126, 0xffff, RZ, 0xc0, !PT ;  /* 0x0000ffff7e3d7812 */ /* 0x000fe400078ec0ff */
[----:B------:R-:W-:Y:S01]  /*25db0*/  @!P1 PRMT R53, R145, 0x5410, RZ ;  /* 0x0000541091359816 */ /* 0x000fe200000000ff */
[----:B------:R-:W3:Y:S01]  /*25dc0*/  LDL.LU R223, [R1+0x434] ;  /* 0x0004340001df7983 */ /* 0x000ee20000300800 */
[----:B------:R-:W-:Y:S02]  /*25dd0*/  ISETP.LE.U32.AND P1, PT, R49, UR23, PT ;  /* 0x0000001731007c0c */ /* 0x000fe4000bf23070 */
[----:B------:R-:W-:Y:S01]  /*25de0*/  LOP3.LUT R49, R48, 0xffff, RZ, 0xc0, !PT ;  /* 0x0000ffff30317812 */ /* 0x000fe200078ec0ff */
[----:B------:R4:W4:Y:S01]  /*25df0*/  LDL.S16 R139, [R1+0x250] ;  /* 0x00025000018b7983 */ /* 0x0009220000100600 */
[----:B------:R-:W-:Y:S01]  /*25e00*/  SHF.R.U32.HI R48, RZ, 0x10, R48 ;  /* 0x00000010ff307819 */ /* 0x000fe20000011630 */
[----:B--2---:R-:W-:Y:S01]  /*25e10*/  @!P6 HFMA2.BF16_V2 R142, -RZ.H0_H0, RZ.H0_H0, -R52.H0_H0 ;  /* 0x200000ffff8ee231 */ /* 0x004fe20000340934 */
[----:B------:R-:W-:Y:S01]  /*25e20*/  SHF.R.U32.HI R49, RZ, 0x8, R49 ;  /* 0x00000008ff317819 */ /* 0x000fe20000011631 */
[----:B------:R2:W2:Y:S01]  /*25e30*/  LDL.S16 R119, [R1+0x248] ;  /* 0x0002480001777983 */ /* 0x0004a20000100600 */
[----:B------:R-:W-:Y:S01]  /*25e40*/  LOP3.LUT R193, R48, 0xff, RZ, 0xc0, !PT ;  /* 0x000000ff30c17812 */ /* 0x000fe200078ec0ff */
[----:B------:R-:W-:Y:S01]  /*25e50*/  MUFU.EX2 R81, R151 ;  /* 0x0000009700517308 */ /* 0x000fe20000000800 */
[----:B------:R-:W-:Y:S01]  /*25e60*/  PRMT R120, R142, 0x7610, R120 ;  /* 0x000076108e787816 */ /* 0x000fe20000000078 */
[----:B------:R-:W-:Y:S01]  /*25e70*/  STG.E.U16 desc[UR32][R184.64+0x70], R53 ;  /* 0x00007035b8007986 */ /* 0x000fe2000c101520 */
[----:B------:R-:W-:Y:S01]  /*25e80*/  LOP3.LUT R196, R49, 0xffff, RZ, 0xc0, !PT ;  /* 0x0000ffff31c47812 */ /* 0x000fe200078ec0ff */
[----:B------:R-:W-:Y:S01]  /*25e90*/  @!P5 HFMA2.BF16_V2 R137, -RZ.H0_H0, RZ.H0_H0, -R55.H0_H0 ;  /* 0x200000ffff89d231 */ /* 0x000fe20000340937 */
[----:B------:R-:W-:Y:S02]  /*25ea0*/  @!P6 PRMT R52, R120, 0x5410, RZ ;  /* 0x000054107834e816 */ /* 0x000fe400000000ff */
[----:B------:R-:W-:Y:S02]  /*25eb0*/  PRMT R120, R55, 0x5410, R54 ;  /* 0x0000541037787816 */ /* 0x000fe40000000036 */
[----:B------:R-:W-:Y:S01]  /*25ec0*/  PRMT R90, R137, 0x7610, R90 ;  /* 0x00007610895a7816 */ /* 0x000fe2000000005a */
[----:B------:R-:W-:Y:S01]  /*25ed0*/  STG.E.U16 desc[UR32][R184.64+0x72], R52 ;  /* 0x00007234b8007986 */ /* 0x000fe2000c101520 */
[----:B------:R-:W-:Y:S02]  /*25ee0*/  PRMT R49, R138, 0x7610, R49 ;  /* 0x000076108a317816 */ /* 0x000fe40000000031 */
[----:B------:R-:W-:Y:S01]  /*25ef0*/  @!P5 PRMT R55, R90, 0x5410, RZ ;  /* 0x000054105a37d816 */ /* 0x000fe200000000ff */
[----:B-1----:R1:W3:Y:S01]  /*25f00*/  LDL.S16 R132, [R1+0x24c] ;  /* 0x00024c0001847983 */ /* 0x0022e20000100600 */
[----:B------:R-:W-:Y:S01]  /*25f10*/  PRMT R48, R138, 0x7632, R48 ;  /* 0x000076328a307816 */ /* 0x000fe20000000030 */
[----:B------:R-:W-:Y:S01]  /*25f20*/  MUFU.EX2 R90, R224 ;  /* 0x000000e0005a7308 */ /* 0x000fe20000000800 */
[----:B------:R-:W-:Y:S01]  /*25f30*/  SHF.R.U32.HI R61, RZ, 0x8, R61 ;  /* 0x00000008ff3d7819 */ /* 0x000fe2000001163d */
[----:B------:R1:W-:Y:S01]  /*25f40*/  @!P6 STL.S16 [R1+0x240], R142 ;  /* 0x0002408e0100e387 */ /* 0x0003e20000100600 */
[--C-:B------:R-:W-:Y:S02]  /*25f50*/  SHF.R.U32.HI R165, RZ, 0x18, R126.reuse ;  /* 0x00000018ffa57819 */ /* 0x100fe4000001167e */
[----:B------:R-:W-:Y:S01]  /*25f60*/  LOP3.LUT R160, R61, 0xffff, RZ, 0xc0, !PT ;  /* 0x0000ffff3da07812 */ /* 0x000fe200078ec0ff */
[----:B------:R1:W-:Y:S01]  /*25f70*/  @!P5 STL.S16 [R1+0x244], R137 ;  /* 0x000244890100d387 */ /* 0x0003e20000100600 */
[----:B------:R-:W-:Y:S02]  /*25f80*/  ISETP.LE.U32.AND P5, PT, R195, UR23, PT ;  /* 0x00000017c3007c0c */ /* 0x000fe4000bfa3070 */
[----:B------:R-:W-:Y:S01]  /*25f90*/  SHF.R.U32.HI R61, RZ, 0x10, R126 ;  /* 0x00000010ff3d7819 */ /* 0x000fe2000001167e */
[----:B------:R2:W3:Y:S03]  /*25fa0*/  LDL.S16 R121, [R1+0x254] ;  /* 0x0002540001797983 */ /* 0x0004e60000100600 */
[----:B------:R-:W-:Y:S01]  /*25fb0*/  LOP3.LUT R162, R61, 0xff, RZ, 0xc0, !PT ;  /* 0x000000ff3da27812 */ /* 0x000fe200078ec0ff */
[----:B------:R-:W-:Y:S01]  /*25fc0*/  STG.E.U16 desc[UR32][R180.64+0x80], R55 ;  /* 0x00008037b4007986 */ /* 0x000fe2000c101520 */
[----:B-1----:R-:W-:Y:S10]  /*25fd0*/  MUFU.EX2 R142, R174 ;  /* 0x000000ae008e7308 */ /* 0x002ff40000000800 */
[----:B------:R1:W1:Y:S02]  /*25fe0*/  MUFU.EX2 R137, R194 ;  /* 0x000000c200897308 */ /* 0x0002640000000800 */
[----:B-1----:R-:W-:Y:S02]  /*25ff0*/  LOP3.LUT R194, R36, 0xff, RZ, 0xc0, !PT ;  /* 0x000000ff24c27812 */ /* 0x002fe400078ec0ff */
[----:B------:R-:W-:Y:S02]  /*26000*/  LOP3.LUT R36, R82, 0xffff, RZ, 0xc0, !PT ;  /* 0x0000ffff52247812 */ /* 0x000fe400078ec0ff */
[----:B------:R-:W-:Y:S02]  /*26010*/  F2FP.BF16.F32.PACK_AB R150, R137, R81 ;  /* 0x000000518996723e */ /* 0x000fe400000010ff */
[----:B------:R-:W-:Y:S02]  /*26020*/  SHF.R.U32.HI R36, RZ, 0x8, R36 ;  /* 0x00000008ff247819 */ /* 0x000fe40000011624 */
[----:B------:R-:W-:Y:S02]  /*26030*/  ISETP.LE.U32.AND P0, PT, R194, UR23, PT ;  /* 0x00000017c2007c0c */ /* 0x000fe4000bf03070 */
[----:B------:R-:W-:Y:S02]  /*26040*/  LOP3.LUT R192, R36, 0xffff, RZ, 0xc0, !PT ;  /* 0x0000ffff24c07812 */ /* 0x000fe400078ec0ff */
[----:B------:R-:W-:Y:S01]  /*26050*/  LOP3.LUT R36, R167, UR10, RZ, 0x3c, !PT ;  /* 0x0000000aa7247c12 */ /* 0x000fe2000f8e3cff */
[----:B------:R-:W-:Y:S01]  /*26060*/  UIADD3 UR10, UR34, -0x4ab325aa, URZ ;  /* 0xb54cda56220a7890 */ /* 0x000fe2000fffe03f */
[----:B------:R-:W-:Y:S02]  /*26070*/  ISETP.LE.U32.AND P6, PT, R192, UR23, PT ;  /* 0x00000017c0007c0c */ /* 0x000fe4000bfc3070 */
[C---:B------:R-:W-:Y:S02]  /*26080*/  PRMT R70, R150.reuse, 0x7610, R70 ;  /* 0x0000761096467816 */ /* 0x040fe40000000046 */
[----:B------:R-:W-:Y:S01]  /*26090*/  PRMT R71, R150, 0x7632, R71 ;  /* 0x0000763296477816 */ /* 0x000fe20000000047 */
[----:B----4-:R-:W-:Y:S02]  /*260a0*/  @!P4 HFMA2.BF16_V2 R139, -RZ.H0_H0, RZ.H0_H0, -R54.H0_H0 ;  /* 0x200000ffff8bc231 */ /* 0x010fe40000340936 */
[----:B--2---:R-:W-:Y:S03]  /*260b0*/  @!P2 HFMA2.BF16_V2 R119, -RZ.H0_H0, RZ.H0_H0, -R50.H0_H0 ;  /* 0x200000ffff77a231 */ /* 0x004fe60000340932 */
[----:B------:R-:W-:Y:S01]  /*260c0*/  PRMT R125, R139, 0x7610, R125 ;  /* 0x000076108b7d7816 */ /* 0x000fe2000000007d */
[----:B------:R1:W-:Y:S01]  /*260d0*/  @!P4 STL.S16 [R1+0x250], R139 ;  /* 0x0002508b0100c387 */ /* 0x0003e20000100600 */
[----:B------:R-:W-:Y:S03]  /*260e0*/  PRMT R46, R119, 0x7610, R46 ;  /* 0x00007610772e7816 */ /* 0x000fe6000000002e */
[----:B------:R-:W2:Y:S01]  /*260f0*/  LDL.LU R224, [R1+0x430] ;  /* 0x0004300001e07983 */ /* 0x000ea20000300800 */
[----:B------:R-:W-:Y:S02]  /*26100*/  @!P4 PRMT R54, R125, 0x5410, RZ ;  /* 0x000054107d36c816 */ /* 0x000fe400000000ff */
[----:B------:R-:W-:Y:S03]  /*26110*/  ISETP.LE.U32.AND P4, PT, R197, UR23, PT ;  /* 0x00000017c5007c0c */ /* 0x000fe6000bf83070 */
[----:B------:R-:W-:Y:S01]  /*26120*/  STG.E.U16 desc[UR32][R180.64+0x82], R54 ;  /* 0x00008236b4007986 */ /* 0x000fe2000c101520 */
[----:B---3--:R-:W-:Y:S05]  /*26130*/  @!P3 HFMA2.BF16_V2 R132, -RZ.H0_H0, RZ.H0_H0, -R51.H0_H0 ;  /* 0x200000ffff84b231 */ /* 0x008fea0000340933 */
[----:B------:R-:W-:Y:S01]  /*26140*/  PRMT R115, R132, 0x7610, R115 ;  /* 0x0000761084737816 */ /* 0x000fe20000000073 */
[----:B------:R3:W-:Y:S01]  /*26150*/  @!P3 STL.S16 [R1+0x24c], R132 ;  /* 0x00024c840100b387 */ /* 0x0007e20000100600 */
[----:B-1----:R-:W-:Y:S04]  /*26160*/  IMAD.WIDE.U32 R138, R36, -0x326172a9, RZ ;  /* 0xcd9e8d57248a7825 */ /* 0x002fe800078e00ff */
[----:B------:R-:W-:Y:S02]  /*26170*/  @!P1 HFMA2.BF16_V2 R121, -RZ.H0_H0, RZ.H0_H0, -R49.H0_H0 ;  /* 0x200000ffff799231 */ /* 0x000fe40000340931 */
[----:B------:R-:W-:Y:S01]  /*26180*/  FADD.FTZ R36, R90, R79 ;  /* 0x0000004f5a247221 */ /* 0x000fe20000010000 */
[----:B------:R-:W-:Y:S02]  /*26190*/  LOP3.LUT R62, R139, UR21, R168, 0x96, !PT ;  /* 0x000000158b3e7c12 */ /* 0x000fe4000f8e96a8 */
[----:B------:R-:W-:Y:S01]  /*261a0*/  PRMT R27, R121, 0x7610, R27 ;  /* 0x00007610791b7816 */ /* 0x000fe2000000001b */
[----:B---3--:R-:W1:Y:S02]  /*261b0*/  MUFU.EX2 R132, R173 ;  /* 0x000000ad00847308 */ /* 0x008e640000000800 */
[C---:B-1----:R-:W-:Y:S01]  /*261c0*/  F2FP.BF16.F32.PACK_AB R149, R132.reuse, R90 ;  /* 0x0000005a8495723e */ /* 0x042fe200000010ff */
[----:B------:R-:W3:Y:S01]  /*261d0*/  LDL.LU R173, [R1+0x42c] ;  /* 0x00042c0001ad7983 */ /* 0x000ee20000300800 */
[----:B------:R-:W-:Y:S01]  /*261e0*/  FADD.FTZ R132, R132, R36 ;  /* 0x0000002484847221 */ /* 0x000fe20000010000 */
[----:B------:R-:W-:Y:S02]  /*261f0*/  FADD.FTZ R36, R63, R80 ;  /* 0x000000503f247221 */ /* 0x000fe40000010000 */
[----:B------:R1:W-:Y:S04]  /*26200*/  @!P2 STL.S16 [R1+0x248], R119 ;  /* 0x000248770100a387 */ /* 0x0003e80000100600 */
[----:B------:R-:W4:Y:S01]  /*26210*/  LDL.LU R198, [R1+0x428] ;  /* 0x0004280001c67983 */ /* 0x000f220000300800 */
[----:B-1----:R-:W-:Y:S02]  /*26220*/  PRMT R119, R51, 0x5410, R50 ;  /* 0x0000541033777816 */ /* 0x002fe40000000032 */
[----:B------:R-:W-:Y:S02]  /*26230*/  @!P3 PRMT R51, R115, 0x5410, RZ ;  /* 0x000054107333b816 */ /* 0x000fe400000000ff */
[----:B------:R-:W-:Y:S01]  /*26240*/  @!P2 PRMT R50, R46, 0x5410, RZ ;  /* 0x000054102e32a816 */ /* 0x000fe200000000ff */
[----:B------:R-:W1:Y:S01]  /*26250*/  MUFU.EX2 R115, R199 ;  /* 0x000000c700737308 */ /* 0x000e620000000800 */
[----:B------:R-:W-:Y:S01]  /*26260*/  ISETP.LE.U32.AND P2, PT, R196, UR23, PT ;  /* 0x00000017c4007c0c */ /* 0x000fe2000bf43070 */
[----:B------:R-:W-:Y:S01]  /*26270*/  FADD.FTZ R46, R81, R58 ;  /* 0x0000003a512e7221 */ /* 0x000fe20000010000 */
[----:B------:R-:W-:Y:S01]  /*26280*/  ISETP.LE.U32.AND P3, PT, R193, UR23, PT ;  /* 0x00000017c1007c0c */ /* 0x000fe2000bf63070 */
[----:B------:R-:W-:Y:S02]  /*26290*/  STG.E.U16 desc[UR32][R182.64+0x82], R50 ;  /* 0x00008232b6007986 */ /* 0x000fe4000c101520 */
[----:B------:R-:W-:Y:S01]  /*262a0*/  FADD.FTZ R137, R137, R46 ;  /* 0x0000002e89897221 */ /* 0x000fe20000010000 */
[----:B------:R-:W-:Y:S03]  /*262b0*/  LOP3.LUT R46, R191, UR19, R138, 0x96, !PT ;  /* 0x00000013bf2e7c12 */ /* 0x000fe6000f8e968a */
[----:B------:R-:W1:Y:S01]  /*262c0*/  MUFU.EX2 R58, R175 ;  /* 0x000000af003a7308 */ /* 0x000e620000000800 */
[----:B------:R-:W-:Y:S01]  /*262d0*/  SHF.R.U32.HI R191, RZ, 0x18, R116 ;  /* 0x00000018ffbf7819 */ /* 0x000fe20000011674 */
[----:B------:R-:W-:Y:S01]  /*262e0*/  STG.E.U16 desc[UR32][R182.64+0x80], R51 ;  /* 0x00008033b6007986 */ /* 0x000fe2000c101520 */
[C---:B-1----:R-:W-:Y:S03]  /*262f0*/  F2FP.BF16.F32.PACK_AB R81, R115.reuse, R63 ;  /* 0x0000003f7351723e */ /* 0x042fe600000010ff */
[----:B------:R-:W2:Y:S01]  /*26300*/  LDL.LU R199, [R1+0x424] ;  /* 0x0004240001c77983 */ /* 0x000ea20000300800 */
[----:B------:R-:W-:Y:S01]  /*26310*/  FADD.FTZ R115, R115, R36 ;  /* 0x0000002473737221 */ /* 0x000fe20000010000 */
[----:B------:R-:W-:Y:S02]  /*26320*/  IMAD.WIDE.U32 R62, R62, -0x2daee0ad, RZ ;  /* 0xd2511f533e3e7825 */ /* 0x000fe400078e00ff */
[----:B------:R1:W-:Y:S01]  /*26330*/  @!P1 STL.S16 [R1+0x254], R121 ;  /* 0x0002547901009387 */ /* 0x0003e20000100600 */
[----:B------:R-:W-:Y:S03]  /*26340*/  F2FP.BF16.F32.PACK_AB R79, R142, R58 ;  /* 0x0000003a8e4f723e */ /* 0x000fe600000010ff */
[----:B------:R-:W2:Y:S01]  /*26350*/  LDL.LU R175, [R1+0x420] ;  /* 0x0004200001af7983 */ /* 0x000ea20000300800 */
[----:B------:R-:W-:Y:S01]  /*26360*/  FADD.FTZ R36, R58, R84 ;  /* 0x000000543a247221 */ /* 0x000fe20000010000 */
[----:B------:R-:W-:Y:S02]  /*26370*/  LOP3.LUT R84, R117, UR11, R156, 0x96, !PT ;  /* 0x0000000b75547c12 */ /* 0x000fe4000f8e969c */
[----:B------:R-:W2:Y:S01]  /*26380*/  LDL.LU R174, [R1+0x41c] ;  /* 0x00041c0001ae7983 */ /* 0x000ea20000300800 */
[----:B------:R-:W-:Y:S01]  /*26390*/  FADD.FTZ R142, R142, R36 ;  /* 0x000000248e8e7221 */ /* 0x000fe20000010000 */
[----:B------:R-:W-:Y:S02]  /*263a0*/  LOP3.LUT R36, R63, UR18, R158, 0x96, !PT ;  /* 0x000000123f247c12 */ /* 0x000fe4000f8e969e */
[----:B------:R-:W2:Y:S03]  /*263b0*/  LDL.LU.64 R168, [R1+0x50] ;  /* 0x0000500001a87983 */ /* 0x000ea60000300a00 */
[----:B------:R-:W-:Y:S01]  /*263c0*/  IMAD.WIDE.U32 R66, R36, -0x326172a9, RZ ;  /* 0xcd9e8d5724427825 */ /* 0x000fe200078e00ff */
[----:B------:R-:W-:Y:S04]  /*263d0*/  LOP3.LUT R36, R189, UR19, R138, 0x96, !PT ;  /* 0x00000013bd247c12 */ /* 0x000fe8000f8e968a */
[----:B------:R-:W-:Y:S01]  /*263e0*/  LOP3.LUT R63, R67, UR17, R188, 0x96, !PT ;  /* 0x00000011433f7c12 */ /* 0x000fe2000f8e96bc */
[----:B------:R-:W-:Y:S01]  /*263f0*/  IMAD.WIDE.U32 R124, R36, -0x2daee0ad, RZ ;  /* 0xd2511f53247c7825 */ /* 0x000fe200078e00ff */
[----:B------:R-:W-:Y:S01]  /*26400*/  LOP3.LUT R188, R116, 0xffff, RZ, 0xc0, !PT ;  /* 0x0000ffff74bc7812 */ /* 0x000fe200078ec0ff */
[----:B------:R-:W-:Y:S01]  /*26410*/  MUFU.EX2 R117, R230 ;  /* 0x000000e600757308 */ /* 0x000fe20000000800 */
[----:B-1----:R-:W-:Y:S02]  /*26420*/  PRMT R121, R49, 0x5410, R48 ;  /* 0x0000541031797816 */ /* 0x002fe40000000030 */
[----:B------:R-:W-:Y:S01]  /*26430*/  LOP3.LUT R36, R125, UR16, R62, 0x96, !PT ;  /* 0x000000107d247c12 */ /* 0x000fe2000f8e963e */
[----:B------:R-:W-:Y:S01]  /*26440*/  IMAD.WIDE.U32 R62, R63, -0x2daee0ad, RZ ;  /* 0xd2511f533f3e7825 */ /* 0x000fe200078e00ff */
[----:B------:R-:W-:Y:S03]  /*26450*/  @!P1 PRMT R49, R27, 0x5410, RZ ;  /* 0x000054101b319816 */ /* 0x000fe600000000ff */
[----:B------:R-:W-:Y:S01]  /*26460*/  IMAD.MOV.U32 R27, RZ, RZ, 0x7054 ;  /* 0x00007054ff1b7424 */ /* 0x000fe200078e00ff */
[----:B------:R-:W-:Y:S01]  /*26470*/  LOP3.LUT R67, R63, UR14, R124, 0x96, !PT ;  /* 0x0000000e3f437c12 */ /* 0x000fe2000f8e967c */
[----:B------:R-:W-:Y:S01]  /*26480*/  IMAD.WIDE.U32 R124, R36, -0x326172a9, RZ ;  /* 0xcd9e8d57247c7825 */ /* 0x000fe200078e00ff */
[----:B------:R-:W-:Y:S01]  /*26490*/  LOP3.LUT R36, R139, UR21, R170, 0x96, !PT ;  /* 0x000000158b247c12 */ /* 0x000fe2000f8e96aa */
[----:B------:R-:W-:Y:S01]  /*264a0*/  STG.E.U16 desc[UR32][R186.64+0x7e], R49 ;  /* 0x00007e31ba007986 */ /* 0x000fe2000c101520 */
[----:B------:R-:W-:Y:S01]  /*264b0*/  PRMT R141, R141, R27, UR23 ;  /* 0x000000178d8d7e16 */ /* 0x000fe2000800001b */
[----:B------:R-:W-:Y:S01]  /*264c0*/  IMAD.WIDE.U32 R138, R46, -0x2daee0ad, RZ ;  /* 0xd2511f532e8a7825 */ /* 0x000fe200078e00ff */
[----:B------:R-:W-:Y:S05]  /*264d0*/  LOP3.LUT R66, R125, UR15, R66, 0x96, !PT ;  /* 0x0000000f7d427c12 */ /* 0x000fea000f8e9642 */
[----:B------:R-:W-:Y:S04]  /*264e0*/  IMAD.WIDE.U32 R158, R66, -0x2daee0ad, RZ ;  /* 0xd2511f53429e7825 */ /* 0x000fe800078e00ff */
[----:B------:R-:W-:Y:S01]  /*264f0*/  IMAD.WIDE.U32 R66, R67, -0x326172a9, RZ ;  /* 0xcd9e8d5743427825 */ /* 0x000fe200078e00ff */
[----:B------:R-:W-:Y:S02]  /*26500*/  LOP3.LUT R90, R159, UR12, R62, 0x96, !PT ;  /* 0x0000000c9f5a7c12 */ /* 0x000fe4000f8e963e */
[----:B------:R-:W-:Y:S02]  /*26510*/  LOP3.LUT R159, R89, UR10, R140, 0x96, !PT ;  /* 0x0000000a599f7c12 */ /* 0x000fe4000f8e968c */
[----:B------:R-:W-:Y:S01]  /*26520*/  LOP3.LUT R145, R67, UR13, R124, 0x96, !PT ;  /* 0x0000000d43917c12 */ /* 0x000fe2000f8e967c */
[----:B------:R-:W-:Y:S01]  /*26530*/  IMAD.WIDE.U32 R124, R36, -0x2daee0ad, RZ ;  /* 0xd2511f53247c7825 */ /* 0x000fe200078e00ff */
[----:B------:R-:W-:Y:S04]  /*26540*/  MUFU.EX2 R67, R225 ;  /* 0x000000e100437308 */ /* 0x000fe80000000800 */
[----:B------:R-:W-:Y:S02]  /*26550*/  LOP3.LUT R62, R125, UR18, R164, 0x96, !PT ;  /* 0x000000127d3e7c12 */ /* 0x000fe4000f8e96a4 */
[----:B------:R-:W-:Y:S02]  /*26560*/  LOP3.LUT R46, R139, UR16, R124, 0x96, !PT ;  /* 0x000000108b2e7c12 */ /* 0x000fe4000f8e967c */
[----:B------:R-:W-:Y:S01]  /*26570*/  LOP3.LUT R164, R128, 0xff, RZ, 0xc0, !PT ;  /* 0x000000ff80a47812 */ /* 0x000fe200078ec0ff */
[----:B------:R-:W-:Y:S04]  /*26580*/  IMAD.WIDE.U32 R62, R62, -0x326172a9, RZ ;  /* 0xcd9e8d573e3e7825 */ /* 0x000fe800078e00ff */
[----:B------:R-:W-:Y:S01]  /*26590*/  IMAD.WIDE.U32 R124, R46, -0x326172a9, RZ ;  /* 0xcd9e8d572e7c7825 */ /* 0x000fe200078e00ff */
[----:B------:R-:W-:Y:S02]  /*265a0*/  LOP3.LUT R36, R63, UR17, R190, 0x96, !PT ;  /* 0x000000113f247c12 */ /* 0x000fe4000f8e96be */
[----:B------:R-:W-:Y:S02]  /*265b0*/  SHF.R.U32.HI R190, RZ, 0x10, R116 ;  /* 0x00000010ffbe7819 */ /* 0x000fe40000011674 */
[----:B------:R-:W-:Y:S01]  /*265c0*/  LOP3.LUT R62, R125, UR15, R62, 0x96, !PT ;  /* 0x0000000f7d3e7c12 */ /* 0x000fe2000f8e963e */
[----:B------:R-:W-:Y:S01]  /*265d0*/  IMAD.WIDE.U32 R36, R36, -0x2daee0ad, RZ ;  /* 0xd2511f5324247825 */ /* 0x000fe200078e00ff */
[----:B------:R-:W1:Y:S03]  /*265e0*/  MUFU.EX2 R116, R228 ;  /* 0x000000e400747308 */ /* 0x000e660000000800 */
[----:B------:R-:W-:Y:S01]  /*265f0*/  IMAD.WIDE.U32 R248, R62, -0x2daee0ad, RZ ;  /* 0xd2511f533ef87825 */ /* 0x000fe200078e00ff */
[----:B------:R-:W-:Y:S04]  /*26600*/  LOP3.LUT R138, R37, UR14, R138, 0x96, !PT ;  /* 0x0000000e258a7c12 */ /* 0x000fe8000f8e968a */
[----:B------:R-:W-:Y:S01]  /*26610*/  LOP3.LUT R125, R249, UR12, R36, 0x96, !PT ;  /* 0x0000000cf97d7c12 */ /* 0x000fe2000f8e9624 */
[----:B------:R-:W-:Y:S05]  /*26620*/  IMAD.WIDE.U32 R138, R138, -0x326172a9, RZ ;  /* 0xcd9e8d578a8a7825 */ /* 0x000fea00078e00ff */
[----:B------:R-:W-:Y:S02]  /*26630*/  LOP3.LUT R231, R139, UR13, R124, 0x96, !PT ;  /* 0x0000000d8be77c12 */ /* 0x000fe4000f8e967c */
[----:B-1----:R-:W-:Y:S01]  /*26640*/  F2FP.BF16.F32.PACK_AB R207, R116, R117 ;  /* 0x0000007574cf723e */ /* 0x002fe200000010ff */
[----:B---3--:R1:W-:Y:S01]  /*26650*/  MUFU.EX2 R124, R173 ;  /* 0x000000ad007c7308 */ /* 0x0083e20000000800 */
[----:B----4-:R-:W-:Y:S02]  /*26660*/  LOP3.LUT R58, R198, 0xff, RZ, 0xc0, !PT ;  /* 0x000000ffc63a7812 */ /* 0x010fe400078ec0ff */
[--C-:B------:R-:W-:Y:S02]  /*26670*/  SHF.R.U32.HI R62, RZ, 0x10, R198.reuse ;  /* 0x00000010ff3e7819 */ /* 0x100fe400000116c6 */
[----:B------:R-:W-:Y:S02]  /*26680*/  SHF.R.U32.HI R63, RZ, 0x18, R198 ;  /* 0x00000018ff3f7819 */ /* 0x000fe400000116c6 */
[----:B------:R-:W-:Y:S01]  /*26690*/  LOP3.LUT R62, R62, 0xff, RZ, 0xc0, !PT ;  /* 0x000000ff3e3e7812 */ /* 0x000fe200078ec0ff */
[----:B-1----:R-:W3:Y:S03]  /*266a0*/  LDL.LU R173, [R1+0x418] ;  /* 0x0004180001ad7983 */ /* 0x002ee60000300800 */
[----:B------:R-:W-:Y:S02]  /*266b0*/  PRMT R205, R62, 0x5410, R63 ;  /* 0x000054103ecd7816 */ /* 0x000fe4000000003f */
[----:B------:R-:W1:Y:S10]  /*266c0*/  MUFU.EX2 R63, R218 ;  /* 0x000000da003f7308 */ /* 0x000e740000000800 */
[----:B------:R-:W4:Y:S01]  /*266d0*/  MUFU.EX2 R62, R217 ;  /* 0x000000d9003e7308 */ /* 0x000f220000000800 */
[----:B-1----:R-:W-:Y:S02]  /*266e0*/  F2FP.BF16.F32.PACK_AB R87, R63, R67 ;  /* 0x000000433f57723e */ /* 0x002fe400000010ff */
[----:B----4-:R-:W-:Y:S02]  /*266f0*/  F2FP.BF16.F32.PACK_AB R86, R62, R64 ;  /* 0x000000403e56723e */ /* 0x010fe400000010ff */
[----:B------:R-:W-:Y:S04]  /*26700*/  LOP3.LUT R46, R198, 0xffff, RZ, 0xc0, !PT ;  /* 0x0000ffffc62e7812 */ /* 0x000fe800078ec0ff */
[----:B------:R-:W-:Y:S04]  /*26710*/  SHF.R.U32.HI R46, RZ, 0x8, R46 ;  /* 0x00000008ff2e7819 */ /* 0x000fe8000001162e */
[----:B------:R-:W-:Y:S02]  /*26720*/  PRMT R206, R58, 0x5410, R46 ;  /* 0x000054103ace7816 */ /* 0x000fe4000000002e */
[----:B--2---:R-:W-:Y:S02]  /*26730*/  LOP3.LUT R36, R199, UR10, R168, 0x96, !PT ;  /* 0x0000000ac7247c12 */ /* 0x004fe4000f8e96a8 */
[----:B------:R-:W-:Y:S02]  /*26740*/  LOP3.LUT R168, R83, UR10, R78, 0x96, !PT ;  /* 0x0000000a53a87c12 */ /* 0x000fe4000f8e964e */
[C---:B------:R-:W-:Y:S02]  /*26750*/  LOP3.LUT R37, R36.reuse, 0xffff, RZ, 0xc0, !PT ;  /* 0x0000ffff24257812 */ /* 0x040fe400078ec0ff */
[----:B------:R-:W-:Y:S02]  /*26760*/  LOP3.LUT R58, R36, 0xff, RZ, 0xc0, !PT ;  /* 0x000000ff243a7812 */ /* 0x000fe400078ec0ff */
[----:B------:R-:W-:Y:S02]  /*26770*/  SHF.R.U32.HI R37, RZ, 0x8, R37 ;  /* 0x00000008ff257819 */ /* 0x000fe40000011625 */
[--C-:B------:R-:W-:Y:S02]  /*26780*/  SHF.R.U32.HI R46, RZ, 0x10, R36.reuse ;  /* 0x00000010ff2e7819 */ /* 0x100fe40000011624 */
[----:B------:R-:W-:Y:S02]  /*26790*/  PRMT R58, R58, 0x5410, R37 ;  /* 0x000054103a3a7816 */ /* 0x000fe40000000025 */
[----:B------:R-:W-:Y:S02]  /*267a0*/  SHF.R.U32.HI R37, RZ, 0x18, R36 ;  /* 0x00000018ff257819 */ /* 0x000fe40000011624 */
[----:B------:R-:W-:Y:S02]  /*267b0*/  LOP3.LUT R36, R46, 0xff, RZ, 0xc0, !PT ;  /* 0x000000ff2e247812 */ /* 0x000fe400078ec0ff */
[----:B------:R1:W2:Y:S02]  /*267c0*/  MUFU.EX2 R46, R224 ;  /* 0x000000e0002e7308 */ /* 0x0002a40000000800 */
[----:B------:R-:W-:Y:S02]  /*267d0*/  PRMT R80, R36, 0x5410, R37 ;  /* 0x0000541024507816 */ /* 0x000fe40000000025 */
[C---:B------:R-:W-:Y:S02]  /*267e0*/  LOP3.LUT R36, R88.reuse, 0xffff, RZ, 0xc0, !PT ;  /* 0x0000ffff58247812 */ /* 0x040fe400078ec0ff */
[----:B------:R-:W-:Y:S02]  /*267f0*/  LOP3.LUT R37, R88, 0xff, RZ, 0xc0, !PT ;  /* 0x000000ff58257812 */ /* 0x000fe400078ec0ff */
[----:B------:R-:W-:Y:S02]  /*26800*/  SHF.R.U32.HI R36, RZ, 0x8, R36 ;  /* 0x00000008ff247819 */ /* 0x000fe40000011624 */
[----:B------:R-:W4:Y:S02]  /*26810*/  MUFU.EX2 R89, R223 ;  /* 0x000000df00597308 */ /* 0x000f240000000800 */
[----:B------:R-:W-:Y:S01]  /*26820*/  PRMT R235, R37, 0x5410, R36 ;  /* 0x0000541025eb7816 */ /* 0x000fe20000000024 */
[----:B------:R-:W-:Y:S01]  /*26830*/  FADD.FTZ R37, R124, R137 ;  /* 0x000000897c257221 */ /* 0x000fe20000010000 */
[--C-:B------:R-:W-:Y:S02]  /*26840*/  SHF.R.U32.HI R36, RZ, 0x10, R88.reuse ;  /* 0x00000010ff247819 */ /* 0x100fe40000011658 */
[----:B------:R-:W-:Y:S01]  /*26850*/  SHF.R.U32.HI R88, RZ, 0x18, R88 ;  /* 0x00000018ff587819 */ /* 0x000fe20000011658 */
[----:B-1----:R-:W3:Y:S01]  /*26860*/  LDL.LU R224, [R1+0x414] ;  /* 0x0004140001e07983 */ /* 0x002ee20000300800 */
[----:B------:R-:W-:Y:S01]  /*26870*/  LOP3.LUT R36, R36, 0xff, RZ, 0xc0, !PT ;  /* 0x000000ff24247812 */ /* 0x000fe200078ec0ff */
[----:B--2---:R-:W-:Y:S01]  /*26880*/  FADD.FTZ R78, R46, R37 ;  /* 0x000000252e4e7221 */ /* 0x004fe20000010000 */
[----:B------:R-:W-:Y:S01]  /*26890*/  FADD.FTZ R37, R64, R115 ;  /* 0x0000007340257221 */ /* 0x000fe20000010000 */
[----:B------:R-:W-:Y:S01]  /*268a0*/  SHF.R.U32.HI R64, RZ, 0x10, R82 ;  /* 0x00000010ff407819 */ /* 0x000fe20000011652 */
[----:B------:R2:W2:Y:S01]  /*268b0*/  LDL.LU R225, [R1+0x410] ;  /* 0x0004100001e17983 */ /* 0x0004a20000300800 */
[----:B------:R-:W-:Y:S01]  /*268c0*/  PRMT R239, R36, 0x5410, R88 ;  /* 0x0000541024ef7816 */ /* 0x000fe20000000058 */
[----:B------:R-:W-:Y:S01]  /*268d0*/  FADD.FTZ R250, R62, R37 ;  /* 0x000000253efa7221 */ /* 0x000fe20000010000 */
[----:B------:R-:W-:Y:S01]  /*268e0*/  F2FP.BF16.F32.PACK_AB R88, R46, R124 ;  /* 0x0000007c2e58723e */ /* 0x000fe200000010ff */
[----:B------:R-:W2:Y:S01]  /*268f0*/  LDL.LU R229, [R1+0x40c] ;  /* 0x00040c0001e57983 */ /* 0x000ea20000300800 */
[----:B------:R-:W-:Y:S01]  /*26900*/  LOP3.LUT R42, R64, 0xff, RZ, 0xc0, !PT ;  /* 0x000000ff402a7812 */ /* 0x000fe200078ec0ff */
[----:B------:R-:W-:Y:S01]  /*26910*/  FADD.FTZ R46, R67, R132 ;  /* 0x00000084432e7221 */ /* 0x000fe20000010000 */
[--C-:B------:R-:W-:Y:S01]  /*26920*/  HSET2.LE.AND R37, R80, R141.reuse, PT ;  /* 0x0000008d50257233 */ /* 0x100fe20003803000 */
[----:B------:R-:W2:Y:S01]  /*26930*/  LDL.LU R218, [R1+0x408] ;  /* 0x0004080001da7983 */ /* 0x000ea20000300800 */
[----:B------:R-:W-:Y:S01]  /*26940*/  HSET2.LE.AND R36, R58, R141, PT ;  /* 0x0000008d3a247233 */ /* 0x000fe20003803000 */
[----:B------:R-:W-:Y:S01]  /*26950*/  FADD.FTZ R215, R63, R46 ;  /* 0x0000002e3fd77221 */ /* 0x000fe20000010000 */
[C---:B------:R-:W-:Y:S01]  /*26960*/  LOP3.LUT R58, R82.reuse, 0xffff, RZ, 0xc0, !PT ;  /* 0x0000ffff523a7812 */ /* 0x040fe200078ec0ff */
[----:B------:R-:W2:Y:S01]  /*26970*/  LDL.LU R217, [R1+0x404] ;  /* 0x0004040001d97983 */ /* 0x000ea20000300800 */
[----:B------:R-:W-:Y:S01]  /*26980*/  LOP3.LUT R67, R82, 0xff, RZ, 0xc0, !PT ;  /* 0x000000ff52437812 */ /* 0x000fe200078ec0ff */
[----:B------:R-:W-:Y:S01]  /*26990*/  FADD.FTZ R46, R117, R142 ;  /* 0x0000008e752e7221 */ /* 0x000fe20000010000 */
[--C-:B------:R-:W-:Y:S01]  /*269a0*/  SHF.R.U32.HI R115, RZ, 0x18, R82.reuse ;  /* 0x00000018ff737819 */ /* 0x100fe20000011652 */
[----:B------:R1:W2:Y:S01]  /*269b0*/  LDL.S16 R137, [R1+0x260] ;  /* 0x0002600001897983 */ /* 0x0002a20000100600 */
[----:B------:R-:W-:Y:S01]  /*269c0*/  SHF.R.U32.HI R82, RZ, 0x18, R82 ;  /* 0x00000018ff527819 */ /* 0x000fe20000011652 */
[----:B------:R-:W-:Y:S01]  /*269d0*/  FADD.FTZ R230, R116, R46 ;  /* 0x0000002e74e67221 */ /* 0x000fe20000010000 */
[----:B------:R-:W-:Y:S01]  /*269e0*/  SHF.R.U32.HI R46, RZ, 0x8, R58 ;  /* 0x00000008ff2e7819 */ /* 0x000fe2000001163a */
[----:B------:R1:W2:Y:S01]  /*269f0*/  LDL.S16 R132, [R1+0x25c] ;  /* 0x00025c0001847983 */ /* 0x0002a20000100600 */
[----:B------:R-:W-:Y:S01]  /*26a00*/  PRMT R227, R42, 0x5410, R82 ;  /* 0x000054102ae37816 */ /* 0x000fe20000000052 */
[----:B------:R-:W-:Y:S01]  /*26a10*/  IMAD.WIDE.U32 R62, R90, -0x326172a9, RZ ;  /* 0xcd9e8d575a3e7825 */ /* 0x000fe200078e00ff */
[--C-:B------:R-:W-:Y:S01]  /*26a20*/  PRMT R228, R67, 0x5410, R46.reuse ;  /* 0x0000541043e47816 */ /* 0x100fe2000000002e */
[----:B------:R1:W2:Y:S01]  /*26a30*/  LDL.S16 R124, [R1+0x258] ;  /* 0x00025800017c7983 */ /* 0x0002a20000100600 */
[----:B------:R-:W-:Y:S01]  /*26a40*/  PRMT R46, R47, 0x7632, R46 ;  /* 0x000076322f2e7816 */ /* 0x000fe2000000002e */
[----:B----4-:R-:W-:Y:S01]  /*26a50*/  FADD.FTZ R42, R89, R78 ;  /* 0x0000004e592a7221 */ /* 0x010fe20000010000 */
[C-C-:B------:R-:W-:Y:S01]  /*26a60*/  LOP3.LUT R80, R63.reuse, UR36, R66.reuse, 0x96, !PT ;  /* 0x000000243f507c12 */ /* 0x140fe2000f8e9642 */
[----:B------:R1:W4:Y:S01]  /*26a70*/  LDL.S16 R117, [R1+0x26c] ;  /* 0x00026c0001757983 */ /* 0x0003220000100600 */
[----:B------:R-:W-:Y:S01]  /*26a80*/  LOP3.LUT R199, R63, UR10, R66, 0x96, !PT ;  /* 0x0000000a3fc77c12 */ /* 0x000fe2000f8e9642 */
[----:B------:R-:W-:Y:S01]  /*26a90*/  IMAD.WIDE.U32 R58, R143, -0x2daee0ad, RZ ;  /* 0xd2511f538f3a7825 */ /* 0x000fe200078e00ff */
[----:B------:R-:W-:Y:S01]  /*26aa0*/  LOP3.LUT R37, R37, R174, RZ, 0xc0, !PT ;  /* 0x000000ae25257212 */ /* 0x000fe200078ec0ff */
[----:B------:R1:W4:Y:S01]  /*26ab0*/  LDL.S16 R116, [R1+0x268] ;  /* 0x0002680001747983 */ /* 0x0003220000100600 */
[----:B------:R-:W-:Y:S01]  /*26ac0*/  LOP3.LUT R142, R129, UR11, R226, 0x96, !PT ;  /* 0x0000000b818e7c12 */ /* 0x000fe2000f8e96e2 */
[----:B------:R-:W1:Y:S01]  /*26ad0*/  MUFU.EX2 R66, R216 ;  /* 0x000000d800427308 */ /* 0x000e620000000800 */
[C-C-:B------:R-:W-:Y:S01]  /*26ae0*/  LOP3.LUT R60, R59.reuse, UR31, R112.reuse, 0x96, !PT ;  /* 0x0000001f3b3c7c12 */ /* 0x140fe2000f8e9670 */
[----:B------:R2:W4:Y:S01]  /*26af0*/  LDL.S16 R64, [R1+0x264] ;  /* 0x0002640001407983 */ /* 0x0005220000100600 */
[----:B------:R-:W-:Y:S02]  /*26b00*/  LOP3.LUT R174, R59, UR11, R112, 0x96, !PT ;  /* 0x0000000b3bae7c12 */ /* 0x000fe4000f8e9670 */
[C---:B------:R-:W-:Y:S01]  /*26b10*/  LOP3.LUT R143, R60.reuse, 0xff, RZ, 0xc0, !PT ;  /* 0x000000ff3c8f7812 */ /* 0x040fe200078ec0ff */
[----:B------:R2:W4:Y:S01]  /*26b20*/  LDL.S16 R27, [R1+0x274] ;  /* 0x00027400011b7983 */ /* 0x0005220000100600 */
[----:B------:R-:W-:Y:S02]  /*26b30*/  LOP3.LUT R61, R60, 0xffff, RZ, 0xc0, !PT ;  /* 0x0000ffff3c3d7812 */ /* 0x000fe400078ec0ff */
[C---:B------:R-:W-:Y:S01]  /*26b40*/  LOP3.LUT R208, R62.reuse, 0xffff, RZ, 0xc0, !PT ;  /* 0x0000ffff3ed07812 */ /* 0x040fe200078ec0ff */
[----:B------:R2:W4:Y:S01]  /*26b50*/  LDL.S16 R90, [R1+0x270] ;  /* 0x00027000015a7983 */ /* 0x0005220000100600 */
[----:B------:R-:W-:Y:S02]  /*26b60*/  SHF.R.U32.HI R61, RZ, 0x8, R61 ;  /* 0x00000008ff3d7819 */ /* 0x000fe4000001163d */
[----:B------:R-:W-:Y:S02]  /*26b70*/  LOP3.LUT R247, R62, 0xffff, RZ, 0xc0, !PT ;  /* 0x0000ffff3ef77812 */ /* 0x000fe400078ec0ff */
[----:B------:R-:W-:Y:S02]  /*26b80*/  LOP3.LUT R146, R58, 0xffff, RZ, 0xc0, !PT ;  /* 0x0000ffff3a927812 */ /* 0x000fe400078ec0ff */
[C---:B-1----:R-:W-:Y:S01]  /*26b90*/  F2FP.BF16.F32.PACK_AB R82, R66.reuse, R89 ;  /* 0x000000594252723e */ /* 0x042fe200000010ff */
[--C-:B------:R-:W-:Y:S01]  /*26ba0*/  FADD.FTZ R216, R66, R42.reuse ;  /* 0x0000002a42d87221 */ /* 0x100fe20000010000 */
[----:B------:R-:W-:Y:S02]  /*26bb0*/  PRMT R42, R43, 0x7632, R42 ;  /* 0x000076322b2a7816 */ /* 0x000fe4000000002a */
[----:B------:R-:W-:Y:S02]  /*26bc0*/  LOP3.LUT R226, R58, 0xffff, RZ, 0xc0, !PT ;  /* 0x0000ffff3ae27812 */ /* 0x000fe400078ec0ff */
[C---:B------:R-:W-:Y:S02]  /*26bd0*/  PRMT R59, R148.reuse, 0x7610, R59 ;  /* 0x00007610943b7816 */ /* 0x040fe4000000003b */
[----:B------:R-:W-:Y:S02]  /*26be0*/  PRMT R63, R148, 0x7632, R63 ;  /* 0x00007632943f7816 */ /* 0x000fe4000000003f */
[--C-:B------:R-:W-:Y:S02]  /*26bf0*/  SHF.R.U32.HI R148, RZ, 0x10, R60.reuse ;  /* 0x00000010ff947819 */ /* 0x100fe4000001163c */
[----:B------:R-:W-:Y:S02]  /*26c00*/  SHF.R.U32.HI R140, RZ, 0x18, R60 ;  /* 0x00000018ff8c7819 */ /* 0x000fe4000001163c */
[----:B------:R-:W-:Y:S02]  /*26c10*/  LOP3.LUT R148, R148, 0xff, RZ, 0xc0, !PT ;  /* 0x000000ff94947812 */ /* 0x000fe400078ec0ff */
[----:B------:R-:W-:Y:S02]  /*26c20*/  LOP3.LUT R156, R58, 0xff, RZ, 0xc0, !PT ;  /* 0x000000ff3a9c7812 */ /* 0x000fe400078ec0ff */
[--C-:B------:R-:W-:Y:S02]  /*26c30*/  SHF.R.U32.HI R151, RZ, 0x10, R58.reuse ;  /* 0x00000010ff977819 */ /* 0x100fe4000001163a */
[--C-:B------:R-:W-:Y:S02]  /*26c40*/  SHF.R.U32.HI R157, RZ, 0x18, R58.reuse ;  /* 0x00000018ff9d7819 */ /* 0x100fe4000001163a */
[----:B------:R-:W-:Y:S02]  /*26c50*/  SHF.R.U32.HI R223, RZ, 0x18, R58 ;  /* 0x00000018ffdf7819 */ /* 0x000fe4000001163a */
[C---:B------:R-:W-:Y:S02]  /*26c60*/  LOP3.LUT R189, R62.reuse, 0xff, RZ, 0xc0, !PT ;  /* 0x000000ff3ebd7812 */ /* 0x040fe400078ec0ff */
[--C-:B------:R-:W-:Y:S02]  /*26c70*/  SHF.R.U32.HI R213, RZ, 0x18, R62.reuse ;  /* 0x00000018ffd57819 */ /* 0x100fe4000001163e */
[--C-:B------:R-:W-:Y:S02]  /*26c80*/  SHF.R.U32.HI R214, RZ, 0x10, R62.reuse ;  /* 0x00000010ffd67819 */ /* 0x100fe4000001163e */
[--C-:B------:R-:W-:Y:S02]  /*26c90*/  SHF.R.U32.HI R249, RZ, 0x10, R62.reuse ;  /* 0x00000010fff97819 */ /* 0x100fe4000001163e */
[----:B------:R-:W-:Y:S02]  /*26ca0*/  LOP3.LUT R252, R62, 0xff, RZ, 0xc0, !PT ;  /* 0x000000ff3efc7812 */ /* 0x000fe400078ec0ff */
[--C-:B------:R-:W-:Y:S02]  /*26cb0*/  SHF.R.U32.HI R251, RZ, 0x18, R62.reuse ;  /* 0x00000018fffb7819 */ /* 0x100fe4000001163e */
[----:B------:R-:W-:Y:S02]  /*26cc0*/  PRMT R62, R155, 0x7610, R62 ;  /* 0x000076109b3e7816 */ /* 0x000fe4000000003e */
[----:B------:R-:W-:Y:S02]  /*26cd0*/  SHF.R.U32.HI R146, RZ, 0x8, R146 ;  /* 0x00000008ff927819 */ /* 0x000fe40000011692 */
[----:B------:R-:W-:Y:S02]  /*26ce0*/  LOP3.LUT R151, R151, 0xff, RZ, 0xc0, !PT ;  /* 0x000000ff97977812 */ /* 0x000fe400078ec0ff */
[----:B------:R-:W-:Y:S02]  /*26cf0*/  LOP3.LUT R146, R146, 0xffff, RZ, 0xc0, !PT ;  /* 0x0000ffff92927812 */ /* 0x000fe400078ec0ff */
[C---:B------:R-:W-:Y:S02]  /*26d00*/  PRMT R66, R153.reuse, 0x7610, R66 ;  /* 0x0000761099427816 */ /* 0x040fe40000000042 */
[----:B------:R-:W-:Y:S02]  /*26d10*/  PRMT R67, R153, 0x7632, R67 ;  /* 0x0000763299437816 */ /* 0x000fe40000000043 */
[----:B------:R-:W-:Y:S02]  /*26d20*/  PRMT R78, R149, 0x7632, R78 ;  /* 0x00007632954e7816 */ /* 0x000fe4000000004e */
[----:B------:R-:W-:Y:S02]  /*26d30*/  LOP3.LUT R53, R80, 0xffff, RZ, 0xc0, !PT ;  /* 0x0000ffff50357812 */ /* 0x000fe400078ec0ff */
[----:B------:R-:W-:Y:S02]  /*26d40*/  ISETP.LE.U32.AND P1, PT, R189, UR23, PT ;  /* 0x00000017bd007c0c */ /* 0x000fe4000bf23070 */
[----:B------:R-:W-:Y:S02]  /*26d50*/  SHF.R.U32.HI R53, RZ, 0x8, R53 ;  /* 0x00000008ff357819 */ /* 0x000fe40000011635 */
[----:B------:R-:W-:Y:S02]  /*26d60*/  SHF.R.U32.HI R50, RZ, 0x8, R208 ;  /* 0x00000008ff327819 */ /* 0x000fe400000116d0 */
[----:B------:R-:W-:Y:S02]  /*26d70*/  LOP3.LUT R152, R53, 0xffff, RZ, 0xc0, !PT ;  /* 0x0000ffff35987812 */ /* 0x000fe400078ec0ff */
[----:B------:R-:W-:Y:S02]  /*26d80*/  LOP3.LUT R50, R50, 0xffff, RZ, 0xc0, !PT ;  /* 0x0000ffff32327812 */ /* 0x000fe400078ec0ff */
[----:B---3--:R-:W-:Y:S02]  /*26d90*/  LOP3.LUT R36, R36, R173, RZ, 0xc0, !PT ;  /* 0x000000ad24247212 */ /* 0x008fe400078ec0ff */
[----:B------:R-:W-:Y:S02]  /*26da0*/  LOP3.LUT R83, R203, UR10, R224, 0x96, !PT ;  /* 0x0000000acb537c12 */ /* 0x000fe4000f8e96e0 */
[----:B------:R-:W-:Y:S02]  /*26db0*/  LOP3.LUT R224, R58, 0xff, RZ, 0xc0, !PT ;  /* 0x000000ff3ae07812 */ /* 0x000fe400078ec0ff */
[----:B------:R-:W-:Y:S02]  /*26dc0*/  LOP3.LUT R55, R83, 0xffff, RZ, 0xc0, !PT ;  /* 0x0000ffff53377812 */ /* 0x000fe400078ec0ff */
[--C-:B--2---:R-:W-:Y:S02]  /*26dd0*/  SHF.R.U32.HI R225, RZ, 0x10, R58.reuse ;  /* 0x00000010ffe17819 */ /* 0x104fe4000001163a */
[----:B------:R-:W-:Y:S02]  /*26de0*/  PRMT R58, R41, 0x7632, R58 ;  /* 0x00007632293a7816 */ /* 0x000fe4000000003a */
[----:B------:R-:W-:Y:S02]  /*26df0*/  SHF.R.U32.HI R55, RZ, 0x8, R55 ;  /* 0x00000008ff377819 */ /* 0x000fe40000011637 */
[----:B------:R-:W-:Y:S01]  /*26e00*/  LOP3.LUT R229, R229, 0xfffffffd, RZ, 0xc0, !PT ;  /* 0xfffffffde5e57812 */ /* 0x000fe200078ec0ff */
[----:B------:R-:W-:Y:S02]  /*26e10*/  @!P2 HFMA2.BF16_V2 R137, -RZ.H0_H0, RZ.H0_H0, -R48.H0_H0 ;  /* 0x200000ffff89a231 */ /* 0x000fe40000340930 */
[----:B------:R-:W-:Y:S03]  /*26e20*/  @!P3 HFMA2.BF16_V2 R132, -RZ.H0_H0, RZ.H0_H0, -R47.H0_H0 ;  /* 0x200000ffff84b231 */ /* 0x000fe6000034092f */
[----:B------:R-:W-:Y:S01]  /*26e30*/  PRMT R30, R137, 0x7610, R30 ;  /* 0x00007610891e7816 */ /* 0x000fe2000000001e */
[----:B------:R-:W-:Y:S01]  /*26e40*/  @!P2 STL.S16 [R1+0x260], R137 ;  /* 0x000260890100a387 */ /* 0x000fe20000100600 */
[----:B------:R-:W-:Y:S01]  /*26e50*/  @!P4 HFMA2.BF16_V2 R124, -RZ.H0_H0, RZ.H0_H0, -R46.H0_H0 ;  /* 0x200000ffff7cc231 */ /* 0x000fe2000034092e */
[----:B------:R-:W-:Y:S02]  /*26e60*/  PRMT R10, R132, 0x7610, R10 ;  /* 0x00007610840a7816 */ /* 0x000fe4000000000a */
[----:B------:R2:W3:Y:S01]  /*26e70*/  LDL.S16 R89, [R1+0x278] ;  /* 0x0002780001597983 */ /* 0x0004e20000100600 */
[----:B----4-:R-:W-:Y:S01]  /*26e80*/  @!P5 HFMA2.BF16_V2 R117, -RZ.H0_H0, RZ.H0_H0, -R43.H0_H0 ;  /* 0x200000ffff75d231 */ /* 0x010fe2000034092b */
[----:B------:R-:W-:Y:S02]  /*26e90*/  PRMT R232, R124, 0x7610, R232 ;  /* 0x000076107ce87816 */ /* 0x000fe400000000e8 */
[----:B------:R1:W-:Y:S01]  /*26ea0*/  @!P3 STL.S16 [R1+0x25c], R132 ;  /* 0x00025c840100b387 */ /* 0x0003e20000100600 */
[----:B------:R-:W-:Y:S01]  /*26eb0*/  @!P6 HFMA2.BF16_V2 R116, -RZ.H0_H0, RZ.H0_H0, -R42.H0_H0 ;  /* 0x200000ffff74e231 */ /* 0x000fe2000034092a */
[----:B------:R-:W-:Y:S02]  /*26ec0*/  PRMT R233, R117, 0x7610, R233 ;  /* 0x0000761075e97816 */ /* 0x000fe400000000e9 */
[----:B------:R-:W-:Y:S01]  /*26ed0*/  @!P4 STL.S16 [R1+0x258], R124 ;  /* 0x0002587c0100c387 */ /* 0x000fe20000100600 */
[----:B------:R-:W-:Y:S01]  /*26ee0*/  @!P0 HFMA2.BF16_V2 R64, -RZ.H0_H0, RZ.H0_H0, -R45.H0_H0 ;  /* 0x200000ffff408231 */ /* 0x000fe2000034092d */
[----:B------:R-:W-:Y:S02]  /*26ef0*/  PRMT R26, R116, 0x7610, R26 ;  /* 0x00007610741a7816 */ /* 0x000fe4000000001a */
[----:B------:R-:W-:Y:S02]  /*26f00*/  @!P5 STL.S16 [R1+0x26c], R117 ;  /* 0x00026c750100d387 */ /* 0x000fe40000100600 */
[----:B------:R-:W-:Y:S02]  /*26f10*/  PRMT R31, R64, 0x7610, R31 ;  /* 0x00007610401f7816 */ /* 0x000fe4000000001f */
[----:B------:R4:W-:Y:S04]  /*26f20*/  @!P6 STL.S16 [R1+0x268], R116 ;  /* 0x000268740100e387 */ /* 0x0009e80000100600 */
[----:B------:R2:W2:Y:S04]  /*26f30*/  LDL.S16 R112, [R1+0x27c] ;  /* 0x00027c0001707983 */ /* 0x0004a80000100600 */
[----:B------:R4:W-:Y:S01]  /*26f40*/  @!P0 STL.S16 [R1+0x264], R64 ;  /* 0x0002644001008387 */ /* 0x0009e20000100600 */
[----:B------:R-:W-:Y:S03]  /*26f50*/  ISETP.LE.U32.AND P0, PT, R115, UR23, PT ;  /* 0x0000001773007c0c */ /* 0x000fe6000bf03070 */
[----:B------:R2:W2:Y:S01]  /*26f60*/  LDL.S16 R72, [R1+0x280] ;  /* 0x0002800001487983 */ /* 0x0004a20000100600 */
[----:B-1----:R-:W-:Y:S02]  /*26f70*/  LOP3.LUT R132, R61, 0xffff, RZ, 0xc0, !PT ;  /* 0x0000ffff3d847812 */ /* 0x002fe400078ec0ff */
[----:B------:R-:W-:Y:S02]  /*26f80*/  PRMT R61, R155, 0x7632, R61 ;  /* 0x000076329b3d7816 */ /* 0x000fe4000000003d */
[----:B------:R-:W-:Y:S04]  /*26f90*/  SHF.R.U32.HI R155, RZ, 0x10, R80 ;  /* 0x00000010ff9b7819 */ /* 0x000fe80000011650 */
[----:B------:R-:W-:Y:S01]  /*26fa0*/  LOP3.LUT R155, R155, 0xff, RZ, 0xc0, !PT ;  /* 0x000000ff9b9b7812 */ /* 0x000fe200078ec0ff */
[----:B------:R-:W-:Y:S02]  /*26fb0*/  @!P0 HFMA2.BF16_V2 R27, -RZ.H0_H0, RZ.H0_H0, -R44.H0_H0 ;  /* 0x200000ffff1b8231 */ /* 0x000fe4000034092c */
[----:B----4-:R-:W-:Y:S03]  /*26fc0*/  IMAD.WIDE.U32 R116, R147, -0x2daee0ad, RZ ;  /* 0xd2511f5393747825 */ /* 0x010fe600078e00ff */
[----:B------:R1:W-:Y:S01]  /*26fd0*/  @!P0 STL.S16 [R1+0x274], R27 ;  /* 0x0002741b01008387 */ /* 0x0003e20000100600 */
[----:B------:R-:W-:Y:S02]  /*26fe0*/  PRMT R15, R27, 0x7610, R15 ;  /* 0x000076101b0f7816 */ /* 0x000fe4000000000f */
[----:B------:R-:W-:Y:S02]  /*26ff0*/  ISETP.LE.U32.AND P0, PT, R166, UR23, PT ;  /* 0x00000017a6007c0c */ /* 0x000fe4000bf03070 */
[C---:B------:R-:W-:Y:S01]  /*27000*/  LOP3.LUT R150, R116.reuse, 0xff, RZ, 0xc0, !PT ;  /* 0x000000ff74967812 */ /* 0x040fe200078ec0ff */
[----:B------:R4:W4:Y:S01]  /*27010*/  LDL.S16 R64, [R1+0x284] ;  /* 0x0002840001407983 */ /* 0x0009220000100600 */
[----:B------:R-:W-:Y:S02]  /*27020*/  SHF.R.U32.HI R153, RZ, 0x10, R116 ;  /* 0x00000010ff997819 */ /* 0x000fe40000011674 */
[----:B------:R-:W-:Y:S02]  /*27030*/  LOP3.LUT R167, R117, UR11, R204, 0x96, !PT ;  /* 0x0000000b75a77c12 */ /* 0x000fe4000f8e96cc */
[----:B------:R-:W-:Y:S02]  /*27040*/  LOP3.LUT R153, R153, 0xff, RZ, 0xc0, !PT ;  /* 0x000000ff99997812 */ /* 0x000fe400078ec0ff */
[C---:B------:R-:W-:Y:S02]  /*27050*/  LOP3.LUT R237, R116.reuse, 0xffff, RZ, 0xc0, !PT ;  /* 0x0000ffff74ed7812 */ /* 0x040fe400078ec0ff */
[--C-:B------:R-:W-:Y:S01]  /*27060*/  SHF.R.U32.HI R238, RZ, 0x10, R116.reuse ;  /* 0x00000010ffee7819 */ /* 0x100fe20000011674 */
[----:B------:R-:W-:Y:S01]  /*27070*/  @!P0 HFMA2.BF16_V2 R90, -RZ.H0_H0, RZ.H0_H0, -R2.H0_H0 ;  /* 0x200000ffff5a8231 */ /* 0x000fe20000340902 */
[----:B------:R-:W-:Y:S02]  /*27080*/  LOP3.LUT R241, R116, 0xff, RZ, 0xc0, !PT ;  /* 0x000000ff74f17812 */ /* 0x000fe400078ec0ff */
[----:B------:R-:W-:Y:S02]  /*27090*/  SHF.R.U32.HI R240, RZ, 0x18, R116 ;  /* 0x00000018fff07819 */ /* 0x000fe40000011674 */
[----:B------:R-:W-:Y:S04]  /*270a0*/  PRMT R135, R90, 0x7610, R135 ;  /* 0x000076105a877816 */ /* 0x000fe80000000087 */
[----:B------:R-:W-:Y:S01]  /*270b0*/  PRMT R122, R135, 0x7610, R122 ;  /* 0x00007610877a7816 */ /* 0x000fe2000000007a */
[----:B-1----:R1:W4:Y:S04]  /*270c0*/  LDL.S16 R27, [R1+0x288] ;  /* 0x00028800011b7983 */ /* 0x0023280000100600 */
[----:B------:R1:W-:Y:S01]  /*270d0*/  @!P0 STL.S16 [R1+0x270], R90 ;  /* 0x0002705a01008387 */ /* 0x0003e20000100600 */
[----:B------:R-:W-:Y:S11]  /*270e0*/  ISETP.LE.U32.AND P0, PT, R160, UR23, PT ;  /* 0x00000017a0007c0c */ /* 0x000ff6000bf03070 */
[----:B------:R-:W-:Y:S02]  /*270f0*/  @!UPT UIADD3 URZ, URZ, URZ, URZ ;  /* 0x0000003f3f3ff290 */ /* 0x000fe4000fffe03f */
[----:B---3--:R-:W-:Y:S05]  /*27100*/  @!P0 HFMA2.BF16_V2 R89, -RZ.H0_H0, RZ.H0_H0, -R0.H0_H0 ;  /* 0x200000ffff598231 */ /* 0x008fea0000340900 */
[----:B------:R-:W-:Y:S01]  /*27110*/  PRMT R29, R89, 0x7610, R29 ;  /* 0x00007610591d7816 */ /* 0x000fe2000000001d */
[----:B------:R3:W-:Y:S01]  /*27120*/  @!P0 STL.S16 [R1+0x278], R89 ;  /* 0x0002785901008387 */ /* 0x0007e20000100600 */
[----:B------:R-:W-:Y:S03]  /*27130*/  ISETP.LE.U32.AND P0, PT, R162, UR23, PT ;  /* 0x00000017a2007c0c */ /* 0x000fe6000bf03070 */
[----:B-1----:R1:W4:Y:S10]  /*27140*/  LDL.S16 R90, [R1+0x28c] ;  /* 0x00028c00015a7983 */ /* 0x0023340000100600 */
[----:B--2---:R-:W-:Y:S05]  /*27150*/  @!P0 HFMA2.BF16_V2 R112, -RZ.H0_H0, RZ.H0_H0, -R38.H0_H0 ;  /* 0x200000ffff708231 */ /* 0x004fea0000340926 */
[----:B------:R-:W-:Y:S01]  /*27160*/  PRMT R14, R112, 0x7610, R14 ;  /* 0x00007610700e7816 */ /* 0x000fe2000000000e */
[----:B---3--:R1:W2:Y:S04]  /*27170*/  LDL.S16 R89, [R1+0x294] ;  /* 0x0002940001597983 */ /* 0x0082a80000100600 */
[----:B------:R3:W-:Y:S01]  /*27180*/  @!P0 STL.S16 [R1+0x27c], R112 ;  /* 0x00027c7001008387 */ /* 0x0007e20000100600 */
[----:B------:R-:W-:Y:S11]  /*27190*/  ISETP.LE.U32.AND P0, PT, R165, UR23, PT ;  /* 0x00000017a5007c0c */ /* 0x000ff6000bf03070 */
[----:B------:R-:W-:Y:S02]  /*271a0*/  @!UPT UIADD3 URZ, URZ, URZ, URZ ;  /* 0x0000003f3f3ff290 */ /* 0x000fe4000fffe03f */
[----:B------:R-:W-:Y:S05]  /*271b0*/  @!P0 HFMA2.BF16_V2 R72, -RZ.H0_H0, RZ.H0_H0, -R3.H0_H0 ;  /* 0x200000ffff488231 */ /* 0x000fea0000340903 */
[----:B------:R-:W-:Y:S01]  /*271c0*/  PRMT R11, R72, 0x7610, R11 ;  /* 0x00007610480b7816 */ /* 0x000fe2000000000b */
[----:B------:R1:W-:Y:S01]  /*271d0*/  @!P0 STL.S16 [R1+0x280], R72 ;  /* 0x0002804801008387 */ /* 0x0003e20000100600 */
[----:B------:R-:W-:Y:S03]  /*271e0*/  ISETP.LE.U32.AND P0, PT, R143, UR23, PT ;  /* 0x000000178f007c0c */ /* 0x000fe6000bf03070 */
[----:B---3--:R3:W3:Y:S10]  /*271f0*/  LDL.S16 R112, [R1+0x290] ;  /* 0x0002900001707983 */ /* 0x0086f40000100600 */
[----:B----4-:R-:W-:Y:S05]  /*27200*/  @!P0 HFMA2.BF16_V2 R64, -RZ.H0_H0, RZ.H0_H0, -R40.H0_H0 ;  /* 0x200000ffff408231 */ /* 0x010fea0000340928 */
[----:B------:R-:W-:Y:S01]  /*27210*/  PRMT R28, R64, 0x7610, R28 ;  /* 0x00007610401c7816 */ /* 0x000fe2000000001c */
[----:B------:R4:W-:Y:S01]  /*27220*/  @!P0 STL.S16 [R1+0x284], R64 ;  /* 0x0002844001008387 */ /* 0x0009e20000100600 */
[----:B------:R-:W-:Y:S03]  /*27230*/  ISETP.LE.U32.AND P0, PT, R132, UR23, PT ;  /* 0x0000001784007c0c */ /* 0x000fe6000bf03070 */
[----:B-1----:R1:W3:Y:S10]  /*27240*/  LDL.S16 R72, [R1+0x2a0] ;  /* 0x0002a00001487983 */ /* 0x0022f40000100600 */
[----:B------:R-:W-:Y:S05]  /*27250*/  @!P0 HFMA2.BF16_V2 R27, -RZ.H0_H0, RZ.H0_H0, -R39.H0_H0 ;  /* 0x200000ffff1b8231 */ /* 0x000fea0000340927 */
[----:B------:R-:W-:Y:S01]  /*27260*/  PRMT R25, R27, 0x7610, R25 ;  /* 0x000076101b197816 */ /* 0x000fe20000000019 */
[----:B------:R1:W-:Y:S01]  /*27270*/  @!P0 STL.S16 [R1+0x288], R27 ;  /* 0x0002881b01008387 */ /* 0x0003e20000100600 */
[----:B------:R-:W-:Y:S02]  /*27280*/  ISETP.LE.U32.AND P0, PT, R148, UR23, PT ;  /* 0x0000001794007c0c */ /* 0x000fe4000bf03070 */
[--C-:B----4-:R-:W-:Y:S02]  /*27290*/  LOP3.LUT R64, R117, UR31, R204.reuse, 0x96, !PT ;  /* 0x0000001f75407c12 */ /* 0x110fe4000f8e96cc */
[----:B------:R-:W-:Y:S02]  /*272a0*/  PRMT R204, R26, 0x7610, R204 ;  /* 0x000076101acc7816 */ /* 0x000fe400000000cc */
[C---:B------:R-:W-:Y:S02]  /*272b0*/  LOP3.LUT R139, R64.reuse, 0xff, RZ, 0xc0, !PT ;  /* 0x000000ff408b7812 */ /* 0x040fe400078ec0ff */
[----:B------:R-:W-:Y:S02]  /*272c0*/  LOP3.LUT R60, R64, 0xffff, RZ, 0xc0, !PT ;  /* 0x0000ffff403c7812 */ /* 0x000fe400078ec0ff */
[--C-:B------:R-:W-:Y:S02]  /*272d0*/  SHF.R.U32.HI R147, RZ, 0x10, R64.reuse ;  /* 0x00000010ff937819 */ /* 0x100fe40000011640 */
[--C-:B------:R-:W-:Y:S02]  /*272e0*/  SHF.R.U32.HI R137, RZ, 0x18, R64.reuse ;  /* 0x00000018ff897819 */ /* 0x100fe40000011640 */
[----:B------:R-:W-:Y:S02]  /*272f0*/  LOP3.LUT R147, R147, 0xff, RZ, 0xc0, !PT ;  /* 0x000000ff93937812 */ /* 0x000fe400078ec0ff */
[----:B------:R-:W-:Y:S01]  /*27300*/  PRMT R64, R154, 0x7610, R64 ;  /* 0x000076109a407816 */ /* 0x000fe20000000040 */
[----:B-1----:R1:W4:Y:S01]  /*27310*/  LDL.S16 R27, [R1+0x29c] ;  /* 0x00029c00011b7983 */ /* 0x0023220000100600 */
[----:B------:R-:W-:Y:S05]  /*27320*/  @!P0 HFMA2.BF16_V2 R90, -RZ.H0_H0, RZ.H0_H0, -R41.H0_H0 ;  /* 0x200000ffff5a8231 */ /* 0x000fea0000340929 */
[----:B------:R-:W-:Y:S01]  /*27330*/  PRMT R24, R90, 0x7610, R24 ;  /* 0x000076105a187816 */ /* 0x000fe20000000018 */
[----:B------:R1:W-:Y:S01]  /*27340*/  @!P0 STL.S16 [R1+0x28c], R90 ;  /* 0x00028c5a01008387 */ /* 0x0003e20000100600 */
[----:B------:R-:W-:Y:S03]  /*27350*/  ISETP.LE.U32.AND P0, PT, R140, UR23, PT ;  /* 0x000000178c007c0c */ /* 0x000fe6000bf03070 */
[----:B------:R3:W4:Y:S10]  /*27360*/  LDL.S16 R124, [R1+0x298] ;  /* 0x00029800017c7983 */ /* 0x0007340000100600 */
[----:B--2---:R-:W-:Y:S05]  /*27370*/  @!P0 HFMA2.BF16_V2 R89, -RZ.H0_H0, RZ.H0_H0, -R58.H0_H0 ;  /* 0x200000ffff598231 */ /* 0x004fea000034093a */
[----:B------:R-:W-:Y:S01]  /*27380*/  PRMT R13, R89, 0x7610, R13 ;  /* 0x00007610590d7816 */ /* 0x000fe2000000000d */
[----:B------:R2:W-:Y:S01]  /*27390*/  @!P0 STL.S16 [R1+0x294], R89 ;  /* 0x0002945901008387 */ /* 0x0005e20000100600 */
[----:B------:R-:W-:Y:S02]  /*273a0*/  ISETP.LE.U32.AND P0, PT, R139, UR23, PT ;  /* 0x000000178b007c0c */ /* 0x000fe4000bf03070 */
[--C-:B-1----:R-:W-:Y:S02]  /*273b0*/  SHF.R.U32.HI R90, RZ, 0x8, R60.reuse ;  /* 0x00000008ff5a7819 */ /* 0x102fe4000001163c */
[----:B------:R-:W-:Y:S02]  /*273c0*/  PRMT R60, R161, 0x7610, R60 ;  /* 0x00007610a13c7816 */ /* 0x000fe4000000003c */
[----:B------:R-:W-:Y:S07]  /*273d0*/  LOP3.LUT R90, R90, 0xffff, RZ, 0xc0, !PT ;  /* 0x0000ffff5a5a7812 */ /* 0x000fee00078ec0ff */
[----:B---3--:R-:W-:Y:S01]  /*273e0*/  @!P0 HFMA2.BF16_V2 R112, -RZ.H0_H0, RZ.H0_H0, -R59.H0_H0 ;  /* 0x200000ffff708231 */ /* 0x008fe2000034093b */
[----:B--2---:R2:W3:Y:S04]  /*273f0*/  LDL.S16 R89, [R1+0x2ac] ;  /* 0x0002ac0001597983 */ /* 0x0044e80000100600 */
[----:B------:R-:W-:Y:S01]  /*27400*/  PRMT R12, R112, 0x7610, R12 ;  /* 0x00007610700c7816 */ /* 0x000fe2000000000c */
[----:B------:R1:W-:Y:S01]  /*27410*/  @!P0 STL.S16 [R1+0x290], R112 ;  /* 0x0002907001008387 */ /* 0x0003e20000100600 */
[----:B------:R-:W-:Y:S11]  /*27420*/  ISETP.LE.U32.AND P0, PT, R90, UR23, PT ;  /* 0x000000175a007c0c */ /* 0x000ff6000bf03070 */
[----:B------:R-:W-:Y:S02]  /*27430*/  @!UPT UIADD3 URZ, URZ, URZ, URZ ;  /* 0x0000003f3f3ff290 */ /* 0x000fe4000fffe03f */
[----:B------:R-:W-:Y:S05]  /*27440*/  @!P0 HFMA2.BF16_V2 R72, -RZ.H0_H0, RZ.H0_H0, -R63.H0_H0 ;  /* 0x200000ffff488231 */ /* 0x000fea000034093f */
[----:B------:R-:W-:Y:S01]  /*27450*/  PRMT R9, R72, 0x7610, R9 ;  /* 0x0000761048097816 */ /* 0x000fe20000000009 */
[----:B-1----:R2:W2:Y:S04]  /*27460*/  LDL.S16 R112, [R1+0x2a8] ;  /* 0x0002a80001707983 */ /* 0x0024a80000100600 */
[----:B------:R1:W-:Y:S01]  /*27470*/  @!P0 STL.S16 [R1+0x2a0], R72 ;  /* 0x0002a04801008387 */ /* 0x0003e20000100600 */
[----:B------:R-:W-:Y:S11]  /*27480*/  ISETP.LE.U32.AND P0, PT, R147, UR23, PT ;  /* 0x0000001793007c0c */ /* 0x000ff6000bf03070 */
[----:B------:R-:W-:Y:S02]  /*27490*/  @!UPT UIADD3 URZ, URZ, URZ, URZ ;  /* 0x0000003f3f3ff290 */ /* 0x000fe4000fffe03f */
[----:B----4-:R-:W-:Y:S01]  /*274a0*/  @!P0 HFMA2.BF16_V2 R27, -RZ.H0_H0, RZ.H0_H0, -R60.H0_H0 ;  /* 0x200000ffff1b8231 */ /* 0x010fe2000034093c */
[----:B-1----:R1:W4:Y:S04]  /*274b0*/  LDL.S16 R72, [R1+0x2a4] ;  /* 0x0002a40001487983 */ /* 0x0023280000100600 */
[----:B------:R-:W-:Y:S01]  /*274c0*/  PRMT R8, R27, 0x7610, R8 ;  /* 0x000076101b087816 */ /* 0x000fe20000000008 */
[----:B------:R1:W-:Y:S01]  /*274d0*/  @!P0 STL.S16 [R1+0x29c], R27 ;  /* 0x00029c1b01008387 */ /* 0x0003e20000100600 */
[----:B------:R-:W-:Y:S03]  /*274e0*/  ISETP.LE.U32.AND P0, PT, R137, UR23, PT ;  /* 0x0000001789007c0c */ /* 0x000fe6000bf03070 */
[----:B-1----:R1:W4:Y:S10]  /*274f0*/  LDL.S16 R27, [R1+0x2b4] ;  /* 0x0002b400011b7983 */ /* 0x0023340000100600 */
[----:B------:R-:W-:Y:S05]  /*27500*/  @!P0 HFMA2.BF16_V2 R124, -RZ.H0_H0, RZ.H0_H0, -R57.H0_H0 ;  /* 0x200000ffff7c8231 */ /* 0x000fea0000340939 */
[----:B------:R-:W-:Y:S01]  /*27510*/  PRMT R77, R124, 0x7610, R77 ;  /* 0x000076107c4d7816 */ /* 0x000fe2000000004d */
[----:B------:R-:W-:Y:S01]  /*27520*/  @!P0 STL.S16 [R1+0x298], R124 ;  /* 0x0002987c01008387 */ /* 0x000fe20000100600 */
[----:B------:R-:W-:Y:S03]  /*27530*/  ISETP.LE.U32.AND P0, PT, R156, UR23, PT ;  /* 0x000000179c007c0c */ /* 0x000fe6000bf03070 */
[----:B------:R1:W4:Y:S10]  /*27540*/  LDL.S16 R154, [R1+0x2b0] ;  /* 0x0002b000019a7983 */ /* 0x0003340000100600 */
[----:B---3--:R-:W-:Y:S05]  /*27550*/  @!P0 HFMA2.BF16_V2 R89, -RZ.H0_H0, RZ.H0_H0, -R62.H0_H0 ;  /* 0x200000ffff598231 */ /* 0x008fea000034093e */
[----:B------:R-:W-:Y:S01]  /*27560*/  PRMT R136, R89, 0x7610, R136 ;  /* 0x0000761059887816 */ /* 0x000fe20000000088 */
[----:B------:R3:W-:Y:S01]  /*27570*/  @!P0 STL.S16 [R1+0x2ac], R89 ;  /* 0x0002ac5901008387 */ /* 0x0007e20000100600 */
[----:B------:R-:W-:Y:S11]  /*27580*/  ISETP.LE.U32.AND P0, PT, R146, UR23, PT ;  /* 0x0000001792007c0c */ /* 0x000ff6000bf03070 */
[----:B------:R-:W-:Y:S02]  /*27590*/  @!UPT UIADD3 URZ, URZ, URZ, URZ ;  /* 0x0000003f3f3ff290 */ /* 0x000fe4000fffe03f */
[----:B--2---:R-:W-:Y:S01]  /*275a0*/  @!P0 HFMA2.BF16_V2 R112, -RZ.H0_H0, RZ.H0_H0, -R61.H0_H0 ;  /* 0x200000ffff708231 */ /* 0x004fe2000034093d */
[----:B---3--:R1:W2:Y:S04]  /*275b0*/  LDL.S16 R89, [R1+0x2bc] ;  /* 0x0002bc0001597983 */ /* 0x0082a80000100600 */
[----:B------:R-:W-:Y:S01]  /*275c0*/  PRMT R179, R112, 0x7610, R179 ;  /* 0x0000761070b37816 */ /* 0x000fe200000000b3 */
[----:B------:R-:W-:Y:S01]  /*275d0*/  @!P0 STL.S16 [R1+0x2a8], R112 ;  /* 0x0002a87001008387 */ /* 0x000fe20000100600 */
[----:B------:R-:W-:Y:S03]  /*275e0*/  ISETP.LE.U32.AND P0, PT, R151, UR23, PT ;  /* 0x0000001797007c0c */ /* 0x000fe6000bf03070 */
[----:B------:R1:W3:Y:S10]  /*275f0*/  LDL.S16 R144, [R1+0x2c8] ;  /* 0x0002c80001907983 */ /* 0x0002f40000100600 */
[----:B----4-:R-:W-:Y:S05]  /*27600*/  @!P0 HFMA2.BF16_V2 R72, -RZ.H0_H0, RZ.H0_H0, -R64.H0_H0 ;  /* 0x200000ffff488231 */ /* 0x010fea0000340940 */
[----:B------:R-:W-:Y:S01]  /*27610*/  PRMT R219, R72, 0x7610, R219 ;  /* 0x0000761048db7816 */ /* 0x000fe200000000db */
[----:B------:R4:W-:Y:S01]  /*27620*/  @!P0 STL.S16 [R1+0x2a4], R72 ;  /* 0x0002a44801008387 */ /* 0x0009e20000100600 */
[----:B------:R-:W-:Y:S03]  /*27630*/  ISETP.LE.U32.AND P0, PT, R157, UR23, PT ;  /* 0x000000179d007c0c */ /* 0x000fe6000bf03070 */
[----:B------:R1:W3:Y:S10]  /*27640*/  LDL.S16 R124, [R1+0x2c4] ;  /* 0x0002c400017c7983 */ /* 0x0002f40000100600 */
[----:B------:R-:W-:Y:S01]  /*27650*/  @!P0 HFMA2.BF16_V2 R27, -RZ.H0_H0, RZ.H0_H0, -R65.H0_H0 ;  /* 0x200000ffff1b8231 */ /* 0x000fe20000340941 */
[----:B----4-:R-:W-:Y:S02]  /*27660*/  LOP3.LUT R72, R116, 0xffff, RZ, 0xc0, !PT ;  /* 0x0000ffff74487812 */ /* 0x010fe400078ec0ff */
[----:B------:R-:W-:Y:S02]  /*27670*/  PRMT R117, R233, 0x7610, R117 ;  /* 0x00007610e9757816 */ /* 0x000fe40000000075 */
[----:B------:R-:W-:Y:S01]  /*27680*/  PRMT R222, R27, 0x7610, R222 ;  /* 0x000076101bde7816 */ /* 0x000fe200000000de */
[----:B------:R4:W-:Y:S01]  /*27690*/  @!P0 STL.S16 [R1+0x2b4], R27 ;  /* 0x0002b41b01008387 */ /* 0x0009e20000100600 */
[----:B------:R-:W-:Y:S02]  /*276a0*/  ISETP.LE.U32.AND P0, PT, R150, UR23, PT ;  /* 0x0000001796007c0c */ /* 0x000fe4000bf03070 */
[--C-:B------:R-:W-:Y:S01]  /*276b0*/  SHF.R.U32.HI R56, RZ, 0x8, R72.reuse ;  /* 0x00000008ff387819 */ /* 0x100fe20000011648 */
[----:B------:R1:W3:Y:S01]  /*276c0*/  LDL.S16 R112, [R1+0x2d0] ;  /* 0x0002d00001707983 */ /* 0x0002e20000100600 */
[----:B------:R-:W-:Y:S02]  /*276d0*/  PRMT R72, R149, 0x7610, R72 ;  /* 0x0000761095487816 */ /* 0x000fe40000000048 */
[----:B------:R-:W-:Y:S01]  /*276e0*/  LOP3.LUT R56, R56, 0xffff, RZ, 0xc0, !PT ;  /* 0x0000ffff38387812 */ /* 0x000fe200078ec0ff */
[----:B----4-:R1:W4:Y:S06]  /*276f0*/  LDL.S16 R27, [R1+0x2e0] ;  /* 0x0002e000011b7983 */ /* 0x01032c0000100600 */
[----:B------:R-:W-:Y:S05]  /*27700*/  @!P0 HFMA2.BF16_V2 R154, -RZ.H0_H0, RZ.H0_H0, -R66.H0_H0 ;  /* 0x200000ffff9a8231 */ /* 0x000fea0000340942 */
[----:B------:R-:W-:Y:S01]  /*27710*/  PRMT R178, R154, 0x7610, R178 ;  /* 0x000076109ab27816 */ /* 0x000fe200000000b2 */
[----:B------:R1:W-:Y:S01]  /*27720*/  @!P0 STL.S16 [R1+0x2b0], R154 ;  /* 0x0002b09a01008387 */ /* 0x0003e20000100600 */
[----:B------:R-:W-:Y:S02]  /*27730*/  ISETP.LE.U32.AND P0, PT, R56, UR23, PT ;  /* 0x0000001738007c0c */ /* 0x000fe4000bf03070 */
[----:B-1----:R-:W-:Y:S11]  /*27740*/  LOP3.LUT R154, R80, 0xff, RZ, 0xc0, !PT ;  /* 0x000000ff509a7812 */ /* 0x002ff600078ec0ff */
[----:B--2---:R-:W-:Y:S05]  /*27750*/  @!P0 HFMA2.BF16_V2 R89, -RZ.H0_H0, RZ.H0_H0, -R67.H0_H0 ;  /* 0x200000ffff598231 */ /* 0x004fea0000340943 */
[----:B------:R-:W-:Y:S01]  /*27760*/  PRMT R133, R89, 0x7610, R133 ;  /* 0x0000761059857816 */ /* 0x000fe20000000085 */
[----:B------:R1:W-:Y:S01]  /*27770*/  @!P0 STL.S16 [R1+0x2bc], R89 ;  /* 0x0002bc5901008387 */ /* 0x0003e20000100600 */
[----:B------:R-:W-:Y:S03]  /*27780*/  ISETP.LE.U32.AND P0, PT, R153, UR23, PT ;  /* 0x0000001799007c0c */ /* 0x000fe6000bf03070 */
[----:B------:R2:W2:Y:S04]  /*27790*/  LDL.S16 R161, [R1+0x2e8] ;  /* 0x0002e80001a17983 */ /* 0x0004a80000100600 */
[----:B------:R2:W2:Y:S06]  /*277a0*/  LDL.S16 R149, [R1+0x2e4] ;  /* 0x0002e40001957983 */ /* 0x0004ac0000100600 */
[----:B---3--:R-:W-:Y:S05]  /*277b0*/  @!P0 HFMA2.BF16_V2 R144, -RZ.H0_H0, RZ.H0_H0, -R68.H0_H0 ;  /* 0x200000ffff908231 */ /* 0x008fea0000340944 */
[----:B------:R-:W-:Y:S01]  /*277c0*/  PRMT R134, R144, 0x7610, R134 ;  /* 0x0000761090867816 */ /* 0x000fe20000000086 */
[----:B------:R3:W-:Y:S01]  /*277d0*/  @!P0 STL.S16 [R1+0x2c8], R144 ;  /* 0x0002c89001008387 */ /* 0x0007e20000100600 */
[----:B------:R-:W-:Y:S02]  /*277e0*/  ISETP.LE.U32.AND P0, PT, R154, UR23, PT ;  /* 0x000000179a007c0c */ /* 0x000fe4000bf03070 */
[--C-:B-1----:R-:W-:Y:S02]  /*277f0*/  SHF.R.U32.HI R89, RZ, 0x18, R116.reuse ;  /* 0x00000018ff597819 */ /* 0x102fe40000011674 */
[----:B------:R-:W-:Y:S02]  /*27800*/  PRMT R116, R232, 0x7610, R116 ;  /* 0x00007610e8747816 */ /* 0x000fe40000000074 */
[----:B------:R-:W-:Y:S02]  /*27810*/  ISETP.LE.U32.AND P6, PT, R89, UR23, PT ;  /* 0x0000001759007c0c */ /* 0x000fe4000bfc3070 */
[----:B------:R-:W-:Y:S11]  /*27820*/  SHF.R.U32.HI R89, RZ, 0x18, R80 ;  /* 0x00000018ff597819 */ /* 0x000ff60000011650 */
[----:B------:R-:W-:Y:S05]  /*27830*/  @!P6 HFMA2.BF16_V2 R124, -RZ.H0_H0, RZ.H0_H0, -R69.H0_H0 ;  /* 0x200000ffff7ce231 */ /* 0x000fea0000340945 */
[----:B------:R-:W-:Y:S01]  /*27840*/  PRMT R176, R124, 0x7610, R176 ;  /* 0x000076107cb07816 */ /* 0x000fe200000000b0 */
[----:B------:R1:W-:Y:S04]  /*27850*/  @!P6 STL.S16 [R1+0x2c4], R124 ;  /* 0x0002c47c0100e387 */ /* 0x0003e80000100600 */
[----:B---3--:R3:W3:Y:S01]  /*27860*/  LDL.S16 R144, [R1+0x2d8] ;  /* 0x0002d80001907983 */ /* 0x0086e20000100600 */
[----:B------:R-:W-:Y:S05]  /*27870*/  @!P0 HFMA2.BF16_V2 R112, -RZ.H0_H0, RZ.H0_H0, -R70.H0_H0 ;  /* 0x200000ffff708231 */ /* 0x000fea0000340946 */
[----:B------:R-:W-:Y:S01]  /*27880*/  PRMT R220, R112, 0x7610, R220 ;  /* 0x0000761070dc7816 */ /* 0x000fe200000000dc */
[----:B------:R4:W-:Y:S01]  /*27890*/  @!P0 STL.S16 [R1+0x2d0], R112 ;  /* 0x0002d07001008387 */ /* 0x0009e20000100600 */
[----:B------:R-:W-:Y:S01]  /*278a0*/  ISETP.LE.U32.AND P0, PT, R152, UR23, PT ;  /* 0x0000001798007c0c */ /* 0x000fe2000bf03070 */
[----:B-1----:R-:W-:Y:S05]  /*278b0*/  IMAD.WIDE.U32 R124, R125, -0x326172a9, RZ ;  /* 0xcd9e8d577d7c7825 */ /* 0x002fea00078e00ff */
[----:B------:R-:W-:Y:S02]  /*278c0*/  LOP3.LUT R53, R125, UR36, R138, 0x96, !PT ;  /* 0x000000247d357c12 */ /* 0x000fe4000f8e968a */
[C---:B------:R-:W-:Y:S02]  /*278d0*/  LOP3.LUT R51, R124.reuse, 0xff, RZ, 0xc0, !PT ;  /* 0x000000ff7c337812 */ /* 0x040fe400078ec0ff */
[----:B------:R-:W-:Y:S03]  /*278e0*/  LOP3.LUT R80, R53, 0xffff, RZ, 0xc0, !PT ;  /* 0x0000ffff35507812 */ /* 0x000fe600078ec0ff */
[----:B----4-:R-:W-:Y:S01]  /*278f0*/  @!P0 HFMA2.BF16_V2 R27, -RZ.H0_H0, RZ.H0_H0, -R71.H0_H0 ;  /* 0x200000ffff1b8231 */ /* 0x010fe20000340947 */
[----:B------:R-:W-:Y:S02]  /*27900*/  LOP3.LUT R54, R124, 0xffff, RZ, 0xc0, !PT ;  /* 0x0000ffff7c367812 */ /* 0x000fe400078ec0ff */
[--C-:B------:R-:W-:Y:S02]  /*27910*/  SHF.R.U32.HI R52, RZ, 0x8, R80.reuse ;  /* 0x00000008ff347819 */ /* 0x100fe40000011650 */
[----:B------:R-:W-:Y:S02]  /*27920*/  PRMT R221, R27, 0x7610, R221 ;  /* 0x000076101bdd7816 */ /* 0x000fe400000000dd */
[----:B------:R-:W-:Y:S02]  /*27930*/  LOP3.LUT R52, R52, 0xffff, RZ, 0xc0, !PT ;  /* 0x0000ffff34347812 */ /* 0x000fe400078ec0ff */
[----:B------:R-:W-:Y:S01]  /*27940*/  PRMT R80, R81, 0x7632, R80 ;  /* 0x0000763251507816 */ /* 0x000fe20000000050 */
[----:B------:R1:W4:Y:S01]  /*27950*/  LDL.S16 R112, [R1+0x2d4] ;  /* 0x0002d40001707983 */ /* 0x0003220000100600 */
[----:B------:R-:W-:Y:S02]  /*27960*/  ISETP.LE.U32.AND P4, PT, R52, UR23, PT ;  /* 0x0000001734007c0c */ /* 0x000fe4000bf83070 */
[----:B------:R-:W-:Y:S01]  /*27970*/  LOP3.LUT R208, R124, 0xff, RZ, 0xc0, !PT ;  /* 0x000000ff7cd07812 */ /* 0x000fe200078ec0ff */
[----:B------:R1:W-:Y:S01]  /*27980*/  @!P0 STL.S16 [R1+0x2e0], R27 ;  /* 0x0002e01b01008387 */ /* 0x0003e20000100600 */
[----:B------:R-:W-:Y:S02]  /*27990*/  ISETP.LE.U32.AND P0, PT, R155, UR23, PT ;  /* 0x000000179b007c0c */ /* 0x000fe4000bf03070 */
[--C-:B------:R-:W-:Y:S02]  /*279a0*/  SHF.R.U32.HI R232, RZ, 0x10, R124.reuse ;  /* 0x00000010ffe87819 */ /* 0x100fe4000001167c */
[----:B------:R-:W-:Y:S01]  /*279b0*/  SHF.R.U32.HI R233, RZ, 0x18, R124 ;  /* 0x00000018ffe97819 */ /* 0x000fe2000001167c */
[----:B-1----:R1:W4:Y:S08]  /*279c0*/  LDL.S16 R27, [R1+0x2cc] ;  /* 0x0002cc00011b7983 */ /* 0x0023300000100600 */
[----:B--2---:R-:W-:Y:S05]  /*279d0*/  @!P0 HFMA2.BF16_V2 R161, -RZ.H0_H0, RZ.H0_H0, -R72.H0_H0 ;  /* 0x200000ffffa18231 */ /* 0x004fea0000340948 */
[----:B------:R-:W-:Y:S01]  /*279e0*/  PRMT R177, R161, 0x7610, R177 ;  /* 0x00007610a1b17816 */ /* 0x000fe200000000b1 */
[----:B------:R-:W-:Y:S01]  /*279f0*/  @!P0 STL.S16 [R1+0x2e8], R161 ;  /* 0x0002e8a101008387 */ /* 0x000fe20000100600 */
[----:B------:R-:W-:Y:S02]  /*27a00*/  ISETP.LE.U32.AND P0, PT, R89, UR23, PT ;  /* 0x0000001759007c0c */ /* 0x000fe4000bf03070 */
[----:B------:R-:W-:Y:S04]  /*27a10*/  LOP3.LUT R89, R53, 0xff, RZ, 0xc0, !PT ;  /* 0x000000ff35597812 */ /* 0x000fe800078ec0ff */
[----:B------:R-:W-:Y:S02]  /*27a20*/  ISETP.LE.U32.AND P5, PT, R89, UR23, PT ;  /* 0x0000001759007c0c */ /* 0x000fe4000bfa3070 */
[--C-:B------:R-:W-:Y:S02]  /*27a30*/  SHF.R.U32.HI R89, RZ, 0x10, R53.reuse ;  /* 0x00000010ff597819 */ /* 0x100fe40000011635 */
[----:B------:R-:W-:Y:S02]  /*27a40*/  SHF.R.U32.HI R53, RZ, 0x18, R53 ;  /* 0x00000018ff357819 */ /* 0x000fe40000011635 */
[----:B------:R-:W-:Y:S01]  /*27a50*/  LOP3.LUT R89, R89, 0xff, RZ, 0xc0, !PT ;  /* 0x000000ff59597812 */ /* 0x000fe200078ec0ff */
[----:B------:R-:W-:Y:S01]  /*27a60*/  @!P0 HFMA2.BF16_V2 R149, -RZ.H0_H0, RZ.H0_H0, -R78.H0_H0 ;  /* 0x200000ffff958231 */ /* 0x000fe2000034094e */
[----:B------:R-:W-:Y:S02]  /*27a70*/  ISETP.LE.U32.AND P2, PT, R53, UR23, PT ;  /* 0x0000001735007c0c */ /* 0x000fe4000bf43070 */
[----:B------:R-:W-:Y:S02]  /*27a80*/  ISETP.LE.U32.AND P3, PT, R89, UR23, PT ;  /* 0x0000001759007c0c */ /* 0x000fe4000bf63070 */
[----:B------:R-:W-:Y:S01]  /*27a90*/  LOP3.LUT R89, R83, 0xff, RZ, 0xc0, !PT ;  /* 0x000000ff53597812 */ /* 0x000fe200078ec0ff */
[----:B------:R2:W-:Y:S01]  /*27aa0*/  @!P0 STL.S16 [R1+0x2e4], R149 ;  /* 0x0002e49501008387 */ /* 0x0005e20000100600 */
[----:B------:R-:W-:Y:S02]  /*27ab0*/  PRMT R85, R149, 0x7610, R85 ;  /* 0x0000761095557816 */ /* 0x000fe40000000055 */
[----:B------:R-:W-:Y:S02]  /*27ac0*/  PRMT R170, R89, 0x5410, R55 ;  /* 0x0000541059aa7816 */ /* 0x000fe40000000037 */
[--C-:B------:R-:W-:Y:S02]  /*27ad0*/  SHF.R.U32.HI R55, RZ, 0x10, R83.reuse ;  /* 0x00000010ff377819 */ /* 0x100fe40000011653 */
[----:B------:R-:W-:Y:S02]  /*27ae0*/  SHF.R.U32.HI R83, RZ, 0x18, R83 ;  /* 0x00000018ff537819 */ /* 0x000fe40000011653 */
[----:B------:R-:W-:Y:S02]  /*27af0*/  LOP3.LUT R55, R55, 0xff, RZ, 0xc0, !PT ;  /* 0x000000ff37377812 */ /* 0x000fe400078ec0ff */
[----:B------:R-:W-:Y:S02]  /*27b00*/  LOP3.LUT R89, R130, 0xff, RZ, 0xc0, !PT ;  /* 0x000000ff82597812 */ /* 0x000fe400078ec0ff */
[----:B------:R-:W-:Y:S02]  /*27b10*/  PRMT R169, R55, 0x5410, R83 ;  /* 0x0000541037a97816 */ /* 0x000fe40000000053 */
[C---:B------:R-:W-:Y:S02]  /*27b20*/  LOP3.LUT R55, R202.reuse, 0xffff, RZ, 0xc0, !PT ;  /* 0x0000ffffca377812 */ /* 0x040fe400078ec0ff */
[----:B------:R-:W-:Y:S02]  /*27b30*/  LOP3.LUT R83, R202, 0xff, RZ, 0xc0, !PT ;  /* 0x000000ffca537812 */ /* 0x000fe400078ec0ff */
[----:B------:R-:W-:Y:S02]  /*27b40*/  SHF.R.U32.HI R55, RZ, 0x8, R55 ;  /* 0x00000008ff377819 */ /* 0x000fe40000011637 */
[----:B------:R-:W-:Y:S01]  /*27b50*/  PRMT R53, R30, 0x7610, R53 ;  /* 0x000076101e357816 */ /* 0x000fe20000000035 */
[----:B---3--:R-:W-:Y:S01]  /*27b60*/  @!P5 HFMA2.BF16_V2 R144, -RZ.H0_H0, RZ.H0_H0, -R81.H0_H0 ;  /* 0x200000ffff90d231 */ /* 0x008fe20000340951 */
[----:B------:R-:W-:Y:S02]  /*27b70*/  PRMT R172, R83, 0x5410, R55 ;  /* 0x0000541053ac7816 */ /* 0x000fe40000000037 */
[--C-:B------:R-:W-:Y:S02]  /*27b80*/  SHF.R.U32.HI R55, RZ, 0x10, R202.reuse ;  /* 0x00000010ff377819 */ /* 0x100fe400000116ca */
[----:B------:R-:W-:Y:S01]  /*27b90*/  SHF.R.U32.HI R83, RZ, 0x18, R202 ;  /* 0x00000018ff537819 */ /* 0x000fe200000116ca */
[----:B------:R-:W-:Y:S01]  /*27ba0*/  @!P5 STL.S16 [R1+0x2d8], R144 ;  /* 0x0002d8900100d387 */ /* 0x000fe20000100600 */
[----:B------:R-:W-:Y:S02]  /*27bb0*/  LOP3.LUT R55, R55, 0xff, RZ, 0xc0, !PT ;  /* 0x000000ff37377812 */ /* 0x000fe400078ec0ff */
[----:B--2---:R-:W-:Y:S02]  /*27bc0*/  LOP3.LUT R149, R131, UR10, R200, 0x96, !PT ;  /* 0x0000000a83957c12 */ /* 0x004fe4000f8e96c8 */
[----:B------:R-:W-:Y:S02]  /*27bd0*/  PRMT R171, R55, 0x5410, R83 ;  /* 0x0000541037ab7816 */ /* 0x000fe40000000053 */
[----:B------:R-:W-:Y:S02]  /*27be0*/  LOP3.LUT R55, R130, 0xffff, RZ, 0xc0, !PT ;  /* 0x0000ffff82377812 */ /* 0x000fe400078ec0ff */
[----:B------:R-:W-:Y:S02]  /*27bf0*/  LOP3.LUT R83, R128, 0xffff, RZ, 0xc0, !PT ;  /* 0x0000ffff80537812 */ /* 0x000fe400078ec0ff */
[----:B------:R-:W-:Y:S02]  /*27c00*/  SHF.R.U32.HI R55, RZ, 0x8, R55 ;  /* 0x00000008ff377819 */ /* 0x000fe40000011637 */
[----:B------:R-:W-:Y:S02]  /*27c10*/  SHF.R.U32.HI R129, RZ, 0x10, R128 ;  /* 0x00000010ff817819 */ /* 0x000fe40000011680 */
[----:B------:R-:W-:Y:S02]  /*27c20*/  PRMT R202, R89, 0x5410, R55 ;  /* 0x0000541059ca7816 */ /* 0x000fe40000000037 */
[--C-:B------:R-:W-:Y:S02]  /*27c30*/  SHF.R.U32.HI R55, RZ, 0x10, R130.reuse ;  /* 0x00000010ff377819 */ /* 0x100fe40000011682 */
[----:B------:R-:W-:Y:S02]  /*27c40*/  SHF.R.U32.HI R130, RZ, 0x18, R130 ;  /* 0x00000018ff827819 */ /* 0x000fe40000011682 */
[----:B------:R-:W-:Y:S02]  /*27c50*/  LOP3.LUT R55, R55, 0xff, RZ, 0xc0, !PT ;  /* 0x000000ff37377812 */ /* 0x000fe400078ec0ff */
[C---:B------:R-:W-:Y:S02]  /*27c60*/  LOP3.LUT R89, R126.reuse, 0xff, RZ, 0xc0, !PT ;  /* 0x000000ff7e597812 */ /* 0x040fe400078ec0ff */
[----:B------:R-:W-:Y:S02]  /*27c70*/  PRMT R203, R55, 0x5410, R130 ;  /* 0x0000541037cb7816 */ /* 0x000fe40000000082 */
[----:B------:R-:W-:Y:S02]  /*27c80*/  LOP3.LUT R55, R126, 0xffff, RZ, 0xc0, !PT ;  /* 0x0000ffff7e377812 */ /* 0x000fe400078ec0ff */
[----:B------:R-:W-:Y:S02]  /*27c90*/  SHF.R.U32.HI R128, RZ, 0x18, R128 ;  /* 0x00000018ff807819 */ /* 0x000fe40000011680 */
[----:B------:R-:W-:Y:S02]  /*27ca0*/  SHF.R.U32.HI R55, RZ, 0x8, R55 ;  /* 0x00000008ff377819 */ /* 0x000fe40000011637 */
[----:B------:R-:W-:Y:S02]  /*27cb0*/  SHF.R.U32.HI R83, RZ, 0x8, R83 ;  /* 0x00000008ff537819 */ /* 0x000fe40000011653 */
[----:B------:R-:W-:Y:S01]  /*27cc0*/  PRMT R236, R89, 0x5410, R55 ;  /* 0x0000541059ec7816 */ /* 0x000fe20000000037 */
[----:B----4-:R-:W-:Y:S01]  /*27cd0*/  @!P4 HFMA2.BF16_V2 R112, -RZ.H0_H0, RZ.H0_H0, -R80.H0_H0 ;  /* 0x200000ffff70c231 */ /* 0x010fe20000340950 */
[----:B------:R-:W-:Y:S02]  /*27ce0*/  LOP3.LUT R55, R129, 0xff, RZ, 0xc0, !PT ;  /* 0x000000ff81377812 */ /* 0x000fe400078ec0ff */
[----:B------:R-:W-:Y:S02]  /*27cf0*/  LOP3.LUT R89, R190, 0xff, RZ, 0xc0, !PT ;  /* 0x000000ffbe597812 */ /* 0x000fe400078ec0ff */
[----:B------:R-:W-:Y:S01]  /*27d00*/  PRMT R217, R112, 0x7610, R217 ;  /* 0x0000761070d97816 */ /* 0x000fe200000000d9 */
[----:B------:R2:W-:Y:S01]  /*27d10*/  @!P4 STL.S16 [R1+0x2d4], R112 ;  /* 0x0002d4700100c387 */ /* 0x0005e20000100600 */
[----:B------:R-:W-:Y:S02]  /*27d20*/  PRMT R200, R55, 0x5410, R128 ;  /* 0x0000541037c87816 */ /* 0x000fe40000000080 */
[----:B------:R-:W-:Y:S02]  /*27d30*/  LOP3.LUT R55, R84, 0xffff, RZ, 0xc0, !PT ;  /* 0x0000ffff54377812 */ /* 0x000fe400078ec0ff */
[----:B------:R-:W-:Y:S02]  /*27d40*/  PRMT R191, R89, 0x5410, R191 ;  /* 0x0000541059bf7816 */ /* 0x000fe400000000bf */
[----:B------:R-:W-:Y:S02]  /*27d50*/  SHF.R.U32.HI R89, RZ, 0x18, R84 ;  /* 0x00000018ff597819 */ /* 0x000fe40000011654 */
[----:B------:R-:W-:Y:S02]  /*27d60*/  LOP3.LUT R161, R127, UR10, R118, 0x96, !PT ;  /* 0x0000000a7fa17c12 */ /* 0x000fe4000f8e9676 */
[----:B------:R-:W-:Y:S02]  /*27d70*/  PRMT R127, R15, 0x7610, R127 ;  /* 0x000076100f7f7816 */ /* 0x000fe4000000007f */
[--C-:B------:R-:W-:Y:S02]  /*27d80*/  SHF.R.U32.HI R118, RZ, 0x10, R126.reuse ;  /* 0x00000010ff767819 */ /* 0x100fe4000001167e */
[----:B------:R-:W-:Y:S02]  /*27d90*/  @P0 LOP3.LUT R229, R229, 0x2, RZ, 0xfc, !PT ;  /* 0x00000002e5e50812 */ /* 0x000fe400078efcff */
[----:B------:R-:W-:Y:S02]  /*27da0*/  ISETP.LE.U32.AND P0, PT, R50, UR23, PT ;  /* 0x0000001732007c0c */ /* 0x000fe4000bf03070 */
[----:B------:R-:W-:Y:S02]  /*27db0*/  SHF.R.U32.HI R126, RZ, 0x18, R126 ;  /* 0x00000018ff7e7819 */ /* 0x000fe4000001167e */
[----:B------:R-:W-:Y:S01]  /*27dc0*/  LOP3.LUT R118, R118, 0xff, RZ, 0xc0, !PT ;  /* 0x000000ff76767812 */ /* 0x000fe200078ec0ff */
[----:B------:R-:W-:Y:S01]  /*27dd0*/  @!P3 HFMA2.BF16_V2 R27, -RZ.H0_H0, RZ.H0_H0, -R79.H0_H0 ;  /* 0x200000ffff1bb231 */ /* 0x000fe2000034094f */
[----:B------:R-:W-:Y:S02]  /*27de0*/  PRMT R128, R204, 0x7610, R128 ;  /* 0x00007610cc807816 */ /* 0x000fe40000000080 */
[----:B--2---:R-:W-:Y:S02]  /*27df0*/  SHF.R.U32.HI R112, RZ, 0x8, R188 ;  /* 0x00000008ff707819 */ /* 0x004fe400000116bc */
[----:B------:R-:W-:Y:S01]  /*27e00*/  PRMT R218, R27, 0x7610, R218 ;  /* 0x000076101bda7816 */ /* 0x000fe200000000da */
[----:B------:R2:W-:Y:S01]  /*27e10*/  @!P3 STL.S16 [R1+0x2cc], R27 ;  /* 0x0002cc1b0100b387 */ /* 0x0005e20000100600 */
[----:B------:R-:W-:Y:S02]  /*27e20*/  PRMT R190, R201, 0x5410, R112 ;  /* 0x00005410c9be7816 */ /* 0x000fe40000000070 */
[----:B------:R-:W-:Y:S01]  /*27e30*/  PRMT R201, R164, 0x5410, R83 ;  /* 0x00005410a4c97816 */ /* 0x000fe20000000053 */
[----:B------:R1:W3:Y:S01]  /*27e40*/  LDL.S16 R26, [R1+0x2c0] ;  /* 0x0002c000011a7983 */ /* 0x0002e20000100600 */
[----:B------:R-:W-:Y:S02]  /*27e50*/  SHF.R.U32.HI R83, RZ, 0x10, R84 ;  /* 0x00000010ff537819 */ /* 0x000fe40000011654 */
[----:B------:R-:W-:Y:S02]  /*27e60*/  LOP3.LUT R112, R84, 0xff, RZ, 0xc0, !PT ;  /* 0x000000ff54707812 */ /* 0x000fe400078ec0ff */
[----:B------:R-:W-:Y:S02]  /*27e70*/  SHF.R.U32.HI R84, RZ, 0x8, R55 ;  /* 0x00000008ff547819 */ /* 0x000fe40000011637 */
[----:B------:R-:W-:Y:S02]  /*27e80*/  LOP3.LUT R55, R83, 0xff, RZ, 0xc0, !PT ;  /* 0x000000ff53377812 */ /* 0x000fe400078ec0ff */
[--C-:B------:R-:W-:Y:S02]  /*27e90*/  PRMT R173, R112, 0x5410, R84.reuse ;  /* 0x0000541070ad7816 */ /* 0x100fe40000000054 */
[----:B------:R-:W-:Y:S02]  /*27ea0*/  PRMT R188, R55, 0x5410, R89 ;  /* 0x0000541037bc7816 */ /* 0x000fe40000000059 */
[----:B------:R-:W-:Y:S02]  /*27eb0*/  PRMT R55, R31, 0x7610, R55 ;  /* 0x000076101f377816 */ /* 0x000fe40000000037 */
[----:B------:R-:W-:Y:S02]  /*27ec0*/  PRMT R84, R79, 0x7632, R84 ;  /* 0x000076324f547816 */ /* 0x000fe40000000054 */
[----:B------:R-:W-:Y:S02]  /*27ed0*/  LOP3.LUT R164, R125, UR10, R138, 0x96, !PT ;  /* 0x0000000a7da47c12 */ /* 0x000fe4000f8e968a */
[----:B------:R-:W-:Y:S02]  /*27ee0*/  PRMT R112, R10, 0x7610, R112 ;  /* 0x000076100a707816 */ /* 0x000fe40000000070 */
[----:B------:R-:W-:Y:S01]  /*27ef0*/  PRMT R234, R118, 0x5410, R126 ;  /* 0x0000541076ea7816 */ /* 0x000fe2000000007e */
[----:B--2---:R1:W2:Y:S01]  /*27f00*/  LDL.S16 R27, [R1+0x2b8] ;  /* 0x0002b800011b7983 */ /* 0x0042a20000100600 */
[----:B------:R-:W-:Y:S02]  /*27f10*/  PRMT R118, R53, 0x7610, R118 ;  /* 0x0000761035767816 */ /* 0x000fe40000000076 */
[----:B------:R-:W-:Y:S01]  /*27f20*/  PRMT R126, R55, 0x7610, R126 ;  /* 0x00007610377e7816 */ /* 0x000fe2000000007e */
[----:B------:R-:W4:Y:S01]  /*27f30*/  LDL.LU R31, [R1+0x400] ;  /* 0x00040000011f7983 */ /* 0x000f220000300800 */
[--C-:B------:R-:W-:Y:S02]  /*27f40*/  SHF.R.U32.HI R55, RZ, 0x18, R124.reuse ;  /* 0x00000018ff377819 */ /* 0x100fe4000001167c */
[--C-:B------:R-:W-:Y:S01]  /*27f50*/  SHF.R.U32.HI R53, RZ, 0x10, R124.reuse ;  /* 0x00000010ff357819 */ /* 0x100fe2000001167c */
[----:B------:R-:W4:Y:S01]  /*27f60*/  LDL.LU R30, [R1+0x3fc] ;  /* 0x0003fc00011e7983 */ /* 0x000f220000300800 */
[----:B------:R-:W-:Y:S02]  /*27f70*/  LOP3.LUT R204, R124, 0xffff, RZ, 0xc0, !PT ;  /* 0x0000ffff7ccc7812 */ /* 0x000fe400078ec0ff */
[----:B------:R-:W-:Y:S02]  /*27f80*/  PRMT R124, R14, 0x7610, R124 ;  /* 0x000076100e7c7816 */ /* 0x000fe4000000007c */
[----:B------:R-:W-:Y:S02]  /*27f90*/  PRMT R89, R88, 0x7632, R89 ;  /* 0x0000763258597816 */ /* 0x000fe40000000059 */
[----:B------:R-:W-:Y:S02]  /*27fa0*/  PRMT R125, R11, 0x7610, R125 ;  /* 0x000076100b7d7816 */ /* 0x000fe4000000007d */
[----:B------:R-:W-:Y:S02]  /*27fb0*/  LOP3.LUT R229, R229, 0xfffffffb, RZ, 0xc0, !PT ;  /* 0xfffffffbe5e57812 */ /* 0x000fe400078ec0ff */
[----:B------:R-:W-:Y:S01]  /*27fc0*/  PRMT R175, R144, 0x7610, R175 ;  /* 0x0000761090af7816 */ /* 0x000fe200000000af */
[----:B------:R-:W-:Y:S01]  /*27fd0*/  IMAD.WIDE.U32 R144, R145, -0x2daee0ad, RZ ;  /* 0xd2511f5391907825 */ /* 0x000fe200078e00ff */
[----:B------:R-:W-:Y:S02]  /*27fe0*/  @P5 LOP3.LUT R229, R229, 0x4, RZ, 0xfc, !PT ;  /* 0x00000004e5e55812 */ /* 0x000fe400078efcff */
[----:B------:R-:W-:Y:S02]  /*27ff0*/  ISETP.LE.U32.AND P5, PT, R193, UR23, PT ;  /* 0x00000017c1007c0c */ /* 0x000fe4000bfa3070 */
[C-C-:B------:R-:W-:Y:S02]  /*28000*/  LOP3.LUT R52, R145.reuse, UR31, R158.reuse, 0x96, !PT ;  /* 0x0000001f91347c12 */ /* 0x140fe4000f8e969e */
[----:B------:R-:W-:Y:S02]  /*28010*/  LOP3.LUT R198, R145, UR11, R158, 0x96, !PT ;  /* 0x0000000b91c67c12 */ /* 0x000fe4000f8e969e */
[--C-:B------:R-:W-:Y:S02]  /*28020*/  LOP3.LUT R158, R123, UR11, R244.reuse, 0x96, !PT ;  /* 0x0000000b7b9e7c12 */ /* 0x100fe4000f8e96f4 */
[----:B------:R-:W-:Y:S02]  /*28030*/  PRMT R123, R29, 0x7610, R123 ;  /* 0x000076101d7b7816 */ /* 0x000fe4000000007b */
[----:B------:R-:W-:Y:S02]  /*28040*/  PRMT R244, R125, 0x7610, R244 ;  /* 0x000076107df47816 */ /* 0x000fe400000000f4 */
[----:B------:R-:W-:Y:S02]  /*28050*/  PRMT R131, R124, 0x7610, R131 ;  /* 0x000076107c837816 */ /* 0x000fe40000000083 */
[----:B------:R-:W-:Y:S02]  /*28060*/  PRMT R124, R40, 0x5410, R39 ;  /* 0x00005410287c7816 */ /* 0x000fe40000000027 */
[----:B------:R-:W-:Y:S02]  /*28070*/  PRMT R125, R66, 0x5410, R67 ;  /* 0x00005410427d7816 */ /* 0x000fe40000000043 */
[----:B------:R-:W-:Y:S01]  /*28080*/  PRMT R83, R207, 0x7632, R83 ;  /* 0x00007632cf537816 */ /* 0x000fe20000000053 */
[----:B---3--:R-:W-:Y:S05]  /*28090*/  @!P1 HFMA2.BF16_V2 R26, -RZ.H0_H0, RZ.H0_H0, -R88.H0_H0 ;  /* 0x200000ffff1a9231 */ /* 0x008fea0000340958 */
[----:B------:R-:W-:Y:S01]  /*280a0*/  PRMT R130, R26, 0x7610, R130 ;  /* 0x000076101a827816 */ /* 0x000fe20000000082 */
[----:B--2---:R-:W-:Y:S05]  /*280b0*/  @!P2 HFMA2.BF16_V2 R27, -RZ.H0_H0, RZ.H0_H0, -R84.H0_H0 ;  /* 0x200000ffff1ba231 */ /* 0x004fea0000340954 */
[----:B------:R-:W-:Y:S01]  /*280c0*/  PRMT R138, R27, 0x7610, R138 ;  /* 0x000076101b8a7816 */ /* 0x000fe2000000008a */
[----:B------:R2:W-:Y:S04]  /*280d0*/  @!P2 STL.S16 [R1+0x2b8], R27 ;  /* 0x0002b81b0100a387 */ /* 0x0005e80000100600 */
[----:B--2---:R-:W2:Y:S04]  /*280e0*/  LDL.LU R27, [R1+0x3f8] ;  /* 0x0003f800011b7983 */ /* 0x004ea80000300800 */
[----:B------:R3:W-:Y:S04]  /*280f0*/  @!P1 STL.S16 [R1+0x2c0], R26 ;  /* 0x0002c01a01009387 */ /* 0x0007e80000100600 */
[----:B---3--:R-:W2:Y:S04]  /*28100*/  LDL.LU R26, [R1+0x3f4] ;  /* 0x0003f400011a7983 */ /* 0x008ea80000300800 */
[----:B------:R-:W3:Y:S04]  /*28110*/  LDL.LU R15, [R1+0x3f0] ;  /* 0x0003f000010f7983 */ /* 0x000ee80000300800 */
[----:B------:R1:W4:Y:S04]  /*28120*/  LDL.S16 R10, [R1+0x2dc] ;  /* 0x0002dc00010a7983 */ /* 0x0003280000100600 */
[----:B------:R-:W3:Y:S04]  /*28130*/  LDL.LU R14, [R1+0x3ec] ;  /* 0x0003ec00010e7983 */ /* 0x000ee80000300800 */
[----:B------:R-:W2:Y:S01]  /*28140*/  LDL.LU R11, [R1+0x3e8] ;  /* 0x0003e800010b7983 */ /* 0x000ea20000300800 */
[----:B----4-:R-:W-:Y:S05]  /*28150*/  @!P0 HFMA2.BF16_V2 R10, -RZ.H0_H0, RZ.H0_H0, -R89.H0_H0 ;  /* 0x200000ffff0a8231 */ /* 0x010fea0000340959 */
[----:B------:R-:W-:Y:S01]  /*28160*/  PRMT R129, R10, 0x7610, R129 ;  /* 0x000076100a817816 */ /* 0x000fe20000000081 */
[----:B------:R4:W-:Y:S01]  /*28170*/  @!P0 STL.S16 [R1+0x2dc], R10 ;  /* 0x0002dc0a01008387 */ /* 0x0009e20000100600 */
[----:B------:R-:W-:Y:S02]  /*28180*/  ISETP.LE.U32.AND P0, PT, R196, UR23, PT ;  /* 0x00000017c4007c0c */ /* 0x000fe4000bf03070 */
[----:B------:R-:W-:Y:S11]  /*28190*/  IADD3 R196, P1, R180, -0x100, RZ ;  /* 0xffffff00b4c47810 */ /* 0x000ff60007f3e0ff */
[----:B------:R-:W-:Y:S02]  /*281a0*/  @!P0 PRMT R48, R118, 0x5410, RZ ;  /* 0x0000541076308816 */ /* 0x000fe400000000ff */
[----:B------:R-:W-:Y:S02]  /*281b0*/  ISETP.LE.U32.AND P0, PT, R197, UR23, PT ;  /* 0x00000017c5007c0c */ /* 0x000fe4000bf03070 */
[----:B------:R-:W-:Y:S01]  /*281c0*/  PRMT R118, R47, 0x5410, R46 ;  /* 0x000054102f767816 */ /* 0x000fe2000000002e */
[----:B------:R-:W-:Y:S01]  /*281d0*/  STG.E.U16 desc[UR32][R186.64+0x80], R48 ;  /* 0x00008030ba007986 */ /* 0x000fe2000c101520 */
[----:B------:R-:W-:Y:S02]  /*281e0*/  @!P5 PRMT R47, R112, 0x5410, RZ ;  /* 0x00005410702fd816 */ /* 0x000fe400000000ff */
[----:B------:R-:W-:Y:S02]  /*281f0*/  PRMT R112, R43, 0x5410, R42 ;  /* 0x000054102b707816 */ /* 0x000fe4000000002a */
[----:B------:R-:W-:Y:S01]  /*28200*/  ISETP.LE.U32.AND P5, PT, R195, UR23, PT ;  /* 0x00000017c3007c0c */ /* 0x000fe2000bfa3070 */
[----:B----4-:R-:W2:Y:S04]  /*28210*/  LDL.LU R10, [R1+0x3e4] ;  /* 0x0003e400010a7983 */ /* 0x010ea80000300800 */
[----:B------:R-:W-:Y:S01]  /*28220*/  @!P0 PRMT R46, R116, 0x5410, RZ ;  /* 0x00005410742e8816 */ /* 0x000fe200000000ff */
[----:B------:R-:W4:Y:S01]  /*28230*/  LDL.LU R135, [R1+0x3e0] ;  /* 0x0003e00001877983 */ /* 0x000f220000300800 */
[----:B------:R-:W-:Y:S02]  /*28240*/  ISETP.LE.U32.AND P0, PT, R192, UR23, PT ;  /* 0x00000017c0007c0c */ /* 0x000fe4000bf03070 */
[----:B------:R-:W-:Y:S01]  /*28250*/  PRMT R116, R38, 0x5410, R3 ;  /* 0x0000541026747816 */ /* 0x000fe20000000003 */
[----:B------:R-:W4:Y:S03]  /*28260*/  LDL.LU R29, [R1+0x3dc] ;  /* 0x0003dc00011d7983 */ /* 0x000f260000300800 */
[----:B------:R-:W-:Y:S01]  /*28270*/  @!P5 PRMT R43, R117, 0x5410, RZ ;  /* 0x00005410752bd816 */ /* 0x000fe200000000ff */
[----:B------:R1:W-:Y:S01]  /*28280*/  STL [R1+0x2c], R196 ;  /* 0x00002cc401007387 */ /* 0x0003e20000100800 */
[----:B------:R-:W-:Y:S02]  /*28290*/  ISETP.LE.U32.AND P5, PT, R194, UR23, PT ;  /* 0x00000017c2007c0c */ /* 0x000fe4000bfa3070 */
[----:B------:R-:W-:Y:S01]  /*282a0*/  PRMT R117, R2, 0x5410, R0 ;  /* 0x0000541002757816 */ /* 0x000fe20000000000 */
[----:B------:R-:W-:Y:S02]  /*282b0*/  STG.E.U16 desc[UR32][R184.64+0x80], R47 ;  /* 0x0000802fb8007986 */ /* 0x000fe4000c101520 */
[----:B------:R-:W-:Y:S02]  /*282c0*/  @!P0 PRMT R42, R128, 0x5410, RZ ;  /* 0x00005410802a8816 */ /* 0x000fe400000000ff */
[----:B------:R-:W-:Y:S01]  /*282d0*/  ISETP.LE.U32.AND P0, PT, R115, UR23, PT ;  /* 0x0000001773007c0c */ /* 0x000fe2000bf03070 */
[----:B------:R-:W-:Y:S01]  /*282e0*/  STG.E.U16 desc[UR32][R184.64+0x82], R46 ;  /* 0x0000822eb8007986 */ /* 0x000fe2000c101520 */
[----:B------:R-:W-:Y:S02]  /*282f0*/  PRMT R115, R45, 0x5410, R44 ;  /* 0x000054102d737816 */ /* 0x000fe4000000002c */
[----:B------:R-:W-:Y:S01]  /*28300*/  PRMT R128, R59, 0x5410, R63 ;  /* 0x000054103b807816 */ /* 0x000fe2000000003f */
[----:B------:R-:W-:Y:S01]  /*28310*/  STG.E.U16 desc[UR32][R180.64+0x90], R43 ;  /* 0x0000902bb4007986 */ /* 0x000fe2000c101520 */
[----:B------:R-:W-:Y:S02]  /*28320*/  @!P5 PRMT R45, R126, 0x5410, RZ ;  /* 0x000054107e2dd816 */ /* 0x000fe400000000ff */
[----:B------:R-:W-:Y:S01]  /*28330*/  ISETP.LE.U32.AND P5, PT, R166, UR23, PT ;  /* 0x00000017a6007c0c */ /* 0x000fe2000bfa3070 */
[----:B------:R-:W-:Y:S01]  /*28340*/  STG.E.U16 desc[UR32][R180.64+0x92], R42 ;  /* 0x0000922ab4007986 */ /* 0x000fe2000c101520 */
[----:B------:R-:W-:Y:S02]  /*28350*/  PRMT R126, R68, 0x5410, R69 ;  /* 0x00005410447e7816 */ /* 0x000fe40000000045 */
[----:B------:R-:W-:Y:S01]  /*28360*/  @!P6 PRMT R69, R176, 0x5410, RZ ;  /* 0x00005410b045e816 */ /* 0x000fe200000000ff */
[----:B------:R3:W-:Y:S01]  /*28370*/  STG.E.U16 desc[UR32][R182.64+0x90], R45 ;  /* 0x0000902db6007986 */ /* 0x0007e2000c101520 */
[----:B------:R-:W-:Y:S02]  /*28380*/  @!P0 PRMT R44, R127, 0x5410, RZ ;  /* 0x000054107f2c8816 */ /* 0x000fe400000000ff */
[----:B------:R-:W-:Y:S02]  /*28390*/  ISETP.LE.U32.AND P0, PT, R160, UR23, PT ;  /* 0x00000017a0007c0c */ /* 0x000fe4000bf03070 */
[----:B-1----:R-:W-:Y:S01]  /*283a0*/  IADD3.X R196, R181, -0x1, RZ, P1, !PT ;  /* 0xffffffffb5c47810 */ /* 0x002fe20000ffe4ff */
[----:B------:R1:W-:Y:S01]  /*283b0*/  STG.E.U16 desc[UR32][R182.64+0x92], R44 ;  /* 0x0000922cb6007986 */ /* 0x0003e2000c101520 */
[----:B------:R-:W-:Y:S02]  /*283c0*/  PRMT R127, R60, 0x5410, R57 ;  /* 0x000054103c7f7816 */ /* 0x000fe40000000039 */
[----:B------:R-:W-:Y:S01]  /*283d0*/  @!P5 PRMT R2, R122, 0x5410, RZ ;  /* 0x000054107a02d816 */ /* 0x000fe200000000ff */
[----:B------:R-:W-:Y:S01]  /*283e0*/  STL [R1+0x28], R196 ;  /* 0x000028c401007387 */ /* 0x000fe20000100800 */
[----:B------:R-:W-:Y:S02]  /*283f0*/  ISETP.LE.U32.AND P5, PT, R162, UR23, PT ;  /* 0x00000017a2007c0c */ /* 0x000fe4000bfa3070 */
[----:B------:R-:W-:Y:S01]  /*28400*/  PRMT R122, R62, 0x5410, R61 ;  /* 0x000054103e7a7816 */ /* 0x000fe2000000003d */
[----:B------:R1:W-:Y:S01]  /*28410*/  STG.E.U16 desc[UR32][R186.64+0x8e], R2 ;  /* 0x00008e02ba007986 */ /* 0x0003e2000c101520 */
[----:B------:R-:W-:Y:S02]  /*28420*/  ISETP.LE.U32.AND P6, PT, R51, UR23, PT ;  /* 0x0000001733007c0c */ /* 0x000fe4000bfc3070 */
[----:B------:R-:W-:Y:S02]  /*28430*/  @!P0 PRMT R0, R123, 0x5410, RZ ;  /* 0x000054107b008816 */ /* 0x000fe400000000ff */
[----:B------:R-:W-:Y:S02]  /*28440*/  ISETP.LE.U32.AND P0, PT, R165, UR23, PT ;  /* 0x00000017a5007c0c */ /* 0x000fe4000bf03070 */
[----:B------:R-:W-:Y:S01]  /*28450*/  PRMT R123, R41, 0x5410, R58 ;  /* 0x00005410297b7816 */ /* 0x000fe2000000003a */
[----:B------:R-:W-:Y:S01]  /*28460*/  STG.E.U16 desc[UR32][R186.64+0x90], R0 ;  /* 0x00009000ba007986 */ /* 0x000fe2000c101520 */
[----:B------:R-:W-:Y:S02]  /*28470*/  ISETP.LE.U32.AND P1, PT, R213, UR23, PT ;  /* 0x00000017d5007c0c */ /* 0x000fe4000bf23070 */
[----:B------:R-:W-:Y:S02]  /*28480*/  @!P5 PRMT R38, R131, 0x5410, RZ ;  /* 0x000054108326d816 */ /* 0x000fe400000000ff */
[----:B------:R-:W-:Y:S02]  /*28490*/  ISETP.LE.U32.AND P5, PT, R143, UR23, PT ;  /* 0x000000178f007c0c */ /* 0x000fe4000bfa3070 */
[----:B------:R-:W-:Y:S01]  /*284a0*/  PRMT R131, R70, 0x5410, R71 ;  /* 0x0000541046837816 */ /* 0x000fe20000000047 */
[----:B------:R-:W-:Y:S01]  /*284b0*/  STG.E.U16 desc[UR32][R184.64+0x90], R38 ;  /* 0x00009026b8007986 */ /* 0x000fe2000c101520 */
[--C-:B---3--:R-:W-:Y:S02]  /*284c0*/  HSET2.LE.AND R45, R169, R141.reuse, PT ;  /* 0x0000008da92d7233 */ /* 0x108fe40003803000 */
[----:B------:R-:W-:Y:S02]  /*284d0*/  @!P0 PRMT R3, R244, 0x5410, RZ ;  /* 0x00005410f4038816 */ /* 0x000fe400000000ff */
[----:B------:R-:W-:Y:S02]  /*284e0*/  ISETP.LE.U32.AND P0, PT, R132, UR23, PT ;  /* 0x0000001784007c0c */ /* 0x000fe4000bf03070 */
[--C-:B-1----:R-:W-:Y:S01]  /*284f0*/  HSET2.LE.AND R44, R170, R141.reuse, PT ;  /* 0x0000008daa2c7233 */ /* 0x102fe20003803000 */
[----:B------:R1:W-:Y:S01]  /*28500*/  STG.E.U16 desc[UR32][R184.64+0x92], R3 ;  /* 0x00009203b8007986 */ /* 0x0003e2000c101520 */
[--C-:B------:R-:W-:Y:S02]  /*28510*/  HSET2.LE.AND R46, R172, R141.reuse, PT ;  /* 0x0000008dac2e7233 */ /* 0x100fe40003803000 */
[----:B------:R-:W-:Y:S02]  /*28520*/  @!P5 PRMT R40, R28, 0x5410, RZ ;  /* 0x000054101c28d816 */ /* 0x000fe400000000ff */
[----:B------:R-:W-:Y:S01]  /*28530*/  ISETP.LE.U32.AND P5, PT, R148, UR23, PT ;  /* 0x0000001794007c0c */ /* 0x000fe2000bfa3070 */
[----:B------:R-:W4:Y:S01]  /*28540*/  LDL.LU R28, [R1+0x3d8] ;  /* 0x0003d800011c7983 */ /* 0x000f220000300800 */
[----:B------:R-:W-:Y:S02]  /*28550*/  LOP3.LUT R2, R214, 0xff, RZ, 0xc0, !PT ;  /* 0x000000ffd6027812 */ /* 0x000fe400078ec0ff */
[--C-:B------:R-:W-:Y:S01]  /*28560*/  HSET2.LE.AND R47, R171, R141.reuse, PT ;  /* 0x0000008dab2f7233 */ /* 0x100fe20003803000 */
[----:B------:R-:W-:Y:S01]  /*28570*/  STG.E.U16 desc[UR32][R180.64+0xa0], R40 ;  /* 0x0000a028b4007986 */ /* 0x000fe2000c101520 */
[----:B------:R-:W-:Y:S02]  /*28580*/  @!P0 PRMT R39, R25, 0x5410, RZ ;  /* 0x0000541019278816 */ /* 0x000fe400000000ff */
[----:B------:R-:W-:Y:S01]  /*28590*/  ISETP.LE.U32.AND P0, PT, R140, UR23, PT ;  /* 0x000000178c007c0c */ /* 0x000fe2000bf03070 */
[----:B------:R-:W3:Y:S01]  /*285a0*/  LDL.LU R25, [R1+0x3d4] ;  /* 0x0003d40001197983 */ /* 0x000ee20000300800 */
[----:B------:R-:W-:Y:S02]  /*285b0*/  PRMT R140, R79, 0x5410, R84 ;  /* 0x000054104f8c7816 */ /* 0x000fe40000000054 */
[----:B------:R-:W-:Y:S01]  /*285c0*/  @!P3 PRMT R79, R218, 0x5410, RZ ;  /* 0x00005410da4fb816 */ /* 0x000fe200000000ff */
[----:B------:R1:W-:Y:S01]  /*285d0*/  STG.E.U16 desc[UR32][R180.64+0xa2], R39 ;  /* 0x0000a227b4007986 */ /* 0x0003e2000c101520 */
[----:B------:R-:W-:Y:S02]  /*285e0*/  @!P5 PRMT R41, R24, 0x5410, RZ ;  /* 0x000054101829d816 */ /* 0x000fe400000000ff */
[----:B------:R-:W-:Y:S01]  /*285f0*/  ISETP.LE.U32.AND P5, PT, R139, UR23, PT ;  /* 0x000000178b007c0c */ /* 0x000fe2000bfa3070 */
[----:B------:R-:W3:Y:S01]  /*28600*/  LDL.LU R24, [R1+0x3d0] ;  /* 0x0003d00001187983 */ /* 0x000ee20000300800 */
[----:B------:R-:W-:Y:S02]  /*28610*/  PRMT R139, R81, 0x5410, R80 ;  /* 0x00005410518b7816 */ /* 0x000fe40000000050 */
[----:B------:R-:W-:Y:S01]  /*28620*/  @!P4 PRMT R80, R217, 0x5410, RZ ;  /* 0x00005410d950c816 */ /* 0x000fe200000000ff */
[----:B------:R-:W-:Y:S01]  /*28630*/  STG.E.U16 desc[UR32][R182.64+0xa0], R41 ;  /* 0x0000a029b6007986 */ /* 0x000fe2000c101520 */
[----:B------:R-:W-:Y:S02]  /*28640*/  @!P0 PRMT R58, R13, 0x5410, RZ ;  /* 0x000054100d3a8816 */ /* 0x000fe400000000ff */
[----:B------:R-:W-:Y:S01]  /*28650*/  ISETP.LE.U32.AND P0, PT, R90, UR23, PT ;  /* 0x000000175a007c0c */ /* 0x000fe2000bf03070 */
[----:B------:R-:W4:Y:S01]  /*28660*/  LDL.LU R13, [R1+0x3cc] ;  /* 0x0003cc00010d7983 */ /* 0x000f220000300800 */
[----:B-1----:R-:W-:Y:S02]  /*28670*/  PRMT R3, R64, 0x5410, R65 ;  /* 0x0000541040037816 */ /* 0x002fe40000000041 */
[----:B------:R-:W-:Y:S01]  /*28680*/  @!P2 PRMT R84, R138, 0x5410, RZ ;  /* 0x000054108a54a816 */ /* 0x000fe200000000ff */
[----:B------:R-:W-:Y:S01]  /*28690*/  STG.E.U16 desc[UR32][R182.64+0xa2], R58 ;  /* 0x0000a23ab6007986 */ /* 0x000fe2000c101520 */
[----:B------:R-:W-:Y:S02]  /*286a0*/  @!P5 PRMT R59, R12, 0x5410, RZ ;  /* 0x000054100c3bd816 */ /* 0x000fe400000000ff */
[----:B------:R-:W-:Y:S01]  /*286b0*/  ISETP.LE.U32.AND P5, PT, R147, UR23, PT ;  /* 0x0000001793007c0c */ /* 0x000fe2000bfa3070 */
[----:B------:R-:W4:Y:S01]  /*286c0*/  LDL.LU R12, [R1+0x3c8] ;  /* 0x0003c800010c7983 */ /* 0x000f220000300800 */
[----:B------:R-:W-:Y:S02]  /*286d0*/  PRMT R138, R88, 0x5410, R89 ;  /* 0x00005410588a7816 */ /* 0x000fe40000000059 */
[----:B------:R-:W-:Y:S01]  /*286e0*/  LOP3.LUT R0, R53, 0xff, RZ, 0xc0, !PT ;  /* 0x000000ff35007812 */ /* 0x000fe200078ec0ff */
[----:B------:R-:W-:Y:S01]  /*286f0*/  STG.E.U16 desc[UR32][R186.64+0x9e], R59 ;  /* 0x00009e3bba007986 */ /* 0x000fe2000c101520 */
[----:B------:R-:W-:Y:S02]  /*28700*/  @!P0 PRMT R63, R9, 0x5410, RZ ;  /* 0x00005410093f8816 */ /* 0x000fe400000000ff */
[----:B------:R-:W-:Y:S01]  /*28710*/  ISETP.LE.U32.AND P0, PT, R137, UR23, PT ;  /* 0x0000001789007c0c */ /* 0x000fe2000bf03070 */
[----:B------:R-:W2:Y:S01]  /*28720*/  LDL.LU R9, [R1+0x3c4] ;  /* 0x0003c40001097983 */ /* 0x000ea20000300800 */
[----:B------:R-:W-:Y:S02]  /*28730*/  PRMT R137, R72, 0x5410, R78 ;  /* 0x0000541048897816 */ /* 0x000fe4000000004e */
[----:B------:R-:W-:Y:S01]  /*28740*/  PRMT R90, R87, 0x7632, R90 ;  /* 0x00007632575a7816 */ /* 0x000fe2000000005a */
[----:B------:R-:W-:Y:S01]  /*28750*/  STG.E.U16 desc[UR32][R186.64+0xa0], R63 ;  /* 0x0000a03fba007986 */ /* 0x000fe2000c101520 */
[----:B------:R-:W-:Y:S02]  /*28760*/  @!P5 PRMT R60, R8, 0x5410, RZ ;  /* 0x00005410083cd816 */ /* 0x000fe400000000ff */
[----:B------:R-:W-:Y:S01]  /*28770*/  ISETP.LE.U32.AND P5, PT, R156, UR23, PT ;  /* 0x000000179c007c0c */ /* 0x000fe2000bfa3070 */
[----:B------:R-:W2:Y:S01]  /*28780*/  LDL.LU R8, [R1+0x3c0] ;  /* 0x0003c00001087983 */ /* 0x000ea20000300800 */
[----:B------:R-:W-:Y:S02]  /*28790*/  ISETP.LE.U32.AND P4, PT, R0, UR23, PT ;  /* 0x0000001700007c0c */ /* 0x000fe4000bf83070 */
[----:B------:R-:W-:Y:S01]  /*287a0*/  SHF.R.U32.HI R0, RZ, 0x8, R54 ;  /* 0x00000008ff007819 */ /* 0x000fe20000011636 */
[----:B------:R-:W-:Y:S01]  /*287b0*/  STG.E.U16 desc[UR32][R184.64+0xa0], R60 ;  /* 0x0000a03cb8007986 */ /* 0x000fe2000c101520 */
[----:B------:R-:W-:Y:S02]  /*287c0*/  @!P0 PRMT R57, R77, 0x5410, RZ ;  /* 0x000054104d398816 */ /* 0x000fe400000000ff */
[----:B------:R-:W-:Y:S01]  /*287d0*/  ISETP.LE.U32.AND P0, PT, R146, UR23, PT ;  /* 0x0000001792007c0c */ /* 0x000fe2000bf03070 */
[----:B------:R-:W3:Y:S01]  /*287e0*/  LDL.LU R77, [R1+0x3bc] ;  /* 0x0003bc00014d7983 */ /* 0x000ee20000300800 */
[----:B------:R-:W-:Y:S01]  /*287f0*/  HSET2.LE.AND R39, R205, R141, PT ;  /* 0x0000008dcd277233 */ /* 0x000fe20003803000 */
[----:B------:R-:W-:Y:S01]  /*28800*/  IMAD.WIDE.U32 R146, R231, -0x2daee0ad, RZ ;  /* 0xd2511f53e7927825 */ /* 0x000fe200078e00ff */
[----:B------:R-:W-:Y:S01]  /*28810*/  LOP3.LUT R46, R46, R73, RZ, 0xc0, !PT ;  /* 0x000000492e2e7212 */ /* 0x000fe200078ec0ff */
[----:B------:R-:W-:Y:S01]  /*28820*/  STG.E.U16 desc[UR32][R184.64+0xa2], R57 ;  /* 0x0000a239b8007986 */ /* 0x000fe2000c101520 */
[----:B------:R-:W-:Y:S02]  /*28830*/  @!P5 PRMT R62, R136, 0x5410, RZ ;  /* 0x00005410883ed816 */ /* 0x000fe400000000ff */
[----:B------:R-:W-:Y:S01]  /*28840*/  ISETP.LE.U32.AND P5, PT, R151, UR23, PT ;  /* 0x0000001797007c0c */ /* 0x000fe2000bfa3070 */
[----:B------:R-:W4:Y:S01]  /*28850*/  LDL.LU R136, [R1+0x3b8] ;  /* 0x0003b80001887983 */ /* 0x000f220000300800 */
[----:B------:R-:W-:Y:S02]  /*28860*/  LOP3.LUT R39, R39, R75, RZ, 0xc0, !PT ;  /* 0x0000004b27277212 */ /* 0x000fe400078ec0ff */
[----:B------:R-:W-:Y:S01]  /*28870*/  LOP3.LUT R47, R47, R74, RZ, 0xc0, !PT ;  /* 0x0000004a2f2f7212 */ /* 0x000fe200078ec0ff */
[----:B------:R-:W-:Y:S01]  /*28880*/  STG.E.U16 desc[UR32][R180.64+0xb0], R62 ;  /* 0x0000b03eb4007986 */ /* 0x000fe2000c101520 */
[----:B------:R-:W-:Y:S02]  /*28890*/  @!P0 PRMT R61, R179, 0x5410, RZ ;  /* 0x00005410b33d8816 */ /* 0x000fe400000000ff */
[----:B------:R-:W-:Y:S01]  /*288a0*/  ISETP.LE.U32.AND P0, PT, R157, UR23, PT ;  /* 0x000000179d007c0c */ /* 0x000fe2000bf03070 */
[----:B------:R-:W2:Y:S01]  /*288b0*/  LDL.LU R179, [R1+0x3b4] ;  /* 0x0003b40001b37983 */ /* 0x000ea20000300800 */
[----:B------:R-:W-:Y:S02]  /*288c0*/  ISETP.LE.U32.AND P3, PT, R50, UR23, PT ;  /* 0x0000001732007c0c */ /* 0x000fe4000bf63070 */
[----:B------:R-:W-:Y:S01]  /*288d0*/  LOP3.LUT R0, R0, 0xffff, RZ, 0xc0, !PT ;  /* 0x0000ffff00007812 */ /* 0x000fe200078ec0ff */
[----:B------:R-:W-:Y:S01]  /*288e0*/  STG.E.U16 desc[UR32][R180.64+0xb2], R61 ;  /* 0x0000b23db4007986 */ /* 0x000fe2000c101520 */
[----:B------:R-:W-:Y:S02]  /*288f0*/  @!P5 PRMT R64, R219, 0x5410, RZ ;  /* 0x00005410db40d816 */ /* 0x000fe400000000ff */
[----:B------:R-:W-:Y:S01]  /*28900*/  ISETP.LE.U32.AND P5, PT, R56, UR23, PT ;  /* 0x0000001738007c0c */ /* 0x000fe2000bfa3070 */
[----:B------:R-:W4:Y:S01]  /*28910*/  LDL.LU R219, [R1+0x3b0] ;  /* 0x0003b00001db7983 */ /* 0x000f220000300800 */
[----:B------:R-:W-:Y:S02]  /*28920*/  ISETP.LE.U32.AND P2, PT, R0, UR23, PT ;  /* 0x0000001700007c0c */ /* 0x000fe4000bf43070 */
[----:B------:R-:W-:Y:S01]  /*28930*/  LOP3.LUT R0, R52, 0xff, RZ, 0xc0, !PT ;  /* 0x000000ff34007812 */ /* 0x000fe200078ec0ff */
[----:B------:R-:W-:Y:S01]  /*28940*/  STG.E.U16 desc[UR32][R182.64+0xb0], R64 ;  /* 0x0000b040b6007986 */ /* 0x000fe2000c101520 */
[----:B------:R-:W-:Y:S02]  /*28950*/  @!P0 PRMT R65, R222, 0x5410, RZ ;  /* 0x00005410de418816 */ /* 0x000fe400000000ff */
[----:B------:R-:W-:Y:S01]  /*28960*/  ISETP.LE.U32.AND P0, PT, R150, UR23, PT ;  /* 0x0000001796007c0c */ /* 0x000fe2000bf03070 */
[----:B------:R-:W4:Y:S01]  /*28970*/  LDL.LU R222, [R1+0x3ac] ;  /* 0x0003ac0001de7983 */ /* 0x000f220000300800 */
[----:B------:R-:W-:Y:S02]  /*28980*/  @!P3 PRMT R89, R129, 0x5410, RZ ;  /* 0x000054108159b816 */ /* 0x000fe400000000ff */
[----:B------:R-:W-:Y:S01]  /*28990*/  ISETP.LE.U32.AND P3, PT, R0, UR23, PT ;  /* 0x0000001700007c0c */ /* 0x000fe2000bf63070 */
[----:B------:R1:W-:Y:S01]  /*289a0*/  STG.E.U16 desc[UR32][R182.64+0xb2], R65 ;  /* 0x0000b241b6007986 */ /* 0x0003e2000c101520 */
[----:B------:R-:W-:Y:S02]  /*289b0*/  @!P5 PRMT R67, R133, 0x5410, RZ ;  /* 0x000054108543d816 */ /* 0x000fe400000000ff */
[----:B------:R-:W-:Y:S02]  /*289c0*/  ISETP.LE.U32.AND P5, PT, R152, UR23, PT ;  /* 0x0000001798007c0c */ /* 0x000fe4000bfa3070 */
[----:B------:R-:W-:Y:S01]  /*289d0*/  LOP3.LUT R0, R142, 0xffff, RZ, 0xc0, !PT ;  /* 0x0000ffff8e007812 */ /* 0x000fe200078ec0ff */
[----:B------:R-:W-:Y:S01]  /*289e0*/  STG.E.U16 desc[UR32][R186.64+0xb0], R67 ;  /* 0x0000b043ba007986 */ /* 0x000fe2000c101520 */
[----:B------:R-:W-:Y:S02]  /*289f0*/  PRMT R132, R87, 0x5410, R90 ;  /* 0x0000541057847816 */ /* 0x000fe4000000005a */
[----:B------:R-:W-:Y:S02]  /*28a00*/  @!P0 PRMT R66, R178, 0x5410, RZ ;  /* 0x00005410b2428816 */ /* 0x000fe400000000ff */
[----:B------:R-:W-:Y:S01]  /*28a10*/  ISETP.LE.U32.AND P0, PT, R153, UR23, PT ;  /* 0x0000001799007c0c */ /* 0x000fe2000bf03070 */
[----:B------:R-:W4:Y:S01]  /*28a20*/  LDL.LU R178, [R1+0x3a8] ;  /* 0x0003a80001b27983 */ /* 0x000f220000300800 */
[----:B------:R-:W-:Y:S02]  /*28a30*/  SHF.R.U32.HI R0, RZ, 0x8, R0 ;  /* 0x00000008ff007819 */ /* 0x000fe40000011600 */
[----:B------:R-:W-:Y:S01]  /*28a40*/  PRMT R75, R207, 0x7610, R75 ;  /* 0x00007610cf4b7816 */ /* 0x000fe2000000004b */
[----:B------:R-:W4:Y:S01]  /*28a50*/  LDL.LU R133, [R1+0x3a4] ;  /* 0x0003a40001857983 */ /* 0x000f220000300800 */
[----:B------:R-:W-:Y:S02]  /*28a60*/  @!P5 PRMT R71, R221, 0x5410, RZ ;  /* 0x00005410dd47d816 */ /* 0x000fe400000000ff */
[----:B------:R-:W-:Y:S01]  /*28a70*/  LOP3.LUT P5, RZ, R229, 0x4, RZ, 0xc0, !PT ;  /* 0x00000004e5ff7812 */ /* 0x000fe200078ac0ff */
[----:B------:R-:W-:Y:S01]  /*28a80*/  STG.E.U16 desc[UR32][R186.64+0xae], R66 ;  /* 0x0000ae42ba007986 */ /* 0x000fe2000c101520 */
[----:B------:R-:W-:Y:S02]  /*28a90*/  PRMT R129, R75, 0x5410, R83 ;  /* 0x000054104b817816 */ /* 0x000fe40000000053 */
[----:B------:R-:W-:Y:S01]  /*28aa0*/  LOP3.LUT R56, R147, UR31, R248, 0x96, !PT ;  /* 0x0000001f93387c12 */ /* 0x000fe2000f8e96f8 */
[----:B------:R-:W-:Y:S01]  /*28ab0*/  STG.E.U16 desc[UR32][R184.64+0xb2], R69 ;  /* 0x0000b245b8007986 */ /* 0x000fe2000c101520 */
[----:B------:R-:W-:Y:S02]  /*28ac0*/  @!P0 PRMT R68, R134, 0x5410, RZ ;  /* 0x0000541086448816 */ /* 0x000fe400000000ff */
[----:B------:R-:W-:Y:S01]  /*28ad0*/  ISETP.LE.U32.AND P0, PT, R154, UR23, PT ;  /* 0x000000179a007c0c */ /* 0x000fe2000bf03070 */
[----:B------:R-:W4:Y:S01]  /*28ae0*/  LDL.LU R134, [R1+0x3a0] ;  /* 0x0003a00001867983 */ /* 0x000f220000300800 */
[C---:B------:R-:W-:Y:S02]  /*28af0*/  LOP3.LUT R154, R144.reuse, 0xff, RZ, 0xc0, !PT ;  /* 0x000000ff909a7812 */ /* 0x040fe400078ec0ff */
[----:B-1----:R-:W-:Y:S01]  /*28b00*/  LOP3.LUT R65, R144, 0xffff, RZ, 0xc0, !PT ;  /* 0x0000ffff90417812 */ /* 0x002fe200078ec0ff */
[----:B------:R-:W3:Y:S01]  /*28b10*/  LDL.LU R176, [R1+0x39c] ;  /* 0x00039c0001b07983 */ /* 0x000ee20000300800 */
[----:B------:R-:W-:Y:S02]  /*28b20*/  @!P5 PRMT R81, R175, 0x5410, RZ ;  /* 0x00005410af51d816 */ /* 0x000fe400000000ff */
[----:B------:R-:W-:Y:S01]  /*28b30*/  ISETP.LE.U32.AND P5, PT, R189, UR23, PT ;  /* 0x00000017bd007c0c */ /* 0x000fe2000bfa3070 */
[----:B------:R-:W-:Y:S04]  /*28b40*/  STG.E.U16 desc[UR32][R184.64+0xb0], R68 ;  /* 0x0000b044b8007986 */ /* 0x000fe8000c101520 */
[----:B------:R-:W-:Y:S01]  /*28b50*/  @!P0 PRMT R70, R220, 0x5410, RZ ;  /* 0x00005410dc468816 */ /* 0x000fe200000000ff */
[----:B------:R1:W-:Y:S01]  /*28b60*/  STG.E.U16 desc[UR32][R180.64+0xc2], R71 ;  /* 0x0000c247b4007986 */ /* 0x0003e2000c101520 */
[----:B------:R-:W-:Y:S02]  /*28b70*/  ISETP.LE.U32.AND P0, PT, R155, UR23, PT ;  /* 0x000000179b007c0c */ /* 0x000fe4000bf03070 */
[----:B------:R-:W-:Y:S01]  /*28b80*/  SHF.R.U32.HI R155, RZ, 0x18, R144 ;  /* 0x00000018ff9b7819 */ /* 0x000fe20000011690 */
[----:B------:R-:W4:Y:S03]  /*28b90*/  LDL.LU R220, [R1+0x398] ;  /* 0x0003980001dc7983 */ /* 0x000f260000300800 */
[----:B------:R-:W-:Y:S01]  /*28ba0*/  @!P5 PRMT R88, R130, 0x5410, RZ ;  /* 0x000054108258d816 */ /* 0x000fe200000000ff */
[----:B------:R2:W4:Y:S01]  /*28bb0*/  LDL.S16 R38, [R1+0x1c4] ;  /* 0x0001c40001267983 */ /* 0x0005220000100600 */
[----:B------:R-:W-:Y:S03]  /*28bc0*/  ISETP.LE.U32.AND P5, PT, R2, UR23, PT ;  /* 0x0000001702007c0c */ /* 0x000fe6000bfa3070 */
[----:B------:R-:W4:Y:S02]  /*28bd0*/  LDL.LU R221, [R1+0x394] ;  /* 0x0003940001dd7983 */ /* 0x000f240000300800 */
[----:B------:R-:W-:Y:S02]  /*28be0*/  @!P0 PRMT R72, R177, 0x5410, RZ ;  /* 0x00005410b1488816 */ /* 0x000fe400000000ff */
[----:B------:R-:W-:Y:S01]  /*28bf0*/  LOP3.LUT P0, RZ, R229, 0x2, RZ, 0xc0, !PT ;  /* 0x00000002e5ff7812 */ /* 0x000fe2000780c0ff */
[----:B------:R-:W4:Y:S04]  /*28c00*/  LDL.LU R177, [R1+0x390] ;  /* 0x0003900001b17983 */ /* 0x000f280000300800 */
[----:B------:R1:W-:Y:S04]  /*28c10*/  STG.E.U16 desc[UR32][R180.64+0xc0], R70 ;  /* 0x0000c046b4007986 */ /* 0x0003e8000c101520 */
[----:B------:R-:W-:Y:S01]  /*28c20*/  STG.E.U16 desc[UR32][R182.64+0xc0], R72 ;  /* 0x0000c048b6007986 */ /* 0x000fe2000c101520 */
[----:B-1----:R-:W-:Y:S03]  /*28c30*/  LOP3.LUT R71, R146, 0xff, RZ, 0xc0, !PT ;  /* 0x000000ff92477812 */ /* 0x002fe600078ec0ff */
[----:B------:R-:W-:Y:S02]  /*28c40*/  @!P0 PRMT R78, R85, 0x5410, RZ ;  /* 0x00005410554e8816 */ /* 0x000fe400000000ff */
[----:B------:R-:W-:Y:S01]  /*28c50*/  LOP3.LUT P0, RZ, R229, 0x1, RZ, 0xc0, !PT ;  /* 0x00000001e5ff7812 */ /* 0x000fe2000780c0ff */
[----:B------:R-:W4:Y:S04]  /*28c60*/  LDL.LU R85, [R1+0x38c] ;  /* 0x00038c0001557983 */ /* 0x000f280000300800 */
[----:B------:R-:W4:Y:S04]  /*28c70*/  LDL.LU R175, [R1+0x388] ;  /* 0x0003880001af7983 */ /* 0x000f280000300800 */
[----:B------:R-:W4:Y:S04]  /*28c80*/  LDL.LU R217, [R1+0x384] ;  /* 0x0003840001d97983 */ /* 0x000f280000300800 */
[----:B------:R-:W4:Y:S01]  /*28c90*/  LDL.LU R218, [R1+0x380] ;  /* 0x0003800001da7983 */ /* 0x000f220000300800 */
[----:B------:R-:W-:Y:S03]  /*28ca0*/  SHF.R.U32.HI R70, RZ, 0x18, R146 ;  /* 0x00000018ff467819 */ /* 0x000fe60000011692 */
[----:B------:R1:W4:Y:S04]  /*28cb0*/  LDL.S16 R51, [R1+0x1a8] ;  /* 0x0001a80001337983 */ /* 0x0003280000100600 */
[----:B------:R-:W-:Y:S04]  /*28cc0*/  STG.E.U16 desc[UR32][R182.64+0xc2], R78 ;  /* 0x0000c24eb6007986 */ /* 0x000fe8000c101520 */
[----:B------:R-:W-:Y:S04]  /*28cd0*/  STG.E.U16 desc[UR32][R186.64+0xbe], R81 ;  /* 0x0000be51ba007986 */ /* 0x000fe8000c101520 */
[----:B------:R-:W-:Y:S04]  /*28ce0*/  STG.E.U16 desc[UR32][R186.64+0xc0], R80 ;  /* 0x0000c050ba007986 */ /* 0x000fe8000c101520 */
[----:B------:R-:W-:Y:S04]  /*28cf0*/  STG.E.U16 desc[UR32][R184.64+0xc0], R79 ;  /* 0x0000c04fb8007986 */ /* 0x000fe8000c101520 */
[----:B------:R-:W-:Y:S04]  /*28d00*/  STG.E.U16 desc[UR32][R184.64+0xc2], R84 ;  /* 0x0000c254b8007986 */ /* 0x000fe8000c101520 */
[----:B------:R-:W-:Y:S04]  /*28d10*/  STG.E.U16 desc[UR32][R180.64+0xd0], R88 ;  /* 0x0000d058b4007986 */ /* 0x000fe8000c101520 */
[----:B------:R-:W-:Y:S01]  /*28d20*/  STG.E.U16 desc[UR32][R180.64+0xd2], R89 ;  /* 0x0000d259b4007986 */ /* 0x000fe2000c101520 */
[----:B--2---:R-:W-:Y:S10]  /*28d30*/  MUFU.EX2 R179, R179 ;  /* 0x000000b300b37308 */ /* 0x004ff40000000800 */
[----:B---3--:R-:W-:Y:S01]  /*28d40*/  MUFU.EX2 R176, R176 ;  /* 0x000000b000b07308 */ /* 0x008fe20000000800 */
[----:B----4-:R-:W-:Y:S05]  /*28d50*/  @!P5 HFMA2.BF16_V2 R38, -RZ.H0_H0, RZ.H0_H0, -R87.H0_H0 ;  /* 0x200000ffff26d231 */ /* 0x010fea0000340957 */
[----:B------:R-:W-:Y:S01]  /*28d60*/  PRMT R2, R38, 0x7610, R2 ;  /* 0x0000761026027816 */ /* 0x000fe20000000002 */
[----:B------:R2:W-:Y:S03]  /*28d70*/  @!P5 STL.S16 [R1+0x1c4], R38 ;  /* 0x0001c4260100d387 */ /* 0x0005e60000100600 */
[----:B------:R-:W-:Y:S01]  /*28d80*/  @!P5 PRMT R87, R2, 0x5410, RZ ;  /* 0x000054100257d816 */ /* 0x000fe200000000ff */
[----:B------:R1:W3:Y:S01]  /*28d90*/  LDL.S16 R48, [R1+0x188] ;  /* 0x0001880001307983 */ /* 0x0002e20000100600 */
[----:B------:R-:W-:Y:S01]  /*28da0*/  LOP3.LUT R2, R142, 0xff, RZ, 0xc0, !PT ;  /* 0x000000ff8e027812 */ /* 0x000fe200078ec0ff */
[----:B------:R-:W-:Y:S02]  /*28db0*/  MUFU.EX2 R64, R177 ;  /* 0x000000b100407308 */ /* 0x000fe40000000800 */
[----:B------:R1:W4:Y:S01]  /*28dc0*/  LDL.S16 R54, [R1+0x1a4] ;  /* 0x0001a40001367983 */ /* 0x0003220000100600 */
[----:B------:R-:W-:Y:S02]  /*28dd0*/  PRMT R143, R2, 0x5410, R0 ;  /* 0x00005410028f7816 */ /* 0x000fe40000000000 */
[----:B------:R-:W-:Y:S01]  /*28de0*/  LOP3.LUT R2, R52, 0xffff, RZ, 0xc0, !PT ;  /* 0x0000ffff34027812 */ /* 0x000fe200078ec0ff */
[----:B------:R1:W4:Y:S01]  /*28df0*/  LDL.S16 R53, [R1+0x19c] ;  /* 0x00019c0001357983 */ /* 0x0003220000100600 */
[----:B------:R-:W-:Y:S02]  /*28e00*/  SHF.R.U32.HI R0, RZ, 0x10, R142 ;  /* 0x00000010ff007819 */ /* 0x000fe4000001168e */
[----:B------:R-:W-:Y:S01]  /*28e10*/  SHF.R.U32.HI R2, RZ, 0x8, R2 ;  /* 0x00000008ff027819 */ /* 0x000fe20000011602 */
[----:B------:R-:W-:Y:S01]  /*28e20*/  STG.E.U16 desc[UR32][R182.64+0xd0], R87 ;  /* 0x0000d057b6007986 */ /* 0x000fe2000c101520 */
[----:B------:R-:W-:Y:S02]  /*28e30*/  SHF.R.U32.HI R142, RZ, 0x18, R142 ;  /* 0x00000018ff8e7819 */ /* 0x000fe4000001168e */
[----:B------:R-:W-:Y:S02]  /*28e40*/  LOP3.LUT R45, R45, R85, RZ, 0xc0, !PT ;  /* 0x000000552d2d7212 */ /* 0x000fe400078ec0ff */
[----:B------:R-:W-:Y:S02]  /*28e50*/  LOP3.LUT R2, R2, 0xffff, RZ, 0xc0, !PT ;  /* 0x0000ffff02027812 */ /* 0x000fe400078ec0ff */
[----:B------:R-:W-:Y:S02]  /*28e60*/  LOP3.LUT R44, R44, R175, RZ, 0xc0, !PT ;  /* 0x000000af2c2c7212 */ /* 0x000fe400078ec0ff */
[--C-:B--2---:R-:W-:Y:S01]  /*28e70*/  HSET2.LE.AND R38, R206, R141.reuse, PT ;  /* 0x0000008dce267233 */ /* 0x104fe20003803000 */
[----:B------:R-:W2:Y:S01]  /*28e80*/  LDSM.16.MT88.4 R40, [R217+0x4000] ;  /* 0x00400000d928783b */ /* 0x000ea20000004200 */
[----:B------:R-:W-:Y:S02]  /*28e90*/  PRMT R85, R86, 0x7632, R85 ;  /* 0x0000763256557816 */ /* 0x000fe40000000055 */
[----:B------:R-:W-:Y:S02]  /*28ea0*/  LOP3.LUT R0, R0, 0xff, RZ, 0xc0, !PT ;  /* 0x000000ff00007812 */ /* 0x000fe400078ec0ff */
[----:B------:R-:W-:Y:S02]  /*28eb0*/  LOP3.LUT R38, R38, R77, RZ, 0xc0, !PT ;  /* 0x0000004d26267212 */ /* 0x000fe400078ec0ff */
[----:B------:R-:W-:Y:S02]  /*28ec0*/  PRMT R130, R86, 0x5410, R85 ;  /* 0x0000541056827816 */ /* 0x000fe40000000055 */
[----:B------:R-:W-:Y:S01]  /*28ed0*/  PRMT R58, R0, 0x5410, R142 ;  /* 0x00005410003a7816 */ /* 0x000fe2000000008e */
[----:B------:R-:W-:Y:S01]  /*28ee0*/  @!P1 HFMA2.BF16_V2 R51, -RZ.H0_H0, RZ.H0_H0, -R90.H0_H0 ;  /* 0x200000ffff339231 */ /* 0x000fe2000034095a */
[--C-:B------:R-:W-:Y:S02]  /*28ef0*/  SHF.R.U32.HI R0, RZ, 0x18, R52.reuse ;  /* 0x00000018ff007819 */ /* 0x100fe40000011634 */
[----:B------:R-:W-:Y:S02]  /*28f00*/  SHF.R.U32.HI R52, RZ, 0x10, R52 ;  /* 0x00000010ff347819 */ /* 0x000fe40000011634 */
[----:B------:R-:W-:Y:S01]  /*28f10*/  ISETP.LE.U32.AND P5, PT, R0, UR23, PT ;  /* 0x0000001700007c0c */ /* 0x000fe2000bfa3070 */
[----:B------:R1:W-:Y:S01]  /*28f20*/  @!P1 STL.S16 [R1+0x1a8], R51 ;  /* 0x0001a83301009387 */ /* 0x0003e20000100600 */
[----:B------:R-:W-:Y:S02]  /*28f30*/  LOP3.LUT R52, R52, 0xff, RZ, 0xc0, !PT ;  /* 0x000000ff34347812 */ /* 0x000fe400078ec0ff */
[C---:B------:R-:W-:Y:S04]  /*28f40*/  PRMT R77, R82.reuse, 0x7632, R77 ;  /* 0x00007632524d7816 */ /* 0x040fe8000000004d */
[----:B------:R-:W-:Y:S01]  /*28f50*/  PRMT R142, R82, 0x5410, R77 ;  /* 0x00005410528e7816 */ /* 0x000fe2000000004d */
[-C--:B--2---:R-:W-:Y:S06]  /*28f60*/  HMMA.16816.F32.BF16 R4, R36, R40.reuse, R4 ;  /* 0x000000282404723c */ /* 0x084fec0000041804 */
[C---:B------:R-:W-:Y:S06]  /*28f70*/  HMMA.16816.F32.BF16 R8, R44.reuse, R40, R8 ;  /* 0x000000282c08723c */ /* 0x040fec0000041808 */
[-C--:B------:R-:W-:Y:S05]  /*28f80*/  HMMA.16816.F32.BF16 R12, R44, R42.reuse, R12 ;  /* 0x0000002a2c0c723c */ /* 0x080fea000004180c */
[----:B------:R-:W-:Y:S01]  /*28f90*/  PRMT R40, R51, 0x7610, R40 ;  /* 0x0000761033287816 */ /* 0x000fe20000000028 */
[C---:B------:R-:W-:Y:S01]  /*28fa0*/  HMMA.16816.F32.BF16 R16, R36.reuse, R42, R16 ;  /* 0x0000002a2410723c */ /* 0x040fe20000041810 */
[----:B-1----:R2:W2:Y:S04]  /*28fb0*/  LDL.S16 R51, [R1+0x184] ;  /* 0x0001840001337983 */ /* 0x0024a80000100600 */
[----:B------:R-:W-:Y:S02]  /*28fc0*/  @!P1 PRMT R90, R40, 0x5410, RZ ;  /* 0x00005410285a9816 */ /* 0x000fe400000000ff */
[----:B------:R-:W-:Y:S01]  /*28fd0*/  ISETP.LE.U32.AND P1, PT, R2, UR23, PT ;  /* 0x0000001702007c0c */ /* 0x000fe2000bf23070 */
[----:B------:R-:W1:Y:S04]  /*28fe0*/  LDSM.16.MT88.4 R40, [R218+0x4000] ;  /* 0x00400000da28783b */ /* 0x000e680000004200 */
[----:B------:R-:W-:Y:S01]  /*28ff0*/  STG.E.U16 desc[UR32][R182.64+0xd2], R90 ;  /* 0x0000d25ab6007986 */ /* 0x000fe2000c101520 */
[-C--:B-1----:R-:W-:Y:S06]  /*29000*/  HMMA.16816.F32.BF16 R20, R36, R40.reuse, R20 ;  /* 0x000000282414723c */ /* 0x082fec0000041814 */
[C---:B------:R-:W-:Y:S06]  /*29010*/  HMMA.16816.F32.BF16 R24, R44.reuse, R40, R24 ;  /* 0x000000282c18723c */ /* 0x040fec0000041818 */
[-C--:B------:R-:W-:Y:S01]  /*29020*/  HMMA.16816.F32.BF16 R28, R44, R42.reuse, R28 ;  /* 0x0000002a2c1c723c */ /* 0x080fe2000004181c */
[----:B------:R-:W-:Y:S04]  /*29030*/  LDSM.16.MT88.4 R44, [R218+0x4400] ;  /* 0x00440000da2c783b */ /* 0x000fe80000004200 */
[--C-:B------:R-:W-:Y:S01]  /*29040*/  HSET2.LE.AND R40, R143, R141.reuse, PT ;  /* 0x0000008d8f287233 */ /* 0x100fe20003803000 */
[----:B------:R-:W-:Y:S05]  /*29050*/  HMMA.16816.F32.BF16 R32, R36, R42, R32 ;  /* 0x0000002a2420723c */ /* 0x000fea0000041820 */
[----:B------:R-:W-:Y:S02]  /*29060*/  HSET2.LE.AND R41, R58, R141, PT ;  /* 0x0000008d3a297233 */ /* 0x000fe40003803000 */
[----:B------:R-:W-:Y:S04]  /*29070*/  LOP3.LUT R40, R40, R94, RZ, 0xc0, !PT ;  /* 0x0000005e28287212 */ /* 0x000fe800078ec0ff */
[----:B------:R-:W-:Y:S02]  /*29080*/  LOP3.LUT R94, R144, 0xffff, RZ, 0xc0, !PT ;  /* 0x0000ffff905e7812 */ /* 0x000fe400078ec0ff */
[----:B------:R-:W-:Y:S02]  /*29090*/  LOP3.LUT R41, R41, R97, RZ, 0xc0, !PT ;  /* 0x0000006129297212 */ /* 0x000fe400078ec0ff */
[----:B------:R-:W-:Y:S02]  /*290a0*/  SHF.R.U32.HI R38, RZ, 0x8, R204 ;  /* 0x00000008ff267819 */ /* 0x000fe400000116cc */
[----:B------:R-:W-:Y:S02]  /*290b0*/  LOP3.LUT R39, R249, 0xff, RZ, 0xc0, !PT ;  /* 0x000000fff9277812 */ /* 0x000fe400078ec0ff */
[----:B------:R-:W-:Y:S02]  /*290c0*/  PRMT R208, R208, 0x5410, R38 ;  /* 0x00005410d0d07816 */ /* 0x000fe40000000026 */
[----:B------:R-:W-:Y:S02]  /*290d0*/  PRMT R97, R39, 0x5410, R251 ;  /* 0x0000541027617816 */ /* 0x000fe400000000fb */
[----:B------:R-:W-:Y:S01]  /*290e0*/  LOP3.LUT R39, R149, 0xff, RZ, 0xc0, !PT ;  /* 0x000000ff95277812 */ /* 0x000fe200078ec0ff */
[----:B---3--:R-:W-:Y:S02]  /*290f0*/  @!P6 HFMA2.BF16_V2 R48, -RZ.H0_H0, RZ.H0_H0, -R86.H0_H0 ;  /* 0x200000ffff30e231 */ /* 0x008fe40000340956 */
[----:B----4-:R-:W-:Y:S03]  /*29100*/  @!P2 HFMA2.BF16_V2 R54, -RZ.H0_H0, RZ.H0_H0, -R85.H0_H0 ;  /* 0x200000ffff36a231 */ /* 0x010fe60000340955 */
[----:B------:R-:W-:Y:S01]  /*29110*/  PRMT R2, R48, 0x7610, R2 ;  /* 0x0000761030027816 */ /* 0x000fe20000000002 */
[----:B------:R1:W-:Y:S01]  /*29120*/  @!P6 STL.S16 [R1+0x188], R48 ;  /* 0x000188300100e387 */ /* 0x0003e20000100600 */
[----:B------:R-:W-:Y:S02]  /*29130*/  @!P4 HFMA2.BF16_V2 R53, -RZ.H0_H0, RZ.H0_H0, -R75.H0_H0 ;  /* 0x200000ffff35c231 */ /* 0x000fe4000034094b */
[----:B------:R-:W-:Y:S02]  /*29140*/  @!P6 PRMT R86, R2, 0x5410, RZ ;  /* 0x000054100256e816 */ /* 0x000fe400000000ff */
[----:B------:R-:W-:Y:S02]  /*29150*/  ISETP.LE.U32.AND P6, PT, R55, UR23, PT ;  /* 0x0000001737007c0c */ /* 0x000fe4000bfc3070 */
[----:B------:R-:W-:Y:S01]  /*29160*/  PRMT R0, R54, 0x7610, R0 ;  /* 0x0000761036007816 */ /* 0x000fe20000000000 */
[----:B------:R-:W-:Y:S03]  /*29170*/  STG.E.U16 desc[UR32][R186.64+0xce], R86 ;  /* 0x0000ce56ba007986 */ /* 0x000fe6000c101520 */
[----:B------:R-:W-:Y:S02]  /*29180*/  @!P2 PRMT R85, R0, 0x5410, RZ ;  /* 0x000054100055a816 */ /* 0x000fe400000000ff */
[----:B------:R-:W-:Y:S03]  /*29190*/  LOP3.LUT R0, R56, 0xff, RZ, 0xc0, !PT ;  /* 0x000000ff38007812 */ /* 0x000fe600078ec0ff */
[----:B------:R-:W-:Y:S04]  /*291a0*/  STG.E.U16 desc[UR32][R186.64+0xd0], R85 ;  /* 0x0000d055ba007986 */ /* 0x000fe8000c101520 */
[----:B-1----:R3:W4:Y:S04]  /*291b0*/  LDL.S16 R48, [R1+0x160] ;  /* 0x0001600001307983 */ /* 0x0027280000100600 */
[----:B------:R-:W3:Y:S04]  /*291c0*/  LDL.LU R196, [R1+0xb4] ;  /* 0x0000b40001c47983 */ /* 0x000ee80000300800 */
[----:B------:R-:W-:Y:S01]  /*291d0*/  @!P2 STL.S16 [R1+0x1a4], R54 ;  /* 0x0001a4360100a387 */ /* 0x000fe20000100600 */
[----:B------:R-:W-:Y:S02]  /*291e0*/  ISETP.LE.U32.AND P2, PT, R52, UR23, PT ;  /* 0x0000001734007c0c */ /* 0x000fe4000bf43070 */
[----:B------:R-:W-:Y:S01]  /*291f0*/  PRMT R52, R53, 0x7610, R52 ;  /* 0x0000761035347816 */ /* 0x000fe20000000034 */
[----:B------:R1:W3:Y:S03]  /*29200*/  LDL.S16 R2, [R1+0x15c] ;  /* 0x00015c0001027983 */ /* 0x0002e60000100600 */
[----:B------:R-:W-:Y:S01]  /*29210*/  @!P4 PRMT R75, R52, 0x5410, RZ ;  /* 0x00005410344bc816 */ /* 0x000fe200000000ff */
[----:B------:R-:W3:Y:S04]  /*29220*/  LDL.LU R244, [R1+0xc8] ;  /* 0x0000c80001f47983 */ /* 0x000ee80000300800 */
[----:B------:R-:W-:Y:S01]  /*29230*/  @!P4 STL.S16 [R1+0x19c], R53 ;  /* 0x00019c350100c387 */ /* 0x000fe20000100600 */
[----:B------:R-:W-:Y:S02]  /*29240*/  ISETP.LE.U32.AND P4, PT, R0, UR23, PT ;  /* 0x0000001700007c0c */ /* 0x000fe4000bf83070 */
[----:B------:R-:W-:Y:S01]  /*29250*/  LOP3.LUT R0, R56, 0xffff, RZ, 0xc0, !PT ;  /* 0x0000ffff38007812 */ /* 0x000fe200078ec0ff */
[----:B------:R-:W1:Y:S03]  /*29260*/  LDSM.16.MT88.4 R52, [R217+0x4400] ;  /* 0x00440000d934783b */ /* 0x000e660000004200 */
[----:B------:R-:W-:Y:S01]  /*29270*/  SHF.R.U32.HI R0, RZ, 0x8, R0 ;  /* 0x00000008ff007819 */ /* 0x000fe20000011600 */
[----:B------:R-:W-:Y:S03]  /*29280*/  STG.E.U16 desc[UR32][R184.64+0xd0], R75 ;  /* 0x0000d04bb8007986 */ /* 0x000fe6000c101520 */
[----:B------:R-:W-:Y:S01]  /*29290*/  LOP3.LUT R0, R0, 0xffff, RZ, 0xc0, !PT ;  /* 0x0000ffff00007812 */ /* 0x000fe200078ec0ff */
[----:B--2---:R-:W-:Y:S05]  /*292a0*/  @!P6 HFMA2.BF16_V2 R51, -RZ.H0_H0, RZ.H0_H0, -R83.H0_H0 ;  /* 0x200000ffff33e231 */ /* 0x004fea0000340953 */
[----:B------:R-:W-:Y:S01]  /*292b0*/  PRMT R50, R51, 0x7610, R50 ;  /* 0x0000761033327816 */ /* 0x000fe20000000032 */
[----:B------:R2:W-:Y:S03]  /*292c0*/  @!P6 STL.S16 [R1+0x184], R51 ;  /* 0x000184330100e387 */ /* 0x0005e60000100600 */
[----:B------:R-:W-:Y:S02]  /*292d0*/  @!P6 PRMT R83, R50, 0x5410, RZ ;  /* 0x000054103253e816 */ /* 0x000fe400000000ff */
[----:B------:R-:W-:Y:S02]  /*292e0*/  ISETP.LE.U32.AND P6, PT, R0, UR23, PT ;  /* 0x0000001700007c0c */ /* 0x000fe4000bfc3070 */
[--C-:B------:R-:W-:Y:S01]  /*292f0*/  HSET2.LE.AND R50, R190, R141.reuse, PT ;  /* 0x0000008dbe327233 */ /* 0x100fe20003803000 */
[----:B------:R-:W-:Y:S01]  /*29300*/  STG.E.U16 desc[UR32][R184.64+0xd2], R83 ;  /* 0x0000d253b8007986 */ /* 0x000fe2000c101520 */
[----:B------:R-:W-:Y:S03]  /*29310*/  SHF.R.U32.HI R0, RZ, 0x18, R56 ;  /* 0x00000018ff007819 */ /* 0x000fe60000011638 */
[----:B------:R-:W-:Y:S02]  /*29320*/  LOP3.LUT R50, R50, R93, RZ, 0xc0, !PT ;  /* 0x0000005d32327212 */ /* 0x000fe400078ec0ff */
[--C-:B--2---:R-:W-:Y:S05]  /*29330*/  HSET2.LE.AND R51, R191, R141.reuse, PT ;  /* 0x0000008dbf337233 */ /* 0x104fea0003803000 */
[----:B------:R-:W-:Y:S02]  /*29340*/  LOP3.LUT R51, R51, R91, RZ, 0xc0, !PT ;  /* 0x0000005b33337212 */ /* 0x000fe400078ec0ff */
[----:B------:R-:W-:Y:S01]  /*29350*/  LOP3.LUT R91, R147, UR11, R248, 0x96, !PT ;  /* 0x0000000b935b7c12 */ /* 0x000fe2000f8e96f8 */
[----:B----4-:R-:W-:Y:S01]  /*29360*/  @!P3 HFMA2.BF16_V2 R48, -RZ.H0_H0, RZ.H0_H0, -R82.H0_H0 ;  /* 0x200000ffff30b231 */ /* 0x010fe20000340952 */
[----:B---3--:R-:W2:Y:S04]  /*29370*/  MUFU.EX2 R74, R196 ;  /* 0x000000c4004a7308 */ /* 0x008ea80000000800 */
[----:B------:R-:W-:Y:S01]  /*29380*/  PRMT R49, R48, 0x7610, R49 ;  /* 0x0000761030317816 */ /* 0x000fe20000000031 */
[----:B------:R3:W-:Y:S03]  /*29390*/  @!P3 STL.S16 [R1+0x160], R48 ;  /* 0x000160300100b387 */ /* 0x0007e60000100600 */
[----:B------:R-:W-:Y:S01]  /*293a0*/  @!P3 PRMT R82, R49, 0x5410, RZ ;  /* 0x000054103152b816 */ /* 0x000fe200000000ff */
[----:B------:R4:W4:Y:S01]  /*293b0*/  LDL.S16 R59, [R1+0x11c] ;  /* 0x00011c00013b7983 */ /* 0x0009220000100600 */
[----:B------:R-:W-:Y:S01]  /*293c0*/  HSET2.LE.AND R49, R188, R141, PT ;  /* 0x0000008dbc317233 */ /* 0x000fe20003803000 */
[----:B------:R-:W-:Y:S01]  /*293d0*/  @!P1 HFMA2.BF16_V2 R2, -RZ.H0_H0, RZ.H0_H0, -R77.H0_H0 ;  /* 0x200000ffff029231 */ /* 0x000fe2000034094d */
[----:B------:R-:W-:Y:S01]  /*293e0*/  ISETP.LE.U32.AND P3, PT, R0, UR23, PT ;  /* 0x0000001700007c0c */ /* 0x000fe2000bf63070 */
[----:B------:R1:W4:Y:S01]  /*293f0*/  LDL.S16 R57, [R1+0x118] ;  /* 0x0001180001397983 */ /* 0x0003220000100600 */
[--C-:B------:R-:W-:Y:S01]  /*29400*/  HSET2.LE.AND R0, R201, R141.reuse, PT ;  /* 0x0000008dc9007233 */ /* 0x100fe20003803000 */
[----:B------:R-:W3:Y:S01]  /*29410*/  MUFU.EX2 R172, R244 ;  /* 0x000000f400ac7308 */ /* 0x000ee20000000800 */
[----:B------:R-:W-:Y:S01]  /*29420*/  PRMT R60, R2, 0x7610, R60 ;  /* 0x00007610023c7816 */ /* 0x000fe2000000003c */
[----:B------:R1:W-:Y:S01]  /*29430*/  @!P1 STL.S16 [R1+0x15c], R2 ;  /* 0x00015c0201009387 */ /* 0x0003e20000100600 */
[----:B------:R-:W-:Y:S02]  /*29440*/  LOP3.LUT R49, R49, R92, RZ, 0xc0, !PT ;  /* 0x0000005c31317212 */ /* 0x000fe400078ec0ff */
[----:B------:R-:W-:Y:S01]  /*29450*/  LOP3.LUT R42, R0, R96, RZ, 0xc0, !PT ;  /* 0x00000060002a7212 */ /* 0x000fe200078ec0ff */
[----:B------:R-:W-:Y:S01]  /*29460*/  STG.E.U16 desc[UR32][R180.64+0xe0], R82 ;  /* 0x0000e052b4007986 */ /* 0x000fe2000c101520 */
[----:B------:R-:W-:Y:S01]  /*29470*/  LOP3.LUT R0, R144, 0xff, RZ, 0xc0, !PT ;  /* 0x000000ff90007812 */ /* 0x000fe200078ec0ff */
[----:B--2---:R-:W-:Y:S01]  /*29480*/  FADD.FTZ R215, R74, R215 ;  /* 0x000000d74ad77221 */ /* 0x004fe20000010000 */
[----:B------:R-:W-:Y:S02]  /*29490*/  @!P1 PRMT R77, R60, 0x5410, RZ ;  /* 0x000054103c4d9816 */ /* 0x000fe400000000ff */
[----:B------:R-:W-:Y:S02]  /*294a0*/  ISETP.LE.U32.AND P1, PT, R0, UR23, PT ;  /* 0x0000001700007c0c */ /* 0x000fe4000bf23070 */
[----:B------:R-:W-:Y:S01]  /*294b0*/  SHF.R.U32.HI R0, RZ, 0x10, R56 ;  /* 0x00000010ff007819 */ /* 0x000fe20000011638 */
[----:B------:R-:W-:Y:S01]  /*294c0*/  STG.E.U16 desc[UR32][R180.64+0xe2], R77 ;  /* 0x0000e24db4007986 */ /* 0x000fe2000c101520 */
[--C-:B---3--:R-:W-:Y:S02]  /*294d0*/  HSET2.LE.AND R48, R173, R141.reuse, PT ;  /* 0x0000008dad307233 */ /* 0x108fe40003803000 */
[----:B------:R-:W-:Y:S02]  /*294e0*/  F2FP.BF16.F32.PACK_AB R74, R172, R74 ;  /* 0x0000004aac4a723e */ /* 0x000fe400000010ff */
[----:B------:R-:W-:Y:S02]  /*294f0*/  LOP3.LUT R0, R0, 0xff, RZ, 0xc0, !PT ;  /* 0x000000ff00007812 */ /* 0x000fe400078ec0ff */
[----:B------:R-:W-:Y:S02]  /*29500*/  LOP3.LUT R48, R48, R76, RZ, 0xc0, !PT ;  /* 0x0000004c30307212 */ /* 0x000fe400078ec0ff */
[----:B------:R-:W-:Y:S02]  /*29510*/  PRMT R73, R74, 0x7632, R73 ;  /* 0x000076324a497816 */ /* 0x000fe40000000049 */
[----:B------:R-:W-:Y:S02]  /*29520*/  SHF.R.U32.HI R56, RZ, 0x8, R247 ;  /* 0x00000008ff387819 */ /* 0x000fe400000116f7 */
[--C-:B-1----:R-:W-:Y:S01]  /*29530*/  HSET2.LE.AND R2, R200, R141.reuse, PT ;  /* 0x0000008dc8027233 */ /* 0x102fe20003803000 */
[-C--:B------:R-:W-:Y:S05]  /*29540*/  HMMA.16816.F32.BF16 R4, R48, R52.reuse, R4 ;  /* 0x000000343004723c */ /* 0x080fea0000041804 */
[----:B------:R-:W-:Y:S01]  /*29550*/  LOP3.LUT R43, R2, R95, RZ, 0xc0, !PT ;  /* 0x0000005f022b7212 */ /* 0x000fe200078ec0ff */
[----:B------:R-:W-:Y:S01]  /*29560*/  FADD.FTZ R95, R64, R250 ;  /* 0x000000fa405f7221 */ /* 0x000fe20000010000 */
[----:B------:R-:W-:Y:S04]  /*29570*/  SHF.R.U32.HI R2, RZ, 0x10, R144 ;  /* 0x00000010ff027819 */ /* 0x000fe80000011690 */
[----:B------:R-:W-:Y:S01]  /*29580*/  LOP3.LUT R2, R2, 0xff, RZ, 0xc0, !PT ;  /* 0x000000ff02027812 */ /* 0x000fe200078ec0ff */
[C---:B------:R-:W-:Y:S04]  /*29590*/  HMMA.16816.F32.BF16 R8, R40.reuse, R52, R8 ;  /* 0x000000342808723c */ /* 0x040fe80000041808 */
[----:B------:R-:W-:Y:S02]  /*295a0*/  PRMT R76, R74, 0x5410, R73 ;  /* 0x000054104a4c7816 */ /* 0x000fe40000000049 */
[----:B------:R-:W-:Y:S01]  /*295b0*/  PRMT R143, R252, 0x5410, R56 ;  /* 0x00005410fc8f7816 */ /* 0x000fe20000000038 */
[-C--:B------:R-:W-:Y:S04]  /*295c0*/  HMMA.16816.F32.BF16 R12, R40, R54.reuse, R12 ;  /* 0x00000036280c723c */ /* 0x080fe8000004180c */
[--C-:B------:R-:W-:Y:S02]  /*295d0*/  SHF.R.U32.HI R92, RZ, 0x18, R144.reuse ;  /* 0x00000018ff5c7819 */ /* 0x100fe40000011690 */
[----:B------:R-:W-:Y:S01]  /*295e0*/  SHF.R.U32.HI R96, RZ, 0x10, R144 ;  /* 0x00000010ff607819 */ /* 0x000fe20000011690 */
[C---:B------:R-:W-:Y:S01]  /*295f0*/  HMMA.16816.F32.BF16 R16, R48.reuse, R54, R16 ;  /* 0x000000363010723c */ /* 0x040fe20000041810 */
[----:B------:R-:W1:Y:S05]  /*29600*/  LDSM.16.MT88.4 R52, [R217+0x4800] ;  /* 0x00480000d934783b */ /* 0x000e6a0000004200 */
[-C--:B------:R-:W-:Y:S06]  /*29610*/  HMMA.16816.F32.BF16 R20, R48, R44.reuse, R20 ;  /* 0x0000002c3014723c */ /* 0x080fec0000041814 */
[C---:B------:R-:W-:Y:S06]  /*29620*/  HMMA.16816.F32.BF16 R24, R40.reuse, R44, R24 ;  /* 0x0000002c2818723c */ /* 0x040fec0000041818 */
[-C--:B------:R-:W-:Y:S05]  /*29630*/  HMMA.16816.F32.BF16 R28, R40, R46.reuse, R28 ;  /* 0x0000002e281c723c */ /* 0x080fea000004181c */
[----:B------:R-:W-:Y:S01]  /*29640*/  LOP3.LUT R44, R243, 0xff, RZ, 0xc0, !PT ;  /* 0x000000fff32c7812 */ /* 0x000fe200078ec0ff */
[----:B------:R-:W-:Y:S01]  /*29650*/  HMMA.16816.F32.BF16 R32, R48, R46, R32 ;  /* 0x0000002e3020723c */ /* 0x000fe20000041820 */
[----:B------:R-:W-:Y:S04]  /*29660*/  LDSM.16.MT88.4 R48, [R217+0x4c00] ;  /* 0x004c0000d930783b */ /* 0x000fe80000004200 */
[--C-:B------:R-:W-:Y:S02]  /*29670*/  HSET2.LE.AND R42, R202, R141.reuse, PT ;  /* 0x0000008dca2a7233 */ /* 0x100fe40003803000 */
[----:B------:R-:W-:Y:S04]  /*29680*/  HSET2.LE.AND R43, R203, R141, PT ;  /* 0x0000008dcb2b7233 */ /* 0x000fe80003803000 */
[----:B------:R-:W-:Y:S02]  /*29690*/  LOP3.LUT R42, R42, R103, RZ, 0xc0, !PT ;  /* 0x000000672a2a7212 */ /* 0x000fe400078ec0ff */
[----:B------:R-:W-:Y:S02]  /*296a0*/  LOP3.LUT R43, R43, R102, RZ, 0xc0, !PT ;  /* 0x000000662b2b7212 */ /* 0x000fe400078ec0ff */
[----:B------:R-:W-:Y:S02]  /*296b0*/  LOP3.LUT R46, R232, 0xff, RZ, 0xc0, !PT ;  /* 0x000000ffe82e7812 */ /* 0x000fe400078ec0ff */
[----:B------:R-:W-:Y:S02]  /*296c0*/  SHF.R.U32.HI R45, RZ, 0x8, R242 ;  /* 0x00000008ff2d7819 */ /* 0x000fe400000116f2 */
[----:B------:R-:W-:Y:S02]  /*296d0*/  PRMT R93, R46, 0x5410, R233 ;  /* 0x000054102e5d7816 */ /* 0x000fe400000000e9 */
[----:B------:R-:W-:Y:S02]  /*296e0*/  LOP3.LUT R46, R163, 0xff, RZ, 0xc0, !PT ;  /* 0x000000ffa32e7812 */ /* 0x000fe400078ec0ff */
[----:B------:R-:W-:Y:S02]  /*296f0*/  PRMT R61, R44, 0x5410, R245 ;  /* 0x000054102c3d7816 */ /* 0x000fe400000000f5 */
[----:B------:R-:W-:Y:S02]  /*29700*/  PRMT R60, R246, 0x5410, R45 ;  /* 0x00005410f63c7816 */ /* 0x000fe4000000002d */
[C---:B------:R-:W-:Y:S02]  /*29710*/  LOP3.LUT R44, R158.reuse, 0xffff, RZ, 0xc0, !PT ;  /* 0x0000ffff9e2c7812 */ /* 0x040fe400078ec0ff */
[----:B------:R-:W-:Y:S02]  /*29720*/  SHF.R.U32.HI R45, RZ, 0x18, R163 ;  /* 0x00000018ff2d7819 */ /* 0x000fe400000116a3 */
[----:B------:R-:W-:Y:S02]  /*29730*/  LOP3.LUT R47, R158, 0xff, RZ, 0xc0, !PT ;  /* 0x000000ff9e2f7812 */ /* 0x000fe400078ec0ff */
[----:B------:R-:W-:Y:S01]  /*29740*/  SHF.R.U32.HI R44, RZ, 0x8, R44 ;  /* 0x00000008ff2c7819 */ /* 0x000fe2000001162c */
[----:B----4-:R-:W-:Y:S02]  /*29750*/  @!P2 HFMA2.BF16_V2 R59, -RZ.H0_H0, RZ.H0_H0, -R74.H0_H0 ;  /* 0x200000ffff3ba231 */ /* 0x010fe4000034094a */
[----:B------:R-:W-:Y:S03]  /*29760*/  @!P5 HFMA2.BF16_V2 R57, -RZ.H0_H0, RZ.H0_H0, -R73.H0_H0 ;  /* 0x200000ffff39d231 */ /* 0x000fe60000340949 */
[----:B------:R-:W-:Y:S01]  /*29770*/  PRMT R37, R59, 0x7610, R37 ;  /* 0x000076103b257816 */ /* 0x000fe20000000025 */
[----:B------:R-:W-:Y:S01]  /*29780*/  @!P2 STL.S16 [R1+0x11c], R59 ;  /* 0x00011c3b0100a387 */ /* 0x000fe20000100600 */
[----:B------:R-:W-:Y:S03]  /*29790*/  PRMT R36, R57, 0x7610, R36 ;  /* 0x0000761039247816 */ /* 0x000fe60000000024 */
[----:B------:R-:W-:Y:S01]  /*297a0*/  @!P5 STL.S16 [R1+0x118], R57 ;  /* 0x000118390100d387 */ /* 0x000fe20000100600 */
[----:B------:R-:W-:Y:S02]  /*297b0*/  @!P2 PRMT R74, R37, 0x5410, RZ ;  /* 0x00005410254aa816 */ /* 0x000fe400000000ff */
[----:B------:R-:W-:Y:S01]  /*297c0*/  @!P5 PRMT R73, R36, 0x5410, RZ ;  /* 0x000054102449d816 */ /* 0x000fe200000000ff */
[----:B------:R-:W2:Y:S01]  /*297d0*/  LDSM.16.MT88.4 R56, [R218+0x4800] ;  /* 0x00480000da38783b */ /* 0x000ea20000004200 */
[----:B------:R-:W-:Y:S02]  /*297e0*/  ISETP.LE.U32.AND P5, PT, R0, UR23, PT ;  /* 0x0000001700007c0c */ /* 0x000fe4000bfa3070 */
[C---:B------:R-:W-:Y:S01]  /*297f0*/  LOP3.LUT R0, R159.reuse, 0xffff, RZ, 0xc0, !PT ;  /* 0x0000ffff9f007812 */ /* 0x040fe200078ec0ff */
[----:B------:R-:W3:Y:S01]  /*29800*/  LDL.LU R177, [R1+0x37c] ;  /* 0x00037c0001b17983 */ /* 0x000ee20000300800 */
[----:B------:R-:W-:Y:S02]  /*29810*/  ISETP.LE.U32.AND P2, PT, R2, UR23, PT ;  /* 0x0000001702007c0c */ /* 0x000fe4000bf43070 */
[--C-:B------:R-:W-:Y:S01]  /*29820*/  SHF.R.U32.HI R2, RZ, 0x10, R159.reuse ;  /* 0x00000010ff027819 */ /* 0x100fe2000001169f */
[----:B------:R-:W-:Y:S01]  /*29830*/  STG.E.U16 desc[UR32][R182.64+0xe0], R74 ;  /* 0x0000e04ab6007986 */ /* 0x000fe2000c101520 */
[----:B------:R-:W-:Y:S02]  /*29840*/  LOP3.LUT R37, R159, 0xff, RZ, 0xc0, !PT ;  /* 0x000000ff9f257812 */ /* 0x000fe400078ec0ff */
[----:B------:R-:W-:Y:S01]  /*29850*/  SHF.R.U32.HI R0, RZ, 0x8, R0 ;  /* 0x00000008ff007819 */ /* 0x000fe20000011600 */
[----:B------:R-:W-:Y:S01]  /*29860*/  STG.E.U16 desc[UR32][R182.64+0xe2], R73 ;  /* 0x0000e249b6007986 */ /* 0x000fe2000c101520 */
[----:B------:R-:W-:Y:S02]  /*29870*/  SHF.R.U32.HI R36, RZ, 0x18, R159 ;  /* 0x00000018ff247819 */ /* 0x000fe4000001169f */
[----:B------:R-:W-:Y:S02]  /*29880*/  LOP3.LUT R2, R2, 0xff, RZ, 0xc0, !PT ;  /* 0x000000ff02027812 */ /* 0x000fe400078ec0ff */
[----:B------:R-:W-:Y:S02]  /*29890*/  PRMT R38, R37, 0x5410, R0 ;  /* 0x0000541025267816 */ /* 0x000fe40000000000 */
[----:B------:R-:W-:Y:S02]  /*298a0*/  LOP3.LUT R0, R149, 0xffff, RZ, 0xc0, !PT ;  /* 0x0000ffff95007812 */ /* 0x000fe400078ec0ff */
[----:B------:R-:W-:Y:S02]  /*298b0*/  PRMT R37, R2, 0x5410, R36 ;  /* 0x0000541002257816 */ /* 0x000fe40000000024 */
[--C-:B------:R-:W-:Y:S02]  /*298c0*/  SHF.R.U32.HI R2, RZ, 0x10, R149.reuse ;  /* 0x00000010ff027819 */ /* 0x100fe40000011695 */
[----:B------:R-:W-:Y:S02]  /*298d0*/  SHF.R.U32.HI R0, RZ, 0x8, R0 ;  /* 0x00000008ff007819 */ /* 0x000fe40000011600 */
[----:B------:R-:W-:Y:S02]  /*298e0*/  SHF.R.U32.HI R149, RZ, 0x18, R149 ;  /* 0x00000018ff957819 */ /* 0x000fe40000011695 */
[----:B------:R-:W-:Y:S02]  /*298f0*/  LOP3.LUT R2, R2, 0xff, RZ, 0xc0, !PT ;  /* 0x000000ff02027812 */ /* 0x000fe400078ec0ff */
[--C-:B------:R-:W-:Y:S02]  /*29900*/  HSET2.LE.AND R36, R38, R141.reuse, PT ;  /* 0x0000008d26247233 */ /* 0x100fe40003803000 */
[----:B------:R-:W-:Y:S02]  /*29910*/  PRMT R0, R39, 0x5410, R0 ;  /* 0x0000541027007816 */ /* 0x000fe40000000000 */
[--C-:B------:R-:W-:Y:S02]  /*29920*/  HSET2.LE.AND R37, R37, R141.reuse, PT ;  /* 0x0000008d25257233 */ /* 0x100fe40003803000 */
[--C-:B------:R-:W-:Y:S02]  /*29930*/  HSET2.LE.AND R38, R235, R141.reuse, PT ;  /* 0x0000008deb267233 */ /* 0x100fe40003803000 */
[--C-:B------:R-:W-:Y:S02]  /*29940*/  HSET2.LE.AND R39, R239, R141.reuse, PT ;  /* 0x0000008def277233 */ /* 0x100fe40003803000 */
[----:B------:R-:W-:Y:S02]  /*29950*/  PRMT R2, R2, 0x5410, R149 ;  /* 0x0000541002027816 */ /* 0x000fe40000000095 */
[----:B------:R-:W-:Y:S02]  /*29960*/  LOP3.LUT R36, R36, R100, RZ, 0xc0, !PT ;  /* 0x0000006424247212 */ /* 0x000fe400078ec0ff */
[----:B------:R-:W-:Y:S01]  /*29970*/  LOP3.LUT R37, R37, R99, RZ, 0xc0, !PT ;  /* 0x0000006325257212 */ /* 0x000fe200078ec0ff */
[----:B------:R4:W2:Y:S01]  /*29980*/  MUFU.EX2 R100, R221 ;  /* 0x000000dd00647308 */ /* 0x0008a20000000800 */
[----:B------:R-:W-:Y:S02]  /*29990*/  LOP3.LUT R38, R38, R98, RZ, 0xc0, !PT ;  /* 0x0000006226267212 */ /* 0x000fe400078ec0ff */
[----:B------:R-:W-:Y:S02]  /*299a0*/  LOP3.LUT R39, R39, R101, RZ, 0xc0, !PT ;  /* 0x0000006527277212 */ /* 0x000fe400078ec0ff */
[--C-:B------:R-:W-:Y:S02]  /*299b0*/  HSET2.LE.AND R40, R0, R141.reuse, PT ;  /* 0x0000008d00287233 */ /* 0x100fe40003803000 */
[--C-:B------:R-:W-:Y:S03]  /*299c0*/  HSET2.LE.AND R41, R2, R141.reuse, PT ;  /* 0x0000008d02297233 */ /* 0x100fe60003803000 */
[----:B------:R-:W-:Y:S01]  /*299d0*/  MUFU.EX2 R99, R222 ;  /* 0x000000de00637308 */ /* 0x000fe20000000800 */
[----:B------:R-:W-:Y:S01]  /*299e0*/  SHF.R.U32.HI R2, RZ, 0x8, R209 ;  /* 0x00000008ff027819 */ /* 0x000fe200000116d1 */
[-C--:B-1----:R-:W-:Y:S05]  /*299f0*/  HMMA.16816.F32.BF16 R4, R36, R52.reuse, R4 ;  /* 0x000000342404723c */ /* 0x082fea0000041804 */
[----:B------:R-:W-:Y:S02]  /*29a00*/  LOP3.LUT R40, R40, R104, RZ, 0xc0, !PT ;  /* 0x0000006828287212 */ /* 0x000fe400078ec0ff */
[----:B------:R-:W-:Y:S01]  /*29a10*/  LOP3.LUT R41, R41, R105, RZ, 0xc0, !PT ;  /* 0x0000006929297212 */ /* 0x000fe200078ec0ff */
[----:B----4-:R-:W4:Y:S03]  /*29a20*/  LDL.LU R221, [R1+0x378] ;  /* 0x0003780001dd7983 */ /* 0x010f260000300800 */
[----:B------:R-:W-:Y:S01]  /*29a30*/  PRMT R62, R212, 0x5410, R2 ;  /* 0x00005410d43e7816 */ /* 0x000fe20000000002 */
[----:B------:R1:W4:Y:S01]  /*29a40*/  LDL.S16 R101, [R1+0x110] ;  /* 0x0001100001657983 */ /* 0x0003220000100600 */
[----:B------:R-:W-:Y:S01]  /*29a50*/  LOP3.LUT R0, R210, 0xff, RZ, 0xc0, !PT ;  /* 0x000000ffd2007812 */ /* 0x000fe200078ec0ff */
[C---:B------:R-:W-:Y:S02]  /*29a60*/  HMMA.16816.F32.BF16 R8, R40.reuse, R52, R8 ;  /* 0x000000342808723c */ /* 0x040fe40000041808 */
[----:B------:R1:W4:Y:S02]  /*29a70*/  LDL.S16 R98, [R1+0x10c] ;  /* 0x00010c0001627983 */ /* 0x0003240000100600 */
[----:B------:R-:W-:Y:S02]  /*29a80*/  PRMT R63, R0, 0x5410, R211 ;  /* 0x00005410003f7816 */ /* 0x000fe400000000d3 */
[----:B------:R-:W-:Y:S01]  /*29a90*/  LOP3.LUT R0, R163, 0xffff, RZ, 0xc0, !PT ;  /* 0x0000ffffa3007812 */ /* 0x000fe200078ec0ff */
[-C--:B------:R-:W-:Y:S04]  /*29aa0*/  HMMA.16816.F32.BF16 R12, R40, R54.reuse, R12 ;  /* 0x00000036280c723c */ /* 0x080fe8000004180c */
[----:B------:R-:W-:Y:S02]  /*29ab0*/  SHF.R.U32.HI R2, RZ, 0x10, R163 ;  /* 0x00000010ff027819 */ /* 0x000fe400000116a3 */
[----:B------:R-:W-:Y:S01]  /*29ac0*/  SHF.R.U32.HI R0, RZ, 0x8, R0 ;  /* 0x00000008ff007819 */ /* 0x000fe20000011600 */
[C---:B------:R-:W-:Y:S04]  /*29ad0*/  HMMA.16816.F32.BF16 R16, R36.reuse, R54, R16 ;  /* 0x000000362410723c */ /* 0x040fe80000041810 */
[----:B------:R-:W-:Y:S02]  /*29ae0*/  LOP3.LUT R2, R2, 0xff, RZ, 0xc0, !PT ;  /* 0x000000ff02027812 */ /* 0x000fe400078ec0ff */
[----:B------:R-:W-:Y:S01]  /*29af0*/  PRMT R46, R46, 0x5410, R0 ;  /* 0x000054102e2e7816 */ /* 0x000fe20000000000 */
[-C--:B--2---:R-:W-:Y:S04]  /*29b00*/  HMMA.16816.F32.BF16 R20, R36, R56.reuse, R20 ;  /* 0x000000382414723c */ /* 0x084fe80000041814 */
[--C-:B------:R-:W-:Y:S02]  /*29b10*/  HSET2.LE.AND R54, R62, R141.reuse, PT ;  /* 0x0000008d3e367233 */ /* 0x100fe40003803000 */
[--C-:B------:R-:W-:Y:S01]  /*29b20*/  SHF.R.U32.HI R0, RZ, 0x10, R158.reuse ;  /* 0x00000010ff007819 */ /* 0x100fe2000001169e */
[----:B------:R2:W1:Y:S01]  /*29b30*/  MUFU.EX2 R62, R178 ;  /* 0x000000b2003e7308 */ /* 0x0004620000000800 */
[----:B------:R-:W-:Y:S01]  /*29b40*/  PRMT R45, R2, 0x5410, R45 ;  /* 0x00005410022d7816 */ /* 0x000fe2000000002d */
[C---:B------:R-:W-:Y:S04]  /*29b50*/  HMMA.16816.F32.BF16 R24, R40.reuse, R56, R24 ;  /* 0x000000382818723c */ /* 0x040fe80000041818 */
[----:B------:R-:W-:Y:S02]  /*29b60*/  SHF.R.U32.HI R2, RZ, 0x18, R158 ;  /* 0x00000018ff027819 */ /* 0x000fe4000001169e */
[----:B------:R-:W-:Y:S01]  /*29b70*/  LOP3.LUT R0, R0, 0xff, RZ, 0xc0, !PT ;  /* 0x000000ff00007812 */ /* 0x000fe200078ec0ff */
[-C--:B------:R-:W-:Y:S01]  /*29b80*/  HMMA.16816.F32.BF16 R28, R40, R58.reuse, R28 ;  /* 0x0000003a281c723c */ /* 0x080fe2000004181c */
[----:B------:R-:W1:Y:S03]  /*29b90*/  LDSM.16.MT88.4 R40, [R218+0x4c00] ;  /* 0x004c0000da28783b */ /* 0x000e660000004200 */
[----:B------:R-:W-:Y:S02]  /*29ba0*/  PRMT R52, R47, 0x5410, R44 ;  /* 0x000054102f347816 */ /* 0x000fe4000000002c */
[--C-:B------:R-:W-:Y:S01]  /*29bb0*/  HSET2.LE.AND R44, R46, R141.reuse, PT ;  /* 0x0000008d2e2c7233 */ /* 0x100fe20003803000 */
[----:B------:R-:W-:Y:S01]  /*29bc0*/  HMMA.16816.F32.BF16 R32, R36, R58, R32 ;  /* 0x0000003a2420723c */ /* 0x000fe20000041820 */
[----:B--2---:R-:W2:Y:S03]  /*29bd0*/  LDL.LU R178, [R1+0x374] ;  /* 0x0003740001b27983 */ /* 0x004ea60000300800 */
[--C-:B------:R-:W-:Y:S01]  /*29be0*/  HSET2.LE.AND R45, R45, R141.reuse, PT ;  /* 0x0000008d2d2d7233 */ /* 0x100fe20003803000 */
[----:B------:R1:W2:Y:S01]  /*29bf0*/  LDL.S16 R58, [R1+0x108] ;  /* 0x00010800013a7983 */ /* 0x0002a20000100600 */
[--C-:B------:R-:W-:Y:S02]  /*29c00*/  HSET2.LE.AND R46, R60, R141.reuse, PT ;  /* 0x0000008d3c2e7233 */ /* 0x100fe40003803000 */
[--C-:B------:R-:W-:Y:S01]  /*29c10*/  HSET2.LE.AND R47, R61, R141.reuse, PT ;  /* 0x0000008d3d2f7233 */ /* 0x100fe20003803000 */
[----:B------:R-:W2:Y:S02]  /*29c20*/  LDL.LU R222, [R1+0x370] ;  /* 0x0003700001de7983 */ /* 0x000ea40000300800 */
[----:B------:R-:W-:Y:S02]  /*29c30*/  PRMT R0, R0, 0x5410, R2 ;  /* 0x0000541000007816 */ /* 0x000fe40000000002 */
[----:B------:R-:W-:Y:S02]  /*29c40*/  LOP3.LUT R44, R44, R107, RZ, 0xc0, !PT ;  /* 0x0000006b2c2c7212 */ /* 0x000fe400078ec0ff */
[----:B------:R-:W-:Y:S02]  /*29c50*/  LOP3.LUT R45, R45, R106, RZ, 0xc0, !PT ;  /* 0x0000006a2d2d7212 */ /* 0x000fe400078ec0ff */
[----:B------:R-:W-:Y:S02]  /*29c60*/  LOP3.LUT R46, R46, R109, RZ, 0xc0, !PT ;  /* 0x0000006d2e2e7212 */ /* 0x000fe400078ec0ff */
[----:B------:R-:W-:Y:S02]  /*29c70*/  LOP3.LUT R47, R47, R108, RZ, 0xc0, !PT ;  /* 0x0000006c2f2f7212 */ /* 0x000fe400078ec0ff */
[--C-:B------:R-:W-:Y:S02]  /*29c80*/  HSET2.LE.AND R52, R52, R141.reuse, PT ;  /* 0x0000008d34347233 */ /* 0x100fe40003803000 */
[--C-:B------:R-:W-:Y:S02]  /*29c90*/  HSET2.LE.AND R53, R0, R141.reuse, PT ;  /* 0x0000008d00357233 */ /* 0x100fe40003803000 */
[--C-:B------:R-:W-:Y:S01]  /*29ca0*/  HSET2.LE.AND R55, R63, R141.reuse, PT ;  /* 0x0000008d3f377233 */ /* 0x100fe20003803000 */
[-C--:B------:R-:W-:Y:S05]  /*29cb0*/  HMMA.16816.F32.BF16 R4, R44, R48.reuse, R4 ;  /* 0x000000302c04723c */ /* 0x080fea0000041804 */
[----:B------:R-:W-:Y:S02]  /*29cc0*/  LOP3.LUT R52, R52, R110, RZ, 0xc0, !PT ;  /* 0x0000006e34347212 */ /* 0x000fe400078ec0ff */
[----:B------:R-:W-:Y:S04]  /*29cd0*/  LOP3.LUT R53, R53, R114, RZ, 0xc0, !PT ;  /* 0x0000007235357212 */ /* 0x000fe800078ec0ff */
[----:B------:R-:W-:Y:S02]  /*29ce0*/  LOP3.LUT R54, R54, R111, RZ, 0xc0, !PT ;  /* 0x0000006f36367212 */ /* 0x000fe400078ec0ff */
[----:B------:R-:W-:Y:S02]  /*29cf0*/  LOP3.LUT R55, R55, R113, RZ, 0xc0, !PT ;  /* 0x0000007137377212 */ /* 0x000fe400078ec0ff */
[C---:B------:R-:W-:Y:S02]  /*29d00*/  LOP3.LUT R2, R168.reuse, 0xffff, RZ, 0xc0, !PT ;  /* 0x0000ffffa8027812 */ /* 0x040fe400078ec0ff */
[----:B------:R-:W-:Y:S02]  /*29d10*/  LOP3.LUT R0, R168, 0xff, RZ, 0xc0, !PT ;  /* 0x000000ffa8007812 */ /* 0x000fe400078ec0ff */
[----:B------:R-:W-:Y:S01]  /*29d20*/  SHF.R.U32.HI R2, RZ, 0x8, R2 ;  /* 0x00000008ff027819 */ /* 0x000fe20000011602 */
[C---:B------:R-:W-:Y:S04]  /*29d30*/  HMMA.16816.F32.BF16 R8, R52.reuse, R48, R8 ;  /* 0x000000303408723c */ /* 0x040fe80000041808 */
[----:B------:R-:W-:Y:S02]  /*29d40*/  F2FP.BF16.F32.PACK_AB R64, R100, R64 ;  /* 0x000000406440723e */ /* 0x000fe400000010ff */
[----:B------:R-:W-:Y:S01]  /*29d50*/  PRMT R57, R0, 0x5410, R2 ;  /* 0x0000541000397816 */ /* 0x000fe20000000002 */
[-C--:B------:R-:W-:Y:S04]  /*29d60*/  HMMA.16816.F32.BF16 R12, R52, R50.reuse, R12 ;  /* 0x00000032340c723c */ /* 0x080fe8000004180c */
[----:B------:R-:W-:Y:S02]  /*29d70*/  SHF.R.U32.HI R2, RZ, 0x10, R161 ;  /* 0x00000010ff027819 */ /* 0x000fe400000116a1 */
[----:B------:R-:W-:Y:S01]  /*29d80*/  PRMT R63, R64, 0x7632, R63 ;  /* 0x00007632403f7816 */ /* 0x000fe2000000003f */
[C---:B------:R-:W-:Y:S01]  /*29d90*/  HMMA.16816.F32.BF16 R16, R44.reuse, R50, R16 ;  /* 0x000000322c10723c */ /* 0x040fe20000041810 */
[----:B------:R-:W4:Y:S03]  /*29da0*/  LDSM.16.MT88.4 R48, [R217+0x5000] ;  /* 0x00500000d930783b */ /* 0x000f260000004200 */
[----:B------:R-:W-:Y:S02]  /*29db0*/  SHF.R.U32.HI R37, RZ, 0x18, R161 ;  /* 0x00000018ff257819 */ /* 0x000fe400000116a1 */
[----:B------:R-:W-:Y:S01]  /*29dc0*/  LOP3.LUT R2, R2, 0xff, RZ, 0xc0, !PT ;  /* 0x000000ff02027812 */ /* 0x000fe200078ec0ff */
[-C--:B-1----:R-:W-:Y:S04]  /*29dd0*/  HMMA.16816.F32.BF16 R20, R44, R40.reuse, R20 ;  /* 0x000000282c14723c */ /* 0x082fe80000041814 */
[----:B------:R-:W-:Y:S02]  /*29de0*/  PRMT R2, R2, 0x5410, R37 ;  /* 0x0000541002027816 */ /* 0x000fe40000000025 */
[C---:B------:R-:W-:Y:S01]  /*29df0*/  LOP3.LUT R0, R161.reuse, 0xffff, RZ, 0xc0, !PT ;  /* 0x0000ffffa1007812 */ /* 0x040fe200078ec0ff */
[C---:B------:R-:W-:Y:S04]  /*29e00*/  HMMA.16816.F32.BF16 R24, R52.reuse, R40, R24 ;  /* 0x000000283418723c */ /* 0x040fe80000041818 */
[----:B------:R-:W-:Y:S02]  /*29e10*/  PRMT R67, R64, 0x5410, R63 ;  /* 0x0000541040437816 */ /* 0x000fe4000000003f */
[----:B------:R-:W-:Y:S01]  /*29e20*/  SHF.R.U32.HI R36, RZ, 0x10, R168 ;  /* 0x00000010ff247819 */ /* 0x000fe200000116a8 */
[-C--:B------:R-:W-:Y:S04]  /*29e30*/  HMMA.16816.F32.BF16 R28, R52, R42.reuse, R28 ;  /* 0x0000002a341c723c */ /* 0x080fe8000004181c */
[----:B------:R-:W-:Y:S02]  /*29e40*/  LOP3.LUT R38, R161, 0xff, RZ, 0xc0, !PT ;  /* 0x000000ffa1267812 */ /* 0x000fe400078ec0ff */
[----:B------:R-:W-:Y:S01]  /*29e50*/  SHF.R.U32.HI R0, RZ, 0x8, R0 ;  /* 0x00000008ff007819 */ /* 0x000fe20000011600 */
[----:B------:R-:W-:Y:S01]  /*29e60*/  HMMA.16816.F32.BF16 R32, R44, R42, R32 ;  /* 0x0000002a2c20723c */ /* 0x000fe20000041820 */
[----:B------:R-:W1:Y:S03]  /*29e70*/  LDSM.16.MT88.4 R40, [R218+0x5000] ;  /* 0x00500000da28783b */ /* 0x000e660000004200 */
[----:B------:R-:W-:Y:S02]  /*29e80*/  SHF.R.U32.HI R39, RZ, 0x18, R168 ;  /* 0x00000018ff277819 */ /* 0x000fe400000116a8 */
[----:B------:R-:W-:Y:S02]  /*29e90*/  LOP3.LUT R36, R36, 0xff, RZ, 0xc0, !PT ;  /* 0x000000ff24247812 */ /* 0x000fe400078ec0ff */
[----:B------:R-:W-:Y:S03]  /*29ea0*/  PRMT R56, R38, 0x5410, R0 ;  /* 0x0000541026387816 */ /* 0x000fe60000000000 */
[--C-:B------:R-:W-:Y:S02]  /*29eb0*/  HSET2.LE.AND R38, R228, R141.reuse, PT ;  /* 0x0000008de4267233 */ /* 0x100fe40003803000 */
[----:B------:R-:W-:Y:S02]  /*29ec0*/  PRMT R39, R36, 0x5410, R39 ;  /* 0x0000541024277816 */ /* 0x000fe40000000027 */
[----:B------:R-:W-:Y:S02]  /*29ed0*/  SHF.R.U32.HI R45, RZ, 0x8, R226 ;  /* 0x00000008ff2d7819 */ /* 0x000fe400000116e2 */
[----:B------:R-:W-:Y:S02]  /*29ee0*/  LOP3.LUT R44, R225, 0xff, RZ, 0xc0, !PT ;  /* 0x000000ffe12c7812 */ /* 0x000fe400078ec0ff */
[----:B------:R-:W-:Y:S02]  /*29ef0*/  LOP3.LUT R38, R38, R112, RZ, 0xc0, !PT ;  /* 0x0000007026267212 */ /* 0x000fe400078ec0ff */
[--C-:B------:R-:W-:Y:S02]  /*29f00*/  HSET2.LE.AND R52, R56, R141.reuse, PT ;  /* 0x0000008d38347233 */ /* 0x100fe40003803000 */
[--C-:B------:R-:W-:Y:S02]  /*29f10*/  HSET2.LE.AND R53, R2, R141.reuse, PT ;  /* 0x0000008d02357233 */ /* 0x100fe40003803000 */
[--C-:B------:R-:W-:Y:S02]  /*29f20*/  HSET2.LE.AND R54, R236, R141.reuse, PT ;  /* 0x0000008dec367233 */ /* 0x100fe40003803000 */
[----:B------:R-:W-:Y:S02]  /*29f30*/  HSET2.LE.AND R55, R234, R141, PT ;  /* 0x0000008dea377233 */ /* 0x000fe40003803000 */
[----:B------:R-:W-:Y:S02]  /*29f40*/  LOP3.LUT R52, R52, R121, RZ, 0xc0, !PT ;  /* 0x0000007934347212 */ /* 0x000fe400078ec0ff */
[----:B------:R-:W-:Y:S02]  /*29f50*/  LOP3.LUT R53, R53, R118, RZ, 0xc0, !PT ;  /* 0x0000007635357212 */ /* 0x000fe400078ec0ff */
[----:B------:R-:W-:Y:S02]  /*29f60*/  LOP3.LUT R54, R54, R117, RZ, 0xc0, !PT ;  /* 0x0000007536367212 */ /* 0x000fe400078ec0ff */
[----:B------:R-:W-:Y:S02]  /*29f70*/  LOP3.LUT R55, R55, R116, RZ, 0xc0, !PT ;  /* 0x0000007437377212 */ /* 0x000fe400078ec0ff */
[----:B------:R-:W-:Y:S02]  /*29f80*/  LOP3.LUT R46, R146, 0xff, RZ, 0xc0, !PT ;  /* 0x000000ff922e7812 */ /* 0x000fe400078ec0ff */
[----:B------:R-:W-:Y:S02]  /*29f90*/  SHF.R.U32.HI R0, RZ, 0x8, R65 ;  /* 0x00000008ff007819 */ /* 0x000fe40000011641 */
[----:B------:R-:W-:Y:S02]  /*29fa0*/  SHF.R.U32.HI R2, RZ, 0x8, R237 ;  /* 0x00000008ff027819 */ /* 0x000fe400000116ed */
[----:B------:R-:W-:Y:S02]  /*29fb0*/  LOP3.LUT R0, R0, 0xffff, RZ, 0xc0, !PT ;  /* 0x0000ffff00007812 */ /* 0x000fe400078ec0ff */
[----:B------:R-:W-:Y:S02]  /*29fc0*/  PRMT R68, R241, 0x5410, R2 ;  /* 0x00005410f1447816 */ /* 0x000fe40000000002 */
[C---:B------:R-:W-:Y:S02]  /*29fd0*/  LOP3.LUT R2, R174.reuse, 0xffff, RZ, 0xc0, !PT ;  /* 0x0000ffffae027812 */ /* 0x040fe400078ec0ff */
[----:B------:R-:W-:Y:S01]  /*29fe0*/  LOP3.LUT R47, R174, 0xff, RZ, 0xc0, !PT ;  /* 0x000000ffae2f7812 */ /* 0x000fe200078ec0ff */
[----:B---3--:R-:W-:Y:S01]  /*29ff0*/  MUFU.EX2 R177, R177 ;  /* 0x000000b100b17308 */ /* 0x008fe20000000800 */
[----:B----4-:R-:W-:Y:S02]  /*2a000*/  @!P4 HFMA2.BF16_V2 R101, -RZ.H0_H0, RZ.H0_H0, -R64.H0_H0 ;  /* 0x200000ffff65c231 */ /* 0x010fe40000340940 */
[----:B------:R-:W-:Y:S03]  /*2a010*/  @!P6 HFMA2.BF16_V2 R98, -RZ.H0_H0, RZ.H0_H0, -R63.H0_H0 ;  /* 0x200000ffff62e231 */ /* 0x000fe6000034093f */
[----:B------:R-:W-:Y:S01]  /*2a020*/  PRMT R37, R101, 0x7610, R37 ;  /* 0x0000761065257816 */ /* 0x000fe20000000025 */
[----:B------:R-:W-:Y:S03]  /*2a030*/  @!P4 STL.S16 [R1+0x110], R101 ;  /* 0x000110650100c387 */ /* 0x000fe60000100600 */
[----:B------:R-:W-:Y:S01]  /*2a040*/  @!P4 PRMT R64, R37, 0x5410, RZ ;  /* 0x000054102540c816 */ /* 0x000fe200000000ff */
[----:B------:R3:W-:Y:S01]  /*2a050*/  @!P6 STL.S16 [R1+0x10c], R98 ;  /* 0x00010c620100e387 */ /* 0x0007e20000100600 */
[----:B------:R-:W-:Y:S01]  /*2a060*/  ISETP.LE.U32.AND P4, PT, R92, UR23, PT ;  /* 0x000000175c007c0c */ /* 0x000fe2000bf83070 */
[----:B------:R-:W-:Y:S01]  /*2a070*/  FADD.FTZ R92, R62, R230 ;  /* 0x000000e63e5c7221 */ /* 0x000fe20000010000 */
[----:B------:R-:W-:Y:S01]  /*2a080*/  F2FP.BF16.F32.PACK_AB R62, R99, R62 ;  /* 0x0000003e633e723e */ /* 0x000fe200000010ff */
[----:B------:R4:W5:Y:S01]  /*2a090*/  LDL.LU R230, [R1+0x36c] ;  /* 0x00036c0001e67983 */ /* 0x0009620000300800 */
[--C-:B------:R-:W-:Y:S02]  /*2a0a0*/  HSET2.LE.AND R37, R39, R141.reuse, PT ;  /* 0x0000008d27257233 */ /* 0x100fe40003803000 */
[--C-:B------:R-:W-:Y:S01]  /*2a0b0*/  HSET2.LE.AND R39, R227, R141.reuse, PT ;  /* 0x0000008de3277233 */ /* 0x100fe20003803000 */
[----:B------:R4:W5:Y:S01]  /*2a0c0*/  LDL.LU R228, [R1+0x368] ;  /* 0x0003680001e47983 */ /* 0x0009620000300800 */
[----:B------:R-:W-:Y:S02]  /*2a0d0*/  PRMT R36, R98, 0x7610, R36 ;  /* 0x0000761062247816 */ /* 0x000fe40000000024 */
[----:B------:R-:W-:Y:S01]  /*2a0e0*/  PRMT R61, R62, 0x7632, R61 ;  /* 0x000076323e3d7816 */ /* 0x000fe2000000003d */
[----:B------:R-:W-:Y:S01]  /*2a0f0*/  STG.E.U16 desc[UR32][R186.64+0xde], R64 ;  /* 0x0000de40ba007986 */ /* 0x000fe2000c101520 */
[----:B------:R-:W-:Y:S02]  /*2a100*/  @!P6 PRMT R63, R36, 0x5410, RZ ;  /* 0x00005410243fe816 */ /* 0x000fe400000000ff */
[--C-:B------:R-:W-:Y:S02]  /*2a110*/  HSET2.LE.AND R36, R57, R141.reuse, PT ;  /* 0x0000008d39247233 */ /* 0x100fe40003803000 */
[----:B------:R-:W-:Y:S01]  /*2a120*/  PRMT R66, R62, 0x5410, R61 ;  /* 0x000054103e427816 */ /* 0x000fe2000000003d */
[----:B------:R-:W-:Y:S01]  /*2a130*/  STG.E.U16 desc[UR32][R186.64+0xe0], R63 ;  /* 0x0000e03fba007986 */ /* 0x000fe2000c101520 */
[----:B------:R-:W-:Y:S02]  /*2a140*/  LOP3.LUT R37, R37, R119, RZ, 0xc0, !PT ;  /* 0x0000007725257212 */ /* 0x000fe400078ec0ff */
[----:B------:R-:W-:Y:S02]  /*2a150*/  LOP3.LUT R36, R36, R120, RZ, 0xc0, !PT ;  /* 0x0000007824247212 */ /* 0x000fe400078ec0ff */
[----:B------:R-:W-:Y:S02]  /*2a160*/  LOP3.LUT R39, R39, R115, RZ, 0xc0, !PT ;  /* 0x0000007327277212 */ /* 0x000fe400078ec0ff */
[----:B------:R-:W-:Y:S02]  /*2a170*/  ISETP.LE.U32.AND P6, PT, R0, UR23, PT ;  /* 0x0000001700007c0c */ /* 0x000fe4000bfc3070 */
[----:B------:R-:W-:Y:S03]  /*2a180*/  LOP3.LUT R0, R238, 0xff, RZ, 0xc0, !PT ;  /* 0x000000ffee007812 */ /* 0x000fe600078ec0ff */
[-C--:B------:R-:W-:Y:S05]  /*2a190*/  HMMA.16816.F32.BF16 R4, R36, R48.reuse, R4 ;  /* 0x000000302404723c */ /* 0x080fea0000041804 */
[----:B------:R-:W-:Y:S01]  /*2a1a0*/  PRMT R65, R0, 0x5410, R240 ;  /* 0x0000541000417816 */ /* 0x000fe200000000f0 */
[C---:B------:R-:W-:Y:S01]  /*2a1b0*/  HMMA.16816.F32.BF16 R8, R52.reuse, R48, R8 ;  /* 0x000000303408723c */ /* 0x040fe20000041808 */
[----:B--2---:R-:W-:Y:S04]  /*2a1c0*/  MUFU.EX2 R178, R178 ;  /* 0x000000b200b27308 */ /* 0x004fe80000000800 */
[----:B------:R-:W-:Y:S01]  /*2a1d0*/  LOP3.LUT R0, R167, 0xffff, RZ, 0xc0, !PT ;  /* 0x0000ffffa7007812 */ /* 0x000fe200078ec0ff */
[----:B------:R-:W-:Y:S01]  /*2a1e0*/  @!P5 HFMA2.BF16_V2 R58, -RZ.H0_H0, RZ.H0_H0, -R62.H0_H0 ;  /* 0x200000ffff3ad231 */ /* 0x000fe2000034093e */
[----:B------:R-:W-:Y:S01]  /*2a1f0*/  SHF.R.U32.HI R48, RZ, 0x10, R167 ;  /* 0x00000010ff307819 */ /* 0x000fe200000116a7 */
[-C--:B------:R-:W-:Y:S03]  /*2a200*/  HMMA.16816.F32.BF16 R12, R52, R50.reuse, R12 ;  /* 0x00000032340c723c */ /* 0x080fe6000004180c */
[----:B---3--:R2:W3:Y:S01]  /*2a210*/  MUFU.EX2 R98, R222 ;  /* 0x000000de00627308 */ /* 0x0084e20000000800 */
[----:B------:R-:W-:Y:S01]  /*2a220*/  PRMT R57, R58, 0x7610, R57 ;  /* 0x000076103a397816 */ /* 0x000fe20000000039 */
[----:B------:R4:W-:Y:S01]  /*2a230*/  @!P5 STL.S16 [R1+0x108], R58 ;  /* 0x0001083a0100d387 */ /* 0x0009e20000100600 */
[----:B------:R-:W-:Y:S01]  /*2a240*/  SHF.R.U32.HI R0, RZ, 0x8, R0 ;  /* 0x00000008ff007819 */ /* 0x000fe20000011600 */
[C---:B------:R-:W-:Y:S02]  /*2a250*/  HMMA.16816.F32.BF16 R16, R36.reuse, R50, R16 ;  /* 0x000000322410723c */ /* 0x040fe40000041810 */
[----:B------:R2:W5:Y:S02]  /*2a260*/  LDL.LU R227, [R1+0x364] ;  /* 0x0003640001e37983 */ /* 0x0005640000300800 */
[----:B------:R-:W-:Y:S02]  /*2a270*/  @!P5 PRMT R62, R57, 0x5410, RZ ;  /* 0x00005410393ed816 */ /* 0x000fe400000000ff */
[----:B------:R2:W5:Y:S01]  /*2a280*/  LDL.LU R226, [R1+0x360] ;  /* 0x0003600001e27983 */ /* 0x0005620000300800 */
[----:B------:R-:W-:Y:S01]  /*2a290*/  PRMT R57, R224, 0x5410, R45 ;  /* 0x00005410e0397816 */ /* 0x000fe2000000002d */
[-C--:B-1----:R-:W-:Y:S02]  /*2a2a0*/  HMMA.16816.F32.BF16 R20, R36, R40.reuse, R20 ;  /* 0x000000282414723c */ /* 0x082fe40000041814 */
[----:B------:R1:W5:Y:S01]  /*2a2b0*/  LDL.LU R225, [R1+0x35c] ;  /* 0x00035c0001e17983 */ /* 0x0003620000300800 */
[----:B------:R-:W-:Y:S02]  /*2a2c0*/  ISETP.LE.U32.AND P5, PT, R46, UR23, PT ;  /* 0x000000172e007c0c */ /* 0x000fe4000bfa3070 */
[----:B------:R-:W-:Y:S01]  /*2a2d0*/  SHF.R.U32.HI R46, RZ, 0x18, R174 ;  /* 0x00000018ff2e7819 */ /* 0x000fe200000116ae */
[----:B------:R1:W3:Y:S01]  /*2a2e0*/  LDL.S16 R102, [R1+0x100] ;  /* 0x0001000001667983 */ /* 0x0002e20000100600 */
[----:B------:R-:W-:Y:S01]  /*2a2f0*/  SHF.R.U32.HI R45, RZ, 0x8, R2 ;  /* 0x00000008ff2d7819 */ /* 0x000fe20000011602 */
[C---:B------:R-:W-:Y:S02]  /*2a300*/  HMMA.16816.F32.BF16 R24, R52.reuse, R40, R24 ;  /* 0x000000283418723c */ /* 0x040fe40000041818 */
[----:B------:R1:W5:Y:S02]  /*2a310*/  LDL.LU R224, [R1+0x358] ;  /* 0x0003580001e07983 */ /* 0x0003640000300800 */
[----:B------:R-:W-:Y:S02]  /*2a320*/  LOP3.LUT R2, R167, 0xff, RZ, 0xc0, !PT ;  /* 0x000000ffa7027812 */ /* 0x000fe400078ec0ff */
[----:B------:R-:W-:Y:S01]  /*2a330*/  PRMT R47, R47, 0x5410, R45 ;  /* 0x000054102f2f7816 */ /* 0x000fe2000000002d */
[----:B------:R-:W-:Y:S01]  /*2a340*/  STG.E.U16 desc[UR32][R184.64+0xe0], R62 ;  /* 0x0000e03eb8007986 */ /* 0x000fe2000c101520 */
[----:B----4-:R-:W-:Y:S01]  /*2a350*/  PRMT R58, R44, 0x5410, R223 ;  /* 0x000054102c3a7816 */ /* 0x010fe200000000df */
[-C--:B------:R-:W-:Y:S02]  /*2a360*/  HMMA.16816.F32.BF16 R28, R52, R42.reuse, R28 ;  /* 0x0000002a341c723c */ /* 0x080fe4000004181c */
[----:B------:R1:W5:Y:S01]  /*2a370*/  LDL.LU R223, [R1+0x354] ;  /* 0x0003540001df7983 */ /* 0x0003620000300800 */
[----:B------:R-:W-:Y:S02]  /*2a380*/  SHF.R.U32.HI R44, RZ, 0x10, R174 ;  /* 0x00000010ff2c7819 */ /* 0x000fe400000116ae */
[----:B------:R-:W-:Y:S01]  /*2a390*/  SHF.R.U32.HI R45, RZ, 0x18, R167 ;  /* 0x00000018ff2d7819 */ /* 0x000fe200000116a7 */
[----:B--2---:R1:W5:Y:S01]  /*2a3a0*/  LDL.LU R222, [R1+0x350] ;  /* 0x0003500001de7983 */ /* 0x0043620000300800 */
[----:B------:R-:W-:Y:S01]  /*2a3b0*/  LOP3.LUT R44, R44, 0xff, RZ, 0xc0, !PT ;  /* 0x000000ff2c2c7812 */ /* 0x000fe200078ec0ff */
[----:B------:R-:W-:Y:S02]  /*2a3c0*/  HMMA.16816.F32.BF16 R32, R36, R42, R32 ;  /* 0x0000002a2420723c */ /* 0x000fe40000041820 */
[----:B------:R1:W2:Y:S02]  /*2a3d0*/  LDL.S16 R101, [R1+0xfc] ;  /* 0x0000fc0001657983 */ /* 0x0002a40000100600 */
[----:B------:R-:W-:Y:S02]  /*2a3e0*/  PRMT R46, R44, 0x5410, R46 ;  /* 0x000054102c2e7816 */ /* 0x000fe4000000002e */
[----:B------:R-:W-:Y:S01]  /*2a3f0*/  LOP3.LUT R44, R48, 0xff, RZ, 0xc0, !PT ;  /* 0x000000ff302c7812 */ /* 0x000fe200078ec0ff */
[----:B------:R-:W-:Y:S01]  /*2a400*/  LDSM.16.MT88.4 R40, [R218+0x5400] ;  /* 0x00540000da28783b */ /* 0x000fe20000004200 */
[----:B------:R-:W-:Y:S03]  /*2a410*/  PRMT R56, R2, 0x5410, R0 ;  /* 0x0000541002387816 */ /* 0x000fe60000000000 */
[----:B------:R-:W-:Y:S01]  /*2a420*/  PRMT R2, R44, 0x5410, R45 ;  /* 0x000054102c027816 */ /* 0x000fe2000000002d */
[----:B------:R-:W4:Y:S01]  /*2a430*/  LDSM.16.MT88.4 R48, [R217+0x5400] ;  /* 0x00540000d930783b */ /* 0x000f220000004200 */
[--C-:B------:R-:W-:Y:S02]  /*2a440*/  HSET2.LE.AND R45, R46, R141.reuse, PT ;  /* 0x0000008d2e2d7233 */ /* 0x100fe40003803000 */
[--C-:B------:R-:W-:Y:S02]  /*2a450*/  HSET2.LE.AND R46, R57, R141.reuse, PT ;  /* 0x0000008d392e7233 */ /* 0x100fe40003803000 */
[--C-:B------:R-:W-:Y:S02]  /*2a460*/  HSET2.LE.AND R38, R68, R141.reuse, PT ;  /* 0x0000008d44267233 */ /* 0x100fe40003803000 */
[----:B------:R-:W-:Y:S02]  /*2a470*/  LOP3.LUT R45, R45, R123, RZ, 0xc0, !PT ;  /* 0x0000007b2d2d7212 */ /* 0x000fe400078ec0ff */
[----:B------:R-:W-:Y:S02]  /*2a480*/  LOP3.LUT R46, R46, R122, RZ, 0xc0, !PT ;  /* 0x0000007a2e2e7212 */ /* 0x000fe400078ec0ff */
        /* <DEDUP_REMOVED lines=8> */
[----:B---3--:R-:W-:Y:S02]  /*2a510*/  F2FP.BF16.F32.PACK_AB R60, R178, R98 ;  /* 0x00000062b23c723e */ /* 0x008fe400000010ff */
[----:B------:R-:W-:Y:S02]  /*2a520*/  SHF.R.U32.HI R0, RZ, 0x8, R0 ;  /* 0x00000008ff007819 */ /* 0x000fe40000011600 */
[----:B------:R-:W-:Y:S02]  /*2a530*/  PRMT R59, R60, 0x7632, R59 ;  /* 0x000076323c3b7816 */ /* 0x000fe4000000003b */
[----:B------:R-:W-:Y:S02]  /*2a540*/  LOP3.LUT R0, R0, 0xffff, RZ, 0xc0, !PT ;  /* 0x0000ffff00007812 */ /* 0x000fe400078ec0ff */
[----:B------:R-:W-:Y:S02]  /*2a550*/  PRMT R65, R60, 0x5410, R59 ;  /* 0x000054103c417816 */ /* 0x000fe4000000003b */
[C---:B------:R-:W-:Y:S02]  /*2a560*/  LOP3.LUT R2, R199.reuse, 0xffff, RZ, 0xc0, !PT ;  /* 0x0000ffffc7027812 */ /* 0x040fe400078ec0ff */
[----:B------:R-:W-:Y:S02]  /*2a570*/  LOP3.LUT R54, R164, 0xff, RZ, 0xc0, !PT ;  /* 0x000000ffa4367812 */ /* 0x000fe400078ec0ff */
[----:B------:R-:W-:Y:S02]  /*2a580*/  SHF.R.U32.HI R53, RZ, 0x18, R164 ;  /* 0x00000018ff357819 */ /* 0x000fe400000116a4 */
[----:B------:R-:W-:Y:S02]  /*2a590*/  LOP3.LUT R52, R199, 0xff, RZ, 0xc0, !PT ;  /* 0x000000ffc7347812 */ /* 0x000fe400078ec0ff */
[----:B------:R-:W-:Y:S02]  /*2a5a0*/  SHF.R.U32.HI R55, RZ, 0x18, R199 ;  /* 0x00000018ff377819 */ /* 0x000fe400000116c7 */
[----:B------:R-:W-:Y:S01]  /*2a5b0*/  LOP3.LUT R57, R146, 0xffff, RZ, 0xc0, !PT ;  /* 0x0000ffff92397812 */ /* 0x000fe200078ec0ff */
[----:B------:R-:W-:Y:S05]  /*2a5c0*/  @!P3 HFMA2.BF16_V2 R102, -RZ.H0_H0, RZ.H0_H0, -R61.H0_H0 ;  /* 0x200000ffff66b231 */ /* 0x000fea000034093d */
[----:B------:R-:W-:Y:S01]  /*2a5d0*/  PRMT R44, R102, 0x7610, R44 ;  /* 0x00007610662c7816 */ /* 0x000fe2000000002c */
[----:B------:R-:W-:Y:S03]  /*2a5e0*/  @!P3 STL.S16 [R1+0x100], R102 ;  /* 0x000100660100b387 */ /* 0x000fe60000100600 */
[----:B------:R-:W-:Y:S02]  /*2a5f0*/  @!P3 PRMT R61, R44, 0x5410, RZ ;  /* 0x000054102c3db816 */ /* 0x000fe400000000ff */
[--C-:B------:R-:W-:Y:S02]  /*2a600*/  HSET2.LE.AND R44, R47, R141.reuse, PT ;  /* 0x0000008d2f2c7233 */ /* 0x100fe40003803000 */
[--C-:B------:R-:W-:Y:S01]  /*2a610*/  HSET2.LE.AND R47, R58, R141.reuse, PT ;  /* 0x0000008d3a2f7233 */ /* 0x100fe20003803000 */
[----:B------:R-:W-:Y:S01]  /*2a620*/  STG.E.U16 desc[UR32][R184.64+0xe2], R61 ;  /* 0x0000e23db8007986 */ /* 0x000fe2000c101520 */
[--C-:B------:R-:W-:Y:S02]  /*2a630*/  SHF.R.U32.HI R58, RZ, 0x10, R146.reuse ;  /* 0x00000010ff3a7819 */ /* 0x100fe40000011692 */
[----:B------:R-:W-:Y:S02]  /*2a640*/  LOP3.LUT R44, R44, R124, RZ, 0xc0, !PT ;  /* 0x0000007c2c2c7212 */ /* 0x000fe400078ec0ff */
[----:B------:R-:W-:Y:S02]  /*2a650*/  LOP3.LUT R47, R47, R3, RZ, 0xc0, !PT ;  /* 0x000000032f2f7212 */ /* 0x000fe400078ec0ff */
[----:B------:R-:W-:Y:S01]  /*2a660*/  ISETP.LE.U32.AND P3, PT, R0, UR23, PT ;  /* 0x0000001700007c0c */ /* 0x000fe2000bf63070 */
[----:B--2---:R-:W-:Y:S01]  /*2a670*/  @!P1 HFMA2.BF16_V2 R101, -RZ.H0_H0, RZ.H0_H0, -R60.H0_H0 ;  /* 0x200000ffff659231 */ /* 0x004fe2000034093c */
[----:B------:R-:W-:Y:S02]  /*2a680*/  SHF.R.U32.HI R0, RZ, 0x10, R146 ;  /* 0x00000010ff007819 */ /* 0x000fe40000011692 */
[----:B------:R-:W-:Y:S01]  /*2a690*/  SHF.R.U32.HI R3, RZ, 0x10, R164 ;  /* 0x00000010ff037819 */ /* 0x000fe200000116a4 */
[-C--:B----4-:R-:W-:Y:S01]  /*2a6a0*/  HMMA.16816.F32.BF16 R4, R44, R48.reuse, R4 ;  /* 0x000000302c04723c */ /* 0x090fe20000041804 */
[----:B------:R2:W-:Y:S04]  /*2a6b0*/  @!P1 STL.S16 [R1+0xfc], R101 ;  /* 0x0000fc6501009387 */ /* 0x0005e80000100600 */
[----:B------:R-:W-:Y:S01]  /*2a6c0*/  PRMT R69, R101, 0x7610, R69 ;  /* 0x0000761065457816 */ /* 0x000fe20000000045 */
[C---:B------:R-:W-:Y:S05]  /*2a6d0*/  HMMA.16816.F32.BF16 R8, R36.reuse, R48, R8 ;  /* 0x000000302408723c */ /* 0x040fea0000041808 */
[----:B------:R-:W-:Y:S01]  /*2a6e0*/  LOP3.LUT R0, R0, 0xff, RZ, 0xc0, !PT ;  /* 0x000000ff00007812 */ /* 0x000fe200078ec0ff */
[-C--:B------:R-:W-:Y:S05]  /*2a6f0*/  HMMA.16816.F32.BF16 R12, R36, R50.reuse, R12 ;  /* 0x00000032240c723c */ /* 0x080fea000004180c */
[----:B------:R-:W-:Y:S01]  /*2a700*/  @!P1 PRMT R60, R69, 0x5410, RZ ;  /* 0x00005410453c9816 */ /* 0x000fe200000000ff */
[C---:B------:R-:W-:Y:S04]  /*2a710*/  HMMA.16816.F32.BF16 R16, R44.reuse, R50, R16 ;  /* 0x000000322c10723c */ /* 0x040fe80000041810 */
[----:B------:R-:W-:Y:S01]  /*2a720*/  ISETP.LE.U32.AND P1, PT, R0, UR23, PT ;  /* 0x0000001700007c0c */ /* 0x000fe2000bf23070 */
[----:B------:R-:W-:Y:S01]  /*2a730*/  STG.E.U16 desc[UR32][R180.64+0xf0], R60 ;  /* 0x0000f03cb4007986 */ /* 0x000fe2000c101520 */
[----:B------:R-:W-:Y:S01]  /*2a740*/  LOP3.LUT R0, R164, 0xffff, RZ, 0xc0, !PT ;  /* 0x0000ffffa4007812 */ /* 0x000fe200078ec0ff */
[-C--:B------:R-:W-:Y:S02]  /*2a750*/  HMMA.16816.F32.BF16 R20, R44, R40.reuse, R20 ;  /* 0x000000282c14723c */ /* 0x080fe40000041814 */
[----:B------:R-:W-:Y:S02]  /*2a760*/  LDSM.16.MT88.4 R164, [R217+0x5c00] ;  /* 0x005c0000d9a4783b */ /* 0x000fe40000004200 */
[--C-:B------:R-:W-:Y:S02]  /*2a770*/  HSET2.LE.AND R51, R97, R141.reuse, PT ;  /* 0x0000008d61337233 */ /* 0x100fe40003803000 */
[----:B------:R-:W-:Y:S01]  /*2a780*/  SHF.R.U32.HI R49, RZ, 0x8, R2 ;  /* 0x00000008ff317819 */ /* 0x000fe20000011602 */
[C---:B------:R-:W-:Y:S04]  /*2a790*/  HMMA.16816.F32.BF16 R24, R36.reuse, R40, R24 ;  /* 0x000000282418723c */ /* 0x040fe80000041818 */
[----:B------:R-:W-:Y:S02]  /*2a7a0*/  SHF.R.U32.HI R2, RZ, 0x8, R0 ;  /* 0x00000008ff027819 */ /* 0x000fe40000011600 */
[----:B------:R-:W-:Y:S01]  /*2a7b0*/  SHF.R.U32.HI R0, RZ, 0x8, R94 ;  /* 0x00000008ff007819 */ /* 0x000fe2000001165e */
[-C--:B------:R-:W-:Y:S04]  /*2a7c0*/  HMMA.16816.F32.BF16 R28, R36, R42.reuse, R28 ;  /* 0x0000002a241c723c */ /* 0x080fe8000004181c */
[----:B------:R-:W-:Y:S02]  /*2a7d0*/  LOP3.LUT R3, R3, 0xff, RZ, 0xc0, !PT ;  /* 0x000000ff03037812 */ /* 0x000fe400078ec0ff */
[----:B------:R-:W-:Y:S01]  /*2a7e0*/  PRMT R154, R154, 0x5410, R0 ;  /* 0x000054109a9a7816 */ /* 0x000fe20000000000 */
[----:B------:R-:W-:Y:S01]  /*2a7f0*/  HMMA.16816.F32.BF16 R32, R44, R42, R32 ;  /* 0x0000002a2c20723c */ /* 0x000fe20000041820 */
[----:B------:R-:W-:Y:S03]  /*2a800*/  LDSM.16.MT88.4 R40, [R218+0x5800] ;  /* 0x00580000da28783b */ /* 0x000fe60000004200 */
[----:B------:R-:W-:Y:S02]  /*2a810*/  PRMT R69, R54, 0x5410, R2 ;  /* 0x0000541036457816 */ /* 0x000fe40000000002 */
[----:B------:R-:W-:Y:S02]  /*2a820*/  LOP3.LUT R0, R58, 0xff, RZ, 0xc0, !PT ;  /* 0x000000ff3a007812 */ /* 0x000fe400078ec0ff */
[----:B------:R-:W-:Y:S03]  /*2a830*/  PRMT R68, R3, 0x5410, R53 ;  /* 0x0000541003447816 */ /* 0x000fe60000000035 */
[----:B------:R-:W-:Y:S02]  /*2a840*/  PRMT R58, R0, 0x5410, R70 ;  /* 0x00005410003a7816 */ /* 0x000fe40000000046 */
[----:B------:R-:W-:Y:S01]  /*2a850*/  LOP3.LUT R3, R96, 0xff, RZ, 0xc0, !PT ;  /* 0x000000ff60037812 */ /* 0x000fe200078ec0ff */
[----:B------:R3:W4:Y:S01]  /*2a860*/  MUFU.EX2 R70, R221 ;  /* 0x000000dd00467308 */ /* 0x0007220000000800 */
[--C-:B------:R-:W-:Y:S02]  /*2a870*/  HSET2.LE.AND R39, R93, R141.reuse, PT ;  /* 0x0000008d5d277233 */ /* 0x100fe40003803000 */
[----:B------:R-:W-:Y:S02]  /*2a880*/  SHF.R.U32.HI R48, RZ, 0x10, R199 ;  /* 0x00000010ff307819 */ /* 0x000fe400000116c7 */
[----:B------:R-:W-:Y:S02]  /*2a890*/  LOP3.LUT R0, R91, 0xffff, RZ, 0xc0, !PT ;  /* 0x0000ffff5b007812 */ /* 0x000fe400078ec0ff */
[----:B------:R-:W-:Y:S02]  /*2a8a0*/  LOP3.LUT R48, R48, 0xff, RZ, 0xc0, !PT ;  /* 0x000000ff30307812 */ /* 0x000fe400078ec0ff */
[----:B------:R-:W-:Y:S02]  /*2a8b0*/  PRMT R56, R52, 0x5410, R49 ;  /* 0x0000541034387816 */ /* 0x000fe40000000031 */
[----:B------:R-:W-:Y:S02]  /*2a8c0*/  PRMT R49, R48, 0x5410, R55 ;  /* 0x0000541030317816 */ /* 0x000fe40000000037 */
[----:B------:R-:W-:Y:S01]  /*2a8d0*/  PRMT R155, R3, 0x5410, R155 ;  /* 0x00005410039b7816 */ /* 0x000fe2000000009b */
[----:B------:R-:W1:Y:S01]  /*2a8e0*/  LDSM.16.MT88.4 R52, [R217+0x5800] ;  /* 0x00580000d934783b */ /* 0x000e620000004200 */
[--C-:B------:R-:W-:Y:S02]  /*2a8f0*/  HSET2.LE.AND R48, R56, R141.reuse, PT ;  /* 0x0000008d38307233 */ /* 0x100fe40003803000 */
[----:B------:R-:W-:Y:S01]  /*2a900*/  SHF.R.U32.HI R2, RZ, 0x8, R57 ;  /* 0x00000008ff027819 */ /* 0x000fe20000011639 */
[----:B---3--:R3:W5:Y:S01]  /*2a910*/  LDL.LU R221, [R1+0x34c] ;  /* 0x00034c0001dd7983 */ /* 0x0087620000300800 */
[----:B------:R-:W-:Y:S02]  /*2a920*/  LOP3.LUT R56, R91, 0xff, RZ, 0xc0, !PT ;  /* 0x000000ff5b387812 */ /* 0x000fe400078ec0ff */
[--C-:B------:R-:W-:Y:S02]  /*2a930*/  SHF.R.U32.HI R3, RZ, 0x10, R91.reuse ;  /* 0x00000010ff037819 */ /* 0x100fe4000001165b */
[----:B------:R-:W-:Y:S02]  /*2a940*/  SHF.R.U32.HI R47, RZ, 0x18, R91 ;  /* 0x00000018ff2f7819 */ /* 0x000fe4000001165b */
[----:B------:R-:W-:Y:S02]  /*2a950*/  PRMT R57, R71, 0x5410, R2 ;  /* 0x0000541047397816 */ /* 0x000fe40000000002 */
[C---:B------:R-:W-:Y:S02]  /*2a960*/  LOP3.LUT R2, R198.reuse, 0xffff, RZ, 0xc0, !PT ;  /* 0x0000ffffc6027812 */ /* 0x040fe400078ec0ff */
[--C-:B------:R-:W-:Y:S02]  /*2a970*/  SHF.R.U32.HI R44, RZ, 0x10, R198.reuse ;  /* 0x00000010ff2c7819 */ /* 0x100fe400000116c6 */
[----:B------:R-:W-:Y:S02]  /*2a980*/  LOP3.LUT R45, R198, 0xff, RZ, 0xc0, !PT ;  /* 0x000000ffc62d7812 */ /* 0x000fe400078ec0ff */
[----:B------:R-:W-:Y:S02]  /*2a990*/  SHF.R.U32.HI R46, RZ, 0x18, R198 ;  /* 0x00000018ff2e7819 */ /* 0x000fe400000116c6 */
[----:B------:R-:W-:Y:S02]  /*2a9a0*/  SHF.R.U32.HI R2, RZ, 0x8, R2 ;  /* 0x00000008ff027819 */ /* 0x000fe40000011602 */
[----:B------:R-:W-:Y:S02]  /*2a9b0*/  LOP3.LUT R44, R44, 0xff, RZ, 0xc0, !PT ;  /* 0x000000ff2c2c7812 */ /* 0x000fe400078ec0ff */
[----:B------:R-:W-:Y:S02]  /*2a9c0*/  PRMT R2, R45, 0x5410, R2 ;  /* 0x000054102d027816 */ /* 0x000fe40000000002 */
[----:B------:R-:W-:Y:S02]  /*2a9d0*/  PRMT R44, R44, 0x5410, R46 ;  /* 0x000054102c2c7816 */ /* 0x000fe4000000002e */
[----:B------:R-:W-:Y:S02]  /*2a9e0*/  LOP3.LUT R3, R3, 0xff, RZ, 0xc0, !PT ;  /* 0x000000ff03037812 */ /* 0x000fe400078ec0ff */
[--C-:B------:R-:W-:Y:S02]  /*2a9f0*/  HSET2.LE.AND R36, R69, R141.reuse, PT ;  /* 0x0000008d45247233 */ /* 0x100fe40003803000 */
[--C-:B------:R-:W-:Y:S01]  /*2aa00*/  HSET2.LE.AND R153, R44, R141.reuse, PT ;  /* 0x0000008d2c997233 */ /* 0x100fe20003803000 */
[----:B------:R2:W3:Y:S01]  /*2aa10*/  MUFU.EX2 R69, R220 ;  /* 0x000000dc00457308 */ /* 0x0004e20000000800 */
[----:B------:R-:W-:Y:S02]  /*2aa20*/  PRMT R3, R3, 0x5410, R47 ;  /* 0x0000541003037816 */ /* 0x000fe4000000002f */
[--C-:B------:R-:W-:Y:S01]  /*2aa30*/  HSET2.LE.AND R37, R68, R141.reuse, PT ;  /* 0x0000008d44257233 */ /* 0x100fe20003803000 */
[----:B------:R-:W3:Y:S01]  /*2aa40*/  LDSM.16.MT88.4 R44, [R218+0x5c00] ;  /* 0x005c0000da2c783b */ /* 0x000ee20000004200 */
[--C-:B------:R-:W-:Y:S02]  /*2aa50*/  HSET2.LE.AND R49, R49, R141.reuse, PT ;  /* 0x0000008d31317233 */ /* 0x100fe40003803000 */
[--C-:B------:R-:W-:Y:S03]  /*2aa60*/  HSET2.LE.AND R50, R143, R141.reuse, PT ;  /* 0x0000008d8f327233 */ /* 0x100fe60003803000 */
[----:B------:R4:W3:Y:S01]  /*2aa70*/  MUFU.EX2 R68, R219 ;  /* 0x000000db00447308 */ /* 0x0008e20000000800 */
[----:B------:R-:W-:Y:S02]  /*2aa80*/  SHF.R.U32.HI R146, RZ, 0x18, R146 ;  /* 0x00000018ff927819 */ /* 0x000fe40000011692 */
[----:B------:R-:W-:Y:S02]  /*2aa90*/  LOP3.LUT R36, R36, R139, RZ, 0xc0, !PT ;  /* 0x0000008b24247212 */ /* 0x000fe400078ec0ff */
[--C-:B------:R-:W-:Y:S02]  /*2aaa0*/  HSET2.LE.AND R152, R2, R141.reuse, PT ;  /* 0x0000008d02987233 */ /* 0x100fe40003803000 */
[----:B------:R-:W-:Y:S01]  /*2aab0*/  LOP3.LUT R48, R48, R131, RZ, 0xc0, !PT ;  /* 0x0000008330307212 */ /* 0x000fe200078ec0ff */
[----:B--2---:R2:W5:Y:S02]  /*2aac0*/  LDL.LU R220, [R1+0x348] ;  /* 0x0003480001dc7983 */ /* 0x0045640000300800 */
[----:B------:R-:W-:Y:S02]  /*2aad0*/  LOP3.LUT R152, R152, R142, RZ, 0xc0, !PT ;  /* 0x0000008e98987212 */ /* 0x000fe400078ec0ff */
[----:B------:R-:W-:Y:S01]  /*2aae0*/  LOP3.LUT R49, R49, R137, RZ, 0xc0, !PT ;  /* 0x0000008931317212 */ /* 0x000fe200078ec0ff */
[----:B------:R-:W-:Y:S01]  /*2aaf0*/  IMAD.MOV.U32 R137, RZ, RZ, R135 ;  /* 0x000000ffff897224 */ /* 0x000fe200078e0087 */
[----:B------:R-:W-:Y:S02]  /*2ab00*/  LOP3.LUT R50, R50, R138, RZ, 0xc0, !PT ;  /* 0x0000008a32327212 */ /* 0x000fe400078ec0ff */
[----:B------:R-:W-:Y:S01]  /*2ab10*/  LOP3.LUT R51, R51, R132, RZ, 0xc0, !PT ;  /* 0x0000008433337212 */ /* 0x000fe200078ec0ff */
[----:B----4-:R2:W5:Y:S01]  /*2ab20*/  LDL.LU R219, [R1+0x344] ;  /* 0x0003440001db7983 */ /* 0x0105620000300800 */
[--C-:B------:R-:W-:Y:S01]  /*2ab30*/  HSET2.LE.AND R38, R208, R141.reuse, PT ;  /* 0x0000008dd0267233 */ /* 0x100fe20003803000 */
[----:B------:R-:W-:Y:S01]  /*2ab40*/  IMAD.MOV.U32 R132, RZ, RZ, R136 ;  /* 0x000000ffff847224 */ /* 0x000fe200078e0088 */
[----:B------:R-:W-:Y:S01]  /*2ab50*/  LOP3.LUT R37, R37, R140, RZ, 0xc0, !PT ;  /* 0x0000008c25257212 */ /* 0x000fe200078ec0ff */
[----:B------:R2:W4:Y:S01]  /*2ab60*/  LDL.S16 R101, [R1+0xf8] ;  /* 0x0000f80001657983 */ /* 0x0005220000100600 */
[----:B------:R-:W-:Y:S01]  /*2ab70*/  LOP3.LUT R39, R39, R129, RZ, 0xc0, !PT ;  /* 0x0000008127277212 */ /* 0x000fe200078ec0ff */
[-C--:B-1----:R-:W-:Y:S02]  /*2ab80*/  HMMA.16816.F32.BF16 R4, R48, R52.reuse, R4 ;  /* 0x000000343004723c */ /* 0x082fe40000041804 */
[----:B------:R2:W2:Y:S03]  /*2ab90*/  LDL.S16 R97, [R1+0xf4] ;  /* 0x0000f40001617983 */ /* 0x0004a60000100600 */
[----:B------:R-:W-:Y:S01]  /*2aba0*/  LOP3.LUT R38, R38, R130, RZ, 0xc0, !PT ;  /* 0x0000008226267212 */ /* 0x000fe200078ec0ff */
[----:B------:R1:W2:Y:S01]  /*2abb0*/  LDL.S16 R96, [R1+0xf0] ;  /* 0x0000f00001607983 */ /* 0x0002a20000100600 */
[----:B------:R-:W-:Y:S03]  /*2abc0*/  SHF.R.U32.HI R0, RZ, 0x8, R0 ;  /* 0x00000008ff007819 */ /* 0x000fe60000011600 */
[----:B------:R1:W2:Y:S01]  /*2abd0*/  LDL.S16 R94, [R1+0xec] ;  /* 0x0000ec00015e7983 */ /* 0x0002a20000100600 */
[----:B------:R-:W-:Y:S01]  /*2abe0*/  PRMT R0, R56, 0x5410, R0 ;  /* 0x0000541038007816 */ /* 0x000fe20000000000 */
[C---:B------:R-:W-:Y:S02]  /*2abf0*/  HMMA.16816.F32.BF16 R8, R36.reuse, R52, R8 ;  /* 0x000000342408723c */ /* 0x040fe40000041808 */
[----:B------:R1:W2:Y:S02]  /*2ac00*/  LDL.S16 R93, [R1+0xe8] ;  /* 0x0000e800015d7983 */ /* 0x0002a40000100600 */
[----:B------:R-:W-:Y:S02]  /*2ac10*/  F2FP.BF16.F32.PACK_AB R56, R177, R70 ;  /* 0x00000046b138723e */ /* 0x000fe400000010ff */
[-C--:B------:R-:W-:Y:S01]  /*2ac20*/  HMMA.16816.F32.BF16 R12, R36, R54.reuse, R12 ;  /* 0x00000036240c723c */ /* 0x080fe2000004180c */
[----:B------:R1:W2:Y:S04]  /*2ac30*/  LDL.S16 R91, [R1+0xe4] ;  /* 0x0000e400015b7983 */ /* 0x0002a80000100600 */
[----:B------:R1:W2:Y:S01]  /*2ac40*/  LDL.S16 R71, [R1+0xe0] ;  /* 0x0000e00001477983 */ /* 0x0002a20000100600 */
[C---:B------:R-:W-:Y:S05]  /*2ac50*/  HMMA.16816.F32.BF16 R16, R48.reuse, R54, R16 ;  /* 0x000000363010723c */ /* 0x040fea0000041810 */
[----:B------:R-:W-:Y:S01]  /*2ac60*/  PRMT R53, R56, 0x7632, R53 ;  /* 0x0000763238357816 */ /* 0x000fe20000000035 */
[-C--:B------:R-:W-:Y:S05]  /*2ac70*/  HMMA.16816.F32.BF16 R20, R48, R40.reuse, R20 ;  /* 0x000000283014723c */ /* 0x080fea0000041814 */
[--C-:B------:R-:W-:Y:S01]  /*2ac80*/  HSET2.LE.AND R154, R154, R141.reuse, PT ;  /* 0x0000008d9a9a7233 */ /* 0x100fe20003803000 */
[C---:B------:R-:W-:Y:S05]  /*2ac90*/  HMMA.16816.F32.BF16 R24, R36.reuse, R40, R24 ;  /* 0x000000282418723c */ /* 0x040fea0000041818 */
[--C-:B------:R-:W-:Y:S01]  /*2aca0*/  HSET2.LE.AND R155, R155, R141.reuse, PT ;  /* 0x0000008d9b9b7233 */ /* 0x100fe20003803000 */
[-C--:B------:R-:W-:Y:S05]  /*2acb0*/  HMMA.16816.F32.BF16 R28, R36, R42.reuse, R28 ;  /* 0x0000002a241c723c */ /* 0x080fea000004181c */
[----:B---3--:R-:W-:Y:S01]  /*2acc0*/  F2FP.BF16.F32.PACK_AB R52, R176, R69 ;  /* 0x00000045b034723e */ /* 0x008fe200000010ff */
[----:B------:R-:W-:Y:S05]  /*2acd0*/  HMMA.16816.F32.BF16 R32, R48, R42, R32 ;  /* 0x0000002a3020723c */ /* 0x000fea0000041820 */
[----:B------:R-:W-:Y:S02]  /*2ace0*/  PRMT R36, R56, 0x5410, R53 ;  /* 0x0000541038247816 */ /* 0x000fe40000000035 */
[--C-:B------:R-:W-:Y:S04]  /*2acf0*/  HSET2.LE.AND R140, R0, R141.reuse, PT ;  /* 0x0000008d008c7233 */ /* 0x100fe80003803000 */
[----:B------:R-:W-:Y:S02]  /*2ad00*/  PRMT R0, R52, 0x7632, R0 ;  /* 0x0000763234007816 */ /* 0x000fe40000000000 */
[----:B------:R-:W-:Y:S02]  /*2ad10*/  LOP3.LUT R153, R153, R76, RZ, 0xc0, !PT ;  /* 0x0000004c99997212 */ /* 0x000fe400078ec0ff */
[----:B------:R-:W-:Y:S02]  /*2ad20*/  LOP3.LUT R154, R154, R65, RZ, 0xc0, !PT ;  /* 0x000000419a9a7212 */ /* 0x000fe400078ec0ff */
[----:B------:R-:W-:Y:S02]  /*2ad30*/  LOP3.LUT R155, R155, R36, RZ, 0xc0, !PT ;  /* 0x000000249b9b7212 */ /* 0x000fe400078ec0ff */
[--C-:B------:R-:W-:Y:S02]  /*2ad40*/  HSET2.LE.AND R57, R57, R141.reuse, PT ;  /* 0x0000008d39397233 */ /* 0x100fe40003803000 */
[--C-:B------:R-:W-:Y:S02]  /*2ad50*/  HSET2.LE.AND R58, R58, R141.reuse, PT ;  /* 0x0000008d3a3a7233 */ /* 0x100fe40003803000 */
[----:B------:R-:W-:Y:S01]  /*2ad60*/  HSET2.LE.AND R141, R3, R141, PT ;  /* 0x0000008d038d7233 */ /* 0x000fe20003803000 */
[-C--:B------:R-:W-:Y:S05]  /*2ad70*/  HMMA.16816.F32.BF16 R168, R152, R164.reuse, R4 ;  /* 0x000000a498a8723c */ /* 0x080fea0000041804 */
[----:B------:R-:W-:Y:S02]  /*2ad80*/  F2FP.BF16.F32.PACK_AB R3, R179, R68 ;  /* 0x00000044b303723e */ /* 0x000fe400000010ff */
[----:B------:R-:W-:Y:S04]  /*2ad90*/  PRMT R142, R52, 0x5410, R0 ;  /* 0x00005410348e7816 */ /* 0x000fe80000000000 */
[C---:B------:R-:W-:Y:S02]  /*2ada0*/  PRMT R2, R3.reuse, 0x7632, R2 ;  /* 0x0000763203027816 */ /* 0x040fe40000000002 */
[----:B------:R-:W-:Y:S02]  /*2adb0*/  LOP3.LUT R140, R140, R67, RZ, 0xc0, !PT ;  /* 0x000000438c8c7212 */ /* 0x000fe400078ec0ff */
[----:B------:R-:W-:Y:S02]  /*2adc0*/  PRMT R143, R3, 0x5410, R2 ;  /* 0x00005410038f7816 */ /* 0x000fe40000000002 */
[----:B------:R-:W-:Y:S02]  /*2add0*/  LOP3.LUT R141, R141, R66, RZ, 0xc0, !PT ;  /* 0x000000428d8d7212 */ /* 0x000fe400078ec0ff */
[----:B------:R-:W-:Y:S02]  /*2ade0*/  LOP3.LUT R142, R57, R142, RZ, 0xc0, !PT ;  /* 0x0000008e398e7212 */ /* 0x000fe400078ec0ff */
[----:B------:R-:W-:Y:S07]  /*2adf0*/  LOP3.LUT R143, R58, R143, RZ, 0xc0, !PT ;  /* 0x0000008f3a8f7212 */ /* 0x000fee00078ec0ff */
[C---:B------:R-:W-:Y:S06]  /*2ae00*/  HMMA.16816.F32.BF16 R156, R140.reuse, R164, R8 ;  /* 0x000000a48c9c723c */ /* 0x040fec0000041808 */
[-C--:B------:R-:W-:Y:S06]  /*2ae10*/  HMMA.16816.F32.BF16 R148, R140, R166.reuse, R12 ;  /* 0x000000a68c94723c */ /* 0x080fec000004180c */
[C---:B------:R-:W-:Y:S06]  /*2ae20*/  HMMA.16816.F32.BF16 R164, R152.reuse, R166, R16 ;  /* 0x000000a698a4723c */ /* 0x040fec0000041810 */
[-C--:B------:R-:W-:Y:S05]  /*2ae30*/  HMMA.16816.F32.BF16 R160, R152, R44.reuse, R20 ;  /* 0x0000002c98a0723c */ /* 0x080fea0000041814 */
[----:B----4-:R-:W-:Y:S02]  /*2ae40*/  @!P6 HFMA2.BF16_V2 R101, -RZ.H0_H0, RZ.H0_H0, -R59.H0_H0 ;  /* 0x200000ffff65e231 */ /* 0x010fe4000034093b */
[----:B--2---:R-:W-:Y:S03]  /*2ae50*/  @!P2 HFMA2.BF16_V2 R97, -RZ.H0_H0, RZ.H0_H0, -R56.H0_H0 ;  /* 0x200000ffff61a231 */ /* 0x004fe60000340938 */
[----:B------:R-:W-:Y:S01]  /*2ae60*/  @!P6 STL.S16 [R1+0xf8], R101 ;  /* 0x0000f8650100e387 */ /* 0x000fe20000100600 */
[----:B------:R-:W-:Y:S01]  /*2ae70*/  PRMT R40, R101, 0x7610, R40 ;  /* 0x0000761065287816 */ /* 0x000fe20000000028 */
[----:B------:R-:W-:Y:S02]  /*2ae80*/  @!P4 HFMA2.BF16_V2 R96, -RZ.H0_H0, RZ.H0_H0, -R53.H0_H0 ;  /* 0x200000ffff60c231 */ /* 0x000fe40000340935 */
[----:B------:R-:W-:Y:S01]  /*2ae90*/  @!P2 STL.S16 [R1+0xf4], R97 ;  /* 0x0000f4610100a387 */ /* 0x000fe20000100600 */
[----:B------:R-:W-:Y:S02]  /*2aea0*/  @!P6 PRMT R59, R40, 0x5410, RZ ;  /* 0x00005410283be816 */ /* 0x000fe400000000ff */
[----:B------:R-:W-:Y:S01]  /*2aeb0*/  ISETP.LE.U32.AND P6, PT, R146, UR23, PT ;  /* 0x0000001792007c0c */ /* 0x000fe2000bfc3070 */
[----:B------:R-:W-:Y:S01]  /*2aec0*/  @!P4 STL.S16 [R1+0xf0], R96 ;  /* 0x0000f0600100c387 */ /* 0x000fe20000100600 */
[----:B------:R-:W-:Y:S01]  /*2aed0*/  @!P5 HFMA2.BF16_V2 R94, -RZ.H0_H0, RZ.H0_H0, -R52.H0_H0 ;  /* 0x200000ffff5ed231 */ /* 0x000fe20000340934 */
[----:B------:R-:W-:Y:S01]  /*2aee0*/  PRMT R9, R97, 0x7610, R9 ;  /* 0x0000761061097816 */ /* 0x000fe20000000009 */
[----:B------:R-:W-:Y:S01]  /*2aef0*/  @!P3 HFMA2.BF16_V2 R93, -RZ.H0_H0, RZ.H0_H0, -R0.H0_H0 ;  /* 0x200000ffff5db231 */ /* 0x000fe20000340900 */
[----:B------:R-:W-:Y:S01]  /*2af00*/  STG.E.U16 desc[UR32][R180.64+0xf2], R59 ;  /* 0x0000f23bb4007986 */ /* 0x000fe2000c101520 */
[----:B------:R-:W-:Y:S01]  /*2af10*/  PRMT R8, R96, 0x7610, R8 ;  /* 0x0000761060087816 */ /* 0x000fe20000000008 */
[C---:B------:R-:W-:Y:S02]  /*2af20*/  HMMA.16816.F32.BF16 R144, R140.reuse, R44, R24 ;  /* 0x0000002c8c90723c */ /* 0x040fe40000041818 */
[----:B------:R-:W-:Y:S02]  /*2af30*/  @!P5 STL.S16 [R1+0xec], R94 ;  /* 0x0000ec5e0100d387 */ /* 0x000fe40000100600 */
[----:B------:R-:W-:Y:S01]  /*2af40*/  @!P1 HFMA2.BF16_V2 R91, -RZ.H0_H0, RZ.H0_H0, -R3.H0_H0 ;  /* 0x200000ffff5b9231 */ /* 0x000fe20000340903 */
[----:B------:R-:W-:Y:S01]  /*2af50*/  @!P2 PRMT R56, R9, 0x5410, RZ ;  /* 0x000054100938a816 */ /* 0x000fe200000000ff */
[----:B------:R-:W-:Y:S01]  /*2af60*/  @!P3 STL.S16 [R1+0xe8], R93 ;  /* 0x0000e85d0100b387 */ /* 0x000fe20000100600 */
[----:B------:R-:W-:Y:S01]  /*2af70*/  @!P6 HFMA2.BF16_V2 R71, -RZ.H0_H0, RZ.H0_H0, -R2.H0_H0 ;  /* 0x200000ffff47e231 */ /* 0x000fe20000340902 */
[----:B------:R-:W-:Y:S01]  /*2af80*/  @!P4 PRMT R53, R8, 0x5410, RZ ;  /* 0x000054100835c816 */ /* 0x000fe200000000ff */
[-C--:B------:R-:W-:Y:S01]  /*2af90*/  HMMA.16816.F32.BF16 R140, R140, R46.reuse, R28 ;  /* 0x0000002e8c8c723c */ /* 0x080fe2000004181c */
[----:B------:R-:W-:Y:S02]  /*2afa0*/  @!P1 STL.S16 [R1+0xe4], R91 ;  /* 0x0000e45b01009387 */ /* 0x000fe40000100600 */
[----:B------:R-:W-:Y:S02]  /*2afb0*/  PRMT R5, R91, 0x7610, R5 ;  /* 0x000076105b057816 */ /* 0x000fe40000000005 */
[----:B------:R-:W-:Y:S01]  /*2afc0*/  @!P6 STL.S16 [R1+0xe0], R71 ;  /* 0x0000e0470100e387 */ /* 0x000fe20000100600 */
[----:B------:R-:W-:Y:S01]  /*2afd0*/  PRMT R7, R94, 0x7610, R7 ;  /* 0x000076105e077816 */ /* 0x000fe20000000007 */
[----:B------:R-:W-:Y:S02]  /*2afe0*/  HMMA.16816.F32.BF16 R152, R152, R46, R32 ;  /* 0x0000002e9898723c */ /* 0x000fe40000041820 */
[----:B------:R-:W-:Y:S02]  /*2aff0*/  STG.E.U16 desc[UR32][R182.64+0xf0], R56 ;  /* 0x0000f038b6007986 */ /* 0x000fe4000c101520 */
[----:B------:R-:W-:Y:S01]  /*2b000*/  @!P1 PRMT R3, R5, 0x5410, RZ ;  /* 0x0000541005039816 */ /* 0x000fe200000000ff */
[----:B------:R-:W-:Y:S01]  /*2b010*/  FADD.FTZ R5, R98, R216 ;  /* 0x000000d862057221 */ /* 0x000fe20000010000 */
[----:B------:R-:W-:Y:S01]  /*2b020*/  STG.E.U16 desc[UR32][R182.64+0xf2], R53 ;  /* 0x0000f235b6007986 */ /* 0x000fe2000c101520 */
[----:B------:R-:W-:Y:S02]  /*2b030*/  @!P5 PRMT R52, R7, 0x5410, RZ ;  /* 0x000054100734d816 */ /* 0x000fe400000000ff */
[----:B------:R-:W-:Y:S01]  /*2b040*/  ISETP.LT.AND P1, PT, RZ, UR7, PT ;  /* 0x00000007ff007c0c */ /* 0x000fe2000bf21270 */
[----:B------:R1:W5:Y:S01]  /*2b050*/  LDL.LU R216, [R1+0x340] ;  /* 0x0003400001d87983 */ /* 0x0003620000300800 */
[----:B------:R-:W-:Y:S01]  /*2b060*/  PRMT R6, R93, 0x7610, R6 ;  /* 0x000076105d067816 */ /* 0x000fe20000000006 */
[----:B------:R-:W-:Y:S01]  /*2b070*/  FADD.FTZ R5, R178, R5 ;  /* 0x00000005b2057221 */ /* 0x000fe20000010000 */
[----:B------:R-:W-:Y:S01]  /*2b080*/  PRMT R4, R71, 0x7610, R4 ;  /* 0x0000761047047816 */ /* 0x000fe20000000004 */
[----:B------:R-:W-:Y:S01]  /*2b090*/  STG.E.U16 desc[UR32][R186.64+0xee], R52 ;  /* 0x0000ee34ba007986 */ /* 0x000fe2000c101520 */
[----:B------:R-:W-:Y:S01]  /*2b0a0*/  @!P3 PRMT R0, R6, 0x5410, RZ ;  /* 0x000054100600b816 */ /* 0x000fe200000000ff */
[----:B------:R-:W-:Y:S01]  /*2b0b0*/  UIADD3 UR7, UR7, -0x1, URZ ;  /* 0xffffffff07077890 */ /* 0x000fe2000fffe03f */
[----:B------:R-:W-:Y:S01]  /*2b0c0*/  @!P6 PRMT R2, R4, 0x5410, RZ ;  /* 0x000054100402e816 */ /* 0x000fe200000000ff */
[----:B------:R-:W-:Y:S04]  /*2b0d0*/  STL [R1+0x5c], R5 ;  /* 0x00005c0501007387 */ /* 0x000fe80000100800 */
[----:B------:R2:W-:Y:S04]  /*2b0e0*/  STG.E.U16 desc[UR32][R186.64+0xf0], R0 ;  /* 0x0000f000ba007986 */ /* 0x0005e8000c101520 */
[----:B------:R3:W-:Y:S04]  /*2b0f0*/  STG.E.U16 desc[UR32][R184.64+0xf2], R2 ;  /* 0x0000f202b8007986 */ /* 0x0007e8000c101520 */
[----:B------:R4:W-:Y:S01]  /*2b100*/  STG.E.U16 desc[UR32][R184.64+0xf0], R3 ;  /* 0x0000f003b8007986 */ /* 0x0009e2000c101520 */
[----:B--2---:R-:W-:Y:S01]  /*2b110*/  FADD.FTZ R0, R100, R95 ;  /* 0x0000005f64007221 */ /* 0x004fe20000010000 */
[----:B---3--:R-:W-:Y:S01]  /*2b120*/  FADD.FTZ R2, R172, R215 ;  /* 0x000000d7ac027221 */ /* 0x008fe20000010000 */
[----:B----4-:R-:W-:Y:S03]  /*2b130*/  FADD.FTZ R3, R99, R92 ;  /* 0x0000005c63037221 */ /* 0x010fe60000010000 */
[----:B------:R-:W-:Y:S01]  /*2b140*/  FADD.FTZ R4, R70, R2 ;  /* 0x0000000246047221 */ /* 0x000fe20000010000 */
[----:B------:R-:W-:Y:S01]  /*2b150*/  FADD.FTZ R2, R69, R0 ;  /* 0x0000000045027221 */ /* 0x000fe20000010000 */
[----:B------:R-:W-:Y:S02]  /*2b160*/  FADD.FTZ R0, R68, R3 ;  /* 0x0000000344007221 */ /* 0x000fe40000010000 */
[----:B------:R-:W-:Y:S01]  /*2b170*/  FADD.FTZ R3, R177, R4 ;  /* 0x00000004b1037221 */ /* 0x000fe20000010000 */
[----:B------:R-:W-:Y:S01]  /*2b180*/  FADD.FTZ R244, R176, R2 ;  /* 0x00000002b0f47221 */ /* 0x000fe20000010000 */
[----:B------:R-:W-:Y:S01]  /*2b190*/  FADD.FTZ R245, R179, R0 ;  /* 0x00000000b3f57221 */ /* 0x000fe20000010000 */
[----:B------:R-:W-:Y:S02]  /*2b1a0*/  IMAD.MOV.U32 R0, RZ, RZ, R134 ;  /* 0x000000ffff007224 */ /* 0x000fe400078e0086 */
[----:B------:R2:W-:Y:S02]  /*2b1b0*/  STL [R1+0x68], R3 ;  /* 0x0000680301007387 */ /* 0x0005e40000100800 */
[----:B--2---:R-:W-:Y:S01]  /*2b1c0*/  IMAD.MOV.U32 R3, RZ, RZ, R133 ;  /* 0x000000ffff037224 */ /* 0x004fe200078e0085 */
[----:B-1----:R-:W-:Y:S06]  /*2b1d0*/  @P1 BRA `(.L_x_464) ;  /* 0xffffff44005c1947 */ /* 0x002fec000383ffff */
.L_x_463:
[----:B------:R-:W2:Y:S04]  /*2b1e0*/  LDL.LU R6, [R1+0x5c] ;  /* 0x00005c0001067983 */ /* 0x000ea80000300800 */
[----:B----4-:R-:W3:Y:S01]  /*2b1f0*/  LDL.LU R4, [R1+0x68] ;  /* 0x0000680001047983 */ /* 0x010ee20000300800 */
[----:B------:R-:W1:Y:S01]  /*2b200*/  S2UR UR6, SR_CgaCtaId ;  /* 0x00000000000679c3 */ /* 0x000e620000008800 */
[----:B------:R-:W-:Y:S01]  /*2b210*/  UISETP.NE.AND UP0, UPT, UR28, -0x1, UPT ;  /* 0xffffffff1c00788c */ /* 0x000fe2000bf05270 */
[----:B------:R-:W4:Y:S01]  /*2b220*/  S2R R36, SR_TID.X ;  /* 0x0000000000247919 */ /* 0x000f220000002100 */
[----:B------:R-:W1:Y:S04]  /*2b230*/  SHFL.BFLY PT, R0, R244, 0x2, 0x1f ;  /* 0x0c401f00f4007f89 */ /* 0x000e6800000e0000 */
[----:B------:R-:W-:Y:S01]  /*2b240*/  PLOP3.LUT P2, PT, PT, PT, UP0, 0x80, 0x0 ;  /* 0x000000000000781c */ /* 0x000fe20003f4f008 */
[----:B------:R-:W4:Y:S04]  /*2b250*/  SHFL.BFLY PT, R5, R245, 0x2, 0x1f ;  /* 0x0c401f00f5057f89 */ /* 0x000f2800000e0000 */
[----:B------:R-:W-:-:S02]  /*2b260*/  @UP0 ULDC.64 UR4, c[0x0][0x298] ;  /* 0x0000a60000040ab9 */ /* 0x000fc40000000a00 */
[----:B------:R-:W-:-:S03]  /*2b270*/  @UP0 UIMAD.WIDE.U32 UR8, UR28, UR4, URZ ;  /* 0x000000041c0802a5 */ /* 0x000fc6000f8e003f */
[----:B------:R-:W-:Y:S01]  /*2b280*/  UMOV UR4, 0x400 ;  /* 0x0000040000047882 */ /* 0x000fe20000000000 */
[----:B------:R-:W-:-:S03]  /*2b290*/  @UP0 UIMAD UR7, UR28, UR5, UR9 ;  /* 0x000000051c0702a4 */ /* 0x000fc6000f8e0209 */
[----:B------:R-:W-:Y:S01]  /*2b2a0*/  ULDC UR5, c[0x0][0x38c] ;  /* 0x0000e30000057ab9 */ /* 0x000fe20000000800 */
[----:B-1----:R-:W-:Y:S01]  /*2b2b0*/  ULEA UR4, UR6, UR4, 0x18 ;  /* 0x0000000406047291 */ /* 0x002fe2000f8ec03f */
[----:B------:R-:W-:Y:S01]  /*2b2c0*/  FADD.FTZ R0, R0, R244 ;  /* 0x000000f400007221 */ /* 0x000fe20000010000 */
[----:B----4-:R-:W-:Y:S01]  /*2b2d0*/  FADD.FTZ R5, R5, R245 ;  /* 0x000000f505057221 */ /* 0x010fe20000010000 */
[----:B------:R-:W-:-:S04]  /*2b2e0*/  SHF.R.S32.HI R31, RZ, 0x1f, R36 ;  /* 0x0000001fff1f7819 */ /* 0x000fc80000011424 */
[CC--:B------:R-:W-:Y:S02]  /*2b2f0*/  LEA.HI R28, R31.reuse, R36.reuse, RZ, 0x2 ;  /* 0x000000241f1c7211 */ /* 0x0c0fe400078f10ff */
[----:B------:R-:W-:Y:S02]  /*2b300*/  LEA.HI R31, R31, R36, RZ, 0x5 ;  /* 0x000000241f1f7211 */ /* 0x000fe400078f28ff */
[----:B------:R-:W-:Y:S01]  /*2b310*/  SHF.R.S32.HI R30, RZ, 0x2, R28 ;  /* 0x00000002ff1e7819 */ /* 0x000fe2000001141c */
[----:B--2---:R-:W1:Y:S04]  /*2b320*/  SHFL.BFLY PT, R3, R6, 0x2, 0x1f ;  /* 0x0c401f0006037f89 */ /* 0x004e6800000e0000 */
[----:B---3--:R-:W2:Y:S01]  /*2b330*/  SHFL.BFLY PT, R2, R4, 0x2, 0x1f ;  /* 0x0c401f0004027f89 */ /* 0x008ea200000e0000 */
[----:B-1----:R-:W-:-:S03]  /*2b340*/  FADD.FTZ R3, R3, R6 ;  /* 0x0000000603037221 */ /* 0x002fc60000010000 */
[----:B------:R-:W1:Y:S01]  /*2b350*/  SHFL.BFLY PT, R6, R5, 0x1, 0x1f ;  /* 0x0c201f0005067f89 */ /* 0x000e6200000e0000 */
[----:B--2---:R-:W-:-:S03]  /*2b360*/  FADD.FTZ R2, R2, R4 ;  /* 0x0000000402027221 */ /* 0x004fc60000010000 */
[----:B------:R-:W2:Y:S04]  /*2b370*/  SHFL.BFLY PT, R8, R3, 0x1, 0x1f ;  /* 0x0c201f0003087f89 */ /* 0x000ea800000e0000 */
[----:B------:R-:W3:Y:S04]  /*2b380*/  SHFL.BFLY PT, R7, R2, 0x1, 0x1f ;  /* 0x0c201f0002077f89 */ /* 0x000ee800000e0000 */
[----:B------:R-:W4:Y:S01]  /*2b390*/  SHFL.BFLY PT, R4, R0, 0x1, 0x1f ;  /* 0x0c201f0000047f89 */ /* 0x000f2200000e0000 */
[----:B-1----:R-:W-:Y:S01]  /*2b3a0*/  FADD.FTZ R27, R5, R6 ;  /* 0x00000006051b7221 */ /* 0x002fe20000010000 */
[----:B------:R-:W-:Y:S01]  /*2b3b0*/  SHF.R.S32.HI R6, RZ, 0x5, R31 ;  /* 0x00000005ff067819 */ /* 0x000fe2000001141f */
[----:B------:R-:W-:-:S02]  /*2b3c0*/  IMAD.MOV.U32 R5, RZ, RZ, 0x3f800000 ;  /* 0x3f800000ff057424 */ /* 0x000fc400078e00ff */
[----:B--2---:R-:W-:Y:S01]  /*2b3d0*/  FADD.FTZ R24, R3, R8 ;  /* 0x0000000803187221 */ /* 0x004fe20000010000 */
[----:B------:R-:W-:Y:S01]  /*2b3e0*/  FSETP.NE.FTZ.AND P3, PT, R27, RZ, PT ;  /* 0x000000ff1b00720b */ /* 0x000fe20003f75000 */
[----:B------:R-:W-:Y:S02]  /*2b3f0*/  IMAD.MOV.U32 R3, RZ, RZ, 0x3f800000 ;  /* 0x3f800000ff037424 */ /* 0x000fe400078e00ff */
[----:B---3--:R-:W-:Y:S01]  /*2b400*/  FADD.FTZ R25, R2, R7 ;  /* 0x0000000702197221 */ /* 0x008fe20000010000 */
[----:B------:R-:W-:Y:S02]  /*2b410*/  SHF.R.S32.HI R2, RZ, 0x1f, R30 ;  /* 0x0000001fff027819 */ /* 0x000fe4000001141e */
[----:B------:R-:W-:Y:S01]  /*2b420*/  LOP3.LUT R7, R28, 0xfffffffc, RZ, 0xc0, !PT ;  /* 0xfffffffc1c077812 */ /* 0x000fe200078ec0ff */
[----:B----4-:R-:W-:Y:S01]  /*2b430*/  FADD.FTZ R26, R0, R4 ;  /* 0x00000004001a7221 */ /* 0x010fe20000010000 */
[----:B------:R-:W-:Y:S01]  /*2b440*/  LEA.HI R2, R2, R30, RZ, 0x3 ;  /* 0x0000001e02027211 */ /* 0x000fe200078f18ff */
[----:B------:R-:W-:Y:S01]  /*2b450*/  IMAD.MOV.U32 R4, RZ, RZ, 0x3f800000 ;  /* 0x3f800000ff047424 */ /* 0x000fe200078e00ff */
[----:B------:R-:W-:Y:S01]  /*2b460*/  FSETP.NE.FTZ.AND P6, PT, R24, RZ, PT ;  /* 0x000000ff1800720b */ /* 0x000fe20003fd5000 */
[----:B------:R-:W-:Y:S01]  /*2b470*/  IMAD.IADD R7, R36, 0x1, -R7 ;  /* 0x0000000124077824 */ /* 0x000fe200078e0a07 */
[----:B------:R-:W-:-:S02]  /*2b480*/  LOP3.LUT R2, R2, 0xfffffff8, RZ, 0xc0, !PT ;  /* 0xfffffff802027812 */ /* 0x000fc400078ec0ff */
[----:B------:R-:W-:Y:S01]  /*2b490*/  FSETP.NE.FTZ.AND P5, PT, R25, RZ, PT ;  /* 0x000000ff1900720b */ /* 0x000fe20003fb5000 */
[----:B------:R-:W-:Y:S01]  /*2b4a0*/  IMAD R9, R6, 0x100, R7 ;  /* 0x0000010006097824 */ /* 0x000fe200078e0207 */
[----:B------:R-:W-:Y:S01]  /*2b4b0*/  FSETP.NE.FTZ.AND P4, PT, R26, RZ, PT ;  /* 0x000000ff1a00720b */ /* 0x000fe20003f95000 */
[----:B------:R-:W-:Y:S02]  /*2b4c0*/  IMAD.IADD R2, R30, 0x1, -R2 ;  /* 0x000000011e027824 */ /* 0x000fe400078e0a02 */
[----:B------:R-:W-:-:S03]  /*2b4d0*/  IMAD.MOV.U32 R6, RZ, RZ, 0x3f800000 ;  /* 0x3f800000ff067424 */ /* 0x000fc600078e00ff */
[----:B------:R-:W-:Y:S01]  /*2b4e0*/  LEA.HI R0, R2, R2, RZ, 0x1 ;  /* 0x0000000202007211 */ /* 0x000fe200078f08ff */
[----:B------:R-:W1:Y:S03]  /*2b4f0*/  @P6 MUFU.RCP R4, R24 ;  /* 0x0000001800046308 */ /* 0x000e660000001000 */
[----:B------:R-:W-:Y:S02]  /*2b500*/  LOP3.LUT R8, R0, 0x3fffffe, RZ, 0xc0, !PT ;  /* 0x03fffffe00087812 */ /* 0x000fe400078ec0ff */
[----:B------:R-:W-:-:S03]  /*2b510*/  SHF.R.S32.HI R0, RZ, 0x1, R0 ;  /* 0x00000001ff007819 */ /* 0x000fc60000011400 */
[----:B------:R-:W-:Y:S01]  /*2b520*/  IMAD.IADD R8, R2, 0x1, -R8 ;  /* 0x0000000102087824 */ /* 0x000fe200078e0a08 */
[----:B------:R-:W2:Y:S01]  /*2b530*/  @P5 MUFU.RCP R3, R25 ;  /* 0x0000001900035308 */ /* 0x000ea20000001000 */
[C---:B------:R-:W-:Y:S01]  /*2b540*/  IMAD.SHL.U32 R2, R0.reuse, 0x40, RZ ;  /* 0x0000004000027824 */ /* 0x040fe200078e00ff */
[C---:B------:R-:W-:Y:S02]  /*2b550*/  LOP3.LUT P1, RZ, R0.reuse, 0x2, RZ, 0xc0, !PT ;  /* 0x0000000200ff7812 */ /* 0x040fe4000782c0ff */
[----:B------:R-:W-:Y:S02]  /*2b560*/  LOP3.LUT R7, R0, 0x1, RZ, 0xc0, !PT ;  /* 0x0000000100077812 */ /* 0x000fe400078ec0ff */
[----:B------:R-:W-:Y:S01]  /*2b570*/  LOP3.LUT R0, R2, 0xc0, RZ, 0xc0, !PT ;  /* 0x000000c002007812 */ /* 0x000fe200078ec0ff */
[----:B------:R-:W-:Y:S01]  /*2b580*/  IMAD R2, R8, 0x10, R9 ;  /* 0x0000001008027824 */ /* 0x000fe200078e0209 */
[----:B------:R-:W3:Y:S01]  /*2b590*/  @P4 MUFU.RCP R5, R26 ;  /* 0x0000001a00054308 */ /* 0x000ee20000001000 */
[----:B-1----:R-:W-:Y:S01]  /*2b5a0*/  FMUL.FTZ R4, R4, UR5 ;  /* 0x0000000504047c20 */ /* 0x002fe20008410000 */
[----:B------:R-:W-:-:S02]  /*2b5b0*/  LEA.HI R0, R0, R0, RZ, 0x1d ;  /* 0x0000000000007211 */ /* 0x000fc400078fe8ff */
[----:B------:R-:W-:-:S03]  /*2b5c0*/  ISETP.NE.U32.AND P0, PT, R7, 0x1, PT ;  /* 0x000000010700780c */ /* 0x000fc60003f05070 */
[----:B------:R-:W-:Y:S01]  /*2b5d0*/  IMAD.U32 R15, R2, 0x2, R0 ;  /* 0x00000002020f7824 */ /* 0x000fe200078e0000 */
[----:B------:R-:W1:Y:S01]  /*2b5e0*/  @P3 MUFU.RCP R6, R27 ;  /* 0x0000001b00063308 */ /* 0x000e620000001000 */
[----:B--2---:R-:W-:-:S03]  /*2b5f0*/  FMUL.FTZ R3, R3, UR5 ;  /* 0x0000000503037c20 */ /* 0x004fc60008410000 */
[----:B------:R-:W-:Y:S01]  /*2b600*/  LEA R15, R15, UR4, 0x1 ;  /* 0x000000040f0f7c11 */ /* 0x000fe2000f8e08ff */
[----:B---3--:R-:W-:Y:S01]  /*2b610*/  FMUL.FTZ R2, R5, UR5 ;  /* 0x0000000505027c20 */ /* 0x008fe20008410000 */
[----:B-1----:R-:W-:Y:S01]  /*2b620*/  FMUL.FTZ R0, R6, UR5 ;  /* 0x0000000506007c20 */ /* 0x002fe20008410000 */
        /* <DEDUP_REMOVED lines=8> */
.L_x_467:
[----:B------:R-:W-:Y:S01]  /*2b6b0*/  ULDC.U8 UR4, c[0x0][0x3d8] ;  /* 0x0000f60000047ab9 */ /* 0x000fe20000000000 */
[----:B------:R-:W-:Y:S01]  /*2b6c0*/  IMAD.MOV.U32 R21, RZ, RZ, 0x10 ;  /* 0x00000010ff157424 */ /* 0x000fe200078e00ff */
[----:B------:R-:W-:Y:S01]  /*2b6d0*/  ISETP.NE.AND P2, PT, RZ, UR4, PT ;  /* 0x00000004ff007c0c */ /* 0x000fe2000bf45270 */
[----:B------:R-:W-:Y:S01]  /*2b6e0*/  ULDC.U8 UR6, c[0x0][0x3d9] ;  /* 0x0000f64000067ab9 */ /* 0x000fe20000000000 */
[----:B------:R-:W-:Y:S01]  /*2b6f0*/  VIADD R20, R15, 0x20 ;  /* 0x000000200f147836 */ /* 0x000fe20000000000 */
[----:B------:R-:W-:Y:S02]  /*2b700*/  CS2R R22, SRZ ;  /* 0x0000000000167805 */ /* 0x000fe4000001ff00 */
[----:B------:R-:W-:Y:S01]  /*2b710*/  SEL R21, R21, 0xfffffff0, P0 ;  /* 0xfffffff015157807 */ /* 0x000fe20000000000 */
[----:B------:R-:W-:Y:S01]  /*2b720*/  @P1 VIADD R20, R15, 0xffffffe0 ;  /* 0xffffffe00f141836 */ /* 0x000fe20000000000 */
[----:B------:R-:W-:Y:S02]  /*2b730*/  ISETP.NE.OR P0, PT, RZ, UR6, !P2 ;  /* 0x00000006ff007c0c */ /* 0x000fe4000d705670 */
[----:B------:R-:W-:-:S04]  /*2b740*/  PLOP3.LUT P1, PT, PT, PT, PT, 0x8, 0x0 ;  /* 0x000000000000781c */ /* 0x000fc80003f2e170 */
[----:B------:R-:W-:-:S07]  /*2b750*/  P2R R5, PR, RZ, 0x2 ;  /* 0x00000002ff057803 */ /* 0x000fce0000000000 */
[----:B------:R-:W-:Y:S05]  /*2b760*/  @P0 BRA `(.L_x_468) ;  /* 0x0000000000240947 */ /* 0x000fea0003800000 */
[----:B------:R-:W1:Y:S01]  /*2b770*/  S2UR UR4, SR_CTAID.Y ;  /* 0x00000000000479c3 */ /* 0x000e620000002600 */
[----:B------:R-:W-:Y:S01]  /*2b780*/  ULDC UR5, c[0x0][0x2c4] ;  /* 0x0000b10000057ab9 */ /* 0x000fe20000000800 */
[----:B------:R-:W-:-:S04]  /*2b790*/  PLOP3.LUT P0, PT, PT, PT, PT, 0x80, 0x0 ;  /* 0x000000000000781c */ /* 0x000fc80003f0f070 */
[----:B------:R-:W-:Y:S01]  /*2b7a0*/  P2R R5, PR, RZ, 0x1 ;  /* 0x00000001ff057803 */ /* 0x000fe20000000000 */
[----:B-1----:R-:W-:-:S04]  /*2b7b0*/  UIMAD UR4, UR4, UR5, URZ ;  /* 0x00000005040472a4 */ /* 0x002fc8000f8e023f */
[----:B------:R-:W-:-:S04]  /*2b7c0*/  USEL UR28, UR4, UR28, !UP0 ;  /* 0x0000001c041c7287 */ /* 0x000fc8000c000000 */
[----:B------:R-:W-:Y:S02]  /*2b7d0*/  USHF.R.S32.HI UR4, URZ, 0x1f, UR28 ;  /* 0x0000001f3f047899 */ /* 0x000fe4000801141c */
[----:B------:R-:W-:-:S04]  /*2b7e0*/  IMAD.U32 R22, RZ, RZ, UR28 ;  /* 0x0000001cff167e24 */ /* 0x000fc8000f8e00ff */
[----:B------:R-:W-:-:S07]  /*2b7f0*/  IMAD.U32 R23, RZ, RZ, UR4 ;  /* 0x00000004ff177e24 */ /* 0x000fce000f8e00ff */
.L_x_468:
[----:B------:R-:W-:Y:S01]  /*2b800*/  ISETP.NE.AND P1, PT, RZ, UR6, PT ;  /* 0x00000006ff007c0c */ /* 0x000fe2000bf25270 */
[C---:B------:R-:W-:Y:S01]  /*2b810*/  FMUL.FTZ R168, R4.reuse, R168 ;  /* 0x000000a804a87220 */ /* 0x040fe20000410000 */
[----:B------:R-:W-:Y:S01]  /*2b820*/  PLOP3.LUT P0, PT, PT, PT, PT, 0x8, 0x0 ;  /* 0x000000000000781c */ /* 0x000fe20003f0e170 */
[C---:B------:R-:W-:Y:S01]  /*2b830*/  FMUL.FTZ R8, R4.reuse, R169 ;  /* 0x000000a904087220 */ /* 0x040fe20000410000 */
[C---:B------:R-:W-:Y:S01]  /*2b840*/  FMUL.FTZ R170, R3.reuse, R170 ;  /* 0x000000aa03aa7220 */ /* 0x040fe20000410000 */
[C---:B------:R-:W-:Y:S01]  /*2b850*/  FMUL.FTZ R7, R3.reuse, R171 ;  /* 0x000000ab03077220 */ /* 0x040fe20000410000 */
[C---:B------:R-:W-:Y:S01]  /*2b860*/  FMUL.FTZ R164, R4.reuse, R164 ;  /* 0x000000a404a47220 */ /* 0x040fe20000410000 */
[----:B------:R-:W-:Y:S01]  /*2b870*/  FMUL.FTZ R165, R4, R165 ;  /* 0x000000a504a57220 */ /* 0x000fe20000410000 */
[C---:B------:R-:W-:Y:S01]  /*2b880*/  FMUL.FTZ R166, R3.reuse, R166 ;  /* 0x000000a603a67220 */ /* 0x040fe20000410000 */
[----:B------:R-:W-:Y:S01]  /*2b890*/  FMUL.FTZ R167, R3, R167 ;  /* 0x000000a703a77220 */ /* 0x000fe20000410000 */
[C---:B------:R-:W-:Y:S01]  /*2b8a0*/  FMUL.FTZ R156, R2.reuse, R156 ;  /* 0x0000009c029c7220 */ /* 0x040fe20000410000 */
[----:B------:R-:W-:Y:S01]  /*2b8b0*/  FMUL.FTZ R6, R2, R157 ;  /* 0x0000009d02067220 */ /* 0x000fe20000410000 */
[----:B------:R-:W-:Y:S01]  /*2b8c0*/  FMUL.FTZ R158, R0, R158 ;  /* 0x0000009e009e7220 */ /* 0x000fe20000410000 */
[----:B------:R-:W-:Y:S01]  /*2b8d0*/  @!P1 PLOP3.LUT P0, PT, P2, PT, PT, 0x80, 0x0 ;  /* 0x000000000000981c */ /* 0x000fe2000170f070 */
[----:B------:R-:W-:Y:S01]  /*2b8e0*/  FMUL.FTZ R148, R2, R148 ;  /* 0x0000009402947220 */ /* 0x000fe20000410000 */
[----:B------:R-:W-:Y:S01]  /*2b8f0*/  ISETP.NE.AND P2, PT, R5, RZ, PT ;  /* 0x000000ff0500720c */ /* 0x000fe20003f45270 */
[----:B------:R-:W-:Y:S01]  /*2b900*/  FMUL.FTZ R5, R0, R159 ;  /* 0x0000009f00057220 */ /* 0x000fe20000410000 */
[----:B------:R-:W-:Y:S01]  /*2b910*/  FMUL.FTZ R149, R2, R149 ;  /* 0x0000009502957220 */ /* 0x000fe20000410000 */
        /* <DEDUP_REMOVED lines=12> */
[----:B------:R-:W-:Y:S01]  /*2b9e0*/  F2FP.BF16.F32.PACK_AB R8, R8, R168 ;  /* 0x000000a80808723e */ /* 0x000fe200000010ff */
[C---:B------:R-:W-:Y:S01]  /*2b9f0*/  FMUL.FTZ R150, R0.reuse, R150 ;  /* 0x0000009600967220 */ /* 0x040fe20000410000 */
[----:B------:R-:W-:Y:S01]  /*2ba00*/  F2FP.BF16.F32.PACK_AB R7, R7, R170 ;  /* 0x000000aa0707723e */ /* 0x000fe200000010ff */
[C---:B------:R-:W-:Y:S01]  /*2ba10*/  FMUL.FTZ R18, R0.reuse, R151 ;  /* 0x0000009700127220 */ /* 0x040fe20000410000 */
[----:B------:R-:W-:Y:S01]  /*2ba20*/  F2FP.BF16.F32.PACK_AB R4, R165, R164 ;  /* 0x000000a4a504723e */ /* 0x000fe200000010ff */
[C---:B------:R-:W-:Y:S01]  /*2ba30*/  FMUL.FTZ R146, R0.reuse, R146 ;  /* 0x0000009200927220 */ /* 0x040fe20000410000 */
[----:B------:R-:W-:Y:S01]  /*2ba40*/  F2FP.BF16.F32.PACK_AB R3, R167, R166 ;  /* 0x000000a6a703723e */ /* 0x000fe200000010ff */
[C---:B------:R-:W-:Y:S01]  /*2ba50*/  FMUL.FTZ R13, R0.reuse, R147 ;  /* 0x00000093000d7220 */ /* 0x040fe20000410000 */
[----:B------:R-:W-:Y:S01]  /*2ba60*/  IADD3 R2, R15, R21, RZ ;  /* 0x000000150f027210 */ /* 0x000fe20007ffe0ff */
[C---:B------:R-:W-:Y:S01]  /*2ba70*/  FMUL.FTZ R142, R0.reuse, R142 ;  /* 0x0000008e008e7220 */ /* 0x040fe20000410000 */
[----:B------:R-:W-:Y:S01]  /*2ba80*/  FMUL.FTZ R19, R0, R143 ;  /* 0x0000008f00137220 */ /* 0x000fe20000410000 */
[----:B------:R-:W-:Y:S01]  /*2ba90*/  F2FP.BF16.F32.PACK_AB R6, R6, R156 ;  /* 0x0000009c0606723e */ /* 0x000fe200000010ff */
[----:B------:R-:W1:Y:S01]  /*2baa0*/  @!P1 LDC R12, c[0x0][0x2c4] ;  /* 0x0000b100ff0c9b82 */ /* 0x000e620000000800 */
[----:B------:R-:W-:Y:S01]  /*2bab0*/  F2FP.BF16.F32.PACK_AB R5, R5, R158 ;  /* 0x0000009e0505723e */ /* 0x000fe200000010ff */
[----:B------:R-:W-:Y:S01]  /*2bac0*/  STS [R15], R8 ;  /* 0x000000080f007388 */ /* 0x000fe20000000800 */
[----:B------:R-:W-:Y:S01]  /*2bad0*/  F2FP.BF16.F32.PACK_AB R0, R149, R148 ;  /* 0x000000949500723e */ /* 0x000fe200000010ff */
[----:B------:R-:W-:Y:S01]  /*2bae0*/  BSSY B0, `(.L_x_469) ;  /* 0x0000073000007945 */ /* 0x000fe20003800000 */
[----:B------:R-:W-:Y:S01]  /*2baf0*/  F2FP.BF16.F32.PACK_AB R18, R18, R150 ;  /* 0x000000961212723e */ /* 0x000fe200000010ff */
[----:B------:R2:W-:Y:S01]  /*2bb00*/  STS [R15+0x200], R7 ;  /* 0x000200070f007388 */ /* 0x0005e20000000800 */
[----:B------:R-:W-:Y:S01]  /*2bb10*/  F2FP.BF16.F32.PACK_AB R17, R17, R160 ;  /* 0x000000a01111723e */ /* 0x000fe200000010ff */
[----:B------:R-:W3:Y:S01]  /*2bb20*/  S2UR UR4, SR_CTAID.X ;  /* 0x00000000000479c3 */ /* 0x000ee20000002500 */
[----:B------:R-:W-:Y:S01]  /*2bb30*/  F2FP.BF16.F32.PACK_AB R16, R16, R162 ;  /* 0x000000a21010723e */ /* 0x000fe200000010ff */
[----:B------:R-:W4:Y:S01]  /*2bb40*/  S2R R37, SR_TID.X ;  /* 0x0000000000257919 */ /* 0x000f220000002100 */
        /* <DEDUP_REMOVED lines=9> */
[----:B-1----:R-:W1:Y:S03]  /*2bbe0*/  @P0 LDC R12, c[0x0][0x2e4] ;  /* 0x0000b900ff0c0b82 */ /* 0x002e660000000800 */
[----:B------:R4:W-:Y:S04]  /*2bbf0*/  STS [R15+0x1200], R5 ;  /* 0x001200050f007388 */ /* 0x0009e80000000800 */
[----:B------:R4:W-:Y:S01]  /*2bc00*/  STS [R2+0x1000], R0 ;  /* 0x0010000002007388 */ /* 0x0009e20000000800 */
[----:B--2---:R-:W1:Y:S03]  /*2bc10*/  @!P1 LDC R7, c[0x0][0x270] ;  /* 0x00009c00ff079b82 */ /* 0x004e660000000800 */
[----:B------:R2:W-:Y:S04]  /*2bc20*/  STS [R2+0x1200], R18 ;  /* 0x0012001202007388 */ /* 0x0005e80000000800 */
[----:B------:R-:W-:Y:S01]  /*2bc30*/  STS [R20], R17 ;  /* 0x0000001114007388 */ /* 0x000fe20000000800 */
[----:B---3--:R-:W-:Y:S01]  /*2bc40*/  LOP3.LUT R4, R31, 0xffffffe0, RZ, 0xc0, !PT ;  /* 0xffffffe01f047812 */ /* 0x008fe200078ec0ff */
[----:B------:R-:W3:Y:S02]  /*2bc50*/  @P5 LDC R8, c[0x0][0x2e8] ;  /* 0x0000ba00ff085b82 */ /* 0x000ee40000000800 */
[----:B------:R-:W-:Y:S01]  /*2bc60*/  STS [R20+0x200], R16 ;  /* 0x0002001014007388 */ /* 0x000fe20000000800 */
[----:B----4-:R-:W-:-:S02]  /*2bc70*/  SHF.R.S32.HI R29, RZ, 0x1f, R37 ;  /* 0x0000001fff1d7819 */ /* 0x010fc40000011425 */
[----:B------:R-:W-:Y:S01]  /*2bc80*/  @P1 MOV R3, 0x1 ;  /* 0x0000000100031802 */ /* 0x000fe20000000f00 */
[----:B------:R-:W4:Y:S01]  /*2bc90*/  S2R R38, SR_CTAID.Z ;  /* 0x0000000000267919 */ /* 0x000f220000002700 */
[----:B------:R-:W-:Y:S01]  /*2bca0*/  LEA.HI R29, R29, R37, RZ, 0x2 ;  /* 0x000000251d1d7211 */ /* 0x000fe200078f10ff */
[----:B------:R-:W2:Y:S01]  /*2bcb0*/  @P6 MUFU.LG2 R6, R24 ;  /* 0x0000001800066308 */ /* 0x000ea20000000c00 */
[----:B------:R-:W-:Y:S01]  /*2bcc0*/  IADD3 R4, R36, -R4, RZ ;  /* 0x8000000424047210 */ /* 0x000fe20007ffe0ff */
[----:B------:R-:W4:Y:S03]  /*2bcd0*/  S2R R15, SR_CTAID.Y ;  /* 0x00000000000f7919 */ /* 0x000f260000002600 */
[----:B------:R-:W-:Y:S02]  /*2bce0*/  LOP3.LUT P0, RZ, R4, 0x3, RZ, 0xc0, !PT ;  /* 0x0000000304ff7812 */ /* 0x000fe4000780c0ff */
[----:B------:R-:W-:Y:S01]  /*2bcf0*/  IADD3 R0, R21, R20, RZ ;  /* 0x0000001415007210 */ /* 0x000fe20007ffe0ff */
[----:B------:R-:W4:Y:S01]  /*2bd00*/  @P5 MUFU.LG2 R5, R25 ;  /* 0x0000001900055308 */ /* 0x000f220000000c00 */
[----:B-1----:R-:W-:Y:S01]  /*2bd10*/  @!P1 IMAD R3, R12, R7, RZ ;  /* 0x000000070c039224 */ /* 0x002fe200078e02ff */
[----:B--2---:R-:W1:Y:S02]  /*2bd20*/  @P1 LDC R2, c[0x0][0x2c0] ;  /* 0x0000b000ff021b82 */ /* 0x004e640000000800 */
[----:B------:R-:W-:Y:S01]  /*2bd30*/  STS [R0], R11 ;  /* 0x0000000b00007388 */ /* 0x000fe20000000800 */
[----:B------:R-:W-:-:S03]  /*2bd40*/  MOV R18, 0x7f800000 ;  /* 0x7f80000000127802 */ /* 0x000fc60000000f00 */
[----:B------:R2:W-:Y:S01]  /*2bd50*/  STS [R0+0x200], R10 ;  /* 0x0002000a00007388 */ /* 0x0005e20000000800 */
[----:B------:R-:W-:Y:S01]  /*2bd60*/  @P3 MUFU.LG2 R7, R27 ;  /* 0x0000001b00073308 */ /* 0x000fe20000000c00 */
[----:B------:R-:W-:Y:S01]  /*2bd70*/  @P6 FMUL.FTZ R6, R6, 0.69314718246459960938 ;  /* 0x3f31721806066820 */ /* 0x000fe20000410000 */
[----:B------:R-:W-:Y:S01]  /*2bd80*/  MOV R24, 0x7f800000 ;  /* 0x7f80000000187802 */ /* 0x000fe20000000f00 */
[----:B------:R-:W-:Y:S04]  /*2bd90*/  STS [R20+0x1000], R14 ;  /* 0x0010000e14007388 */ /* 0x000fe80000000800 */
[----:B------:R1:W-:Y:S01]  /*2bda0*/  STS [R20+0x1200], R13 ;  /* 0x0012000d14007388 */ /* 0x0003e20000000800 */
[----:B----4-:R-:W-:Y:S01]  /*2bdb0*/  @P5 FMUL.FTZ R5, R5, 0.69314718246459960938 ;  /* 0x3f31721805055820 */ /* 0x010fe20000410000 */
[----:B------:R-:W-:-:S02]  /*2bdc0*/  MOV R25, 0x7f800000 ;  /* 0x7f80000000197802 */ /* 0x000fc40000000f00 */
[----:B------:R4:W-:Y:S01]  /*2bdd0*/  STS [R0+0x1000], R9 ;  /* 0x0010000900007388 */ /* 0x0009e20000000800 */
[----:B---3-5:R-:W-:-:S03]  /*2bde0*/  @P5 FFMA.FTZ R25, R135, R8, R5 ;  /* 0x0000000887195223 */ /* 0x028fc60000010005 */
[----:B------:R3:W-:Y:S01]  /*2bdf0*/  STS [R0+0x1200], R19 ;  /* 0x0012001300007388 */ /* 0x0007e20000000800 */
[----:B------:R-:W-:Y:S01]  /*2be00*/  IMAD R3, R15, R3, RZ ;  /* 0x000000030f037224 */ /* 0x000fe200078e02ff */
[----:B------:R-:W-:Y:S01]  /*2be10*/  BAR.SYNC.DEFER_BLOCKING 0x0 ;  /* 0x0000000000007b1d */ /* 0x000fe20000010000 */
[----:B------:R-:W-:-:S03]  /*2be20*/  @!P1 MOV R2, 0x1 ;  /* 0x0000000100029802 */ /* 0x000fc60000000f00 */
[----:B------:R-:W-:-:S04]  /*2be30*/  SEL R3, R3, RZ, !P2 ;  /* 0x000000ff03037207 */ /* 0x000fc80005000000 */
[----:B--2---:R-:W2:Y:S01]  /*2be40*/  @P1 LDC.64 R10, c[0x0][0x2c0] ;  /* 0x0000b000ff0a1b82 */ /* 0x004ea20000000a00 */
[----:B-1----:R-:W-:Y:S01]  /*2be50*/  IMAD R4, R2, UR4, RZ ;  /* 0x0000000402047c24 */ /* 0x002fe2000f8e02ff */
[----:B------:R-:W1:Y:S06]  /*2be60*/  @P4 MUFU.LG2 R13, R26 ;  /* 0x0000001a000d4308 */ /* 0x000e6c0000000c00 */
[----:B----4-:R-:W4:Y:S01]  /*2be70*/  @P6 LDC R9, c[0x0][0x2e8] ;  /* 0x0000ba00ff096b82 */ /* 0x010f220000000800 */
[----:B---3--:R-:W-:Y:S02]  /*2be80*/  LOP3.LUT R0, R29, 0xfffffffc, RZ, 0xc0, !PT ;  /* 0xfffffffc1d007812 */ /* 0x008fe400078ec0ff */
[----:B------:R-:W-:Y:S01]  /*2be90*/  MOV R19, 0x7f800000 ;  /* 0x7f80000000137802 */ /* 0x000fe20000000f00 */
[----:B------:R3:W3:Y:S01]  /*2bea0*/  LDS.128 R32, [R230+0x1800] ;  /* 0x00180000e6207984 */ /* 0x0006e20000000c00 */
[----:B------:R-:W-:Y:S01]  /*2beb0*/  IADD3 R14, -R0, R37, RZ ;  /* 0x00000025000e7210 */ /* 0x000fe20007ffe1ff */
[----:B--2---:R-:W-:Y:S01]  /*2bec0*/  @P1 IMAD R0, R11, R10, RZ ;  /* 0x0000000a0b001224 */ /* 0x004fe200078e02ff */
[----:B------:R-:W-:Y:S01]  /*2bed0*/  @!P1 MOV R0, R12 ;  /* 0x0000000c00009202 */ /* 0x000fe20000000f00 */
[----:B------:R-:W2:Y:S01]  /*2bee0*/  @P3 LDC R10, c[0x0][0x2e8] ;  /* 0x0000ba00ff0a3b82 */ /* 0x000ea20000000800 */
[----:B-1----:R-:W-:-:S03]  /*2bef0*/  @P4 FMUL.FTZ R5, R13, 0.69314718246459960938 ;  /* 0x3f3172180d054820 */ /* 0x002fc60000410000 */
[----:B------:R-:W-:Y:S01]  /*2bf00*/  IMAD R0, R38, R0, R3 ;  /* 0x0000000026007224 */ /* 0x000fe200078e0203 */
[----:B------:R-:W-:Y:S01]  /*2bf10*/  SHF.L.U32 R3, R4, 0x7, RZ ;  /* 0x0000000704037819 */ /* 0x000fe200000006ff */
[----:B------:R-:W-:Y:S02]  /*2bf20*/  @P3 FMUL.FTZ R4, R7, 0.69314718246459960938 ;  /* 0x3f31721807043820 */ /* 0x000fe40000410000 */
[----:B------:R-:W1:Y:S01]  /*2bf30*/  @P4 LDC R11, c[0x0][0x2e8] ;  /* 0x0000ba00ff0b4b82 */ /* 0x000e620000000800 */
[----:B----4-:R-:W-:Y:S01]  /*2bf40*/  @P6 FFMA.FTZ R24, R136, R9, R6 ;  /* 0x0000000988186223 */ /* 0x010fe20000010006 */
[----:B------:R-:W-:Y:S02]  /*2bf50*/  SHF.R.S32.HI R6, RZ, 0x1f, R3 ;  /* 0x0000001fff067819 */ /* 0x000fe40000011403 */
[--C-:B------:R-:W-:Y:S02]  /*2bf60*/  IADD3 R3, P2, P1, R3, R22, R0.reuse ;  /* 0x0000001603037210 */ /* 0x100fe4000795e000 */
[----:B------:R-:W-:Y:S01]  /*2bf70*/  SHF.R.S32.HI R0, RZ, 0x1f, R0 ;  /* 0x0000001fff007819 */ /* 0x000fe20000011400 */
[----:B--2---:R-:W-:Y:S01]  /*2bf80*/  @P3 FFMA.FTZ R18, R133, R10, R4 ;  /* 0x0000000a85123223 */ /* 0x004fe20000010004 */
[----:B------:R-:W-:-:S02]  /*2bf90*/  SHF.L.U32 R10, R14, 0x3, RZ ;  /* 0x000000030e0a7819 */ /* 0x000fc400000006ff */
[----:B------:R-:W-:Y:S01]  /*2bfa0*/  IADD3.X R4, R6, R23, R0, P2, P1 ;  /* 0x0000001706047210 */ /* 0x000fe200017e2400 */
[----:B-1----:R-:W-:Y:S01]  /*2bfb0*/  @P4 FFMA.FTZ R19, R134, R11, R5 ;  /* 0x0000000b86134223 */ /* 0x002fe20000010005 */
[----:B---3--:R-:W-:Y:S06]  /*2bfc0*/  @P0 BRA `(.L_x_470) ;  /* 0x0000000000900947 */ /* 0x008fec0003800000 */
[----:B------:R-:W2:Y:S02]  /*2bfd0*/  LDL.LU R39, [R1+0x330] ;  /* 0x0003300001277983 */ /* 0x000ea40000300800 */
[C---:B--2---:R-:W-:Y:S01]  /*2bfe0*/  VIADD R0, R39.reuse, 0x8 ;  /* 0x0000000827007836 */ /* 0x044fe20000000000 */
        /* <DEDUP_REMOVED lines=34> */
.L_x_470:
[----:B------:R-:W-:Y:S05]  /*2c210*/  BSYNC B0 ;  /* 0x0000000000007941 */ /* 0x000fea0003800000 */
.L_x_469:
[----:B------:R2:W3:Y:S01]  /*2c220*/  LDS.128 R12, [R230] ;  /* 0x00000000e60c7984 */ /* 0x0004e20000000c00 */
[----:B------:R-:W-:Y:S01]  /*2c230*/  UIMAD UR30, UR4, -0x80, UR30 ;  /* 0xffffff80041e78a4 */ /* 0x000fe2000f8e021e */
[C---:B------:R-:W-:Y:S01]  /*2c240*/  LEA.HI.SX32 R0, R28.reuse, 0x40, 0x1e ;  /* 0x000000401c007811 */ /* 0x040fe200078ff2ff */
[----:B------:R-:W-:Y:S01]  /*2c250*/  BSSY B0, `(.L_x_471) ;  /* 0x0000021000007945 */ /* 0x000fe20003800000 */
[----:B------:R-:W-:Y:S01]  /*2c260*/  ULDC UR4, c[0x0][0x2d0] ;  /* 0x0000b40000047ab9 */ /* 0x000fe20000000800 */
[----:B-1----:R-:W-:Y:S02]  /*2c270*/  LEA.HI.SX32 R2, R28, 0x20, 0x1e ;  /* 0x000000201c027811 */ /* 0x002fe400078ff2ff */
[----:B------:R-:W-:Y:S01]  /*2c280*/  ISETP.GE.AND P4, PT, R10, UR4, PT ;  /* 0x000000040a007c0c */ /* 0x000fe2000bf86270 */
[----:B------:R-:W-:Y:S01]  /*2c290*/  ULDC.64 UR4, c[0x0][0x2a0] ;  /* 0x0000a80000047ab9 */ /* 0x000fe20000000a00 */
[----:B------:R-:W-:Y:S02]  /*2c2a0*/  SHF.R.S32.HI R6, RZ, 0x1f, R38 ;  /* 0x0000001fff067819 */ /* 0x000fe40000011426 */
[----:B------:R-:W-:-:S02]  /*2c2b0*/  ISETP.GE.OR P3, PT, R30, UR30, P4 ;  /* 0x0000001e1e007c0c */ /* 0x000fc4000a766670 */
[----:B------:R-:W-:Y:S02]  /*2c2c0*/  ISETP.GE.OR P1, PT, R0, UR30, P4 ;  /* 0x0000001e00007c0c */ /* 0x000fe4000a726670 */
[----:B------:R-:W-:Y:S02]  /*2c2d0*/  SHF.R.S32.HI R3, RZ, 0x1f, R10 ;  /* 0x0000001fff037819 */ /* 0x000fe4000001140a */
[----:B------:R-:W-:Y:S02]  /*2c2e0*/  IADD3 R4, P0, R10, UR8, RZ ;  /* 0x000000080a047c10 */ /* 0x000fe4000ff1e0ff */
[----:B------:R-:W-:Y:S02]  /*2c2f0*/  LEA.HI.SX32 R0, R28, 0x60, 0x1e ;  /* 0x000000601c007811 */ /* 0x000fe400078ff2ff */
[----:B------:R-:W-:Y:S02]  /*2c300*/  ISETP.GE.OR P2, PT, R2, UR30, P4 ;  /* 0x0000001e02007c0c */ /* 0x000fe4000a746670 */
[----:B------:R-:W-:-:S02]  /*2c310*/  SHF.R.S32.HI R2, RZ, 0x2, R29 ;  /* 0x00000002ff027819 */ /* 0x000fc4000001141d */
        /* <DEDUP_REMOVED lines=9> */
[----:B--23--:R-:W-:Y:S06]  /*2c3b0*/  @P3 BRA `(.L_x_472) ;  /* 0x0000000000283947 */ /* 0x00cfec0003800000 */
        /* <DEDUP_REMOVED lines=10> */
.L_x_472:
[----:B------:R-:W-:Y:S05]  /*2c460*/  BSYNC B0 ;  /* 0x0000000000007941 */ /* 0x000fea0003800000 */
.L_x_471:
        /* <DEDUP_REMOVED lines=16> */
.L_x_474:
[----:B------:R-:W-:Y:S05]  /*2c570*/  BSYNC B0 ;  /* 0x0000000000007941 */ /* 0x000fea0003800000 */
.L_x_473:
        /* <DEDUP_REMOVED lines=16> */
.L_x_476:
[----:B------:R-:W-:Y:S05]  /*2c680*/  BSYNC B0 ;  /* 0x0000000000007941 */ /* 0x000fea0003800000 */
.L_x_475:
        /* <DEDUP_REMOVED lines=15> */
.L_x_428:
[----:B------:R-:W1:Y:S01]  /*2c780*/  S2R R2, SR_TID.X ;  /* 0x0000000000027919 */ /* 0x000e620000002100 */
[----:B------:R-:W-:Y:S01]  /*2c790*/  UISETP.NE.AND UP2, UPT, UR28, -0x1, UPT ;  /* 0xffffffff1c00788c */ /* 0x000fe2000bf45270 */
[----:B------:R-:W-:Y:S01]  /*2c7a0*/  ULDC.U8 UR8, c[0x0][0x3d8] ;  /* 0x0000f60000087ab9 */ /* 0x000fe20000000000 */
[----:B------:R-:W-:Y:S01]  /*2c7b0*/  ULDC.U8 UR9, c[0x0][0x3d9] ;  /* 0x0000f64000097ab9 */ /* 0x000fe20000000000 */
[----:B------:R-:W-:Y:S02]  /*2c7c0*/  UISETP.NE.AND UP3, UPT, UR8, URZ, UPT ;  /* 0x0000003f0800728c */ /* 0x000fe4000bf65270 */
[----:B------:R-:W-:Y:S02]  /*2c7d0*/  UISETP.NE.AND UP1, UPT, UR9, URZ, UPT ;  /* 0x0000003f0900728c */ /* 0x000fe4000bf25270 */
[----:B------:R-:W-:Y:S02]  /*2c7e0*/  UISETP.EQ.AND UP3, UPT, UR9, URZ, UP3 ;  /* 0x0000003f0900728c */ /* 0x000fe40009f62270 */
[----:B------:R-:W-:-:S02]  /*2c7f0*/  UIADD3 UR30, -UR17, UR30, URZ ;  /* 0x0000001e111e7290 */ /* 0x000fc4000fffe13f */
[----:B------:R-:W-:Y:S01]  /*2c800*/  @UP2 ULDC.64 UR6, c[0x0][0x298] ;  /* 0x0000a60000062ab9 */ /* 0x000fe20000000a00 */
[----:B------:R-:W-:Y:S01]  /*2c810*/  UISETP.NE.OR UP0, UPT, UR28, -0x1, !UP3 ;  /* 0xffffffff1c00788c */ /* 0x000fe2000df05670 */
[----:B------:R-:W-:Y:S01]  /*2c820*/  PLOP3.LUT P0, PT, PT, PT, UP1, 0x80, 0x0 ;  /* 0x000000000000781c */ /* 0x000fe20003f0f018 */
[----:B------:R-:W-:Y:S02]  /*2c830*/  @UP2 UIMAD.WIDE.U32 UR10, UR28, UR6, URZ ;  /* 0x000000061c0a22a5 */ /* 0x000fe4000f8e003f */
[----:B------:R-:W-:Y:S02]  /*2c840*/  @UP1 ULDC UR13, c[0x0][0x2c0] ;  /* 0x0000b000000d1ab9 */ /* 0x000fe40000000800 */
[----:B------:R-:W-:Y:S02]  /*2c850*/  @UP2 UIMAD UR5, UR28, UR7, UR11 ;  /* 0x000000071c0522a4 */ /* 0x000fe4000f8e020b */
[----:B------:R-:W-:Y:S01]  /*2c860*/  @!UP2 USHF.R.S32.HI UR11, URZ, 0x1f, UR21 ;  /* 0x0000001f3f0ba899 */ /* 0x000fe20008011415 */
[----:B------:R-:W-:Y:S01]  /*2c870*/  @!UP2 ULDC.64 UR6, c[0x0][0x290] ;  /* 0x0000a4000006aab9 */ /* 0x000fe20000000a00 */
[----:B------:R-:W-:-:S02]  /*2c880*/  @!UP3 UMOV UR18, URZ ;  /* 0x0000003f0012bc82 */ /* 0x000fc40008000000 */
[----:B------:R-:W-:Y:S02]  /*2c890*/  @!UP2 UIMAD UR11, UR11, UR6, URZ ;  /* 0x000000060b0ba2a4 */ /* 0x000fe4000f8e023f */
[----:B------:R-:W-:Y:S02]  /*2c8a0*/  @!UP2 UIMAD.WIDE.U32 UR14, UR21, UR6, URZ ;  /* 0x00000006150ea2a5 */ /* 0x000fe4000f8e003f */
[----:B------:R-:W-:Y:S01]  /*2c8b0*/  @!UP2 UIMAD UR9, UR21, UR7, UR11 ;  /* 0x000000071509a2a4 */ /* 0x000fe2000f8e020b */
[----:B-1----:R-:W-:Y:S02]  /*2c8c0*/  LEA.HI R8, R15, R2, RZ, 0x2 ;  /* 0x000000020f087211 */ /* 0x002fe400078f10ff */
[----:B------:R-:W-:Y:S01]  /*2c8d0*/  @UP1 ULDC.64 UR6, c[0x0][0x2c0] ;  /* 0x0000b00000061ab9 */ /* 0x000fe20000000a00 */
[----:B------:R-:W-:Y:S01]  /*2c8e0*/  @!UP3 UMOV UR19, URZ ;  /* 0x0000003f0013bc82 */ /* 0x000fe20008000000 */
[----:B------:R-:W-:Y:S01]  /*2c8f0*/  @UP1 UIMAD UR12, UR7, UR6, URZ ;  /* 0x00000006070c12a4 */ /* 0x000fe2000f8e023f */
[----:B------:R-:W-:Y:S01]  /*2c900*/  LOP3.LUT R0, R8, 0xfffffffc, RZ, 0xc0, !PT ;  /* 0xfffffffc08007812 */ /* 0x000fe200078ec0ff */
[----:B------:R-:W-:Y:S01]  /*2c910*/  @UP1 UMOV UR11, 0x1 ;  /* 0x00000001000b1882 */ /* 0x000fe20000000000 */
[----:B------:R-:W-:Y:S01]  /*2c920*/  @UP3 ULDC UR6, c[0x0][0x2c4] ;  /* 0x0000b10000063ab9 */ /* 0x000fe20000000800 */
[----:B------:R-:W-:Y:S01]  /*2c930*/  SHF.R.S32.HI R8, RZ, 0x2, R8 ;  /* 0x00000002ff087819 */ /* 0x000fe20000011408 */
[----:B------:R-:W-:Y:S01]  /*2c940*/  @!UP0 UIMAD UR28, UR21, UR6, URZ ;  /* 0x00000006151c82a4 */ /* 0x000fe2000f8e023f */
[----:B------:R-:W-:Y:S01]  /*2c950*/  IMAD.IADD R0, R2, 0x1, -R0 ;  /* 0x0000000102007824 */ /* 0x000fe200078e0a00 */
[----:B------:R-:W-:Y:S01]  /*2c960*/  @!UP2 UIADD3 UR5, UR15, UR9, URZ ;  /* 0x000000090f05a290 */ /* 0x000fe2000fffe03f */
[C---:B------:R-:W-:Y:S01]  /*2c970*/  ISETP.GE.AND P4, PT, R8.reuse, UR30, PT ;  /* 0x0000001e08007c0c */ /* 0x040fe2000bf86270 */
[----:B------:R-:W-:Y:S01]  /*2c980*/  @UP3 USHF.R.S32.HI UR6, URZ, 0x1f, UR28 ;  /* 0x0000001f3f063899 */ /* 0x000fe2000801141c */
[C---:B------:R-:W-:Y:S01]  /*2c990*/  VIADD R14, R8.reuse, 0x20 ;  /* 0x00000020080e7836 */ /* 0x040fe20000000000 */
[----:B------:R-:W-:Y:S01]  /*2c9a0*/  @!UP2 UMOV UR10, UR14 ;  /* 0x0000000e000aac82 */ /* 0x000fe20008000000 */
[C---:B------:R-:W-:Y:S01]  /*2c9b0*/  VIADD R15, R8.reuse, 0x40 ;  /* 0x00000040080f7836 */ /* 0x040fe20000000000 */
[----:B------:R-:W-:Y:S01]  /*2c9c0*/  @UP3 UMOV UR18, UR28 ;  /* 0x0000001c00123c82 */ /* 0x000fe20008000000 */
[----:B------:R-:W-:Y:S01]  /*2c9d0*/  VIADD R16, R8, 0x60 ;  /* 0x0000006008107836 */ /* 0x000fe20000000000 */
[----:B------:R-:W-:Y:S01]  /*2c9e0*/  ISETP.GE.AND P3, PT, R14, UR30, PT ;  /* 0x0000001e0e007c0c */ /* 0x000fe2000bf66270 */
[----:B------:R-:W-:Y:S01]  /*2c9f0*/  @UP3 UMOV UR19, UR6 ;  /* 0x0000000600133c82 */ /* 0x000fe20008000000 */
[----:B------:R-:W-:-:S02]  /*2ca00*/  ISETP.GE.AND P2, PT, R15, UR30, PT ;  /* 0x0000001e0f007c0c */ /* 0x000fc4000bf46270 */
[----:B------:R-:W-:Y:S02]  /*2ca10*/  ISETP.GE.AND P1, PT, R16, UR30, PT ;  /* 0x0000001e10007c0c */ /* 0x000fe4000bf26270 */
[----:B------:R-:W-:Y:S01]  /*2ca20*/  ISETP.NE.OR P4, PT, R0, RZ, P4 ;  /* 0x000000ff0000720c */ /* 0x000fe20002785670 */
[----:B------:R-:W-:-:S12]  /*2ca30*/  @P0 BRA `(.L_x_477) ;  /* 0x0000000000180947 */ /* 0x000fd80003800000 */
[----:B------:R-:W-:Y:S01]  /*2ca40*/  UISETP.NE.AND UP0, UPT, UR8, URZ, UPT ;  /* 0x0000003f0800728c */ /* 0x000fe2000bf05270 */
[----:B------:R-:W-:Y:S01]  /*2ca50*/  ULDC UR12, c[0x0][0x2c4] ;  /* 0x0000b100000c7ab9 */ /* 0x000fe20000000800 */
[----:B------:R-:W-:Y:S01]  /*2ca60*/  ULDC UR11, c[0x0][0x270] ;  /* 0x00009c00000b7ab9 */ /* 0x000fe20000000800 */
[----:B------:R-:W-:-:S08]  /*2ca70*/  UMOV UR13, 0x1 ;  /* 0x00000001000d7882 */ /* 0x000fd00000000000 */
[----:B------:R-:W-:Y:S02]  /*2ca80*/  @UP0 ULDC UR12, c[0x0][0x2e4] ;  /* 0x0000b900000c0ab9 */ /* 0x000fe40000000800 */
[----:B------:R-:W-:-:S12]  /*2ca90*/  UIMAD UR11, UR12, UR11, URZ ;  /* 0x0000000b0c0b72a4 */ /* 0x000fd8000f8e023f */
.L_x_477:
[----:B------:R-:W-:Y:S01]  /*2caa0*/  USHF.R.S32.HI UR8, URZ, 0x1f, UR4 ;  /* 0x0000001f3f087899 */ /* 0x000fe20008011404 */
[C---:B------:R-:W-:Y:S01]  /*2cab0*/  ISETP.NE.OR P3, PT, R0.reuse, RZ, P3 ;  /* 0x000000ff0000720c */ /* 0x040fe20001f65670 */
[----:B------:R-:W-:Y:S01]  /*2cac0*/  ULDC.64 UR6, c[0x0][0x2a0] ;  /* 0x0000a80000067ab9 */ /* 0x000fe20000000a00 */
[C---:B------:R-:W-:Y:S01]  /*2cad0*/  ISETP.NE.OR P2, PT, R0.reuse, RZ, P2 ;  /* 0x000000ff0000720c */ /* 0x040fe20001745670 */
[----:B------:R-:W-:Y:S01]  /*2cae0*/  UIMAD UR8, UR8, UR6, URZ ;  /* 0x00000006080872a4 */ /* 0x000fe2000f8e023f */
[C---:B------:R-:W-:Y:S01]  /*2caf0*/  ISETP.NE.OR P1, PT, R0.reuse, RZ, P1 ;  /* 0x000000ff0000720c */ /* 0x040fe20000f25670 */
[----:B------:R-:W-:Y:S01]  /*2cb00*/  IMAD.SHL.U32 R0, R0, 0x8, RZ ;  /* 0x0000000800007824 */ /* 0x000fe200078e00ff */
[----:B------:R-:W-:Y:S01]  /*2cb10*/  UIMAD UR11, UR21, UR11, URZ ;  /* 0x0000000b150b72a4 */ /* 0x000fe2000f8e023f */
[----:B------:R-:W-:Y:S01]  /*2cb20*/  IMAD.U32 R6, RZ, RZ, UR6 ;  /* 0x00000006ff067e24 */ /* 0x000fe2000f8e00ff */
[----:B------:R-:W-:Y:S01]  /*2cb30*/  ULDC UR6, c[0x0][0x2d0] ;  /* 0x0000b40000067ab9 */ /* 0x000fe20000000800 */
[----:B------:R-:W-:Y:S01]  /*2cb40*/  UIMAD UR17, UR17, UR13, URZ ;  /* 0x0000000d111172a4 */ /* 0x000fe2000f8e023f */
[C---:B------:R-:W-:Y:S01]  /*2cb50*/  ISETP.GE.AND P5, PT, R0.reuse, UR6, PT ;  /* 0x0000000600007c0c */ /* 0x040fe2000bfa6270 */
[----:B------:R-:W-:Y:S01]  /*2cb60*/  USEL UR11, UR11, URZ, !UP3 ;  /* 0x0000003f0b0b7287 */ /* 0x000fe2000d800000 */
[----:B------:R-:W-:Y:S01]  /*2cb70*/  IADD3 R2, P0, R0, UR10, RZ ;  /* 0x0000000a00027c10 */ /* 0x000fe2000ff1e0ff */
[----:B------:R-:W-:Y:S01]  /*2cb80*/  UIMAD UR7, UR4, UR7, UR8 ;  /* 0x00000007040772a4 */ /* 0x000fe2000f8e0208 */
[----:B------:R-:W-:Y:S01]  /*2cb90*/  ISETP.GE.OR P6, PT, R8, UR30, P5 ;  /* 0x0000001e08007c0c */ /* 0x000fe2000afc6670 */
[----:B------:R-:W-:Y:S01]  /*2cba0*/  UIMAD UR11, UR4, UR12, UR11 ;  /* 0x0000000c040b72a4 */ /* 0x000fe2000f8e020b */
[----:B------:R-:W-:Y:S01]  /*2cbb0*/  LEA.HI.X.SX32 R3, R0, UR5, 0x1, P0 ;  /* 0x0000000500037c11 */ /* 0x000fe200080f0eff */
[----:B------:R-:W-:Y:S01]  /*2cbc0*/  USHF.R.S32.HI UR5, URZ, 0x1f, UR17 ;  /* 0x0000001f3f057899 */ /* 0x000fe20008011411 */
[----:B------:R-:W-:Y:S01]  /*2cbd0*/  SHF.R.S32.HI R9, RZ, 0x1f, R8 ;  /* 0x0000001fff097819 */ /* 0x000fe20000011408 */
[----:B------:R-:W-:Y:S01]  /*2cbe0*/  USHF.R.S32.HI UR8, URZ, 0x1f, UR11 ;  /* 0x0000001f3f087899 */ /* 0x000fe2000801140b */
[----:B------:R-:W-:Y:S01]  /*2cbf0*/  IMAD.U32 R4, RZ, RZ, UR29 ;  /* 0x0000001dff047e24 */ /* 0x000fe2000f8e00ff */
[----:B------:R-:W-:Y:S01]  /*2cc00*/  UIADD3 UR6, UP1, UP0, UR17, UR18, UR11 ;  /* 0x0000001211067290 */ /* 0x000fe2000f83e00b */
[----:B------:R-:W-:Y:S01]  /*2cc10*/  IMAD.WIDE.U32 R6, R6, UR4, R2 ;  /* 0x0000000406067c25 */ /* 0x000fe2000f8e0002 */
[----:B------:R-:W-:Y:S01]  /*2cc20*/  BSSY B0, `(.L_x_478) ;  /* 0x0000010000007945 */ /* 0x000fe20003800000 */
[----:B------:R-:W-:Y:S01]  /*2cc30*/  ISETP.GE.OR P0, PT, R14, UR30, P5 ;  /* 0x0000001e0e007c0c */ /* 0x000fe2000af06670 */
[----:B------:R-:W-:Y:S01]  /*2cc40*/  UIADD3.X UR18, UR5, UR19, UR8, UP1, UP0 ;  /* 0x0000001305127290 */ /* 0x000fe20008fe0408 */
[----:B------:R-:W-:-:S02]  /*2cc50*/  VIADD R5, R7, UR7 ;  /* 0x0000000707057c36 */ /* 0x000fc40008000000 */
[----:B------:R-:W-:Y:S01]  /*2cc60*/  IMAD.WIDE R2, R4, 0x80, R8 ;  /* 0x0000008004027825 */ /* 0x000fe200078e0208 */
[----:B------:R-:W-:Y:S08]  /*2cc70*/  @P6 BRA `(.L_x_479) ;  /* 0x0000000000286947 */ /* 0x000ff00003800000 */
        /* <DEDUP_REMOVED lines=10> */
.L_x_479:
[----:B------:R-:W-:Y:S05]  /*2cd20*/  BSYNC B0 ;  /* 0x0000000000007941 */ /* 0x000fea0003800000 */
.L_x_478:
        /* <DEDUP_REMOVED lines=17> */
.L_x_481:
[----:B------:R-:W-:Y:S05]  /*2ce40*/  BSYNC B0 ;  /* 0x0000000000007941 */ /* 0x000fea0003800000 */
.L_x_480:
        /* <DEDUP_REMOVED lines=15> */
.L_x_483:
[----:B------:R-:W-:Y:S05]  /*2cf40*/  BSYNC B0 ;  /* 0x0000000000007941 */ /* 0x000fea0003800000 */
.L_x_482:
        /* <DEDUP_REMOVED lines=14> */
.L_x_485:
[----:B------:R-:W-:Y:S05]  /*2d030*/  BSYNC B0 ;  /* 0x0000000000007941 */ /* 0x000fea0003800000 */
.L_x_484:
[----:B------:R-:W-:Y:S04]  /*2d040*/  BSSY B0, `(.L_x_486) ;  /* 0x000000a000007945 */ /* 0x000fe80003800000 */
[----:B------:R-:W-:Y:S05]  /*2d050*/  @P4 BRA `(.L_x_487) ;  /* 0x0000000000204947 */ /* 0x000fea0003800000 */
[----:B------:R-:W-:Y:S01]  /*2d060*/  IMAD R0, R8, UR13, RZ ;  /* 0x0000000d08007c24 */ /* 0x000fe2000f8e02ff */
[----:B------:R-:W-:-:S04]  /*2d070*/  ULDC.64 UR4, c[0x0][0x2b0] ;  /* 0x0000ac0000047ab9 */ /* 0x000fc80000000a00 */
[----:B----4-:R-:W-:-:S04]  /*2d080*/  IADD3 R3, P0, R0, UR6, RZ ;  /* 0x0000000600037c10 */ /* 0x010fc8000ff1e0ff */
[----:B------:R-:W-:Y:S02]  /*2d090*/  LEA.HI.X.SX32 R0, R0, UR18, 0x1, P0 ;  /* 0x0000001200007c11 */ /* 0x000fe400080f0eff */
[----:B------:R-:W-:-:S04]  /*2d0a0*/  LEA R2, P0, R3, UR4, 0x2 ;  /* 0x0000000403027c11 */ /* 0x000fc8000f8010ff */
[----:B------:R-:W-:Y:S01]  /*2d0b0*/  LEA.HI.X R3, R3, UR5, R0, 0x2, P0 ;  /* 0x0000000503037c11 */ /* 0x000fe200080f1400 */
[----:B------:R-:W-:-:S05]  /*2d0c0*/  IMAD.MOV.U32 R0, RZ, RZ, 0x7f800000 ;  /* 0x7f800000ff007424 */ /* 0x000fca00078e00ff */
[----:B------:R4:W-:Y:S03]  /*2d0d0*/  STG.E desc[UR32][R2.64], R0 ;  /* 0x0000000002007986 */ /* 0x0009e6000c101920 */
.L_x_487:
[----:B------:R-:W-:Y:S05]  /*2d0e0*/  BSYNC B0 ;  /* 0x0000000000007941 */ /* 0x000fea0003800000 */
.L_x_486:
        /* <DEDUP_REMOVED lines=10> */
.L_x_489:
[----:B------:R-:W-:Y:S05]  /*2d190*/  BSYNC B0 ;  /* 0x0000000000007941 */ /* 0x000fea0003800000 */
.L_x_488:
        /* <DEDUP_REMOVED lines=10> */
.L_x_491:
[----:B------:R-:W-:Y:S05]  /*2d240*/  BSYNC B0 ;  /* 0x0000000000007941 */ /* 0x000fea0003800000 */
.L_x_490:
[----:B------:R-:W-:Y:S05]  /*2d250*/  @P1 EXIT ;  /* 0x000000000000194d */ /* 0x000fea0003800000 */
[----:B----4-:R-:W-:Y:S01]  /*2d260*/  IMAD R0, R16, UR13, RZ ;  /* 0x0000000d10007c24 */ /* 0x010fe2000f8e02ff */
        /* <DEDUP_REMOVED lines=8> */
.L_x_492:
        /* <DEDUP_REMOVED lines=9> */
.L_x_726:


//--------------------- .text._ZN5flash16flash_fwd_kernelI23Flash_fwd_kernel_traitsILi32ELi128ELi128ELi4ELb0ELb0EN7cutlass10bfloat16_tE19Flash_kernel_traitsILi32ELi128ELi128ELi4ES3_EELb0ELb1ELb0ELb0ELb0ELb0ELb1ELb0EEEvNS_16Flash_fwd_paramsE --------------------------
	.section	.text._ZN5flash16flash_fwd_kernelI23Flash_fwd_kernel_traitsILi32ELi128ELi128ELi4ELb0ELb0EN7cutlass10bfloat16_tE19Flash_kernel_traitsILi32ELi128ELi128ELi4ES3_EELb0ELb1ELb0ELb0ELb0ELb0ELb1ELb0EEEvNS_16Flash_fwd_paramsE,"ax",@progbits
	.align	128
        .global         _ZN5flash16flash_fwd_kernelI23Flash_fwd_kernel_traitsILi32ELi128ELi128ELi4ELb0ELb0EN7cutlass10bfloat16_tE19Flash_kernel_traitsILi32ELi128ELi128ELi4ES3_EELb0ELb1ELb0ELb0ELb0ELb0ELb1ELb0EEEvNS_16Flash_fwd_paramsE
        .type           _ZN5flash16flash_fwd_kernelI23Flash_fwd_kernel_traitsILi32ELi128ELi128ELi4ELb0ELb0EN7cutlass10bfloat16_tE19Flash_kernel_traitsILi32ELi128ELi128ELi4ES3_EELb0ELb1ELb0ELb0ELb0ELb0ELb1ELb0EEEvNS_16Flash_fwd_paramsE,@function
        .size           _ZN5flash16flash_fwd_kernelI23Flash_fwd_kernel_traitsILi32ELi128ELi128ELi4ELb0ELb0EN7cutlass10bfloat16_tE19Flash_kernel_traitsILi32ELi128ELi128ELi4ES3_EELb0ELb1ELb0ELb0ELb0ELb0ELb1ELb0EEEvNS_16Flash_fwd_paramsE,(.L_x_727 - _ZN5flash16flash_fwd_kernelI23Flash_fwd_kernel_traitsILi32ELi128ELi128ELi4ELb0ELb0EN7cutlass10bfloat16_tE19Flash_kernel_traitsILi32ELi128ELi128ELi4ES3_EELb0ELb1ELb0ELb0ELb0ELb0ELb1ELb0EEEvNS_16Flash_fwd_paramsE)
        .other          _ZN5flash16flash_fwd_kernelI23Flash_fwd_kernel_traitsILi32ELi128ELi128ELi4ELb0ELb0EN7cutlass10bfloat16_tE19Flash_kernel_traitsILi32ELi128ELi128ELi4ES3_EELb0ELb1ELb0ELb0ELb0ELb0ELb1ELb0EEEvNS_16Flash_fwd_paramsE,@"STO_CUDA_ENTRY STV_DEFAULT"
_ZN5flash16flash_fwd_kernelI23Flash_fwd_kernel_traitsILi32ELi128ELi128ELi4ELb0ELb0EN7cutlass10bfloat16_tE19Flash_kernel_traitsILi32ELi128ELi128ELi4ES3_EELb0ELb1ELb0ELb0ELb0ELb0ELb1ELb0EEEvNS_16Flash_fwd_paramsE:
.text._ZN5flash16flash_fwd_kernelI23Flash_fwd_kernel_traitsILi32ELi128ELi128ELi4ELb0ELb0EN7cutlass10bfloat16_tE19Flash_kernel_traitsILi32ELi128ELi128ELi4ES3_EELb0ELb1ELb0ELb0ELb0ELb0ELb1ELb0EEEvNS_16Flash_fwd_paramsE:
        /* <DEDUP_REMOVED lines=55> */
.L_x_493:
[----:B------:R-:W-:-:S05]  /*0370*/  ULDC UR6, c[0x0][0x2c8] ;  /* 0x0000b20000067ab9 */ /* 0x000fca0000000800 */
.L_x_494:
        /* <DEDUP_REMOVED lines=118> */
.L_x_496:
        /* <DEDUP_REMOVED lines=32> */
.L_x_497:
        /* <DEDUP_REMOVED lines=29> */
[C---:B------:R-:W-:Y:S01]  /*0eb0*/  IMAD.IADD R14, R91.reuse, 0x1, -R0 ;  /* 0x000000015b0e7824 */ /* 0x040fe200078e0a00 */
        /* <DEDUP_REMOVED lines=25> */
.L_x_499:
[----:B------:R-:W-:Y:S05]  /*1050*/  BSYNC B0 ;  /* 0x0000000000007941 */ /* 0x000fea0003800000 */
.L_x_498:
        /* <DEDUP_REMOVED lines=32> */
.L_x_501:
[----:B------:R-:W-:Y:S05]  /*1260*/  BSYNC B0 ;  /* 0x0000000000007941 */ /* 0x000fea0003800000 */
.L_x_500:
        /* <DEDUP_REMOVED lines=22> */
.L_x_503:
[----:B------:R-:W-:Y:S05]  /*13d0*/  BSYNC B0 ;  /* 0x0000000000007941 */ /* 0x000fea0003800000 */
.L_x_502:
        /* <DEDUP_REMOVED lines=21> */
.L_x_505:
[----:B------:R-:W-:Y:S05]  /*1530*/  BSYNC B0 ;  /* 0x0000000000007941 */ /* 0x000fea0003800000 */
.L_x_504:
        /* <DEDUP_REMOVED lines=63> */
.L_x_507:
[----:B------:R-:W-:Y:S05]  /*1930*/  BSYNC B0 ;  /* 0x0000000000007941 */ /* 0x000fea0003800000 */
.L_x_506:
        /* <DEDUP_REMOVED lines=18> */
.L_x_509:
[----:B------:R-:W-:Y:S05]  /*1a60*/  BSYNC B0 ;  /* 0x0000000000007941 */ /* 0x000fea0003800000 */
.L_x_508:
        /* <DEDUP_REMOVED lines=18> */
.L_x_511:
[----:B------:R-:W-:Y:S05]  /*1b90*/  BSYNC B0 ;  /* 0x0000000000007941 */ /* 0x000fea0003800000 */
.L_x_510:
        /* <DEDUP_REMOVED lines=18> */
.L_x_513:
[----:B------:R-:W-:Y:S05]  /*1cc0*/  BSYNC B0 ;  /* 0x0000000000007941 */ /* 0x000fea0003800000 */
.L_x_512:
        /* <DEDUP_REMOVED lines=54> */
.L_x_515:
[----:B------:R-:W-:Y:S05]  /*2030*/  BSYNC B0 ;  /* 0x0000000000007941 */ /* 0x000fea0003800000 */
.L_x_514:
        /* <DEDUP_REMOVED lines=19> */
.L_x_517:
[----:B------:R-:W-:Y:S05]  /*2170*/  BSYNC B0 ;  /* 0x0000000000007941 */ /* 0x000fea0003800000 */
.L_x_516:
        /* <DEDUP_REMOVED lines=19> */
.L_x_519:
[----:B------:R-:W-:Y:S05]  /*22b0*/  BSYNC B0 ;  /* 0x0000000000007941 */ /* 0x000fea0003800000 */
.L_x_518:
        /* <DEDUP_REMOVED lines=19> */
.L_x_521:
[----:B------:R-:W-:Y:S05]  /*23f0*/  BSYNC B0 ;  /* 0x0000000000007941 */ /* 0x000fea0003800000 */
.L_x_520:
[----:B------:R-:W-:Y:S01]  /*2400*/  LDSM.16.M88.4 R20, [R186] ;  /* 0x00000000ba14783b */ /* 0x000fe20000000200 */
[----:B------:R-:W-:Y:S01]  /*2410*/  LOP3.LUT P0, RZ, R11, 0x2, RZ, 0xc0, !PT ;  /* 0x000000020bff7812 */ /* 0x000fe2000780c0ff */
[----:B------:R-:W-:Y:S01]  /*2420*/  IMAD.MOV.U32 R0, RZ, RZ, 0x10 ;  /* 0x00000010ff007424 */ /* 0x000fe200078e00ff */
[----:B------:R-:W-:Y:S01]  /*2430*/  LOP3.LUT P1, RZ, R10, 0x2, RZ, 0xc0, !PT ;  /* 0x000000020aff7812 */ /* 0x000fe2000782c0ff */
[----:B------:R-:W5:Y:S01]  /*2440*/  LDSM.16.M88.4 R40, [R135+0x2000] ;  /* 0x002000008728783b */ /* 0x000f620000000200 */
[C---:B-1----:R-:W-:Y:S01]  /*2450*/  VIADD R2, R135.reuse, 0x2000 ;  /* 0x0000200087027836 */ /* 0x042fe20000000000 */
[----:B------:R-:W-:Y:S01]  /*2460*/  ULDC UR15, c[0x0][0x39c] ;  /* 0x0000e700000f7ab9 */ /* 0x000fe20000000800 */
[----:B------:R-:W-:Y:S01]  /*2470*/  SEL R0, R0, 0xfffffff0, !P1 ;  /* 0xfffffff000007807 */ /* 0x000fe20004800000 */
[----:B------:R-:W1:Y:S01]  /*2480*/  LDSM.16.M88.4 R16, [R186+0x1000] ;  /* 0x00100000ba10783b */ /* 0x000e620000000200 */
[----:B------:R-:W-:Y:S01]  /*2490*/  VIADD R188, R135, 0x2020 ;  /* 0x0000202087bc7836 */ /* 0x000fe20000000000 */
[----:B------:R-:W-:Y:S01]  /*24a0*/  UISETP.GE.AND UP0, UPT, UR17, 0x2, UPT ;  /* 0x000000021100788c */ /* 0x000fe2000bf06270 */
[----:B------:R-:W-:Y:S01]  /*24b0*/  IMAD.SHL.U32 R3, R91, 0x2, RZ ;  /* 0x000000025b037824 */ /* 0x000fe200078e00ff */
[----:B------:R-:W2:Y:S01]  /*24c0*/  LDSM.16.M88.4 R48, [R135+0x2400] ;  /* 0x002400008730783b */ /* 0x000ea20000000200 */
[----:B------:R-:W-:-:S02]  /*24d0*/  IMAD R187, R0, 0x2, R186 ;  /* 0x0000000200bb7824 */ /* 0x000fc400078e02ba */
[----:B------:R-:W-:Y:S01]  /*24e0*/  @P0 VIADD R188, R2, 0xffffffe0 ;  /* 0xffffffe002bc0836 */ /* 0x000fe20000000000 */
[----:B------:R-:W-:Y:S01]  /*24f0*/  LDSM.16.M88.4 R64, [R135+0x2800] ;  /* 0x002800008740783b */ /* 0x000fe20000000200 */
[----:B------:R-:W-:Y:S01]  /*2500*/  LOP3.LUT R3, R3, 0x6, RZ, 0xc0, !PT ;  /* 0x0000000603037812 */ /* 0x000fe200078ec0ff */
[----:B------:R-:W-:Y:S02]  /*2510*/  IMAD R112, R90, 0x20, R89 ;  /* 0x000000205a707824 */ /* 0x000fe400078e0259 */
[----:B------:R-:W-:Y:S01]  /*2520*/  LDSM.16.M88.4 R12, [R187] ;  /* 0x00000000bb0c783b */ /* 0x000fe20000000200 */
[C---:B------:R-:W-:Y:S02]  /*2530*/  VIADD R195, R188.reuse, 0x400 ;  /* 0x00000400bcc37836 */ /* 0x040fe40000000000 */
[C---:B------:R-:W-:Y:S01]  /*2540*/  VIADD R194, R188.reuse, 0x800 ;  /* 0x00000800bcc27836 */ /* 0x040fe20000000000 */
[----:B------:R-:W3:Y:S01]  /*2550*/  LDSM.16.M88.4 R44, [R188] ;  /* 0x00000000bc2c783b */ /* 0x000ee20000000200 */
[----:B------:R-:W-:-:S02]  /*2560*/  VIADD R193, R188, 0xc00 ;  /* 0x00000c00bcc17836 */ /* 0x000fc40000000000 */
[C---:B------:R-:W-:Y:S01]  /*2570*/  VIADD R192, R188.reuse, 0x1000 ;  /* 0x00001000bcc07836 */ /* 0x040fe20000000000 */
[----:B------:R-:W4:Y:S01]  /*2580*/  LDSM.16.M88.4 R4, [R187+0x1000] ;  /* 0x00100000bb04783b */ /* 0x000f220000000200 */
[C---:B------:R-:W-:Y:S02]  /*2590*/  VIADD R191, R188.reuse, 0x1400 ;  /* 0x00001400bcbf7836 */ /* 0x040fe40000000000 */
[C---:B------:R-:W-:Y:S01]  /*25a0*/  VIADD R190, R188.reuse, 0x1800 ;  /* 0x00001800bcbe7836 */ /* 0x040fe20000000000 */
[----:B------:R-:W4:Y:S01]  /*25b0*/  LDSM.16.M88.4 R52, [R188+0x400] ;  /* 0x00040000bc34783b */ /* 0x000f220000000200 */
[----:B------:R-:W-:-:S03]  /*25c0*/  VIADD R189, R188, 0x1c00 ;  /* 0x00001c00bcbd7836 */ /* 0x000fc60000000000 */
[----:B------:R-:W4:Y:S04]  /*25d0*/  LDSM.16.M88.4 R84, [R188+0x800] ;  /* 0x00080000bc54783b */ /* 0x000f280000000200 */
[----:B------:R-:W4:Y:S01]  /*25e0*/  LDSM.16.M88.4 R56, [R135+0x2c00] ;  /* 0x002c00008738783b */ /* 0x000f220000000200 */
[-C--:B-----5:R-:W-:Y:S03]  /*25f0*/  HMMA.16816.F32.BF16 R8, R20, R40.reuse, RZ ;  /* 0x000000281408723c */ /* 0x0a0fe600000418ff */
[----:B------:R-:W5:Y:S04]  /*2600*/  LDSM.16.M88.4 R72, [R188+0xc00] ;  /* 0x000c0000bc48783b */ /* 0x000f680000000200 */
[----:B------:R-:W5:Y:S01]  /*2610*/  LDSM.16.M88.4 R96, [R135+0x3000] ;  /* 0x003000008760783b */ /* 0x000f620000000200 */
[C---:B-1----:R-:W-:Y:S03]  /*2620*/  HMMA.16816.F32.BF16 R24, R16.reuse, R40, RZ ;  /* 0x000000281018723c */ /* 0x042fe600000418ff */
[----:B------:R-:W1:Y:S03]  /*2630*/  LDSM.16.M88.4 R60, [R188+0x1000] ;  /* 0x00100000bc3c783b */ /* 0x000e660000000200 */
[----:B--2---:R-:W-:Y:S01]  /*2640*/  HMMA.16816.F32.BF16 R28, R16, R48, RZ ;  /* 0x00000030101c723c */ /* 0x004fe200000418ff */
[----:B------:R-:W2:Y:S04]  /*2650*/  LDSM.16.M88.4 R68, [R135+0x3400] ;  /* 0x003400008744783b */ /* 0x000ea80000000200 */
[----:B------:R-:W2:Y:S04]  /*2660*/  LDSM.16.M88.4 R92, [R188+0x1400] ;  /* 0x00140000bc5c783b */ /* 0x000ea80000000200 */
[----:B------:R-:W2:Y:S01]  /*2670*/  LDSM.16.M88.4 R80, [R135+0x3800] ;  /* 0x003800008750783b */ /* 0x000ea20000000200 */
[-C--:B---3--:R-:W-:Y:S03]  /*2680*/  HMMA.16816.F32.BF16 R8, R12, R44.reuse, R8 ;  /* 0x0000002c0c08723c */ /* 0x088fe60000041808 */
[----:B------:R-:W3:Y:S04]  /*2690*/  LDSM.16.M88.4 R76, [R188+0x1800] ;  /* 0x00180000bc4c783b */ /* 0x000ee80000000200 */
[----:B------:R-:W3:Y:S01]  /*26a0*/  LDSM.16.M88.4 R100, [R135+0x3c00] ;  /* 0x003c00008764783b */ /* 0x000ee20000000200 */
[----:B----4-:R-:W-:Y:S03]  /*26b0*/  HMMA.16816.F32.BF16 R32, R4, R44, R24 ;  /* 0x0000002c0420723c */ /* 0x010fe60000041818 */
[----:B------:R-:W4:Y:S03]  /*26c0*/  LDSM.16.M88.4 R104, [R188+0x1c00] ;  /* 0x001c0000bc68783b */ /* 0x000f260000000200 */
[----:B------:R-:W-:Y:S01]  /*26d0*/  HMMA.16816.F32.BF16 R24, R20, R48, RZ ;  /* 0x000000301418723c */ /* 0x000fe200000418ff */
[----:B------:R-:W0:Y:S05]  /*26e0*/  LDGDEPBAR ;  /* 0x00000000000079af */ /* 0x000e2a0000000000 */
[----:B------:R-:W-:Y:S04]  /*26f0*/  HMMA.16816.F32.BF16 R36, R4, R52, R28 ;  /* 0x000000340424723c */ /* 0x000fe8000004181c */
[----:B------:R-:W-:-:S02]  /*2700*/  FMUL.FTZ R2, R8, UR15 ;  /* 0x0000000f08027c20 */ /* 0x000fc40008410000 */
[----:B------:R-:W-:Y:S02]  /*2710*/  HMMA.16816.F32.BF16 R28, R16, R64, RZ ;  /* 0x00000040101c723c */ /* 0x000fe400000418ff */
[----:B------:R5:W-:Y:S01]  /*2720*/  MUFU.TANH R178, R2 ;  /* 0x0000000200b27308 */ /* 0x000be20000002400 */
[----:B------:R-:W-:-:S04]  /*2730*/  DEPBAR.LE SB0, 0x0 ;  /* 0x000080000000791a */ /* 0x000fc80000000000 */
[----:B-----5:R-:W-:-:S04]  /*2740*/  FMUL.FTZ R2, R9, UR15 ;  /* 0x0000000f09027c20 */ /* 0x020fc80008410000 */
[----:B------:R5:W4:-:S13]  /*2750*/  MUFU.TANH R108, R2 ;  /* 0x00000002006c7308 */ /* 0x000b1a0000002400 */
[----:B------:R-:W-:Y:S01]  /*2760*/  HMMA.16816.F32.BF16 R28, R4, R84, R28 ;  /* 0x00000054041c723c */ /* 0x000fe2000004181c */
[----:B-----5:R-:W-:-:S04]  /*2770*/  FMUL.FTZ R2, R10, UR15 ;  /* 0x0000000f0a027c20 */ /* 0x020fc80008410000 */
[----:B------:R5:W-:Y:S02]  /*2780*/  MUFU.TANH R177, R2 ;  /* 0x0000000200b17308 */ /* 0x000be40000002400 */
[----:B-----5:R-:W-:Y:S02]  /*2790*/  FMUL.FTZ R2, R11, UR15 ;  /* 0x0000000f0b027c20 */ /* 0x020fe40008410000 */
[----:B------:R-:W-:Y:S04]  /*27a0*/  HMMA.16816.F32.BF16 R8, R12, R52, R24 ;  /* 0x000000340c08723c */ /* 0x000fe80000041818 */
[----:B------:R5:W4:Y:S02]  /*27b0*/  MUFU.TANH R49, R2 ;  /* 0x0000000200317308 */ /* 0x000b240000002400 */
[----:B------:R-:W-:Y:S01]  /*27c0*/  HMMA.16816.F32.BF16 R24, R20, R64, RZ ;  /* 0x000000401418723c */ /* 0x000fe200000418ff */
[----:B-----5:R-:W-:-:S05]  /*27d0*/  FMUL.FTZ R2, R32, UR15 ;  /* 0x0000000f20027c20 */ /* 0x020fca0008410000 */
[----:B------:R5:W-:Y:S02]  /*27e0*/  MUFU.TANH R176, R2 ;  /* 0x0000000200b07308 */ /* 0x000be40000002400 */
[----:B-----5:R-:W-:-:S06]  /*27f0*/  FMUL.FTZ R2, R33, UR15 ;  /* 0x0000000f21027c20 */ /* 0x020fcc0008410000 */
[----:B------:R5:W-:Y:S02]  /*2800*/  MUFU.TANH R118, R2 ;  /* 0x0000000200767308 */ /* 0x000be40000002400 */
[----:B-----5:R-:W-:-:S06]  /*2810*/  FMUL.FTZ R2, R34, UR15 ;  /* 0x0000000f22027c20 */ /* 0x020fcc0008410000 */
[----:B------:R5:W-:Y:S02]  /*2820*/  MUFU.TANH R175, R2 ;  /* 0x0000000200af7308 */ /* 0x000be40000002400 */
[----:B-----5:R-:W-:-:S06]  /*2830*/  FMUL.FTZ R2, R35, UR15 ;  /* 0x0000000f23027c20 */ /* 0x020fcc0008410000 */
[----:B------:R5:W4:Y:S02]  /*2840*/  MUFU.TANH R125, R2 ;  /* 0x00000002007d7308 */ /* 0x000b240000002400 */
        /* <DEDUP_REMOVED lines=21> */
[----:B------:R-:W-:Y:S01]  /*29a0*/  HMMA.16816.F32.BF16 R36, R4, R72, R36 ;  /* 0x000000480424723c */ /* 0x000fe20000041824 */
[----:B-----5:R-:W-:-:S04]  /*29b0*/  FMUL.FTZ R2, R9, UR15 ;  /* 0x0000000f09027c20 */ /* 0x020fc80008410000 */
        /* <DEDUP_REMOVED lines=18> */
[----:B-1----:R-:W-:Y:S06]  /*2ae0*/  HMMA.16816.F32.BF16 R32, R4, R60, R28 ;  /* 0x0000003c0420723c */ /* 0x002fec000004181c */
[----:B--2---:R-:W-:Y:S01]  /*2af0*/  HMMA.16816.F32.BF16 R28, R16, R68, RZ ;  /* 0x00000044101c723c */ /* 0x004fe200000418ff */
[----:B-----5:R-:W-:-:S04]  /*2b00*/  FMUL.FTZ R2, R9, UR15 ;  /* 0x0000000f09027c20 */ /* 0x020fc80008410000 */
        /* <DEDUP_REMOVED lines=20> */
[----:B---3--:R-:W-:Y:S01]  /*2c50*/  HMMA.16816.F32.BF16 R28, R4, R76, R28 ;  /* 0x0000004c041c723c */ /* 0x008fe2000004181c */
        /* <DEDUP_REMOVED lines=19> */
[----:B----4-:R-:W-:Y:S01]  /*2d90*/  HMMA.16816.F32.BF16 R32, R12, R104, R32 ;  /* 0x000000680c20723c */ /* 0x010fe20000041820 */
[----:B-1----:R-:W-:-:S04]  /*2da0*/  FMUL.FTZ R2, R9, UR15 ;  /* 0x0000000f09027c20 */ /* 0x002fc80008410000 */
        /* <DEDUP_REMOVED lines=15> */
[C---:B------:R-:W-:Y:S06]  /*2ea0*/  HMMA.16816.F32.BF16 R24, R16.reuse, R100, RZ ;  /* 0x000000641018723c */ /* 0x040fec00000418ff */
[----:B--2---:R-:W-:Y:S01]  /*2eb0*/  HMMA.16816.F32.BF16 R32, R16, R58, RZ ;  /* 0x0000003a1020723c */ /* 0x004fe200000418ff */
[----:B-1----:R-:W-:-:S04]  /*2ec0*/  FMUL.FTZ R2, R36, UR15 ;  /* 0x0000000f24027c20 */ /* 0x002fc80008410000 */
        /* <DEDUP_REMOVED lines=19> */
[----:B------:R1:W-:-:S12]  /*3000*/  MUFU.TANH R160, R2 ;  /* 0x0000000200a07308 */ /* 0x0003d80000002400 */
        /* <DEDUP_REMOVED lines=12> */
[----:B--2---:R-:W-:Y:S06]  /*30d0*/  HMMA.16816.F32.BF16 R8, R4, R54, R24 ;  /* 0x000000360408723c */ /* 0x004fec0000041818 */
[----:B------:R-:W-:Y:S01]  /*30e0*/  HMMA.16816.F32.BF16 R24, R20, R42, RZ ;  /* 0x0000002a1418723c */ /* 0x000fe200000418ff */
[----:B-1----:R-:W-:-:S05]  /*30f0*/  FMUL.FTZ R2, R31, UR15 ;  /* 0x0000000f1f027c20 */ /* 0x002fca0008410000 */
[----:B------:R-:W-:Y:S01]  /*3100*/  HMMA.16816.F32.BF16 R28, R4, R46, R36 ;  /* 0x0000002e041c723c */ /* 0x000fe20000041824 */
[----:B------:R1:W-:Y:S05]  /*3110*/  MUFU.TANH R164, R2 ;  /* 0x0000000200a47308 */ /* 0x0003ea0000002400 */
[----:B------:R-:W-:Y:S06]  /*3120*/  HMMA.16816.F32.BF16 R36, R16, R66, RZ ;  /* 0x000000421024723c */ /* 0x000fec00000418ff */
[----:B------:R-:W-:Y:S01]  /*3130*/  HMMA.16816.F32.BF16 R40, R4, R74, R32 ;  /* 0x0000004a0428723c */ /* 0x000fe20000041820 */
[----:B------:R-:W-:Y:S01]  /*3140*/  FMUL.FTZ R8, R8, UR15 ;  /* 0x0000000f08087c20 */ /* 0x000fe20008410000 */
[----:B------:R-:W-:Y:S01]  /*3150*/  FMUL.FTZ R9, R9, UR15 ;  /* 0x0000000f09097c20 */ /* 0x000fe20008410000 */
[----:B------:R-:W-:Y:S01]  /*3160*/  FMUL.FTZ R10, R10, UR15 ;  /* 0x0000000f0a0a7c20 */ /* 0x000fe20008410000 */
[----:B------:R-:W-:Y:S01]  /*3170*/  FMUL.FTZ R11, R11, UR15 ;  /* 0x0000000f0b0b7c20 */ /* 0x000fe20008410000 */
[----:B------:R2:W-:Y:S01]  /*3180*/  MUFU.TANH R56, R8 ;  /* 0x0000000800387308 */ /* 0x0005e20000002400 */
[----:B------:R-:W-:Y:S01]  /*3190*/  HMMA.16816.F32.BF16 R24, R12, R46, R24 ;  /* 0x0000002e0c18723c */ /* 0x000fe20000041818 */
[----:B-1----:R-:W-:-:S04]  /*31a0*/  IMAD.U32 R2, RZ, RZ, UR16 ;  /* 0x00000010ff027e24 */ /* 0x002fc8000f8e00ff */
[----:B------:R-:W-:Y:S02]  /*31b0*/  IMAD R2, R2, 0x80, R3 ;  /* 0x0000008002027824 */ /* 0x000fe400078e0203 */
[----:B------:R-:W-:Y:S01]  /*31c0*/  FMUL.FTZ R28, R28, UR15 ;  /* 0x0000000f1c1c7c20 */ /* 0x000fe20008410000 */
[----:B------:R-:W-:Y:S01]  /*31d0*/  FMUL.FTZ R29, R29, UR15 ;  /* 0x0000000f1d1d7c20 */ /* 0x000fe20008410000 */
[----:B------:R-:W-:Y:S01]  /*31e0*/  FMUL.FTZ R30, R30, UR15 ;  /* 0x0000000f1e1e7c20 */ /* 0x000fe20008410000 */
[----:B------:R-:W-:Y:S01]  /*31f0*/  FMUL.FTZ R31, R31, UR15 ;  /* 0x0000000f1f1f7c20 */ /* 0x000fe20008410000 */
[----:B------:R-:W-:Y:S01]  /*3200*/  MUFU.TANH R45, R28 ;  /* 0x0000001c002d7308 */ /* 0x000fe20000002400 */
[----:B------:R-:W-:Y:S01]  /*3210*/  HMMA.16816.F32.BF16 R32, R16, R98, RZ ;  /* 0x000000621020723c */ /* 0x000fe200000418ff */
[----:B--2---:R-:W-:-:S06]  /*3220*/  VIMNMX R8, R88, UR24, PT ;  /* 0x0000001858087c48 */ /* 0x004fcc000bfe0100 */
[----:B------:R-:W-:Y:S01]  /*3230*/  MUFU.TANH R48, R29 ;  /* 0x0000001d00307308 */ /* 0x000fe20000002400 */
[----:B------:R-:W-:Y:S01]  /*3240*/  FMUL.FTZ R40, R40, UR15 ;  /* 0x0000000f28287c20 */ /* 0x000fe20008410000 */
[----:B------:R-:W-:Y:S01]  /*3250*/  FMUL.FTZ R41, R41, UR15 ;  /* 0x0000000f29297c20 */ /* 0x000fe20008410000 */
[----:B------:R-:W-:Y:S01]  /*3260*/  FMUL.FTZ R42, R42, UR15 ;  /* 0x0000000f2a2a7c20 */ /* 0x000fe20008410000 */
[----:B------:R-:W-:Y:S01]  /*3270*/  FMUL.FTZ R43, R43, UR15 ;  /* 0x0000000f2b2b7c20 */ /* 0x000fe20008410000 */
[----:B------:R-:W-:Y:S01]  /*3280*/  FMUL.FTZ R3, R24, UR15 ;  /* 0x0000000f18037c20 */ /* 0x000fe20008410000 */
[----:B------:R-:W-:Y:S02]  /*3290*/  VIADD R24, R2, 0x1 ;  /* 0x0000000102187836 */ /* 0x000fe40000000000 */
[----:B------:R-:W-:Y:S01]  /*32a0*/  MUFU.TANH R44, R30 ;  /* 0x0000001e002c7308 */ /* 0x000fe20000002400 */
[----:B------:R-:W-:Y:S01]  /*32b0*/  FMUL.FTZ R25, R25, UR15 ;  /* 0x0000000f19197c20 */ /* 0x000fe20008410000 */
[----:B------:R-:W-:Y:S01]  /*32c0*/  FMUL.FTZ R26, R26, UR15 ;  /* 0x0000000f1a1a7c20 */ /* 0x000fe20008410000 */
[----:B------:R-:W-:Y:S01]  /*32d0*/  FMUL.FTZ R27, R27, UR15 ;  /* 0x0000000f1b1b7c20 */ /* 0x000fe20008410000 */
[----:B------:R-:W-:-:S04]  /*32e0*/  ISETP.GE.AND P3, PT, R24, R8, PT ;  /* 0x000000081800720c */ /* 0x000fc80003f66270 */
[----:B------:R1:W-:Y:S01]  /*32f0*/  MUFU.TANH R52, R31 ;  /* 0x0000001f00347308 */ /* 0x0003e20000002400 */
[----:B------:R-:W-:-:S07]  /*3300*/  FSEL R77, R108, -INF , !P3 ;  /* 0xff8000006c4d7808 */ /* 0x000fce0005800000 */
[----:B------:R2:W-:Y:S08]  /*3310*/  MUFU.TANH R60, R9 ;  /* 0x00000009003c7308 */ /* 0x0005f00000002400 */
[----:B------:R3:W-:Y:S01]  /*3320*/  MUFU.TANH R53, R10 ;  /* 0x0000000a00357308 */ /* 0x0007e20000002400 */
[----:B-1----:R-:W-:Y:S07]  /*3330*/  HMMA.16816.F32.BF16 R28, R4, R86, R36 ;  /* 0x00000056041c723c */ /* 0x002fee0000041824 */
[----:B------:R1:W-:Y:S01]  /*3340*/  MUFU.TANH R57, R11 ;  /* 0x0000000b00397308 */ /* 0x0003e20000002400 */
[----:B--2---:R-:W-:-:S05]  /*3350*/  IMAD.MOV.U32 R9, RZ, RZ, 0x8 ;  /* 0x00000008ff097424 */ /* 0x004fca00078e00ff */
[----:B------:R-:W-:Y:S02]  /*3360*/  VIADDMNMX R9, R88, R9, UR24, PT ;  /* 0x0000001858097e46 */ /* 0x000fe4000b800109 */
[----:B------:R-:W-:Y:S01]  /*3370*/  MUFU.TANH R109, R40 ;  /* 0x00000028006d7308 */ /* 0x000fe20000002400 */
[----:B---3--:R-:W-:Y:S01]  /*3380*/  IMAD.MOV.U32 R10, RZ, RZ, 0x48 ;  /* 0x00000048ff0a7424 */ /* 0x008fe200078e00ff */
[----:B------:R-:W-:-:S04]  /*3390*/  ISETP.GE.AND P1, PT, R24, R9, PT ;  /* 0x000000091800720c */ /* 0x000fc80003f26270 */
[----:B------:R-:W-:Y:S02]  /*33a0*/  VIADDMNMX R10, R88, R10, UR24, PT ;  /* 0x00000018580a7e46 */ /* 0x000fe4000b80010a */
[----:B------:R2:W3:Y:S01]  /*33b0*/  MUFU.TANH R40, R3 ;  /* 0x0000000300287308 */ /* 0x0004e20000002400 */
[----:B------:R-:W-:Y:S01]  /*33c0*/  FMUL.FTZ R28, R28, UR15 ;  /* 0x0000000f1c1c7c20 */ /* 0x000fe20008410000 */
[----:B------:R-:W-:Y:S01]  /*33d0*/  FMUL.FTZ R29, R29, UR15 ;  /* 0x0000000f1d1d7c20 */ /* 0x000fe20008410000 */
[----:B------:R-:W-:Y:S01]  /*33e0*/  FMUL.FTZ R30, R30, UR15 ;  /* 0x0000000f1e1e7c20 */ /* 0x000fe20008410000 */
[----:B------:R-:W-:Y:S01]  /*33f0*/  FMUL.FTZ R31, R31, UR15 ;  /* 0x0000000f1f1f7c20 */ /* 0x000fe20008410000 */
[----:B-1----:R-:W-:Y:S01]  /*3400*/  IMAD.MOV.U32 R11, RZ, RZ, 0x40 ;  /* 0x00000040ff0b7424 */ /* 0x002fe200078e00ff */
[----:B------:R-:W-:Y:S02]  /*3410*/  ISETP.GE.AND P4, PT, R24, R10, PT ;  /* 0x0000000a1800720c */ /* 0x000fe40003f86270 */
[----:B------:R-:W-:Y:S01]  /*3420*/  MUFU.TANH R73, R28 ;  /* 0x0000001c00497308 */ /* 0x000fe20000002400 */
[----:B------:R-:W-:-:S02]  /*3430*/  FSEL R96, R49, -INF , !P1 ;  /* 0xff80000031607808 */ /* 0x000fc40004800000 */
[----:B------:R-:W-:Y:S02]  /*3440*/  VIADDMNMX R11, R88, R11, UR24, PT ;  /* 0x00000018580b7e46 */ /* 0x000fe4000b80010b */
[----:B------:R-:W-:Y:S02]  /*3450*/  FSEL R125, R125, -INF , !P4 ;  /* 0xff8000007d7d7808 */ /* 0x000fe40006000000 */
[----:B------:R-:W-:Y:S01]  /*3460*/  ISETP.GE.AND P0, PT, R24, R11, PT ;  /* 0x0000000b1800720c */ /* 0x000fe20003f06270 */
[----:B------:R-:W-:Y:S01]  /*3470*/  MUFU.TANH R101, R29 ;  /* 0x0000001d00657308 */ /* 0x000fe20000002400 */
[----:B--2---:R-:W-:Y:S02]  /*3480*/  VIADD R3, R2, 0x8 ;  /* 0x0000000802037836 */ /* 0x004fe40000000000 */
[----:B------:R-:W-:Y:S01]  /*3490*/  FSEL R118, R118, -INF , !P0 ;  /* 0xff80000076767808 */ /* 0x000fe20004000000 */
[----:B------:R-:W-:Y:S02]  /*34a0*/  VIADD R24, R2, 0x11 ;  /* 0x0000001102187836 */ /* 0x000fe40000000000 */
[----:B------:R-:W-:-:S02]  /*34b0*/  ISETP.GE.AND P2, PT, R3, R8, PT ;  /* 0x000000080300720c */ /* 0x000fc40003f46270 */
[----:B------:R-:W-:Y:S01]  /*34c0*/  MUFU.TANH R69, R30 ;  /* 0x0000001e00457308 */ /* 0x000fe20000002400 */
[C---:B------:R-:W-:Y:S02]  /*34d0*/  ISETP.GE.AND P6, PT, R3.reuse, R9, PT ;  /* 0x000000090300720c */ /* 0x040fe40003fc6270 */
[CC--:B------:R-:W-:Y:S02]  /*34e0*/  ISETP.GE.AND P5, PT, R3.reuse, R11.reuse, PT ;  /* 0x0000000b0300720c */ /* 0x0c0fe40003fa6270 */
[----:B------:R-:W-:Y:S01]  /*34f0*/  ISETP.GE.AND P3, PT, R3, R10, PT ;  /* 0x0000000a0300720c */ /* 0x000fe20003f66270 */
[----:B------:R-:W-:Y:S01]  /*3500*/  VIADD R3, R2, 0x9 ;  /* 0x0000000902037836 */ /* 0x000fe20000000000 */
[----:B---3--:R-:W-:Y:S01]  /*3510*/  FSEL R76, R40, -INF , !P2 ;  /* 0xff800000284c7808 */ /* 0x008fe20005000000 */
[----:B------:R1:W-:Y:S01]  /*3520*/  MUFU.TANH R80, R31 ;  /* 0x0000001f00507308 */ /* 0x0003e20000002400 */
[----:B------:R-:W-:Y:S02]  /*3530*/  FSEL R119, R45, -INF , !P5 ;  /* 0xff8000002d777808 */ /* 0x000fe40006800000 */
[----:B------:R-:W-:-:S02]  /*3540*/  ISETP.GE.AND P4, PT, R3, R11, PT ;  /* 0x0000000b0300720c */ /* 0x000fc40003f86270 */
[C---:B------:R-:W-:Y:S02]  /*3550*/  ISETP.GE.AND P1, PT, R3.reuse, R8, PT ;  /* 0x000000080300720c */ /* 0x040fe40003f26270 */
[CC--:B------:R-:W-:Y:S01]  /*3560*/  ISETP.GE.AND P0, PT, R3.reuse, R9.reuse, PT ;  /* 0x000000090300720c */ /* 0x0c0fe20003f06270 */
[----:B------:R-:W2:Y:S01]  /*3570*/  MUFU.TANH R25, R25 ;  /* 0x0000001900197308 */ /* 0x000ea20000002400 */
[----:B------:R-:W-:Y:S01]  /*3580*/  ISETP.GE.AND P2, PT, R3, R10, PT ;  /* 0x0000000a0300720c */ /* 0x000fe20003f46270 */
[----:B------:R-:W-:Y:S01]  /*3590*/  VIADD R3, R2, 0x10 ;  /* 0x0000001002037836 */ /* 0x000fe20000000000 */
[----:B------:R-:W-:Y:S02]  /*35a0*/  FSEL R117, R48, -INF , !P4 ;  /* 0xff80000030757808 */ /* 0x000fe40006000000 */
[----:B------:R-:W-:Y:S02]  /*35b0*/  FSEL R126, R44, -INF , !P3 ;  /* 0xff8000002c7e7808 */ /* 0x000fe40005800000 */
[C---:B------:R-:W-:Y:S01]  /*35c0*/  ISETP.GE.AND P5, PT, R3.reuse, R9, PT ;  /* 0x000000090300720c */ /* 0x040fe20003fa6270 */
[----:B------:R-:W3:Y:S01]  /*35d0*/  MUFU.TANH R26, R26 ;  /* 0x0000001a001a7308 */ /* 0x000ee20000002400 */
[----:B-1----:R-:W-:Y:S01]  /*35e0*/  HMMA.16816.F32.BF16 R28, R20, R50, RZ ;  /* 0x00000032141c723c */ /* 0x002fe200000418ff */
[----:B------:R-:W-:-:S02]  /*35f0*/  ISETP.GE.AND P3, PT, R3, R11, PT ;  /* 0x0000000b0300720c */ /* 0x000fc40003f66270 */
[----:B------:R-:W-:Y:S02]  /*3600*/  FSEL R123, R52, -INF , !P2 ;  /* 0xff800000347b7808 */ /* 0x000fe40005000000 */
[C---:B------:R-:W-:Y:S01]  /*3610*/  ISETP.GE.AND P4, PT, R24.reuse, R9, PT ;  /* 0x000000091800720c */ /* 0x040fe20003f86270 */
[----:B------:R-:W-:Y:S01]  /*3620*/  HMMA.16816.F32.BF16 R48, R4, R62, R32 ;  /* 0x0000003e0430723c */ /* 0x000fe20000041820 */
[----:B------:R-:W1:Y:S01]  /*3630*/  MUFU.TANH R27, R27 ;  /* 0x0000001b001b7308 */ /* 0x000e620000002400 */
[----:B--2---:R-:W-:Y:S02]  /*3640*/  FSEL R72, R25, -INF , !P1 ;  /* 0xff80000019487808 */ /* 0x004fe40004800000 */
[----:B------:R-:W-:Y:S02]  /*3650*/  ISETP.GE.AND P1, PT, R3, R10, PT ;  /* 0x0000000a0300720c */ /* 0x000fe40003f26270 */
[----:B------:R-:W-:Y:S02]  /*3660*/  ISETP.GE.AND P2, PT, R24, R11, PT ;  /* 0x0000000b1800720c */ /* 0x000fe40003f46270 */
[----:B------:R-:W-:Y:S01]  /*3670*/  FSEL R91, R110, -INF , !P5 ;  /* 0xff8000006e5b7808 */ /* 0x000fe20006800000 */
[----:B------:R-:W-:Y:S01]  /*3680*/  MUFU.TANH R116, R41 ;  /* 0x0000002900747308 */ /* 0x000fe20000002400 */
[----:B---3--:R-:W-:-:S02]  /*3690*/  FSEL R97, R26, -INF , !P6 ;  /* 0xff8000001a617808 */ /* 0x008fc40007000000 */
[-C--:B------:R-:W-:Y:S01]  /*36a0*/  ISETP.GE.AND P6, PT, R3, R8.reuse, PT ;  /* 0x000000080300720c */ /* 0x080fe20003fc6270 */
[----:B------:R-:W-:Y:S01]  /*36b0*/  VIADD R3, R2, 0x18 ;  /* 0x0000001802037836 */ /* 0x000fe20000000000 */
[----:B------:R-:W-:Y:S02]  /*36c0*/  FSEL R90, R64, -INF , !P4 ;  /* 0xff800000405a7808 */ /* 0x000fe40006000000 */
[----:B------:R-:W-:Y:S01]  /*36d0*/  FSEL R114, R114, -INF , !P2 ;  /* 0xff80000072727808 */ /* 0x000fe20005000000 */
[----:B------:R-:W-:Y:S01]  /*36e0*/  MUFU.TANH R68, R42 ;  /* 0x0000002a00447308 */ /* 0x000fe20000002400 */
[----:B------:R-:W-:Y:S01]  /*36f0*/  HMMA.16816.F32.BF16 R36, R12, R54, R28 ;  /* 0x000000360c24723c */ /* 0x000fe2000004181c */
[----:B-1----:R-:W-:Y:S02]  /*3700*/  FSEL R93, R27, -INF , !P0 ;  /* 0xff8000001b5d7808 */ /* 0x002fe40004000000 */
[-C--:B------:R-:W-:Y:S02]  /*3710*/  ISETP.GE.AND P0, PT, R24, R8.reuse, PT ;  /* 0x000000081800720c */ /* 0x080fe40003f06270 */
[----:B------:R-:W-:Y:S01]  /*3720*/  ISETP.GE.AND P5, PT, R3, R8, PT ;  /* 0x000000080300720c */ /* 0x000fe20003fa6270 */
[----:B------:R-:W-:Y:S01]  /*3730*/  HMMA.16816.F32.BF16 R28, R20, R66, RZ ;  /* 0x00000042141c723c */ /* 0x000fe200000418ff */
[----:B------:R-:W-:Y:S01]  /*3740*/  FSEL R115, R115, -INF , !P3 ;  /* 0xff80000073737808 */ /* 0x000fe20005800000 */
[----:B------:R-:W-:Y:S01]  /*3750*/  MUFU.TANH R100, R43 ;  /* 0x0000002b00647308 */ /* 0x000fe20000002400 */
[----:B------:R-:W-:Y:S01]  /*3760*/  FSEL R122, R122, -INF , !P1 ;  /* 0xff8000007a7a7808 */ /* 0x000fe20004800000 */
[----:B------:R-:W-:Y:S01]  /*3770*/  FMUL.FTZ R50, R50, UR15 ;  /* 0x0000000f32327c20 */ /* 0x000fe20008410000 */
[----:B------:R-:W-:Y:S01]  /*3780*/  ISETP.GE.AND P3, PT, R3, R9, PT ;  /* 0x000000090300720c */ /* 0x000fe20003f66270 */
[----:B------:R-:W-:Y:S01]  /*3790*/  FMUL.FTZ R51, R51, UR15 ;  /* 0x0000000f33337c20 */ /* 0x000fe20008410000 */
[----:B------:R-:W-:Y:S01]  /*37a0*/  FSEL R67, R111, -INF , !P6 ;  /* 0xff8000006f437808 */ /* 0x000fe20007000000 */
[----:B------:R-:W-:Y:S01]  /*37b0*/  FMUL.FTZ R48, R48, UR15 ;  /* 0x0000000f30307c20 */ /* 0x000fe20008410000 */
[----:B------:R-:W-:Y:S01]  /*37c0*/  ISETP.GE.AND P6, PT, R24, R10, PT ;  /* 0x0000000a1800720c */ /* 0x000fe20003fc6270 */
[----:B------:R-:W-:Y:S01]  /*37d0*/  VIADD R24, R2, 0x19 ;  /* 0x0000001902187836 */ /* 0x000fe20000000000 */
[----:B------:R-:W-:Y:S01]  /*37e0*/  FSEL R66, R113, -INF , !P0 ;  /* 0xff80000071427808 */ /* 0x000fe20004000000 */
[----:B------:R-:W-:Y:S01]  /*37f0*/  MUFU.TANH R65, R50 ;  /* 0x0000003200417308 */ /* 0x000fe20000002400 */
[----:B------:R-:W-:Y:S01]  /*3800*/  FSEL R121, R121, -INF , !P6 ;  /* 0xff80000079797808 */ /* 0x000fe20007000000 */
[----:B------:R-:W-:Y:S01]  /*3810*/  FMUL.FTZ R49, R49, UR15 ;  /* 0x0000000f31317c20 */ /* 0x000fe20008410000 */
[----:B------:R-:W-:-:S02]  /*3820*/  ISETP.GE.AND P4, PT, R24, R8, PT ;  /* 0x000000081800720c */ /* 0x000fc40003f86270 */
[----:B------:R-:W-:Y:S01]  /*3830*/  ISETP.GE.AND P2, PT, R24, R9, PT ;  /* 0x000000091800720c */ /* 0x000fe20003f46270 */
[----:B------:R-:W-:Y:S01]  /*3840*/  FMUL.FTZ R36, R36, UR15 ;  /* 0x0000000f24247c20 */ /* 0x000fe20008410000 */
[----:B------:R-:W-:Y:S01]  /*3850*/  FMUL.FTZ R37, R37, UR15 ;  /* 0x0000000f25257c20 */ /* 0x000fe20008410000 */
[----:B------:R-:W-:Y:S01]  /*3860*/  FMUL.FTZ R38, R38, UR15 ;  /* 0x0000000f26267c20 */ /* 0x000fe20008410000 */
[-C--:B------:R-:W-:Y:S01]  /*3870*/  ISETP.GE.AND P6, PT, R24, R11.reuse, PT ;  /* 0x0000000b1800720c */ /* 0x080fe20003fc6270 */
[----:B------:R-:W-:Y:S01]  /*3880*/  FMUL.FTZ R39, R39, UR15 ;  /* 0x0000000f27277c20 */ /* 0x000fe20008410000 */
[C---:B------:R-:W-:Y:S01]  /*3890*/  ISETP.GE.AND P1, PT, R3.reuse, R11, PT ;  /* 0x0000000b0300720c */ /* 0x040fe20003f26270 */
[----:B------:R-:W1:Y:S01]  /*38a0*/  MUFU.TANH R36, R36 ;  /* 0x0000002400247308 */ /* 0x000e620000002400 */
[----:B------:R-:W-:Y:S01]  /*38b0*/  HMMA.16816.F32.BF16 R32, R12, R86, R28 ;  /* 0x000000560c20723c */ /* 0x000fe2000004181c */
[----:B------:R-:W-:Y:S01]  /*38c0*/  ISETP.GE.AND P0, PT, R3, R10, PT ;  /* 0x0000000a0300720c */ /* 0x000fe20003f06270 */
[----:B------:R-:W-:Y:S01]  /*38d0*/  VIADD R3, R2, 0x20 ;  /* 0x0000002002037836 */ /* 0x000fe20000000000 */
[----:B------:R-:W-:-:S02]  /*38e0*/  FSEL R113, R56, -INF , !P1 ;  /* 0xff80000038717808 */ /* 0x000fc40004800000 */
[----:B------:R-:W-:Y:S01]  /*38f0*/  FSEL R120, R53, -INF , !P0 ;  /* 0xff80000035787808 */ /* 0x000fe20004000000 */
[----:B------:R-:W-:Y:S01]  /*3900*/  HMMA.16816.F32.BF16 R28, R20, R58, RZ ;  /* 0x0000003a141c723c */ /* 0x000fe200000418ff */
[----:B------:R-:W2:Y:S01]  /*3910*/  MUFU.TANH R37, R37 ;  /* 0x0000002500257308 */ /* 0x000ea20000002400 */
[C---:B------:R-:W-:Y:S02]  /*3920*/  ISETP.GE.AND P1, PT, R3.reuse, R9, PT ;  /* 0x000000090300720c */ /* 0x040fe40003f26270 */
[----:B------:R-:W-:Y:S02]  /*3930*/  ISETP.GE.AND P0, PT, R3, R11, PT ;  /* 0x0000000b0300720c */ /* 0x000fe40003f06270 */
[----:B------:R-:W-:Y:S02]  /*3940*/  FSEL R111, R60, -INF , !P6 ;  /* 0xff8000003c6f7808 */ /* 0x000fe40007000000 */
[----:B------:R-:W-:Y:S01]  /*3950*/  FSEL R86, R127, -INF , !P1 ;  /* 0xff8000007f567808 */ /* 0x000fe20004800000 */
[----:B------:R-:W3:Y:S01]  /*3960*/  MUFU.TANH R38, R38 ;  /* 0x0000002600267308 */ /* 0x000ee20000002400 */
[----:B-1----:R-:W-:-:S02]  /*3970*/  FSEL R64, R36, -INF , !P5 ;  /* 0xff80000024407808 */ /* 0x002fc40006800000 */
[-C--:B------:R-:W-:Y:S02]  /*3980*/  ISETP.GE.AND P5, PT, R24, R10.reuse, PT ;  /* 0x0000000a1800720c */ /* 0x080fe40003fa6270 */
[----:B------:R-:W-:Y:S01]  /*3990*/  HMMA.16816.F32.BF16 R24, R16, R70, RZ ;  /* 0x000000461018723c */ /* 0x000fe200000418ff */
[----:B------:R-:W-:Y:S02]  /*39a0*/  FSEL R110, R84, -INF , !P0 ;  /* 0xff800000546e7808 */ /* 0x000fe40004000000 */
[----:B------:R-:W1:Y:S01]  /*39b0*/  MUFU.TANH R39, R39 ;  /* 0x0000002700277308 */ /* 0x000e620000002400 */
[----:B------:R-:W-:Y:S01]  /*39c0*/  FMUL.FTZ R32, R32, UR15 ;  /* 0x0000000f20207c20 */ /* 0x000fe20008410000 */
[----:B------:R-:W-:Y:S01]  /*39d0*/  FMUL.FTZ R34, R34, UR15 ;  /* 0x0000000f22227c20 */ /* 0x000fe20008410000 */
[----:B------:R-:W-:Y:S01]  /*39e0*/  FMUL.FTZ R35, R35, UR15 ;  /* 0x0000000f23237c20 */ /* 0x000fe20008410000 */
[----:B--2---:R-:W-:Y:S01]  /*39f0*/  FSEL R61, R37, -INF , !P4 ;  /* 0xff800000253d7808 */ /* 0x004fe20006000000 */
[----:B------:R-:W-:Y:S01]  /*3a00*/  FMUL.FTZ R33, R33, UR15 ;  /* 0x0000000f21217c20 */ /* 0x000fe20008410000 */
[----:B------:R-:W-:Y:S01]  /*3a10*/  ISETP.GE.AND P4, PT, R3, R10, PT ;  /* 0x0000000a0300720c */ /* 0x000fe20003f86270 */
[----:B------:R-:W-:Y:S01]  /*3a20*/  HMMA.16816.F32.BF16 R44, R12, R74, R28 ;  /* 0x0000004a0c2c723c */ /* 0x000fe2000004181c */
[----:B------:R-:W2:Y:S01]  /*3a30*/  MUFU.TANH R32, R32 ;  /* 0x0000002000207308 */ /* 0x000ea20000002400 */
[----:B---3--:R-:W-:-:S02]  /*3a40*/  FSEL R89, R38, -INF , !P3 ;  /* 0xff80000026597808 */ /* 0x008fc40005800000 */
[-C--:B------:R-:W-:Y:S01]  /*3a50*/  ISETP.GE.AND P3, PT, R3, R8.reuse, PT ;  /* 0x000000080300720c */ /* 0x080fe20003f66270 */
[----:B------:R-:W-:Y:S01]  /*3a60*/  VIADD R3, R2, 0x21 ;  /* 0x0000002102037836 */ /* 0x000fe20000000000 */
[----:B------:R-:W-:Y:S01]  /*3a70*/  HMMA.16816.F32.BF16 R28, R20, R98, RZ ;  /* 0x00000062141c723c */ /* 0x000fe200000418ff */
[----:B------:R-:W-:Y:S02]  /*3a80*/  FSEL R124, R57, -INF , !P5 ;  /* 0xff800000397c7808 */ /* 0x000fe40006800000 */
[----:B------:R-:W3:Y:S01]  /*3a90*/  MUFU.TANH R34, R34 ;  /* 0x0000002200227308 */ /* 0x000ee20000002400 */
[----:B-1----:R-:W-:Y:S02]  /*3aa0*/  FSEL R87, R39, -INF , !P2 ;  /* 0xff80000027577808 */ /* 0x002fe40005000000 */
[----:B------:R-:W-:Y:S02]  /*3ab0*/  FSEL R60, R85, -INF , !P3 ;  /* 0xff800000553c7808 */ /* 0x000fe40005800000 */
[C---:B------:R-:W-:Y:S01]  /*3ac0*/  ISETP.GE.AND P2, PT, R3.reuse, R8, PT ;  /* 0x000000080300720c */ /* 0x040fe20003f46270 */
[----:B------:R-:W-:Y:S01]  /*3ad0*/  HMMA.16816.F32.BF16 R40, R4, R94, R24 ;  /* 0x0000005e0428723c */ /* 0x000fe20000041818 */
[C---:B------:R-:W-:Y:S01]  /*3ae0*/  ISETP.GE.AND P6, PT, R3.reuse, R9, PT ;  /* 0x000000090300720c */ /* 0x040fe20003fc6270 */
[----:B------:R-:W1:Y:S01]  /*3af0*/  MUFU.TANH R35, R35 ;  /* 0x0000002300237308 */ /* 0x000e620000002400 */
[----:B------:R-:W-:-:S02]  /*3b00*/  ISETP.GE.AND P5, PT, R3, R11, PT ;  /* 0x0000000b0300720c */ /* 0x000fc40003fa6270 */
[----:B------:R-:W-:Y:S01]  /*3b10*/  ISETP.GE.AND P3, PT, R3, R10, PT ;  /* 0x0000000a0300720c */ /* 0x000fe20003f66270 */
[C---:B------:R-:W-:Y:S01]  /*3b20*/  VIADD R3, R2.reuse, 0x28 ;  /* 0x0000002802037836 */ /* 0x040fe20000000000 */
[----:B------:R-:W-:Y:S01]  /*3b30*/  FSEL R108, R129, -INF , !P5 ;  /* 0xff800000816c7808 */ /* 0x000fe20006800000 */
[----:B------:R-:W-:Y:S02]  /*3b40*/  VIADD R24, R2, 0x29 ;  /* 0x0000002902187836 */ /* 0x000fe40000000000 */
[----:B------:R-:W-:Y:S01]  /*3b50*/  FMUL.FTZ R44, R44, UR15 ;  /* 0x0000000f2c2c7c20 */ /* 0x000fe20008410000 */
[----:B------:R4:W5:Y:S01]  /*3b60*/  MUFU.TANH R25, R33 ;  /* 0x0000002100197308 */ /* 0x0009620000002400 */
[C---:B------:R-:W-:Y:S01]  /*3b70*/  ISETP.GE.AND P1, PT, R3.reuse, R8, PT ;  /* 0x000000080300720c */ /* 0x040fe20003f26270 */
[----:B------:R-:W-:Y:S01]  /*3b80*/  FMUL.FTZ R46, R46, UR15 ;  /* 0x0000000f2e2e7c20 */ /* 0x000fe20008410000 */
[-C--:B------:R-:W-:Y:S01]  /*3b90*/  ISETP.GE.AND P0, PT, R3, R9.reuse, PT ;  /* 0x000000090300720c */ /* 0x080fe20003f06270 */
[----:B------:R-:W-:Y:S01]  /*3ba0*/  FMUL.FTZ R47, R47, UR15 ;  /* 0x0000000f2f2f7c20 */ /* 0x000fe20008410000 */
[----:B------:R-:W-:Y:S01]  /*3bb0*/  ISETP.GE.AND P5, PT, R24, R9, PT ;  /* 0x000000091800720c */ /* 0x000fe20003fa6270 */
[----:B------:R-:W-:Y:S01]  /*3bc0*/  HMMA.16816.F32.BF16 R36, R12, R62, R28 ;  /* 0x0000003e0c24723c */ /* 0x000fe2000004181c */
[----:B--2---:R-:W-:Y:S01]  /*3bd0*/  FSEL R58, R32, -INF , !P1 ;  /* 0xff800000203a7808 */ /* 0x004fe20004800000 */
[----:B------:R-:W2:Y:S01]  /*3be0*/  MUFU.TANH R44, R44 ;  /* 0x0000002c002c7308 */ /* 0x000ea20000002400 */
[----:B---3--:R-:W-:-:S02]  /*3bf0*/  FSEL R84, R34, -INF , !P0 ;  /* 0xff80000022547808 */ /* 0x008fc40004000000 */
[----:B-1----:R-:W-:Y:S01]  /*3c00*/  FSEL R81, R35, -INF , !P5 ;  /* 0xff80000023517808 */ /* 0x002fe20006800000 */
[----:B------:R-:W-:Y:S01]  /*3c10*/  HMMA.16816.F32.BF16 R28, R20, R70, RZ ;  /* 0x00000046141c723c */ /* 0x000fe200000418ff */
[----:B------:R-:W-:Y:S01]  /*3c20*/  FSEL R130, R130, -INF , !P4 ;  /* 0xff80000082827808 */ /* 0x000fe20006000000 */
[----:B------:R-:W-:Y:S01]  /*3c30*/  FMUL.FTZ R42, R42, UR15 ;  /* 0x0000000f2a2a7c20 */ /* 0x000fe20008410000 */
[----:B------:R-:W-:Y:S01]  /*3c40*/  FSEL R59, R131, -INF , !P2 ;  /* 0xff800000833b7808 */ /* 0x000fe20005000000 */
[----:B------:R-:W1:Y:S01]  /*3c50*/  MUFU.TANH R46, R46 ;  /* 0x0000002e002e7308 */ /* 0x000e620000002400 */
[CC--:B------:R-:W-:Y:S01]  /*3c60*/  ISETP.GE.AND P4, PT, R3.reuse, R11.reuse, PT ;  /* 0x0000000b0300720c */ /* 0x0c0fe20003f86270 */
[C---:B----4-:R-:W-:Y:S01]  /*3c70*/  HMMA.16816.F32.BF16 R32, R16.reuse, R82, RZ ;  /* 0x000000521020723c */ /* 0x050fe200000418ff */
[----:B------:R-:W-:Y:S01]  /*3c80*/  ISETP.GE.AND P2, PT, R3, R10, PT ;  /* 0x0000000a0300720c */ /* 0x000fe20003f46270 */
[----:B------:R-:W-:Y:S01]  /*3c90*/  VIADD R3, R2, 0x30 ;  /* 0x0000003002037836 */ /* 0x000fe20000000000 */
[----:B------:R-:W-:Y:S01]  /*3ca0*/  FSEL R85, R134, -INF , !P6 ;  /* 0xff80000086557808 */ /* 0x000fe20007000000 */
[----:B------:R-:W-:Y:S01]  /*3cb0*/  FMUL.FTZ R40, R40, UR15 ;  /* 0x0000000f28287c20 */ /* 0x000fe20008410000 */
[----:B------:R-:W-:Y:S01]  /*3cc0*/  FSEL R128, R128, -INF , !P3 ;  /* 0xff80000080807808 */ /* 0x000fe20005800000 */
[----:B------:R-:W3:Y:S01]  /*3cd0*/  MUFU.TANH R47, R47 ;  /* 0x0000002f002f7308 */ /* 0x000ee20000002400 */
[C---:B------:R-:W-:Y:S01]  /*3ce0*/  ISETP.GE.AND P6, PT, R24.reuse, R8, PT ;  /* 0x000000081800720c */ /* 0x040fe20003fc6270 */
[----:B------:R-:W-:Y:S01]  /*3cf0*/  HMMA.16816.F32.BF16 R16, R16, R102, RZ ;  /* 0x000000661010723c */ /* 0x000fe200000418ff */
[C---:B------:R-:W-:Y:S01]  /*3d00*/  ISETP.GE.AND P3, PT, R24.reuse, R11, PT ;  /* 0x0000000b1800720c */ /* 0x040fe20003f66270 */
[----:B------:R-:W-:Y:S01]  /*3d10*/  FMUL.FTZ R41, R41, UR15 ;  /* 0x0000000f29297c20 */ /* 0x000fe20008410000 */
[----:B------:R-:W-:Y:S01]  /*3d20*/  ISETP.GE.AND P1, PT, R24, R10, PT ;  /* 0x0000000a1800720c */ /* 0x000fe20003f26270 */
[----:B------:R-:W-:Y:S01]  /*3d30*/  VIADD R24, R2, 0x31 ;  /* 0x0000003102187836 */ /* 0x000fe20000000000 */
[----:B------:R-:W-:Y:S01]  /*3d40*/  ISETP.GE.AND P0, PT, R3, R8, PT ;  /* 0x000000080300720c */ /* 0x000fe20003f06270 */
[----:B------:R-:W-:Y:S01]  /*3d50*/  FMUL.FTZ R36, R36, UR15 ;  /* 0x0000000f24247c20 */ /* 0x000fe20008410000 */
[----:B------:R-:W-:Y:S01]  /*3d60*/  FSEL R105, R73, -INF , !P4 ;  /* 0xff80000049697808 */ /* 0x000fe20006000000 */
[----:B------:R-:W-:Y:S01]  /*3d70*/  FMUL.FTZ R38, R38, UR15 ;  /* 0x0000000f26267c20 */ /* 0x000fe20008410000 */
[----:B------:R-:W-:Y:S01]  /*3d80*/  FSEL R129, R69, -INF , !P2 ;  /* 0xff80000045817808 */ /* 0x000fe20005000000 */
[----:B------:R-:W-:Y:S01]  /*3d90*/  MUFU.TANH R53, R51 ;  /* 0x0000003300357308 */ /* 0x000fe20000002400 */
[----:B-----5:R-:W-:Y:S01]  /*3da0*/  FSEL R57, R25, -INF , !P6 ;  /* 0xff80000019397808 */ /* 0x020fe20007000000 */
[----:B------:R-:W-:Y:S01]  /*3db0*/  FMUL.FTZ R25, R45, UR15 ;  /* 0x0000000f2d197c20 */ /* 0x000fe20008410000 */
[----:B------:R-:W-:Y:S01]  /*3dc0*/  FSEL R104, R101, -INF , !P3 ;  /* 0xff80000065687808 */ /* 0x000fe20005800000 */
[----:B------:R-:W-:Y:S01]  /*3dd0*/  FMUL.FTZ R26, R43, UR15 ;  /* 0x0000000f2b1a7c20 */ /* 0x000fe20008410000 */
[----:B------:R-:W-:-:S02]  /*3de0*/  FSEL R131, R80, -INF , !P1 ;  /* 0xff80000050837808 */ /* 0x000fc40004800000 */
[----:B------:R-:W-:Y:S01]  /*3df0*/  FSEL R56, R138, -INF , !P0 ;  /* 0xff8000008a387808 */ /* 0x000fe20004000000 */
[----:B------:R-:W4:Y:S01]  /*3e00*/  MUFU.TANH R25, R25 ;  /* 0x0000001900197308 */ /* 0x000f220000002400 */
[C---:B------:R-:W-:Y:S02]  /*3e10*/  ISETP.GE.AND P4, PT, R3.reuse, R9, PT ;  /* 0x000000090300720c */ /* 0x040fe40003f86270 */
[C---:B------:R-:W-:Y:S02]  /*3e20*/  ISETP.GE.AND P2, PT, R3.reuse, R11, PT ;  /* 0x0000000b0300720c */ /* 0x040fe40003f46270 */
[----:B------:R-:W-:Y:S01]  /*3e30*/  ISETP.GE.AND P6, PT, R3, R10, PT ;  /* 0x0000000a0300720c */ /* 0x000fe20003fc6270 */
[----:B------:R-:W-:Y:S01]  /*3e40*/  VIADD R3, R2, 0x38 ;  /* 0x0000003802037836 */ /* 0x000fe20000000000 */
[C---:B------:R-:W-:Y:S01]  /*3e50*/  ISETP.GE.AND P5, PT, R24.reuse, R8, PT ;  /* 0x000000081800720c */ /* 0x040fe20003fa6270 */
[----:B------:R-:W5:Y:S01]  /*3e60*/  MUFU.TANH R36, R36 ;  /* 0x0000002400247308 */ /* 0x000f620000002400 */
[C---:B------:R-:W-:Y:S01]  /*3e70*/  ISETP.GE.AND P3, PT, R24.reuse, R9, PT ;  /* 0x000000091800720c */ /* 0x040fe20003f66270 */
[----:B------:R-:W-:Y:S01]  /*3e80*/  HMMA.16816.F32.BF16 R16, R4, R106, R16 ;  /* 0x0000006a0410723c */ /* 0x000fe20000041810 */
[----:B------:R-:W-:-:S02]  /*3e90*/  ISETP.GE.AND P1, PT, R24, R11, PT ;  /* 0x0000000b1800720c */ /* 0x000fc40003f26270 */
[----:B------:R-:W-:Y:S01]  /*3ea0*/  ISETP.GE.AND P0, PT, R24, R10, PT ;  /* 0x0000000a1800720c */ /* 0x000fe20003f06270 */
[----:B------:R-:W-:Y:S01]  /*3eb0*/  VIADD R24, R2, 0x39 ;  /* 0x0000003902187836 */ /* 0x000fe20000000000 */
[----:B------:R-:W-:Y:S01]  /*3ec0*/  FSEL R80, R137, -INF , !P4 ;  /* 0xff80000089507808 */ /* 0x000fe20006000000 */
[----:B------:R-:W5:Y:S01]  /*3ed0*/  MUFU.TANH R38, R38 ;  /* 0x0000002600267308 */ /* 0x000f620000002400 */
[----:B------:R-:W-:Y:S02]  /*3ee0*/  FSEL R99, R132, -INF , !P2 ;  /* 0xff80000084637808 */ /* 0x000fe40005000000 */
[----:B------:R-:W-:Y:S02]  /*3ef0*/  FSEL R98, R139, -INF , !P1 ;  /* 0xff8000008b627808 */ /* 0x000fe40004800000 */
[C---:B------:R-:W-:Y:S02]  /*3f00*/  ISETP.GE.AND P4, PT, R3.reuse, R8, PT ;  /* 0x000000080300720c */ /* 0x040fe40003f86270 */
[-C--:B------:R-:W-:Y:S01]  /*3f10*/  ISETP.GE.AND P2, PT, R3, R9.reuse, PT ;  /* 0x000000090300720c */ /* 0x080fe20003f46270 */
[----:B------:R-:W5:Y:S01]  /*3f20*/  MUFU.TANH R88, R48 ;  /* 0x0000003000587308 */ /* 0x000f620000002400 */
[----:B------:R-:W-:-:S02]  /*3f30*/  ISETP.GE.AND P1, PT, R24, R9, PT ;  /* 0x000000091800720c */ /* 0x000fc40003f26270 */
[----:B--2---:R-:W-:Y:S02]  /*3f40*/  FSEL R52, R44, -INF , !P4 ;  /* 0xff8000002c347808 */ /* 0x004fe40006000000 */
[----:B-1----:R-:W-:Y:S02]  /*3f50*/  FSEL R74, R46, -INF , !P2 ;  /* 0xff8000002e4a7808 */ /* 0x002fe40005000000 */
[----:B---3--:R-:W-:Y:S01]  /*3f60*/  FSEL R70, R47, -INF , !P1 ;  /* 0xff8000002f467808 */ /* 0x008fe20004800000 */
[----:B------:R1:W-:Y:S01]  /*3f70*/  MUFU.TANH R92, R49 ;  /* 0x00000031005c7308 */ /* 0x0003e20000002400 */
[----:B------:R-:W-:Y:S01]  /*3f80*/  HMMA.16816.F32.BF16 R44, R4, R78, R32 ;  /* 0x0000004e042c723c */ /* 0x000fe20000041820 */
[----:B------:R-:W-:Y:S02]  /*3f90*/  FSEL R140, R140, -INF , !P6 ;  /* 0xff8000008c8c7808 */ /* 0x000fe40007000000 */
[----:B------:R-:W-:Y:S02]  /*3fa0*/  FSEL R55, R141, -INF , !P5 ;  /* 0xff8000008d377808 */ /* 0x000fe40006800000 */
[C---:B------:R-:W-:Y:S01]  /*3fb0*/  ISETP.GE.AND P6, PT, R3.reuse, R11, PT ;  /* 0x0000000b0300720c */ /* 0x040fe20003fc6270 */
[----:B------:R-:W-:Y:S01]  /*3fc0*/  HMMA.16816.F32.BF16 R32, R12, R94, R28 ;  /* 0x0000005e0c20723c */ /* 0x000fe2000004181c */
[----:B------:R-:W-:Y:S01]  /*3fd0*/  ISETP.GE.AND P5, PT, R3, R10, PT ;  /* 0x0000000a0300720c */ /* 0x000fe20003fa6270 */
[----:B------:R-:W-:Y:S01]  /*3fe0*/  VIADD R3, R2, 0x40 ;  /* 0x0000004002037836 */ /* 0x000fe20000000000 */
[----:B------:R-:W-:Y:S01]  /*3ff0*/  FSEL R75, R143, -INF , !P3 ;  /* 0xff8000008f4b7808 */ /* 0x000fe20005800000 */
[----:B------:R-:W-:Y:S01]  /*4000*/  MUFU.TANH R73, R40 ;  /* 0x0000002800497308 */ /* 0x000fe20000002400 */
[----:B------:R-:W-:Y:S01]  /*4010*/  FSEL R132, R133, -INF , !P0 ;  /* 0xff80000085847808 */ /* 0x000fe20004000000 */
[----:B------:R-:W-:Y:S01]  /*4020*/  HMMA.16816.F32.BF16 R28, R20, R82, RZ ;  /* 0x00000052141c723c */ /* 0x000fe200000418ff */
[----:B------:R-:W-:-:S02]  /*4030*/  ISETP.GE.AND P3, PT, R24, R8, PT ;  /* 0x000000081800720c */ /* 0x000fc40003f66270 */
[C---:B------:R-:W-:Y:S02]  /*4040*/  ISETP.GE.AND P0, PT, R24.reuse, R11, PT ;  /* 0x0000000b1800720c */ /* 0x040fe40003f06270 */
[----:B------:R-:W-:Y:S01]  /*4050*/  ISETP.GE.AND P4, PT, R24, R10, PT ;  /* 0x0000000a1800720c */ /* 0x000fe20003f86270 */
[----:B------:R-:W-:Y:S01]  /*4060*/  VIADD R24, R2, 0x41 ;  /* 0x0000004102187836 */ /* 0x000fe20000000000 */
[----:B------:R-:W-:Y:S01]  /*4070*/  ISETP.GE.AND P2, PT, R3, R8, PT ;  /* 0x000000080300720c */ /* 0x000fe20003f46270 */
[----:B------:R-:W-:Y:S01]  /*4080*/  MUFU.TANH R42, R42 ;  /* 0x0000002a002a7308 */ /* 0x000fe20000002400 */
[----:B------:R-:W-:Y:S01]  /*4090*/  FSEL R101, R109, -INF , !P6 ;  /* 0xff8000006d657808 */ /* 0x000fe20007000000 */
[----:B------:R-:W-:Y:S01]  /*40a0*/  HMMA.16816.F32.BF16 R20, R20, R102, RZ ;  /* 0x000000661414723c */ /* 0x000fe200000418ff */
[----:B------:R-:W-:Y:S01]  /*40b0*/  FSEL R109, R116, -INF , !P0 ;  /* 0xff800000746d7808 */ /* 0x000fe20004000000 */
[----:B------:R-:W-:Y:S01]  /*40c0*/  FMUL.FTZ R5, R47, UR15 ;  /* 0x0000000f2f057c20 */ /* 0x000fe20008410000 */
[----:B------:R-:W-:-:S02]  /*40d0*/  FSEL R134, R100, -INF , !P4 ;  /* 0xff80000064867808 */ /* 0x000fc40006000000 */
[----:B------:R-:W-:Y:S01]  /*40e0*/  FSEL R50, R147, -INF , !P2 ;  /* 0xff80000093327808 */ /* 0x000fe20005000000 */
[----:B------:R-:W-:Y:S01]  /*40f0*/  MUFU.TANH R54, R41 ;  /* 0x0000002900367308 */ /* 0x000fe20000002400 */
[----:B------:R-:W-:Y:S01]  /*4100*/  ISETP.GE.AND P1, PT, R24, R8, PT ;  /* 0x000000081800720c */ /* 0x000fe20003f26270 */
[----:B------:R-:W-:Y:S01]  /*4110*/  FMUL.FTZ R32, R32, UR15 ;  /* 0x0000000f20207c20 */ /* 0x000fe20008410000 */
[----:B------:R-:W-:Y:S01]  /*4120*/  ISETP.GE.AND P0, PT, R24, R9, PT ;  /* 0x000000091800720c */ /* 0x000fe20003f06270 */
[----:B------:R-:W-:Y:S01]  /*4130*/  FMUL.FTZ R34, R34, UR15 ;  /* 0x0000000f22227c20 */ /* 0x000fe20008410000 */
[C---:B------:R-:W-:Y:S01]  /*4140*/  ISETP.GE.AND P4, PT, R24.reuse, R11, PT ;  /* 0x0000000b1800720c */ /* 0x040fe20003f86270 */
[----:B------:R-:W-:Y:S01]  /*4150*/  FMUL.FTZ R33, R33, UR15 ;  /* 0x0000000f21217c20 */ /* 0x000fe20008410000 */
[-C--:B------:R-:W-:Y:S01]  /*4160*/  ISETP.GE.AND P2, PT, R24, R10.reuse, PT ;  /* 0x0000000a1800720c */ /* 0x080fe20003f46270 */
[----:B------:R-:W-:Y:S01]  /*4170*/  FMUL.FTZ R24, R37, UR15 ;  /* 0x0000000f25187c20 */ /* 0x000fe20008410000 */
[----:B----4-:R-:W-:Y:S01]  /*4180*/  FSEL R51, R25, -INF , !P3 ;  /* 0xff80000019337808 */ /* 0x010fe20005800000 */
[----:B------:R-:W-:Y:S01]  /*4190*/  FMUL.FTZ R25, R39, UR15 ;  /* 0x0000000f27197c20 */ /* 0x000fe20008410000 */
[----:B------:R-:W-:Y:S01]  /*41a0*/  FSEL R133, R68, -INF , !P5 ;  /* 0xff80000044857808 */ /* 0x000fe20006800000 */
[----:B------:R2:W3:Y:S01]  /*41b0*/  MUFU.TANH R27, R24 ;  /* 0x00000018001b7308 */ /* 0x0004e20000002400 */
[C---:B------:R-:W-:Y:S01]  /*41c0*/  ISETP.GE.AND P6, PT, R3.reuse, R9, PT ;  /* 0x000000090300720c */ /* 0x040fe20003fc6270 */
[C---:B------:R-:W-:Y:S01]  /*41d0*/  HMMA.16816.F32.BF16 R28, R12.reuse, R78, R28 ;  /* 0x0000004e0c1c723c */ /* 0x040fe2000004181c */
[----:B------:R-:W-:Y:S01]  /*41e0*/  ISETP.GE.AND P5, PT, R3, R11, PT ;  /* 0x0000000b0300720c */ /* 0x000fe20003fa6270 */
[----:B------:R-:W-:Y:S01]  /*41f0*/  FMUL.FTZ R35, R35, UR15 ;  /* 0x0000000f23237c20 */ /* 0x000fe20008410000 */
[----:B------:R-:W-:Y:S01]  /*4200*/  ISETP.GE.AND P3, PT, R3, R10, PT ;  /* 0x0000000a0300720c */ /* 0x000fe20003f66270 */
[----:B------:R-:W-:Y:S01]  /*4210*/  VIADD R3, R2, 0x48 ;  /* 0x0000004802037836 */ /* 0x000fe20000000000 */
[----:B------:R-:W-:Y:S01]  /*4220*/  FSEL R71, R146, -INF , !P6 ;  /* 0xff80000092477808 */ /* 0x000fe20007000000 */
[----:B------:R-:W4:Y:S01]  /*4230*/  MUFU.TANH R25, R25 ;  /* 0x0000001900197308 */ /* 0x000f220000002400 */
[----:B------:R-:W-:Y:S01]  /*4240*/  FSEL R100, R142, -INF , !P5 ;  /* 0xff8000008e647808 */ /* 0x000fe20006800000 */
[----:B------:R-:W-:Y:S01]  /*4250*/  HMMA.16816.F32.BF16 R12, R12, R106, R20 ;  /* 0x0000006a0c0c723c */ /* 0x000fe20000041814 */
[----:B------:R-:W-:-:S02]  /*4260*/  ISETP.GE.AND P6, PT, R3, R8, PT ;  /* 0x000000080300720c */ /* 0x000fc40003fc6270 */
[----:B------:R-:W-:Y:S02]  /*4270*/  FSEL R145, R145, -INF , !P3 ;  /* 0xff80000091917808 */ /* 0x000fe40005800000 */
[----:B-1----:R-:W-:Y:S01]  /*4280*/  FSEL R49, R150, -INF , !P1 ;  /* 0xff80000096317808 */ /* 0x002fe20004800000 */
[----:B------:R-:W1:Y:S01]  /*4290*/  MUFU.TANH R32, R32 ;  /* 0x0000002000207308 */ /* 0x000e620000002400 */
[----:B--2---:R-:W-:Y:S01]  /*42a0*/  VIADD R24, R2, 0x49 ;  /* 0x0000004902187836 */ /* 0x004fe20000000000 */
[----:B------:R-:W-:Y:S02]  /*42b0*/  FSEL R68, R151, -INF , !P0 ;  /* 0xff80000097447808 */ /* 0x000fe40004000000 */
[----:B------:R-:W-:Y:S02]  /*42c0*/  FSEL R94, R149, -INF , !P4 ;  /* 0xff800000955e7808 */ /* 0x000fe40006000000 */
[----:B------:R-:W-:Y:S02]  /*42d0*/  FSEL R141, R144, -INF , !P2 ;  /* 0xff800000908d7808 */ /* 0x000fe40005000000 */
[----:B-----5:R-:W-:Y:S01]  /*42e0*/  FSEL R48, R36, -INF , !P6 ;  /* 0xff80000024307808 */ /* 0x020fe20007000000 */
[----:B------:R-:W2:Y:S01]  /*42f0*/  MUFU.TANH R34, R34 ;  /* 0x0000002200227308 */ /* 0x000ea20000002400 */
[C---:B------:R-:W-:Y:S01]  /*4300*/  ISETP.GE.AND P5, PT, R3.reuse, R9, PT ;  /* 0x000000090300720c */ /* 0x040fe20003fa6270 */
[----:B------:R-:W-:Y:S01]  /*4310*/  FMUL.FTZ R28, R28, UR15 ;  /* 0x0000000f1c1c7c20 */ /* 0x000fe20008410000 */
[----:B------:R-:W-:Y:S01]  /*4320*/  ISETP.GE.AND P3, PT, R3, R11, PT ;  /* 0x0000000b0300720c */ /* 0x000fe20003f66270 */
[----:B------:R-:W-:Y:S01]  /*4330*/  FMUL.FTZ R29, R29, UR15 ;  /* 0x0000000f1d1d7c20 */ /* 0x000fe20008410000 */
[----:B------:R-:W-:Y:S01]  /*4340*/  ISETP.GE.AND P1, PT, R3, R10, PT ;  /* 0x0000000a0300720c */ /* 0x000fe20003f26270 */
[----:B------:R-:W-:Y:S01]  /*4350*/  VIADD R3, R2, 0x50 ;  /* 0x0000005002037836 */ /* 0x000fe20000000000 */
[C---:B------:R-:W-:Y:S01]  /*4360*/  ISETP.GE.AND P0, PT, R24.reuse, R8, PT ;  /* 0x000000081800720c */ /* 0x040fe20003f06270 */
[----:B------:R-:W5:Y:S01]  /*4370*/  MUFU.TANH R33, R33 ;  /* 0x0000002100217308 */ /* 0x000f620000002400 */
[----:B------:R-:W-:Y:S01]  /*4380*/  ISETP.GE.AND P4, PT, R24, R9, PT ;  /* 0x000000091800720c */ /* 0x000fe20003f86270 */
[----:B------:R-:W-:Y:S01]  /*4390*/  FMUL.FTZ R4, R30, UR15 ;  /* 0x0000000f1e047c20 */ /* 0x000fe20008410000 */
[C---:B------:R-:W-:Y:S01]  /*43a0*/  ISETP.GE.AND P2, PT, R24.reuse, R11, PT ;  /* 0x0000000b1800720c */ /* 0x040fe20003f46270 */
[----:B------:R-:W-:Y:S01]  /*43b0*/  FMUL.FTZ R6, R31, UR15 ;  /* 0x0000000f1f067c20 */ /* 0x000fe20008410000 */
[----:B------:R-:W-:Y:S01]  /*43c0*/  ISETP.GE.AND P6, PT, R24, R10, PT ;  /* 0x0000000a1800720c */ /* 0x000fe20003fc6270 */
[----:B------:R-:W-:Y:S01]  /*43d0*/  FMUL.FTZ R24, R44, UR15 ;  /* 0x0000000f2c187c20 */ /* 0x000fe20008410000 */
[----:B------:R-:W-:Y:S01]  /*43e0*/  FSEL R69, R38, -INF , !P5 ;  /* 0xff80000026457808 */ /* 0x000fe20006800000 */
[----:B------:R-:W-:Y:S01]  /*43f0*/  MUFU.TANH R36, R26 ;  /* 0x0000001a00247308 */ /* 0x000fe20000002400 */
[----:B------:R-:W-:Y:S01]  /*4400*/  ISETP.GE.AND P5, PT, R3, R8, PT ;  /* 0x000000080300720c */ /* 0x000fe20003fa6270 */
[----:B------:R-:W-:Y:S01]  /*4410*/  FMUL.FTZ R12, R12, UR15 ;  /* 0x0000000f0c0c7c20 */ /* 0x000fe20008410000 */
[----:B------:R-:W-:Y:S01]  /*4420*/  FSEL R88, R88, -INF , !P3 ;  /* 0xff80000058587808 */ /* 0x000fe20005800000 */
[----:B------:R-:W-:Y:S01]  /*4430*/  FMUL.FTZ R14, R14, UR15 ;  /* 0x0000000f0e0e7c20 */ /* 0x000fe20008410000 */
[----:B------:R-:W-:Y:S01]  /*4440*/  FSEL R142, R65, -INF , !P1 ;  /* 0xff800000418e7808 */ /* 0x000fe20004800000 */
[----:B------:R-:W-:Y:S01]  /*4450*/  FMUL.FTZ R13, R13, UR15 ;  /* 0x0000000f0d0d7c20 */ /* 0x000fe20008410000 */
[----:B---3--:R-:W-:Y:S01]  /*4460*/  FSEL R43, R27, -INF , !P0 ;  /* 0xff8000001b2b7808 */ /* 0x008fe20004000000 */
[----:B------:R3:W-:Y:S01]  /*4470*/  MUFU.TANH R38, R24 ;  /* 0x0000001800267308 */ /* 0x0007e20000002400 */
[----:B------:R-:W-:Y:S01]  /*4480*/  ISETP.GE.AND P3, PT, R3, R9, PT ;  /* 0x000000090300720c */ /* 0x000fe20003f66270 */
[----:B------:R-:W-:Y:S01]  /*4490*/  FMUL.FTZ R15, R15, UR15 ;  /* 0x0000000f0f0f7c20 */ /* 0x000fe20008410000 */
[----:B------:R-:W-:-:S02]  /*44a0*/  ISETP.GE.AND P1, PT, R3, R11, PT ;  /* 0x0000000b0300720c */ /* 0x000fc40003f26270 */
[----:B------:R-:W-:Y:S01]  /*44b0*/  ISETP.GE.AND P0, PT, R3, R10, PT ;  /* 0x0000000a0300720c */ /* 0x000fe20003f06270 */
[----:B------:R-:W-:Y:S01]  /*44c0*/  VIADD R3, R2, 0x58 ;  /* 0x0000005802037836 */ /* 0x000fe20000000000 */
[----:B----4-:R-:W-:Y:S01]  /*44d0*/  FSEL R65, R25, -INF , !P4 ;  /* 0xff80000019417808 */ /* 0x010fe20006000000 */
[----:B------:R-:W4:Y:S01]  /*44e0*/  MUFU.TANH R35, R35 ;  /* 0x0000002300237308 */ /* 0x000f220000002400 */
[----:B------:R-:W-:Y:S02]  /*44f0*/  FSEL R92, R92, -INF , !P2 ;  /* 0xff8000005c5c7808 */ /* 0x000fe40005000000 */
[----:B------:R-:W-:Y:S02]  /*4500*/  FSEL R143, R53, -INF , !P6 ;  /* 0xff800000358f7808 */ /* 0x000fe40007000000 */
[----:B------:R-:W-:Y:S02]  /*4510*/  FSEL R41, R155, -INF , !P5 ;  /* 0xff8000009b297808 */ /* 0x000fe40006800000 */
[----:B------:R-:W-:Y:S01]  /*4520*/  FSEL R63, R152, -INF , !P3 ;  /* 0xff800000983f7808 */ /* 0x000fe20005800000 */
[----:B------:R-:W4:Y:S01]  /*4530*/  MUFU.TANH R28, R28 ;  /* 0x0000001c001c7308 */ /* 0x000f220000002400 */
[----:B---3--:R-:W-:Y:S01]  /*4540*/  VIADD R24, R2, 0x51 ;  /* 0x0000005102187836 */ /* 0x008fe20000000000 */
[----:B------:R-:W-:-:S02]  /*4550*/  ISETP.GE.AND P3, PT, R3, R8, PT ;  /* 0x000000080300720c */ /* 0x000fc40003f66270 */
[----:B------:R-:W-:Y:S02]  /*4560*/  FSEL R95, R148, -INF , !P1 ;  /* 0xff800000945f7808 */ /* 0x000fe40004800000 */
[C---:B------:R-:W-:Y:S02]  /*4570*/  ISETP.GE.AND P4, PT, R24.reuse, R8, PT ;  /* 0x000000081800720c */ /* 0x040fe40003f86270 */
[C---:B------:R-:W-:Y:S01]  /*4580*/  ISETP.GE.AND P2, PT, R24.reuse, R9, PT ;  /* 0x000000091800720c */ /* 0x040fe20003f46270 */
[----:B------:R-:W-:Y:S01]  /*4590*/  MUFU.TANH R29, R29 ;  /* 0x0000001d001d7308 */ /* 0x000fe20000002400 */
[C---:B------:R-:W-:Y:S02]  /*45a0*/  ISETP.GE.AND P6, PT, R24.reuse, R11, PT ;  /* 0x0000000b1800720c */ /* 0x040fe40003fc6270 */
[----:B------:R-:W-:Y:S01]  /*45b0*/  ISETP.GE.AND P5, PT, R24, R10, PT ;  /* 0x0000000a1800720c */ /* 0x000fe20003fa6270 */
[----:B------:R-:W-:Y:S01]  /*45c0*/  VIADD R24, R2, 0x59 ;  /* 0x0000005902187836 */ /* 0x000fe20000000000 */
[----:B------:R-:W-:-:S02]  /*45d0*/  FSEL R156, R156, -INF , !P0 ;  /* 0xff8000009c9c7808 */ /* 0x000fc40004000000 */
[----:B------:R-:W-:Y:S01]  /*45e0*/  FSEL R40, R157, -INF , !P4 ;  /* 0xff8000009d287808 */ /* 0x000fe20006000000 */
[----:B------:R-:W-:Y:S01]  /*45f0*/  MUFU.TANH R7, R6 ;  /* 0x0000000600077308 */ /* 0x000fe20000002400 */
[C---:B------:R-:W-:Y:S02]  /*4600*/  ISETP.GE.AND P1, PT, R3.reuse, R9, PT ;  /* 0x000000090300720c */ /* 0x040fe40003f26270 */
[C---:B------:R-:W-:Y:S02]  /*4610*/  ISETP.GE.AND P0, PT, R3.reuse, R11, PT ;  /* 0x0000000b0300720c */ /* 0x040fe40003f06270 */
[----:B------:R-:W-:Y:S01]  /*4620*/  ISETP.GE.AND P4, PT, R3, R10, PT ;  /* 0x0000000a0300720c */ /* 0x000fe20003f86270 */
[----:B------:R-:W-:Y:S01]  /*4630*/  VIADD R3, R2, 0x60 ;  /* 0x0000006002037836 */ /* 0x000fe20000000000 */
[----:B------:R-:W-:Y:S01]  /*4640*/  FSEL R62, R159, -INF , !P2 ;  /* 0xff8000009f3e7808 */ /* 0x000fe20005000000 */
[----:B------:R3:W-:Y:S01]  /*4650*/  MUFU.TANH R6, R5 ;  /* 0x0000000500067308 */ /* 0x0007e20000002400 */
[----:B------:R-:W-:-:S02]  /*4660*/  ISETP.GE.AND P2, PT, R24, R8, PT ;  /* 0x000000081800720c */ /* 0x000fc40003f46270 */
[----:B------:R-:W-:Y:S02]  /*4670*/  FSEL R116, R154, -INF , !P6 ;  /* 0xff8000009a747808 */ /* 0x000fe40007000000 */
[----:B------:R-:W-:Y:S02]  /*4680*/  FSEL R153, R153, -INF , !P5 ;  /* 0xff80000099997808 */ /* 0x000fe40006800000 */
[----:B-1----:R-:W-:Y:S01]  /*4690*/  FSEL R37, R32, -INF , !P3 ;  /* 0xff80000020257808 */ /* 0x002fe20005800000 */
[----:B------:R-:W-:Y:S01]  /*46a0*/  MUFU.TANH R12, R12 ;  /* 0x0000000c000c7308 */ /* 0x000fe20000002400 */
[C---:B------:R-:W-:Y:S02]  /*46b0*/  ISETP.GE.AND P6, PT, R24.reuse, R9, PT ;  /* 0x000000091800720c */ /* 0x040fe40003fc6270 */
[C---:B------:R-:W-:Y:S02]  /*46c0*/  ISETP.GE.AND P5, PT, R24.reuse, R11, PT ;  /* 0x0000000b1800720c */ /* 0x040fe40003fa6270 */
[----:B------:R-:W-:Y:S01]  /*46d0*/  ISETP.GE.AND P3, PT, R24, R10, PT ;  /* 0x0000000a1800720c */ /* 0x000fe20003f66270 */
[----:B------:R-:W-:Y:S01]  /*46e0*/  FMUL.FTZ R24, R45, UR15 ;  /* 0x0000000f2d187c20 */ /* 0x000fe20008410000 */
[----:B--2---:R-:W-:Y:S01]  /*46f0*/  FSEL R53, R34, -INF , !P1 ;  /* 0xff80000022357808 */ /* 0x004fe20004800000 */
[----:B------:R-:W-:Y:S01]  /*4700*/  MUFU.TANH R14, R14 ;  /* 0x0000000e000e7308 */ /* 0x000fe20000002400 */
[----:B------:R-:W-:Y:S01]  /*4710*/  FSEL R79, R73, -INF , !P0 ;  /* 0xff800000494f7808 */ /* 0x000fe20004000000 */
[----:B---3--:R-:W-:Y:S01]  /*4720*/  FMUL.FTZ R5, R17, UR15 ;  /* 0x0000000f11057c20 */ /* 0x008fe20008410000 */
[----:B------:R-:W-:-:S02]  /*4730*/  FSEL R147, R42, -INF , !P4 ;  /* 0xff8000002a937808 */ /* 0x000fc40006000000 */
[----:B-----5:R-:W-:Y:S02]  /*4740*/  FSEL R33, R33, -INF , !P2 ;  /* 0xff80000021217808 */ /* 0x020fe40005000000 */
[C---:B------:R-:W-:Y:S01]  /*4750*/  ISETP.GE.AND P1, PT, R3.reuse, R8, PT ;  /* 0x000000080300720c */ /* 0x040fe20003f26270 */
[----:B------:R1:W-:Y:S01]  /*4760*/  MUFU.TANH R26, R24 ;  /* 0x00000018001a7308 */ /* 0x0003e20000002400 */
[C---:B------:R-:W-:Y:S02]  /*4770*/  ISETP.GE.AND P0, PT, R3.reuse, R9, PT ;  /* 0x000000090300720c */ /* 0x040fe40003f06270 */
[C---:B------:R-:W-:Y:S02]  /*4780*/  ISETP.GE.AND P4, PT, R3.reuse, R11, PT ;  /* 0x0000000b0300720c */ /* 0x040fe40003f86270 */
[----:B------:R-:W-:Y:S01]  /*4790*/  ISETP.GE.AND P2, PT, R3, R10, PT ;  /* 0x0000000a0300720c */ /* 0x000fe20003f46270 */
[----:B------:R-:W-:Y:S01]  /*47a0*/  VIADD R3, R2, 0x61 ;  /* 0x0000006102037836 */ /* 0x000fe20000000000 */
[----:B----4-:R-:W-:Y:S01]  /*47b0*/  FSEL R45, R35, -INF , !P6 ;  /* 0xff800000232d7808 */ /* 0x010fe20007000000 */
[----:B------:R-:W-:Y:S01]  /*47c0*/  MUFU.TANH R5, R5 ;  /* 0x0000000500057308 */ /* 0x000fe20000002400 */
[----:B------:R-:W-:-:S02]  /*47d0*/  FSEL R78, R54, -INF , !P5 ;  /* 0xff800000364e7808 */ /* 0x000fc40006800000 */
[----:B------:R-:W-:Y:S02]  /*47e0*/  FSEL R146, R36, -INF , !P3 ;  /* 0xff80000024927808 */ /* 0x000fe40005800000 */
[----:B------:R-:W-:Y:S02]  /*47f0*/  FSEL R32, R161, -INF , !P1 ;  /* 0xff800000a1207808 */ /* 0x000fe40004800000 */
[C---:B------:R-:W-:Y:S01]  /*4800*/  ISETP.GE.AND P6, PT, R3.reuse, R8, PT ;  /* 0x000000080300720c */ /* 0x040fe20003fc6270 */
[----:B------:R-:W-:Y:S01]  /*4810*/  MUFU.TANH R13, R13 ;  /* 0x0000000d000d7308 */ /* 0x000fe20000002400 */
[----:B-1----:R-:W-:Y:S01]  /*4820*/  FMUL.FTZ R24, R46, UR15 ;  /* 0x0000000f2e187c20 */ /* 0x002fe20008410000 */
[C---:B------:R-:W-:Y:S02]  /*4830*/  ISETP.GE.AND P5, PT, R3.reuse, R9, PT ;  /* 0x000000090300720c */ /* 0x040fe40003fa6270 */
[C---:B------:R-:W-:Y:S02]  /*4840*/  ISETP.GE.AND P3, PT, R3.reuse, R11, PT ;  /* 0x0000000b0300720c */ /* 0x040fe40003f66270 */
[----:B------:R-:W-:Y:S01]  /*4850*/  ISETP.GE.AND P1, PT, R3, R10, PT ;  /* 0x0000000a0300720c */ /* 0x000fe20003f26270 */
[----:B------:R-:W-:Y:S01]  /*4860*/  VIADD R3, R2, 0x68 ;  /* 0x0000006802037836 */ /* 0x000fe20000000000 */
[----:B------:R-:W-:Y:S01]  /*4870*/  MUFU.TANH R25, R24 ;  /* 0x0000001800197308 */ /* 0x000fe20000002400 */
[----:B------:R-:W-:-:S02]  /*4880*/  FSEL R44, R163, -INF , !P0 ;  /* 0xff800000a32c7808 */ /* 0x000fc40004000000 */
[----:B------:R-:W-:Y:S02]  /*4890*/  FSEL R42, R172, -INF , !P5 ;  /* 0xff800000ac2a7808 */ /* 0x000fe40006800000 */
[----:B------:R-:W-:Y:S02]  /*48a0*/  ISETP.GE.AND P0, PT, R3, R8, PT ;  /* 0x000000080300720c */ /* 0x000fe40003f06270 */
[----:B------:R-:W-:Y:S01]  /*48b0*/  FSEL R102, R166, -INF , !P3 ;  /* 0xff800000a6667808 */ /* 0x000fe20005800000 */
[----:B------:R-:W1:Y:S01]  /*48c0*/  MUFU.TANH R24, R4 ;  /* 0x0000000400187308 */ /* 0x000e620000002400 */
[----:B------:R-:W-:Y:S02]  /*48d0*/  FSEL R154, R164, -INF , !P1 ;  /* 0xff800000a49a7808 */ /* 0x000fe40004800000 */
[----:B------:R-:W-:Y:S02]  /*48e0*/  FSEL R28, R28, -INF , !P0 ;  /* 0xff8000001c1c7808 */ /* 0x000fe40004000000 */
[----:B------:R-:W-:-:S02]  /*48f0*/  FSEL R127, R160, -INF , !P4 ;  /* 0xff800000a07f7808 */ /* 0x000fc40006000000 */
[----:B------:R-:W-:Y:S01]  /*4900*/  FSEL R158, R158, -INF , !P2 ;  /* 0xff8000009e9e7808 */ /* 0x000fe20005000000 */
[----:B------:R-:W-:Y:S01]  /*4910*/  MUFU.TANH R15, R15 ;  /* 0x0000000f000f7308 */ /* 0x000fe20000002400 */
[----:B------:R-:W-:Y:S01]  /*4920*/  FSEL R27, R168, -INF , !P6 ;  /* 0xff800000a81b7808 */ /* 0x000fe20007000000 */
[----:B------:R-:W-:Y:S01]  /*4930*/  BAR.SYNC.DEFER_BLOCKING 0x0 ;  /* 0x0000000000007b1d */ /* 0x000fe20000010000 */
[C---:B------:R-:W-:Y:S02]  /*4940*/  ISETP.GE.AND P4, PT, R3.reuse, R9, PT ;  /* 0x000000090300720c */ /* 0x040fe40003f86270 */
[C---:B------:R-:W-:Y:S02]  /*4950*/  ISETP.GE.AND P2, PT, R3.reuse, R11, PT ;  /* 0x0000000b0300720c */ /* 0x040fe40003f46270 */
[----:B------:R-:W-:Y:S01]  /*4960*/  ISETP.GE.AND P6, PT, R3, R10, PT ;  /* 0x0000000a0300720c */ /* 0x000fe20003fc6270 */
[----:B------:R-:W-:Y:S01]  /*4970*/  VIADD R3, R2, 0x70 ;  /* 0x0000007002037836 */ /* 0x000fe20000000000 */
[----:B-1----:R-:W-:Y:S01]  /*4980*/  FSEL R36, R24, -INF , !P4 ;  /* 0xff80000018247808 */ /* 0x002fe20006000000 */
[----:B------:R-:W-:Y:S01]  /*4990*/  VIADD R4, R2, 0x69 ;  /* 0x0000006902047836 */ /* 0x000fe20000000000 */
[----:B------:R-:W-:-:S02]  /*49a0*/  FSEL R103, R38, -INF , !P2 ;  /* 0xff80000026677808 */ /* 0x000fc40005000000 */
[----:B------:R-:W-:Y:S02]  /*49b0*/  FSEL R155, R25, -INF , !P6 ;  /* 0xff800000199b7808 */ /* 0x000fe40007000000 */
[C---:B------:R-:W-:Y:S02]  /*49c0*/  ISETP.GE.AND P5, PT, R4.reuse, R8, PT ;  /* 0x000000080400720c */ /* 0x040fe40003fa6270 */
[C---:B------:R-:W-:Y:S02]  /*49d0*/  ISETP.GE.AND P3, PT, R4.reuse, R9, PT ;  /* 0x000000090400720c */ /* 0x040fe40003f66270 */
[C---:B------:R-:W-:Y:S02]  /*49e0*/  ISETP.GE.AND P1, PT, R4.reuse, R11, PT ;  /* 0x0000000b0400720c */ /* 0x040fe40003f26270 */
[----:B------:R-:W-:Y:S01]  /*49f0*/  ISETP.GE.AND P0, PT, R4, R10, PT ;  /* 0x0000000a0400720c */ /* 0x000fe20003f06270 */
[----:B------:R-:W-:Y:S01]  /*4a00*/  FMUL.FTZ R4, R16, UR15 ;  /* 0x0000000f10047c20 */ /* 0x000fe20008410000 */
[----:B------:R-:W-:-:S02]  /*4a10*/  FSEL R29, R29, -INF , !P5 ;  /* 0xff8000001d1d7808 */ /* 0x000fc40006800000 */
[C---:B------:R-:W-:Y:S01]  /*4a20*/  ISETP.GE.AND P4, PT, R3.reuse, R8, PT ;  /* 0x000000080300720c */ /* 0x040fe20003f86270 */
[----:B------:R1:W-:Y:S01]  /*4a30*/  MUFU.TANH R16, R4 ;  /* 0x0000000400107308 */ /* 0x0003e20000002400 */
[C---:B------:R-:W-:Y:S02]  /*4a40*/  ISETP.GE.AND P2, PT, R3.reuse, R9, PT ;  /* 0x000000090300720c */ /* 0x040fe40003f46270 */
[C---:B------:R-:W-:Y:S02]  /*4a50*/  ISETP.GE.AND P6, PT, R3.reuse, R11, PT ;  /* 0x0000000b0300720c */ /* 0x040fe40003fc6270 */
[----:B------:R-:W-:Y:S01]  /*4a60*/  ISETP.GE.AND P5, PT, R3, R10, PT ;  /* 0x0000000a0300720c */ /* 0x000fe20003fa6270 */
[----:B------:R-:W-:Y:S01]  /*4a70*/  VIADD R3, R2, 0x78 ;  /* 0x0000007802037836 */ /* 0x000fe20000000000 */
[----:B------:R-:W-:Y:S02]  /*4a80*/  FSEL R35, R7, -INF , !P3 ;  /* 0xff80000007237808 */ /* 0x000fe40005800000 */
[----:B------:R-:W-:-:S02]  /*4a90*/  FSEL R34, R170, -INF , !P2 ;  /* 0xff800000aa227808 */ /* 0x000fc40005000000 */
[----:B------:R-:W-:Y:S02]  /*4aa0*/  FSEL R106, R165, -INF , !P6 ;  /* 0xff800000a56a7808 */ /* 0x000fe40007000000 */
[----:B------:R-:W-:Y:S02]  /*4ab0*/  FSEL R161, R162, -INF , !P5 ;  /* 0xff800000a2a17808 */ /* 0x000fe40006800000 */
[CC--:B------:R-:W-:Y:S01]  /*4ac0*/  ISETP.GE.AND P2, PT, R3.reuse, R8.reuse, PT ;  /* 0x000000080300720c */ /* 0x0c0fe20003f46270 */
[----:B-1----:R-:W-:Y:S01]  /*4ad0*/  VIADD R4, R2, 0x71 ;  /* 0x0000007102047836 */ /* 0x002fe20000000000 */
[C---:B------:R-:W-:Y:S02]  /*4ae0*/  ISETP.GE.AND P6, PT, R3.reuse, R9, PT ;  /* 0x000000090300720c */ /* 0x040fe40003fc6270 */
[----:B------:R-:W-:Y:S02]  /*4af0*/  ISETP.GE.AND P5, PT, R3, R11, PT ;  /* 0x0000000b0300720c */ /* 0x000fe40003fa6270 */
[----:B------:R-:W-:-:S02]  /*4b00*/  ISETP.GE.AND P3, PT, R4, R8, PT ;  /* 0x000000080400720c */ /* 0x000fc40003f66270 */
[----:B------:R-:W-:Y:S02]  /*4b10*/  FSEL R157, R6, -INF , !P0 ;  /* 0xff800000069d7808 */ /* 0x000fe40004000000 */
[----:B------:R-:W-:Y:S02]  /*4b20*/  FSEL R25, R174, -INF , !P3 ;  /* 0xff800000ae197808 */ /* 0x000fe40005800000 */
[----:B------:R-:W-:Y:S01]  /*4b30*/  ISETP.GE.AND P3, PT, R3, R10, PT ;  /* 0x0000000a0300720c */ /* 0x000fe20003f66270 */
[----:B------:R-:W-:Y:S01]  /*4b40*/  FMUL.FTZ R3, R18, UR15 ;  /* 0x0000000f12037c20 */ /* 0x000fe20008410000 */
[----:B------:R-:W-:Y:S02]  /*4b50*/  ISETP.GE.AND P0, PT, R4, R11, PT ;  /* 0x0000000b0400720c */ /* 0x000fe40003f06270 */
[----:B------:R-:W-:Y:S02]  /*4b60*/  FSEL R107, R26, -INF , !P1 ;  /* 0xff8000001a6b7808 */ /* 0x000fe40004800000 */
[----:B------:R-:W-:Y:S01]  /*4b70*/  FSEL R26, R171, -INF , !P4 ;  /* 0xff800000ab1a7808 */ /* 0x000fe20006000000 */
[----:B------:R-:W1:Y:S01]  /*4b80*/  MUFU.TANH R3, R3 ;  /* 0x0000000300037308 */ /* 0x000e620000002400 */
[----:B------:R-:W-:-:S02]  /*4b90*/  ISETP.GE.AND P1, PT, R4, R9, PT ;  /* 0x000000090400720c */ /* 0x000fc40003f26270 */
[----:B------:R-:W-:Y:S01]  /*4ba0*/  ISETP.GE.AND P4, PT, R4, R10, PT ;  /* 0x0000000a0400720c */ /* 0x000fe20003f86270 */
[----:B------:R-:W-:Y:S01]  /*4bb0*/  FMUL.FTZ R4, R19, UR15 ;  /* 0x0000000f13047c20 */ /* 0x000fe20008410000 */
[----:B------:R-:W-:Y:S02]  /*4bc0*/  FSEL R144, R169, -INF , !P0 ;  /* 0xff800000a9907808 */ /* 0x000fe40004000000 */
[----:B------:R-:W-:Y:S02]  /*4bd0*/  ISETP.GE.AND P0, PT, R2, R9, PT ;  /* 0x000000090200720c */ /* 0x000fe40003f06270 */
[----:B------:R-:W-:Y:S02]  /*4be0*/  FSEL R164, R173, -INF , !P1 ;  /* 0xff800000ada47808 */ /* 0x000fe40004800000 */
[----:B------:R-:W-:Y:S02]  /*4bf0*/  FSEL R22, R177, -INF , !P0 ;  /* 0xff800000b1167808 */ /* 0x000fe40004000000 */
[----:B------:R-:W-:-:S02]  /*4c00*/  PLOP3.LUT P0, PT, PT, PT, UP0, 0x80, 0x0 ;  /* 0x000000000000781c */ /* 0x000fc40003f0f008 */
[----:B------:R-:W-:Y:S02]  /*4c10*/  FSEL R160, R167, -INF , !P4 ;  /* 0xff800000a7a07808 */ /* 0x000fe40006000000 */
[----:B-1----:R-:W-:Y:S02]  /*4c20*/  FSEL R162, R3, -INF , !P3 ;  /* 0xff80000003a27808 */ /* 0x002fe40005800000 */
[----:B------:R-:W1:Y:S01]  /*4c30*/  MUFU.TANH R3, R4 ;  /* 0x0000000400037308 */ /* 0x000e620000002400 */
[----:B------:R-:W-:Y:S02]  /*4c40*/  FSEL R24, R12, -INF , !P2 ;  /* 0xff8000000c187808 */ /* 0x000fe40005000000 */
[C---:B------:R-:W-:Y:S02]  /*4c50*/  ISETP.GE.AND P1, PT, R2.reuse, R8, PT ;  /* 0x000000080200720c */ /* 0x040fe40003f26270 */
[C---:B------:R-:W-:Y:S02]  /*4c60*/  ISETP.GE.AND P4, PT, R2.reuse, R11, PT ;  /* 0x0000000b0200720c */ /* 0x040fe40003f86270 */
[C---:B------:R-:W-:Y:S01]  /*4c70*/  ISETP.GE.AND P2, PT, R2.reuse, R10, PT ;  /* 0x0000000a0200720c */ /* 0x040fe20003f46270 */
[----:B------:R-:W-:Y:S01]  /*4c80*/  VIADD R2, R2, 0x79 ;  /* 0x0000007902027836 */ /* 0x000fe20000000000 */
[----:B------:R-:W-:-:S02]  /*4c90*/  FSEL R163, R14, -INF , !P6 ;  /* 0xff8000000ea37808 */ /* 0x000fc40007000000 */
[----:B------:R-:W-:Y:S02]  /*4ca0*/  FSEL R152, R16, -INF , !P5 ;  /* 0xff80000010987808 */ /* 0x000fe40006800000 */
[----:B------:R-:W-:Y:S02]  /*4cb0*/  FSEL R19, R178, -INF , !P1 ;  /* 0xff800000b2137808 */ /* 0x000fe40004800000 */
[C---:B------:R-:W-:Y:S02]  /*4cc0*/  ISETP.GE.AND P6, PT, R2.reuse, R8, PT ;  /* 0x000000080200720c */ /* 0x040fe40003fc6270 */
[C---:B------:R-:W-:Y:S02]  /*4cd0*/  ISETP.GE.AND P5, PT, R2.reuse, R9, PT ;  /* 0x000000090200720c */ /* 0x040fe40003fa6270 */
[C---:B------:R-:W-:Y:S02]  /*4ce0*/  ISETP.GE.AND P3, PT, R2.reuse, R11, PT ;  /* 0x0000000b0200720c */ /* 0x040fe40003f66270 */
[----:B------:R-:W-:Y:S01]  /*4cf0*/  ISETP.GE.AND P1, PT, R2, R10, PT ;  /* 0x0000000a0200720c */ /* 0x000fe20003f26270 */
[----:B------:R-:W-:Y:S01]  /*4d00*/  IMAD.IADD R2, R136, 0x1, R112 ;  /* 0x0000000188027824 */ /* 0x000fe200078e0270 */
[----:B------:R-:W-:-:S02]  /*4d10*/  FSEL R30, R176, -INF , !P4 ;  /* 0xff800000b01e7808 */ /* 0x000fc40006000000 */
[----:B------:R-:W-:Y:S02]  /*4d20*/  FSEL R31, R175, -INF , !P2 ;  /* 0xff800000af1f7808 */ /* 0x000fe40005000000 */
[----:B------:R-:W-:Y:S02]  /*4d30*/  FSEL R23, R13, -INF , !P6 ;  /* 0xff8000000d177808 */ /* 0x000fe40007000000 */
[----:B------:R-:W-:Y:S02]  /*4d40*/  FSEL R168, R15, -INF , !P5 ;  /* 0xff8000000fa87808 */ /* 0x000fe40006800000 */
[----:B------:R-:W-:Y:S02]  /*4d50*/  FSEL R112, R5, -INF , !P3 ;  /* 0xff80000005707808 */ /* 0x000fe40005800000 */
[----:B-1----:R-:W-:Y:S01]  /*4d60*/  FSEL R159, R3, -INF , !P1 ;  /* 0xff800000039f7808 */ /* 0x002fe20004800000 */
        /* <DEDUP_REMOVED lines=58> */
.L_x_524:
[----:B------:R-:W-:Y:S05]  /*5110*/  BSYNC B0 ;  /* 0x0000000000007941 */ /* 0x000fea0003800000 */
.L_x_523:
[----:B------:R-:W0:Y:S02]  /*5120*/  LDGDEPBAR ;  /* 0x00000000000079af */ /* 0x000e240000000000 */
.L_x_522:
        /* <DEDUP_REMOVED lines=67> */
[----:B-1----:R-:W1:Y:S01]  /*5560*/  SHFL.BFLY PT, R5, R38, 0x2, 0x1f ;  /* 0x0c401f0026057f89 */ /* 0x002e6200000e0000 */
        /* <DEDUP_REMOVED lines=90> */
[----:B------:R1:W-:Y:S08]  /*5b10*/  MUFU.EX2 R252, R4 ;  /* 0x0000000400fc7308 */ /* 0x0003f00000000800 */
[----:B------:R2:W-:Y:S01]  /*5b20*/  MUFU.EX2 R251, R3 ;  /* 0x0000000300fb7308 */ /* 0x0005e20000000800 */
[----:B-1----:R-:W-:Y:S01]  /*5b30*/  FMNMX.FTZ R4, R30, R118, !PT ;  /* 0x000000761e047209 */ /* 0x002fe20007810000 */
[----:B--2---:R-:W-:-:S02]  /*5b40*/  FFMA.FTZ R3, R22, UR19, -R5 ;  /* 0x0000001316037c23 */ /* 0x004fc40008010805 */
[----:B------:R-:W1:Y:S04]  /*5b50*/  LDSM.16.MT88.4 R20, [R184+0x4000] ;  /* 0x00400000b814783b */ /* 0x000e680000004200 */
[----:B------:R2:W-:Y:S02]  /*5b60*/  MUFU.EX2 R179, R3 ;  /* 0x0000000300b37308 */ /* 0x0005e40000000800 */
[----:B--2---:R-:W-:-:S06]  /*5b70*/  FFMA.FTZ R3, R96, UR19, -R5 ;  /* 0x0000001360037c23 */ /* 0x004fcc0008010805 */
        /* <DEDUP_REMOVED lines=9> */
[C---:B-1----:R-:W-:Y:S06]  /*5c10*/  HMMA.16816.F32.BF16 R72, R16.reuse, R20, RZ ;  /* 0x000000141048723c */ /* 0x042fec00000418ff */
[----:B------:R-:W-:Y:S01]  /*5c20*/  HMMA.16816.F32.BF16 R68, R16, R22, RZ ;  /* 0x000000161044723c */ /* 0x000fe200000418ff */
[----:B--2---:R-:W-:Y:S01]  /*5c30*/  FMNMX.FTZ R3, R119, R4, !PT ;  /* 0x0000000477037209 */ /* 0x004fe20007810000 */
[----:B------:R-:W-:-:S03]  /*5c40*/  FFMA.FTZ R4, R90, UR19, -R5 ;  /* 0x000000135a047c23 */ /* 0x000fc60008010805 */
[----:B------:R-:W-:Y:S01]  /*5c50*/  FMNMX.FTZ R3, R117, R3, !PT ;  /* 0x0000000375037209 */ /* 0x000fe20007810000 */
[----:B------:R1:W2:Y:S03]  /*5c60*/  MUFU.EX2 R206, R4 ;  /* 0x0000000400ce7308 */ /* 0x0002a60000000800 */
        /* <DEDUP_REMOVED lines=55> */
[----:B------:R-:W-:Y:S01]  /*5fe0*/  FMNMX.FTZ R37, R112, R37, !PT ;  /* 0x0000002570257209 */ /* 0x000fe20007810000 */
[----:B------:R-:W-:Y:S02]  /*5ff0*/  HMMA.16816.F32.BF16 R64, R16, R26, RZ ;  /* 0x0000001a1040723c */ /* 0x000fe400000418ff */
[----:B------:R1:W-:Y:S02]  /*6000*/  MUFU.EX2 R204, R3 ;  /* 0x0000000300cc7308 */ /* 0x0003e40000000800 */
[----:B------:R-:W4:Y:S01]  /*6010*/  SHFL.BFLY PT, R6, R37, 0x2, 0x1f ;  /* 0x0c401f0025067f89 */ /* 0x000f2200000e0000 */
[----:B-1----:R-:W-:Y:S01]  /*6020*/  FMNMX.FTZ R3, R133, R4, !PT ;  /* 0x0000000485037209 */ /* 0x002fe20007810000 */
[----:B------:R-:W-:-:S03]  /*6030*/  FFMA.FTZ R4, R63, UR19, -R5 ;  /* 0x000000133f047c23 */ /* 0x000fc60008010805 */
[----:B------:R-:W-:Y:S01]  /*6040*/  FMNMX.FTZ R3, R134, R3, !PT ;  /* 0x0000000386037209 */ /* 0x000fe20007810000 */
[----:B------:R1:W-:Y:S03]  /*6050*/  MUFU.EX2 R203, R4 ;  /* 0x0000000400cb7308 */ /* 0x0003e60000000800 */
[----:B------:R-:W-:Y:S02]  /*6060*/  FMNMX.FTZ R3, R145, R3, !PT ;  /* 0x0000000391037209 */ /* 0x000fe40007810000 */
[----:B----4-:R-:W-:Y:S02]  /*6070*/  FMNMX.FTZ R37, R37, R6, !PT ;  /* 0x0000000625257209 */ /* 0x010fe40007810000 */
[----:B------:R-:W-:-:S03]  /*6080*/  FMNMX.FTZ R3, R141, R3, !PT ;  /* 0x000000038d037209 */ /* 0x000fc60007810000 */
[----:B------:R-:W4:Y:S01]  /*6090*/  SHFL.BFLY PT, R6, R37, 0x1, 0x1f ;  /* 0x0c201f0025067f89 */ /* 0x000f2200000e0000 */
[----:B------:R-:W-:-:S04]  /*60a0*/  FMNMX.FTZ R3, R142, R3, !PT ;  /* 0x000000038e037209 */ /* 0x000fc80007810000 */
[----:B------:R-:W-:Y:S01]  /*60b0*/  FMNMX.FTZ R3, R143, R3, !PT ;  /* 0x000000038f037209 */ /* 0x000fe20007810000 */
[----:B-1----:R-:W-:Y:S02]  /*60c0*/  FFMA.FTZ R4, R62, UR19, -R5 ;  /* 0x000000133e047c23 */ /* 0x002fe40008010805 */
[----:B------:R-:W-:Y:S02]  /*60d0*/  HMMA.16816.F32.BF16 R60, R16, R24, RZ ;  /* 0x00000018103c723c */ /* 0x000fe400000418ff */
[----:B------:R1:W-:Y:S05]  /*60e0*/  MUFU.EX2 R202, R4 ;  /* 0x0000000400ca7308 */ /* 0x0003ea0000000800 */
[----:B------:R-:W-:-:S02]  /*60f0*/  F2FP.BF16.F32.PACK_AB R16, R223, R224 ;  /* 0x000000e0df10723e */ /* 0x000fc400000010ff */
[----:B--2---:R-:W-:Y:S02]  /*6100*/  F2FP.BF16.F32.PACK_AB R17, R206, R183 ;  /* 0x000000b7ce11723e */ /* 0x004fe400000010ff */
[----:B------:R-:W-:Y:S02]  /*6110*/  F2FP.BF16.F32.PACK_AB R18, R226, R225 ;  /* 0x000000e1e212723e */ /* 0x000fe400000010ff */
[----:B---3--:R-:W-:Y:S02]  /*6120*/  F2FP.BF16.F32.PACK_AB R19, R209, R205 ;  /* 0x000000cdd113723e */ /* 0x008fe400000010ff */
[----:B----4-:R-:W-:Y:S01]  /*6130*/  FMNMX.FTZ R37, R37, R6, !PT ;  /* 0x0000000625257209 */ /* 0x010fe20007810000 */
        /* <DEDUP_REMOVED lines=9> */
[----:B------:R-:W-:-:S03]  /*61d0*/  FFMA.FTZ R4, R44, UR19, -R5 ;  /* 0x000000132c047c23 */ /* 0x000fc60008010805 */
        /* <DEDUP_REMOVED lines=14> */
[----:B------:R-:W-:Y:S01]  /*62c0*/  FMNMX.FTZ R6, R162, R3, !PT ;  /* 0x00000003a2067209 */ /* 0x000fe20007810000 */
[----:B------:R-:W-:Y:S02]  /*62d0*/  FFMA.FTZ R3, R34, UR19, -R5 ;  /* 0x0000001322037c23 */ /* 0x000fe40008010805 */
[----:B------:R-:W2:Y:S03]  /*62e0*/  LDSM.16.MT88.4 R32, [R185+0x4400] ;  /* 0x00440000b920783b */ /* 0x000ea60000004200 */
[----:B------:R3:W-:Y:S01]  /*62f0*/  MUFU.EX2 R181, R3 ;  /* 0x0000000300b57308 */ /* 0x0007e20000000800 */
[----:B-1----:R-:W-:-:S05]  /*6300*/  FSEL R4, R7, RZ, P1 ;  /* 0x000000ff07047208 */ /* 0x002fca0000800000 */
[--C-:B------:R-:W-:Y:S01]  /*6310*/  FFMA.FTZ R7, R114, UR19, -R4.reuse ;  /* 0x0000001372077c23 */ /* 0x100fe20008010804 */
[----:B---3--:R-:W-:Y:S01]  /*6320*/  FMNMX.FTZ R3, R159, R6, !PT ;  /* 0x000000069f037209 */ /* 0x008fe20007810000 */
[--C-:B------:R-:W-:Y:S02]  /*6330*/  FFMA.FTZ R6, R30, UR19, -R4.reuse ;  /* 0x000000131e067c23 */ /* 0x100fe40008010804 */
[----:B------:R-:W-:Y:S02]  /*6340*/  MUFU.EX2 R114, R7 ;  /* 0x0000000700727308 */ /* 0x000fe40000000800 */
[----:B------:R-:W1:Y:S06]  /*6350*/  SHFL.BFLY PT, R12, R3, 0x2, 0x1f ;  /* 0x0c401f00030c7f89 */ /* 0x000e6c00000e0000 */
[----:B------:R3:W-:Y:S01]  /*6360*/  MUFU.EX2 R169, R6 ;  /* 0x0000000600a97308 */ /* 0x0007e20000000800 */
[----:B--2---:R-:W-:Y:S01]  /*6370*/  HMMA.16816.F32.BF16 R80, R16, R32, R60 ;  /* 0x000000201050723c */ /* 0x004fe2000004183c */
[----:B---3--:R-:W-:Y:S01]  /*6380*/  FFMA.FTZ R6, R118, UR19, -R4 ;  /* 0x0000001376067c23 */ /* 0x008fe20008010804 */
        /* <DEDUP_REMOVED lines=16> */
[----:B---3--:R-:W-:Y:S01]  /*6490*/  F2FP.BF16.F32.PACK_AB R14, R117, R119 ;  /* 0x00000077750e723e */ /* 0x008fe200000010ff */
        /* <DEDUP_REMOVED lines=15> */
[--C-:B-1----:R-:W-:Y:S02]  /*6590*/  FFMA.FTZ R6, R31, UR19, -R3.reuse ;  /* 0x000000131f067c23 */ /* 0x102fe40008010803 */
[----:B------:R-:W1:Y:S04]  /*65a0*/  LDSM.16.MT88.4 R28, [R184+0x4400] ;  /* 0x00440000b81c783b */ /* 0x000e680000004200 */
[----:B------:R-:W-:Y:S08]  /*65b0*/  MUFU.EX2 R7, R6 ;  /* 0x0000000600077308 */ /* 0x000ff00000000800 */
[----:B------:R2:W3:Y:S02]  /*65c0*/  MUFU.EX2 R6, R0 ;  /* 0x0000000000067308 */ /* 0x0004e40000000800 */
[----:B--2---:R-:W-:Y:S01]  /*65d0*/  FFMA.FTZ R0, R126, UR19, -R3 ;  /* 0x000000137e007c23 */ /* 0x004fe20008010803 */
[----:B---3--:R-:W-:-:S05]  /*65e0*/  F2FP.BF16.F32.PACK_AB R13, R6, R7 ;  /* 0x00000007060d723e */ /* 0x008fca00000010ff */
[----:B------:R2:W-:Y:S01]  /*65f0*/  MUFU.EX2 R93, R0 ;  /* 0x00000000005d7308 */ /* 0x0005e20000000800 */
[----:B-1----:R-:W-:Y:S01]  /*6600*/  HMMA.16816.F32.BF16 R72, R16, R28, R72 ;  /* 0x0000001c1048723c */ /* 0x002fe20000041848 */
[----:B--2---:R-:W-:-:S06]  /*6610*/  FFMA.FTZ R0, R123, UR19, -R3 ;  /* 0x000000137b007c23 */ /* 0x004fcc0008010803 */
[----:B------:R1:W2:Y:S02]  /*6620*/  MUFU.EX2 R96, R0 ;  /* 0x0000000000607308 */ /* 0x0002a40000000800 */
[----:B-1----:R-:W-:Y:S01]  /*6630*/  FFMA.FTZ R0, R101, UR19, -R4 ;  /* 0x0000001365007c23 */ /* 0x002fe20008010804 */
[----:B--2---:R-:W-:-:S05]  /*6640*/  F2FP.BF16.F32.PACK_AB R15, R96, R93 ;  /* 0x0000005d600f723e */ /* 0x004fca00000010ff */
[----:B------:R1:W-:Y:S02]  /*6650*/  MUFU.EX2 R123, R0 ;  /* 0x00000000007b7308 */ /* 0x0003e40000000800 */
[C---:B------:R-:W-:Y:S06]  /*6660*/  HMMA.16816.F32.BF16 R44, R12.reuse, R24, RZ ;  /* 0x000000180c2c723c */ /* 0x040fec00000418ff */
[C---:B------:R-:W-:Y:S01]  /*6670*/  HMMA.16816.F32.BF16 R52, R12.reuse, R26, RZ ;  /* 0x0000001a0c34723c */ /* 0x040fe200000418ff */
[----:B------:R-:W2:Y:S05]  /*6680*/  LDSM.16.MT88.4 R24, [R184+0x4800] ;  /* 0x00480000b818783b */ /* 0x000eaa0000004200 */
[----:B------:R-:W-:Y:S01]  /*6690*/  HMMA.16816.F32.BF16 R40, R12, R20, RZ ;  /* 0x000000140c28723c */ /* 0x000fe200000418ff */
[----:B-1----:R-:W-:-:S04]  /*66a0*/  FFMA.FTZ R0, R122, UR19, -R3 ;  /* 0x000000137a007c23 */ /* 0x002fc80008010803 */
[----:B------:R1:W-:Y:S01]  /*66b0*/  MUFU.EX2 R101, R0 ;  /* 0x0000000000657308 */ /* 0x0003e20000000800 */
[----:B------:R-:W-:Y:S01]  /*66c0*/  HMMA.16816.F32.BF16 R48, R12, R22, RZ ;  /* 0x000000160c30723c */ /* 0x000fe200000418ff */
[----:B------:R-:W3:Y:S06]  /*66d0*/  LDSM.16.MT88.4 R20, [R185+0x4800] ;  /* 0x00480000b914783b */ /* 0x000eec0000004200 */
[----:B------:R-:W-:Y:S02]  /*66e0*/  F2FP.BF16.F32.PACK_AB R12, R114, R115 ;  /* 0x00000073720c723e */ /* 0x000fe400000010ff */
[----:B------:R-:W-:Y:S01]  /*66f0*/  F2FP.BF16.F32.PACK_AB R14, R170, R113 ;  /* 0x00000071aa0e723e */ /* 0x000fe200000010ff */
        /* <DEDUP_REMOVED lines=21> */
[----:B------:R-:W4:Y:S01]  /*6850*/  LDSM.16.MT88.4 R32, [R184+0x4c00] ;  /* 0x004c0000b820783b */ /* 0x000f220000004200 */
[----:B-1----:R-:W-:-:S05]  /*6860*/  FFMA.FTZ R0, R94, UR19, -R4 ;  /* 0x000000135e007c23 */ /* 0x002fca0008010804 */
[----:B------:R-:W-:Y:S01]  /*6870*/  F2FP.BF16.F32.PACK_AB R16, R237, R227 ;  /* 0x000000e3ed10723e */ /* 0x000fe200000010ff */
[----:B------:R1:W-:Y:S01]  /*6880*/  MUFU.EX2 R109, R0 ;  /* 0x00000000006d7308 */ /* 0x0003e20000000800 */
[----:B------:R-:W-:Y:S02]  /*6890*/  F2FP.BF16.F32.PACK_AB R17, R218, R212 ;  /* 0x000000d4da11723e */ /* 0x000fe400000010ff */
[----:B------:R-:W-:Y:S02]  /*68a0*/  F2FP.BF16.F32.PACK_AB R18, R235, R236 ;  /* 0x000000eceb12723e */ /* 0x000fe400000010ff */
[----:B------:R-:W-:-:S07]  /*68b0*/  F2FP.BF16.F32.PACK_AB R19, R216, R217 ;  /* 0x000000d9d813723e */ /* 0x000fce00000010ff */
[----:B--2---:R-:W-:Y:S01]  /*68c0*/  HMMA.16816.F32.BF16 R68, R16, R24, R72 ;  /* 0x000000181044723c */ /* 0x004fe20000041848 */
[----:B-1----:R-:W-:-:S04]  /*68d0*/  FFMA.FTZ R0, R130, UR19, -R3 ;  /* 0x0000001382007c23 */ /* 0x002fc80008010803 */
        /* <DEDUP_REMOVED lines=11> */
[----:B---3--:R-:W-:Y:S06]  /*6990*/  HMMA.16816.F32.BF16 R60, R12, R22, R44 ;  /* 0x000000160c3c723c */ /* 0x008fec000004182c */
[-C--:B------:R-:W-:Y:S06]  /*69a0*/  HMMA.16816.F32.BF16 R44, R16, R20.reuse, R80 ;  /* 0x00000014102c723c */ /* 0x080fec0000041850 */
[----:B------:R-:W-:Y:S01]  /*69b0*/  HMMA.16816.F32.BF16 R64, R12, R20, R56 ;  /* 0x000000140c40723c */ /* 0x000fe20000041838 */
[----:B-1----:R-:W-:-:S04]  /*69c0*/  FFMA.FTZ R0, R92, UR19, -R4 ;  /* 0x000000135c007c23 */ /* 0x002fc80008010804 */
[----:B------:R1:W-:Y:S01]  /*69d0*/  MUFU.EX2 R99, R0 ;  /* 0x0000000000637308 */ /* 0x0003e20000000800 */
[C---:B------:R-:W-:Y:S06]  /*69e0*/  HMMA.16816.F32.BF16 R148, R12.reuse, R26, R40 ;  /* 0x0000001a0c94723c */ /* 0x040fec0000041828 */
[----:B------:R-:W-:Y:S06]  /*69f0*/  HMMA.16816.F32.BF16 R136, R12, R24, R136 ;  /* 0x000000180c88723c */ /* 0x000fec0000041888 */
[----:B------:R-:W-:Y:S01]  /*6a00*/  HMMA.16816.F32.BF16 R56, R16, R26, R48 ;  /* 0x0000001a1038723c */ /* 0x000fe20000041830 */
[----:B------:R-:W-:Y:S01]  /*6a10*/  LDSM.16.MT88.4 R24, [R184+0x5000] ;  /* 0x00500000b818783b */ /* 0x000fe20000004200 */
[----:B------:R-:W-:Y:S01]  /*6a20*/  F2FP.BF16.F32.PACK_AB R12, R176, R175 ;  /* 0x000000afb00c723e */ /* 0x000fe200000010ff */
[----:B-1----:R-:W-:Y:S01]  /*6a30*/  FFMA.FTZ R0, R95, UR19, -R4 ;  /* 0x000000135f007c23 */ /* 0x002fe20008010804 */
[----:B------:R-:W-:-:S02]  /*6a40*/  F2FP.BF16.F32.PACK_AB R14, R111, R123 ;  /* 0x0000007b6f0e723e */ /* 0x000fc400000010ff */
        /* <DEDUP_REMOVED lines=8> */
[C---:B----4-:R-:W-:Y:S01]  /*6ad0*/  HMMA.16816.F32.BF16 R68, R16.reuse, R32, R68 ;  /* 0x000000201044723c */ /* 0x050fe20000041844 */
[----:B------:R2:W-:Y:S05]  /*6ae0*/  MUFU.EX2 R89, R0 ;  /* 0x0000000000597308 */ /* 0x0005ea0000000800 */
[C---:B------:R-:W-:Y:S06]  /*6af0*/  HMMA.16816.F32.BF16 R52, R16.reuse, R28, R44 ;  /* 0x0000001c1034723c */ /* 0x040fec000004182c */
[C---:B------:R-:W-:Y:S06]  /*6b00*/  HMMA.16816.F32.BF16 R40, R16.reuse, R30, R40 ;  /* 0x0000001e1028723c */ /* 0x040fec0000041828 */
[----:B------:R-:W-:Y:S01]  /*6b10*/  HMMA.16816.F32.BF16 R56, R16, R34, R56 ;  /* 0x000000221038723c */ /* 0x000fe20000041838 */
[----:B--2---:R-:W-:-:S04]  /*6b20*/  FFMA.FTZ R0, R132, UR19, -R3 ;  /* 0x0000001384007c23 */ /* 0x004fc80008010803 */
[----:B------:R2:W3:Y:S02]  /*6b30*/  MUFU.EX2 R88, R0 ;  /* 0x0000000000587308 */ /* 0x0004e40000000800 */
[----:B------:R-:W-:Y:S02]  /*6b40*/  F2FP.BF16.F32.PACK_AB R16, R229, R230 ;  /* 0x000000e6e510723e */ /* 0x000fe400000010ff */
[----:B------:R-:W-:Y:S02]  /*6b50*/  F2FP.BF16.F32.PACK_AB R17, R208, R210 ;  /* 0x000000d2d011723e */ /* 0x000fe400000010ff */
[----:B------:R-:W-:Y:S02]  /*6b60*/  F2FP.BF16.F32.PACK_AB R18, R238, R228 ;  /* 0x000000e4ee12723e */ /* 0x000fe400000010ff */
[----:B------:R-:W-:-:S07]  /*6b70*/  F2FP.BF16.F32.PACK_AB R19, R204, R207 ;  /* 0x000000cfcc13723e */ /* 0x000fce00000010ff */
[----:B-1----:R-:W-:Y:S01]  /*6b80*/  HMMA.16816.F32.BF16 R40, R16, R22, R40 ;  /* 0x000000161028723c */ /* 0x002fe20000041828 */
[----:B--2---:R-:W-:Y:S01]  /*6b90*/  FFMA.FTZ R0, R133, UR19, -R3 ;  /* 0x0000001385007c23 */ /* 0x004fe20008010803 */
[----:B---3--:R-:W-:-:S03]  /*6ba0*/  F2FP.BF16.F32.PACK_AB R13, R88, R89 ;  /* 0x00000059580d723e */ /* 0x008fc600000010ff */
[----:B------:R1:W-:Y:S02]  /*6bb0*/  MUFU.EX2 R85, R0 ;  /* 0x0000000000557308 */ /* 0x0003e40000000800 */
[----:B-1----:R-:W-:-:S06]  /*6bc0*/  FFMA.FTZ R0, R134, UR19, -R3 ;  /* 0x0000001386007c23 */ /* 0x002fcc0008010803 */
        /* <DEDUP_REMOVED lines=23> */
[----:B-1----:R-:W-:Y:S02]  /*6d40*/  FFMA.FTZ R0, R143, UR19, -R3 ;  /* 0x000000138f007c23 */ /* 0x002fe40008010803 */
[----:B------:R-:W-:Y:S04]  /*6d50*/  HMMA.16816.F32.BF16 R140, R16, R24, R68 ;  /* 0x00000018108c723c */ /* 0x000fe80000041844 */
        /* <DEDUP_REMOVED lines=11> */
[----:B------:R-:W3:Y:S01]  /*6e10*/  LDSM.16.MT88.4 R24, [R184+0x5800] ;  /* 0x00580000b818783b */ /* 0x000ee20000004200 */
        /* <DEDUP_REMOVED lines=34> */
[----:B------:R-:W-:Y:S01]  /*7040*/  LDSM.16.MT88.4 R28, [R185+0x5c00] ;  /* 0x005c0000b91c783b */ /* 0x000fe20000004200 */
[----:B-1----:R-:W-:-:S03]  /*7050*/  FFMA.FTZ R0, R144, UR19, -R4 ;  /* 0x0000001390007c23 */ /* 0x002fc60008010804 */
[----:B------:R-:W1:Y:S01]  /*7060*/  LDSM.16.MT88.4 R144, [R184+0x5c00] ;  /* 0x005c0000b890783b */ /* 0x000e620000004200 */
[----:B------:R2:W-:Y:S02]  /*7070*/  MUFU.EX2 R66, R0 ;  /* 0x0000000000427308 */ /* 0x0005e40000000800 */
[----:B--2---:R-:W-:-:S06]  /*7080*/  FFMA.FTZ R0, R158, UR19, -R3 ;  /* 0x000000139e007c23 */ /* 0x004fcc0008010803 */
[----:B------:R2:W-:Y:S02]  /*7090*/  MUFU.EX2 R65, R0 ;  /* 0x0000000000417308 */ /* 0x0005e40000000800 */
[----:B--2---:R-:W-:-:S06]  /*70a0*/  FFMA.FTZ R0, R154, UR19, -R3 ;  /* 0x000000139a007c23 */ /* 0x004fcc0008010803 */
[----:B------:R2:W5:Y:S02]  /*70b0*/  MUFU.EX2 R64, R0 ;  /* 0x0000000000407308 */ /* 0x0005640000000800 */
[----:B--2---:R-:W-:Y:S01]  /*70c0*/  FFMA.FTZ R0, R155, UR19, -R3 ;  /* 0x000000139b007c23 */ /* 0x004fe20008010803 */
[----:B-----5:R-:W-:-:S05]  /*70d0*/  F2FP.BF16.F32.PACK_AB R13, R64, R65 ;  /* 0x00000041400d723e */ /* 0x020fca00000010ff */
[----:B------:R2:W-:Y:S02]  /*70e0*/  MUFU.EX2 R49, R0 ;  /* 0x0000000000317308 */ /* 0x0005e40000000800 */
[----:B--2---:R-:W-:-:S06]  /*70f0*/  FFMA.FTZ R0, R157, UR19, -R3 ;  /* 0x000000139d007c23 */ /* 0x004fcc0008010803 */
[----:B------:R2:W5:Y:S02]  /*7100*/  MUFU.EX2 R50, R0 ;  /* 0x0000000000327308 */ /* 0x0005640000000800 */
[----:B--2---:R-:W-:Y:S01]  /*7110*/  FFMA.FTZ R0, R152, UR19, -R4 ;  /* 0x0000001398007c23 */ /* 0x004fe20008010804 */
[----:B-----5:R-:W-:-:S05]  /*7120*/  F2FP.BF16.F32.PACK_AB R15, R50, R49 ;  /* 0x00000031320f723e */ /* 0x020fca00000010ff */
[----:B------:R2:W-:Y:S02]  /*7130*/  MUFU.EX2 R51, R0 ;  /* 0x0000000000337308 */ /* 0x0005e40000000800 */
[C---:B---3--:R-:W-:Y:S06]  /*7140*/  HMMA.16816.F32.BF16 R136, R12.reuse, R24, R136 ;  /* 0x000000180c88723c */ /* 0x048fec0000041888 */
[C---:B------:R-:W-:Y:S06]  /*7150*/  HMMA.16816.F32.BF16 R148, R12.reuse, R26, R148 ;  /* 0x0000001a0c94723c */ /* 0x040fec0000041894 */
[----:B----4-:R-:W-:Y:S01]  /*7160*/  HMMA.16816.F32.BF16 R52, R12, R20, R52 ;  /* 0x000000140c34723c */ /* 0x010fe20000041834 */
[----:B--2---:R-:W-:Y:S01]  /*7170*/  FFMA.FTZ R0, R112, UR19, -R4 ;  /* 0x0000001370007c23 */ /* 0x004fe20008010804 */
[----:B------:R-:W-:-:S03]  /*7180*/  FADD.FTZ R4, R169, R118 ;  /* 0x00000076a9047221 */ /* 0x000fc60000010000 */
[----:B------:R2:W3:Y:S01]  /*7190*/  MUFU.EX2 R48, R0 ;  /* 0x0000000000307308 */ /* 0x0004e20000000800 */
[----:B------:R-:W-:Y:S07]  /*71a0*/  HMMA.16816.F32.BF16 R44, R12, R22, R44 ;  /* 0x000000160c2c723c */ /* 0x000fee000004182c */
[----:B------:R-:W-:Y:S02]  /*71b0*/  F2FP.BF16.F32.PACK_AB R12, R246, R244 ;  /* 0x000000f4f60c723e */ /* 0x000fe400000010ff */
[----:B------:R-:W-:-:S02]  /*71c0*/  F2FP.BF16.F32.PACK_AB R13, R198, R199 ;  /* 0x000000c7c60d723e */ /* 0x000fc400000010ff */
[----:B------:R-:W-:Y:S02]  /*71d0*/  F2FP.BF16.F32.PACK_AB R14, R248, R247 ;  /* 0x000000f7f80e723e */ /* 0x000fe400000010ff */
[----:B------:R-:W-:Y:S01]  /*71e0*/  F2FP.BF16.F32.PACK_AB R15, R182, R197 ;  /* 0x000000c5b60f723e */ /* 0x000fe200000010ff */
[----:B--2---:R-:W-:Y:S01]  /*71f0*/  FFMA.FTZ R0, R161, UR19, -R3 ;  /* 0x00000013a1007c23 */ /* 0x004fe20008010803 */
[----:B---3--:R-:W-:-:S03]  /*7200*/  F2FP.BF16.F32.PACK_AB R166, R48, R51 ;  /* 0x0000003330a6723e */ /* 0x008fc600000010ff */
[----:B------:R2:W-:Y:S02]  /*7210*/  MUFU.EX2 R42, R0 ;  /* 0x00000000002a7308 */ /* 0x0005e40000000800 */
[C---:B------:R-:W-:Y:S06]  /*7220*/  HMMA.16816.F32.BF16 R140, R12.reuse, R24, R140 ;  /* 0x000000180c8c723c */ /* 0x040fec000004188c */
[C---:B------:R-:W-:Y:S06]  /*7230*/  HMMA.16816.F32.BF16 R32, R12.reuse, R20, R32 ;  /* 0x000000140c20723c */ /* 0x040fec0000041820 */
[----:B------:R-:W-:Y:S01]  /*7240*/  HMMA.16816.F32.BF16 R60, R12, R26, R60 ;  /* 0x0000001a0c3c723c */ /* 0x000fe2000004183c */
[----:B--2---:R-:W-:Y:S01]  /*7250*/  FFMA.FTZ R0, R160, UR19, -R3 ;  /* 0x00000013a0007c23 */ /* 0x004fe20008010803 */
[----:B------:R-:W-:-:S04]  /*7260*/  F2FP.BF16.F32.PACK_AB R160, R249, R250 ;  /* 0x000000faf9a0723e */ /* 0x000fc800000010ff */
[----:B------:R-:W-:Y:S01]  /*7270*/  HMMA.16816.F32.BF16 R16, R12, R22, R16 ;  /* 0x000000160c10723c */ /* 0x000fe20000041810 */
[----:B------:R2:W3:Y:S02]  /*7280*/  MUFU.EX2 R41, R0 ;  /* 0x0000000000297308 */ /* 0x0004e40000000800 */
[--C-:B--2---:R-:W-:Y:S01]  /*7290*/  FFMA.FTZ R0, R162, UR19, -R3.reuse ;  /* 0x00000013a2007c23 */ /* 0x104fe20008010803 */
[----:B------:R-:W-:Y:S01]  /*72a0*/  FFMA.FTZ R3, R159, UR19, -R3 ;  /* 0x000000139f037c23 */ /* 0x000fe20008010803 */
[----:B---3--:R-:W-:-:S04]  /*72b0*/  F2FP.BF16.F32.PACK_AB R165, R41, R42 ;  /* 0x0000002a29a5723e */ /* 0x008fc800000010ff */
[----:B------:R2:W-:Y:S01]  /*72c0*/  MUFU.EX2 R36, R0 ;  /* 0x0000000000247308 */ /* 0x0005e20000000800 */
[----:B------:R-:W-:-:S07]  /*72d0*/  F2FP.BF16.F32.PACK_AB R162, R251, R252 ;  /* 0x000000fcfba2723e */ /* 0x000fce00000010ff */
[----:B------:R3:W4:Y:S01]  /*72e0*/  MUFU.EX2 R40, R3 ;  /* 0x0000000300287308 */ /* 0x0007220000000800 */
[----:B--2---:R-:W-:Y:S01]  /*72f0*/  FFMA.FTZ R0, R164, UR19, -R5 ;  /* 0x00000013a4007c23 */ /* 0x004fe20008010805 */
[----:B------:R-:W-:-:S06]  /*7300*/  F2FP.BF16.F32.PACK_AB R164, R66, R67 ;  /* 0x0000004342a4723e */ /* 0x000fcc00000010ff */
[----:B------:R2:W5:Y:S01]  /*7310*/  MUFU.EX2 R24, R0 ;  /* 0x0000000000187308 */ /* 0x0005620000000800 */
[----:B---3--:R-:W-:Y:S01]  /*7320*/  FADD.FTZ R3, R221, R2 ;  /* 0x00000002dd037221 */ /* 0x008fe20000010000 */
[----:B----4-:R-:W-:-:S07]  /*7330*/  F2FP.BF16.F32.PACK_AB R167, R40, R36 ;  /* 0x0000002428a7723e */ /* 0x010fce00000010ff */
[----:B-1----:R-:W-:Y:S01]  /*7340*/  HMMA.16816.F32.BF16 R136, R164, R144, R136 ;  /* 0x00000090a488723c */ /* 0x002fe20000041888 */
[----:B--2---:R-:W-:Y:S01]  /*7350*/  FFMA.FTZ R0, R163, UR19, -R5 ;  /* 0x00000013a3007c23 */ /* 0x004fe20008010805 */
[----:B-----5:R-:W-:-:S04]  /*7360*/  F2FP.BF16.F32.PACK_AB R161, R24, R181 ;  /* 0x000000b518a1723e */ /* 0x020fc800000010ff */
[C---:B------:R-:W-:Y:S01]  /*7370*/  HMMA.16816.F32.BF16 R148, R164.reuse, R146, R148 ;  /* 0x00000092a494723c */ /* 0x040fe20000041894 */
[----:B------:R1:W-:Y:S05]  /*7380*/  MUFU.EX2 R20, R0 ;  /* 0x0000000000147308 */ /* 0x0003ea0000000800 */
[C---:B------:R-:W-:Y:S06]  /*7390*/  HMMA.16816.F32.BF16 R156, R164.reuse, R28, R52 ;  /* 0x0000001ca49c723c */ /* 0x040fec0000041834 */
[----:B------:R-:W-:Y:S01]  /*73a0*/  HMMA.16816.F32.BF16 R164, R164, R30, R44 ;  /* 0x0000001ea4a4723c */ /* 0x000fe2000004182c */
[----:B-1----:R-:W-:Y:S01]  /*73b0*/  FFMA.FTZ R0, R168, UR19, -R5 ;  /* 0x00000013a8007c23 */ /* 0x002fe20008010805 */
[----:B------:R-:W-:Y:S01]  /*73c0*/  FADD.FTZ R5, R7, R6 ;  /* 0x0000000607057221 */ /* 0x000fe20000010000 */
[----:B------:R-:W-:-:S02]  /*73d0*/  FADD.FTZ R6, R222, R3 ;  /* 0x00000003de067221 */ /* 0x000fc40000010000 */
[----:B------:R1:W2:Y:S02]  /*73e0*/  MUFU.EX2 R12, R0 ;  /* 0x00000000000c7308 */ /* 0x0002a40000000800 */
[----:B-1----:R-:W-:Y:S01]  /*73f0*/  FADD.FTZ R0, R179, R177 ;  /* 0x000000b1b3007221 */ /* 0x002fe20000010000 */
[----:B--2---:R-:W-:-:S03]  /*7400*/  F2FP.BF16.F32.PACK_AB R163, R12, R20 ;  /* 0x000000140ca3723e */ /* 0x004fc600000010ff */
        /* <DEDUP_REMOVED lines=119> */
[----:B------:R1:W-:Y:S04]  /*7b80*/  STL [R1], R4 ;  /* 0x0000000401007387 */ /* 0x0003e80000100800 */
[----:B------:R1:W-:Y:S01]  /*7b90*/  STL [R1+0x4], R3 ;  /* 0x0000040301007387 */ /* 0x0003e20000100800 */
[C---:B------:R-:W-:Y:S03]  /*7ba0*/  HMMA.16816.F32.BF16 R144, R160.reuse, R146, R60 ;  /* 0x00000092a090723c */ /* 0x040fe6000004183c */
[----:B------:R1:W-:Y:S03]  /*7bb0*/  STL [R1+0x8], R239 ;  /* 0x000008ef01007387 */ /* 0x0003e60000100800 */
[C---:B------:R-:W-:Y:S01]  /*7bc0*/  HMMA.16816.F32.BF16 R152, R160.reuse, R28, R32 ;  /* 0x0000001ca098723c */ /* 0x040fe20000041820 */
[----:B------:R1:W-:Y:S05]  /*7bd0*/  STL [R1+0xc], R242 ;  /* 0x00000cf201007387 */ /* 0x0003ea0000100800 */
[----:B------:R-:W-:Y:S01]  /*7be0*/  HMMA.16816.F32.BF16 R160, R160, R30, R16 ;  /* 0x0000001ea0a0723c */ /* 0x000fe20000041810 */
[----:B------:R-:W-:-:S08]  /*7bf0*/  NOP ;  /* 0x0000000000007918 */ /* 0x000fd00000000000 */
[----:B------:R-:W-:-:S15]  /*7c00*/  @!P0 BRA `(.L_x_525) ;  /* 0x0000006000708947 */ /* 0x000fde0003800000 */
[----:B------:R-:W2:Y:S01]  /*7c10*/  LDL.64 R120, [R1+0x38] ;  /* 0x0000380001787983 */ /* 0x000ea20000100a00 */
[----:B------:R-:W-:Y:S01]  /*7c20*/  ULDC UR4, c[0x0][0x2d0] ;  /* 0x0000b40000047ab9 */ /* 0x000fe20000000800 */
[----:B------:R-:W-:-:S04]  /*7c30*/  DEPBAR.LE SB0, 0x0 ;  /* 0x000080000000791a */ /* 0x000fc80000000000 */
[----:B------:R-:W-:Y:S02]  /*7c40*/  IMAD.U32 R7, RZ, RZ, UR8 ;  /* 0x00000008ff077e24 */ /* 0x000fe4000f8e00ff */
[----:B-1----:R-:W-:Y:S02]  /*7c50*/  IMAD.U32 R4, RZ, RZ, UR8 ;  /* 0x00000008ff047e24 */ /* 0x002fe4000f8e00ff */
        /* <DEDUP_REMOVED lines=40> */
[----:B------:R-:W-:Y:S02]  /*7ee0*/  @!P1 LDGSTS.E.BYPASS.LTC128B.128 [R196+0x4800], desc[UR22][R12.64] ;  /* 0x048000000cc49fae */ /* 0x000fe4000b901d56 */
        /* <DEDUP_REMOVED lines=14> */
[----:B------:R-:W-:Y:S04]  /*7fd0*/  LDSM.16.M88.4 R48, [R135+0x2000] ;  /* 0x002000008730783b */ /* 0x000fe80000000200 */
[----:B------:R-:W3:Y:S04]  /*7fe0*/  LDSM.16.M88.4 R20, [R186+0x1000] ;  /* 0x00100000ba14783b */ /* 0x000ee80000000200 */
[----:B------:R-:W-:Y:S04]  /*7ff0*/  LDSM.16.M88.4 R16, [R187] ;  /* 0x00000000bb10783b */ /* 0x000fe80000000200 */
[----:B------:R-:W-:Y:S04]  /*8000*/  LDSM.16.M88.4 R52, [R188] ;  /* 0x00000000bc34783b */ /* 0x000fe80000000200 */
[----:B-1----:R-:W1:Y:S04]  /*8010*/  LDSM.16.M88.4 R4, [R186] ;  /* 0x00000000ba04783b */ /* 0x002e680000000200 */
[----:B------:R-:W-:Y:S04]  /*8020*/  LDSM.16.M88.4 R12, [R187+0x1000] ;  /* 0x00100000bb0c783b */ /* 0x000fe80000000200 */
[----:B------:R-:W4:Y:S04]  /*8030*/  LDSM.16.M88.4 R60, [R135+0x2400] ;  /* 0x00240000873c783b */ /* 0x000f280000000200 */
[----:B------:R-:W-:Y:S04]  /*8040*/  LDSM.16.M88.4 R72, [R195] ;  /* 0x00000000c348783b */ /* 0x000fe80000000200 */
[----:B------:R-:W5:Y:S04]  /*8050*/  LDSM.16.M88.4 R56, [R135+0x2800] ;  /* 0x002800008738783b */ /* 0x000f680000000200 */
[----:B------:R-:W5:Y:S04]  /*8060*/  LDSM.16.M88.4 R64, [R194] ;  /* 0x00000000c240783b */ /* 0x000f680000000200 */
[----:B------:R-:W5:Y:S01]  /*8070*/  LDSM.16.M88.4 R112, [R135+0x2c00] ;  /* 0x002c00008770783b */ /* 0x000f620000000200 */
[-C--:B---3--:R-:W-:Y:S03]  /*8080*/  HMMA.16816.F32.BF16 R28, R20, R48.reuse, RZ ;  /* 0x00000030141c723c */ /* 0x088fe600000418ff */
[----:B------:R-:W3:Y:S04]  /*8090*/  LDSM.16.M88.4 R108, [R193] ;  /* 0x00000000c16c783b */ /* 0x000ee80000000200 */
[----:B------:R-:W3:Y:S04]  /*80a0*/  LDSM.16.M88.4 R96, [R135+0x3000] ;  /* 0x003000008760783b */ /* 0x000ee80000000200 */
[----:B------:R-:W3:Y:S01]  /*80b0*/  LDSM.16.M88.4 R88, [R192] ;  /* 0x00000000c058783b */ /* 0x000ee20000000200 */
[----:B-1----:R-:W-:Y:S03]  /*80c0*/  HMMA.16816.F32.BF16 R24, R4, R48, RZ ;  /* 0x000000300418723c */ /* 0x002fe600000418ff */
[----:B------:R-:W1:Y:S04]  /*80d0*/  LDSM.16.M88.4 R104, [R135+0x3400] ;  /* 0x003400008768783b */ /* 0x000e680000000200 */
[----:B------:R-:W1:Y:S01]  /*80e0*/  LDSM.16.M88.4 R100, [R191] ;  /* 0x00000000bf64783b */ /* 0x000e620000000200 */
[----:B----4-:R-:W-:Y:S03]  /*80f0*/  HMMA.16816.F32.BF16 R40, R20, R60, RZ ;  /* 0x0000003c1428723c */ /* 0x010fe600000418ff */
[----:B------:R-:W4:Y:S04]  /*8100*/  LDSM.16.M88.4 R84, [R135+0x3800] ;  /* 0x003800008754783b */ /* 0x000f280000000200 */
[----:B------:R-:W4:Y:S01]  /*8110*/  LDSM.16.M88.4 R92, [R190] ;  /* 0x00000000be5c783b */ /* 0x000f220000000200 */
[----:B------:R-:W-:Y:S03]  /*8120*/  HMMA.16816.F32.BF16 R32, R12, R52, R28 ;  /* 0x000000340c20723c */ /* 0x000fe6000004181c */
[----:B------:R-:W4:Y:S03]  /*8130*/  LDSM.16.M88.4 R80, [R135+0x3c00] ;  /* 0x003c00008750783b */ /* 0x000f260000000200 */
[----:B------:R-:W-:Y:S01]  /*8140*/  HMMA.16816.F32.BF16 R28, R4, R60, RZ ;  /* 0x0000003c041c723c */ /* 0x000fe200000418ff */
[----:B------:R-:W4:Y:S01]  /*8150*/  LDSM.16.M88.4 R68, [R189] ;  /* 0x00000000bd44783b */ /* 0x000f220000000200 */
[----:B--2---:R-:W2:Y:S04]  /*8160*/  S2R R2, SR_TID.X ;  /* 0x0000000000027919 */ /* 0x004ea80000002100 */
[----:B------:R-:W-:Y:S01]  /*8170*/  HMMA.16816.F32.BF16 R24, R16, R52, R24 ;  /* 0x000000341018723c */ /* 0x000fe20000041818 */
[----:B------:R-:W0:Y:S05]  /*8180*/  LDGDEPBAR ;  /* 0x00000000000079af */ /* 0x000e2a0000000000 */
[----:B-----5:R-:W-:Y:S06]  /*8190*/  HMMA.16816.F32.BF16 R44, R20, R56, RZ ;  /* 0x00000038142c723c */ /* 0x020fec00000418ff */
[----:B------:R-:W-:Y:S01]  /*81a0*/  FMUL.FTZ R32, R32, UR15 ;  /* 0x0000000f20207c20 */ /* 0x000fe20008410000 */
[----:B------:R-:W-:Y:S01]  /*81b0*/  FMUL.FTZ R33, R33, UR15 ;  /* 0x0000000f21217c20 */ /* 0x000fe20008410000 */
[----:B------:R-:W-:Y:S01]  /*81c0*/  FMUL.FTZ R34, R34, UR15 ;  /* 0x0000000f22227c20 */ /* 0x000fe20008410000 */
[----:B------:R-:W-:Y:S01]  /*81d0*/  FMUL.FTZ R35, R35, UR15 ;  /* 0x0000000f23237c20 */ /* 0x000fe20008410000 */
[----:B------:R-:W-:Y:S08]  /*81e0*/  MUFU.TANH R236, R32 ;  /* 0x0000002000ec7308 */ /* 0x000ff00000002400 */
[----:B------:R-:W-:Y:S01]  /*81f0*/  FMUL.FTZ R24, R24, UR15 ;  /* 0x0000000f18187c20 */ /* 0x000fe20008410000 */
[----:B------:R-:W-:Y:S01]  /*8200*/  FMUL.FTZ R25, R25, UR15 ;  /* 0x0000000f19197c20 */ /* 0x000fe20008410000 */
[----:B------:R-:W-:Y:S01]  /*8210*/  FMUL.FTZ R26, R26, UR15 ;  /* 0x0000000f1a1a7c20 */ /* 0x000fe20008410000 */
[----:B------:R-:W-:Y:S01]  /*8220*/  FMUL.FTZ R27, R27, UR15 ;  /* 0x0000000f1b1b7c20 */ /* 0x000fe20008410000 */
[----:B------:R-:W5:Y:S01]  /*8230*/  MUFU.TANH R198, R24 ;  /* 0x0000001800c67308 */ /* 0x000f620000002400 */
[----:B------:R-:W-:-:S04]  /*8240*/  DEPBAR.LE SB0, 0x0 ;  /* 0x000080000000791a */ /* 0x000fc80000000000 */
[----:B------:R-:W-:Y:S01]  /*8250*/  HMMA.16816.F32.BF16 R44, R12, R64, R44 ;  /* 0x000000400c2c723c */ /* 0x000fe2000004182c */
[----:B--2---:R-:W-:Y:S02]  /*8260*/  IMAD.SHL.U32 R2, R2, 0x2, RZ ;  /* 0x0000000202027824 */ /* 0x004fe400078e00ff */
[----:B------:R-:W2:Y:S03]  /*8270*/  MUFU.TANH R124, R25 ;  /* 0x00000019007c7308 */ /* 0x000ea60000002400 */
[----:B------:R-:W-:-:S05]  /*8280*/  LOP3.LUT R2, R2, 0x6, RZ, 0xc0, !PT ;  /* 0x0000000602027812 */ /* 0x000fca00078ec0ff */
[----:B------:R-:W-:Y:S01]  /*8290*/  MUFU.TANH R216, R26 ;  /* 0x0000001a00d87308 */ /* 0x000fe20000002400 */
[----:B------:R-:W-:-:S04]  /*82a0*/  IMAD R0, R0, 0x80, R2 ;  /* 0x0000008000007824 */ /* 0x000fc800078e0202 */
[C---:B------:R-:W-:Y:S01]  /*82b0*/  VIADD R36, R0.reuse, 0x20 ;  /* 0x0000002000247836 */ /* 0x040fe20000000000 */
[C---:B------:R-:W-:Y:S01]  /*82c0*/  ISETP.GE.AND P0, PT, R0.reuse, R8, PT ;  /* 0x000000080000720c */ /* 0x040fe20003f06270 */
[C---:B------:R-:W-:Y:S01]  /*82d0*/  VIADD R3, R0.reuse, 0x71 ;  /* 0x0000007100037836 */ /* 0x040fe20000000000 */
[----:B------:R3:W-:Y:S01]  /*82e0*/  MUFU.TANH R215, R27 ;  /* 0x0000001b00d77308 */ /* 0x0007e20000002400 */
[C---:B------:R-:W-:Y:S01]  /*82f0*/  ISETP.GE.AND P3, PT, R0.reuse, R9, PT ;  /* 0x000000090000720c */ /* 0x040fe20003f66270 */
[C---:B------:R-:W-:Y:S01]  /*8300*/  VIADD R2, R0.reuse, 0x78 ;  /* 0x0000007800027836 */ /* 0x040fe20000000000 */
[----:B------:R-:W-:Y:S02]  /*8310*/  ISETP.GE.AND P6, PT, R0, R11, PT ;  /* 0x0000000b0000720c */ /* 0x000fe40003fc6270 */
[----:B------:R-:W-:Y:S01]  /*8320*/  FMUL.FTZ R44, R44, UR15 ;  /* 0x0000000f2c2c7c20 */ /* 0x000fe20008410000 */
[----:B------:R-:W-:Y:S01]  /*8330*/  FMUL.FTZ R45, R45, UR15 ;  /* 0x0000000f2d2d7c20 */ /* 0x000fe20008410000 */
[----:B------:R-:W-:Y:S01]  /*8340*/  FMUL.FTZ R46, R46, UR15 ;  /* 0x0000000f2e2e7c20 */ /* 0x000fe20008410000 */
[----:B------:R-:W-:Y:S01]  /*8350*/  MUFU.TANH R237, R33 ;  /* 0x0000002100ed7308 */ /* 0x000fe20000002400 */
[----:B------:R-:W-:Y:S01]  /*8360*/  FMUL.FTZ R47, R47, UR15 ;  /* 0x0000000f2f2f7c20 */ /* 0x000fe20008410000 */
[----:B------:R-:W-:-:S06]  /*8370*/  ISETP.GE.AND P5, PT, R0, R10, PT ;  /* 0x0000000a0000720c */ /* 0x000fcc0003fa6270 */
[----:B------:R-:W-:Y:S01]  /*8380*/  MUFU.TANH R235, R34 ;  /* 0x0000002200eb7308 */ /* 0x000fe20000002400 */
[----:B---3--:R-:W-:Y:S06]  /*8390*/  HMMA.16816.F32.BF16 R24, R16, R72, R28 ;  /* 0x000000481018723c */ /* 0x008fec000004181c */
[----:B------:R-:W-:Y:S01]  /*83a0*/  HMMA.16816.F32.BF16 R28, R4, R56, RZ ;  /* 0x00000038041c723c */ /* 0x000fe200000418ff */
[----:B------:R3:W-:Y:S08]  /*83b0*/  MUFU.TANH R238, R35 ;  /* 0x0000002300ee7308 */ /* 0x0007f00000002400 */
[----:B------:R-:W-:Y:S08]  /*83c0*/  MUFU.TANH R229, R44 ;  /* 0x0000002c00e57308 */ /* 0x000ff00000002400 */
[----:B------:R-:W-:Y:S01]  /*83d0*/  MUFU.TANH R230, R45 ;  /* 0x0000002d00e67308 */ /* 0x000fe20000002400 */
[----:B------:R-:W-:Y:S01]  /*83e0*/  FMUL.FTZ R24, R24, UR15 ;  /* 0x0000000f18187c20 */ /* 0x000fe20008410000 */
[----:B------:R-:W-:Y:S01]  /*83f0*/  FMUL.FTZ R25, R25, UR15 ;  /* 0x0000000f19197c20 */ /* 0x000fe20008410000 */
[----:B------:R-:W-:Y:S01]  /*8400*/  FMUL.FTZ R26, R26, UR15 ;  /* 0x0000000f1a1a7c20 */ /* 0x000fe20008410000 */
[----:B------:R-:W-:Y:S01]  /*8410*/  FMUL.FTZ R27, R27, UR15 ;  /* 0x0000000f1b1b7c20 */ /* 0x000fe20008410000 */
[----:B---3--:R-:W-:Y:S03]  /*8420*/  HMMA.16816.F32.BF16 R32, R12, R72, R40 ;  /* 0x000000480c20723c */ /* 0x008fe60000041828 */
[----:B------:R-:W-:Y:S08]  /*8430*/  MUFU.TANH R134, R24 ;  /* 0x0000001800867308 */ /* 0x000ff00000002400 */
[----:B------:R-:W-:Y:S08]  /*8440*/  MUFU.TANH R79, R25 ;  /* 0x00000019004f7308 */ /* 0x000ff00000002400 */
[----:B------:R-:W-:Y:S05]  /*8450*/  MUFU.TANH R202, R26 ;  /* 0x0000001a00ca7308 */ /* 0x000fea0000002400 */
[----:B------:R-:W-:Y:S01]  /*8460*/  FMUL.FTZ R32, R32, UR15 ;  /* 0x0000000f20207c20 */ /* 0x000fe20008410000 */
[----:B------:R-:W-:Y:S01]  /*8470*/  FMUL.FTZ R33, R33, UR15 ;  /* 0x0000000f21217c20 */ /* 0x000fe20008410000 */
[----:B------:R-:W-:Y:S01]  /*8480*/  FMUL.FTZ R34, R34, UR15 ;  /* 0x0000000f22227c20 */ /* 0x000fe20008410000 */
[----:B------:R3:W-:Y:S01]  /*8490*/  MUFU.TANH R201, R27 ;  /* 0x0000001b00c97308 */ /* 0x0007e20000002400 */
[----:B------:R-:W-:-:S07]  /*84a0*/  FMUL.FTZ R35, R35, UR15 ;  /* 0x0000000f23237c20 */ /* 0x000fce0008410000 */
[----:B------:R-:W-:Y:S08]  /*84b0*/  MUFU.TANH R233, R32 ;  /* 0x0000002000e97308 */ /* 0x000ff00000002400 */
[----:B------:R-:W-:Y:S01]  /*84c0*/  MUFU.TANH R234, R33 ;  /* 0x0000002100ea7308 */ /* 0x000fe20000002400 */
[----:B---3--:R-:W-:Y:S06]  /*84d0*/  HMMA.16816.F32.BF16 R24, R16, R64, R28 ;  /* 0x000000401018723c */ /* 0x008fec000004181c */
[----:B------:R-:W-:Y:S01]  /*84e0*/  HMMA.16816.F32.BF16 R28, R4, R112, RZ ;  /* 0x00000070041c723c */ /* 0x000fe200000418ff */
[----:B------:R-:W-:Y:S08]  /*84f0*/  MUFU.TANH R231, R34 ;  /* 0x0000002200e77308 */ /* 0x000ff00000002400 */
[----:B------:R3:W-:Y:S08]  /*8500*/  MUFU.TANH R232, R35 ;  /* 0x0000002300e87308 */ /* 0x0007f00000002400 */
[----:B------:R-:W-:Y:S01]  /*8510*/  MUFU.TANH R228, R46 ;  /* 0x0000002e00e47308 */ /* 0x000fe20000002400 */
[----:B------:R-:W-:Y:S01]  /*8520*/  FMUL.FTZ R24, R24, UR15 ;  /* 0x0000000f18187c20 */ /* 0x000fe20008410000 */
[----:B------:R-:W-:Y:S01]  /*8530*/  FMUL.FTZ R25, R25, UR15 ;  /* 0x0000000f19197c20 */ /* 0x000fe20008410000 */
[----:B------:R-:W-:Y:S01]  /*8540*/  FMUL.FTZ R26, R26, UR15 ;  /* 0x0000000f1a1a7c20 */ /* 0x000fe20008410000 */
[----:B------:R-:W-:-:S04]  /*8550*/  FMUL.FTZ R27, R27, UR15 ;  /* 0x0000000f1b1b7c20 */ /* 0x000fc80008410000 */
[----:B------:R-:W-:Y:S01]  /*8560*/  MUFU.TANH R131, R24 ;  /* 0x0000001800837308 */ /* 0x000fe20000002400 */
[----:B---3--:R-:W-:Y:S07]  /*8570*/  HMMA.16816.F32.BF16 R32, R20, R112, RZ ;  /* 0x000000701420723c */ /* 0x008fee00000418ff */
[----:B------:R-:W-:Y:S08]  /*8580*/  MUFU.TANH R127, R25 ;  /* 0x00000019007f7308 */ /* 0x000ff00000002400 */
[----:B------:R-:W-:Y:S08]  /*8590*/  MUFU.TANH R200, R26 ;  /* 0x0000001a00c87308 */ /* 0x000ff00000002400 */
[----:B------:R3:W-:Y:S01]  /*85a0*/  MUFU.TANH R199, R27 ;  /* 0x0000001b00c77308 */ /* 0x0007e20000002400 */
[----:B------:R-:W-:Y:S06]  /*85b0*/  HMMA.16816.F32.BF16 R40, R12, R108, R32 ;  /* 0x0000006c0c28723c */ /* 0x000fec0000041820 */
[----:B------:R-:W-:Y:S01]  /*85c0*/  HMMA.16816.F32.BF16 R32, R20, R96, RZ ;  /* 0x000000601420723c */ /* 0x000fe200000418ff */
[----:B------:R1:W-:Y:S05]  /*85d0*/  MUFU.TANH R226, R47 ;  /* 0x0000002f00e27308 */ /* 0x0003ea0000002400 */
[----:B---3--:R-:W-:Y:S06]  /*85e0*/  HMMA.16816.F32.BF16 R24, R16, R108, R28 ;  /* 0x0000006c1018723c */ /* 0x008fec000004181c */
[----:B------:R-:W-:Y:S06]  /*85f0*/  HMMA.16816.F32.BF16 R28, R4, R96, RZ ;  /* 0x00000060041c723c */ /* 0x000fec00000418ff */
[----:B------:R-:W-:Y:S01]  /*8600*/  FMUL.FTZ R40, R40, UR15 ;  /* 0x0000000f28287c20 */ /* 0x000fe20008410000 */
[----:B------:R-:W-:Y:S01]  /*8610*/  FMUL.FTZ R41, R41, UR15 ;  /* 0x0000000f29297c20 */ /* 0x000fe20008410000 */
[----:B------:R-:W-:Y:S01]  /*8620*/  FMUL.FTZ R42, R42, UR15 ;  /* 0x0000000f2a2a7c20 */ /* 0x000fe20008410000 */
[----:B------:R-:W-:Y:S01]  /*8630*/  FMUL.FTZ R43, R43, UR15 ;  /* 0x0000000f2b2b7c20 */ /* 0x000fe20008410000 */
[----:B------:R-:W-:Y:S02]  /*8640*/  MUFU.TANH R225, R40 ;  /* 0x0000002800e17308 */ /* 0x000fe40000002400 */
[----:B-1----:R-:W-:Y:S06]  /*8650*/  HMMA.16816.F32.BF16 R44, R12, R88, R32 ;  /* 0x000000580c2c723c */ /* 0x002fec0000041820 */
[----:B------:R-:W-:Y:S01]  /*8660*/  HMMA.16816.F32.BF16 R32, R20, R104, RZ ;  /* 0x000000681420723c */ /* 0x000fe200000418ff */
[----:B------:R-:W-:Y:S01]  /*8670*/  MUFU.TANH R227, R41 ;  /* 0x0000002900e37308 */ /* 0x000fe20000002400 */
[----:B------:R-:W-:Y:S01]  /*8680*/  FMUL.FTZ R24, R24, UR15 ;  /* 0x0000000f18187c20 */ /* 0x000fe20008410000 */
[----:B------:R-:W-:Y:S01]  /*8690*/  FMUL.FTZ R25, R25, UR15 ;  /* 0x0000000f19197c20 */ /* 0x000fe20008410000 */
[----:B------:R-:W-:Y:S01]  /*86a0*/  FMUL.FTZ R26, R26, UR15 ;  /* 0x0000000f1a1a7c20 */ /* 0x000fe20008410000 */
[----:B------:R-:W-:-:S04]  /*86b0*/  FMUL.FTZ R27, R27, UR15 ;  /* 0x0000000f1b1b7c20 */ /* 0x000fc80008410000 */
[----:B------:R-:W-:Y:S08]  /*86c0*/  MUFU.TANH R122, R24 ;  /* 0x00000018007a7308 */ /* 0x000ff00000002400 */
[----:B------:R-:W-:Y:S01]  /*86d0*/  MUFU.TANH R121, R25 ;  /* 0x0000001900797308 */ /* 0x000fe20000002400 */
[----:B------:R-:W-:Y:S01]  /*86e0*/  FMUL.FTZ R44, R44, UR15 ;  /* 0x0000000f2c2c7c20 */ /* 0x000fe20008410000 */
[----:B------:R-:W-:Y:S01]  /*86f0*/  FMUL.FTZ R45, R45, UR15 ;  /* 0x0000000f2d2d7c20 */ /* 0x000fe20008410000 */
[----:B------:R-:W-:Y:S01]  /*8700*/  FMUL.FTZ R46, R46, UR15 ;  /* 0x0000000f2e2e7c20 */ /* 0x000fe20008410000 */
[----:B------:R-:W-:-:S03]  /*8710*/  FMUL.FTZ R47, R47, UR15 ;  /* 0x0000000f2f2f7c20 */ /* 0x000fc60008410000 */
[----:B------:R-:W-:Y:S01]  /*8720*/  HMMA.16816.F32.BF16 R32, R12, R100, R32 ;  /* 0x000000640c20723c */ /* 0x000fe20000041820 */
[----:B------:R-:W-:Y:S08]  /*8730*/  MUFU.TANH R197, R26 ;  /* 0x0000001a00c57308 */ /* 0x000ff00000002400 */
[----:B------:R1:W-:Y:S08]  /*8740*/  MUFU.TANH R183, R27 ;  /* 0x0000001b00b77308 */ /* 0x0003f00000002400 */
[----:B------:R-:W-:Y:S07]  /*8750*/  MUFU.TANH R224, R42 ;  /* 0x0000002a00e07308 */ /* 0x000fee0000002400 */
[----:B------:R-:W-:Y:S01]  /*8760*/  FMUL.FTZ R32, R32, UR15 ;  /* 0x0000000f20207c20 */ /* 0x000fe20008410000 */
[----:B------:R4:W-:Y:S01]  /*8770*/  MUFU.TANH R223, R43 ;  /* 0x0000002b00df7308 */ /* 0x0009e20000002400 */
[----:B-1----:R-:W-:Y:S01]  /*8780*/  HMMA.16816.F32.BF16 R24, R16, R88, R28 ;  /* 0x000000581018723c */ /* 0x002fe2000004181c */
[----:B------:R-:W-:Y:S01]  /*8790*/  FMUL.FTZ R33, R33, UR15 ;  /* 0x0000000f21217c20 */ /* 0x000fe20008410000 */
[----:B------:R-:W-:Y:S01]  /*87a0*/  FMUL.FTZ R34, R34, UR15 ;  /* 0x0000000f22227c20 */ /* 0x000fe20008410000 */
[----:B------:R-:W-:-:S03]  /*87b0*/  FMUL.FTZ R35, R35, UR15 ;  /* 0x0000000f23237c20 */ /* 0x000fc60008410000 */
[----:B------:R-:W-:Y:S01]  /*87c0*/  HMMA.16816.F32.BF16 R28, R4, R104, RZ ;  /* 0x00000068041c723c */ /* 0x000fe200000418ff */
[----:B------:R-:W-:Y:S08]  /*87d0*/  MUFU.TANH R211, R32 ;  /* 0x0000002000d37308 */ /* 0x000ff00000002400 */
[----:B------:R-:W-:Y:S01]  /*87e0*/  MUFU.TANH R214, R33 ;  /* 0x0000002100d67308 */ /* 0x000fe20000002400 */
[----:B----4-:R-:W-:Y:S07]  /*87f0*/  HMMA.16816.F32.BF16 R40, R20, R84, RZ ;  /* 0x000000541428723c */ /* 0x010fee00000418ff */
[----:B------:R-:W-:Y:S01]  /*8800*/  MUFU.TANH R204, R34 ;  /* 0x0000002200cc7308 */ /* 0x000fe20000002400 */
[----:B------:R-:W-:Y:S01]  /*8810*/  FMUL.FTZ R24, R24, UR15 ;  /* 0x0000000f18187c20 */ /* 0x000fe20008410000 */
[----:B------:R-:W-:Y:S01]  /*8820*/  FMUL.FTZ R25, R25, UR15 ;  /* 0x0000000f19197c20 */ /* 0x000fe20008410000 */
[----:B------:R-:W-:Y:S01]  /*8830*/  FMUL.FTZ R26, R26, UR15 ;  /* 0x0000000f1a1a7c20 */ /* 0x000fe20008410000 */
[----:B------:R-:W-:-:S04]  /*8840*/  FMUL.FTZ R27, R27, UR15 ;  /* 0x0000000f1b1b7c20 */ /* 0x000fc80008410000 */
[----:B------:R-:W-:Y:S08]  /*8850*/  MUFU.TANH R112, R24 ;  /* 0x0000001800707308 */ /* 0x000ff00000002400 */
[----:B------:R-:W-:Y:S01]  /*8860*/  MUFU.TANH R120, R25 ;  /* 0x0000001900787308 */ /* 0x000fe20000002400 */
[----:B------:R-:W-:Y:S07]  /*8870*/  HMMA.16816.F32.BF16 R40, R12, R92, R40 ;  /* 0x0000005c0c28723c */ /* 0x000fee0000041828 */
[----:B------:R-:W-:Y:S08]  /*8880*/  MUFU.TANH R174, R26 ;  /* 0x0000001a00ae7308 */ /* 0x000ff00000002400 */
[----:B------:R1:W-:Y:S08]  /*8890*/  MUFU.TANH R173, R27 ;  /* 0x0000001b00ad7308 */ /* 0x0003f00000002400 */
[----:B------:R3:W-:Y:S01]  /*88a0*/  MUFU.TANH R205, R35 ;  /* 0x0000002300cd7308 */ /* 0x0007e20000002400 */
[----:B------:R-:W-:Y:S01]  /*88b0*/  FMUL.FTZ R40, R40, UR15 ;  /* 0x0000000f28287c20 */ /* 0x000fe20008410000 */
[----:B------:R-:W-:Y:S01]  /*88c0*/  FMUL.FTZ R41, R41, UR15 ;  /* 0x0000000f29297c20 */ /* 0x000fe20008410000 */
[----:B------:R-:W-:Y:S01]  /*88d0*/  FMUL.FTZ R42, R42, UR15 ;  /* 0x0000000f2a2a7c20 */ /* 0x000fe20008410000 */
[----:B------:R-:W-:-:S04]  /*88e0*/  FMUL.FTZ R43, R43, UR15 ;  /* 0x0000000f2b2b7c20 */ /* 0x000fc80008410000 */
[----:B------:R-:W-:Y:S01]  /*88f0*/  MUFU.TANH R221, R44 ;  /* 0x0000002c00dd7308 */ /* 0x000fe20000002400 */
[----:B-1----:R-:W-:Y:S06]  /*8900*/  HMMA.16816.F32.BF16 R24, R16, R100, R28 ;  /* 0x000000641018723c */ /* 0x002fec000004181c */
[----:B------:R-:W-:Y:S01]  /*8910*/  HMMA.16816.F32.BF16 R28, R4, R84, RZ ;  /* 0x00000054041c723c */ /* 0x000fe200000418ff */
[----:B------:R-:W-:Y:S05]  /*8920*/  MUFU.TANH R222, R45 ;  /* 0x0000002d00de7308 */ /* 0x000fea0000002400 */
[----:B---3--:R-:W-:Y:S03]  /*8930*/  HMMA.16816.F32.BF16 R32, R20, R80, RZ ;  /* 0x000000501420723c */ /* 0x008fe600000418ff */
[----:B------:R-:W-:Y:S08]  /*8940*/  MUFU.TANH R219, R46 ;  /* 0x0000002e00db7308 */ /* 0x000ff00000002400 */
[----:B------:R1:W-:Y:S01]  /*8950*/  MUFU.TANH R220, R47 ;  /* 0x0000002f00dc7308 */ /* 0x0003e20000002400 */
[----:B------:R-:W-:Y:S01]  /*8960*/  FMUL.FTZ R24, R24, UR15 ;  /* 0x0000000f18187c20 */ /* 0x000fe20008410000 */
[----:B------:R-:W-:Y:S01]  /*8970*/  FMUL.FTZ R25, R25, UR15 ;  /* 0x0000000f19197c20 */ /* 0x000fe20008410000 */
[----:B------:R-:W-:Y:S01]  /*8980*/  FMUL.FTZ R26, R26, UR15 ;  /* 0x0000000f1a1a7c20 */ /* 0x000fe20008410000 */
[----:B------:R-:W-:-:S04]  /*8990*/  FMUL.FTZ R27, R27, UR15 ;  /* 0x0000000f1b1b7c20 */ /* 0x000fc80008410000 */
[----:B------:R-:W-:Y:S05]  /*89a0*/  MUFU.TANH R96, R24 ;  /* 0x0000001800607308 */ /* 0x000fea0000002400 */
[----:B------:R-:W-:Y:S03]  /*89b0*/  HMMA.16816.F32.BF16 R32, R12, R68, R32 ;  /* 0x000000440c20723c */ /* 0x000fe60000041820 */
[----:B------:R-:W-:Y:S03]  /*89c0*/  MUFU.TANH R100, R25 ;  /* 0x0000001900647308 */ /* 0x000fe60000002400 */
[----:B-1----:R-:W-:Y:S05]  /*89d0*/  HMMA.16816.F32.BF16 R44, R20, R50, RZ ;  /* 0x00000032142c723c */ /* 0x002fea00000418ff */
[----:B------:R-:W-:Y:S08]  /*89e0*/  MUFU.TANH R172, R26 ;  /* 0x0000001a00ac7308 */ /* 0x000ff00000002400 */
[----:B------:R1:W-:Y:S05]  /*89f0*/  MUFU.TANH R130, R27 ;  /* 0x0000001b00827308 */ /* 0x0003ea0000002400 */
[----:B------:R-:W-:Y:S01]  /*8a00*/  FMUL.FTZ R32, R32, UR15 ;  /* 0x0000000f20207c20 */ /* 0x000fe20008410000 */
[----:B------:R-:W-:Y:S01]  /*8a10*/  FMUL.FTZ R33, R33, UR15 ;  /* 0x0000000f21217c20 */ /* 0x000fe20008410000 */
[----:B------:R-:W-:Y:S01]  /*8a20*/  FMUL.FTZ R34, R34, UR15 ;  /* 0x0000000f22227c20 */ /* 0x000fe20008410000 */
[----:B------:R-:W-:Y:S01]  /*8a30*/  MUFU.TANH R208, R40 ;  /* 0x0000002800d07308 */ /* 0x000fe20000002400 */
[----:B------:R-:W-:-:S02]  /*8a40*/  FMUL.FTZ R35, R35, UR15 ;  /* 0x0000000f23237c20 */ /* 0x000fc40008410000 */
[----:B------:R-:W-:Y:S05]  /*8a50*/  HMMA.16816.F32.BF16 R44, R12, R54, R44 ;  /* 0x000000360c2c723c */ /* 0x000fea000004182c */
[----:B------:R-:W-:Y:S01]  /*8a60*/  MUFU.TANH R209, R41 ;  /* 0x0000002900d17308 */ /* 0x000fe20000002400 */
[----:B-1----:R-:W-:Y:S06]  /*8a70*/  HMMA.16816.F32.BF16 R24, R16, R92, R28 ;  /* 0x0000005c1018723c */ /* 0x002fec000004181c */
[----:B------:R-:W-:Y:S01]  /*8a80*/  HMMA.16816.F32.BF16 R28, R4, R80, RZ ;  /* 0x00000050041c723c */ /* 0x000fe200000418ff */
[----:B------:R-:W-:Y:S08]  /*8a90*/  MUFU.TANH R206, R42 ;  /* 0x0000002a00ce7308 */ /* 0x000ff00000002400 */
[----:B------:R1:W-:Y:S03]  /*8aa0*/  MUFU.TANH R207, R43 ;  /* 0x0000002b00cf7308 */ /* 0x0003e60000002400 */
[----:B------:R-:W-:Y:S01]  /*8ab0*/  FMUL.FTZ R44, R44, UR15 ;  /* 0x0000000f2c2c7c20 */ /* 0x000fe20008410000 */
[----:B------:R-:W-:Y:S01]  /*8ac0*/  FMUL.FTZ R45, R45, UR15 ;  /* 0x0000000f2d2d7c20 */ /* 0x000fe20008410000 */
[----:B------:R-:W-:Y:S01]  /*8ad0*/  FMUL.FTZ R46, R46, UR15 ;  /* 0x0000000f2e2e7c20 */ /* 0x000fe20008410000 */
[----:B------:R-:W-:-:S02]  /*8ae0*/  FMUL.FTZ R47, R47, UR15 ;  /* 0x0000000f2f2f7c20 */ /* 0x000fc40008410000 */
[----:B------:R-:W-:Y:S01]  /*8af0*/  MUFU.TANH R210, R32 ;  /* 0x0000002000d27308 */ /* 0x000fe20000002400 */
[----:B------:R-:W-:Y:S01]  /*8b00*/  FMUL.FTZ R24, R24, UR15 ;  /* 0x0000000f18187c20 */ /* 0x000fe20008410000 */
[----:B------:R-:W-:Y:S01]  /*8b10*/  FMUL.FTZ R25, R25, UR15 ;  /* 0x0000000f19197c20 */ /* 0x000fe20008410000 */
[----:B------:R-:W-:Y:S01]  /*8b20*/  FMUL.FTZ R26, R26, UR15 ;  /* 0x0000000f1a1a7c20 */ /* 0x000fe20008410000 */
[----:B------:R-:W-:-:S04]  /*8b30*/  FMUL.FTZ R27, R27, UR15 ;  /* 0x0000000f1b1b7c20 */ /* 0x000fc80008410000 */
[----:B------:R-:W-:Y:S01]  /*8b40*/  MUFU.TANH R109, R24 ;  /* 0x00000018006d7308 */ /* 0x000fe20000002400 */
[----:B-1----:R-:W-:Y:S07]  /*8b50*/  HMMA.16816.F32.BF16 R40, R20, R58, RZ ;  /* 0x0000003a1428723c */ /* 0x002fee00000418ff */
[----:B------:R-:W-:Y:S08]  /*8b60*/  MUFU.TANH R108, R25 ;  /* 0x00000019006c7308 */ /* 0x000ff00000002400 */
[----:B------:R-:W-:Y:S08]  /*8b70*/  MUFU.TANH R171, R26 ;  /* 0x0000001a00ab7308 */ /* 0x000ff00000002400 */
[----:B------:R1:W-:Y:S01]  /*8b80*/  MUFU.TANH R132, R27 ;  /* 0x0000001b00847308 */ /* 0x0003e20000002400 */
[----:B------:R-:W-:Y:S06]  /*8b90*/  HMMA.16816.F32.BF16 R116, R12, R66, R40 ;  /* 0x000000420c74723c */ /* 0x000fec0000041828 */
[----:B------:R-:W-:Y:S01]  /*8ba0*/  HMMA.16816.F32.BF16 R40, R4, R106, RZ ;  /* 0x0000006a0428723c */ /* 0x000fe200000418ff */
[----:B------:R-:W-:Y:S08]  /*8bb0*/  MUFU.TANH R203, R33 ;  /* 0x0000002100cb7308 */ /* 0x000ff00000002400 */
[----:B------:R-:W-:Y:S01]  /*8bc0*/  MUFU.TANH R212, R34 ;  /* 0x0000002200d47308 */ /* 0x000fe20000002400 */
[----:B-1----:R-:W-:Y:S06]  /*8bd0*/  HMMA.16816.F32.BF16 R24, R16, R68, R28 ;  /* 0x000000441018723c */ /* 0x002fec000004181c */
[----:B------:R-:W-:Y:S01]  /*8be0*/  HMMA.16816.F32.BF16 R28, R20, R62, RZ ;  /* 0x0000003e141c723c */ /* 0x000fe200000418ff */
[----:B------:R1:W-:Y:S01]  /*8bf0*/  MUFU.TANH R213, R35 ;  /* 0x0000002300d57308 */ /* 0x0003e20000002400 */
[----:B-----5:R-:W-:Y:S01]  /*8c00*/  FSEL R68, R198, -INF , !P0 ;  /* 0xff800000c6447808 */ /* 0x020fe20004000000 */
[----:B------:R-:W-:Y:S01]  /*8c10*/  FMUL.FTZ R116, R116, UR15 ;  /* 0x0000000f74747c20 */ /* 0x000fe20008410000 */
[----:B------:R-:W-:-:S05]  /*8c20*/  FMUL.FTZ R117, R117, UR15 ;  /* 0x0000000f75757c20 */ /* 0x000fca0008410000 */
[----:B------:R-:W-:Y:S08]  /*8c30*/  MUFU.TANH R180, R44 ;  /* 0x0000002c00b47308 */ /* 0x000ff00000002400 */
[----:B------:R-:W-:Y:S01]  /*8c40*/  MUFU.TANH R182, R45 ;  /* 0x0000002d00b67308 */ /* 0x000fe20000002400 */
[----:B------:R-:W-:Y:S01]  /*8c50*/  FMUL.FTZ R24, R24, UR15 ;  /* 0x0000000f18187c20 */ /* 0x000fe20008410000 */
[----:B------:R-:W-:Y:S01]  /*8c60*/  FMUL.FTZ R25, R25, UR15 ;  /* 0x0000000f19197c20 */ /* 0x000fe20008410000 */
[----:B------:R-:W-:Y:S01]  /*8c70*/  FMUL.FTZ R26, R26, UR15 ;  /* 0x0000000f1a1a7c20 */ /* 0x000fe20008410000 */
[----:B------:R-:W-:Y:S01]  /*8c80*/  FMUL.FTZ R27, R27, UR15 ;  /* 0x0000000f1b1b7c20 */ /* 0x000fe20008410000 */
[----:B-1----:R-:W-:Y:S03]  /*8c90*/  HMMA.16816.F32.BF16 R32, R4, R58, RZ ;  /* 0x0000003a0420723c */ /* 0x002fe600000418ff */
[----:B------:R-:W-:Y:S03]  /*8ca0*/  MUFU.TANH R113, R24 ;  /* 0x0000001800717308 */ /* 0x000fe60000002400 */
[----:B------:R-:W-:Y:S05]  /*8cb0*/  HMMA.16816.F32.BF16 R28, R12, R74, R28 ;  /* 0x0000004a0c1c723c */ /* 0x000fea000004181c */
[----:B------:R-:W-:Y:S08]  /*8cc0*/  MUFU.TANH R125, R25 ;  /* 0x00000019007d7308 */ /* 0x000ff00000002400 */
[----:B------:R-:W-:Y:S08]  /*8cd0*/  MUFU.TANH R133, R26 ;  /* 0x0000001a00857308 */ /* 0x000ff00000002400 */
[----:B------:R1:W-:Y:S03]  /*8ce0*/  MUFU.TANH R168, R27 ;  /* 0x0000001b00a87308 */ /* 0x0003e60000002400 */
[----:B------:R-:W-:Y:S01]  /*8cf0*/  FMUL.FTZ R28, R28, UR15 ;  /* 0x0000000f1c1c7c20 */ /* 0x000fe20008410000 */
[----:B------:R-:W-:Y:S01]  /*8d00*/  FMUL.FTZ R29, R29, UR15 ;  /* 0x0000000f1d1d7c20 */ /* 0x000fe20008410000 */
[----:B------:R-:W-:Y:S01]  /*8d10*/  FMUL.FTZ R30, R30, UR15 ;  /* 0x0000000f1e1e7c20 */ /* 0x000fe20008410000 */
[----:B------:R-:W-:-:S02]  /*8d20*/  FMUL.FTZ R31, R31, UR15 ;  /* 0x0000000f1f1f7c20 */ /* 0x000fc40008410000 */
[----:B------:R-:W-:Y:S08]  /*8d30*/  MUFU.TANH R181, R28 ;  /* 0x0000001c00b57308 */ /* 0x000ff00000002400 */
[----:B------:R-:W-:Y:S01]  /*8d40*/  MUFU.TANH R179, R29 ;  /* 0x0000001d00b37308 */ /* 0x000fe20000002400 */
[C---:B-1----:R-:W-:Y:S06]  /*8d50*/  HMMA.16816.F32.BF16 R24, R4.reuse, R50, RZ ;  /* 0x000000320418723c */ /* 0x042fec00000418ff */
[----:B------:R-:W-:Y:S01]  /*8d60*/  HMMA.16816.F32.BF16 R48, R4, R62, RZ ;  /* 0x0000003e0430723c */ /* 0x000fe200000418ff */
[----:B------:R-:W-:Y:S08]  /*8d70*/  MUFU.TANH R175, R30 ;  /* 0x0000001e00af7308 */ /* 0x000ff00000002400 */
[----:B------:R1:W-:Y:S08]  /*8d80*/  MUFU.TANH R176, R31 ;  /* 0x0000001f00b07308 */ /* 0x0003f00000002400 */
[----:B------:R-:W-:Y:S01]  /*8d90*/  MUFU.TANH R170, R46 ;  /* 0x0000002e00aa7308 */ /* 0x000fe20000002400 */
[C---:B------:R-:W-:Y:S06]  /*8da0*/  HMMA.16816.F32.BF16 R24, R16.reuse, R54, R24 ;  /* 0x000000361018723c */ /* 0x040fec0000041818 */
[----:B------:R-:W-:Y:S01]  /*8db0*/  HMMA.16816.F32.BF16 R48, R16, R74, R48 ;  /* 0x0000004a1030723c */ /* 0x000fe20000041830 */
[----:B------:R3:W-:Y:S05]  /*8dc0*/  MUFU.TANH R169, R47 ;  /* 0x0000002f00a97308 */ /* 0x0007ea0000002400 */
[----:B-1----:R-:W-:Y:S03]  /*8dd0*/  HMMA.16816.F32.BF16 R28, R4, R114, RZ ;  /* 0x00000072041c723c */ /* 0x002fe600000418ff */
[----:B------:R-:W-:Y:S03]  /*8de0*/  MUFU.TANH R178, R116 ;  /* 0x0000007400b27308 */ /* 0x000fe60000002400 */
[----:B------:R-:W-:Y:S05]  /*8df0*/  HMMA.16816.F32.BF16 R52, R16, R66, R32 ;  /* 0x000000421034723c */ /* 0x000fea0000041820 */
[----:B------:R-:W-:Y:S01]  /*8e00*/  MUFU.TANH R177, R117 ;  /* 0x0000007500b17308 */ /* 0x000fe20000002400 */
[----:B---3--:R-:W-:Y:S01]  /*8e10*/  HMMA.16816.F32.BF16 R44, R4, R98, RZ ;  /* 0x00000062042c723c */ /* 0x008fe200000418ff */
[----:B------:R-:W-:Y:S01]  /*8e20*/  FMUL.FTZ R24, R24, UR15 ;  /* 0x0000000f18187c20 */ /* 0x000fe20008410000 */
[----:B------:R-:W-:Y:S01]  /*8e30*/  FMUL.FTZ R25, R25, UR15 ;  /* 0x0000000f19197c20 */ /* 0x000fe20008410000 */
[----:B------:R-:W-:Y:S01]  /*8e40*/  FMUL.FTZ R26, R26, UR15 ;  /* 0x0000000f1a1a7c20 */ /* 0x000fe20008410000 */
[----:B------:R-:W-:-:S02]  /*8e50*/  FMUL.FTZ R27, R27, UR15 ;  /* 0x0000000f1b1b7c20 */ /* 0x000fc40008410000 */
[----:B------:R-:W-:Y:S01]  /*8e60*/  HMMA.16816.F32.BF16 R32, R4, R86, RZ ;  /* 0x000000560420723c */ /* 0x000fe200000418ff */
[----:B------:R-:W1:Y:S01]  /*8e70*/  MUFU.TANH R77, R24 ;  /* 0x00000018004d7308 */ /* 0x000e620000002400 */
[----:B------:R-:W-:Y:S01]  /*8e80*/  FMUL.FTZ R49, R49, UR15 ;  /* 0x0000000f31317c20 */ /* 0x000fe20008410000 */
[----:B------:R-:W-:Y:S01]  /*8e90*/  FMUL.FTZ R48, R48, UR15 ;  /* 0x0000000f30307c20 */ /* 0x000fe20008410000 */
[----:B------:R-:W-:Y:S01]  /*8ea0*/  FMUL.FTZ R50, R50, UR15 ;  /* 0x0000000f32327c20 */ /* 0x000fe20008410000 */
[----:B------:R-:W-:Y:S01]  /*8eb0*/  FMUL.FTZ R51, R51, UR15 ;  /* 0x0000000f33337c20 */ /* 0x000fe20008410000 */
[----:B------:R-:W-:Y:S03]  /*8ec0*/  HMMA.16816.F32.BF16 R64, R16, R102, R40 ;  /* 0x000000661040723c */ /* 0x000fe60000041828 */
[----:B------:R-:W3:Y:S03]  /*8ed0*/  MUFU.TANH R78, R25 ;  /* 0x00000019004e7308 */ /* 0x000ee60000002400 */
[----:B------:R-:W-:Y:S01]  /*8ee0*/  FMUL.FTZ R52, R52, UR15 ;  /* 0x0000000f34347c20 */ /* 0x000fe20008410000 */
[----:B------:R-:W-:-:S02]  /*8ef0*/  VIADD R43, R0, 0x10 ;  /* 0x00000010002b7836 */ /* 0x000fc40000000000 */
[----:B------:R-:W-:Y:S01]  /*8f00*/  FMUL.FTZ R53, R53, UR15 ;  /* 0x0000000f35357c20 */ /* 0x000fe20008410000 */
[----:B------:R-:W-:Y:S02]  /*8f10*/  VIADD R40, R0, 0x19 ;  /* 0x0000001900287836 */ /* 0x000fe40000000000 */
[----:B------:R-:W-:Y:S01]  /*8f20*/  FMUL.FTZ R54, R54, UR15 ;  /* 0x0000000f36367c20 */ /* 0x000fe20008410000 */
[----:B------:R-:W-:Y:S01]  /*8f30*/  MUFU.TANH R129, R26 ;  /* 0x0000001a00817308 */ /* 0x000fe20000002400 */
[C---:B------:R-:W-:Y:S01]  /*8f40*/  HMMA.16816.F32.BF16 R72, R16.reuse, R90, R44 ;  /* 0x0000005a1048723c */ /* 0x040fe2000004182c */
[C---:B------:R-:W-:Y:S02]  /*8f50*/  VIADD R41, R0.reuse, 0x18 ;  /* 0x0000001800297836 */ /* 0x040fe40000000000 */
[----:B------:R-:W-:Y:S01]  /*8f60*/  FMUL.FTZ R55, R55, UR15 ;  /* 0x0000000f37377c20 */ /* 0x000fe20008410000 */
[C---:B------:R-:W-:Y:S02]  /*8f70*/  VIADD R42, R0.reuse, 0x11 ;  /* 0x00000011002a7836 */ /* 0x040fe40000000000 */
[----:B------:R-:W-:Y:S01]  /*8f80*/  HMMA.16816.F32.BF16 R60, R16, R94, R32 ;  /* 0x0000005e103c723c */ /* 0x000fe20000041820 */
[----:B------:R4:W-:Y:S01]  /*8f90*/  MUFU.TANH R123, R27 ;  /* 0x0000001b007b7308 */ /* 0x0009e20000002400 */
[----:B------:R-:W-:-:S02]  /*8fa0*/  VIADD R46, R0, 0x1 ;  /* 0x00000001002e7836 */ /* 0x000fc40000000000 */
[C---:B------:R-:W-:Y:S02]  /*8fb0*/  VIADD R44, R0.reuse, 0x9 ;  /* 0x00000009002c7836 */ /* 0x040fe40000000000 */
[----:B------:R-:W-:Y:S01]  /*8fc0*/  VIADD R45, R0, 0x8 ;  /* 0x00000008002d7836 */ /* 0x000fe20000000000 */
[-C--:B------:R-:W-:Y:S01]  /*8fd0*/  ISETP.GE.AND P4, PT, R46, R8.reuse, PT ;  /* 0x000000082e00720c */ /* 0x080fe20003f86270 */
[----:B------:R-:W-:Y:S01]  /*8fe0*/  VIADD R34, R0, 0x28 ;  /* 0x0000002800227836 */ /* 0x000fe20000000000 */
[----:B------:R-:W5:Y:S01]  /*8ff0*/  MUFU.TANH R80, R49 ;  /* 0x0000003100507308 */ /* 0x000f620000002400 */
[-C--:B------:R-:W-:Y:S01]  /*9000*/  ISETP.GE.AND P0, PT, R44, R8.reuse, PT ;  /* 0x000000082c00720c */ /* 0x080fe20003f06270 */
[----:B------:R-:W-:Y:S01]  /*9010*/  VIADD R35, R0, 0x21 ;  /* 0x0000002100237836 */ /* 0x000fe20000000000 */
[----:B--2---:R-:W-:Y:S01]  /*9020*/  FSEL R69, R124, -INF , !P4 ;  /* 0xff8000007c457808 */ /* 0x004fe20006000000 */
[C---:B------:R-:W-:Y:S01]  /*9030*/  VIADD R32, R0.reuse, 0x30 ;  /* 0x0000003000207836 */ /* 0x040fe20000000000 */
[-C--:B------:R-:W-:Y:S01]  /*9040*/  ISETP.GE.AND P4, PT, R43, R8.reuse, PT ;  /* 0x000000082b00720c */ /* 0x080fe20003f86270 */
[----:B------:R-:W-:Y:S01]  /*9050*/  VIADD R33, R0, 0x29 ;  /* 0x0000002900217836 */ /* 0x000fe20000000000 */
[-C--:B------:R-:W-:Y:S01]  /*9060*/  ISETP.GE.AND P2, PT, R45, R8.reuse, PT ;  /* 0x000000082d00720c */ /* 0x080fe20003f46270 */
[----:B------:R2:W-:Y:S01]  /*9070*/  MUFU.TANH R81, R48 ;  /* 0x0000003000517308 */ /* 0x0005e20000002400 */
[----:B----4-:R-:W-:Y:S01]  /*9080*/  HMMA.16816.F32.BF16 R24, R4, R82, RZ ;  /* 0x000000520418723c */ /* 0x010fe200000418ff */
[----:B------:R-:W-:Y:S01]  /*9090*/  FMUL.FTZ R66, R66, UR15 ;  /* 0x0000000f42427c20 */ /* 0x000fe20008410000 */
[----:B-1----:R-:W-:Y:S01]  /*90a0*/  FSEL R77, R77, -INF , !P2 ;  /* 0xff8000004d4d7808 */ /* 0x002fe20005000000 */
[----:B------:R-:W-:Y:S01]  /*90b0*/  FMUL.FTZ R74, R74, UR15 ;  /* 0x0000000f4a4a7c20 */ /* 0x000fe20008410000 */
[----:B------:R-:W-:-:S02]  /*90c0*/  ISETP.GE.AND P2, PT, R42, R8, PT ;  /* 0x000000082a00720c */ /* 0x000fc40003f46270 */
[----:B------:R-:W-:Y:S01]  /*90d0*/  HMMA.16816.F32.BF16 R4, R16, R110, R28 ;  /* 0x0000006e1004723c */ /* 0x000fe2000004181c */
[----:B------:R-:W1:Y:S01]  /*90e0*/  MUFU.TANH R52, R52 ;  /* 0x0000003400347308 */ /* 0x000e620000002400 */
[----:B------:R-:W-:Y:S02]  /*90f0*/  FSEL R79, R79, -INF , !P2 ;  /* 0xff8000004f4f7808 */ /* 0x000fe40005000000 */
[----:B------:R-:W-:-:S03]  /*9100*/  ISETP.GE.AND P2, PT, R36, R8, PT ;  /* 0x000000082400720c */ /* 0x000fc60003f46270 */
[C---:B------:R-:W-:Y:S02]  /*9110*/  VIADD R31, R0.reuse, 0x31 ;  /* 0x00000031001f7836 */ /* 0x040fe40000000000 */
[----:B------:R-:W4:Y:S01]  /*9120*/  MUFU.TANH R53, R53 ;  /* 0x0000003500357308 */ /* 0x000f220000002400 */
[C---:B------:R-:W-:Y:S02]  /*9130*/  VIADD R28, R0.reuse, 0x40 ;  /* 0x00000040001c7836 */ /* 0x040fe40000000000 */
[C---:B------:R-:W-:Y:S02]  /*9140*/  VIADD R29, R0.reuse, 0x39 ;  /* 0x00000039001d7836 */ /* 0x040fe40000000000 */
[----:B------:R-:W-:-:S03]  /*9150*/  VIADD R30, R0, 0x38 ;  /* 0x00000038001e7836 */ /* 0x000fc60000000000 */
[----:B------:R-:W-:Y:S01]  /*9160*/  MUFU.TANH R128, R50 ;  /* 0x0000003200807308 */ /* 0x000fe20000002400 */
[----:B------:R-:W-:Y:S06]  /*9170*/  HMMA.16816.F32.BF16 R56, R16, R70, R24 ;  /* 0x000000461038723c */ /* 0x000fec0000041818 */
[----:B------:R-:W-:Y:S01]  /*9180*/  FMUL.FTZ R47, R5, UR15 ;  /* 0x0000000f052f7c20 */ /* 0x000fe20008410000 */
[----:B--2---:R-:W-:Y:S01]  /*9190*/  FMUL.FTZ R48, R6, UR15 ;  /* 0x0000000f06307c20 */ /* 0x004fe20008410000 */
[----:B------:R-:W-:Y:S01]  /*91a0*/  FMUL.FTZ R4, R4, UR15 ;  /* 0x0000000f04047c20 */ /* 0x000fe20008410000 */
[C---:B------:R-:W-:Y:S01]  /*91b0*/  VIADD R26, R0.reuse, 0x48 ;  /* 0x00000048001a7836 */ /* 0x040fe20000000000 */
[----:B------:R2:W-:Y:S01]  /*91c0*/  MUFU.TANH R49, R47 ;  /* 0x0000002f00317308 */ /* 0x0005e20000002400 */
[----:B------:R-:W-:-:S02]  /*91d0*/  VIADD R19, R0, 0x51 ;  /* 0x0000005100137836 */ /* 0x000fc40000000000 */
[----:B------:R-:W-:Y:S01]  /*91e0*/  FMUL.FTZ R105, R7, UR15 ;  /* 0x0000000f07697c20 */ /* 0x000fe20008410000 */
[C---:B------:R-:W-:Y:S02]  /*91f0*/  VIADD R27, R0.reuse, 0x41 ;  /* 0x00000041001b7836 */ /* 0x040fe40000000000 */
[C---:B------:R-:W-:Y:S02]  /*9200*/  VIADD R16, R0.reuse, 0x60 ;  /* 0x0000006000107836 */ /* 0x040fe40000000000 */
[C---:B------:R-:W-:Y:S01]  /*9210*/  VIADD R25, R0.reuse, 0x49 ;  /* 0x0000004900197836 */ /* 0x040fe20000000000 */
[----:B------:R-:W-:Y:S01]  /*9220*/  MUFU.TANH R124, R48 ;  /* 0x00000030007c7308 */ /* 0x000fe20000002400 */
[C---:B------:R-:W-:Y:S02]  /*9230*/  VIADD R5, R0.reuse, 0x69 ;  /* 0x0000006900057836 */ /* 0x040fe40000000000 */
[C---:B------:R-:W-:Y:S02]  /*9240*/  VIADD R18, R0.reuse, 0x58 ;  /* 0x0000005800127836 */ /* 0x040fe40000000000 */
[----:B------:R-:W-:-:S02]  /*9250*/  VIADD R24, R0, 0x50 ;  /* 0x0000005000187836 */ /* 0x000fc40000000000 */
[----:B------:R-:W-:Y:S01]  /*9260*/  FMUL.FTZ R57, R57, UR15 ;  /* 0x0000000f39397c20 */ /* 0x000fe20008410000 */
[----:B------:R-:W-:Y:S01]  /*9270*/  VIADD R7, R0, 0x61 ;  /* 0x0000006100077836 */ /* 0x000fe20000000000 */
[----:B------:R4:W4:Y:S01]  /*9280*/  MUFU.TANH R89, R4 ;  /* 0x0000000400597308 */ /* 0x0009220000002400 */
[----:B--2---:R-:W-:Y:S01]  /*9290*/  FMUL.FTZ R47, R72, UR15 ;  /* 0x0000000f482f7c20 */ /* 0x004fe20008410000 */
[----:B---3--:R-:W-:Y:S01]  /*92a0*/  FSEL R72, R78, -INF , !P0 ;  /* 0xff8000004e487808 */ /* 0x008fe20004000000 */
[----:B------:R-:W-:Y:S01]  /*92b0*/  VIADD R17, R0, 0x59 ;  /* 0x0000005900117836 */ /* 0x000fe20000000000 */
[----:B------:R-:W-:Y:S01]  /*92c0*/  FSEL R78, R134, -INF , !P4 ;  /* 0xff800000864e7808 */ /* 0x000fe20006000000 */
[----:B------:R-:W-:Y:S01]  /*92d0*/  FMUL.FTZ R56, R56, UR15 ;  /* 0x0000000f38387c20 */ /* 0x000fe20008410000 */
[-C--:B------:R-:W-:Y:S01]  /*92e0*/  ISETP.GE.AND P4, PT, R40, R8.reuse, PT ;  /* 0x000000082800720c */ /* 0x080fe20003f86270 */
[----:B------:R-:W-:Y:S01]  /*92f0*/  VIADD R6, R0, 0x68 ;  /* 0x0000006800067836 */ /* 0x000fe20000000000 */
[----:B------:R2:W-:Y:S01]  /*9300*/  MUFU.TANH R48, R47 ;  /* 0x0000002f00307308 */ /* 0x0005e20000002400 */
[-C--:B------:R-:W-:Y:S01]  /*9310*/  ISETP.GE.AND P0, PT, R41, R8.reuse, PT ;  /* 0x000000082900720c */ /* 0x080fe20003f06270 */
[----:B------:R-:W-:Y:S01]  /*9320*/  FMUL.FTZ R134, R119, UR15 ;  /* 0x0000000f77867c20 */ /* 0x000fe20008410000 */
[----:B-----5:R-:W-:Y:S01]  /*9330*/  FSEL R80, R80, -INF , !P4 ;  /* 0xff80000050507808 */ /* 0x020fe20006000000 */
[----:B------:R-:W-:Y:S01]  /*9340*/  BAR.SYNC.DEFER_BLOCKING 0x0 ;  /* 0x0000000000007b1d */ /* 0x000fe20000010000 */
[----:B------:R-:W-:-:S04]  /*9350*/  ISETP.GE.AND P4, PT, R34, R8, PT ;  /* 0x000000082200720c */ /* 0x000fc80003f86270 */
[----:B-1----:R-:W-:Y:S01]  /*9360*/  FSEL R84, R52, -INF , !P4 ;  /* 0xff80000034547808 */ /* 0x002fe20006000000 */
[----:B------:R-:W-:Y:S01]  /*9370*/  MUFU.TANH R126, R51 ;  /* 0x00000033007e7308 */ /* 0x000fe20000002400 */
[-C--:B------:R-:W-:Y:S01]  /*9380*/  ISETP.GE.AND P4, PT, R31, R8.reuse, PT ;  /* 0x000000081f00720c */ /* 0x080fe20003f86270 */
[C---:B----4-:R-:W-:Y:S02]  /*9390*/  VIADD R4, R0.reuse, 0x70 ;  /* 0x0000007000047836 */ /* 0x050fe40000000000 */
[----:B------:R-:W-:Y:S01]  /*93a0*/  VIADD R0, R0, 0x79 ;  /* 0x0000007900007836 */ /* 0x000fe20000000000 */
[----:B------:R-:W-:Y:S01]  /*93b0*/  FSEL R88, R121, -INF , !P4 ;  /* 0xff80000079587808 */ /* 0x000fe20006000000 */
[----:B------:R-:W-:Y:S01]  /*93c0*/  FMUL.FTZ R121, R63, UR15 ;  /* 0x0000000f3f797c20 */ /* 0x000fe20008410000 */
[----:B--2---:R-:W-:Y:S01]  /*93d0*/  FMUL.FTZ R47, R73, UR15 ;  /* 0x0000000f492f7c20 */ /* 0x004fe20008410000 */
[----:B------:R-:W-:Y:S01]  /*93e0*/  FSEL R73, R81, -INF , !P0 ;  /* 0xff80000051497808 */ /* 0x000fe20004000000 */
[----:B------:R-:W-:Y:S01]  /*93f0*/  MUFU.TANH R56, R56 ;  /* 0x0000003800387308 */ /* 0x000fe20000002400 */
[----:B------:R-:W-:-:S02]  /*9400*/  ISETP.GE.AND P0, PT, R35, R8, PT ;  /* 0x000000082300720c */ /* 0x000fc40003f06270 */
[-C--:B------:R-:W-:Y:S02]  /*9410*/  ISETP.GE.AND P4, PT, R28, R8.reuse, PT ;  /* 0x000000081c00720c */ /* 0x080fe40003f86270 */
[----:B------:R-:W-:Y:S01]  /*9420*/  FSEL R81, R131, -INF , !P2 ;  /* 0xff80000083517808 */ /* 0x000fe20005000000 */
[----:B------:R-:W-:Y:S01]  /*9430*/  FMUL.FTZ R131, R118, UR15 ;  /* 0x0000000f76837c20 */ /* 0x000fe20008410000 */
[----:B------:R-:W-:Y:S01]  /*9440*/  FSEL R92, R112, -INF , !P4 ;  /* 0xff800000705c7808 */ /* 0x000fe20006000000 */
[----:B------:R1:W2:Y:S01]  /*9450*/  MUFU.TANH R97, R47 ;  /* 0x0000002f00617308 */ /* 0x0002a20000002400 */
[-C--:B------:R-:W-:Y:S02]  /*9460*/  ISETP.GE.AND P2, PT, R33, R8.reuse, PT ;  /* 0x000000082100720c */ /* 0x080fe40003f46270 */
[----:B------:R-:W-:Y:S02]  /*9470*/  ISETP.GE.AND P4, PT, R25, R8, PT ;  /* 0x000000081900720c */ /* 0x000fe40003f86270 */
[----:B------:R-:W-:-:S02]  /*9480*/  FSEL R85, R53, -INF , !P2 ;  /* 0xff80000035557808 */ /* 0x000fc40005000000 */
[-C--:B------:R-:W-:Y:S01]  /*9490*/  ISETP.GE.AND P2, PT, R30, R8.reuse, PT ;  /* 0x000000081e00720c */ /* 0x080fe20003f46270 */
[----:B------:R-:W-:Y:S03]  /*94a0*/  MUFU.TANH R117, R54 ;  /* 0x0000003600757308 */ /* 0x000fe60000002400 */
[----:B------:R-:W-:Y:S02]  /*94b0*/  FSEL R89, R89, -INF , !P2 ;  /* 0xff80000059597808 */ /* 0x000fe40005000000 */
[----:B------:R-:W-:-:S03]  /*94c0*/  ISETP.GE.AND P2, PT, R27, R8, PT ;  /* 0x000000081b00720c */ /* 0x000fc60003f46270 */
[----:B------:R-:W-:Y:S01]  /*94d0*/  MUFU.TANH R116, R55 ;  /* 0x0000003700747308 */ /* 0x000fe20000002400 */
[----:B-1----:R-:W-:Y:S01]  /*94e0*/  FMUL.FTZ R47, R64, UR15 ;  /* 0x0000000f402f7c20 */ /* 0x002fe20008410000 */
[----:B------:R-:W-:Y:S02]  /*94f0*/  FSEL R64, R127, -INF , !P0 ;  /* 0xff8000007f407808 */ /* 0x000fe40004000000 */
[-C--:B------:R-:W-:Y:S02]  /*9500*/  ISETP.GE.AND P0, PT, R32, R8.reuse, PT ;  /* 0x000000082000720c */ /* 0x080fe40003f06270 */
[----:B------:R-:W-:Y:S02]  /*9510*/  FSEL R93, R120, -INF , !P2 ;  /* 0xff800000785d7808 */ /* 0x000fe40005000000 */
[----:B------:R1:W3:Y:S01]  /*9520*/  MUFU.TANH R101, R47 ;  /* 0x0000002f00657308 */ /* 0x0002e20000002400 */
[----:B--2---:R-:W-:Y:S02]  /*9530*/  FSEL R97, R97, -INF , !P4 ;  /* 0xff80000061617808 */ /* 0x004fe40006000000 */
[----:B------:R-:W-:-:S02]  /*9540*/  ISETP.GE.AND P4, PT, R18, R8, PT ;  /* 0x000000081200720c */ /* 0x000fc40003f86270 */
[----:B------:R-:W-:-:S03]  /*9550*/  ISETP.GE.AND P2, PT, R24, R8, PT ;  /* 0x000000081800720c */ /* 0x000fc60003f46270 */
[----:B------:R-:W-:Y:S01]  /*9560*/  MUFU.TANH R120, R105 ;  /* 0x0000006900787308 */ /* 0x000fe20000002400 */
[----:B------:R-:W-:Y:S02]  /*9570*/  FSEL R96, R96, -INF , !P2 ;  /* 0xff80000060607808 */ /* 0x000fe40005000000 */
[----:B------:R-:W-:-:S05]  /*9580*/  ISETP.GE.AND P2, PT, R17, R8, PT ;  /* 0x000000081100720c */ /* 0x000fca0003f46270 */
[----:B------:R-:W-:Y:S01]  /*9590*/  MUFU.TANH R127, R74 ;  /* 0x0000004a007f7308 */ /* 0x000fe20000002400 */
[----:B-1----:R-:W-:Y:S01]  /*95a0*/  FMUL.FTZ R47, R65, UR15 ;  /* 0x0000000f412f7c20 */ /* 0x002fe20008410000 */
[----:B------:R-:W-:Y:S01]  /*95b0*/  FSEL R65, R122, -INF , !P0 ;  /* 0xff8000007a417808 */ /* 0x000fe20004000000 */
[----:B------:R-:W-:Y:S01]  /*95c0*/  FMUL.FTZ R122, R62, UR15 ;  /* 0x0000000f3e7a7c20 */ /* 0x000fe20008410000 */
[-C--:B------:R-:W-:Y:S02]  /*95d0*/  ISETP.GE.AND P0, PT, R29, R8.reuse, PT ;  /* 0x000000081d00720c */ /* 0x080fe40003f06270 */
[----:B---3--:R-:W-:Y:S02]  /*95e0*/  FSEL R101, R101, -INF , !P4 ;  /* 0xff80000065657808 */ /* 0x008fe40006000000 */
[----:B------:R1:W2:Y:S01]  /*95f0*/  MUFU.TANH R104, R47 ;  /* 0x0000002f00687308 */ /* 0x0002a20000002400 */
[----:B------:R-:W-:-:S04]  /*9600*/  ISETP.GE.AND P4, PT, R7, R8, PT ;  /* 0x000000080700720c */ /* 0x000fc80003f86270 */
[----:B------:R-:W-:Y:S02]  /*9610*/  FSEL R108, R108, -INF , !P4 ;  /* 0xff8000006c6c7808 */ /* 0x000fe40006000000 */
        /* <DEDUP_REMOVED lines=8> */
[----:B--2---:R-:W-:Y:S02]  /*96a0*/  FSEL R104, R104, -INF , !P2 ;  /* 0xff80000068687808 */ /* 0x004fe40005000000 */
[----:B------:R1:W2:Y:S01]  /*96b0*/  MUFU.TANH R112, R47 ;  /* 0x0000002f00707308 */ /* 0x0002a20000002400 */
[----:B------:R-:W-:Y:S01]  /*96c0*/  ISETP.GE.AND P2, PT, R6, R8, PT ;  /* 0x000000080600720c */ /* 0x000fe20003f46270 */
[----:B-1----:R-:W-:Y:S01]  /*96d0*/  FMUL.FTZ R47, R61, UR15 ;  /* 0x0000000f3d2f7c20 */ /* 0x002fe20008410000 */
[----:B------:R-:W-:-:S02]  /*96e0*/  FSEL R61, R48, -INF , !P0 ;  /* 0xff800000303d7808 */ /* 0x000fc40004000000 */
[-C--:B------:R-:W-:Y:S01]  /*96f0*/  ISETP.GE.AND P0, PT, R19, R8.reuse, PT ;  /* 0x000000081300720c */ /* 0x080fe20003f06270 */
[----:B------:R-:W-:Y:S01]  /*9700*/  HMMA.16816.F32.BF16 R48, R20, R114, RZ ;  /* 0x000000721430723c */ /* 0x000fe200000418ff */
[----:B--2---:R-:W-:Y:S01]  /*9710*/  FSEL R112, R112, -INF , !P2 ;  /* 0xff80000070707808 */ /* 0x004fe20005000000 */
[----:B------:R-:W1:Y:S01]  /*9720*/  MUFU.TANH R47, R47 ;  /* 0x0000002f002f7308 */ /* 0x000e620000002400 */
[----:B------:R-:W-:Y:S02]  /*9730*/  FSEL R100, R100, -INF , !P0 ;  /* 0xff80000064647808 */ /* 0x000fe40004000000 */
[-C--:B------:R-:W-:Y:S02]  /*9740*/  ISETP.GE.AND P0, PT, R16, R8.reuse, PT ;  /* 0x000000081000720c */ /* 0x080fe40003f06270 */
[----:B------:R-:W-:Y:S02]  /*9750*/  ISETP.GE.AND P2, PT, R3, R8, PT ;  /* 0x000000080300720c */ /* 0x000fe40003f46270 */
[----:B------:R-:W-:-:S02]  /*9760*/  FSEL R105, R109, -INF , !P0 ;  /* 0xff8000006d697808 */ /* 0x000fc40004000000 */
[----:B------:R-:W-:-:S04]  /*9770*/  ISETP.GE.AND P0, PT, R5, R8, PT ;  /* 0x000000080500720c */ /* 0x000fc80003f06270 */
[----:B-1----:R-:W-:Y:S02]  /*9780*/  FSEL R109, R47, -INF , !P0 ;  /* 0xff8000002f6d7808 */ /* 0x002fe40004000000 */
[----:B------:R-:W1:Y:S01]  /*9790*/  MUFU.TANH R47, R57 ;  /* 0x00000039002f7308 */ /* 0x000e620000002400 */
[----:B------:R-:W-:Y:S01]  /*97a0*/  ISETP.GE.AND P0, PT, R2, R8, PT ;  /* 0x000000080200720c */ /* 0x000fe20003f06270 */
[----:B------:R-:W-:-:S05]  /*97b0*/  FMUL.FTZ R8, R75, UR15 ;  /* 0x0000000f4b087c20 */ /* 0x000fca0008410000 */
[----:B------:R-:W-:Y:S01]  /*97c0*/  HMMA.16816.F32.BF16 R52, R12, R110, R48 ;  /* 0x0000006e0c34723c */ /* 0x000fe20000041830 */
[----:B------:R-:W2:Y:S06]  /*97d0*/  MUFU.TANH R8, R8 ;  /* 0x0000000800087308 */ /* 0x000eac0000002400 */
[----:B------:R-:W-:Y:S01]  /*97e0*/  FMUL.FTZ R50, R59, UR15 ;  /* 0x0000000f3b327c20 */ /* 0x000fe20008410000 */
[----:B------:R-:W-:Y:S01]  /*97f0*/  FMUL.FTZ R49, R58, UR15 ;  /* 0x0000000f3a317c20 */ /* 0x000fe20008410000 */
[----:B------:R-:W-:Y:S01]  /*9800*/  FSEL R58, R56, -INF , !P0 ;  /* 0xff800000383a7808 */ /* 0x000fe20004000000 */
[----:B------:R-:W-:Y:S01]  /*9810*/  FMUL.FTZ R48, R67, UR15 ;  /* 0x0000000f43307c20 */ /* 0x000fe20008410000 */
[----:B------:R-:W-:-:S02]  /*9820*/  ISETP.GE.AND P0, PT, R45, R9, PT ;  /* 0x000000092d00720c */ /* 0x000fc40003f06270 */
[----:B------:R-:W-:Y:S02]  /*9830*/  FSEL R56, R216, -INF , !P3 ;  /* 0xff800000d8387808 */ /* 0x000fe40005800000 */
[----:B-1----:R-:W-:Y:S02]  /*9840*/  FSEL R59, R47, -INF , !P4 ;  /* 0xff8000002f3b7808 */ /* 0x002fe40006000000 */
[-C--:B------:R-:W-:Y:S01]  /*9850*/  ISETP.GE.AND P4, PT, R44, R9.reuse, PT ;  /* 0x000000092c00720c */ /* 0x080fe20003f86270 */
[----:B------:R-:W-:Y:S01]  /*9860*/  MUFU.TANH R47, R49 ;  /* 0x00000031002f7308 */ /* 0x000fe20000002400 */
[----:B------:R-:W-:Y:S02]  /*9870*/  FSEL R57, R125, -INF , !P2 ;  /* 0xff8000007d397808 */ /* 0x000fe40005000000 */
[-C--:B------:R-:W-:Y:S02]  /*9880*/  ISETP.GE.AND P2, PT, R46, R9.reuse, PT ;  /* 0x000000092e00720c */ /* 0x080fe40003f46270 */
[-C--:B------:R-:W-:Y:S01]  /*9890*/  ISETP.GE.AND P3, PT, R43, R9.reuse, PT ;  /* 0x000000092b00720c */ /* 0x080fe20003f66270 */
[----:B------:R-:W-:Y:S01]  /*98a0*/  FMUL.FTZ R52, R52, UR15 ;  /* 0x0000000f34347c20 */ /* 0x000fe20008410000 */
[----:B------:R-:W-:Y:S01]  /*98b0*/  FSEL R62, R215, -INF , !P2 ;  /* 0xff800000d73e7808 */ /* 0x000fe20005000000 */
[----:B------:R1:W3:Y:S01]  /*98c0*/  MUFU.TANH R125, R66 ;  /* 0x00000042007d7308 */ /* 0x0002e20000002400 */
[-C--:B------:R-:W-:Y:S01]  /*98d0*/  ISETP.GE.AND P2, PT, R42, R9.reuse, PT ;  /* 0x000000092a00720c */ /* 0x080fe20003f46270 */
[----:B------:R-:W-:Y:S01]  /*98e0*/  FMUL.FTZ R55, R55, UR15 ;  /* 0x0000000f37377c20 */ /* 0x000fe20008410000 */
[----:B------:R-:W-:Y:S01]  /*98f0*/  FSEL R63, R129, -INF , !P0 ;  /* 0xff800000813f7808 */ /* 0x000fe20004000000 */
[----:B------:R-:W-:Y:S01]  /*9900*/  FMUL.FTZ R54, R54, UR15 ;  /* 0x0000000f36367c20 */ /* 0x000fe20008410000 */
[----:B------:R-:W-:Y:S01]  /*9910*/  ISETP.GE.AND P0, PT, R41, R9, PT ;  /* 0x000000092900720c */ /* 0x000fe20003f06270 */
[----:B------:R-:W-:Y:S01]  /*9920*/  FMUL.FTZ R53, R53, UR15 ;  /* 0x0000000f35357c20 */ /* 0x000fe20008410000 */
[----:B------:R-:W-:-:S02]  /*9930*/  FSEL R67, R202, -INF , !P3 ;  /* 0xff800000ca437808 */ /* 0x000fc40005800000 */
[----:B------:R-:W-:Y:S02]  /*9940*/  FSEL R74, R201, -INF , !P2 ;  /* 0xff800000c94a7808 */ /* 0x000fe40005000000 */
[-C--:B------:R-:W-:Y:S02]  /*9950*/  ISETP.GE.AND P3, PT, R36, R9.reuse, PT ;  /* 0x000000092400720c */ /* 0x080fe40003f66270 */
[-C--:B------:R-:W-:Y:S02]  /*9960*/  ISETP.GE.AND P2, PT, R35, R9.reuse, PT ;  /* 0x000000092300720c */ /* 0x080fe40003f46270 */
[----:B------:R-:W-:Y:S02]  /*9970*/  FSEL R75, R128, -INF , !P0 ;  /* 0xff800000804b7808 */ /* 0x000fe40004000000 */
[----:B-1----:R-:W-:Y:S02]  /*9980*/  FSEL R66, R123, -INF , !P4 ;  /* 0xff8000007b427808 */ /* 0x002fe40006000000 */
[-C--:B------:R-:W-:Y:S01]  /*9990*/  ISETP.GE.AND P4, PT, R40, R9.reuse, PT ;  /* 0x000000092800720c */ /* 0x080fe20003f86270 */
[----:B------:R-:W1:Y:S01]  /*99a0*/  MUFU.TANH R123, R48 ;  /* 0x00000030007b7308 */ /* 0x000e620000002400 */
[----:B------:R-:W-:-:S02]  /*99b0*/  ISETP.GE.AND P0, PT, R34, R9, PT ;  /* 0x000000092200720c */ /* 0x000fc40003f06270 */
[----:B------:R-:W-:Y:S02]  /*99c0*/  FSEL R110, R126, -INF , !P4 ;  /* 0xff8000007e6e7808 */ /* 0x000fe40006000000 */
[-C--:B------:R-:W-:Y:S02]  /*99d0*/  ISETP.GE.AND P4, PT, R33, R9.reuse, PT ;  /* 0x000000092100720c */ /* 0x080fe40003f86270 */
[----:B------:R-:W-:Y:S02]  /*99e0*/  FSEL R111, R200, -INF , !P3 ;  /* 0xff800000c86f7808 */ /* 0x000fe40005800000 */
[----:B------:R-:W-:Y:S02]  /*99f0*/  FSEL R116, R116, -INF , !P4 ;  /* 0xff80000074747808 */ /* 0x000fe40006000000 */
[----:B------:R-:W-:Y:S02]  /*9a00*/  ISETP.GE.AND P4, PT, R29, R9, PT ;  /* 0x000000091d00720c */ /* 0x000fe40003f86270 */
[----:B------:R-:W-:-:S02]  /*9a10*/  FSEL R114, R199, -INF , !P2 ;  /* 0xff800000c7727808 */ /* 0x000fc40005000000 */
[-C--:B------:R-:W-:Y:S02]  /*9a20*/  ISETP.GE.AND P3, PT, R32, R9.reuse, PT ;  /* 0x000000092000720c */ /* 0x080fe40003f66270 */
[-C--:B------:R-:W-:Y:S02]  /*9a30*/  ISETP.GE.AND P2, PT, R31, R9.reuse, PT ;  /* 0x000000091f00720c */ /* 0x080fe40003f46270 */
[----:B------:R-:W-:Y:S02]  /*9a40*/  FSEL R120, R120, -INF , !P4 ;  /* 0xff80000078787808 */ /* 0x000fe40006000000 */
[----:B------:R-:W-:Y:S02]  /*9a50*/  FSEL R115, R117, -INF , !P0 ;  /* 0xff80000075737808 */ /* 0x000fe40004000000 */
[-C--:B------:R-:W-:Y:S02]  /*9a60*/  ISETP.GE.AND P4, PT, R25, R9.reuse, PT ;  /* 0x000000091900720c */ /* 0x080fe40003f86270 */
[----:B------:R-:W-:-:S02]  /*9a70*/  ISETP.GE.AND P0, PT, R30, R9, PT ;  /* 0x000000091e00720c */ /* 0x000fc40003f06270 */
[----:B------:R-:W-:Y:S02]  /*9a80*/  FSEL R117, R197, -INF , !P3 ;  /* 0xff800000c5757808 */ /* 0x000fe40005800000 */
[----:B------:R-:W-:Y:S02]  /*9a90*/  FSEL R118, R183, -INF , !P2 ;  /* 0xff800000b7767808 */ /* 0x000fe40005000000 */
[-C--:B------:R-:W-:Y:S02]  /*9aa0*/  ISETP.GE.AND P3, PT, R28, R9.reuse, PT ;  /* 0x000000091c00720c */ /* 0x080fe40003f66270 */
[----:B------:R-:W-:Y:S02]  /*9ab0*/  ISETP.GE.AND P2, PT, R27, R9, PT ;  /* 0x000000091b00720c */ /* 0x000fe40003f46270 */
[----:B--2---:R-:W-:Y:S02]  /*9ac0*/  FSEL R128, R8, -INF , !P4 ;  /* 0xff80000008807808 */ /* 0x004fe40006000000 */
[----:B------:R-:W-:Y:S01]  /*9ad0*/  FSEL R119, R124, -INF , !P0 ;  /* 0xff8000007c777808 */ /* 0x000fe20004000000 */
[----:B------:R2:W4:Y:S01]  /*9ae0*/  MUFU.TANH R8, R50 ;  /* 0x0000003200087308 */ /* 0x0005220000002400 */
[----:B------:R-:W-:-:S02]  /*9af0*/  FSEL R124, R174, -INF , !P3 ;  /* 0xff800000ae7c7808 */ /* 0x000fc40005800000 */
[----:B------:R-:W-:Y:S02]  /*9b00*/  FSEL R126, R173, -INF , !P2 ;  /* 0xff800000ad7e7808 */ /* 0x000fe40005000000 */
[-C--:B------:R-:W-:Y:S02]  /*9b10*/  ISETP.GE.AND P0, PT, R26, R9.reuse, PT ;  /* 0x000000091a00720c */ /* 0x080fe40003f06270 */
[-C--:B------:R-:W-:Y:S01]  /*9b20*/  ISETP.GE.AND P3, PT, R24, R9.reuse, PT ;  /* 0x000000091800720c */ /* 0x080fe20003f66270 */
[----:B------:R5:W-:Y:S01]  /*9b30*/  MUFU.TANH R174, R131 ;  /* 0x0000008300ae7308 */ /* 0x000be20000002400 */
[----:B------:R-:W-:Y:S02]  /*9b40*/  ISETP.GE.AND P2, PT, R19, R9, PT ;  /* 0x000000091300720c */ /* 0x000fe40003f46270 */
[----:B------:R-:W-:Y:S02]  /*9b50*/  FSEL R127, R127, -INF , !P0 ;  /* 0xff8000007f7f7808 */ /* 0x000fe40004000000 */
[----:B------:R-:W-:-:S02]  /*9b60*/  FSEL R129, R172, -INF , !P3 ;  /* 0xff800000ac817808 */ /* 0x000fc40005800000 */
[----:B------:R-:W-:Y:S01]  /*9b70*/  FSEL R130, R130, -INF , !P2 ;  /* 0xff80000082827808 */ /* 0x000fe20005000000 */
[----:B------:R-:W4:Y:S01]  /*9b80*/  MUFU.TANH R172, R134 ;  /* 0x0000008600ac7308 */ /* 0x000f220000002400 */
[----:B--2---:R-:W-:Y:S01]  /*9b90*/  HMMA.16816.F32.BF16 R48, R20, R98, RZ ;  /* 0x000000621430723c */ /* 0x004fe200000418ff */
[-C--:B------:R-:W-:Y:S02]  /*9ba0*/  ISETP.GE.AND P0, PT, R18, R9.reuse, PT ;  /* 0x000000091200720c */ /* 0x080fe40003f06270 */
[-C--:B------:R-:W-:Y:S02]  /*9bb0*/  ISETP.GE.AND P4, PT, R17, R9.reuse, PT ;  /* 0x000000091100720c */ /* 0x080fe40003f86270 */
[-C--:B------:R-:W-:Y:S02]  /*9bc0*/  ISETP.GE.AND P3, PT, R16, R9.reuse, PT ;  /* 0x000000091000720c */ /* 0x080fe40003f66270 */
[----:B------:R-:W-:Y:S01]  /*9bd0*/  ISETP.GE.AND P2, PT, R7, R9, PT ;  /* 0x000000090700720c */ /* 0x000fe20003f46270 */
[----:B------:R2:W2:Y:S01]  /*9be0*/  MUFU.TANH R173, R52 ;  /* 0x0000003400ad7308 */ /* 0x0004a20000002400 */
[----:B---3--:R-:W-:-:S02]  /*9bf0*/  FSEL R125, R125, -INF , !P0 ;  /* 0xff8000007d7d7808 */ /* 0x008fc40004000000 */
[----:B-1----:R-:W-:Y:S02]  /*9c00*/  FSEL R123, R123, -INF , !P4 ;  /* 0xff8000007b7b7808 */ /* 0x002fe40006000000 */
[----:B------:R-:W-:Y:S02]  /*9c10*/  FSEL R98, R171, -INF , !P3 ;  /* 0xff800000ab627808 */ /* 0x000fe40005800000 */
[----:B-----5:R-:W-:Y:S01]  /*9c20*/  FSEL R131, R132, -INF , !P2 ;  /* 0xff80000084837808 */ /* 0x020fe20005000000 */
[----:B------:R-:W-:Y:S01]  /*9c30*/  MUFU.TANH R171, R53 ;  /* 0x0000003500ab7308 */ /* 0x000fe20000002400 */
[-C--:B------:R-:W-:Y:S02]  /*9c40*/  ISETP.GE.AND P0, PT, R6, R9.reuse, PT ;  /* 0x000000090600720c */ /* 0x080fe40003f06270 */
[-C--:B------:R-:W-:Y:S02]  /*9c50*/  ISETP.GE.AND P4, PT, R5, R9.reuse, PT ;  /* 0x000000090500720c */ /* 0x080fe40003f86270 */
[----:B------:R-:W-:-:S02]  /*9c60*/  ISETP.GE.AND P3, PT, R4, R9, PT ;  /* 0x000000090400720c */ /* 0x000fc40003f66270 */
[-C--:B------:R-:W-:Y:S01]  /*9c70*/  ISETP.GE.AND P2, PT, R3, R9.reuse, PT ;  /* 0x000000090300720c */ /* 0x080fe20003f46270 */
[----:B------:R-:W-:Y:S01]  /*9c80*/  HMMA.16816.F32.BF16 R48, R12, R90, R48 ;  /* 0x0000005a0c30723c */ /* 0x000fe20000041830 */
[----:B------:R-:W-:Y:S02]  /*9c90*/  FSEL R122, R122, -INF , !P0 ;  /* 0xff8000007a7a7808 */ /* 0x000fe40004000000 */
[----:B------:R-:W-:Y:S02]  /*9ca0*/  FSEL R132, R121, -INF , !P4 ;  /* 0xff80000079847808 */ /* 0x000fe40006000000 */
[----:B------:R-:W-:Y:S02]  /*9cb0*/  FSEL R133, R133, -INF , !P3 ;  /* 0xff80000085857808 */ /* 0x000fe40005800000 */
[----:B------:R-:W-:Y:S02]  /*9cc0*/  FSEL R217, R168, -INF , !P2 ;  /* 0xff800000a8d97808 */ /* 0x000fe40005000000 */
[----:B------:R-:W-:-:S02]  /*9cd0*/  ISETP.GE.AND P0, PT, R2, R9, PT ;  /* 0x000000090200720c */ /* 0x000fc40003f06270 */
[----:B------:R-:W-:Y:S02]  /*9ce0*/  ISETP.GE.AND P4, PT, R0, R9, PT ;  /* 0x000000090000720c */ /* 0x000fe40003f86270 */
[C---:B------:R-:W-:Y:S01]  /*9cf0*/  ISETP.GE.AND P3, PT, R46.reuse, R11, PT ;  /* 0x0000000b2e00720c */ /* 0x040fe20003f66270 */
[----:B------:R1:W-:Y:S01]  /*9d00*/  MUFU.TANH R9, R55 ;  /* 0x0000003700097308 */ /* 0x0003e20000002400 */
[----:B------:R-:W-:Y:S02]  /*9d10*/  ISETP.GE.AND P2, PT, R46, R10, PT ;  /* 0x0000000a2e00720c */ /* 0x000fe40003f46270 */
[----:B------:R-:W-:Y:S02]  /*9d20*/  FSEL R216, R47, -INF , !P0 ;  /* 0xff8000002fd87808 */ /* 0x000fe40004000000 */
[----:B----4-:R-:W-:Y:S02]  /*9d30*/  FSEL R218, R8, -INF , !P4 ;  /* 0xff80000008da7808 */ /* 0x010fe40006000000 */
[----:B--2---:R-:W-:-:S02]  /*9d40*/  FSEL R52, R236, -INF , !P6 ;  /* 0xff800000ec347808 */ /* 0x004fc40007000000 */
[----:B------:R-:W-:Y:S01]  /*9d50*/  FSEL R134, R235, -INF , !P5 ;  /* 0xff800000eb867808 */ /* 0x000fe20006800000 */
[----:B------:R-:W-:Y:S01]  /*9d60*/  FMUL.FTZ R50, R50, UR15 ;  /* 0x0000000f32327c20 */ /* 0x000fe20008410000 */
[----:B------:R-:W-:Y:S01]  /*9d70*/  FSEL R121, R237, -INF , !P3 ;  /* 0xff800000ed797808 */ /* 0x000fe20005800000 */
[----:B------:R-:W-:Y:S01]  /*9d80*/  FMUL.FTZ R48, R48, UR15 ;  /* 0x0000000f30307c20 */ /* 0x000fe20008410000 */
[----:B------:R-:W-:Y:S01]  /*9d90*/  FSEL R168, R238, -INF , !P2 ;  /* 0xff800000eea87808 */ /* 0x000fe20005000000 */
[----:B------:R-:W-:Y:S01]  /*9da0*/  FMUL.FTZ R49, R49, UR15 ;  /* 0x0000000f31317c20 */ /* 0x000fe20008410000 */
[CC--:B------:R-:W-:Y:S01]  /*9db0*/  ISETP.GE.AND P0, PT, R45.reuse, R11.reuse, PT ;  /* 0x0000000b2d00720c */ /* 0x0c0fe20003f06270 */
[----:B------:R-:W-:Y:S01]  /*9dc0*/  MUFU.TANH R8, R48 ;  /* 0x0000003000087308 */ /* 0x000fe20000002400 */
[----:B------:R-:W-:Y:S01]  /*9dd0*/  ISETP.GE.AND P4, PT, R45, R10, PT ;  /* 0x0000000a2d00720c */ /* 0x000fe20003f86270 */
[----:B------:R-:W-:Y:S01]  /*9de0*/  FMUL.FTZ R51, R51, UR15 ;  /* 0x0000000f33337c20 */ /* 0x000fe20008410000 */
[----:B------:R-:W-:-:S02]  /*9df0*/  ISETP.GE.AND P6, PT, R44, R11, PT ;  /* 0x0000000b2c00720c */ /* 0x000fc40003fc6270 */
[-C--:B------:R-:W-:Y:S02]  /*9e00*/  ISETP.GE.AND P5, PT, R44, R10.reuse, PT ;  /* 0x0000000a2c00720c */ /* 0x080fe40003fa6270 */
[C---:B------:R-:W-:Y:S01]  /*9e10*/  ISETP.GE.AND P3, PT, R43.reuse, R11, PT ;  /* 0x0000000b2b00720c */ /* 0x040fe20003f66270 */
[----:B------:R-:W-:Y:S01]  /*9e20*/  HMMA.16816.F32.BF16 R44, R20, R106, RZ ;  /* 0x0000006a142c723c */ /* 0x000fe200000418ff */
[----:B------:R-:W-:Y:S01]  /*9e30*/  ISETP.GE.AND P2, PT, R43, R10, PT ;  /* 0x0000000a2b00720c */ /* 0x000fe20003f46270 */
[----:B------:R-:W-:Y:S01]  /*9e40*/  MUFU.TANH R50, R50 ;  /* 0x0000003200327308 */ /* 0x000fe20000002400 */
[----:B------:R-:W-:Y:S02]  /*9e50*/  FSEL R91, R180, -INF , !P0 ;  /* 0xff800000b45b7808 */ /* 0x000fe40004000000 */
[----:B------:R-:W-:Y:S02]  /*9e60*/  FSEL R90, R182, -INF , !P6 ;  /* 0xff800000b65a7808 */ /* 0x000fe40007000000 */
[----:B------:R-:W-:-:S02]  /*9e70*/  FSEL R107, R170, -INF , !P4 ;  /* 0xff800000aa6b7808 */ /* 0x000fc40006000000 */
[----:B------:R-:W-:Y:S01]  /*9e80*/  FSEL R106, R169, -INF , !P5 ;  /* 0xff800000a96a7808 */ /* 0x000fe20006800000 */
[----:B------:R2:W3:Y:S01]  /*9e90*/  MUFU.TANH R170, R54 ;  /* 0x0000003600aa7308 */ /* 0x0004e20000002400 */
[----:B------:R-:W-:Y:S02]  /*9ea0*/  FSEL R99, R233, -INF , !P3 ;  /* 0xff800000e9637808 */ /* 0x000fe40005800000 */
[----:B-1----:R-:W-:Y:S02]  /*9eb0*/  FSEL R55, R231, -INF , !P2 ;  /* 0xff800000e7377808 */ /* 0x002fe40005000000 */
[CC--:B------:R-:W-:Y:S02]  /*9ec0*/  ISETP.GE.AND P0, PT, R42.reuse, R11.reuse, PT ;  /* 0x0000000b2a00720c */ /* 0x0c0fe40003f06270 */
[----:B------:R-:W-:Y:S01]  /*9ed0*/  ISETP.GE.AND P4, PT, R42, R10, PT ;  /* 0x0000000a2a00720c */ /* 0x000fe20003f86270 */
[----:B------:R-:W-:Y:S01]  /*9ee0*/  MUFU.TANH R49, R49 ;  /* 0x0000003100317308 */ /* 0x000fe20000002400 */
[----:B------:R-:W-:-:S02]  /*9ef0*/  ISETP.GE.AND P6, PT, R41, R11, PT ;  /* 0x0000000b2900720c */ /* 0x000fc40003fc6270 */
[-C--:B------:R-:W-:Y:S02]  /*9f00*/  ISETP.GE.AND P5, PT, R41, R10.reuse, PT ;  /* 0x0000000a2900720c */ /* 0x080fe40003fa6270 */
[CC--:B------:R-:W-:Y:S01]  /*9f10*/  ISETP.GE.AND P3, PT, R40.reuse, R11.reuse, PT ;  /* 0x0000000b2800720c */ /* 0x0c0fe20003f66270 */
[----:B------:R-:W-:Y:S01]  /*9f20*/  HMMA.16816.F32.BF16 R44, R12, R102, R44 ;  /* 0x000000660c2c723c */ /* 0x000fe2000004182c */
[----:B------:R-:W-:Y:S01]  /*9f30*/  ISETP.GE.AND P2, PT, R40, R10, PT ;  /* 0x0000000a2800720c */ /* 0x000fe20003f46270 */
[----:B------:R-:W-:Y:S01]  /*9f40*/  MUFU.TANH R51, R51 ;  /* 0x0000003300337308 */ /* 0x000fe20000002400 */
[----:B--2---:R-:W-:Y:S02]  /*9f50*/  FSEL R54, R234, -INF , !P0 ;  /* 0xff800000ea367808 */ /* 0x004fe40004000000 */
[----:B------:R-:W-:Y:S01]  /*9f60*/  FSEL R169, R232, -INF , !P4 ;  /* 0xff800000e8a97808 */ /* 0x000fe20006000000 */
[----:B------:R-:W-:Y:S01]  /*9f70*/  HMMA.16816.F32.BF16 R40, R20, R86, RZ ;  /* 0x000000561428723c */ /* 0x000fe200000418ff */
[----:B------:R-:W-:-:S02]  /*9f80*/  ISETP.GE.AND P0, PT, R36, R11, PT ;  /* 0x0000000b2400720c */ /* 0x000fc40003f06270 */
[-C--:B------:R-:W-:Y:S02]  /*9f90*/  ISETP.GE.AND P4, PT, R36, R10.reuse, PT ;  /* 0x0000000a2400720c */ /* 0x080fe40003f86270 */
[----:B------:R-:W-:Y:S01]  /*9fa0*/  FSEL R53, R181, -INF , !P6 ;  /* 0xff800000b5357808 */ /* 0x000fe20007000000 */
[----:B------:R-:W-:Y:S01]  /*9fb0*/  HMMA.16816.F32.BF16 R20, R20, R82, RZ ;  /* 0x000000521414723c */ /* 0x000fe200000418ff */
[----:B------:R-:W-:Y:S02]  /*9fc0*/  FSEL R102, R175, -INF , !P5 ;  /* 0xff800000af667808 */ /* 0x000fe40006800000 */
[C---:B------:R-:W-:Y:S02]  /*9fd0*/  ISETP.GE.AND P6, PT, R35.reuse, R11, PT ;  /* 0x0000000b2300720c */ /* 0x040fe40003fc6270 */
[----:B------:R-:W-:Y:S02]  /*9fe0*/  ISETP.GE.AND P5, PT, R35, R10, PT ;  /* 0x0000000a2300720c */ /* 0x000fe40003fa6270 */
[----:B------:R-:W-:-:S02]  /*9ff0*/  FSEL R36, R229, -INF , !P0 ;  /* 0xff800000e5247808 */ /* 0x000fc40004000000 */
[----:B------:R-:W-:Y:S02]  /*a000*/  FSEL R175, R228, -INF , !P4 ;  /* 0xff800000e4af7808 */ /* 0x000fe40006000000 */
[-C--:B------:R-:W-:Y:S01]  /*a010*/  ISETP.GE.AND P0, PT, R33, R11.reuse, PT ;  /* 0x0000000b2100720c */ /* 0x080fe20003f06270 */
[----:B------:R-:W-:Y:S01]  /*a020*/  FMUL.FTZ R45, R45, UR15 ;  /* 0x0000000f2d2d7c20 */ /* 0x000fe20008410000 */
[-C--:B------:R-:W-:Y:S01]  /*a030*/  ISETP.GE.AND P4, PT, R33, R10.reuse, PT ;  /* 0x0000000a2100720c */ /* 0x080fe20003f86270 */
[----:B------:R-:W-:Y:S01]  /*a040*/  FMUL.FTZ R47, R47, UR15 ;  /* 0x0000000f2f2f7c20 */ /* 0x000fe20008410000 */
[----:B------:R-:W-:Y:S01]  /*a050*/  FSEL R48, R179, -INF , !P3 ;  /* 0xff800000b3307808 */ /* 0x000fe20005800000 */
[----:B------:R-:W-:Y:S01]  /*a060*/  FMUL.FTZ R44, R44, UR15 ;  /* 0x0000000f2c2c7c20 */ /* 0x000fe20008410000 */
[----:B------:R-:W-:Y:S01]  /*a070*/  FSEL R87, R176, -INF , !P2 ;  /* 0xff800000b0577808 */ /* 0x000fe20005000000 */
[C---:B------:R-:W-:Y:S01]  /*a080*/  HMMA.16816.F32.BF16 R40, R12.reuse, R94, R40 ;  /* 0x0000005e0c28723c */ /* 0x040fe20000041828 */
[C---:B------:R-:W-:Y:S01]  /*a090*/  ISETP.GE.AND P3, PT, R34.reuse, R11, PT ;  /* 0x0000000b2200720c */ /* 0x040fe20003f66270 */
[----:B------:R-:W1:Y:S01]  /*a0a0*/  MUFU.TANH R45, R45 ;  /* 0x0000002d002d7308 */ /* 0x000e620000002400 */
[----:B------:R-:W-:Y:S01]  /*a0b0*/  ISETP.GE.AND P2, PT, R34, R10, PT ;  /* 0x0000000a2200720c */ /* 0x000fe20003f46270 */
[----:B------:R-:W-:Y:S01]  /*a0c0*/  FMUL.FTZ R46, R46, UR15 ;  /* 0x0000000f2e2e7c20 */ /* 0x000fe20008410000 */
[----:B------:R-:W-:Y:S01]  /*a0d0*/  FSEL R34, R230, -INF , !P6 ;  /* 0xff800000e6227808 */ /* 0x000fe20007000000 */
[----:B------:R-:W-:Y:S01]  /*a0e0*/  HMMA.16816.F32.BF16 R12, R12, R70, R20 ;  /* 0x000000460c0c723c */ /* 0x000fe20000041814 */
[----:B------:R-:W-:-:S02]  /*a0f0*/  FSEL R176, R226, -INF , !P5 ;  /* 0xff800000e2b07808 */ /* 0x000fc40006800000 */
[CC--:B------:R-:W-:Y:S01]  /*a100*/  ISETP.GE.AND P6, PT, R32.reuse, R11.reuse, PT ;  /* 0x0000000b2000720c */ /* 0x0c0fe20003fc6270 */
[----:B------:R-:W2:Y:S01]  /*a110*/  MUFU.TANH R47, R47 ;  /* 0x0000002f002f7308 */ /* 0x000ea20000002400 */
[-C--:B------:R-:W-:Y:S02]  /*a120*/  ISETP.GE.AND P5, PT, R32, R10.reuse, PT ;  /* 0x0000000a2000720c */ /* 0x080fe40003fa6270 */
[----:B------:R-:W-:Y:S02]  /*a130*/  FSEL R33, R177, -INF , !P0 ;  /* 0xff800000b1217808 */ /* 0x000fe40004000000 */
[----:B------:R-:W-:Y:S02]  /*a140*/  FSEL R172, R172, -INF , !P4 ;  /* 0xff800000acac7808 */ /* 0x000fe40006000000 */
[C---:B------:R-:W-:Y:S01]  /*a150*/  ISETP.GE.AND P0, PT, R30.reuse, R11, PT ;  /* 0x0000000b1e00720c */ /* 0x040fe20003f06270 */
[----:B------:R-:W-:Y:S01]  /*a160*/  MUFU.TANH R44, R44 ;  /* 0x0000002c002c7308 */ /* 0x000fe20000002400 */
[----:B------:R-:W-:-:S02]  /*a170*/  ISETP.GE.AND P4, PT, R30, R10, PT ;  /* 0x0000000a1e00720c */ /* 0x000fc40003f86270 */
[----:B------:R-:W-:Y:S02]  /*a180*/  FSEL R35, R178, -INF , !P3 ;  /* 0xff800000b2237808 */ /* 0x000fe40005800000 */
[----:B------:R-:W-:Y:S01]  /*a190*/  FSEL R32, R225, -INF , !P6 ;  /* 0xff800000e1207808 */ /* 0x000fe20007000000 */
[----:B------:R-:W-:Y:S01]  /*a1a0*/  FMUL.FTZ R40, R40, UR15 ;  /* 0x0000000f28287c20 */ /* 0x000fe20008410000 */
[----:B------:R-:W-:Y:S01]  /*a1b0*/  FMUL.FTZ R42, R42, UR15 ;  /* 0x0000000f2a2a7c20 */ /* 0x000fe20008410000 */
[----:B------:R-:W-:Y:S01]  /*a1c0*/  FSEL R178, R224, -INF , !P5 ;  /* 0xff800000e0b27808 */ /* 0x000fe20006800000 */
[----:B------:R-:W-:Y:S01]  /*a1d0*/  MUFU.TANH R46, R46 ;  /* 0x0000002e002e7308 */ /* 0x000fe20000002400 */
[-C--:B------:R-:W-:Y:S01]  /*a1e0*/  ISETP.GE.AND P6, PT, R29, R11.reuse, PT ;  /* 0x0000000b1d00720c */ /* 0x080fe20003fc6270 */
[----:B------:R-:W-:Y:S01]  /*a1f0*/  FMUL.FTZ R41, R41, UR15 ;  /* 0x0000000f29297c20 */ /* 0x000fe20008410000 */
[-C--:B------:R-:W-:Y:S01]  /*a200*/  ISETP.GE.AND P5, PT, R29, R10.reuse, PT ;  /* 0x0000000a1d00720c */ /* 0x080fe20003fa6270 */
[----:B------:R-:W-:Y:S01]  /*a210*/  FMUL.FTZ R43, R43, UR15 ;  /* 0x0000000f2b2b7c20 */ /* 0x000fe20008410000 */
[----:B------:R-:W-:Y:S01]  /*a220*/  FSEL R30, R173, -INF , !P0 ;  /* 0xff800000ad1e7808 */ /* 0x000fe20004000000 */
[----:B------:R-:W-:Y:S01]  /*a230*/  FMUL.FTZ R12, R12, UR15 ;  /* 0x0000000f0c0c7c20 */ /* 0x000fe20008410000 */
[----:B---3--:R-:W-:Y:S01]  /*a240*/  FSEL R179, R170, -INF , !P4 ;  /* 0xff800000aab37808 */ /* 0x008fe20006000000 */
[----:B------:R-:W3:Y:S01]  /*a250*/  MUFU.TANH R40, R40 ;  /* 0x0000002800287308 */ /* 0x000ee20000002400 */
[----:B------:R-:W-:Y:S01]  /*a260*/  FSEL R174, R174, -INF , !P2 ;  /* 0xff800000aeae7808 */ /* 0x000fe20005000000 */
[----:B------:R-:W-:Y:S01]  /*a270*/  FMUL.FTZ R13, R13, UR15 ;  /* 0x0000000f0d0d7c20 */ /* 0x000fe20008410000 */
[C---:B------:R-:W-:Y:S01]  /*a280*/  ISETP.GE.AND P0, PT, R27.reuse, R11, PT ;  /* 0x0000000b1b00720c */ /* 0x040fe20003f06270 */
[----:B------:R-:W-:Y:S01]  /*a290*/  FMUL.FTZ R14, R14, UR15 ;  /* 0x0000000f0e0e7c20 */ /* 0x000fe20008410000 */
[----:B------:R-:W-:-:S02]  /*a2a0*/  ISETP.GE.AND P4, PT, R27, R10, PT ;  /* 0x0000000a1b00720c */ /* 0x000fc40003f86270 */
[CC--:B------:R-:W-:Y:S01]  /*a2b0*/  ISETP.GE.AND P3, PT, R31.reuse, R11.reuse, PT ;  /* 0x0000000b1f00720c */ /* 0x0c0fe20003f66270 */
[----:B------:R-:W4:Y:S01]  /*a2c0*/  MUFU.TANH R42, R42 ;  /* 0x0000002a002a7308 */ /* 0x000f220000002400 */
[-C--:B------:R-:W-:Y:S02]  /*a2d0*/  ISETP.GE.AND P2, PT, R31, R10.reuse, PT ;  /* 0x0000000a1f00720c */ /* 0x080fe40003f46270 */
[----:B------:R-:W-:Y:S02]  /*a2e0*/  FSEL R29, R171, -INF , !P6 ;  /* 0xff800000ab1d7808 */ /* 0x000fe40007000000 */
[----:B------:R-:W-:Y:S02]  /*a2f0*/  FSEL R180, R9, -INF , !P5 ;  /* 0xff80000009b47808 */ /* 0x000fe40006800000 */
[C---:B------:R-:W-:Y:S01]  /*a300*/  ISETP.GE.AND P6, PT, R26.reuse, R11, PT ;  /* 0x0000000b1a00720c */ /* 0x040fe20003fc6270 */
[----:B------:R-:W5:Y:S01]  /*a310*/  MUFU.TANH R41, R41 ;  /* 0x0000002900297308 */ /* 0x000f620000002400 */
[----:B------:R-:W-:-:S02]  /*a320*/  ISETP.GE.AND P5, PT, R26, R10, PT ;  /* 0x0000000a1a00720c */ /* 0x000fc40003fa6270 */
[----:B------:R-:W-:Y:S02]  /*a330*/  FSEL R82, R222, -INF , !P0 ;  /* 0xff800000de527808 */ /* 0x000fe40004000000 */
[----:B------:R-:W-:Y:S02]  /*a340*/  FSEL R199, R220, -INF , !P4 ;  /* 0xff800000dcc77808 */ /* 0x000fe40006000000 */
[----:B------:R-:W-:Y:S01]  /*a350*/  FSEL R31, R227, -INF , !P3 ;  /* 0xff800000e31f7808 */ /* 0x000fe20005800000 */
[----:B------:R-:W5:Y:S01]  /*a360*/  MUFU.TANH R43, R43 ;  /* 0x0000002b002b7308 */ /* 0x000f620000002400 */
[----:B------:R-:W-:Y:S02]  /*a370*/  FSEL R177, R223, -INF , !P2 ;  /* 0xff800000dfb17808 */ /* 0x000fe40005000000 */
[C---:B------:R-:W-:Y:S02]  /*a380*/  ISETP.GE.AND P0, PT, R24.reuse, R11, PT ;  /* 0x0000000b1800720c */ /* 0x040fe40003f06270 */
[----:B------:R-:W-:-:S02]  /*a390*/  ISETP.GE.AND P4, PT, R24, R10, PT ;  /* 0x0000000a1800720c */ /* 0x000fc40003f86270 */
[CC--:B------:R-:W-:Y:S01]  /*a3a0*/  ISETP.GE.AND P3, PT, R28.reuse, R11.reuse, PT ;  /* 0x0000000b1c00720c */ /* 0x0c0fe20003f66270 */
[----:B------:R-:W5:Y:S01]  /*a3b0*/  MUFU.TANH R12, R12 ;  /* 0x0000000c000c7308 */ /* 0x000f620000002400 */
[-C--:B------:R-:W-:Y:S02]  /*a3c0*/  ISETP.GE.AND P2, PT, R28, R10.reuse, PT ;  /* 0x0000000a1c00720c */ /* 0x080fe40003f46270 */
[----:B------:R-:W-:Y:S02]  /*a3d0*/  FSEL R83, R8, -INF , !P6 ;  /* 0xff80000008537808 */ /* 0x000fe40007000000 */
[----:B------:R-:W-:Y:S02]  /*a3e0*/  FSEL R183, R50, -INF , !P5 ;  /* 0xff80000032b77808 */ /* 0x000fe40006800000 */
[C---:B------:R-:W-:Y:S02]  /*a3f0*/  ISETP.GE.AND P6, PT, R19.reuse, R11, PT ;  /* 0x0000000b1300720c */ /* 0x040fe40003fc6270 */
[----:B------:R-:W-:-:S02]  /*a400*/  ISETP.GE.AND P5, PT, R19, R10, PT ;  /* 0x0000000a1300720c */ /* 0x000fc40003fa6270 */
[----:B------:R-:W-:Y:S02]  /*a410*/  FSEL R94, R211, -INF , !P0 ;  /* 0xff800000d35e7808 */ /* 0x000fe40004000000 */
[----:B------:R-:W-:Y:S02]  /*a420*/  FSEL R201, R204, -INF , !P4 ;  /* 0xff800000ccc97808 */ /* 0x000fe40006000000 */
[----:B------:R-:W-:Y:S02]  /*a430*/  FSEL R28, R221, -INF , !P3 ;  /* 0xff800000dd1c7808 */ /* 0x000fe40005800000 */
[----:B------:R-:W-:Y:S02]  /*a440*/  FSEL R197, R219, -INF , !P2 ;  /* 0xff800000dbc57808 */ /* 0x000fe40005000000 */
[C---:B------:R-:W-:Y:S02]  /*a450*/  ISETP.GE.AND P0, PT, R17.reuse, R11, PT ;  /* 0x0000000b1100720c */ /* 0x040fe40003f06270 */
[----:B------:R-:W-:-:S02]  /*a460*/  ISETP.GE.AND P4, PT, R17, R10, PT ;  /* 0x0000000a1100720c */ /* 0x000fc40003f86270 */
[CC--:B------:R-:W-:Y:S02]  /*a470*/  ISETP.GE.AND P3, PT, R25.reuse, R11.reuse, PT ;  /* 0x0000000b1900720c */ /* 0x0c0fe40003f66270 */
[----:B------:R-:W-:Y:S02]  /*a480*/  ISETP.GE.AND P2, PT, R25, R10, PT ;  /* 0x0000000a1900720c */ /* 0x000fe40003f46270 */
[----:B------:R-:W-:Y:S02]  /*a490*/  FSEL R95, R214, -INF , !P6 ;  /* 0xff800000d65f7808 */ /* 0x000fe40007000000 */
[----:B------:R-:W-:Y:S02]  /*a4a0*/  FSEL R202, R205, -INF , !P5 ;  /* 0xff800000cdca7808 */ /* 0x000fe40006800000 */
[----:B------:R-:W-:Y:S02]  /*a4b0*/  ISETP.GE.AND P6, PT, R16, R11, PT ;  /* 0x0000000b1000720c */ /* 0x000fe40003fc6270 */
[----:B-1----:R-:W-:-:S02]  /*a4c0*/  FSEL R170, R45, -INF , !P0 ;  /* 0xff8000002daa7808 */ /* 0x002fc40004000000 */
[----:B--2---:R-:W-:Y:S02]  /*a4d0*/  FSEL R205, R47, -INF , !P4 ;  /* 0xff8000002fcd7808 */ /* 0x004fe40006000000 */
[----:B------:R-:W-:Y:S02]  /*a4e0*/  FSEL R86, R49, -INF , !P3 ;  /* 0xff80000031567808 */ /* 0x000fe40005800000 */
[----:B------:R-:W-:Y:S02]  /*a4f0*/  FSEL R200, R51, -INF , !P2 ;  /* 0xff80000033c87808 */ /* 0x000fe40005000000 */
[CC--:B------:R-:W-:Y:S02]  /*a500*/  ISETP.GE.AND P0, PT, R6.reuse, R11.reuse, PT ;  /* 0x0000000b0600720c */ /* 0x0c0fe40003f06270 */
[----:B------:R-:W-:Y:S02]  /*a510*/  ISETP.GE.AND P4, PT, R6, R10, PT ;  /* 0x0000000a0600720c */ /* 0x000fe40003f86270 */
[----:B------:R-:W-:-:S02]  /*a520*/  ISETP.GE.AND P3, PT, R18, R11, PT ;  /* 0x0000000b1200720c */ /* 0x000fc40003f66270 */
[----:B------:R-:W-:Y:S02]  /*a530*/  ISETP.GE.AND P2, PT, R18, R10, PT ;  /* 0x0000000a1200720c */ /* 0x000fe40003f46270 */
[----:B------:R-:W-:Y:S02]  /*a540*/  FSEL R171, R208, -INF , !P6 ;  /* 0xff800000d0ab7808 */ /* 0x000fe40007000000 */
[----:B---3--:R-:W-:Y:S02]  /*a550*/  FSEL R182, R40, -INF , !P0 ;  /* 0xff80000028b67808 */ /* 0x008fe40004000000 */
[----:B----4-:R-:W-:Y:S02]  /*a560*/  FSEL R208, R42, -INF , !P4 ;  /* 0xff8000002ad07808 */ /* 0x010fe40006000000 */
[----:B------:R-:W-:Y:S02]  /*a570*/  FSEL R103, R44, -INF , !P3 ;  /* 0xff8000002c677808 */ /* 0x000fe40005800000 */
[----:B------:R-:W-:-:S02]  /*a580*/  FSEL R204, R46, -INF , !P2 ;  /* 0xff8000002ecc7808 */ /* 0x000fc40005000000 */
[CC--:B------:R-:W-:Y:S02]  /*a590*/  ISETP.GE.AND P0, PT, R3.reuse, R11.reuse, PT ;  /* 0x0000000b0300720c */ /* 0x0c0fe40003f06270 */
[-C--:B------:R-:W-:Y:S01]  /*a5a0*/  ISETP.GE.AND P4, PT, R3, R10.reuse, PT ;  /* 0x0000000a0300720c */ /* 0x080fe20003f86270 */
[----:B------:R-:W-:Y:S01]  /*a5b0*/  FMUL.FTZ R3, R15, UR15 ;  /* 0x0000000f0f037c20 */ /* 0x000fe20008410000 */
[-C--:B------:R-:W-:Y:S02]  /*a5c0*/  ISETP.GE.AND P5, PT, R16, R10.reuse, PT ;  /* 0x0000000a1000720c */ /* 0x080fe40003fa6270 */
[C---:B------:R-:W-:Y:S02]  /*a5d0*/  ISETP.GE.AND P3, PT, R7.reuse, R11, PT ;  /* 0x0000000b0700720c */ /* 0x040fe40003f66270 */
[----:B------:R-:W-:Y:S01]  /*a5e0*/  ISETP.GE.AND P2, PT, R7, R10, PT ;  /* 0x0000000a0700720c */ /* 0x000fe20003f46270 */
[----:B------:R-:W-:Y:S01]  /*a5f0*/  MUFU.TANH R3, R3 ;  /* 0x0000000300037308 */ /* 0x000fe20000002400 */
[----:B------:R-:W-:-:S02]  /*a600*/  FSEL R206, R206, -INF , !P5 ;  /* 0xff800000cece7808 */ /* 0x000fc40006800000 */
[----:B------:R-:W-:Y:S02]  /*a610*/  FSEL R173, R209, -INF , !P3 ;  /* 0xff800000d1ad7808 */ /* 0x000fe40005800000 */
[----:B------:R-:W-:Y:S02]  /*a620*/  FSEL R207, R207, -INF , !P2 ;  /* 0xff800000cfcf7808 */ /* 0x000fe40005000000 */
[CC--:B------:R-:W-:Y:S02]  /*a630*/  ISETP.GE.AND P6, PT, R5.reuse, R11.reuse, PT ;  /* 0x0000000b0500720c */ /* 0x0c0fe40003fc6270 */
[-C--:B------:R-:W-:Y:S02]  /*a640*/  ISETP.GE.AND P5, PT, R5, R10.reuse, PT ;  /* 0x0000000a0500720c */ /* 0x080fe40003fa6270 */
[C---:B------:R-:W-:Y:S01]  /*a650*/  ISETP.GE.AND P3, PT, R4.reuse, R11, PT ;  /* 0x0000000b0400720c */ /* 0x040fe20003f66270 */
[----:B------:R-:W1:Y:S01]  /*a660*/  MUFU.TANH R5, R13 ;  /* 0x0000000d00057308 */ /* 0x000e620000002400 */
[----:B------:R-:W-:-:S02]  /*a670*/  ISETP.GE.AND P2, PT, R4, R10, PT ;  /* 0x0000000a0400720c */ /* 0x000fc40003f46270 */
[----:B------:R-:W-:Y:S02]  /*a680*/  FSEL R203, R203, -INF , !P0 ;  /* 0xff800000cbcb7808 */ /* 0x000fe40004000000 */
[----:B------:R-:W-:Y:S02]  /*a690*/  PLOP3.LUT P0, PT, PT, PT, UP0, 0x80, 0x0 ;  /* 0x000000000000781c */ /* 0x000fe40003f0f008 */
[----:B-----5:R-:W-:Y:S01]  /*a6a0*/  FSEL R181, R41, -INF , !P6 ;  /* 0xff80000029b57808 */ /* 0x020fe20007000000 */
[----:B------:R-:W2:Y:S01]  /*a6b0*/  MUFU.TANH R4, R14 ;  /* 0x0000000e00047308 */ /* 0x000ea20000002400 */
[----:B------:R-:W-:Y:S02]  /*a6c0*/  FSEL R209, R43, -INF , !P5 ;  /* 0xff8000002bd17808 */ /* 0x000fe40006800000 */
[----:B------:R-:W-:Y:S02]  /*a6d0*/  FSEL R198, R210, -INF , !P3 ;  /* 0xff800000d2c67808 */ /* 0x000fe40005800000 */
[----:B------:R-:W-:-:S02]  /*a6e0*/  FSEL R212, R212, -INF , !P2 ;  /* 0xff800000d4d47808 */ /* 0x000fc40005000000 */
[-C--:B------:R-:W-:Y:S02]  /*a6f0*/  ISETP.GE.AND P6, PT, R2, R11.reuse, PT ;  /* 0x0000000b0200720c */ /* 0x080fe40003fc6270 */
[----:B------:R-:W-:Y:S02]  /*a700*/  ISETP.GE.AND P5, PT, R0, R11, PT ;  /* 0x0000000b0000720c */ /* 0x000fe40003fa6270 */
[-C--:B------:R-:W-:Y:S02]  /*a710*/  ISETP.GE.AND P3, PT, R2, R10.reuse, PT ;  /* 0x0000000a0200720c */ /* 0x080fe40003f66270 */
[----:B------:R-:W-:Y:S02]  /*a720*/  ISETP.GE.AND P2, PT, R0, R10, PT ;  /* 0x0000000a0000720c */ /* 0x000fe40003f46270 */
[----:B------:R-:W-:Y:S02]  /*a730*/  FSEL R210, R12, -INF , !P6 ;  /* 0xff8000000cd27808 */ /* 0x000fe40007000000 */
[----:B-1----:R-:W-:-:S02]  /*a740*/  FSEL R211, R5, -INF , !P5 ;  /* 0xff80000005d37808 */ /* 0x002fc40006800000 */
[----:B------:R-:W-:Y:S02]  /*a750*/  FSEL R213, R213, -INF , !P4 ;  /* 0xff800000d5d57808 */ /* 0x000fe40006000000 */
[----:B--2---:R-:W-:Y:S02]  /*a760*/  FSEL R214, R4, -INF , !P3 ;  /* 0xff80000004d67808 */ /* 0x004fe40005800000 */
        /* <DEDUP_REMOVED lines=62> */
.L_x_528:
[----:B------:R-:W-:Y:S05]  /*ab50*/  BSYNC B0 ;  /* 0x0000000000007941 */ /* 0x000fea0003800000 */
.L_x_527:
[----:B------:R-:W0:Y:S02]  /*ab60*/  LDGDEPBAR ;  /* 0x00000000000079af */ /* 0x000e240000000000 */
.L_x_526:
[----:B------:R-:W-:Y:S01]  /*ab70*/  FMNMX.FTZ R0, R39, R68, !PT ;  /* 0x0000004427007209 */ /* 0x000fe20007810000 */
[----:B------:R-:W-:Y:S01]  /*ab80*/  LDSM.16.MT88.4 R16, [R185+0x4000] ;  /* 0x00400000b910783b */ /* 0x000fe20000004200 */
[----:B-1----:R-:W-:Y:S02]  /*ab90*/  MOV R9, R242 ;  /* 0x000000f200097202 */ /* 0x002fe40000000f00 */
[----:B------:R-:W-:Y:S01]  /*aba0*/  FMNMX.FTZ R0, R69, R0, !PT ;  /* 0x0000000045007209 */ /* 0x000fe20007810000 */
[----:B------:R-:W-:Y:S01]  /*abb0*/  LDSM.16.MT88.4 R12, [R184+0x4000] ;  /* 0x00400000b80c783b */ /* 0x000fe20000004200 */
[----:B------:R-:W-:Y:S02]  /*abc0*/  MOV R20, R239 ;  /* 0x000000ef00147202 */ /* 0x000fe40000000f00 */
        /* <DEDUP_REMOVED lines=38> */
[--C-:B------:R-:W-:Y:S01]  /*ae30*/  FFMA.FTZ R3, R72, UR19, -R0.reuse ;  /* 0x0000001348037c23 */ /* 0x100fe20008010800 */
[----:B------:R-:W-:Y:S02]  /*ae40*/  MOV R72, R9 ;  /* 0x0000000900487202 */ /* 0x000fe40000000f00 */
[----:B------:R1:W-:Y:S08]  /*ae50*/  MUFU.EX2 R246, R2 ;  /* 0x0000000200f67308 */ /* 0x0003f00000000800 */
[----:B------:R3:W-:Y:S01]  /*ae60*/  MUFU.EX2 R42, R3 ;  /* 0x00000003002a7308 */ /* 0x0007e20000000800 */
[----:B-1----:R-:W-:-:S07]  /*ae70*/  FFMA.FTZ R2, R69, UR19, -R0 ;  /* 0x0000001345027c23 */ /* 0x002fce0008010800 */
[----:B------:R1:W-:Y:S01]  /*ae80*/  MUFU.EX2 R247, R2 ;  /* 0x0000000200f77308 */ /* 0x0003e20000000800 */
[----:B---3--:R-:W-:-:S07]  /*ae90*/  FFMA.FTZ R3, R78, UR19, -R0 ;  /* 0x000000134e037c23 */ /* 0x008fce0008010800 */
[----:B------:R3:W-:Y:S01]  /*aea0*/  MUFU.EX2 R7, R3 ;  /* 0x0000000300077308 */ /* 0x0007e20000000800 */
[----:B-1----:R-:W-:Y:S01]  /*aeb0*/  FFMA.FTZ R2, R77, UR19, -R0 ;  /* 0x000000134d027c23 */ /* 0x002fe20008010800 */
[----:B------:R-:W-:-:S06]  /*aec0*/  MOV R77, R20 ;  /* 0x00000014004d7202 */ /* 0x000fcc0000000f00 */
[----:B------:R1:W-:Y:S01]  /*aed0*/  MUFU.EX2 R248, R2 ;  /* 0x0000000200f87308 */ /* 0x0003e20000000800 */
[----:B---3--:R-:W-:-:S07]  /*aee0*/  FFMA.FTZ R3, R79, UR19, -R0 ;  /* 0x000000134f037c23 */ /* 0x008fce0008010800 */
[----:B------:R3:W-:Y:S01]  /*aef0*/  MUFU.EX2 R78, R3 ;  /* 0x00000003004e7308 */ /* 0x0007e20000000800 */
[----:B-1----:R-:W-:-:S04]  /*af00*/  FMNMX.FTZ R2, R38, R56, !PT ;  /* 0x0000003826027209 */ /* 0x002fc80007810000 */
[----:B------:R-:W-:-:S04]  /*af10*/  FMNMX.FTZ R2, R62, R2, !PT ;  /* 0x000000023e027209 */ /* 0x000fc80007810000 */
[----:B------:R-:W-:Y:S01]  /*af20*/  FMNMX.FTZ R2, R63, R2, !PT ;  /* 0x000000023f027209 */ /* 0x000fe20007810000 */
[----:B---3--:R-:W-:-:S03]  /*af30*/  FFMA.FTZ R3, R73, UR19, -R0 ;  /* 0x0000001349037c23 */ /* 0x008fc60008010800 */
        /* <DEDUP_REMOVED lines=48> */
[----:B------:R2:W4:Y:S01]  /*b240*/  MUFU.EX2 R21, R3 ;  /* 0x0000000300157308 */ /* 0x0005220000000800 */
[----:B-1----:R-:W-:Y:S01]  /*b250*/  FMNMX.FTZ R68, R2, R4, !PT ;  /* 0x0000000402447209 */ /* 0x002fe20007810000 */
[----:B------:R-:W-:Y:S01]  /*b260*/  FFMA.FTZ R2, R58, UR19, -R0 ;  /* 0x000000133a027c23 */ /* 0x000fe20008010800 */
[----:B---3--:R-:W-:Y:S02]  /*b270*/  MOV R58, R8 ;  /* 0x00000008003a7202 */ /* 0x008fe40000000f00 */
[----:B------:R-:W-:-:S03]  /*b280*/  FSETP.NEU.FTZ.AND P3, PT, R68, -INF , PT ;  /* 0xff8000004400780b */ /* 0x000fc60003f7d000 */
[----:B------:R1:W-:Y:S01]  /*b290*/  MUFU.EX2 R65, R2 ;  /* 0x0000000200417308 */ /* 0x0003e20000000800 */
[----:B--2---:R-:W-:Y:S01]  /*b2a0*/  FFMA.FTZ R3, R60, UR19, -R0 ;  /* 0x000000133c037c23 */ /* 0x004fe20008010800 */
[----:B----4-:R-:W-:-:S06]  /*b2b0*/  MOV R60, R21 ;  /* 0x00000015003c7202 */ /* 0x010fcc0000000f00 */
[----:B------:R2:W-:Y:S01]  /*b2c0*/  MUFU.EX2 R252, R3 ;  /* 0x0000000300fc7308 */ /* 0x0005e20000000800 */
[----:B-1----:R-:W-:Y:S01]  /*b2d0*/  FMNMX.FTZ R2, R37, R52, !PT ;  /* 0x0000003425027209 */ /* 0x002fe20007810000 */
[----:B--2---:R-:W-:Y:S01]  /*b2e0*/  FFMA.FTZ R3, R92, UR19, -R0 ;  /* 0x000000135c037c23 */ /* 0x004fe20008010800 */
[----:B------:R-:W-:-:S05]  /*b2f0*/  MOV R92, R41 ;  /* 0x00000029005c7202 */ /* 0x000fca0000000f00 */
[----:B------:R1:W-:Y:S02]  /*b300*/  MUFU.EX2 R251, R3 ;  /* 0x0000000300fb7308 */ /* 0x0003e40000000800 */
[----:B-1----:R-:W-:Y:S01]  /*b310*/  FFMA.FTZ R3, R93, UR19, -R0 ;  /* 0x000000135d037c23 */ /* 0x002fe20008010800 */
[----:B------:R-:W-:-:S05]  /*b320*/  MOV R93, R22 ;  /* 0x00000016005d7202 */ /* 0x000fca0000000f00 */
[----:B------:R1:W-:Y:S02]  /*b330*/  MUFU.EX2 R250, R3 ;  /* 0x0000000300fa7308 */ /* 0x0003e40000000800 */
[----:B-1----:R-:W-:Y:S01]  /*b340*/  FFMA.FTZ R3, R61, UR19, -R0 ;  /* 0x000000133d037c23 */ /* 0x002fe20008010800 */
[----:B------:R-:W-:-:S05]  /*b350*/  MOV R61, R23 ;  /* 0x00000017003d7202 */ /* 0x000fca0000000f00 */
        /* <DEDUP_REMOVED lines=23> */
[----:B------:R-:W-:-:S04]  /*b4d0*/  MOV R59, R7 ;  /* 0x00000007003b7202 */ /* 0x000fc80000000f00 */
[----:B------:R1:W-:Y:S01]  /*b4e0*/  MUFU.EX2 R81, R3 ;  /* 0x0000000300517308 */ /* 0x0003e20000000800 */
[----:B------:R-:W-:-:S07]  /*b4f0*/  MOV R57, R40 ;  /* 0x0000002800397202 */ /* 0x000fce0000000f00 */
[----:B------:R3:W4:Y:S01]  /*b500*/  MUFU.EX2 R84, R0 ;  /* 0x0000000000547308 */ /* 0x0007220000000800 */
[----:B-1----:R-:W-:-:S05]  /*b510*/  FMUL.FTZ R3, R68, UR19 ;  /* 0x0000001344037c20 */ /* 0x002fca0008410000 */
[----:B------:R-:W-:-:S05]  /*b520*/  FSEL R3, R3, RZ, P3 ;  /* 0x000000ff03037208 */ /* 0x000fca0001800000 */
[--C-:B---3--:R-:W-:Y:S01]  /*b530*/  FFMA.FTZ R0, R56, UR19, -R3.reuse ;  /* 0x0000001338007c23 */ /* 0x108fe20008010803 */
[--C-:B------:R-:W-:Y:S01]  /*b540*/  FFMA.FTZ R4, R124, UR19, -R3.reuse ;  /* 0x000000137c047c23 */ /* 0x100fe20008010803 */
[----:B--2---:R-:W-:Y:S02]  /*b550*/  MOV R56, R10 ;  /* 0x0000000a00387202 */ /* 0x004fe40000000f00 */
        /* <DEDUP_REMOVED lines=10> */
[----:B-1----:R-:W-:Y:S01]  /*b600*/  FFMA.FTZ R0, R66, UR19, -R3 ;  /* 0x0000001342007c23 */ /* 0x002fe20008010803 */
[----:B------:R-:W-:-:S06]  /*b610*/  MOV R66, R92 ;  /* 0x0000005c00427202 */ /* 0x000fcc0000000f00 */
[----:B------:R1:W-:Y:S02]  /*b620*/  MUFU.EX2 R230, R0 ;  /* 0x0000000000e67308 */ /* 0x0003e40000000800 */
[----:B-1----:R-:W-:Y:S01]  /*b630*/  FFMA.FTZ R0, R67, UR19, -R3 ;  /* 0x0000001343007c23 */ /* 0x002fe20008010803 */
[----:B------:R-:W-:-:S05]  /*b640*/  MOV R67, R93 ;  /* 0x0000005d00437202 */ /* 0x000fca0000000f00 */
[----:B------:R1:W-:Y:S02]  /*b650*/  MUFU.EX2 R245, R0 ;  /* 0x0000000000f57308 */ /* 0x0003e40000000800 */
[----:B-1----:R-:W-:Y:S01]  /*b660*/  FMNMX.FTZ R0, R121, R2, !PT ;  /* 0x0000000279007209 */ /* 0x002fe20007810000 */
[----:B------:R-:W-:Y:S01]  /*b670*/  FFMA.FTZ R2, R74, UR19, -R3 ;  /* 0x000000134a027c23 */ /* 0x000fe20008010803 */
[----:B------:R-:W-:Y:S02]  /*b680*/  MOV R74, R60 ;  /* 0x0000003c004a7202 */ /* 0x000fe40000000f00 */
        /* <DEDUP_REMOVED lines=60> */
[----:B------:R-:W-:-:S07]  /*ba50*/  FFMA.FTZ R2, R129, UR19, -R3 ;  /* 0x0000001381027c23 */ /* 0x000fce0008010803 */
[----:B------:R2:W-:Y:S01]  /*ba60*/  MUFU.EX2 R226, R2 ;  /* 0x0000000200e27308 */ /* 0x0005e20000000800 */
[----:B-1----:R-:W-:Y:S02]  /*ba70*/  FMNMX.FTZ R0, R211, R4, !PT ;  /* 0x00000004d3007209 */ /* 0x002fe40007810000 */
[----:B------:R-:W-:-:S03]  /*ba80*/  FMNMX.FTZ R4, R175, R5, !PT ;  /* 0x00000005af047209 */ /* 0x000fc60007810000 */
[----:B------:R-:W1:Y:S01]  /*ba90*/  SHFL.BFLY PT, R5, R0, 0x2, 0x1f ;  /* 0x0c401f0000057f89 */ /* 0x000e6200000e0000 */
[----:B--2---:R-:W-:Y:S01]  /*baa0*/  FMNMX.FTZ R2, R176, R4, !PT ;  /* 0x00000004b0027209 */ /* 0x004fe20007810000 */
[----:B------:R-:W-:-:S03]  /*bab0*/  FFMA.FTZ R4, R130, UR19, -R3 ;  /* 0x0000001382047c23 */ /* 0x000fc60008010803 */
        /* <DEDUP_REMOVED lines=20> */
[--C-:B------:R-:W-:Y:S01]  /*bc00*/  FFMA.FTZ R0, R132, UR19, -R3.reuse ;  /* 0x0000001384007c23 */ /* 0x100fe20008010803 */
[----:B------:R-:W-:Y:S02]  /*bc10*/  FMNMX.FTZ R2, R204, R2, !PT ;  /* 0x00000002cc027209 */ /* 0x000fe40007810000 */
[----:B------:R-:W-:Y:S02]  /*bc20*/  FSETP.NEU.FTZ.AND P2, PT, R27, -INF , PT ;  /* 0xff8000001b00780b */ /* 0x000fe40003f5d000 */
[----:B----4-:R-:W-:Y:S01]  /*bc30*/  MOV R132, R84 ;  /* 0x0000005400847202 */ /* 0x010fe20000000f00 */
[----:B------:R1:W-:Y:S01]  /*bc40*/  MUFU.EX2 R129, R0 ;  /* 0x0000000000817308 */ /* 0x0003e20000000800 */
[----:B--2---:R-:W-:-:S07]  /*bc50*/  FFMA.FTZ R4, R98, UR19, -R3 ;  /* 0x0000001362047c23 */ /* 0x004fce0008010803 */
        /* <DEDUP_REMOVED lines=8> */
[----:B--2---:R-:W-:Y:S02]  /*bce0*/  FFMA.FTZ R4, R131, UR19, -R3 ;  /* 0x0000001383047c23 */ /* 0x004fe40008010803 */
[----:B------:R-:W-:Y:S01]  /*bcf0*/  MUFU.EX2 R118, R5 ;  /* 0x0000000500767308 */ /* 0x000fe20000000800 */
[----:B------:R-:W-:-:S04]  /*bd00*/  FMNMX.FTZ R0, R209, R0, !PT ;  /* 0x00000000d1007209 */ /* 0x000fc80007810000 */
[----:B------:R-:W-:-:S03]  /*bd10*/  FMNMX.FTZ R0, R212, R0, !PT ;  /* 0x00000000d4007209 */ /* 0x000fc60007810000 */
[----:B------:R1:W-:Y:S01]  /*bd20*/  MUFU.EX2 R131, R4 ;  /* 0x0000000400837308 */ /* 0x0003e20000000800 */
[----:B------:R-:W-:-:S04]  /*bd30*/  FMNMX.FTZ R0, R213, R0, !PT ;  /* 0x00000000d5007209 */ /* 0x000fc80007810000 */
[----:B------:R-:W-:-:S04]  /*bd40*/  FMNMX.FTZ R0, R214, R0, !PT ;  /* 0x00000000d6007209 */ /* 0x000fc80007810000 */
[----:B------:R-:W-:-:S05]  /*bd50*/  FMNMX.FTZ R0, R215, R0, !PT ;  /* 0x00000000d7007209 */ /* 0x000fca0007810000 */
[----:B------:R-:W2:Y:S01]  /*bd60*/  SHFL.BFLY PT, R6, R0, 0x2, 0x1f ;  /* 0x0c401f0000067f89 */ /* 0x000ea200000e0000 */
[----:B-1----:R-:W-:-:S04]  /*bd70*/  FFMA.FTZ R4, R122, UR19, -R3 ;  /* 0x000000137a047c23 */ /* 0x002fc80008010803 */
[----:B------:R1:W-:Y:S02]  /*bd80*/  MUFU.EX2 R130, R4 ;  /* 0x0000000400827308 */ /* 0x0003e40000000800 */
[----:B-1----:R-:W-:Y:S01]  /*bd90*/  FFMA.FTZ R4, R133, UR19, -R3 ;  /* 0x0000001385047c23 */ /* 0x002fe20008010803 */
[----:B--2---:R-:W-:Y:S02]  /*bda0*/  FMNMX.FTZ R0, R0, R6, !PT ;  /* 0x0000000600007209 */ /* 0x004fe40007810000 */
[----:B------:R-:W-:-:S03]  /*bdb0*/  MOV R133, R65 ;  /* 0x0000004100857202 */ /* 0x000fc60000000f00 */
        /* <DEDUP_REMOVED lines=9> */
[----:B------:R-:W-:-:S04]  /*be50*/  FADD.FTZ R5, R37, -R5 ;  /* 0x8000000525057221 */ /* 0x000fc80000010000 */
[----:B------:R-:W-:Y:S01]  /*be60*/  FMUL.FTZ R5, R5, UR19 ;  /* 0x0000001305057c20 */ /* 0x000fe20008410000 */
[----:B-1----:R-:W-:-:S03]  /*be70*/  FFMA.FTZ R4, R121, UR19, -R2 ;  /* 0x0000001379047c23 */ /* 0x002fc60008010802 */
[----:B------:R1:W3:Y:S01]  /*be80*/  MUFU.EX2 R24, R5 ;  /* 0x0000000500187308 */ /* 0x0002e20000000800 */
[----:B--2---:R-:W-:-:S07]  /*be90*/  FMUL.FTZ R0, R26, UR19 ;  /* 0x000000131a007c20 */ /* 0x004fce0008410000 */
[----:B------:R2:W-:Y:S01]  /*bea0*/  MUFU.EX2 R112, R4 ;  /* 0x0000000400707308 */ /* 0x0005e20000000800 */
[----:B------:R-:W-:-:S05]  /*beb0*/  FSEL R0, R0, RZ, P1 ;  /* 0x000000ff00007208 */ /* 0x000fca0000800000 */
[--C-:B------:R-:W-:Y:S01]  /*bec0*/  FFMA.FTZ R6, R55, UR19, -R0.reuse ;  /* 0x0000001337067c23 */ /* 0x100fe20008010800 */
[----:B-1----:R-:W-:Y:S01]  /*bed0*/  FSEL R5, R70, RZ, P4 ;  /* 0x000000ff46057208 */ /* 0x002fe20002000000 */
[----:B------:R-:W-:Y:S01]  /*bee0*/  FFMA.FTZ R8, R102, UR19, -R0 ;  /* 0x0000001366087c23 */ /* 0x000fe20008010800 */
[-C--:B---3--:R-:W-:Y:S01]  /*bef0*/  FMUL.FTZ R164, R164, R24.reuse ;  /* 0x00000018a4a47220 */ /* 0x088fe20000410000 */
[----:B------:R1:W-:Y:S01]  /*bf00*/  MUFU.EX2 R109, R6 ;  /* 0x00000006006d7308 */ /* 0x0003e20000000800 */
[-C--:B------:R-:W-:Y:S01]  /*bf10*/  FMUL.FTZ R165, R165, R24.reuse ;  /* 0x00000018a5a57220 */ /* 0x080fe20000410000 */
[----:B------:R-:W-:Y:S01]  /*bf20*/  FADD.FTZ R5, R39, -R5 ;  /* 0x8000000527057221 */ /* 0x000fe20000010000 */
[-C--:B------:R-:W-:Y:S01]  /*bf30*/  FMUL.FTZ R136, R136, R24.reuse ;  /* 0x0000001888887220 */ /* 0x080fe20000410000 */
[----:B--2---:R-:W-:Y:S01]  /*bf40*/  FFMA.FTZ R4, R91, UR19, -R2 ;  /* 0x000000135b047c23 */ /* 0x004fe20008010802 */
[-C--:B------:R-:W-:Y:S01]  /*bf50*/  FMUL.FTZ R137, R137, R24.reuse ;  /* 0x0000001889897220 */ /* 0x080fe20000410000 */
[----:B------:R-:W-:Y:S01]  /*bf60*/  FMUL.FTZ R5, R5, UR19 ;  /* 0x0000001305057c20 */ /* 0x000fe20008410000 */
[-C--:B------:R-:W-:Y:S01]  /*bf70*/  FMUL.FTZ R148, R148, R24.reuse ;  /* 0x0000001894947220 */ /* 0x080fe20000410000 */
[----:B------:R2:W-:Y:S01]  /*bf80*/  MUFU.EX2 R111, R4 ;  /* 0x00000004006f7308 */ /* 0x0005e20000000800 */
[-C--:B------:R-:W-:Y:S01]  /*bf90*/  FMUL.FTZ R149, R149, R24.reuse ;  /* 0x0000001895957220 */ /* 0x080fe20000410000 */
[-C--:B------:R-:W-:Y:S01]  /*bfa0*/  FMUL.FTZ R156, R156, R24.reuse ;  /* 0x000000189c9c7220 */ /* 0x080fe20000410000 */
[----:B------:R-:W-:-:S05]  /*bfb0*/  FMUL.FTZ R157, R157, R24 ;  /* 0x000000189d9d7220 */ /* 0x000fca0000410000 */
[----:B------:R-:W3:Y:S01]  /*bfc0*/  MUFU.EX2 R71, R5 ;  /* 0x0000000500477308 */ /* 0x000ee20000000800 */
[----:B-1----:R-:W-:-:S07]  /*bfd0*/  FSEL R6, R68, RZ, P3 ;  /* 0x000000ff44067208 */ /* 0x002fce0001800000 */
[----:B------:R1:W-:Y:S01]  /*bfe0*/  MUFU.EX2 R100, R8 ;  /* 0x0000000800647308 */ /* 0x0003e20000000800 */
[----:B--2---:R-:W-:-:S07]  /*bff0*/  FFMA.FTZ R4, R90, UR19, -R2 ;  /* 0x000000135a047c23 */ /* 0x004fce0008010802 */
[----:B------:R2:W-:Y:S01]  /*c000*/  MUFU.EX2 R114, R4 ;  /* 0x0000000400727308 */ /* 0x0005e20000000800 */
[-C--:B---3--:R-:W-:Y:S01]  /*c010*/  FMUL.FTZ R140, R140, R71.reuse ;  /* 0x000000478c8c7220 */ /* 0x088fe20000410000 */
[-C--:B------:R-:W-:Y:S01]  /*c020*/  FMUL.FTZ R141, R141, R71.reuse ;  /* 0x000000478d8d7220 */ /* 0x080fe20000410000 */
[-C--:B------:R-:W-:Y:S01]  /*c030*/  FMUL.FTZ R144, R144, R71.reuse ;  /* 0x0000004790907220 */ /* 0x080fe20000410000 */
[-C--:B------:R-:W-:Y:S01]  /*c040*/  FMUL.FTZ R145, R145, R71.reuse ;  /* 0x0000004791917220 */ /* 0x080fe20000410000 */
[-C--:B------:R-:W-:Y:S01]  /*c050*/  FMUL.FTZ R152, R152, R71.reuse ;  /* 0x0000004798987220 */ /* 0x080fe20000410000 */
[-C--:B------:R-:W-:Y:S01]  /*c060*/  FMUL.FTZ R153, R153, R71.reuse ;  /* 0x0000004799997220 */ /* 0x080fe20000410000 */
[-C--:B------:R-:W-:Y:S01]  /*c070*/  FMUL.FTZ R160, R160, R71.reuse ;  /* 0x00000047a0a07220 */ /* 0x080fe20000410000 */
[----:B------:R-:W-:Y:S01]  /*c080*/  FMUL.FTZ R161, R161, R71 ;  /* 0x00000047a1a17220 */ /* 0x000fe20000410000 */
[----:B-1----:R-:W-:Y:S01]  /*c090*/  FFMA.FTZ R8, R87, UR19, -R0 ;  /* 0x0000001357087c23 */ /* 0x002fe20008010800 */
[----:B--2---:R-:W-:-:S03]  /*c0a0*/  FFMA.FTZ R4, R99, UR19, -R2 ;  /* 0x0000001363047c23 */ /* 0x004fc60008010802 */
[----:B------:R1:W-:Y:S08]  /*c0b0*/  MUFU.EX2 R99, R8 ;  /* 0x0000000800637308 */ /* 0x0003f00000000800 */
[----:B------:R2:W-:Y:S01]  /*c0c0*/  MUFU.EX2 R115, R4 ;  /* 0x0000000400737308 */ /* 0x0005e20000000800 */
[----:B-1----:R-:W-:Y:S01]  /*c0d0*/  F2FP.BF16.F32.PACK_AB R8, R247, R246 ;  /* 0x000000f6f708723e */ /* 0x002fe200000010ff */
        /* <DEDUP_REMOVED lines=15> */
[----:B--2---:R-:W-:-:S06]  /*c1d0*/  FFMA.FTZ R4, R31, UR19, -R2 ;  /* 0x000000131f047c23 */ /* 0x004fcc0008010802 */
[----:B------:R2:W-:Y:S02]  /*c1e0*/  MUFU.EX2 R125, R4 ;  /* 0x00000004007d7308 */ /* 0x0005e40000000800 */
[----:B--2---:R-:W-:-:S06]  /*c1f0*/  FFMA.FTZ R4, R29, UR19, -R2 ;  /* 0x000000131d047c23 */ /* 0x004fcc0008010802 */
[----:B------:R2:W-:Y:S02]  /*c200*/  MUFU.EX2 R126, R4 ;  /* 0x00000004007e7308 */ /* 0x0005e40000000800 */
[----:B--2---:R-:W-:Y:S02]  /*c210*/  FFMA.FTZ R4, R28, UR19, -R2 ;  /* 0x000000131c047c23 */ /* 0x004fe40008010802 */
[----:B------:R-:W2:Y:S04]  /*c220*/  LDSM.16.MT88.4 R28, [R185+0x4400] ;  /* 0x00440000b91c783b */ /* 0x000ea80000004200 */
[----:B------:R3:W-:Y:S02]  /*c230*/  MUFU.EX2 R127, R4 ;  /* 0x00000004007f7308 */ /* 0x0007e40000000800 */
[----:B---3--:R-:W-:Y:S01]  /*c240*/  FFMA.FTZ R4, R134, UR19, -R0 ;  /* 0x0000001386047c23 */ /* 0x008fe20008010800 */
[----:B------:R-:W-:-:S05]  /*c250*/  MOV R134, R81 ;  /* 0x0000005100867202 */ /* 0x000fca0000000f00 */
[----:B------:R3:W-:Y:S02]  /*c260*/  MUFU.EX2 R104, R4 ;  /* 0x0000000400687308 */ /* 0x0007e40000000800 */
[----:B---3--:R-:W-:Y:S01]  /*c270*/  FFMA.FTZ R4, R168, UR19, -R0 ;  /* 0x00000013a8047c23 */ /* 0x008fe20008010800 */
[----:B------:R-:W-:-:S05]  /*c280*/  MOV R168, R64 ;  /* 0x0000004000a87202 */ /* 0x000fca0000000f00 */
[----:B------:R3:W4:Y:S02]  /*c290*/  MUFU.EX2 R105, R4 ;  /* 0x0000000400697308 */ /* 0x0007240000000800 */
[----:B---3--:R-:W-:Y:S01]  /*c2a0*/  FFMA.FTZ R4, R107, UR19, -R0 ;  /* 0x000000136b047c23 */ /* 0x008fe20008010800 */
[----:B----4-:R-:W-:-:S05]  /*c2b0*/  F2FP.BF16.F32.PACK_AB R5, R105, R104 ;  /* 0x000000686905723e */ /* 0x010fca00000010ff */
[----:B------:R3:W-:Y:S02]  /*c2c0*/  MUFU.EX2 R107, R4 ;  /* 0x00000004006b7308 */ /* 0x0007e40000000800 */
[----:B---3--:R-:W-:-:S06]  /*c2d0*/  FFMA.FTZ R4, R106, UR19, -R0 ;  /* 0x000000136a047c23 */ /* 0x008fcc0008010800 */
[----:B------:R3:W4:Y:S02]  /*c2e0*/  MUFU.EX2 R108, R4 ;  /* 0x00000004006c7308 */ /* 0x0007240000000800 */
[----:B---3--:R-:W-:Y:S02]  /*c2f0*/  FSEL R4, R26, RZ, P1 ;  /* 0x000000ff1a047208 */ /* 0x008fe40000800000 */
[----:B----4-:R-:W-:-:S03]  /*c300*/  F2FP.BF16.F32.PACK_AB R7, R108, R107 ;  /* 0x0000006b6c07723e */ /* 0x010fc600000010ff */
[----:B------:R-:W-:Y:S01]  /*c310*/  FADD.FTZ R4, R76, -R4 ;  /* 0x800000044c047221 */ /* 0x000fe20000010000 */
[----:B------:R-:W-:-:S03]  /*c320*/  MOV R76, R42 ;  /* 0x0000002a004c7202 */ /* 0x000fc60000000f00 */
[----:B------:R-:W-:Y:S01]  /*c330*/  FMUL.FTZ R4, R4, UR19 ;  /* 0x0000001304047c20 */ /* 0x000fe20008410000 */
[----:B------:R-:W-:-:S03]  /*c340*/  F2FP.BF16.F32.PACK_AB R10, R76, R248 ;  /* 0x000000f84c0a723e */ /* 0x000fc600000010ff */
[----:B------:R3:W4:Y:S02]  /*c350*/  MUFU.EX2 R25, R4 ;  /* 0x0000000400197308 */ /* 0x0007240000000800 */
[----:B---3--:R-:W-:Y:S01]  /*c360*/  FFMA.FTZ R4, R169, UR19, -R0 ;  /* 0x00000013a9047c23 */ /* 0x008fe20008010800 */
[-C--:B----4-:R-:W-:Y:S01]  /*c370*/  FMUL.FTZ R166, R166, R25.reuse ;  /* 0x00000019a6a67220 */ /* 0x090fe20000410000 */
[-C--:B------:R-:W-:Y:S01]  /*c380*/  FMUL.FTZ R167, R167, R25.reuse ;  /* 0x00000019a7a77220 */ /* 0x080fe20000410000 */
[----:B------:R-:W-:-:S03]  /*c390*/  FMUL.FTZ R138, R138, R25 ;  /* 0x000000198a8a7220 */ /* 0x000fc60000410000 */
[----:B------:R3:W-:Y:S01]  /*c3a0*/  MUFU.EX2 R106, R4 ;  /* 0x00000004006a7308 */ /* 0x0007e20000000800 */
[-C--:B------:R-:W-:Y:S01]  /*c3b0*/  FMUL.FTZ R139, R139, R25.reuse ;  /* 0x000000198b8b7220 */ /* 0x080fe20000410000 */
[-C--:B------:R-:W-:Y:S01]  /*c3c0*/  FMUL.FTZ R150, R150, R25.reuse ;  /* 0x0000001996967220 */ /* 0x080fe20000410000 */
[-C--:B------:R-:W-:Y:S01]  /*c3d0*/  FMUL.FTZ R151, R151, R25.reuse ;  /* 0x0000001997977220 */ /* 0x080fe20000410000 */
[-C--:B------:R-:W-:Y:S01]  /*c3e0*/  FMUL.FTZ R158, R158, R25.reuse ;  /* 0x000000199e9e7220 */ /* 0x080fe20000410000 */
[----:B------:R-:W-:Y:S01]  /*c3f0*/  FMUL.FTZ R159, R159, R25 ;  /* 0x000000199f9f7220 */ /* 0x000fe20000410000 */
[----:B------:R-:W-:Y:S01]  /*c400*/  MOV R169, R43 ;  /* 0x0000002b00a97202 */ /* 0x000fe20000000f00 */
[----:B---3--:R-:W-:Y:S01]  /*c410*/  FADD.FTZ R4, R38, -R6 ;  /* 0x8000000626047221 */ /* 0x008fe20000010000 */
[----:B------:R-:W-:-:S03]  /*c420*/  F2FP.BF16.F32.PACK_AB R6, R114, R111 ;  /* 0x0000006f7206723e */ /* 0x000fc600000010ff */
[----:B------:R-:W-:Y:S01]  /*c430*/  FMUL.FTZ R9, R4, UR19 ;  /* 0x0000001304097c20 */ /* 0x000fe20008410000 */
[----:B------:R-:W-:-:S03]  /*c440*/  F2FP.BF16.F32.PACK_AB R4, R112, R113 ;  /* 0x000000717004723e */ /* 0x000fc600000010ff */
[----:B------:R3:W4:Y:S04]  /*c450*/  MUFU.EX2 R69, R9 ;  /* 0x0000000900457308 */ /* 0x0007280000000800 */
[C---:B------:R-:W-:Y:S06]  /*c460*/  HMMA.16816.F32.BF16 R48, R4.reuse, R18, R164 ;  /* 0x000000120430723c */ /* 0x040fec00000418a4 */
[----:B------:R-:W-:Y:S01]  /*c470*/  HMMA.16816.F32.BF16 R20, R4, R12, R136 ;  /* 0x0000000c0414723c */ /* 0x000fe20000041888 */
[----:B------:R-:W-:-:S02]  /*c480*/  MOV R166, R59 ;  /* 0x0000003b00a67202 */ /* 0x000fc40000000f00 */
[----:B------:R-:W-:Y:S02]  /*c490*/  MOV R59, R11 ;  /* 0x0000000b003b7202 */ /* 0x000fe40000000f00 */
[----:B------:R-:W-:Y:S01]  /*c4a0*/  F2FP.BF16.F32.PACK_AB R11, R230, R223 ;  /* 0x000000dfe60b723e */ /* 0x000fe200000010ff */
[----:B------:R-:W-:Y:S01]  /*c4b0*/  HMMA.16816.F32.BF16 R40, R4, R14, R148 ;  /* 0x0000000e0428723c */ /* 0x000fe20000041894 */
[----:B---3--:R-:W-:Y:S01]  /*c4c0*/  F2FP.BF16.F32.PACK_AB R9, R220, R219 ;  /* 0x000000dbdc09723e */ /* 0x008fe200000010ff */
[-C--:B----4-:R-:W-:Y:S01]  /*c4d0*/  FMUL.FTZ R142, R142, R69.reuse ;  /* 0x000000458e8e7220 */ /* 0x090fe20000410000 */
[-C--:B------:R-:W-:Y:S01]  /*c4e0*/  FMUL.FTZ R143, R143, R69.reuse ;  /* 0x000000458f8f7220 */ /* 0x080fe20000410000 */
[-C--:B------:R-:W-:Y:S01]  /*c4f0*/  FMUL.FTZ R146, R146, R69.reuse ;  /* 0x0000004592927220 */ /* 0x080fe20000410000 */
[-C--:B------:R-:W-:Y:S01]  /*c500*/  FMUL.FTZ R147, R147, R69.reuse ;  /* 0x0000004593937220 */ /* 0x080fe20000410000 */
[-C--:B------:R-:W-:Y:S01]  /*c510*/  FMUL.FTZ R154, R154, R69.reuse ;  /* 0x000000459a9a7220 */ /* 0x080fe20000410000 */
[-C--:B------:R-:W-:Y:S01]  /*c520*/  FMUL.FTZ R155, R155, R69.reuse ;  /* 0x000000459b9b7220 */ /* 0x080fe20000410000 */
[-C--:B------:R-:W-:Y:S01]  /*c530*/  FMUL.FTZ R162, R162, R69.reuse ;  /* 0x00000045a2a27220 */ /* 0x080fe20000410000 */
[----:B------:R-:W-:Y:S01]  /*c540*/  FMUL.FTZ R163, R163, R69 ;  /* 0x00000045a3a37220 */ /* 0x000fe20000410000 */
[----:B------:R-:W-:Y:S01]  /*c550*/  HMMA.16816.F32.BF16 R140, R8, R12, R140 ;  /* 0x0000000c088c723c */ /* 0x000fe2000004188c */
[----:B------:R-:W-:-:S02]  /*c560*/  MOV R164, R58 ;  /* 0x0000003a00a47202 */ /* 0x000fc40000000f00 */
[----:B------:R-:W-:Y:S02]  /*c570*/  MOV R58, R101 ;  /* 0x00000065003a7202 */ /* 0x000fe40000000f00 */
[----:B------:R-:W-:Y:S01]  /*c580*/  MOV R75, R59 ;  /* 0x0000003b004b7202 */ /* 0x000fe20000000f00 */
[C---:B------:R-:W-:Y:S01]  /*c590*/  HMMA.16816.F32.BF16 R144, R8.reuse, R14, R144 ;  /* 0x0000000e0890723c */ /* 0x040fe20000041890 */
[----:B------:R-:W-:Y:S01]  /*c5a0*/  LDSM.16.MT88.4 R12, [R185+0x4800] ;  /* 0x00480000b90c783b */ /* 0x000fe20000004200 */
[----:B------:R-:W-:Y:S02]  /*c5b0*/  MOV R167, R57 ;  /* 0x0000003900a77202 */ /* 0x000fe40000000f00 */
[----:B------:R-:W-:Y:S02]  /*c5c0*/  MOV R165, R61 ;  /* 0x0000003d00a57202 */ /* 0x000fe40000000f00 */
[C---:B------:R-:W-:Y:S06]  /*c5d0*/  HMMA.16816.F32.BF16 R152, R8.reuse, R16, R152 ;  /* 0x000000100898723c */ /* 0x040fec0000041898 */
[----:B------:R-:W-:Y:S06]  /*c5e0*/  HMMA.16816.F32.BF16 R160, R8, R18, R160 ;  /* 0x0000001208a0723c */ /* 0x000fec00000418a0 */
[----:B------:R-:W-:Y:S01]  /*c5f0*/  HMMA.16816.F32.BF16 R44, R4, R16, R156 ;  /* 0x00000010042c723c */ /* 0x000fe2000004189c */
[----:B------:R-:W-:Y:S01]  /*c600*/  FFMA.FTZ R8, R86, UR19, -R2 ;  /* 0x0000001356087c23 */ /* 0x000fe20008010802 */
[----:B------:R-:W3:Y:S01]  /*c610*/  LDSM.16.MT88.4 R16, [R184+0x4800] ;  /* 0x00480000b810783b */ /* 0x000ee20000004200 */
[----:B------:R-:W-:-:S02]  /*c620*/  F2FP.BF16.F32.PACK_AB R9, R244, R245 ;  /* 0x000000f5f409723e */ /* 0x000fc400000010ff */
[----:B------:R4:W-:Y:S01]  /*c630*/  MUFU.EX2 R101, R8 ;  /* 0x0000000800657308 */ /* 0x0009e20000000800 */
[----:B------:R-:W-:Y:S01]  /*c640*/  F2FP.BF16.F32.PACK_AB R10, R80, R164 ;  /* 0x000000a4500a723e */ /* 0x000fe200000010ff */
[----:B------:R-:W-:Y:S01]  /*c650*/  FFMA.FTZ R4, R82, UR19, -R2 ;  /* 0x0000001352047c23 */ /* 0x000fe20008010802 */
[----:B------:R-:W-:Y:S02]  /*c660*/  F2FP.BF16.F32.PACK_AB R5, R106, R109 ;  /* 0x0000006d6a05723e */ /* 0x000fe400000010ff */
[----:B------:R-:W-:Y:S02]  /*c670*/  F2FP.BF16.F32.PACK_AB R6, R119, R117 ;  /* 0x000000757706723e */ /* 0x000fe400000010ff */
[----:B------:R-:W-:Y:S01]  /*c680*/  F2FP.BF16.F32.PACK_AB R7, R99, R100 ;  /* 0x000000646307723e */ /* 0x000fe200000010ff */
[----:B------:R5:W-:Y:S01]  /*c690*/  MUFU.EX2 R110, R4 ;  /* 0x00000004006e7308 */ /* 0x000be20000000800 */
[----:B------:R-:W-:Y:S01]  /*c6a0*/  F2FP.BF16.F32.PACK_AB R11, R242, R243 ;  /* 0x000000f3f20b723e */ /* 0x000fe200000010ff */
[----:B----4-:R-:W-:Y:S01]  /*c6b0*/  FFMA.FTZ R8, R175, UR19, -R0 ;  /* 0x00000013af087c23 */ /* 0x010fe20008010800 */
[----:B------:R-:W-:-:S05]  /*c6c0*/  MOV R175, R97 ;  /* 0x0000006100af7202 */ /* 0x000fca0000000f00 */
[----:B------:R4:W-:Y:S01]  /*c6d0*/  MUFU.EX2 R97, R8 ;  /* 0x0000000800617308 */ /* 0x0009e20000000800 */
[----:B-----5:R-:W-:-:S07]  /*c6e0*/  FFMA.FTZ R4, R83, UR19, -R2 ;  /* 0x0000001353047c23 */ /* 0x020fce0008010802 */
[----:B------:R5:W-:Y:S01]  /*c6f0*/  MUFU.EX2 R102, R4 ;  /* 0x0000000400667308 */ /* 0x000be20000000800 */
[----:B----4-:R-:W-:Y:S01]  /*c700*/  FFMA.FTZ R8, R176, UR19, -R0 ;  /* 0x00000013b0087c23 */ /* 0x010fe20008010800 */
[----:B------:R-:W-:-:S06]  /*c710*/  MOV R176, R96 ;  /* 0x0000006000b07202 */ /* 0x000fcc0000000f00 */
[----:B------:R4:W3:Y:S01]  /*c720*/  MUFU.EX2 R96, R8 ;  /* 0x0000000800607308 */ /* 0x0008e20000000800 */
[----:B-----5:R-:W-:-:S07]  /*c730*/  F2FP.BF16.F32.PACK_AB R4, R116, R115 ;  /* 0x000000737404723e */ /* 0x020fce00000010ff */
[----:B-1----:R-:W-:Y:S01]  /*c740*/  HMMA.16816.F32.BF16 R20, R4, R32, R20 ;  /* 0x000000200414723c */ /* 0x002fe20000041814 */
[----:B----4-:R-:W-:-:S05]  /*c750*/  FFMA.FTZ R8, R174, UR19, -R0 ;  /* 0x00000013ae087c23 */ /* 0x010fca0008010800 */
[C---:B------:R-:W-:Y:S01]  /*c760*/  HMMA.16816.F32.BF16 R40, R4.reuse, R34, R40 ;  /* 0x000000220428723c */ /* 0x040fe20000041828 */
[----:B------:R-:W-:Y:S01]  /*c770*/  MOV R174, R56 ;  /* 0x0000003800ae7202 */ /* 0x000fe20000000f00 */
[----:B------:R1:W-:Y:S04]  /*c780*/  MUFU.EX2 R92, R8 ;  /* 0x00000008005c7308 */ /* 0x0003e80000000800 */
[C---:B--2---:R-:W-:Y:S06]  /*c790*/  HMMA.16816.F32.BF16 R44, R4.reuse, R28, R44 ;  /* 0x0000001c042c723c */ /* 0x044fec000004182c */
[----:B------:R-:W-:Y:S07]  /*c7a0*/  HMMA.16816.F32.BF16 R48, R4, R30, R48 ;  /* 0x0000001e0430723c */ /* 0x000fee0000041830 */
[----:B------:R-:W-:Y:S01]  /*c7b0*/  FFMA.FTZ R4, R172, UR19, -R0 ;  /* 0x00000013ac047c23 */ /* 0x000fe20008010800 */
[----:B-1----:R-:W-:-:S02]  /*c7c0*/  F2FP.BF16.F32.PACK_AB R8, R78, R166 ;  /* 0x000000a64e08723e */ /* 0x002fc400000010ff */
[----:B------:R-:W-:Y:S01]  /*c7d0*/  MOV R172, R58 ;  /* 0x0000003a00ac7202 */ /* 0x000fe20000000f00 */
[----:B------:R1:W2:Y:S01]  /*c7e0*/  MUFU.EX2 R93, R4 ;  /* 0x00000004005d7308 */ /* 0x0002a20000000800 */
[----:B---3--:R-:W-:Y:S02]  /*c7f0*/  F2FP.BF16.F32.PACK_AB R5, R96, R97 ;  /* 0x000000616005723e */ /* 0x008fe400000010ff */
[----:B------:R-:W-:Y:S01]  /*c800*/  F2FP.BF16.F32.PACK_AB R6, R122, R121 ;  /* 0x000000797a06723e */ /* 0x000fe200000010ff */
[C---:B------:R-:W-:Y:S06]  /*c810*/  HMMA.16816.F32.BF16 R56, R8.reuse, R32, R140 ;  /* 0x000000200838723c */ /* 0x040fec000004188c */
[C---:B------:R-:W-:Y:S01]  /*c820*/  HMMA.16816.F32.BF16 R60, R8.reuse, R34, R144 ;  /* 0x00000022083c723c */ /* 0x040fe20000041890 */
[----:B------:R-:W-:Y:S05]  /*c830*/  LDSM.16.MT88.4 R144, [R184+0x5c00] ;  /* 0x005c0000b890783b */ /* 0x000fea0000004200 */
[----:B------:R-:W-:Y:S01]  /*c840*/  HMMA.16816.F32.BF16 R152, R8, R28, R152 ;  /* 0x0000001c0898723c */ /* 0x000fe20000041898 */
[----:B-1----:R-:W-:Y:S01]  /*c850*/  FFMA.FTZ R4, R94, UR19, -R2 ;  /* 0x000000135e047c23 */ /* 0x002fe20008010802 */
[----:B--2---:R-:W-:-:S03]  /*c860*/  F2FP.BF16.F32.PACK_AB R7, R93, R92 ;  /* 0x0000005c5d07723e */ /* 0x004fc600000010ff */
[----:B------:R1:W-:Y:S01]  /*c870*/  MUFU.EX2 R98, R4 ;  /* 0x0000000400627308 */ /* 0x0003e20000000800 */
[----:B------:R-:W-:Y:S01]  /*c880*/  HMMA.16816.F32.BF16 R160, R8, R30, R160 ;  /* 0x0000001e08a0723c */ /* 0x000fe200000418a0 */
[----:B------:R-:W2:Y:S06]  /*c890*/  LDSM.16.MT88.4 R28, [R184+0x4c00] ;  /* 0x004c0000b81c783b */ /* 0x000eac0000004200 */
[----:B------:R-:W-:Y:S01]  /*c8a0*/  FFMA.FTZ R8, R103, UR19, -R2 ;  /* 0x0000001367087c23 */ /* 0x000fe20008010802 */
[----:B------:R-:W-:Y:S02]  /*c8b0*/  F2FP.BF16.F32.PACK_AB R9, R238, R239 ;  /* 0x000000efee09723e */ /* 0x000fe400000010ff */
[----:B------:R-:W-:Y:S01]  /*c8c0*/  F2FP.BF16.F32.PACK_AB R10, R165, R167 ;  /* 0x000000a7a50a723e */ /* 0x000fe200000010ff */
[----:B------:R3:W-:Y:S01]  /*c8d0*/  MUFU.EX2 R94, R8 ;  /* 0x00000008005e7308 */ /* 0x0007e20000000800 */
[----:B------:R-:W-:-:S02]  /*c8e0*/  F2FP.BF16.F32.PACK_AB R11, R236, R237 ;  /* 0x000000edec0b723e */ /* 0x000fc400000010ff */
[----:B------:R-:W-:Y:S01]  /*c8f0*/  MOV R103, R75 ;  /* 0x0000004b00677202 */ /* 0x000fe20000000f00 */
[----:B-1----:R-:W-:-:S04]  /*c900*/  FFMA.FTZ R4, R95, UR19, -R2 ;  /* 0x000000135f047c23 */ /* 0x002fc80008010802 */
[----:B------:R1:W-:Y:S01]  /*c910*/  MUFU.EX2 R95, R4 ;  /* 0x00000004005f7308 */ /* 0x0003e20000000800 */
[----:B---3--:R-:W-:Y:S01]  /*c920*/  FFMA.FTZ R8, R178, UR19, -R0 ;  /* 0x00000013b2087c23 */ /* 0x008fe20008010800 */
[----:B------:R-:W-:-:S06]  /*c930*/  MOV R178, R89 ;  /* 0x0000005900b27202 */ /* 0x000fcc0000000f00 */
[----:B------:R3:W-:Y:S01]  /*c940*/  MUFU.EX2 R89, R8 ;  /* 0x0000000800597308 */ /* 0x0007e20000000800 */
[----:B-1----:R-:W-:-:S07]  /*c950*/  F2FP.BF16.F32.PACK_AB R4, R120, R118 ;  /* 0x000000767804723e */ /* 0x002fce00000010ff */
[----:B------:R-:W-:Y:S01]  /*c960*/  HMMA.16816.F32.BF16 R36, R4, R16, R20 ;  /* 0x000000100424723c */ /* 0x000fe20000041814 */
[----:B------:R-:W1:Y:S01]  /*c970*/  LDSM.16.MT88.4 R20, [R185+0x4c00] ;  /* 0x004c0000b914783b */ /* 0x000e620000004200 */
[----:B---3--:R-:W-:Y:S01]  /*c980*/  FFMA.FTZ R8, R177, UR19, -R0 ;  /* 0x00000013b1087c23 */ /* 0x008fe20008010800 */
[----:B------:R-:W-:-:S03]  /*c990*/  MOV R177, R88 ;  /* 0x0000005800b17202 */ /* 0x000fc60000000f00 */
[C---:B------:R-:W-:Y:S01]  /*c9a0*/  HMMA.16816.F32.BF16 R32, R4.reuse, R18, R40 ;  /* 0x000000120420723c */ /* 0x040fe20000041828 */
[----:B------:R3:W4:Y:S05]  /*c9b0*/  MUFU.EX2 R88, R8 ;  /* 0x0000000800587308 */ /* 0x00072a0000000800 */
[C---:B------:R-:W-:Y:S06]  /*c9c0*/  HMMA.16816.F32.BF16 R40, R4.reuse, R12, R44 ;  /* 0x0000000c0428723c */ /* 0x040fec000004182c */
[----:B------:R-:W-:Y:S01]  /*c9d0*/  HMMA.16816.F32.BF16 R48, R4, R14, R48 ;  /* 0x0000000e0430723c */ /* 0x000fe20000041830 */
[----:B---3--:R-:W-:Y:S01]  /*c9e0*/  FFMA.FTZ R8, R179, UR19, -R0 ;  /* 0x00000013b3087c23 */ /* 0x008fe20008010800 */
[----:B------:R-:W-:-:S05]  /*c9f0*/  MOV R179, R85 ;  /* 0x0000005500b37202 */ /* 0x000fca0000000f00 */
[----:B------:R-:W-:Y:S01]  /*ca00*/  FFMA.FTZ R4, R180, UR19, -R0 ;  /* 0x00000013b4047c23 */ /* 0x000fe20008010800 */
[----:B----4-:R-:W-:Y:S01]  /*ca10*/  F2FP.BF16.F32.PACK_AB R5, R88, R89 ;  /* 0x000000595805723e */ /* 0x010fe200000010ff */
[----:B------:R3:W-:Y:S01]  /*ca20*/  MUFU.EX2 R85, R8 ;  /* 0x0000000800557308 */ /* 0x0007e20000000800 */
[----:B------:R-:W-:Y:S02]  /*ca30*/  F2FP.BF16.F32.PACK_AB R6, R126, R124 ;  /* 0x0000007c7e06723e */ /* 0x000fe400000010ff */
[----:B------:R-:W-:-:S05]  /*ca40*/  MOV R180, R74 ;  /* 0x0000004a00b47202 */ /* 0x000fca0000000f00 */
[----:B------:R4:W5:Y:S01]  /*ca50*/  MUFU.EX2 R86, R4 ;  /* 0x0000000400567308 */ /* 0x0009620000000800 */
[----:B---3--:R-:W-:-:S07]  /*ca60*/  F2FP.BF16.F32.PACK_AB R8, R79, R73 ;  /* 0x000000494f08723e */ /* 0x008fce00000010ff */
[C---:B------:R-:W-:Y:S01]  /*ca70*/  HMMA.16816.F32.BF16 R56, R8.reuse, R16, R56 ;  /* 0x000000100838723c */ /* 0x040fe20000041838 */
[--C-:B----4-:R-:W-:Y:S01]  /*ca80*/  FFMA.FTZ R4, R170, UR19, -R2.reuse ;  /* 0x00000013aa047c23 */ /* 0x110fe20008010802 */
[----:B-----5:R-:W-:Y:S02]  /*ca90*/  F2FP.BF16.F32.PACK_AB R7, R86, R85 ;  /* 0x000000555607723e */ /* 0x020fe400000010ff */
[----:B------:R-:W-:Y:S01]  /*caa0*/  MOV R170, R67 ;  /* 0x0000004300aa7202 */ /* 0x000fe20000000f00 */
[----:B------:R3:W-:Y:S01]  /*cab0*/  MUFU.EX2 R91, R4 ;  /* 0x00000004005b7308 */ /* 0x0007e20000000800 */
[C---:B------:R-:W-:Y:S01]  /*cac0*/  HMMA.16816.F32.BF16 R60, R8.reuse, R18, R60 ;  /* 0x00000012083c723c */ /* 0x040fe2000004183c */
[----:B------:R-:W-:Y:S05]  /*cad0*/  LDSM.16.MT88.4 R16, [R184+0x5000] ;  /* 0x00500000b810783b */ /* 0x000fea0000004200 */
[C---:B------:R-:W-:Y:S06]  /*cae0*/  HMMA.16816.F32.BF16 R52, R8.reuse, R12, R152 ;  /* 0x0000000c0834723c */ /* 0x040fec0000041898 */
[----:B------:R-:W-:Y:S01]  /*caf0*/  HMMA.16816.F32.BF16 R160, R8, R14, R160 ;  /* 0x0000000e08a0723c */ /* 0x000fe200000418a0 */
[----:B------:R-:W4:Y:S01]  /*cb00*/  LDSM.16.MT88.4 R12, [R185+0x5000] ;  /* 0x00500000b90c783b */ /* 0x000f220000004200 */
[----:B------:R-:W-:Y:S01]  /*cb10*/  MOV R152, R79 ;  /* 0x0000004f00987202 */ /* 0x000fe20000000f00 */
[----:B---3--:R-:W-:Y:S01]  /*cb20*/  FFMA.FTZ R4, R171, UR19, -R2 ;  /* 0x00000013ab047c23 */ /* 0x008fe20008010802 */
[----:B------:R-:W-:-:S03]  /*cb30*/  MOV R154, R78 ;  /* 0x0000004e009a7202 */ /* 0x000fc60000000f00 */
[----:B------:R-:W-:Y:S01]  /*cb40*/  FFMA.FTZ R8, R173, UR19, -R2 ;  /* 0x00000013ad087c23 */ /* 0x000fe20008010802 */
[----:B------:R3:W-:Y:S01]  /*cb50*/  MUFU.EX2 R90, R4 ;  /* 0x00000004005a7308 */ /* 0x0007e20000000800 */
[----:B------:R-:W-:Y:S02]  /*cb60*/  MOV R171, R66 ;  /* 0x0000004200ab7202 */ /* 0x000fe40000000f00 */
[----:B------:R-:W-:Y:S02]  /*cb70*/  F2FP.BF16.F32.PACK_AB R9, R234, R235 ;  /* 0x000000ebea09723e */ /* 0x000fe400000010ff */
[----:B------:R-:W-:Y:S02]  /*cb80*/  F2FP.BF16.F32.PACK_AB R10, R252, R180 ;  /* 0x000000b4fc0a723e */ /* 0x000fe400000010ff */
[----:B------:R-:W-:Y:S01]  /*cb90*/  F2FP.BF16.F32.PACK_AB R11, R232, R233 ;  /* 0x000000e9e80b723e */ /* 0x000fe200000010ff */
[----:B------:R5:W-:Y:S01]  /*cba0*/  MUFU.EX2 R87, R8 ;  /* 0x0000000800577308 */ /* 0x000be20000000800 */
[----:B------:R-:W-:-:S02]  /*cbb0*/  MOV R155, R80 ;  /* 0x00000050009b7202 */ /* 0x000fc40000000f00 */
[----:B------:R-:W-:Y:S02]  /*cbc0*/  MOV R173, R72 ;  /* 0x0000004800ad7202 */ /* 0x000fe40000000f00 */
[----:B------:R-:W-:Y:S02]  /*cbd0*/  MOV R153, R73 ;  /* 0x0000004900997202 */ /* 0x000fe40000000f00 */
[----:B---3--:R-:W-:-:S07]  /*cbe0*/  F2FP.BF16.F32.PACK_AB R4, R125, R123 ;  /* 0x0000007b7d04723e */ /* 0x008fce00000010ff */
[----:B--2---:R-:W-:Y:S01]  /*cbf0*/  HMMA.16816.F32.BF16 R44, R4, R28, R36 ;  /* 0x0000001c042c723c */ /* 0x004fe20000041824 */
[----:B-----5:R-:W-:Y:S01]  /*cc00*/  FFMA.FTZ R8, R197, UR19, -R0 ;  /* 0x00000013c5087c23 */ /* 0x020fe20008010800 */
[----:B------:R-:W-:-:S03]  /*cc10*/  MOV R197, R77 ;  /* 0x0000004d00c57202 */ /* 0x000fc60000000f00 */
[----:B------:R2:W-:Y:S01]  /*cc20*/  MUFU.EX2 R83, R8 ;  /* 0x0000000800537308 */ /* 0x0005e20000000800 */
[C---:B------:R-:W-:Y:S01]  /*cc30*/  HMMA.16816.F32.BF16 R36, R4.reuse, R30, R32 ;  /* 0x0000001e0424723c */ /* 0x040fe20000041820 */
[--C-:B--2---:R-:W-:Y:S02]  /*cc40*/  FFMA.FTZ R8, R199, UR19, -R0.reuse ;  /* 0x00000013c7087c23 */ /* 0x104fe40008010800 */
[----:B------:R-:W2:Y:S03]  /*cc50*/  LDL.LU R199, [R1+0x4] ;  /* 0x0000040001c77983 */ /* 0x000ea60000300800 */
[----:B-1----:R-:W-:Y:S01]  /*cc60*/  HMMA.16816.F32.BF16 R32, R4, R20, R40 ;  /* 0x000000140420723c */ /* 0x002fe20000041828 */
[----:B------:R1:W3:Y:S02]  /*cc70*/  MUFU.EX2 R81, R8 ;  /* 0x0000000800517308 */ /* 0x0002e40000000800 */
[----:B-1----:R-:W-:-:S02]  /*cc80*/  FFMA.FTZ R8, R183, UR19, -R0 ;  /* 0x00000013b7087c23 */ /* 0x002fc40008010800 */
[----:B------:R-:W5:Y:S01]  /*cc90*/  LDL.LU R183, [R1] ;  /* 0x0000000001b77983 */ /* 0x000f620000300800 */
[----:B------:R-:W-:Y:S03]  /*cca0*/  HMMA.16816.F32.BF16 R40, R4, R22, R48 ;  /* 0x000000160428723c */ /* 0x000fe60000041830 */
[----:B------:R1:W-:Y:S01]  /*ccb0*/  MUFU.EX2 R78, R8 ;  /* 0x00000008004e7308 */ /* 0x0003e20000000800 */
[----:B------:R-:W-:-:S03]  /*ccc0*/  @UP0 UIADD3 UR17, UR17, -0x3, URZ ;  /* 0xfffffffd11110890 */ /* 0x000fc6000fffe03f */
[----:B------:R-:W-:Y:S01]  /*ccd0*/  FFMA.FTZ R4, R200, UR19, -R0 ;  /* 0x00000013c8047c23 */ /* 0x000fe20008010800 */
[----:B---3--:R-:W-:Y:S02]  /*cce0*/  F2FP.BF16.F32.PACK_AB R5, R81, R83 ;  /* 0x000000535105723e */ /* 0x008fe400000010ff */
[----:B------:R-:W-:Y:S01]  /*ccf0*/  F2FP.BF16.F32.PACK_AB R6, R101, R102 ;  /* 0x000000666506723e */ /* 0x000fe200000010ff */
[----:B------:R3:W4:Y:S01]  /*cd00*/  MUFU.EX2 R79, R4 ;  /* 0x00000004004f7308 */ /* 0x0007220000000800 */
[----:B------:R-:W-:Y:S02]  /*cd10*/  MOV R200, R155 ;  /* 0x0000009b00c87202 */ /* 0x000fe40000000f00 */
[----:B------:R-:W-:Y:S02]  /*cd20*/  MOV R155, R164 ;  /* 0x000000a4009b7202 */ /* 0x000fe40000000f00 */
[----:B-1----:R-:W-:-:S07]  /*cd30*/  F2FP.BF16.F32.PACK_AB R8, R170, R171 ;  /* 0x000000abaa08723e */ /* 0x002fce00000010ff */
[----:B------:R-:W-:Y:S01]  /*cd40*/  HMMA.16816.F32.BF16 R48, R8, R28, R56 ;  /* 0x0000001c0830723c */ /* 0x000fe20000041838 */
[----:B---3--:R-:W-:Y:S01]  /*cd50*/  FFMA.FTZ R4, R182, UR19, -R2 ;  /* 0x00000013b6047c23 */ /* 0x008fe20008010802 */
[----:B----4-:R-:W-:-:S04]  /*cd60*/  F2FP.BF16.F32.PACK_AB R7, R79, R78 ;  /* 0x0000004e4f07723e */ /* 0x010fc800000010ff */
[C---:B------:R-:W-:Y:S01]  /*cd70*/  HMMA.16816.F32.BF16 R60, R8.reuse, R30, R60 ;  /* 0x0000001e083c723c */ /* 0x040fe2000004183c */
[----:B------:R1:W-:Y:S01]  /*cd80*/  MUFU.EX2 R84, R4 ;  /* 0x0000000400547308 */ /* 0x0003e20000000800 */
[----:B------:R-:W-:Y:S01]  /*cd90*/  LDSM.16.MT88.4 R28, [R185+0x5400] ;  /* 0x00540000b91c783b */ /* 0x000fe20000004200 */
[----:B------:R-:W-:Y:S02]  /*cda0*/  MOV R182, R173 ;  /* 0x000000ad00b67202 */ /* 0x000fe40000000f00 */
[----:B------:R-:W-:Y:S01]  /*cdb0*/  MOV R173, R167 ;  /* 0x000000a700ad7202 */ /* 0x000fe20000000f00 */
[C---:B------:R-:W-:Y:S06]  /*cdc0*/  HMMA.16816.F32.BF16 R52, R8.reuse, R20, R52 ;  /* 0x000000140834723c */ /* 0x040fec0000041834 */
[----:B------:R-:W-:Y:S01]  /*cdd0*/  HMMA.16816.F32.BF16 R160, R8, R22, R160 ;  /* 0x0000001608a0723c */ /* 0x000fe200000418a0 */
[----:B------:R-:W-:Y:S01]  /*cde0*/  LDSM.16.MT88.4 R20, [R184+0x5800] ;  /* 0x00580000b814783b */ /* 0x000fe20000004200 */
[----:B-1----:R-:W-:-:S05]  /*cdf0*/  FFMA.FTZ R4, R181, UR19, -R2 ;  /* 0x00000013b5047c23 */ /* 0x002fca0008010802 */
[----:B------:R-:W-:Y:S01]  /*ce00*/  FFMA.FTZ R8, R198, UR19, -R2 ;  /* 0x00000013c6087c23 */ /* 0x000fe20008010802 */
[----:B------:R-:W-:Y:S01]  /*ce10*/  F2FP.BF16.F32.PACK_AB R9, R229, R231 ;  /* 0x000000e7e509723e */ /* 0x000fe200000010ff */
[----:B------:R1:W-:Y:S01]  /*ce20*/  MUFU.EX2 R82, R4 ;  /* 0x0000000400527308 */ /* 0x0003e20000000800 */
[----:B------:R-:W-:Y:S02]  /*ce30*/  F2FP.BF16.F32.PACK_AB R10, R179, R249 ;  /* 0x000000f9b30a723e */ /* 0x000fe400000010ff */
[----:B------:R-:W-:Y:S02]  /*ce40*/  F2FP.BF16.F32.PACK_AB R11, R227, R228 ;  /* 0x000000e4e30b723e */ /* 0x000fe400000010ff */
[----:B------:R-:W-:Y:S02]  /*ce50*/  MOV R181, R197 ;  /* 0x000000c500b57202 */ /* 0x000fe40000000f00 */
[----:B------:R-:W-:Y:S01]  /*ce60*/  MOV R197, R76 ;  /* 0x0000004c00c57202 */ /* 0x000fe20000000f00 */
[----:B------:R3:W-:Y:S01]  /*ce70*/  MUFU.EX2 R80, R8 ;  /* 0x0000000800507308 */ /* 0x0007e20000000800 */
[----:B------:R-:W-:-:S02]  /*ce80*/  MOV R76, R26 ;  /* 0x0000001a004c7202 */ /* 0x000fc40000000f00 */
[----:B------:R-:W-:Y:S02]  /*ce90*/  @P0 MOV R76, R26 ;  /* 0x0000001a004c0202 */ /* 0x000fe40000000f00 */
[----:B-1----:R-:W-:-:S07]  /*cea0*/  F2FP.BF16.F32.PACK_AB R4, R110, R127 ;  /* 0x0000007f6e04723e */ /* 0x002fce00000010ff */
[C---:B------:R-:W-:Y:S01]  /*ceb0*/  HMMA.16816.F32.BF16 R64, R4.reuse, R12, R32 ;  /* 0x0000000c0440723c */ /* 0x040fe20000041820 */
[--C-:B---3--:R-:W-:Y:S01]  /*cec0*/  FFMA.FTZ R8, R201, UR19, -R0.reuse ;  /* 0x00000013c9087c23 */ /* 0x108fe20008010800 */
[----:B------:R-:W1:Y:S03]  /*ced0*/  LDSM.16.MT88.4 R32, [R184+0x5400] ;  /* 0x00540000b820783b */ /* 0x000e660000004200 */
[----:B------:R3:W-:Y:S01]  /*cee0*/  MUFU.EX2 R75, R8 ;  /* 0x00000008004b7308 */ /* 0x0007e20000000800 */
[C---:B------:R-:W-:Y:S06]  /*cef0*/  HMMA.16816.F32.BF16 R136, R4.reuse, R16, R44 ;  /* 0x000000100488723c */ /* 0x040fec000004182c */
[C---:B------:R-:W-:Y:S06]  /*cf00*/  HMMA.16816.F32.BF16 R148, R4.reuse, R18, R36 ;  /* 0x000000120494723c */ /* 0x040fec0000041824 */
[----:B------:R-:W-:Y:S01]  /*cf10*/  HMMA.16816.F32.BF16 R56, R4, R14, R40 ;  /* 0x0000000e0438723c */ /* 0x000fe20000041828 */
[----:B---3--:R-:W-:-:S06]  /*cf20*/  FFMA.FTZ R8, R202, UR19, -R0 ;  /* 0x00000013ca087c23 */ /* 0x008fcc0008010800 */
[----:B------:R-:W-:Y:S01]  /*cf30*/  FFMA.FTZ R4, R205, UR19, -R0 ;  /* 0x00000013cd047c23 */ /* 0x000fe20008010800 */
[----:B------:R3:W4:Y:S01]  /*cf40*/  MUFU.EX2 R74, R8 ;  /* 0x00000008004a7308 */ /* 0x0007220000000800 */
[----:B------:R-:W-:-:S07]  /*cf50*/  F2FP.BF16.F32.PACK_AB R6, R91, R94 ;  /* 0x0000005e5b06723e */ /* 0x000fce00000010ff */
[----:B------:R1:W-:Y:S01]  /*cf60*/  MUFU.EX2 R73, R4 ;  /* 0x0000000400497308 */ /* 0x0003e20000000800 */
[----:B---3--:R-:W-:Y:S01]  /*cf70*/  FFMA.FTZ R8, R204, UR19, -R0 ;  /* 0x00000013cc087c23 */ /* 0x008fe20008010800 */
[----:B----4-:R-:W-:-:S06]  /*cf80*/  F2FP.BF16.F32.PACK_AB R5, R74, R75 ;  /* 0x0000004b4a05723e */ /* 0x010fcc00000010ff */
[----:B------:R3:W4:Y:S01]  /*cf90*/  MUFU.EX2 R72, R8 ;  /* 0x0000000800487308 */ /* 0x0007220000000800 */
[----:B-1----:R-:W-:-:S07]  /*cfa0*/  FFMA.FTZ R4, R203, UR19, -R2 ;  /* 0x00000013cb047c23 */ /* 0x002fce0008010802 */
[----:B------:R1:W1:Y:S01]  /*cfb0*/  MUFU.EX2 R77, R4 ;  /* 0x00000004004d7308 */ /* 0x0002620000000800 */
[----:B---3--:R-:W-:Y:S02]  /*cfc0*/  F2FP.BF16.F32.PACK_AB R8, R250, R251 ;  /* 0x000000fbfa08723e */ /* 0x008fe400000010ff */
[----:B----4-:R-:W-:-:S05]  /*cfd0*/  F2FP.BF16.F32.PACK_AB R7, R73, R72 ;  /* 0x000000484907723e */ /* 0x010fca00000010ff */
[----:B------:R-:W-:Y:S01]  /*cfe0*/  HMMA.16816.F32.BF16 R48, R8, R16, R48 ;  /* 0x000000100830723c */ /* 0x000fe20000041830 */
[----:B-1----:R-:W-:Y:S01]  /*cff0*/  FFMA.FTZ R4, R206, UR19, -R0 ;  /* 0x00000013ce047c23 */ /* 0x002fe20008010800 */
[----:B------:R-:W-:-:S04]  /*d000*/  F2FP.BF16.F32.PACK_AB R164, R77, R80 ;  /* 0x000000504da4723e */ /* 0x000fc800000010ff */
        /* <DEDUP_REMOVED lines=14> */
[C---:B------:R-:W-:Y:S01]  /*d0f0*/  HMMA.16816.F32.BF16 R136, R4.reuse, R32, R136 ;  /* 0x000000200488723c */ /* 0x040fe20000041888 */
[----:B------:R-:W-:Y:S02]  /*d100*/  F2FP.BF16.F32.PACK_AB R160, R134, R168 ;  /* 0x000000a886a0723e */ /* 0x000fe400000010ff */
[----:B------:R-:W-:Y:S01]  /*d110*/  F2FP.BF16.F32.PACK_AB R162, R132, R133 ;  /* 0x0000008584a2723e */ /* 0x000fe200000010ff */
[----:B------:R4:W-:Y:S02]  /*d120*/  MUFU.EX2 R55, R9 ;  /* 0x0000000900377308 */ /* 0x0009e40000000800 */
[C---:B------:R-:W-:Y:S06]  /*d130*/  HMMA.16816.F32.BF16 R148, R4.reuse, R34, R148 ;  /* 0x000000220494723c */ /* 0x040fec0000041894 */
[----:B------:R-:W-:Y:S01]  /*d140*/  HMMA.16816.F32.BF16 R64, R4, R28, R64 ;  /* 0x0000001c0440723c */ /* 0x000fe20000041840 */
[----:B---3--:R-:W-:-:S04]  /*d150*/  FFMA.FTZ R8, R208, UR19, -R0 ;  /* 0x00000013d0087c23 */ /* 0x008fc80008010800 */
[----:B------:R3:W1:Y:S01]  /*d160*/  MUFU.EX2 R60, R8 ;  /* 0x00000008003c7308 */ /* 0x0006620000000800 */
        /* <DEDUP_REMOVED lines=8> */
[----:B------:R-:W-:Y:S01]  /*d1f0*/  F2FP.BF16.F32.PACK_AB R6, R169, R175 ;  /* 0x000000afa906723e */ /* 0x000fe200000010ff */
[----:B------:R-:W5:Y:S01]  /*d200*/  LDSM.16.MT88.4 R40, [R185+0x5c00] ;  /* 0x005c0000b928783b */ /* 0x000f620000004200 */
[----:B------:R-:W-:Y:S02]  /*d210*/  F2FP.BF16.F32.PACK_AB R7, R129, R130 ;  /* 0x000000828107723e */ /* 0x000fe400000010ff */
[----:B---3--:R-:W-:Y:S01]  /*d220*/  F2FP.BF16.F32.PACK_AB R8, R87, R90 ;  /* 0x0000005a5708723e */ /* 0x008fe200000010ff */
[----:B------:R-:W-:Y:S01]  /*d230*/  HMMA.16816.F32.BF16 R32, R12, R28, R36 ;  /* 0x0000001c0c20723c */ /* 0x000fe20000041824 */
[----:B------:R3:W-:Y:S01]  /*d240*/  MUFU.EX2 R53, R2 ;  /* 0x0000000200357308 */ /* 0x0007e20000000800 */
[----:B-1----:R-:W-:-:S04]  /*d250*/  F2FP.BF16.F32.PACK_AB R11, R55, R60 ;  /* 0x0000003c370b723e */ /* 0x002fc800000010ff */
[----:B------:R-:W-:Y:S01]  /*d260*/  HMMA.16816.F32.BF16 R28, R12, R30, R44 ;  /* 0x0000001e0c1c723c */ /* 0x000fe2000004182c */
[----:B------:R-:W-:Y:S02]  /*d270*/  MOV R38, R68 ;  /* 0x0000004400267202 */ /* 0x000fe40000000f00 */
[----:B------:R-:W-:Y:S01]  /*d280*/  MOV R39, R70 ;  /* 0x0000004600277202 */ /* 0x000fe20000000f00 */
[--C-:B----4-:R-:W-:Y:S01]  /*d290*/  FFMA.FTZ R4, R212, UR19, -R0.reuse ;  /* 0x00000013d4047c23 */ /* 0x110fe20008010800 */
[----:B------:R-:W-:Y:S01]  /*d2a0*/  MOV R37, R27 ;  /* 0x0000001b00257202 */ /* 0x000fe20000000f00 */
[C---:B------:R-:W-:Y:S01]  /*d2b0*/  HMMA.16816.F32.BF16 R136, R8.reuse, R20, R136 ;  /* 0x000000140888723c */ /* 0x040fe20000041888 */
[--C-:B------:R-:W-:Y:S01]  /*d2c0*/  FFMA.FTZ R12, R217, UR19, -R3.reuse ;  /* 0x00000013d90c7c23 */ /* 0x100fe20008010803 */
[----:B------:R1:W-:Y:S01]  /*d2d0*/  MUFU.EX2 R52, R4 ;  /* 0x0000000400347308 */ /* 0x0003e20000000800 */
[--C-:B------:R-:W-:Y:S01]  /*d2e0*/  FFMA.FTZ R13, R216, UR19, -R3.reuse ;  /* 0x00000013d80d7c23 */ /* 0x100fe20008010803 */
[----:B------:R-:W-:Y:S01]  /*d2f0*/  FFMA.FTZ R14, R218, UR19, -R3 ;  /* 0x00000013da0e7c23 */ /* 0x000fe20008010803 */
[----:B------:R-:W-:Y:S01]  /*d300*/  @P0 MOV R38, R68 ;  /* 0x0000004400260202 */ /* 0x000fe20000000f00 */
[----:B---3--:R-:W-:Y:S01]  /*d310*/  FFMA.FTZ R2, R213, UR19, -R0 ;  /* 0x00000013d5027c23 */ /* 0x008fe20008010800 */
[----:B------:R-:W-:Y:S01]  /*d320*/  HMMA.16816.F32.BF16 R148, R8, R22, R148 ;  /* 0x000000160894723c */ /* 0x000fe20000041894 */
[----:B------:R-:W-:-:S02]  /*d330*/  @P0 MOV R39, R70 ;  /* 0x0000004600270202 */ /* 0x000fc40000000f00 */
[----:B------:R3:W-:Y:S01]  /*d340*/  MUFU.EX2 R36, R2 ;  /* 0x0000000200247308 */ /* 0x0007e20000000800 */
[----:B------:R-:W-:Y:S02]  /*d350*/  @P0 MOV R37, R27 ;  /* 0x0000001b00250202 */ /* 0x000fe40000000f00 */
[C---:B------:R-:W-:Y:S05]  /*d360*/  HMMA.16816.F32.BF16 R156, R8.reuse, R16, R64 ;  /* 0x00000010089c723c */ /* 0x040fea0000041840 */
[----:B------:R-:W4:Y:S01]  /*d370*/  MUFU.EX2 R12, R12 ;  /* 0x0000000c000c7308 */ /* 0x000f220000000800 */
[----:B-1----:R-:W-:Y:S01]  /*d380*/  F2FP.BF16.F32.PACK_AB R4, R176, R174 ;  /* 0x000000aeb004723e */ /* 0x002fe200000010ff */
[----:B------:R-:W-:Y:S06]  /*d390*/  HMMA.16816.F32.BF16 R44, R8, R18, R56 ;  /* 0x00000012082c723c */ /* 0x000fec0000041838 */
[C---:B------:R-:W-:Y:S01]  /*d3a0*/  HMMA.16816.F32.BF16 R140, R4.reuse, R20, R140 ;  /* 0x00000014048c723c */ /* 0x040fe2000004188c */
[--C-:B---3--:R-:W-:Y:S01]  /*d3b0*/  FFMA.FTZ R2, R214, UR19, -R0.reuse ;  /* 0x00000013d6027c23 */ /* 0x108fe20008010800 */
[----:B------:R-:W-:Y:S01]  /*d3c0*/  FFMA.FTZ R0, R215, UR19, -R0 ;  /* 0x00000013d7007c23 */ /* 0x000fe20008010800 */
[----:B------:R-:W-:Y:S03]  /*d3d0*/  MUFU.EX2 R13, R13 ;  /* 0x0000000d000d7308 */ /* 0x000fe60000000800 */
[----:B------:R-:W-:Y:S01]  /*d3e0*/  HMMA.16816.F32.BF16 R48, R4, R22, R48 ;  /* 0x000000160430723c */ /* 0x000fe20000041830 */
[----:B----4-:R-:W-:-:S04]  /*d3f0*/  F2FP.BF16.F32.PACK_AB R161, R12, R128 ;  /* 0x000000800ca1723e */ /* 0x010fc800000010ff */
[----:B------:R1:W-:Y:S01]  /*d400*/  MUFU.EX2 R15, R2 ;  /* 0x00000002000f7308 */ /* 0x0003e20000000800 */
[C---:B------:R-:W-:Y:S06]  /*d410*/  HMMA.16816.F32.BF16 R32, R4.reuse, R16, R32 ;  /* 0x000000100420723c */ /* 0x040fec0000041820 */
[----:B------:R-:W-:Y:S01]  /*d420*/  HMMA.16816.F32.BF16 R28, R4, R18, R28 ;  /* 0x00000012041c723c */ /* 0x000fe2000004181c */
[----:B------:R3:W4:Y:S01]  /*d430*/  MUFU.EX2 R9, R0 ;  /* 0x0000000000097308 */ /* 0x0007220000000800 */
[----:B--2---:R-:W-:Y:S01]  /*d440*/  FFMA.FTZ R8, R199, R69, R219 ;  /* 0x00000045c7087223 */ /* 0x004fe200000100db */
[----:B------:R-:W-:-:S02]  /*d450*/  MOV R199, R152 ;  /* 0x0000009800c77202 */ /* 0x000fc40000000f00 */
[----:B------:R-:W-:-:S04]  /*d460*/  MOV R152, R166 ;  /* 0x000000a600987202 */ /* 0x000fc80000000f00 */
[----:B------:R-:W2:Y:S01]  /*d470*/  MUFU.EX2 R14, R14 ;  /* 0x0000000e000e7308 */ /* 0x000ea20000000800 */
[----:B-1----:R-:W-:Y:S01]  /*d480*/  FFMA.FTZ R2, R181, R24, R113 ;  /* 0x00000018b5027223 */ /* 0x002fe20000010071 */
[----:B------:R-:W-:-:S03]  /*d490*/  F2FP.BF16.F32.PACK_AB R166, R53, R54 ;  /* 0x0000003635a6723e */ /* 0x000fc600000010ff */
[----:B------:R-:W-:Y:S01]  /*d4a0*/  FADD.FTZ R2, R112, R2 ;  /* 0x0000000270027221 */ /* 0x000fe20000010000 */
[----:B---3--:R-:W-:Y:S01]  /*d4b0*/  FFMA.FTZ R0, R182, R25, R104 ;  /* 0x00000019b6007223 */ /* 0x008fe20000010068 */
[----:B----4-:R-:W-:-:S03]  /*d4c0*/  F2FP.BF16.F32.PACK_AB R167, R9, R15 ;  /* 0x0000000f09a7723e */ /* 0x010fc600000010ff */
[----:B------:R-:W-:Y:S01]  /*d4d0*/  FADD.FTZ R0, R105, R0 ;  /* 0x0000000069007221 */ /* 0x000fe20000010000 */
[----:B-----5:R-:W-:Y:S01]  /*d4e0*/  FFMA.FTZ R3, R183, R71, R246 ;  /* 0x00000047b7037223 */ /* 0x020fe200000100f6 */
[----:B------:R-:W-:Y:S02]  /*d4f0*/  MOV R183, R153 ;  /* 0x0000009900b77202 */ /* 0x000fe40000000f00 */
[----:B------:R-:W-:Y:S01]  /*d500*/  MOV R153, R165 ;  /* 0x000000a500997202 */ /* 0x000fe20000000f00 */
[----:B------:R-:W-:Y:S01]  /*d510*/  FADD.FTZ R4, R247, R3 ;  /* 0x00000003f7047221 */ /* 0x000fe20000010000 */
[----:B------:R-:W-:Y:S01]  /*d520*/  FADD.FTZ R3, R220, R8 ;  /* 0x00000008dc037221 */ /* 0x000fe20000010000 */
[----:B------:R-:W-:Y:S02]  /*d530*/  F2FP.BF16.F32.PACK_AB R165, R36, R52 ;  /* 0x0000003424a5723e */ /* 0x000fe400000010ff */
        /* <DEDUP_REMOVED lines=119> */
[C---:B--2---:R-:W-:Y:S01]  /*dcb0*/  FADD.FTZ R3, R14.reuse, R3 ;  /* 0x000000030e037221 */ /* 0x044fe20000010000 */
[----:B------:R-:W-:Y:S01]  /*dcc0*/  FADD.FTZ R2, R53, R2 ;  /* 0x0000000235027221 */ /* 0x000fe20000010000 */
[----:B------:R-:W-:Y:S01]  /*dcd0*/  FADD.FTZ R0, R9, R0 ;  /* 0x0000000009007221 */ /* 0x000fe20000010000 */
[----:B------:R-:W-:Y:S01]  /*dce0*/  F2FP.BF16.F32.PACK_AB R163, R14, R13 ;  /* 0x0000000d0ea3723e */ /* 0x000fe200000010ff */
[----:B------:R2:W-:Y:S01]  /*dcf0*/  STL [R1], R4 ;  /* 0x0000000401007387 */ /* 0x0005e20000100800 */
[C---:B------:R-:W-:Y:S03]  /*dd00*/  HMMA.16816.F32.BF16 R136, R164.reuse, R144, R136 ;  /* 0x00000090a488723c */ /* 0x040fe60000041888 */
[----:B------:R2:W-:Y:S03]  /*dd10*/  STL [R1+0x4], R3 ;  /* 0x0000040301007387 */ /* 0x0005e60000100800 */
[----:B------:R-:W-:Y:S01]  /*dd20*/  HMMA.16816.F32.BF16 R148, R164, R146, R148 ;  /* 0x00000092a494723c */ /* 0x000fe20000041894 */
[----:B------:R2:W-:Y:S04]  /*dd30*/  STL [R1+0x8], R2 ;  /* 0x0000080201007387 */ /* 0x0005e80000100800 */
[----:B------:R2:W-:Y:S01]  /*dd40*/  STL [R1+0xc], R0 ;  /* 0x00000c0001007387 */ /* 0x0005e20000100800 */
[----:B------:R-:W-:Y:S06]  /*dd50*/  HMMA.16816.F32.BF16 R140, R160, R144, R140 ;  /* 0x00000090a08c723c */ /* 0x000fec000004188c */
[----:B------:R-:W-:Y:S06]  /*dd60*/  HMMA.16816.F32.BF16 R156, R164, R40, R156 ;  /* 0x00000028a49c723c */ /* 0x000fec000004189c */
[C---:B------:R-:W-:Y:S06]  /*dd70*/  HMMA.16816.F32.BF16 R144, R160.reuse, R146, R48 ;  /* 0x00000092a090723c */ /* 0x040fec0000041830 */
[----:B------:R-:W-:Y:S06]  /*dd80*/  HMMA.16816.F32.BF16 R152, R160, R40, R32 ;  /* 0x00000028a098723c */ /* 0x000fec0000041820 */
[-C--:B------:R-:W-:Y:S06]  /*dd90*/  HMMA.16816.F32.BF16 R164, R164, R42.reuse, R44 ;  /* 0x0000002aa4a4723c */ /* 0x080fec000004182c */
[----:B------:R-:W-:Y:S01]  /*dda0*/  HMMA.16816.F32.BF16 R160, R160, R42, R28 ;  /* 0x0000002aa0a0723c */ /* 0x000fe2000004181c */
[----:B------:R-:W-:-:S08]  /*ddb0*/  NOP ;  /* 0x0000000000007918 */ /* 0x000fd00000000000 */
[----:B--2---:R-:W-:-:S15]  /*ddc0*/  @P0 BRA `(.L_x_529) ;  /* 0x0000000000040947 */ /* 0x004fde0003800000 */
.L_x_525:
[----:B------:R-:W-:-:S12]  /*ddd0*/  UIADD3 UR17, UR4, -0x1, URZ ;  /* 0xffffffff04117890 */ /* 0x000fd8000fffe03f */
.L_x_529:
[----:B------:R-:W-:-:S13]  /*dde0*/  ISETP.LE.AND P0, PT, RZ, UR17, PT ;  /* 0x00000011ff007c0c */ /* 0x000fda000bf03270 */
[----:B------:R-:W-:Y:S05]  /*ddf0*/  @!P0 BRA `(.L_x_530) ;  /* 0x0000004c00508947 */ /* 0x000fea0003800000 */
[----:B-1----:R-:W2:Y:S01]  /*de00*/  LDL.64 R2, [R1+0x38] ;  /* 0x0000380001027983 */ /* 0x002ea20000100a00 */
[----:B------:R-:W-:Y:S01]  /*de10*/  ULDC UR4, c[0x0][0x2d0] ;  /* 0x0000b40000047ab9 */ /* 0x000fe20000000800 */
[----:B------:R-:W-:Y:S01]  /*de20*/  UIMAD.WIDE.U32 UR30, UR8, 0x60, URZ ;  /* 0x00000060081e78a5 */ /* 0x000fe2000f8e003f */
[----:B------:R-:W-:Y:S01]  /*de30*/  IMAD.MOV.U32 R132, RZ, RZ, R38 ;  /* 0x000000ffff847224 */ /* 0x000fe200078e0026 */
[----:B------:R-:W-:Y:S01]  /*de40*/  UIMAD UR19, UR9, 0x60, URZ ;  /* 0x00000060091378a4 */ /* 0x000fe2000f8e023f */
[----:B------:R-:W-:Y:S01]  /*de50*/  IMAD.MOV.U32 R134, RZ, RZ, R76 ;  /* 0x000000ffff867224 */ /* 0x000fe200078e004c */
[----:B------:R-:W-:Y:S01]  /*de60*/  UIMAD.WIDE.U32 UR32, UR10, 0x60, URZ ;  /* 0x000000600a2078a5 */ /* 0x000fe2000f8e003f */
[----:B------:R-:W-:Y:S01]  /*de70*/  MOV R133, R37 ;  /* 0x0000002500857202 */ /* 0x000fe20000000f00 */
[----:B------:R-:W-:Y:S02]  /*de80*/  UIMAD UR20, UR11, 0x60, URZ ;  /* 0x000000600b1478a4 */ /* 0x000fe4000f8e023f */
[----:B------:R-:W-:-:S02]  /*de90*/  USHF.L.U64.HI UR15, UR8, 0x6, UR9 ;  /* 0x00000006080f7899 */ /* 0x000fc40008010209 */
[----:B------:R-:W-:Y:S02]  /*dea0*/  USHF.L.U32 UR16, UR8, 0x6, URZ ;  /* 0x0000000608107899 */ /* 0x000fe4000800063f */
[----:B------:R-:W-:Y:S02]  /*deb0*/  USHF.L.U64.HI UR8, UR10, 0x6, UR11 ;  /* 0x000000060a087899 */ /* 0x000fe4000801020b */
[----:B------:R-:W-:Y:S02]  /*dec0*/  USHF.L.U32 UR9, UR10, 0x6, URZ ;  /* 0x000000060a097899 */ /* 0x000fe4000800063f */
[----:B------:R-:W-:Y:S02]  /*ded0*/  UIADD3 UR19, UR19, UR31, URZ ;  /* 0x0000001f13137290 */ /* 0x000fe4000fffe03f */
[----:B------:R-:W-:Y:S01]  /*dee0*/  UIADD3 UR20, UR20, UR33, URZ ;  /* 0x0000002114147290 */ /* 0x000fe2000fffe03f */
[----:B------:R-:W-:Y:S01]  /*def0*/  ULDC UR10, c[0x0][0x39c] ;  /* 0x0000e700000a7ab9 */ /* 0x000fe20000000800 */
[----:B------:R-:W-:Y:S01]  /*df00*/  ULDC.64 UR6, c[0x0][0x248] ;  /* 0x0000920000067ab9 */ /* 0x000fe20000000a00 */
[----:B--2---:R-:W-:Y:S01]  /*df10*/  ISETP.GE.AND P0, PT, R2, UR4, PT ;  /* 0x0000000402007c0c */ /* 0x004fe2000bf06270 */
[----:B------:R-:W-:-:S12]  /*df20*/  ULDC UR4, c[0x0][0x2ec] ;  /* 0x0000bb0000047ab9 */ /* 0x000fd80000000800 */
[----:B------:R-:W1:Y:S08]  /*df30*/  @!P0 LDC.64 R2, c[0x0][0x220] ;  /* 0x00008800ff028b82 */ /* 0x000e700000000a00 */
[----:B------:R-:W2:Y:S08]  /*df40*/  @!P0 LDC.64 R6, c[0x0][0x220] ;  /* 0x00008800ff068b82 */ /* 0x000eb00000000a00 */
[----:B------:R-:W3:Y:S01]  /*df50*/  @!P0 LDC.64 R4, c[0x0][0x220] ;  /* 0x00008800ff048b82 */ /* 0x000ee20000000a00 */
[----:B-1----:R1:W-:Y:S04]  /*df60*/  @!P0 STL.64 [R1+0x30], R2 ;  /* 0x0000300201008387 */ /* 0x0023e80000100a00 */
[----:B--2---:R-:W-:Y:S04]  /*df70*/  @!P0 STL.64 [R1+0x28], R6 ;  /* 0x0000280601008387 */ /* 0x004fe80000100a00 */
[----:B---3--:R2:W-:Y:S01]  /*df80*/  @!P0 STL.64 [R1+0x20], R4 ;  /* 0x0000200401008387 */ /* 0x0085e20000100a00 */
[----:B-1----:R-:W1:Y:S03]  /*df90*/  @!P0 LDC.64 R2, c[0x0][0x220] ;  /* 0x00008800ff028b82 */ /* 0x002e660000000a00 */
[----:B-1----:R1:W-:Y:S04]  /*dfa0*/  @!P0 STL.64 [R1+0x18], R2 ;  /* 0x0000180201008387 */ /* 0x0023e80000100a00 */
[----:B--2---:R-:W2:Y:S01]  /*dfb0*/  LDL.LU.64 R4, [R1+0x50] ;  /* 0x0000500001047983 */ /* 0x004ea20000300a00 */
[----:B-1----:R-:W-:Y:S01]  /*dfc0*/  MOV R3, R39 ;  /* 0x0000002700037202 */ /* 0x002fe20000000f00 */
[----:B--2---:R-:W-:-:S05]  /*dfd0*/  IMAD.MOV.U32 R5, RZ, RZ, R241 ;  /* 0x000000ffff057224 */ /* 0x004fca00078e00f1 */
[----:B------:R1:W-:Y:S01]  /*dfe0*/  STL.64 [R1+0x10], R4 ;  /* 0x0000100401007387 */ /* 0x0003e20000100a00 */
[----:B------:R-:W-:Y:S05]  /*dff0*/  BRA `(.L_x_531) ;  /* 0x0000000000dc7947 */ /* 0x000fea0003800000 */
.L_x_533:
[----:B------:R-:W2:Y:S01]  /*e000*/  LDL.64 R222, [R1+0x48] ;  /* 0x0000480001de7983 */ /* 0x000ea20000100a00 */
[----:B------:R-:W1:Y:S01]  /*e010*/  @!P0 LDC.64 R10, c[0x0][0x218] ;  /* 0x00008600ff0a8b82 */ /* 0x000e620000000a00 */
[----:B------:R-:W-:Y:S02]  /*e020*/  UIADD3 UR24, UR17, -0x1, URZ ;  /* 0xffffffff11187890 */ /* 0x000fe4000fffe03f */
[----:B------:R-:W4:Y:S02]  /*e030*/  LDL.64 R220, [R1+0x40] ;  /* 0x0000400001dc7983 */ /* 0x000f240000100a00 */
        /* <DEDUP_REMOVED lines=8> */
[----:B------:R-:W3:Y:S02]  /*e0c0*/  @!P0 LDC.64 R16, c[0x0][0x218] ;  /* 0x00008600ff108b82 */ /* 0x000ee40000000a00 */
[----:B------:R-:W-:Y:S01]  /*e0d0*/  UIADD3 UR11, UR35, UR11, URZ ;  /* 0x0000000b230b7290 */ /* 0x000fe2000fffe03f */
[----:B------:R-:W-:Y:S02]  /*e0e0*/  IMAD.U32 R0, RZ, RZ, UR34 ;  /* 0x00000022ff007e24 */ /* 0x000fe4000f8e00ff */
[----:B------:R-:W-:Y:S03]  /*e0f0*/  IMAD.U32 R4, RZ, RZ, UR34 ;  /* 0x00000022ff047e24 */ /* 0x000fe6000f8e00ff */
[----:B------:R-:W-:Y:S01]  /*e100*/  IMAD.U32 R2, RZ, RZ, UR11 ;  /* 0x0000000bff027e24 */ /* 0x000fe2000f8e00ff */
[----:B------:R-:W3:Y:S01]  /*e110*/  @!P0 LDC.64 R18, c[0x0][0x218] ;  /* 0x00008600ff128b82 */ /* 0x000ee20000000a00 */
[----:B--2---:R-:W-:Y:S04]  /*e120*/  LEA R0, P2, R0, R222, 0x7 ;  /* 0x000000de00007211 */ /* 0x004fe800078438ff */
[----:B-1----:R-:W-:Y:S02]  /*e130*/  @!P0 LEA R10, P6, R0, R10, 0x1 ;  /* 0x0000000a000a8211 */ /* 0x002fe400078c08ff */
[----:B----4-:R-:W-:Y:S02]  /*e140*/  LEA.HI.X R2, R4, R221, R2, 0x7, P2 ;  /* 0x000000dd04027211 */ /* 0x010fe400010f3c02 */
[C---:B------:R-:W-:Y:S02]  /*e150*/  @!P0 IADD3 R5, P4, R0.reuse, UR26, RZ ;  /* 0x0000001a00058c10 */ /* 0x040fe4000ff9e0ff */
[----:B------:R-:W-:Y:S02]  /*e160*/  @!P0 LEA.HI.X R11, R0, R11, R2, 0x1, P6 ;  /* 0x0000000b000b8211 */ /* 0x000fe400030f0c02 */
[C---:B-----5:R-:W-:Y:S02]  /*e170*/  @!P0 LEA R8, P5, R5.reuse, R14, 0x1 ;  /* 0x0000000e05088211 */ /* 0x060fe400078a08ff */
        /* <DEDUP_REMOVED lines=8> */
[C---:B---3--:R-:W-:Y:S02]  /*e200*/  @!P0 LEA R6, P4, R7.reuse, R16, 0x1 ;  /* 0x0000001007068211 */ /* 0x048fe400078808ff */
        /* <DEDUP_REMOVED lines=22> */
.L_x_531:
[----:B--2---:R-:W2:Y:S01]  /*e370*/  LDL.64 R12, [R1+0x10] ;  /* 0x00001000010c7983 */ /* 0x004ea20000100a00 */
[----:B------:R-:W-:Y:S04]  /*e380*/  DEPBAR.LE SB0, 0x0 ;  /* 0x000080000000791a */ /* 0x000fe80000000000 */
[----:B-1----:R-:W-:Y:S01]  /*e390*/  IMAD.U32 R4, RZ, RZ, UR17 ;  /* 0x00000011ff047e24 */ /* 0x002fe2000f8e00ff */
[----:B------:R-:W3:Y:S01]  /*e3a0*/  LDL R19, [R1+0x34] ;  /* 0x0000340001137983 */ /* 0x000ee20000100800 */
[----:B------:R-:W-:Y:S02]  /*e3b0*/  USHF.R.S32.HI UR24, URZ, 0x1f, UR17 ;  /* 0x0000001f3f187899 */ /* 0x000fe40008011411 */
[----:B------:R-:W-:Y:S01]  /*e3c0*/  UIMAD UR11, UR21, UR17, URZ ;  /* 0x00000011150b72a4 */ /* 0x000fe2000f8e023f */
[----:B------:R-:W4:Y:S03]  /*e3d0*/  LDL R9, [R1+0x30] ;  /* 0x0000300001097983 */ /* 0x000f260000100800 */
[----:B------:R-:W-:Y:S01]  /*e3e0*/  UIMAD UR11, UR24, UR28, UR11 ;  /* 0x0000001c180b72a4 */ /* 0x000fe2000f8e020b */
[----:B------:R-:W5:Y:S04]  /*e3f0*/  LDL R18, [R1+0x2c] ;  /* 0x00002c0001127983 */ /* 0x000f680000100800 */
[----:B------:R-:W5:Y:S04]  /*e400*/  LDL R10, [R1+0x28] ;  /* 0x00002800010a7983 */ /* 0x000f680000100800 */
        /* <DEDUP_REMOVED lines=8> */
[----:B--2---:R-:W-:Y:S04]  /*e490*/  IMAD.WIDE.U32 R4, R4, UR28, R12 ;  /* 0x0000001c04047c25 */ /* 0x004fe8000f8e000c */
[----:B------:R-:W-:Y:S01]  /*e4a0*/  VIADD R0, R5, UR11 ;  /* 0x0000000b05007c36 */ /* 0x000fe20008000000 */
[C---:B------:R-:W-:Y:S02]  /*e4b0*/  @!P0 IADD3 R2, P3, R4.reuse, UR27, RZ ;  /* 0x0000001b04028c10 */ /* 0x040fe4000ff7e0ff */
[C---:B------:R-:W-:Y:S02]  /*e4c0*/  @!P0 IADD3 R5, P2, R4.reuse, UR16, RZ ;  /* 0x0000001004058c10 */ /* 0x040fe4000ff5e0ff */
[C---:B------:R-:W-:Y:S02]  /*e4d0*/  @!P0 IADD3 R7, P1, R4.reuse, UR30, RZ ;  /* 0x0000001e04078c10 */ /* 0x040fe4000ff3e0ff */
[----:B----4-:R-:W-:Y:S02]  /*e4e0*/  @!P0 LEA R12, P4, R4, R9, 0x1 ;  /* 0x00000009040c8211 */ /* 0x010fe400078808ff */
[----:B------:R-:W-:Y:S02]  /*e4f0*/  @!P0 IADD3.X R9, R0, UR18, RZ, P3, !PT ;  /* 0x0000001200098c10 */ /* 0x000fe40009ffe4ff */
[----:B---3--:R-:W-:Y:S02]  /*e500*/  @!P0 LEA.HI.X R13, R4, R19, R0, 0x1, P4 ;  /* 0x00000013040d8211 */ /* 0x008fe400020f0c00 */
[----:B------:R-:W-:Y:S02]  /*e510*/  @!P0 IADD3.X R14, R0, UR15, RZ, P2, !PT ;  /* 0x0000000f000e8c10 */ /* 0x000fe400097fe4ff */
[----:B-----5:R-:W-:Y:S01]  /*e520*/  @!P0 LEA R10, P3, R2, R10, 0x1 ;  /* 0x0000000a020a8211 */ /* 0x020fe200078608ff */
[----:B------:R-:W-:Y:S01]  /*e530*/  @!PT LDS RZ, [RZ] ;  /* 0x00000000fffff984 */ /* 0x000fe20000000800 */
[----:B------:R-:W-:Y:S01]  /*e540*/  @!PT LDS RZ, [RZ] ;  /* 0x00000000fffff984 */ /* 0x000fe20000000800 */
[----:B------:R-:W-:Y:S01]  /*e550*/  @!PT LDS RZ, [RZ] ;  /* 0x00000000fffff984 */ /* 0x000fe20000000800 */
[----:B------:R-:W-:Y:S01]  /*e560*/  @!P0 LDGSTS.E.BYPASS.LTC128B.128 [R196+0x4000], desc[UR22][R12.64] ;  /* 0x040000000cc48fae */ /* 0x000fe2000b901d56 */
[----:B------:R-:W-:Y:S02]  /*e570*/  @!P0 IADD3.X R15, R0, UR19, RZ, P1, !PT ;  /* 0x00000013000f8c10 */ /* 0x000fe40008ffe4ff */
[----:B------:R-:W-:Y:S02]  /*e580*/  @!P0 LEA.HI.X R11, R2, R18, R9, 0x1, P3 ;  /* 0x00000012020b8211 */ /* 0x000fe400018f0c09 */
[C---:B------:R-:W-:Y:S03]  /*e590*/  @!P0 LEA R8, P2, R5.reuse, R8, 0x1 ;  /* 0x0000000805088211 */ /* 0x040fe600078408ff */
[----:B------:R-:W-:Y:S01]  /*e5a0*/  @P0 STS.128 [R196+0x4800], RZ ;  /* 0x004800ffc4000388 */ /* 0x000fe20000000c00 */
[----:B------:R-:W-:Y:S02]  /*e5b0*/  @!P0 LEA.HI.X R9, R5, R17, R14, 0x1, P2 ;  /* 0x0000001105098211 */ /* 0x000fe400010f0c0e */
[C---:B------:R-:W-:Y:S05]  /*e5c0*/  @!P0 LEA R6, P1, R7.reuse, R6, 0x1 ;  /* 0x0000000607068211 */ /* 0x040fea00078208ff */
[----:B------:R-:W-:Y:S01]  /*e5d0*/  @!PT LDS RZ, [RZ] ;  /* 0x00000000fffff984 */ /* 0x000fe20000000800 */
[----:B------:R-:W-:Y:S01]  /*e5e0*/  @!PT LDS RZ, [RZ] ;  /* 0x00000000fffff984 */ /* 0x000fe20000000800 */
[----:B------:R-:W-:Y:S01]  /*e5f0*/  @!PT LDS RZ, [RZ] ;  /* 0x00000000fffff984 */ /* 0x000fe20000000800 */
[----:B------:R-:W-:Y:S01]  /*e600*/  @!P0 LDGSTS.E.BYPASS.LTC128B.128 [R196+0x4800], desc[UR22][R10.64] ;  /* 0x048000000ac48fae */ /* 0x000fe2000b901d56 */
[----:B------:R-:W-:Y:S02]  /*e610*/  @!P0 LEA.HI.X R7, R7, R16, R15, 0x1, P1 ;  /* 0x0000001007078211 */ /* 0x000fe400008f0c0f */
[----:B------:R-:W-:Y:S05]  /*e620*/  ISETP.LT.AND P1, PT, RZ, UR17, PT ;  /* 0x00000011ff007c0c */ /* 0x000fea000bf21270 */
        /* <DEDUP_REMOVED lines=326> */
[----:B------:R-:W-:Y:S08]  /*fa90*/  FMUL.FTZ R131, R131, UR10 ;  /* 0x0000000a83837c20 */ /* 0x000ff00008410000 */
        /* <DEDUP_REMOVED lines=147> */
.L_x_532:
[----:B-1----:R-:W-:Y:S01]  /*103d0*/  SHFL.BFLY PT, R6, R39, 0x2, 0x1f ;  /* 0x0c401f0027067f89 */ /* 0x002fe200000e0000 */
[----:B---3--:R-:W-:Y:S01]  /*103e0*/  FMNMX.FTZ R5, R131, R21, !PT ;  /* 0x0000001583057209 */ /* 0x008fe20007810000 */
        /* <DEDUP_REMOVED lines=28> */
[----:B------:R1:W2:Y:S01]  /*105b0*/  MUFU.EX2 R40, R3 ;  /* 0x0000000300287308 */ /* 0x0002a20000000800 */
[----:B---3--:R-:W-:Y:S02]  /*105c0*/  FMNMX.FTZ R37, R37, R7, !PT ;  /* 0x0000000725257209 */ /* 0x008fe40007810000 */
[----:B------:R-:W-:Y:S01]  /*105d0*/  FSETP.NEU.FTZ.AND P2, PT, R38, -INF , PT ;  /* 0xff8000002600780b */ /* 0x000fe20003f5d000 */
[--C-:B------:R-:W-:Y:S01]  /*105e0*/  FFMA.FTZ R8, R206, UR4, -R43.reuse ;  /* 0x00000004ce087c23 */ /* 0x100fe2000801082b */
[--C-:B------:R-:W-:Y:S01]  /*105f0*/  FFMA.FTZ R7, R169, UR4, -R43.reuse ;  /* 0x00000004a9077c23 */ /* 0x100fe2000801082b */
[C---:B------:R-:W-:Y:S01]  /*10600*/  FMUL.FTZ R65, R37.reuse, UR4 ;  /* 0x0000000425417c20 */ /* 0x040fe20008410000 */
[----:B------:R-:W-:Y:S03]  /*10610*/  FSEL R64, R64, RZ, P2 ;  /* 0x000000ff40407208 */ /* 0x000fe60001000000 */
[----:B------:R3:W-:Y:S01]  /*10620*/  MUFU.EX2 R182, R8 ;  /* 0x0000000800b67308 */ /* 0x0007e20000000800 */
[----:B------:R-:W-:Y:S01]  /*10630*/  FSETP.NEU.FTZ.AND P2, PT, R37, -INF , PT ;  /* 0xff8000002500780b */ /* 0x000fe20003f5d000 */
[----:B------:R-:W-:Y:S01]  /*10640*/  FFMA.FTZ R16, R97, UR4, -R43 ;  /* 0x0000000461107c23 */ /* 0x000fe2000801082b */
[--C-:B------:R-:W-:Y:S02]  /*10650*/  FFMA.FTZ R5, R200, UR4, -R64.reuse ;  /* 0x00000004c8057c23 */ /* 0x100fe40008010840 */
[----:B------:R-:W-:Y:S01]  /*10660*/  FSEL R65, R65, RZ, P2 ;  /* 0x000000ff41417208 */ /* 0x000fe20001000000 */
[--C-:B------:R-:W-:Y:S01]  /*10670*/  FFMA.FTZ R12, R87, UR4, -R64.reuse ;  /* 0x00000004570c7c23 */ /* 0x100fe20008010840 */
[--C-:B------:R-:W-:Y:S03]  /*10680*/  FFMA.FTZ R9, R86, UR4, -R64.reuse ;  /* 0x0000000456097c23 */ /* 0x100fe60008010840 */
[----:B------:R2:W-:Y:S01]  /*10690*/  MUFU.EX2 R18, R16 ;  /* 0x0000001000127308 */ /* 0x0005e20000000800 */
[----:B-1----:R-:W-:Y:S01]  /*106a0*/  FMUL.FTZ R3, R0, UR4 ;  /* 0x0000000400037c20 */ /* 0x002fe20008410000 */
[----:B------:R-:W-:Y:S01]  /*106b0*/  FFMA.FTZ R6, R207, UR4, -R65 ;  /* 0x00000004cf067c23 */ /* 0x000fe20008010841 */
[----:B------:R-:W-:Y:S01]  /*106c0*/  FFMA.FTZ R20, R98, UR4, -R64 ;  /* 0x0000000462147c23 */ /* 0x000fe20008010840 */
[----:B------:R-:W-:Y:S06]  /*106d0*/  FADD.FTZ R0, -R37, R133 ;  /* 0x0000008525007221 */ /* 0x000fec0000010100 */
[----:B------:R4:W1:Y:S01]  /*106e0*/  MUFU.EX2 R36, R3 ;  /* 0x0000000300247308 */ /* 0x0008620000000800 */
[--C-:B---3--:R-:W-:Y:S09]  /*106f0*/  FFMA.FTZ R8, R34, UR4, -R43.reuse ;  /* 0x0000000422087c23 */ /* 0x108ff2000801082b */
[----:B------:R3:W-:Y:S01]  /*10700*/  MUFU.EX2 R127, R6 ;  /* 0x00000006007f7308 */ /* 0x0007e20000000800 */
[----:B--2---:R-:W-:Y:S01]  /*10710*/  FMUL.FTZ R16, R40, R144 ;  /* 0x0000009028107220 */ /* 0x004fe20000410000 */
[----:B----4-:R-:W-:Y:S01]  /*10720*/  FMNMX.FTZ R3, R2, R4, !PT ;  /* 0x0000000402037209 */ /* 0x010fe20007810000 */
[--C-:B------:R-:W-:Y:S01]  /*10730*/  FFMA.FTZ R4, R208, UR4, -R43.reuse ;  /* 0x00000004d0047c23 */ /* 0x100fe2000801082b */
[----:B------:R-:W-:Y:S06]  /*10740*/  FMUL.FTZ R2, R0, UR4 ;  /* 0x0000000400027c20 */ /* 0x000fec0008410000 */
[----:B------:R2:W-:Y:S01]  /*10750*/  MUFU.EX2 R208, R5 ;  /* 0x0000000500d07308 */ /* 0x0005e20000000800 */
[C---:B------:R-:W-:Y:S01]  /*10760*/  FSETP.NEU.FTZ.AND P2, PT, R3.reuse, -INF , PT ;  /* 0xff8000000300780b */ /* 0x040fe20003f5d000 */
[C---:B------:R-:W-:Y:S01]  /*10770*/  FADD.FTZ R0, -R3.reuse, R134 ;  /* 0x0000008603007221 */ /* 0x040fe20000010100 */
[C---:B-1----:R-:W-:Y:S01]  /*10780*/  FMUL.FTZ R22, R36.reuse, R154 ;  /* 0x0000009a24167220 */ /* 0x042fe20000410000 */
[----:B------:R-:W-:Y:S01]  /*10790*/  FMUL.FTZ R34, R36, R162 ;  /* 0x000000a224227220 */ /* 0x000fe20000410000 */
[----:B------:R-:W-:Y:S01]  /*107a0*/  FMUL.FTZ R66, R3, UR4 ;  /* 0x0000000403427c20 */ /* 0x000fe20008410000 */
[----:B---3--:R-:W-:Y:S01]  /*107b0*/  FFMA.FTZ R6, R33, UR4, -R43 ;  /* 0x0000000421067c23 */ /* 0x008fe2000801082b */
[----:B------:R-:W-:Y:S03]  /*107c0*/  FMUL.FTZ R33, R40, R161 ;  /* 0x000000a128217220 */ /* 0x000fe60000410000 */
[----:B------:R1:W-:Y:S01]  /*107d0*/  MUFU.EX2 R134, R4 ;  /* 0x0000000400867308 */ /* 0x0003e20000000800 */
[----:B------:R-:W-:Y:S01]  /*107e0*/  FMUL.FTZ R0, R0, UR4 ;  /* 0x0000000400007c20 */ /* 0x000fe20008410000 */
[----:B------:R-:W-:Y:S08]  /*107f0*/  FSEL R66, R66, RZ, P2 ;  /* 0x000000ff42427208 */ /* 0x000ff00001000000 */
[----:B------:R-:W3:Y:S01]  /*10800*/  MUFU.EX2 R0, R0 ;  /* 0x0000000000007308 */ /* 0x000ee20000000800 */
[----:B--2---:R-:W-:Y:S09]  /*10810*/  FFMA.FTZ R5, R214, UR4, -R65 ;  /* 0x00000004d6057c23 */ /* 0x004ff20008010841 */
[----:B------:R2:W-:Y:S01]  /*10820*/  MUFU.EX2 R175, R5 ;  /* 0x0000000500af7308 */ /* 0x0005e20000000800 */
[--C-:B-1----:R-:W-:Y:S09]  /*10830*/  FFMA.FTZ R4, R218, UR4, -R43.reuse ;  /* 0x00000004da047c23 */ /* 0x102ff2000801082b */
[----:B------:R1:W-:Y:S01]  /*10840*/  MUFU.EX2 R173, R4 ;  /* 0x0000000400ad7308 */ /* 0x0003e20000000800 */
[C---:B---3--:R-:W-:Y:S01]  /*10850*/  FMUL.FTZ R14, R0.reuse, R150 ;  /* 0x00000096000e7220 */ /* 0x048fe20000410000 */
[----:B------:R-:W-:Y:S08]  /*10860*/  FMUL.FTZ R15, R0, R151 ;  /* 0x00000097000f7220 */ /* 0x000ff00000410000 */
[----:B------:R3:W-:Y:S01]  /*10870*/  MUFU.EX2 R214, R8 ;  /* 0x0000000800d67308 */ /* 0x0007e20000000800 */
[--C-:B--2---:R-:W-:Y:S09]  /*10880*/  FFMA.FTZ R5, R205, UR4, -R64.reuse ;  /* 0x00000004cd057c23 */ /* 0x104ff20008010840 */
[----:B------:R2:W-:Y:S01]  /*10890*/  MUFU.EX2 R181, R5 ;  /* 0x0000000500b57308 */ /* 0x0005e20000000800 */
[--C-:B-1----:R-:W-:Y:S09]  /*108a0*/  FFMA.FTZ R4, R210, UR4, -R64.reuse ;  /* 0x00000004d2047c23 */ /* 0x102ff20008010840 */
[----:B------:R1:W-:Y:S01]  /*108b0*/  MUFU.EX2 R132, R4 ;  /* 0x0000000400847308 */ /* 0x0003e20000000800 */
[----:B---3--:R-:W-:Y:S09]  /*108c0*/  FFMA.FTZ R8, R52, UR4, -R43 ;  /* 0x0000000434087c23 */ /* 0x008ff2000801082b */
[----:B------:R3:W-:Y:S01]  /*108d0*/  MUFU.EX2 R205, R7 ;  /* 0x0000000700cd7308 */ /* 0x0007e20000000800 */
[----:B--2---:R-:W-:Y:S09]  /*108e0*/  FFMA.FTZ R5, R177, UR4, -R65 ;  /* 0x00000004b1057c23 */ /* 0x004ff20008010841 */
[----:B------:R2:W-:Y:S01]  /*108f0*/  MUFU.EX2 R177, R5 ;  /* 0x0000000500b17308 */ /* 0x0005e20000000800 */
[--C-:B-1----:R-:W-:Y:S09]  /*10900*/  FFMA.FTZ R4, R217, UR4, -R64.reuse ;  /* 0x00000004d9047c23 */ /* 0x102ff20008010840 */
[----:B------:R1:W-:Y:S01]  /*10910*/  MUFU.EX2 R172, R4 ;  /* 0x0000000400ac7308 */ /* 0x0003e20000000800 */
[--C-:B---3--:R-:W-:Y:S09]  /*10920*/  FFMA.FTZ R7, R48, UR4, -R43.reuse ;  /* 0x0000000430077c23 */ /* 0x108ff2000801082b */
[----:B------:R3:W-:Y:S01]  /*10930*/  MUFU.EX2 R226, R7 ;  /* 0x0000000700e27308 */ /* 0x0007e20000000800 */
[----:B--2---:R-:W-:Y:S01]  /*10940*/  FFMA.FTZ R5, R32, UR4, -R64 ;  /* 0x0000000420057c23 */ /* 0x004fe20008010840 */
[----:B------:R-:W-:Y:S08]  /*10950*/  FMUL.FTZ R32, R40, R160 ;  /* 0x000000a028207220 */ /* 0x000ff00000410000 */
[----:B------:R2:W-:Y:S01]  /*10960*/  MUFU.EX2 R220, R8 ;  /* 0x0000000800dc7308 */ /* 0x0005e20000000800 */
[--C-:B-1----:R-:W-:Y:S09]  /*10970*/  FFMA.FTZ R4, R204, UR4, -R43.reuse ;  /* 0x00000004cc047c23 */ /* 0x102ff2000801082b */
[----:B------:R1:W-:Y:S01]  /*10980*/  MUFU.EX2 R204, R4 ;  /* 0x0000000400cc7308 */ /* 0x0003e20000000800 */
[--C-:B---3--:R-:W-:Y:S09]  /*10990*/  FFMA.FTZ R7, R25, UR4, -R43.reuse ;  /* 0x0000000419077c23 */ /* 0x108ff2000801082b */
[----:B------:R3:W-:Y:S01]  /*109a0*/  MUFU.EX2 R245, R7 ;  /* 0x0000000700f57308 */ /* 0x0007e20000000800 */
[--C-:B--2---:R-:W-:Y:S01]  /*109b0*/  FFMA.FTZ R8, R68, UR4, -R43.reuse ;  /* 0x0000000444087c23 */ /* 0x104fe2000801082b */
[----:B------:R-:W-:Y:S08]  /*109c0*/  FFMA.FTZ R68, R111, UR4, -R66 ;  /* 0x000000046f447c23 */ /* 0x000ff00008010842 */
[----:B------:R-:W2:Y:S01]  /*109d0*/  MUFU.EX2 R2, R2 ;  /* 0x0000000200027308 */ /* 0x000ea20000000800 */
[--C-:B-1----:R-:W-:Y:S09]  /*109e0*/  FFMA.FTZ R4, R197, UR4, -R43.reuse ;  /* 0x00000004c5047c23 */ /* 0x102ff2000801082b */
[----:B------:R1:W-:Y:S01]  /*109f0*/  MUFU.EX2 R210, R4 ;  /* 0x0000000400d27308 */ /* 0x0003e20000000800 */
[----:B---3--:R-:W-:Y:S01]  /*10a00*/  FFMA.FTZ R7, R80, UR4, -R43 ;  /* 0x0000000450077c23 */ /* 0x008fe2000801082b */
[--C-:B------:R-:W-:Y:S08]  /*10a10*/  FFMA.FTZ R80, R124, UR4, -R65.reuse ;  /* 0x000000047c507c23 */ /* 0x100ff00008010841 */
[----:B------:R3:W-:Y:S10]  /*10a20*/  MUFU.EX2 R252, R7 ;  /* 0x0000000700fc7308 */ /* 0x0007f40000000800 */
[----:B------:R2:W-:Y:S01]  /*10a30*/  MUFU.EX2 R243, R8 ;  /* 0x0000000800f37308 */ /* 0x0005e20000000800 */
[----:B-1----:R-:W-:Y:S09]  /*10a40*/  FFMA.FTZ R4, R203, UR4, -R64 ;  /* 0x00000004cb047c23 */ /* 0x002ff20008010840 */
[----:B------:R1:W-:Y:S01]  /*10a50*/  MUFU.EX2 R197, R4 ;  /* 0x0000000400c57308 */ /* 0x0003e20000000800 */
[----:B---3--:R-:W-:Y:S09]  /*10a60*/  FMUL.FTZ R7, R36, R143 ;  /* 0x0000008f24077220 */ /* 0x008ff20000410000 */
[----:B------:R-:W-:Y:S01]  /*10a70*/  MUFU.EX2 R68, R68 ;  /* 0x0000004400447308 */ /* 0x000fe20000000800 */
[----:B--2---:R-:W-:Y:S09]  /*10a80*/  FMUL.FTZ R8, R2, R136 ;  /* 0x0000008802087220 */ /* 0x004ff20000410000 */
[----:B------:R-:W-:Y:S01]  /*10a90*/  MUFU.EX2 R80, R80 ;  /* 0x0000005000507308 */ /* 0x000fe20000000800 */
[----:B-1----:R-:W-:Y:S09]  /*10aa0*/  FFMA.FTZ R4, R216, UR4, -R65 ;  /* 0x00000004d8047c23 */ /* 0x002ff20008010841 */
[----:B------:R1:W2:Y:S02]  /*10ab0*/  MUFU.EX2 R133, R4 ;  /* 0x0000000400857308 */ /* 0x0002a40000000800 */
[--C-:B-1----:R-:W-:Y:S01]  /*10ac0*/  FFMA.FTZ R4, R209, UR4, -R66.reuse ;  /* 0x00000004d1047c23 */ /* 0x102fe20008010842 */
[----:B--2---:R-:W-:Y:S07]  /*10ad0*/  F2FP.BF16.F32.PACK_AB R48, R133, R127 ;  /* 0x0000007f8530723e */ /* 0x004fee00000010ff */
[----:B------:R1:W-:Y:S10]  /*10ae0*/  MUFU.EX2 R209, R6 ;  /* 0x0000000600d17308 */ /* 0x0003f40000000800 */
[----:B------:R2:W-:Y:S01]  /*10af0*/  MUFU.EX2 R126, R4 ;  /* 0x00000004007e7308 */ /* 0x0005e20000000800 */
[--C-:B-1----:R-:W-:Y:S09]  /*10b00*/  FFMA.FTZ R6, R49, UR4, -R43.reuse ;  /* 0x0000000431067c23 */ /* 0x102ff2000801082b */
[----:B------:R1:W-:Y:S01]  /*10b10*/  MUFU.EX2 R231, R6 ;  /* 0x0000000600e77308 */ /* 0x0003e20000000800 */
[--C-:B--2---:R-:W-:Y:S09]  /*10b20*/  FFMA.FTZ R4, R215, UR4, -R66.reuse ;  /* 0x00000004d7047c23 */ /* 0x104ff20008010842 */
[----:B------:R2:W3:Y:S01]  /*10b30*/  MUFU.EX2 R174, R4 ;  /* 0x0000000400ae7308 */ /* 0x0004e20000000800 */
[----:B-1----:R-:W-:Y:S01]  /*10b40*/  FFMA.FTZ R6, R23, UR4, -R43 ;  /* 0x0000000417067c23 */ /* 0x002fe2000801082b */
[----:B------:R-:W-:Y:S08]  /*10b50*/  FMUL.FTZ R23, R36, R155 ;  /* 0x0000009b24177220 */ /* 0x000ff00000410000 */
[----:B------:R-:W1:Y:S01]  /*10b60*/  MUFU.EX2 R21, R6 ;  /* 0x0000000600157308 */ /* 0x000e620000000800 */
[----:B--2---:R-:W-:Y:S01]  /*10b70*/  FFMA.FTZ R4, R212, UR4, -R65 ;  /* 0x00000004d4047c23 */ /* 0x004fe20008010841 */
[----:B---3--:R-:W-:Y:S08]  /*10b80*/  F2FP.BF16.F32.PACK_AB R49, R174, R126 ;  /* 0x0000007eae31723e */ /* 0x008ff000000010ff */
[----:B------:R2:W-:Y:S01]  /*10b90*/  MUFU.EX2 R200, R4 ;  /* 0x0000000400c87308 */ /* 0x0005e20000000800 */
[----:B-1----:R-:W-:Y:S01]  /*10ba0*/  MOV R144, R21 ;  /* 0x0000001500907202 */ /* 0x002fe20000000f00 */
[----:B------:R-:W-:Y:S01]  /*10bb0*/  FMUL.FTZ R21, R40, R153 ;  /* 0x0000009928157220 */ /* 0x000fe20000410000 */
[--C-:B------:R-:W-:Y:S01]  /*10bc0*/  FFMA.FTZ R6, R81, UR4, -R43.reuse ;  /* 0x0000000451067c23 */ /* 0x100fe2000801082b */
[--C-:B------:R-:W-:Y:S06]  /*10bd0*/  FFMA.FTZ R81, R41, UR4, -R66.reuse ;  /* 0x0000000429517c23 */ /* 0x100fec0008010842 */
[----:B------:R1:W3:Y:S01]  /*10be0*/  MUFU.EX2 R11, R6 ;  /* 0x00000006000b7308 */ /* 0x0002e20000000800 */
[--C-:B--2---:R-:W-:Y:S09]  /*10bf0*/  FFMA.FTZ R4, R213, UR4, -R66.reuse ;  /* 0x00000004d5047c23 */ /* 0x104ff20008010842 */
[----:B------:R2:W-:Y:S01]  /*10c00*/  MUFU.EX2 R180, R4 ;  /* 0x0000000400b47308 */ /* 0x0005e20000000800 */
[----:B-1----:R-:W-:Y:S01]  /*10c10*/  FMUL.FTZ R6, R36, R142 ;  /* 0x0000008e24067220 */ /* 0x002fe20000410000 */
[----:B---3--:R-:W-:Y:S01]  /*10c20*/  MOV R142, R11 ;  /* 0x0000000b008e7202 */ /* 0x008fe20000000f00 */
[----:B------:R-:W-:Y:S07]  /*10c30*/  FMUL.FTZ R11, R0, R139 ;  /* 0x0000008b000b7220 */ /* 0x000fee0000410000 */
[----:B------:R1:W-:Y:S01]  /*10c40*/  MUFU.EX2 R139, R12 ;  /* 0x0000000c008b7308 */ /* 0x0003e20000000800 */
[----:B--2---:R-:W-:Y:S09]  /*10c50*/  FFMA.FTZ R4, R211, UR4, -R66 ;  /* 0x00000004d3047c23 */ /* 0x004ff20008010842 */
[----:B------:R2:W-:Y:S10]  /*10c60*/  MUFU.EX2 R183, R4 ;  /* 0x0000000400b77308 */ /* 0x0005f40000000800 */
[----:B------:R3:W-:Y:S01]  /*10c70*/  MUFU.EX2 R211, R5 ;  /* 0x0000000500d37308 */ /* 0x0007e20000000800 */
[--C-:B-1----:R-:W-:Y:S09]  /*10c80*/  FFMA.FTZ R12, R96, UR4, -R43.reuse ;  /* 0x00000004600c7c23 */ /* 0x102ff2000801082b */
[----:B------:R1:W4:Y:S01]  /*10c90*/  MUFU.EX2 R17, R12 ;  /* 0x0000000c00117308 */ /* 0x0003220000000800 */
[----:B--2---:R-:W-:Y:S09]  /*10ca0*/  FFMA.FTZ R4, R202, UR4, -R43 ;  /* 0x00000004ca047c23 */ /* 0x004ff2000801082b */
[----:B------:R2:W-:Y:S01]  /*10cb0*/  MUFU.EX2 R203, R4 ;  /* 0x0000000400cb7308 */ /* 0x0005e20000000800 */
[--C-:B---3--:R-:W-:Y:S01]  /*10cc0*/  FFMA.FTZ R5, R44, UR4, -R65.reuse ;  /* 0x000000042c057c23 */ /* 0x108fe20008010841 */
[----:B------:R-:W-:Y:S08]  /*10cd0*/  F2FP.BF16.F32.PACK_AB R44, R173, R134 ;  /* 0x00000086ad2c723e */ /* 0x000ff000000010ff */
[----:B------:R3:W-:Y:S01]  /*10ce0*/  MUFU.EX2 R213, R5 ;  /* 0x0000000500d57308 */ /* 0x0007e20000000800 */
[----:B-1----:R-:W-:Y:S01]  /*10cf0*/  FMUL.FTZ R12, R2, R148 ;  /* 0x00000094020c7220 */ /* 0x002fe20000410000 */
[----:B----4-:R-:W-:Y:S01]  /*10d00*/  MOV R150, R17 ;  /* 0x0000001100967202 */ /* 0x010fe20000000f00 */
[----:B------:R-:W-:Y:S01]  /*10d10*/  FMUL.FTZ R17, R40, R145 ;  /* 0x0000009128117220 */ /* 0x000fe20000410000 */
[----:B------:R-:W-:Y:S01]  /*10d20*/  MOV R145, R18 ;  /* 0x0000001200917202 */ /* 0x000fe20000000f00 */
[----:B------:R-:W-:Y:S01]  /*10d30*/  FMUL.FTZ R18, R36, R146 ;  /* 0x0000009224127220 */ /* 0x000fe20000410000 */
[--C-:B--2---:R-:W-:Y:S04]  /*10d40*/  FFMA.FTZ R4, R201, UR4, -R64.reuse ;  /* 0x00000004c9047c23 */ /* 0x104fe80008010840 */
[----:B------:R1:W-:Y:S01]  /*10d50*/  MUFU.EX2 R201, R4 ;  /* 0x0000000400c97308 */ /* 0x0003e20000000800 */
[--C-:B---3--:R-:W-:Y:S09]  /*10d60*/  FFMA.FTZ R5, R54, UR4, -R64.reuse ;  /* 0x0000000436057c23 */ /* 0x108ff20008010840 */
[----:B------:R2:W-:Y:S01]  /*10d70*/  MUFU.EX2 R218, R5 ;  /* 0x0000000500da7308 */ /* 0x0005e20000000800 */
[--C-:B-1----:R-:W-:Y:S09]  /*10d80*/  FFMA.FTZ R4, R168, UR4, -R64.reuse ;  /* 0x00000004a8047c23 */ /* 0x102ff20008010840 */
[----:B------:R1:W-:Y:S01]  /*10d90*/  MUFU.EX2 R202, R4 ;  /* 0x0000000400ca7308 */ /* 0x0003e20000000800 */
[----:B--2---:R-:W-:Y:S09]  /*10da0*/  FFMA.FTZ R5, R60, UR4, -R65 ;  /* 0x000000043c057c23 */ /* 0x004ff20008010841 */
[----:B------:R2:W-:Y:S01]  /*10db0*/  MUFU.EX2 R235, R5 ;  /* 0x0000000500eb7308 */ /* 0x0005e20000000800 */
[--C-:B-1----:R-:W-:Y:S01]  /*10dc0*/  FFMA.FTZ R4, R35, UR4, -R64.reuse ;  /* 0x0000000423047c23 */ /* 0x102fe20008010840 */
[----:B------:R-:W-:Y:S08]  /*10dd0*/  FMUL.FTZ R35, R36, R163 ;  /* 0x000000a324237220 */ /* 0x000ff00000410000 */
[----:B------:R1:W-:Y:S01]  /*10de0*/  MUFU.EX2 R206, R4 ;  /* 0x0000000400ce7308 */ /* 0x0003e20000000800 */
[----:B--2---:R-:W-:Y:S01]  /*10df0*/  FFMA.FTZ R5, R70, UR4, -R64 ;  /* 0x0000000446057c23 */ /* 0x004fe20008010840 */
[----:B------:R-:W-:Y:S08]  /*10e00*/  FFMA.FTZ R70, R117, UR4, -R43 ;  /* 0x0000000475467c23 */ /* 0x000ff0000801082b */
[----:B------:R2:W-:Y:S10]  /*10e10*/  MUFU.EX2 R240, R5 ;  /* 0x0000000500f07308 */ /* 0x0005f40000000800 */
[----:B------:R-:W-:Y:S01]  /*10e20*/  MUFU.EX2 R70, R70 ;  /* 0x0000004600467308 */ /* 0x000fe20000000800 */
[--C-:B-1----:R-:W-:Y:S09]  /*10e30*/  FFMA.FTZ R4, R199, UR4, -R65.reuse ;  /* 0x00000004c7047c23 */ /* 0x102ff20008010841 */
[----:B------:R1:W-:Y:S01]  /*10e40*/  MUFU.EX2 R168, R4 ;  /* 0x0000000400a87308 */ /* 0x0003e20000000800 */
[--C-:B--2---:R-:W-:Y:S01]  /*10e50*/  FFMA.FTZ R5, R78, UR4, -R66.reuse ;  /* 0x000000044e057c23 */ /* 0x104fe20008010842 */
[--C-:B------:R-:W-:Y:S08]  /*10e60*/  FFMA.FTZ R78, R122, UR4, -R66.reuse ;  /* 0x000000047a4e7c23 */ /* 0x100ff00008010842 */
[----:B------:R2:W-:Y:S10]  /*10e70*/  MUFU.EX2 R236, R5 ;  /* 0x0000000500ec7308 */ /* 0x0005f40000000800 */
[----:B------:R-:W-:Y:S01]  /*10e80*/  MUFU.EX2 R78, R78 ;  /* 0x0000004e004e7308 */ /* 0x000fe20000000800 */
[--C-:B-1----:R-:W-:Y:S09]  /*10e90*/  FFMA.FTZ R4, R179, UR4, -R65.reuse ;  /* 0x00000004b3047c23 */ /* 0x102ff20008010841 */
[----:B------:R1:W-:Y:S01]  /*10ea0*/  MUFU.EX2 R179, R4 ;  /* 0x0000000400b37308 */ /* 0x0003e20000000800 */
[----:B--2---:R-:W-:Y:S01]  /*10eb0*/  FMUL.FTZ R5, R40, R141 ;  /* 0x0000008d28057220 */ /* 0x004fe20000410000 */
[--C-:B-1----:R-:W-:Y:S08]  /*10ec0*/  FFMA.FTZ R4, R198, UR4, -R66.reuse ;  /* 0x00000004c6047c23 */ /* 0x102ff00008010842 */
[----:B------:R1:W-:Y:S02]  /*10ed0*/  MUFU.EX2 R169, R4 ;  /* 0x0000000400a97308 */ /* 0x0003e40000000800 */
[--C-:B-1----:R-:W-:Y:S08]  /*10ee0*/  FFMA.FTZ R4, R178, UR4, -R66.reuse ;  /* 0x00000004b2047c23 */ /* 0x102ff00008010842 */
[----:B------:R1:W-:Y:S02]  /*10ef0*/  MUFU.EX2 R178, R4 ;  /* 0x0000000400b27308 */ /* 0x0003e40000000800 */
[----:B-1----:R-:W-:Y:S08]  /*10f00*/  FFMA.FTZ R4, R171, UR4, -R65 ;  /* 0x00000004ab047c23 */ /* 0x002ff00008010841 */
[----:B------:R1:W-:Y:S02]  /*10f10*/  MUFU.EX2 R198, R4 ;  /* 0x0000000400c67308 */ /* 0x0003e40000000800 */
[--C-:B-1----:R-:W-:Y:S08]  /*10f20*/  FFMA.FTZ R4, R176, UR4, -R66.reuse ;  /* 0x00000004b0047c23 */ /* 0x102ff00008010842 */
[----:B------:R1:W-:Y:S02]  /*10f30*/  MUFU.EX2 R171, R4 ;  /* 0x0000000400ab7308 */ /* 0x0003e40000000800 */
[----:B-1----:R-:W-:Y:S08]  /*10f40*/  FFMA.FTZ R4, R170, UR4, -R66 ;  /* 0x00000004aa047c23 */ /* 0x002ff00008010842 */
[----:B------:R1:W-:Y:S02]  /*10f50*/  MUFU.EX2 R215, R4 ;  /* 0x0000000400d77308 */ /* 0x0003e40000000800 */
[----:B-1----:R-:W-:Y:S01]  /*10f60*/  FFMA.FTZ R4, R31, UR4, -R43 ;  /* 0x000000041f047c23 */ /* 0x002fe2000801082b */
[----:B------:R-:W-:Y:S07]  /*10f70*/  FMUL.FTZ R31, R0, R167 ;  /* 0x000000a7001f7220 */ /* 0x000fee0000410000 */
[----:B------:R1:W-:Y:S02]  /*10f80*/  MUFU.EX2 R225, R4 ;  /* 0x0000000400e17308 */ /* 0x0003e40000000800 */
[--C-:B-1----:R-:W-:Y:S01]  /*10f90*/  FFMA.FTZ R4, R30, UR4, -R64.reuse ;  /* 0x000000041e047c23 */ /* 0x102fe20008010840 */
[--C-:B------:R-:W-:Y:S07]  /*10fa0*/  FFMA.FTZ R30, R89, UR4, -R65.reuse ;  /* 0x00000004591e7c23 */ /* 0x100fee0008010841 */
[----:B------:R1:W-:Y:S02]  /*10fb0*/  MUFU.EX2 R222, R4 ;  /* 0x0000000400de7308 */ /* 0x0003e40000000800 */
[--C-:B-1----:R-:W-:Y:S01]  /*10fc0*/  FFMA.FTZ R4, R50, UR4, -R64.reuse ;  /* 0x0000000432047c23 */ /* 0x102fe20008010840 */
[----:B------:R-:W-:Y:S07]  /*10fd0*/  F2FP.BF16.F32.PACK_AB R50, R200, R175 ;  /* 0x000000afc832723e */ /* 0x000fee00000010ff */
[----:B------:R1:W-:Y:S02]  /*10fe0*/  MUFU.EX2 R224, R4 ;  /* 0x0000000400e07308 */ /* 0x0003e40000000800 */
[----:B-1----:R-:W-:Y:S01]  /*10ff0*/  FFMA.FTZ R4, R51, UR4, -R64 ;  /* 0x0000000433047c23 */ /* 0x002fe20008010840 */
[----:B------:R-:W-:Y:S07]  /*11000*/  F2FP.BF16.F32.PACK_AB R51, R183, R180 ;  /* 0x000000b4b733723e */ /* 0x000fee00000010ff */
[----:B------:R1:W-:Y:S02]  /*11010*/  MUFU.EX2 R228, R4 ;  /* 0x0000000400e47308 */ /* 0x0003e40000000800 */
[--C-:B-1----:R-:W-:Y:S01]  /*11020*/  FFMA.FTZ R4, R29, UR4, -R65.reuse ;  /* 0x000000041d047c23 */ /* 0x102fe20008010841 */
[----:B------:R-:W-:Y:S07]  /*11030*/  FMUL.FTZ R29, R2, R165 ;  /* 0x000000a5021d7220 */ /* 0x000fee0000410000 */
[----:B------:R1:W-:Y:S02]  /*11040*/  MUFU.EX2 R170, R4 ;  /* 0x0000000400aa7308 */ /* 0x0003e40000000800 */
[--C-:B-1----:R-:W-:Y:S08]  /*11050*/  FFMA.FTZ R4, R27, UR4, -R65.reuse ;  /* 0x000000041b047c23 */ /* 0x102ff00008010841 */
[----:B------:R1:W-:Y:S02]  /*11060*/  MUFU.EX2 R217, R4 ;  /* 0x0000000400d97308 */ /* 0x0003e40000000800 */
[----:B-1----:R-:W-:Y:S01]  /*11070*/  FFMA.FTZ R4, R28, UR4, -R66 ;  /* 0x000000041c047c23 */ /* 0x002fe20008010842 */
[----:B------:R-:W-:Y:S07]  /*11080*/  FFMA.FTZ R28, R99, UR4, -R64 ;  /* 0x00000004631c7c23 */ /* 0x000fee0008010840 */
[----:B------:R1:W-:Y:S02]  /*11090*/  MUFU.EX2 R176, R4 ;  /* 0x0000000400b07308 */ /* 0x0003e40000000800 */
[--C-:B-1----:R-:W-:Y:S08]  /*110a0*/  FFMA.FTZ R4, R26, UR4, -R66.reuse ;  /* 0x000000041a047c23 */ /* 0x102ff00008010842 */
[----:B------:R1:W-:Y:S02]  /*110b0*/  MUFU.EX2 R212, R4 ;  /* 0x0000000400d47308 */ /* 0x0003e40000000800 */
[----:B-1----:R-:W-:Y:S01]  /*110c0*/  FFMA.FTZ R4, R45, UR4, -R65 ;  /* 0x000000042d047c23 */ /* 0x002fe20008010841 */
[----:B------:R-:W-:Y:S07]  /*110d0*/  F2FP.BF16.F32.PACK_AB R45, R172, R132 ;  /* 0x00000084ac2d723e */ /* 0x000fee00000010ff */
[----:B------:R1:W-:Y:S02]  /*110e0*/  MUFU.EX2 R219, R4 ;  /* 0x0000000400db7308 */ /* 0x0003e40000000800 */
[--C-:B-1----:R-:W-:Y:S01]  /*110f0*/  FFMA.FTZ R4, R46, UR4, -R66.reuse ;  /* 0x000000042e047c23 */ /* 0x102fe20008010842 */
[----:B------:R-:W-:Y:S07]  /*11100*/  F2FP.BF16.F32.PACK_AB R46, R210, R204 ;  /* 0x000000ccd22e723e */ /* 0x000fee00000010ff */
[----:B------:R1:W-:Y:S02]  /*11110*/  MUFU.EX2 R216, R4 ;  /* 0x0000000400d87308 */ /* 0x0003e40000000800 */
[----:B-1----:R-:W-:Y:S01]  /*11120*/  FFMA.FTZ R4, R47, UR4, -R66 ;  /* 0x000000042f047c23 */ /* 0x002fe20008010842 */
[----:B------:R-:W-:Y:S07]  /*11130*/  F2FP.BF16.F32.PACK_AB R47, R208, R197 ;  /* 0x000000c5d02f723e */ /* 0x000fee00000010ff */
[----:B------:R1:W-:Y:S02]  /*11140*/  MUFU.EX2 R221, R4 ;  /* 0x0000000400dd7308 */ /* 0x0003e40000000800 */
[----:B-1----:R-:W-:Y:S08]  /*11150*/  FFMA.FTZ R4, R53, UR4, -R43 ;  /* 0x0000000435047c23 */ /* 0x002ff0000801082b */
[----:B------:R1:W-:Y:S02]  /*11160*/  MUFU.EX2 R229, R4 ;  /* 0x0000000400e57308 */ /* 0x0003e40000000800 */
[--C-:B-1----:R-:W-:Y:S02]  /*11170*/  FFMA.FTZ R4, R55, UR4, -R64.reuse ;  /* 0x0000000437047c23 */ /* 0x102fe40008010840 */
[----:B------:R-:W-:Y:S06]  /*11180*/  LDSM.16.MT88.4 R52, [R185+0x4000] ;  /* 0x00400000b934783b */ /* 0x000fec0000004200 */
[----:B------:R1:W-:Y:S02]  /*11190*/  MUFU.EX2 R227, R4 ;  /* 0x0000000400e37308 */ /* 0x0003e40000000800 */
[--C-:B-1----:R-:W-:Y:S02]  /*111a0*/  FFMA.FTZ R4, R24, UR4, -R64.reuse ;  /* 0x0000000418047c23 */ /* 0x102fe40008010840 */
[----:B------:R-:W1:Y:S06]  /*111b0*/  LDSM.16.MT88.4 R24, [R184+0x4000] ;  /* 0x00400000b818783b */ /* 0x000e6c0000004200 */
[----:B------:R2:W-:Y:S02]  /*111c0*/  MUFU.EX2 R242, R4 ;  /* 0x0000000400f27308 */ /* 0x0005e40000000800 */
[----:B--2---:R-:W-:Y:S01]  /*111d0*/  FFMA.FTZ R4, R67, UR4, -R64 ;  /* 0x0000000443047c23 */ /* 0x004fe20008010840 */
[--C-:B------:R-:W-:Y:S07]  /*111e0*/  FFMA.FTZ R67, R110, UR4, -R66.reuse ;  /* 0x000000046e437c23 */ /* 0x100fee0008010842 */
[----:B------:R2:W3:Y:S10]  /*111f0*/  MUFU.EX2 R10, R4 ;  /* 0x00000004000a7308 */ /* 0x0004f40000000800 */
[----:B------:R-:W-:Y:S01]  /*11200*/  MUFU.EX2 R67, R67 ;  /* 0x0000004300437308 */ /* 0x000fe20000000800 */
[--C-:B--2---:R-:W-:Y:S01]  /*11210*/  FFMA.FTZ R4, R56, UR4, -R65.reuse ;  /* 0x0000000438047c23 */ /* 0x104fe20008010841 */
[----:B---3--:R-:W-:Y:S01]  /*11220*/  MOV R143, R10 ;  /* 0x0000000a008f7202 */ /* 0x008fe20000000f00 */
[----:B------:R-:W-:Y:S07]  /*11230*/  FMUL.FTZ R10, R0, R138 ;  /* 0x0000008a000a7220 */ /* 0x000fee0000410000 */
        /* <DEDUP_REMOVED lines=21> */
[----:B------:R4:W1:Y:S01]  /*11390*/  MUFU.EX2 R247, R4 ;  /* 0x0000000400f77308 */ /* 0x0008620000000800 */
[----:B-----5:R-:W-:Y:S09]  /*113a0*/  F2FP.BF16.F32.PACK_AB R160, R70, R69 ;  /* 0x0000004546a0723e */ /* 0x020ff200000010ff */
[----:B------:R-:W-:Y:S01]  /*113b0*/  MUFU.EX2 R71, R71 ;  /* 0x0000004700477308 */ /* 0x000fe20000000800 */
[--C-:B----4-:R-:W-:Y:S01]  /*113c0*/  FFMA.FTZ R4, R82, UR4, -R64.reuse ;  /* 0x0000000452047c23 */ /* 0x110fe20008010840 */
[----:B-1----:R-:W-:Y:S01]  /*113d0*/  F2FP.BF16.F32.PACK_AB R41, R247, R240 ;  /* 0x000000f0f729723e */ /* 0x002fe200000010ff */
[----:B------:R-:W4:Y:S07]  /*113e0*/  LDL.LU R82, [R1] ;  /* 0x0000000001527983 */ /* 0x000f2e0000300800 */
[----:B------:R1:W-:Y:S01]  /*113f0*/  MUFU.EX2 R249, R4 ;  /* 0x0000000400f97308 */ /* 0x0003e20000000800 */
[----:B------:R-:W5:Y:S01]  /*11400*/  LDL.LU R146, [R1+0xc] ;  /* 0x00000c0001927983 */ /* 0x000f620000300800 */
[--C-:B-1----:R-:W-:Y:S08]  /*11410*/  FFMA.FTZ R4, R83, UR4, -R64.reuse ;  /* 0x0000000453047c23 */ /* 0x102ff00008010840 */
[----:B------:R1:W2:Y:S02]  /*11420*/  MUFU.EX2 R13, R4 ;  /* 0x00000004000d7308 */ /* 0x0002a40000000800 */
[--C-:B-1----:R-:W-:Y:S01]  /*11430*/  FFMA.FTZ R4, R72, UR4, -R65.reuse ;  /* 0x0000000448047c23 */ /* 0x102fe20008010841 */
[----:B--2---:R-:W-:Y:S01]  /*11440*/  MOV R141, R13 ;  /* 0x0000000d008d7202 */ /* 0x004fe20000000f00 */
[----:B------:R-:W-:Y:S01]  /*11450*/  FMUL.FTZ R13, R2, R149 ;  /* 0x00000095020d7220 */ /* 0x000fe20000410000 */
[----:B------:R-:W-:Y:S05]  /*11460*/  FFMA.FTZ R72, R119, UR4, -R64 ;  /* 0x0000000477487c23 */ /* 0x000fea0008010840 */
[----:B------:R1:W-:Y:S10]  /*11470*/  MUFU.EX2 R232, R4 ;  /* 0x0000000400e87308 */ /* 0x0003f40000000800 */
[----:B------:R2:W-:Y:S10]  /*11480*/  MUFU.EX2 R149, R20 ;  /* 0x0000001400957308 */ /* 0x0005f40000000800 */
[----:B------:R-:W3:Y:S01]  /*11490*/  MUFU.EX2 R72, R72 ;  /* 0x0000004800487308 */ /* 0x000ee20000000800 */
[----:B-1----:R-:W-:Y:S01]  /*114a0*/  FFMA.FTZ R4, R73, UR4, -R65 ;  /* 0x0000000449047c23 */ /* 0x002fe20008010841 */
[--C-:B------:R-:W-:Y:S08]  /*114b0*/  FFMA.FTZ R73, R128, UR4, -R43.reuse ;  /* 0x0000000480497c23 */ /* 0x100ff0000801082b */
[----:B------:R1:W-:Y:S01]  /*114c0*/  MUFU.EX2 R237, R4 ;  /* 0x0000000400ed7308 */ /* 0x0003e20000000800 */
[----:B--2---:R-:W-:Y:S09]  /*114d0*/  FMUL.FTZ R20, R40, R152 ;  /* 0x0000009828147220 */ /* 0x004ff20000410000 */
[----:B------:R2:W-:Y:S01]  /*114e0*/  MUFU.EX2 R152, R28 ;  /* 0x0000001c00987308 */ /* 0x0005e20000000800 */
[----:B---3--:R-:W-:Y:S09]  /*114f0*/  F2FP.BF16.F32.PACK_AB R161, R72, R71 ;  /* 0x0000004748a1723e */ /* 0x008ff200000010ff */
[----:B------:R-:W-:Y:S01]  /*11500*/  MUFU.EX2 R73, R73 ;  /* 0x0000004900497308 */ /* 0x000fe20000000800 */
[--C-:B-1----:R-:W-:Y:S01]  /*11510*/  FFMA.FTZ R4, R74, UR4, -R66.reuse ;  /* 0x000000044a047c23 */ /* 0x102fe20008010842 */
[----:B------:R-:W-:Y:S08]  /*11520*/  FFMA.FTZ R74, R129, UR4, -R43 ;  /* 0x00000004814a7c23 */ /* 0x000ff0000801082b */
[----:B------:R1:W-:Y:S01]  /*11530*/  MUFU.EX2 R233, R4 ;  /* 0x0000000400e97308 */ /* 0x0003e20000000800 */
[--C-:B--2---:R-:W-:Y:S09]  /*11540*/  FFMA.FTZ R28, R88, UR4, -R65.reuse ;  /* 0x00000004581c7c23 */ /* 0x104ff20008010841 */
[----:B------:R2:W-:Y:S10]  /*11550*/  MUFU.EX2 R138, R28 ;  /* 0x0000001c008a7308 */ /* 0x0005f40000000800 */
[----:B------:R-:W3:Y:S01]  /*11560*/  MUFU.EX2 R74, R74 ;  /* 0x0000004a004a7308 */ /* 0x000ee20000000800 */
[----:B-1----:R-:W-:Y:S01]  /*11570*/  FFMA.FTZ R4, R75, UR4, -R66 ;  /* 0x000000044b047c23 */ /* 0x002fe20008010842 */
[----:B------:R-:W-:Y:S08]  /*11580*/  FFMA.FTZ R75, R130, UR4, -R64 ;  /* 0x00000004824b7c23 */ /* 0x000ff00008010840 */
[----:B------:R1:W-:Y:S01]  /*11590*/  MUFU.EX2 R238, R4 ;  /* 0x0000000400ee7308 */ /* 0x0003e20000000800 */
[----:B--2---:R-:W-:Y:S09]  /*115a0*/  FMUL.FTZ R28, R2, R164 ;  /* 0x000000a4021c7220 */ /* 0x004ff20000410000 */
[----:B------:R-:W-:Y:S01]  /*115b0*/  MUFU.EX2 R75, R75 ;  /* 0x0000004b004b7308 */ /* 0x000fe20000000800 */
[----:B---3--:R-:W-:Y:S01]  /*115c0*/  F2FP.BF16.F32.PACK_AB R162, R74, R73 ;  /* 0x000000494aa2723e */ /* 0x008fe200000010ff */
[--C-:B-1----:R-:W-:Y:S01]  /*115d0*/  FFMA.FTZ R4, R76, UR4, -R65.reuse ;  /* 0x000000044c047c23 */ /* 0x102fe20008010841 */
[--C-:B------:R-:W-:Y:S07]  /*115e0*/  FFMA.FTZ R76, R120, UR4, -R65.reuse ;  /* 0x00000004784c7c23 */ /* 0x100fee0008010841 */
[----:B------:R1:W-:Y:S10]  /*115f0*/  MUFU.EX2 R239, R4 ;  /* 0x0000000400ef7308 */ /* 0x0003f40000000800 */
[----:B------:R-:W-:Y:S01]  /*11600*/  MUFU.EX2 R76, R76 ;  /* 0x0000004c004c7308 */ /* 0x000fe20000000800 */
[--C-:B-1----:R-:W-:Y:S01]  /*11610*/  FFMA.FTZ R4, R77, UR4, -R65.reuse ;  /* 0x000000044d047c23 */ /* 0x102fe20008010841 */
[----:B------:R-:W-:Y:S08]  /*11620*/  FFMA.FTZ R77, R121, UR4, -R65 ;  /* 0x00000004794d7c23 */ /* 0x000ff00008010841 */
[----:B------:R1:W-:Y:S10]  /*11630*/  MUFU.EX2 R248, R4 ;  /* 0x0000000400f87308 */ /* 0x0003f40000000800 */
[----:B------:R-:W2:Y:S01]  /*11640*/  MUFU.EX2 R77, R77 ;  /* 0x0000004d004d7308 */ /* 0x000ea20000000800 */
[--C-:B-1----:R-:W-:Y:S01]  /*11650*/  FFMA.FTZ R4, R79, UR4, -R66.reuse ;  /* 0x000000044f047c23 */ /* 0x102fe20008010842 */
[----:B------:R-:W-:Y:S08]  /*11660*/  FFMA.FTZ R79, R123, UR4, -R66 ;  /* 0x000000047b4f7c23 */ /* 0x000ff00008010842 */
[----:B------:R1:W-:Y:S01]  /*11670*/  MUFU.EX2 R246, R4 ;  /* 0x0000000400f67308 */ /* 0x0003e20000000800 */
[----:B--2---:R-:W-:Y:S09]  /*11680*/  F2FP.BF16.F32.PACK_AB R164, R77, R76 ;  /* 0x0000004c4da4723e */ /* 0x004ff200000010ff */
[----:B------:R-:W2:Y:S01]  /*11690*/  MUFU.EX2 R79, R79 ;  /* 0x0000004f004f7308 */ /* 0x000ea20000000800 */
[--C-:B-1----:R-:W-:Y:S09]  /*116a0*/  FFMA.FTZ R4, R84, UR4, -R43.reuse ;  /* 0x0000000454047c23 */ /* 0x102ff2000801082b */
[----:B------:R1:W-:Y:S01]  /*116b0*/  MUFU.EX2 R250, R4 ;  /* 0x0000000400fa7308 */ /* 0x0003e20000000800 */
[----:B--2---:R-:W-:Y:S01]  /*116c0*/  F2FP.BF16.F32.PACK_AB R165, R79, R78 ;  /* 0x0000004e4fa5723e */ /* 0x004fe200000010ff */
[----:B-1----:R-:W-:Y:S08]  /*116d0*/  FFMA.FTZ R4, R85, UR4, -R43 ;  /* 0x0000000455047c23 */ /* 0x002ff0000801082b */
[----:B------:R1:W2:Y:S02]  /*116e0*/  MUFU.EX2 R19, R4 ;  /* 0x0000000400137308 */ /* 0x0002a40000000800 */
[----:B-1----:R-:W-:Y:S01]  /*116f0*/  FMUL.FTZ R4, R40, R140 ;  /* 0x0000008c28047220 */ /* 0x002fe20000410000 */
[----:B--2---:R-:W-:Y:S07]  /*11700*/  MOV R151, R19 ;  /* 0x0000001300977202 */ /* 0x004fee0000000f00 */
[----:B------:R1:W-:Y:S01]  /*11710*/  MUFU.EX2 R140, R9 ;  /* 0x00000009008c7308 */ /* 0x0003e20000000800 */
[----:B------:R-:W-:Y:S02]  /*11720*/  FMUL.FTZ R19, R36, R147 ;  /* 0x0000009324137220 */ /* 0x000fe40000410000 */
[----:B------:R-:W2:Y:S01]  /*11730*/  LDL.LU R147, [R1+0x8] ;  /* 0x0000080001937983 */ /* 0x000ea20000300800 */
[-C--:B------:R-:W-:Y:S03]  /*11740*/  HMMA.16816.F32.BF16 R4, R44, R24.reuse, R4 ;  /* 0x000000182c04723c */ /* 0x080fe60000041804 */
[----:B------:R-:W3:Y:S02]  /*11750*/  LDL.LU R153, [R1+0x4] ;  /* 0x0000040001997983 */ /* 0x000ee40000300800 */
        /* <DEDUP_REMOVED lines=18> */
[----:B-----5:R-:W-:Y:S01]  /*11880*/  FFMA.FTZ R0, R0, R146, R126 ;  /* 0x0000009200007223 */ /* 0x020fe2000001007e */
[----:B------:R-:W-:Y:S04]  /*11890*/  F2FP.BF16.F32.PACK_AB R49, R201, R181 ;  /* 0x000000b5c931723e */ /* 0x000fe800000010ff */
[----:B------:R-:W-:Y:S01]  /*118a0*/  F2FP.BF16.F32.PACK_AB R50, R209, R205 ;  /* 0x000000cdd132723e */ /* 0x000fe200000010ff */
[----:B------:R-:W-:Y:S01]  /*118b0*/  FADD.FTZ R0, R174, R0 ;  /* 0x00000000ae007221 */ /* 0x000fe20000010000 */
[----:B------:R-:W-:Y:S02]  /*118c0*/  F2FP.BF16.F32.PACK_AB R51, R206, R202 ;  /* 0x000000cace33723e */ /* 0x000fe400000010ff */
[----:B------:R-:W-:Y:S02]  /*118d0*/  F2FP.BF16.F32.PACK_AB R44, R179, R168 ;  /* 0x000000a8b32c723e */ /* 0x000fe400000010ff */
[----:B------:R-:W-:Y:S02]  /*118e0*/  F2FP.BF16.F32.PACK_AB R45, R178, R169 ;  /* 0x000000a9b22d723e */ /* 0x000fe400000010ff */
[----:B------:R-:W-:Y:S01]  /*118f0*/  F2FP.BF16.F32.PACK_AB R46, R198, R177 ;  /* 0x000000b1c62e723e */ /* 0x000fe200000010ff */
[-C--:B------:R-:W-:Y:S05]  /*11900*/  HMMA.16816.F32.BF16 R4, R48, R56.reuse, R4 ;  /* 0x000000383004723c */ /* 0x080fea0000041804 */
[--C-:B-1----:R-:W-:Y:S01]  /*11910*/  FFMA.FTZ R52, R91, UR4, -R66.reuse ;  /* 0x000000045b347c23 */ /* 0x102fe20008010842 */
[----:B------:R-:W-:Y:S02]  /*11920*/  F2FP.BF16.F32.PACK_AB R47, R215, R171 ;  /* 0x000000abd72f723e */ /* 0x000fe400000010ff */
[----:B------:R-:W-:Y:S01]  /*11930*/  MOV R134, R3 ;  /* 0x0000000300867202 */ /* 0x000fe20000000f00 */
[----:B------:R1:W-:Y:S04]  /*11940*/  MUFU.EX2 R148, R52 ;  /* 0x0000003400947308 */ /* 0x0003e80000000800 */
[C---:B------:R-:W-:Y:S06]  /*11950*/  HMMA.16816.F32.BF16 R8, R44.reuse, R56, R8 ;  /* 0x000000382c08723c */ /* 0x040fec0000041808 */
[-C--:B------:R-:W-:Y:S05]  /*11960*/  HMMA.16816.F32.BF16 R12, R44, R58.reuse, R12 ;  /* 0x0000003a2c0c723c */ /* 0x080fea000004180c */
[--C-:B------:R-:W-:Y:S01]  /*11970*/  FFMA.FTZ R56, R93, UR4, -R65.reuse ;  /* 0x000000045d387c23 */ /* 0x100fe20008010841 */
[C---:B------:R-:W-:Y:S03]  /*11980*/  HMMA.16816.F32.BF16 R16, R48.reuse, R58, R16 ;  /* 0x0000003a3010723c */ /* 0x040fe60000041810 */
[----:B------:R4:W-:Y:S02]  /*11990*/  MUFU.EX2 R98, R56 ;  /* 0x0000003800627308 */ /* 0x0009e40000000800 */
[----:B-1----:R-:W-:Y:S01]  /*119a0*/  FFMA.FTZ R52, R92, UR4, -R65 ;  /* 0x000000045c347c23 */ /* 0x002fe20008010841 */
[-C--:B------:R-:W-:Y:S07]  /*119b0*/  HMMA.16816.F32.BF16 R20, R48, R60.reuse, R20 ;  /* 0x0000003c3014723c */ /* 0x080fee0000041814 */
[----:B------:R1:W-:Y:S01]  /*119c0*/  MUFU.EX2 R99, R52 ;  /* 0x0000003400637308 */ /* 0x0003e20000000800 */
[C---:B------:R-:W-:Y:S06]  /*119d0*/  HMMA.16816.F32.BF16 R24, R44.reuse, R60, R24 ;  /* 0x0000003c2c18723c */ /* 0x040fec0000041818 */
[-C--:B------:R-:W-:Y:S05]  /*119e0*/  HMMA.16816.F32.BF16 R28, R44, R62.reuse, R28 ;  /* 0x0000003e2c1c723c */ /* 0x080fea000004181c */
[--C-:B----4-:R-:W-:Y:S01]  /*119f0*/  FFMA.FTZ R56, R94, UR4, -R66.reuse ;  /* 0x000000045e387c23 */ /* 0x110fe20008010842 */
[----:B------:R-:W-:Y:S03]  /*11a00*/  HMMA.16816.F32.BF16 R32, R48, R62, R32 ;  /* 0x0000003e3020723c */ /* 0x000fe60000041820 */
[----:B------:R4:W-:Y:S01]  /*11a10*/  MUFU.EX2 R97, R56 ;  /* 0x0000003800617308 */ /* 0x0009e20000000800 */
[----:B-1----:R-:W1:Y:S01]  /*11a20*/  LDSM.16.MT88.4 R52, [R184+0x4800] ;  /* 0x00480000b834783b */ /* 0x002e620000004200 */
[----:B------:R-:W-:Y:S01]  /*11a30*/  F2FP.BF16.F32.PACK_AB R44, R225, R214 ;  /* 0x000000d6e12c723e */ /* 0x000fe200000010ff */
[--C-:B------:R-:W-:Y:S01]  /*11a40*/  FFMA.FTZ R60, R101, UR4, -R43.reuse ;  /* 0x00000004653c7c23 */ /* 0x100fe2000801082b */
[----:B------:R-:W-:Y:S04]  /*11a50*/  F2FP.BF16.F32.PACK_AB R45, R222, R211 ;  /* 0x000000d3de2d723e */ /* 0x000fe800000010ff */
[----:B------:R-:W-:Y:S02]  /*11a60*/  F2FP.BF16.F32.PACK_AB R46, R231, R226 ;  /* 0x000000e2e72e723e */ /* 0x000fe400000010ff */
[----:B------:R5:W-:Y:S01]  /*11a70*/  MUFU.EX2 R94, R60 ;  /* 0x0000003c005e7308 */ /* 0x000be20000000800 */
[----:B------:R-:W-:Y:S02]  /*11a80*/  F2FP.BF16.F32.PACK_AB R47, R228, R224 ;  /* 0x000000e0e42f723e */ /* 0x000fe400000010ff */
[----:B------:R-:W-:Y:S02]  /*11a90*/  F2FP.BF16.F32.PACK_AB R48, R217, R170 ;  /* 0x000000aad930723e */ /* 0x000fe400000010ff */
[----:B------:R-:W-:Y:S02]  /*11aa0*/  F2FP.BF16.F32.PACK_AB R49, R212, R176 ;  /* 0x000000b0d431723e */ /* 0x000fe400000010ff */
[----:B------:R-:W-:Y:S01]  /*11ab0*/  F2FP.BF16.F32.PACK_AB R50, R219, R213 ;  /* 0x000000d5db32723e */ /* 0x000fe200000010ff */
[----:B----4-:R-:W-:Y:S01]  /*11ac0*/  FFMA.FTZ R56, R95, UR4, -R66 ;  /* 0x000000045f387c23 */ /* 0x010fe20008010842 */
[----:B------:R-:W-:Y:S03]  /*11ad0*/  F2FP.BF16.F32.PACK_AB R51, R221, R216 ;  /* 0x000000d8dd33723e */ /* 0x000fe600000010ff */
[----:B------:R4:W-:Y:S01]  /*11ae0*/  MUFU.EX2 R96, R56 ;  /* 0x0000003800607308 */ /* 0x0009e20000000800 */
[--C-:B-----5:R-:W-:Y:S09]  /*11af0*/  FFMA.FTZ R60, R102, UR4, -R64.reuse ;  /* 0x00000004663c7c23 */ /* 0x120ff20008010840 */
[----:B------:R5:W-:Y:S01]  /*11b00*/  MUFU.EX2 R93, R60 ;  /* 0x0000003c005d7308 */ /* 0x000be20000000800 */
[--C-:B----4-:R-:W-:Y:S01]  /*11b10*/  FFMA.FTZ R56, R100, UR4, -R43.reuse ;  /* 0x0000000464387c23 */ /* 0x110fe2000801082b */
[-C--:B-1----:R-:W-:Y:S08]  /*11b20*/  HMMA.16816.F32.BF16 R4, R44, R52.reuse, R4 ;  /* 0x000000342c04723c */ /* 0x082ff00000041804 */
[----:B------:R1:W-:Y:S01]  /*11b30*/  MUFU.EX2 R95, R56 ;  /* 0x00000038005f7308 */ /* 0x0003e20000000800 */
[C---:B------:R-:W-:Y:S04]  /*11b40*/  HMMA.16816.F32.BF16 R8, R48.reuse, R52, R8 ;  /* 0x000000343008723c */ /* 0x040fe80000041808 */
[----:B-----5:R-:W-:Y:S02]  /*11b50*/  FFMA.FTZ R60, R103, UR4, -R64 ;  /* 0x00000004673c7c23 */ /* 0x020fe40008010840 */
[-C--:B------:R-:W-:Y:S03]  /*11b60*/  HMMA.16816.F32.BF16 R12, R48, R54.reuse, R12 ;  /* 0x00000036300c723c */ /* 0x080fe6000004180c */
[----:B------:R4:W-:Y:S02]  /*11b70*/  MUFU.EX2 R91, R60 ;  /* 0x0000003c005b7308 */ /* 0x0009e40000000800 */
[--C-:B------:R-:W-:Y:S01]  /*11b80*/  FFMA.FTZ R52, R112, UR4, -R43.reuse ;  /* 0x0000000470347c23 */ /* 0x100fe2000801082b */
[C---:B------:R-:W-:Y:S01]  /*11b90*/  HMMA.16816.F32.BF16 R16, R44.reuse, R54, R16 ;  /* 0x000000362c10723c */ /* 0x040fe20000041810 */
[----:B-1----:R-:W1:Y:S06]  /*11ba0*/  LDSM.16.MT88.4 R56, [R185+0x4800] ;  /* 0x00480000b938783b */ /* 0x002e6c0000004200 */
[----:B------:R5:W-:Y:S02]  /*11bb0*/  MUFU.EX2 R90, R52 ;  /* 0x00000034005a7308 */ /* 0x000be40000000800 */
[----:B----4-:R-:W4:Y:S02]  /*11bc0*/  LDSM.16.MT88.4 R60, [R184+0x4c00] ;  /* 0x004c0000b83c783b */ /* 0x010f240000004200 */
[----:B-----5:R-:W-:Y:S01]  /*11bd0*/  FFMA.FTZ R52, R113, UR4, -R43 ;  /* 0x0000000471347c23 */ /* 0x020fe2000801082b */
[----:B------:R-:W-:Y:S05]  /*11be0*/  FFMA.FTZ R43, R107, UR4, -R66 ;  /* 0x000000046b2b7c23 */ /* 0x000fea0008010842 */
[----:B------:R5:W-:Y:S10]  /*11bf0*/  MUFU.EX2 R92, R52 ;  /* 0x00000034005c7308 */ /* 0x000bf40000000800 */
[----:B------:R4:W-:Y:S01]  /*11c00*/  MUFU.EX2 R84, R43 ;  /* 0x0000002b00547308 */ /* 0x0009e20000000800 */
[-C--:B-1----:R-:W-:Y:S03]  /*11c10*/  HMMA.16816.F32.BF16 R20, R44, R56.reuse, R20 ;  /* 0x000000382c14723c */ /* 0x082fe60000041814 */
[--C-:B-----5:R-:W-:Y:S03]  /*11c20*/  FFMA.FTZ R52, R114, UR4, -R64.reuse ;  /* 0x0000000472347c23 */ /* 0x120fe60008010840 */
        /* <DEDUP_REMOVED lines=11> */
[----:B------:R-:W-:Y:S04]  /*11ce0*/  F2FP.BF16.F32.PACK_AB R49, R227, R218 ;  /* 0x000000dae331723e */ /* 0x000fe800000010ff */
[----:B------:R1:W-:Y:S01]  /*11cf0*/  MUFU.EX2 R89, R52 ;  /* 0x0000003400597308 */ /* 0x0003e20000000800 */
[----:B------:R-:W-:Y:S02]  /*11d00*/  F2FP.BF16.F32.PACK_AB R50, R144, R245 ;  /* 0x000000f59032723e */ /* 0x000fe400000010ff */
[----:B------:R-:W-:Y:S02]  /*11d10*/  F2FP.BF16.F32.PACK_AB R51, R143, R242 ;  /* 0x000000f28f33723e */ /* 0x000fe400000010ff */
[----:B------:R-:W-:Y:S02]  /*11d20*/  F2FP.BF16.F32.PACK_AB R44, R223, R199 ;  /* 0x000000c7df2c723e */ /* 0x000fe400000010ff */
[----:B------:R-:W-:Y:S03]  /*11d30*/  F2FP.BF16.F32.PACK_AB R45, R234, R207 ;  /* 0x000000cfea2d723e */ /* 0x000fe600000010ff */
[----:B------:R-:W5:Y:S01]  /*11d40*/  MUFU.EX2 R64, R64 ;  /* 0x0000004000407308 */ /* 0x000f620000000800 */
[--C-:B----4-:R-:W-:Y:S01]  /*11d50*/  FFMA.FTZ R56, R106, UR4, -R66.reuse ;  /* 0x000000046a387c23 */ /* 0x110fe20008010842 */
[-C--:B------:R-:W-:Y:S05]  /*11d60*/  HMMA.16816.F32.BF16 R4, R48, R60.reuse, R4 ;  /* 0x0000003c3004723c */ /* 0x080fea0000041804 */
        /* <DEDUP_REMOVED lines=9> */
[----:B-----5:R-:W-:Y:S02]  /*11e00*/  F2FP.BF16.F32.PACK_AB R163, R64, R75 ;  /* 0x0000004b40a3723e */ /* 0x020fe400000010ff */
[-C--:B------:R-:W-:Y:S03]  /*11e10*/  HMMA.16816.F32.BF16 R12, R44, R62.reuse, R12 ;  /* 0x0000003e2c0c723c */ /* 0x080fe6000004180c */
[----:B------:R-:W-:Y:S01]  /*11e20*/  MUFU.EX2 R66, R66 ;  /* 0x0000004200427308 */ /* 0x000fe20000000800 */
[----:B----4-:R-:W-:Y:S01]  /*11e30*/  LDSM.16.MT88.4 R56, [R184+0x5000] ;  /* 0x00500000b838783b */ /* 0x010fe20000004200 */
[----:B------:R-:W-:Y:S01]  /*11e40*/  FFMA.FTZ R60, R108, UR4, -R65 ;  /* 0x000000046c3c7c23 */ /* 0x000fe20008010841 */
[C---:B------:R-:W-:Y:S07]  /*11e50*/  HMMA.16816.F32.BF16 R16, R48.reuse, R62, R16 ;  /* 0x0000003e3010723c */ /* 0x040fee0000041810 */
[----:B------:R4:W-:Y:S01]  /*11e60*/  MUFU.EX2 R83, R60 ;  /* 0x0000003c00537308 */ /* 0x0009e20000000800 */
[----:B-1----:R-:W1:Y:S03]  /*11e70*/  LDSM.16.MT88.4 R52, [R185+0x4c00] ;  /* 0x004c0000b934783b */ /* 0x002e660000004200 */
[----:B--2---:R-:W-:Y:S01]  /*11e80*/  FFMA.FTZ R2, R2, R147, R127 ;  /* 0x0000009302027223 */ /* 0x004fe2000001007f */
[----:B---3--:R-:W-:Y:S01]  /*11e90*/  FFMA.FTZ R36, R36, R153, R132 ;  /* 0x0000009924247223 */ /* 0x008fe20000010084 */
[----:B------:R-:W-:Y:S01]  /*11ea0*/  MOV R153, R145 ;  /* 0x0000009100997202 */ /* 0x000fe20000000f00 */
[----:B------:R-:W-:Y:S01]  /*11eb0*/  FFMA.FTZ R65, R125, UR4, -R65 ;  /* 0x000000047d417c23 */ /* 0x000fe20008010841 */
[----:B------:R-:W-:Y:S01]  /*11ec0*/  FADD.FTZ R2, R133, R2 ;  /* 0x0000000285027221 */ /* 0x000fe20000010000 */
[----:B------:R-:W-:Y:S01]  /*11ed0*/  FADD.FTZ R36, R172, R36 ;  /* 0x00000024ac247221 */ /* 0x000fe20000010000 */
[----:B------:R-:W-:Y:S03]  /*11ee0*/  MOV R132, R38 ;  /* 0x0000002600847202 */ /* 0x000fe60000000f00 */
[----:B------:R-:W2:Y:S01]  /*11ef0*/  MUFU.EX2 R65, R65 ;  /* 0x0000004100417308 */ /* 0x000ea20000000800 */
[----:B------:R-:W-:Y:S01]  /*11f00*/  MOV R133, R37 ;  /* 0x0000002500857202 */ /* 0x000fe20000000f00 */
[----:B------:R-:W-:Y:S01]  /*11f10*/  FADD.FTZ R36, R197, R36 ;  /* 0x00000024c5247221 */ /* 0x000fe20000010000 */
[----:B----4-:R-:W3:Y:S03]  /*11f20*/  LDSM.16.MT88.4 R60, [R185+0x5000] ;  /* 0x00500000b93c783b */ /* 0x010ee60000004200 */
[----:B------:R-:W-:Y:S04]  /*11f30*/  FADD.FTZ R36, R208, R36 ;  /* 0x00000024d0247221 */ /* 0x000fe80000010000 */
[----:B------:R-:W-:Y:S04]  /*11f40*/  FADD.FTZ R36, R181, R36 ;  /* 0x00000024b5247221 */ /* 0x000fe80000010000 */
[----:B------:R-:W-:Y:S01]  /*11f50*/  FADD.FTZ R36, R201, R36 ;  /* 0x00000024c9247221 */ /* 0x000fe20000010000 */
[----:B--2---:R-:W-:Y:S03]  /*11f60*/  F2FP.BF16.F32.PACK_AB R166, R65, R80 ;  /* 0x0000005041a6723e */ /* 0x004fe600000010ff */
[----:B------:R-:W-:Y:S01]  /*11f70*/  FADD.FTZ R36, R202, R36 ;  /* 0x00000024ca247221 */ /* 0x000fe20000010000 */
        /* <DEDUP_REMOVED lines=86> */
[----:B------:R-:W-:Y:S01]  /*124e0*/  F2FP.BF16.F32.PACK_AB R47, R68, R67 ;  /* 0x00000043442f723e */ /* 0x000fe200000010ff */
        /* <DEDUP_REMOVED lines=48> */
[C---:B------:R-:W-:Y:S04]  /*127f0*/  HMMA.16816.F32.BF16 R136, R164.reuse, R144, R8 ;  /* 0x00000090a488723c */ /* 0x040fe80000041808 */
[----:B------:R-:W-:Y:S01]  /*12800*/  FADD.FTZ R6, R152, R6 ;  /* 0x0000000698067221 */ /* 0x000fe20000010000 */
[----:B------:R-:W-:Y:S01]  /*12810*/  FADD.FTZ R5, R99, R5 ;  /* 0x0000000563057221 */ /* 0x000fe20000010000 */
[----:B------:R-:W-:Y:S02]  /*12820*/  FADD.FTZ R0, R148, R2 ;  /* 0x0000000294007221 */ /* 0x000fe40000010000 */
        /* <DEDUP_REMOVED lines=33> */
[----:B------:R-:W-:Y:S01]  /*12a40*/  MOV R76, R3 ;  /* 0x00000003004c7202 */ /* 0x000fe20000000f00 */
[----:B------:R-:W-:Y:S03]  /*12a50*/  FADD.FTZ R0, R77, R4 ;  /* 0x000000044d007221 */ /* 0x000fe60000010000 */
[----:B------:R-:W-:Y:S01]  /*12a60*/  FADD.FTZ R4, R79, R5 ;  /* 0x000000054f047221 */ /* 0x000fe20000010000 */
        /* <DEDUP_REMOVED lines=8> */
[----:B------:R-:W-:Y:S03]  /*12af0*/  FADD.FTZ R0, R66, R0 ;  /* 0x0000000042007221 */ /* 0x000fe60000010000 */
[----:B------:R2:W-:Y:S04]  /*12b00*/  STL [R1+0x4], R4 ;  /* 0x0000040401007387 */ /* 0x0005e80000100800 */
[----:B------:R2:W-:Y:S04]  /*12b10*/  STL [R1+0x8], R2 ;  /* 0x0000080201007387 */ /* 0x0005e80000100800 */
[----:B------:R2:W-:Y:S01]  /*12b20*/  STL [R1+0xc], R0 ;  /* 0x00000c0001007387 */ /* 0x0005e20000100800 */
[----:B------:R-:W-:Y:S05]  /*12b30*/  @P1 BRA `(.L_x_531) ;  /* 0xffffffb8000c1947 */ /* 0x000fea000383ffff */
.L_x_530:
[----:B------:R-:W3:Y:S04]  /*12b40*/  LDL.LU R5, [R1] ;  /* 0x0000000001057983 */ /* 0x000ee80000300800 */
[----:B--2---:R-:W1:Y:S04]  /*12b50*/  LDL.LU R2, [R1+0x4] ;  /* 0x0000040001027983 */ /* 0x004e680000300800 */
[----:B------:R-:W2:Y:S04]  /*12b60*/  LDL.LU R9, [R1+0x8] ;  /* 0x0000080001097983 */ /* 0x000ea80000300800 */
[----:B------:R-:W4:Y:S01]  /*12b70*/  LDL.LU R8, [R1+0xc] ;  /* 0x00000c0001087983 */ /* 0x000f220000300800 */
[----:B------:R-:W5:Y:S01]  /*12b80*/  S2UR UR8, SR_CgaCtaId ;  /* 0x00000000000879c3 */ /* 0x000f620000008800 */
[----:B------:R-:W-:Y:S01]  /*12b90*/  UISETP.NE.AND UP0, UPT, UR12, -0x1, UPT ;  /* 0xffffffff0c00788c */ /* 0x000fe2000bf05270 */
[----:B------:R-:W5:Y:S01]  /*12ba0*/  S2R R40, SR_TID.X ;  /* 0x0000000000287919 */ /* 0x000f620000002100 */
[----:B------:R-:W-:-:S04]  /*12bb0*/  UMOV UR4, 0x400 ;  /* 0x0000040000047882 */ /* 0x000fc80000000000 */
[----:B------:R-:W-:-:S05]  /*12bc0*/  PLOP3.LUT P0, PT, PT, PT, UP0, 0x80, 0x0 ;  /* 0x000000000000781c */ /* 0x000fca0003f0f008 */
[----:B------:R-:W-:Y:S02]  /*12bd0*/  @UP0 ULDC.64 UR6, c[0x0][0x298] ;  /* 0x0000a60000060ab9 */ /* 0x000fe40000000a00 */
[----:B------:R-:W-:-:S07]  /*12be0*/  @UP0 UIMAD.WIDE.U32 UR10, UR12, UR6, URZ ;  /* 0x000000060c0a02a5 */ /* 0x000fce000f8e003f */
[----:B------:R-:W-:Y:S01]  /*12bf0*/  @UP0 UMOV UR6, UR10 ;  /* 0x0000000a00060c82 */ /* 0x000fe20008000000 */
[----:B-----5:R-:W-:Y:S02]  /*12c00*/  ULEA UR8, UR8, UR4, 0x18 ;  /* 0x0000000408087291 */ /* 0x020fe4000f8ec03f */
[----:B------:R-:W-:Y:S01]  /*12c10*/  @UP0 UIMAD UR4, UR12, UR7, UR11 ;  /* 0x000000070c0402a4 */ /* 0x000fe2000f8e020b */
[----:B------:R-:W-:-:S04]  /*12c20*/  SHF.R.S32.HI R31, RZ, 0x1f, R40 ;  /* 0x0000001fff1f7819 */ /* 0x000fc80000011428 */
[CC--:B------:R-:W-:Y:S02]  /*12c30*/  LEA.HI R30, R31.reuse, R40.reuse, RZ, 0x2 ;  /* 0x000000281f1e7211 */ /* 0x0c0fe400078f10ff */
[----:B------:R-:W-:Y:S02]  /*12c40*/  LEA.HI R31, R31, R40, RZ, 0x5 ;  /* 0x000000281f1f7211 */ /* 0x000fe400078f28ff */
[----:B------:R-:W-:Y:S02]  /*12c50*/  SHF.R.S32.HI R36, RZ, 0x2, R30 ;  /* 0x00000002ff247819 */ /* 0x000fe4000001141e */
[----:B------:R-:W-:Y:S01]  /*12c60*/  SHF.R.S32.HI R29, RZ, 0x5, R31 ;  /* 0x00000005ff1d7819 */ /* 0x000fe2000001141f */
[----:B---3--:R-:W3:Y:S04]  /*12c70*/  SHFL.BFLY PT, R0, R5, 0x2, 0x1f ;  /* 0x0c401f0005007f89 */ /* 0x008ee800000e0000 */
[----:B-1----:R-:W1:Y:S04]  /*12c80*/  SHFL.BFLY PT, R4, R2, 0x2, 0x1f ;  /* 0x0c401f0002047f89 */ /* 0x002e6800000e0000 */
[----:B----4-:R-:W4:Y:S01]  /*12c90*/  SHFL.BFLY PT, R6, R8, 0x2, 0x1f ;  /* 0x0c401f0008067f89 */ /* 0x010f2200000e0000 */
[----:B---3--:R-:W-:-:S03]  /*12ca0*/  FADD.FTZ R0, R0, R5 ;  /* 0x0000000500007221 */ /* 0x008fc60000010000 */
[----:B--2---:R-:W2:Y:S01]  /*12cb0*/  SHFL.BFLY PT, R5, R9, 0x2, 0x1f ;  /* 0x0c401f0009057f89 */ /* 0x004ea200000e0000 */
[----:B-1----:R-:W-:Y:S01]  /*12cc0*/  FADD.FTZ R4, R4, R2 ;  /* 0x0000000204047221 */ /* 0x002fe20000010000 */
[----:B------:R-:W-:Y:S02]  /*12cd0*/  SHF.R.S32.HI R2, RZ, 0x1f, R36 ;  /* 0x0000001fff027819 */ /* 0x000fe40000011424 */
[----:B------:R-:W1:Y:S02]  /*12ce0*/  SHFL.BFLY PT, R7, R0, 0x1, 0x1f ;  /* 0x0c201f0000077f89 */ /* 0x000e6400000e0000 */
[----:B------:R-:W-:Y:S02]  /*12cf0*/  LEA.HI R2, R2, R36, RZ, 0x3 ;  /* 0x0000002402027211 */ /* 0x000fe400078f18ff */
[----:B------:R-:W3:Y:S01]  /*12d00*/  SHFL.BFLY PT, R27, R4, 0x1, 0x1f ;  /* 0x0c201f00041b7f89 */ /* 0x000ee200000e0000 */
[----:B----4-:R-:W-:Y:S01]  /*12d10*/  FADD.FTZ R6, R6, R8 ;  /* 0x0000000806067221 */ /* 0x010fe20000010000 */
[----:B------:R-:W-:-:S04]  /*12d20*/  LOP3.LUT R2, R2, 0xfffffff8, RZ, 0xc0, !PT ;  /* 0xfffffff802027812 */ /* 0x000fc800078ec0ff */
[----:B------:R4:W4:Y:S01]  /*12d30*/  SHFL.BFLY PT, R26, R6, 0x1, 0x1f ;  /* 0x0c201f00061a7f89 */ /* 0x00092200000e0000 */
[----:B------:R-:W-:-:S05]  /*12d40*/  IMAD.IADD R3, R36, 0x1, -R2 ;  /* 0x0000000124037824 */ /* 0x000fca00078e0a02 */
[----:B------:R-:W-:Y:S01]  /*12d50*/  LEA.HI R2, R3, R3, RZ, 0x1 ;  /* 0x0000000303027211 */ /* 0x000fe200078f08ff */
[----:B--2---:R-:W-:-:S03]  /*12d60*/  FADD.FTZ R5, R5, R9 ;  /* 0x0000000905057221 */ /* 0x004fc60000010000 */
[----:B------:R-:W-:Y:S01]  /*12d70*/  LOP3.LUT R8, R2, 0x3fffffe, RZ, 0xc0, !PT ;  /* 0x03fffffe02087812 */ /* 0x000fe200078ec0ff */
[----:B-1----:R-:W-:Y:S01]  /*12d80*/  FADD.FTZ R28, R0, R7 ;  /* 0x00000007001c7221 */ /* 0x002fe20000010000 */
[----:B------:R-:W-:-:S03]  /*12d90*/  LOP3.LUT R7, R30, 0xfffffffc, RZ, 0xc0, !PT ;  /* 0xfffffffc1e077812 */ /* 0x000fc600078ec0ff */
[----:B------:R-:W-:Y:S01]  /*12da0*/  IMAD.IADD R3, R3, 0x1, -R8 ;  /* 0x0000000103037824 */ /* 0x000fe200078e0a08 */
[----:B------:R-:W-:Y:S01]  /*12db0*/  SHF.R.S32.HI R0, RZ, 0x1, R2 ;  /* 0x00000001ff007819 */ /* 0x000fe20000011402 */
[----:B---3--:R-:W-:Y:S01]  /*12dc0*/  FADD.FTZ R27, R4, R27 ;  /* 0x0000001b041b7221 */ /* 0x008fe20000010000 */
[----:B------:R1:W2:Y:S01]  /*12dd0*/  SHFL.BFLY PT, R21, R5, 0x1, 0x1f ;  /* 0x0c201f0005157f89 */ /* 0x0002a200000e0000 */
[----:B------:R-:W-:Y:S02]  /*12de0*/  IMAD.IADD R2, R40, 0x1, -R7 ;  /* 0x0000000128027824 */ /* 0x000fe400078e0a07 */
[----:B------:R-:W-:Y:S02]  /*12df0*/  IMAD.SHL.U32 R4, R0, 0x40, RZ ;  /* 0x0000004000047824 */ /* 0x000fe400078e00ff */
[----:B------:R-:W-:-:S03]  /*12e00*/  IMAD R2, R29, 0x100, R2 ;  /* 0x000001001d027824 */ /* 0x000fc600078e0202 */
[----:B------:R-:W-:Y:S01]  /*12e10*/  LOP3.LUT R4, R4, 0xc0, RZ, 0xc0, !PT ;  /* 0x000000c004047812 */ /* 0x000fe200078ec0ff */
[----:B------:R-:W-:-:S03]  /*12e20*/  IMAD R2, R3, 0x10, R2 ;  /* 0x0000001003027824 */ /* 0x000fc600078e0202 */
[----:B------:R-:W-:-:S05]  /*12e30*/  LEA.HI R3, R4, R4, RZ, 0x1d ;  /* 0x0000000404037211 */ /* 0x000fca00078fe8ff */
[----:B------:R-:W-:Y:S01]  /*12e40*/  IMAD.U32 R2, R2, 0x2, R3 ;  /* 0x0000000202027824 */ /* 0x000fe200078e0003 */
[----:B------:R-:W-:-:S04]  /*12e50*/  LOP3.LUT R3, R0, 0x1, RZ, 0xc0, !PT ;  /* 0x0000000100037812 */ /* 0x000fc800078ec0ff */
[----:B------:R-:W-:Y:S01]  /*12e60*/  LEA R15, R2, UR8, 0x1 ;  /* 0x00000008020f7c11 */ /* 0x000fe2000f8e08ff */
[----:B-1--4-:R-:W-:Y:S06]  /*12e70*/  @P0 BRA `(.L_x_534) ;  /* 0x0000000000200947 */ /* 0x012fec0003800000 */
        /* <DEDUP_REMOVED lines=8> */
.L_x_534:
[----:B------:R-:W-:Y:S01]  /*12f00*/  ULDC.U8 UR7, c[0x0][0x3d8] ;  /* 0x0000f60000077ab9 */ /* 0x000fe20000000000 */
[----:B------:R-:W-:Y:S01]  /*12f10*/  ULDC.U8 UR9, c[0x0][0x3d9] ;  /* 0x0000f64000097ab9 */ /* 0x000fe20000000000 */
[----:B------:R-:W-:Y:S01]  /*12f20*/  ISETP.NE.AND P2, PT, RZ, UR7, PT ;  /* 0x00000007ff007c0c */ /* 0x000fe2000bf45270 */
[----:B--2---:R-:W-:Y:S01]  /*12f30*/  FADD.FTZ R21, R5, R21 ;  /* 0x0000001505157221 */ /* 0x004fe20000010000 */
        /* <DEDUP_REMOVED lines=18> */
.L_x_535:
        /* <DEDUP_REMOVED lines=182> */
.L_x_537:
[----:B------:R-:W-:Y:S05]  /*13bc0*/  BSYNC B0 ;  /* 0x0000000000007941 */ /* 0x000fea0003800000 */
.L_x_536:
        /* <DEDUP_REMOVED lines=40> */
.L_x_539:
[----:B------:R-:W-:Y:S05]  /*13e50*/  BSYNC B0 ;  /* 0x0000000000007941 */ /* 0x000fea0003800000 */
.L_x_538:
        /* <DEDUP_REMOVED lines=16> */
.L_x_541:
[----:B------:R-:W-:Y:S05]  /*13f60*/  BSYNC B0 ;  /* 0x0000000000007941 */ /* 0x000fea0003800000 */
.L_x_540:
[----:B-1----:R-:W1:Y:S01]  /*13f70*/  LDS.128 R196, [R196+0x1000] ;  /* 0x00100000c4c47984 */ /* 0x002e620000000c00 */
[----:B------:R-:W-:Y:S04]  /*13f80*/  BSSY B0, `(.L_x_542) ;  /* 0x000000f000007945 */ /* 0x000fe80003800000 */
[----:B------:R-:W-:Y:S05]  /*13f90*/  @P1 BRA `(.L_x_543) ;  /* 0x0000000000341947 */ /* 0x000fea0003800000 */
[----:B------:R-:W-:Y:S01]  /*13fa0*/  IADD3 R0, P0, R2, 0x40, RZ ;  /* 0x0000004002007810 */ /* 0x000fe20007f1e0ff */
[----:B------:R-:W-:Y:S01]  /*13fb0*/  ULDC.64 UR6, c[0x0][0x298] ;  /* 0x0000a60000067ab9 */ /* 0x000fe20000000a00 */
[----:B------:R-:W-:-:S03]  /*13fc0*/  MOV R7, R5 ;  /* 0x0000000500077202 */ /* 0x000fc60000000f00 */
[----:B------:R-:W-:-:S04]  /*13fd0*/  IMAD.X R6, RZ, RZ, R3, P0 ;  /* 0x000000ffff067224 */ /* 0x000fc800000e0603 */
[----:B---3--:R-:W-:Y:S02]  /*13fe0*/  IMAD R10, R6, UR6, RZ ;  /* 0x00000006060a7c24 */ /* 0x008fe4000f8e02ff */
        /* <DEDUP_REMOVED lines=8> */
.L_x_543:
[----:B------:R-:W-:Y:S05]  /*14070*/  BSYNC B0 ;  /* 0x0000000000007941 */ /* 0x000fea0003800000 */
.L_x_542:
        /* <DEDUP_REMOVED lines=15> */
.L_x_495:
        /* <DEDUP_REMOVED lines=88> */
.L_x_545:
[----:B------:R-:W-:Y:S05]  /*146f0*/  BSYNC B0 ;  /* 0x0000000000007941 */ /* 0x000fea0003800000 */
.L_x_544:
        /* <DEDUP_REMOVED lines=17> */
.L_x_547:
[----:B------:R-:W-:Y:S05]  /*14810*/  BSYNC B0 ;  /* 0x0000000000007941 */ /* 0x000fea0003800000 */
.L_x_546:
        /* <DEDUP_REMOVED lines=15> */
.L_x_549:
[----:B------:R-:W-:Y:S05]  /*14910*/  BSYNC B0 ;  /* 0x0000000000007941 */ /* 0x000fea0003800000 */
.L_x_548:
        /* <DEDUP_REMOVED lines=14> */
.L_x_551:
[----:B------:R-:W-:Y:S05]  /*14a00*/  BSYNC B0 ;  /* 0x0000000000007941 */ /* 0x000fea0003800000 */
.L_x_550:
        /* <DEDUP_REMOVED lines=10> */
.L_x_553:
[----:B------:R-:W-:Y:S05]  /*14ab0*/  BSYNC B0 ;  /* 0x0000000000007941 */ /* 0x000fea0003800000 */
.L_x_552:
        /* <DEDUP_REMOVED lines=10> */
.L_x_555:
[----:B------:R-:W-:Y:S05]  /*14b60*/  BSYNC B0 ;  /* 0x0000000000007941 */ /* 0x000fea0003800000 */
.L_x_554:
        /* <DEDUP_REMOVED lines=10> */
.L_x_557:
[----:B------:R-:W-:Y:S05]  /*14c10*/  BSYNC B0 ;  /* 0x0000000000007941 */ /* 0x000fea0003800000 */
.L_x_556:
        /* <DEDUP_REMOVED lines=10> */
.L_x_558:
        /* <DEDUP_REMOVED lines=12> */
.L_x_727:


//--------------------- .text._ZN5flash16flash_fwd_kernelI23Flash_fwd_kernel_traitsILi32ELi128ELi128ELi4ELb0ELb0EN7cutlass10bfloat16_tE19Flash_kernel_traitsILi32ELi128ELi128ELi4ES3_EELb1ELb1ELb0ELb1ELb0ELb0ELb0ELb1EEEvNS_16Flash_fwd_paramsE --------------------------
	.section	.text._ZN5flash16flash_fwd_kernelI23Flash_fwd_kernel_traitsILi32ELi128ELi128ELi4ELb0ELb0EN7cutlass10bfloat16_tE19Flash_kernel_traitsILi32ELi128ELi128ELi4ES3_EELb1ELb1ELb0ELb1ELb0ELb0ELb0ELb1EEEvNS_16Flash_fwd_paramsE,"ax",@progbits
	.align	128
        .global         _ZN5flash16flash_fwd_kernelI23Flash_fwd_kernel_traitsILi32ELi128ELi128ELi4ELb0ELb0EN7cutlass10bfloat16_tE19Flash_kernel_traitsILi32ELi128ELi128ELi4ES3_EELb1ELb1ELb0ELb1ELb0ELb0ELb0ELb1EEEvNS_16Flash_fwd_paramsE
        .type           _ZN5flash16flash_fwd_kernelI23Flash_fwd_kernel_traitsILi32ELi128ELi128ELi4ELb0ELb0EN7cutlass10bfloat16_tE19Flash_kernel_traitsILi32ELi128ELi128ELi4ES3_EELb1ELb1ELb0ELb1ELb0ELb0ELb0ELb1EEEvNS_16Flash_fwd_paramsE,@function
        .size           _ZN5flash16flash_fwd_kernelI23Flash_fwd_kernel_traitsILi32ELi128ELi128ELi4ELb0ELb0EN7cutlass10bfloat16_tE19Flash_kernel_traitsILi32ELi128ELi128ELi4ES3_EELb1ELb1ELb0ELb1ELb0ELb0ELb0ELb1EEEvNS_16Flash_fwd_paramsE,(.L_x_715 - _ZN5flash16flash_fwd_kernelI23Flash_fwd_kernel_traitsILi32ELi128ELi128ELi4ELb0ELb0EN7cutlass10bfloat16_tE19Flash_kernel_traitsILi32ELi128ELi128ELi4ES3_EELb1ELb1ELb0ELb1ELb0ELb0ELb0ELb1EEEvNS_16Flash_fwd_paramsE)
        .other          _ZN5flash16flash_fwd_kernelI23Flash_fwd_kernel_traitsILi32ELi128ELi128ELi4ELb0ELb0EN7cutlass10bfloat16_tE19Flash_kernel_traitsILi32ELi128ELi128ELi4ES3_EELb1ELb1ELb0ELb1ELb0ELb0ELb0ELb1EEEvNS_16Flash_fwd_paramsE,@"STO_CUDA_ENTRY STV_DEFAULT"
_ZN5flash16flash_fwd_kernelI23Flash_fwd_kernel_traitsILi32ELi128ELi128ELi4ELb0ELb0EN7cutlass10bfloat16_tE19Flash_kernel_traitsILi32ELi128ELi128ELi4ES3_EELb1ELb1ELb0ELb1ELb0ELb0ELb0ELb1EEEvNS_16Flash_fwd_paramsE:
.text._ZN5flash16flash_fwd_kernelI23Flash_fwd_kernel_traitsILi32ELi128ELi128ELi4ELb0ELb0EN7cutlass10bfloat16_tE19Flash_kernel_traitsILi32ELi128ELi128ELi4ES3_EELb1ELb1ELb0ELb1ELb0ELb0ELb0ELb1EEEvNS_16Flash_fwd_paramsE:
[----:B------:R-:W1:Y:S08]  /*0000*/  LDC R1, c[0x0][0x28] ;  /* 0x00000a00ff017b82 */ /* 0x000e700000000800 */
[----:B------:R-:W2:Y:S01]  /*0010*/  LDC.64 R180, c[0x0][0x198] ;  /* 0x00006600ffb47b82 */ /* 0x000ea20000000a00 */
[----:B------:R-:W-:Y:S01]  /*0020*/  BSSY B3, `(.L_x_559) ;  /* 0x0000003000037945 */ /* 0x000fe20003800000 */
[----:B-1----:R-:W-:-:S06]  /*0030*/  IADD3 R1, R1, -0x410, RZ ;  /* 0xfffffbf001017810 */ /* 0x002fcc0007ffe0ff */
[----:B--2---:R-:W-:Y:S05]  /*0040*/  CALL.REL.NOINC `($_ZN5flash16flash_fwd_kernelI23Flash_fwd_kernel_traitsILi32ELi128ELi128ELi4ELb0ELb0EN7cutlass10bfloat16_tE19Flash_kernel_traitsILi32ELi128ELi128ELi4ES3_EELb1ELb1ELb0ELb1ELb0ELb0ELb0ELb1EEEvNS_16Flash_fwd_paramsE$_ZN5flash22compute_attn_1rowblockI23Flash_fwd_kernel_traitsILi32ELi128ELi128ELi4ELb0ELb0EN7cutlass10bfloat16_tE19Flash_kernel_traitsILi32ELi128ELi128ELi4ES3_EELb1ELb1ELb0ELb1ELb0ELb0ELb0ELb1ENS_16Flash_fwd_paramsEEEvRKT8_iii) ;  /* 0x0000000000087944 */ /* 0x004fea0003c00000 */
[----:B------:R-:W-:Y:S05]  /*0050*/  BSYNC B3 ;  /* 0x0000000000037941 */ /* 0x000fea0003800000 */
.L_x_559:
[----:B------:R-:W-:Y:S05]  /*0060*/  EXIT ;  /* 0x000000000000794d */ /* 0x000fea0003800000 */
        .type           $_ZN5flash16flash_fwd_kernelI23Flash_fwd_kernel_traitsILi32ELi128ELi128ELi4ELb0ELb0EN7cutlass10bfloat16_tE19Flash_kernel_traitsILi32ELi128ELi128ELi4ES3_EELb1ELb1ELb0ELb1ELb0ELb0ELb0ELb1EEEvNS_16Flash_fwd_paramsE$_ZN5flash22compute_attn_1rowblockI23Flash_fwd_kernel_traitsILi32ELi128ELi128ELi4ELb0ELb0EN7cutlass10bfloat16_tE19Flash_kernel_traitsILi32ELi128ELi128ELi4ES3_EELb1ELb1ELb0ELb1ELb0ELb0ELb0ELb1ENS_16Flash_fwd_paramsEEEvRKT8_iii,@function
        .size           $_ZN5flash16flash_fwd_kernelI23Flash_fwd_kernel_traitsILi32ELi128ELi128ELi4ELb0ELb0EN7cutlass10bfloat16_tE19Flash_kernel_traitsILi32ELi128ELi128ELi4ES3_EELb1ELb1ELb0ELb1ELb0ELb0ELb0ELb1EEEvNS_16Flash_fwd_paramsE$_ZN5flash22compute_attn_1rowblockI23Flash_fwd_kernel_traitsILi32ELi128ELi128ELi4ELb0ELb0EN7cutlass10bfloat16_tE19Flash_kernel_traitsILi32ELi128ELi128ELi4ES3_EELb1ELb1ELb0ELb1ELb0ELb0ELb0ELb1ENS_16Flash_fwd_paramsEEEvRKT8_iii,(.L_x_715 - $_ZN5flash16flash_fwd_kernelI23Flash_fwd_kernel_traitsILi32ELi128ELi128ELi4ELb0ELb0EN7cutlass10bfloat16_tE19Flash_kernel_traitsILi32ELi128ELi128ELi4ES3_EELb1ELb1ELb0ELb1ELb0ELb0ELb0ELb1EEEvNS_16Flash_fwd_paramsE$_ZN5flash22compute_attn_1rowblockI23Flash_fwd_kernel_traitsILi32ELi128ELi128ELi4ELb0ELb0EN7cutlass10bfloat16_tE19Flash_kernel_traitsILi32ELi128ELi128ELi4ES3_EELb1ELb1ELb0ELb1ELb0ELb0ELb0ELb1ENS_16Flash_fwd_paramsEEEvRKT8_iii)
$_ZN5flash16flash_fwd_kernelI23Flash_fwd_kernel_traitsILi32ELi128ELi128ELi4ELb0ELb0EN7cutlass10bfloat16_tE19Flash_kernel_traitsILi32ELi128ELi128ELi4ES3_EELb1ELb1ELb0ELb1ELb0ELb0ELb0ELb1EEEvNS_16Flash_fwd_paramsE$_ZN5flash22compute_attn_1rowblockI23Flash_fwd_kernel_traitsILi32ELi128ELi128ELi4ELb0ELb0EN7cutlass10bfloat16_tE19Flash_kernel_traitsILi32ELi128ELi128ELi4ES3_EELb1ELb1ELb0ELb1ELb0ELb0ELb0ELb1ENS_16Flash_fwd_paramsEEEvRKT8_iii:
[----:B------:R-:W-:Y:S02]  /*0070*/  ULDC.64 UR4, c[0x0][0x208] ;  /* 0x0000820000047ab9 */ /* 0x000fe40000000a00 */
[----:B------:R-:W2:Y:S04]  /*0080*/  LD.E.U8 R0, desc[UR4][R180.64+0x1a4] ;  /* 0x0001a404b4007980 */ /* 0x000ea8000c101100 */
[----:B------:R-:W3:Y:S01]  /*0090*/  LD.E.64 R228, desc[UR4][R180.64+0x190] ;  /* 0x00019004b4e47980 */ /* 0x000ee2000c101b00 */
[----:B------:R-:W-:Y:S01]  /*00a0*/  S2UR UR8, SR_CTAID.Y ;  /* 0x00000000000879c3 */ /* 0x000fe20000002600 */
[----:B------:R-:W1:Y:S02]  /*00b0*/  S2R R231, SR_TID.X ;  /* 0x0000000000e77919 */ /* 0x000e640000002100 */
[----:B------:R-:W4:Y:S05]  /*00c0*/  LD.E.64 R2, desc[UR4][R180.64+0x198] ;  /* 0x00019804b4027980 */ /* 0x000f2a000c101b00 */
[----:B------:R-:W-:Y:S01]  /*00d0*/  S2UR UR7, SR_CTAID.X ;  /* 0x00000000000779c3 */ /* 0x000fe20000002500 */
[----:B------:R-:W4:Y:S04]  /*00e0*/  LD.E R8, desc[UR4][R180.64+0x60] ;  /* 0x00006004b4087980 */ /* 0x000f28000c101900 */
[----:B------:R-:W5:Y:S03]  /*00f0*/  LD.E.U8 R193, desc[UR4][R180.64+0x178] ;  /* 0x00017804b4c17980 */ /* 0x000f66000c101100 */
[----:B------:R-:W1:Y:S02]  /*0100*/  S2UR UR6, SR_CTAID.Z ;  /* 0x00000000000679c3 */ /* 0x000e640000002700 */
[----:B-1----:R-:W-:-:S06]  /*0110*/  ULOP3.LUT UR6, UR6, UR7, UR8, 0xfe, !UPT ;  /* 0x0000000706067292 */ /* 0x002fcc000f8efe08 */
[----:B------:R-:W-:-:S13]  /*0120*/  LOP3.LUT P2, RZ, R231, UR6, RZ, 0xfc, !PT ;  /* 0x00000006e7ff7c12 */ /* 0x000fda000f84fcff */
[----:B------:R-:W4:Y:S01]  /*0130*/  @!P2 LD.E.64 R6, desc[UR4][R180.64+0x1a8] ;  /* 0x0001a804b406a980 */ /* 0x000f22000c101b00 */
[----:B--2---:R-:W-:-:S13]  /*0140*/  ISETP.NE.AND P1, PT, R0, RZ, PT ;  /* 0x000000ff0000720c */ /* 0x004fda0003f25270 */
[----:B---3--:R-:W2:Y:S04]  /*0150*/  @P1 LD.E.64 R228, desc[UR4][R228.64] ;  /* 0x00000004e4e41980 */ /* 0x008ea8000c101b00 */
[----:B------:R-:W3:Y:S04]  /*0160*/  @P1 LD.E R0, desc[UR4][R180.64+0x1a0] ;  /* 0x0001a004b4001980 */ /* 0x000ee8000c101900 */
[----:B----4-:R-:W3:Y:S04]  /*0170*/  @P1 LD.E.64 R4, desc[UR4][R2.64] ;  /* 0x0000000402041980 */ /* 0x010ee8000c101b00 */
[----:B--2---:R1:W-:Y:S04]  /*0180*/  @!P2 ST.E.64 desc[UR4][R6.64], R228 ;  /* 0x000000e40600a985 */ /* 0x0043e8000c101b04 */
[----:B-1----:R-:W2:Y:S01]  /*0190*/  @!P2 LD.E.64 R6, desc[UR4][R180.64+0x1a8] ;  /* 0x0001a804b406a980 */ /* 0x002ea2000c101b00 */
[----:B---3--:R-:W-:-:S05]  /*01a0*/  @P1 IADD3 R0, P0, R0, R4, RZ ;  /* 0x0000000400001210 */ /* 0x008fca0007f1e0ff */
[----:B------:R-:W-:Y:S02]  /*01b0*/  @P1 IMAD.X R4, RZ, RZ, R5, P0 ;  /* 0x000000ffff041224 */ /* 0x000fe400000e0605 */
[----:B------:R-:W-:Y:S02]  /*01c0*/  @P1 IMAD.MOV.U32 R2, RZ, RZ, R0 ;  /* 0x000000ffff021224 */ /* 0x000fe400078e0000 */
[----:B------:R-:W-:Y:S01]  /*01d0*/  @P1 IMAD.MOV.U32 R3, RZ, RZ, R4 ;  /* 0x000000ffff031224 */ /* 0x000fe200078e0004 */
[----:B------:R-:W1:Y:S04]  /*01e0*/  S2R R41, SR_CTAID.Y ;  /* 0x0000000000297919 */ /* 0x000e680000002600 */
[----:B--2---:R2:W-:Y:S04]  /*01f0*/  @!P2 ST.E.64 desc[UR4][R6.64+0x8], R2 ;  /* 0x000008020600a985 */ /* 0x0045e8000c101b04 */
[----:B------:R-:W3:Y:S01]  /*0200*/  LD.E.64 R4, desc[UR4][R180.64+0xe0] ;  /* 0x0000e004b4047980 */ /* 0x000ee2000c101b00 */
[----:B------:R-:W-:-:S03]  /*0210*/  IMAD.MOV.U32 R23, RZ, RZ, -0x1 ;  /* 0xffffffffff177424 */ /* 0x000fc600078e00ff */
[----:B--2---:R-:W2:Y:S01]  /*0220*/  LD.E.64 R6, desc[UR4][R180.64+0xf0] ;  /* 0x0000f004b4067980 */ /* 0x004ea2000c101b00 */
[----:B---3--:R-:W-:-:S04]  /*0230*/  ISETP.NE.U32.AND P1, PT, R4, RZ, PT ;  /* 0x000000ff0400720c */ /* 0x008fc80003f25070 */
[----:B------:R-:W-:Y:S01]  /*0240*/  ISETP.NE.AND.EX P1, PT, R5, RZ, PT, P1 ;  /* 0x000000ff0500720c */ /* 0x000fe20003f25310 */
[----:B-1----:R-:W-:-:S12]  /*0250*/  IMAD.WIDE R4, R41, 0x4, R4 ;  /* 0x0000000429047825 */ /* 0x002fd800078e0204 */
[----:B------:R-:W3:Y:S04]  /*0260*/  @P1 LD.E R23, desc[UR4][R4.64] ;  /* 0x0000000404171980 */ /* 0x000ee8000c101900 */
[----:B------:R-:W3:Y:S04]  /*0270*/  @P1 LD.E R0, desc[UR4][R4.64+0x4] ;  /* 0x0000040404001980 */ /* 0x000ee8000c101900 */
[----:B------:R-:W4:Y:S01]  /*0280*/  LD.E.64 R4, desc[UR4][R180.64+0xe8] ;  /* 0x0000e804b4047980 */ /* 0x000f22000c101b00 */
[----:B------:R-:W1:Y:S01]  /*0290*/  S2R R44, SR_CTAID.Z ;  /* 0x00000000002c7919 */ /* 0x000e620000002700 */
[----:B--2---:R-:W-:Y:S01]  /*02a0*/  ISETP.NE.U32.AND P0, PT, R6, RZ, PT ;  /* 0x000000ff0600720c */ /* 0x004fe20003f05070 */
[----:B---3--:R-:W-:-:S06]  /*02b0*/  @P1 IMAD.IADD R213, R0, 0x1, -R23 ;  /* 0x0000000100d51824 */ /* 0x008fcc00078e0a17 */
[----:B------:R-:W2:Y:S01]  /*02c0*/  @!P1 LD.E R213, desc[UR4][R180.64+0xb4] ;  /* 0x0000b404b4d59980 */ /* 0x000ea2000c101900 */
[----:B------:R-:W-:Y:S01]  /*02d0*/  ISETP.NE.AND.EX P0, PT, R7, RZ, PT, P0 ;  /* 0x000000ff0700720c */ /* 0x000fe20003f05300 */
[----:B------:R-:W-:Y:S01]  /*02e0*/  IMAD.MOV.U32 R24, RZ, RZ, RZ ;  /* 0x000000ffff187224 */ /* 0x000fe200078e00ff */
[----:B------:R-:W-:-:S04]  /*02f0*/  SHF.R.S32.HI R39, RZ, 0x1f, R231 ;  /* 0x0000001fff277819 */ /* 0x000fc800000114e7 */
[----:B------:R-:W-:-:S07]  /*0300*/  LEA.HI R192, R39, R231, RZ, 0x5 ;  /* 0x000000e727c07211 */ /* 0x000fce00078f28ff */
[----:B------:R-:W-:-:S05]  /*0310*/  @P0 IMAD.WIDE R6, R41, 0x4, R6 ;  /* 0x0000000429060825 */ /* 0x000fca00078e0206 */
[----:B------:R3:W5:Y:S01]  /*0320*/  @P0 LD.E R24, desc[UR4][R6.64] ;  /* 0x0000000406180980 */ /* 0x000762000c101900 */
[----:B-1----:R-:W-:-:S04]  /*0330*/  IMAD R0, R41, R8, R44 ;  /* 0x0000000829007224 */ /* 0x002fc800078e022c */
[----:B------:R-:W-:Y:S01]  /*0340*/  IMAD.SHL.U32 R0, R0, 0x20, RZ ;  /* 0x0000002000007824 */ /* 0x000fe200078e00ff */
[----:B------:R-:W-:Y:S01]  /*0350*/  STL [R1+0x2d4], R23 ;  /* 0x0002d41701007387 */ /* 0x000fe20000100800 */
[----:B----4-:R-:W-:Y:S02]  /*0360*/  ISETP.NE.U32.AND P2, PT, R4, RZ, PT ;  /* 0x000000ff0400720c */ /* 0x010fe40003f45070 */
[----:B---3--:R-:W-:-:S05]  /*0370*/  LOP3.LUT R6, R192, 0xffffffe0, RZ, 0xc0, !PT ;  /* 0xffffffe0c0067812 */ /* 0x008fca00078ec0ff */
[----:B------:R-:W-:-:S05]  /*0380*/  IMAD.IADD R85, R231, 0x1, -R6 ;  /* 0x00000001e7557824 */ /* 0x000fca00078e0a06 */
[----:B------:R-:W-:-:S05]  /*0390*/  IADD3 R7, P1, P0, R0, R2, R85 ;  /* 0x0000000200077210 */ /* 0x000fca000783e055 */
[----:B------:R1:W-:Y:S01]  /*03a0*/  STL [R1+0x2d0], R7 ;  /* 0x0002d00701007387 */ /* 0x0003e20000100800 */
[----:B------:R-:W-:Y:S01]  /*03b0*/  ISETP.NE.AND.EX P2, PT, R5, RZ, PT, P2 ;  /* 0x000000ff0500720c */ /* 0x000fe20003f45320 */
[----:B------:R-:W-:Y:S01]  /*03c0*/  BSSY B0, `(.L_x_560) ;  /* 0x000000b000007945 */ /* 0x000fe20003800000 */
[----:B------:R-:W-:Y:S01]  /*03d0*/  IMAD.MOV.U32 R32, RZ, RZ, -0x1 ;  /* 0xffffffffff207424 */ /* 0x000fe200078e00ff */
[----:B------:R-:W-:Y:S01]  /*03e0*/  SHF.R.S32.HI R6, RZ, 0x1f, R0 ;  /* 0x0000001fff067819 */ /* 0x000fe20000011400 */
[----:B------:R-:W-:Y:S01]  /*03f0*/  IMAD.WIDE R4, R41, 0x4, R4 ;  /* 0x0000000429047825 */ /* 0x000fe200078e0204 */
[----:B-1----:R-:W-:Y:S01]  /*0400*/  SHF.R.S32.HI R7, RZ, 0x1f, R85 ;  /* 0x0000001fff077819 */ /* 0x002fe20000011455 */
[----:B--2---:R1:W-:Y:S07]  /*0410*/  STL [R1+0x2ec], R213 ;  /* 0x0002ecd501007387 */ /* 0x0043ee0000100800 */
[----:B------:R-:W-:Y:S05]  /*0420*/  @!P2 BRA `(.L_x_561) ;  /* 0x000000000010a947 */ /* 0x000fea0003800000 */
[----:B------:R-:W2:Y:S02]  /*0430*/  LD.E.U8 R0, desc[UR4][R180.64+0x1b2] ;  /* 0x0001b204b4007980 */ /* 0x000ea4000c101100 */
[----:B--2---:R-:W-:-:S13]  /*0440*/  ISETP.NE.AND P3, PT, R0, RZ, PT ;  /* 0x000000ff0000720c */ /* 0x004fda0003f65270 */
[----:B------:R-:W-:Y:S05]  /*0450*/  @!P3 BRA `(.L_x_561) ;  /* 0x000000000004b947 */ /* 0x000fea0003800000 */
[----:B------:R2:W5:Y:S02]  /*0460*/  LD.E R32, desc[UR4][R4.64] ;  /* 0x0000000404207980 */ /* 0x000564000c101900 */
.L_x_561:
[----:B------:R-:W-:Y:S05]  /*0470*/  BSYNC B0 ;  /* 0x0000000000007941 */ /* 0x000fea0003800000 */
.L_x_560:
[----:B------:R-:W-:Y:S01]  /*0480*/  BSSY B0, `(.L_x_562) ;  /* 0x000000a000007945 */ /* 0x000fe20003800000 */
[----:B------:R-:W-:-:S03]  /*0490*/  IADD3.X R241, R6, R3, R7, P1, P0 ;  /* 0x0000000306f17210 */ /* 0x000fc60000fe0407 */
[----:B------:R-:W-:Y:S05]  /*04a0*/  @!P2 BRA `(.L_x_563) ;  /* 0x000000000018a947 */ /* 0x000fea0003800000 */
[----:B------:R-:W3:Y:S02]  /*04b0*/  LD.E.U8 R0, desc[UR4][R180.64+0x1b2] ;  /* 0x0001b204b4007980 */ /* 0x000ee4000c101100 */
[----:B---3--:R-:W-:-:S13]  /*04c0*/  ISETP.NE.AND P0, PT, R0, RZ, PT ;  /* 0x000000ff0000720c */ /* 0x008fda0003f05270 */
[----:B------:R-:W3:Y:S02]  /*04d0*/  @P0 LD.E R6, desc[UR4][R4.64+0x4] ;  /* 0x0000040404060980 */ /* 0x000ee4000c101900 */
[----:B---3-5:R-:W-:-:S06]  /*04e0*/  @P0 IADD3 R6, R6, -R32, RZ ;  /* 0x8000002006060210 */ /* 0x028fcc0007ffe0ff */
[----:B------:R4:W5:Y:S01]  /*04f0*/  @!P0 LD.E R6, desc[UR4][R4.64] ;  /* 0x0000000404068980 */ /* 0x000962000c101900 */
[----:B------:R-:W-:Y:S05]  /*0500*/  BRA `(.L_x_564) ;  /* 0x0000000000047947 */ /* 0x000fea0003800000 */
.L_x_563:
[----:B------:R3:W5:Y:S02]  /*0510*/  LD.E R6, desc[UR4][R180.64+0xb8] ;  /* 0x0000b804b4067980 */ /* 0x000764000c101900 */
.L_x_564:
[----:B------:R-:W-:Y:S05]  /*0520*/  BSYNC B0 ;  /* 0x0000000000007941 */ /* 0x000fea0003800000 */
.L_x_562:
[----:B------:R-:W2:Y:S01]  /*0530*/  LD.E.64 R2, desc[UR4][R180.64+0xf8] ;  /* 0x0000f804b4027980 */ /* 0x000ea2000c101b00 */
[----:B------:R-:W-:Y:S01]  /*0540*/  BSSY B1, `(.L_x_565) ;  /* 0x0000011000017945 */ /* 0x000fe20003800000 */
[----:B--2---:R-:W-:-:S04]  /*0550*/  ISETP.NE.U32.AND P0, PT, R2, RZ, PT ;  /* 0x000000ff0200720c */ /* 0x004fc80003f05070 */
[----:B------:R-:W-:-:S13]  /*0560*/  ISETP.NE.AND.EX P0, PT, R3, RZ, PT, P0 ;  /* 0x000000ff0300720c */ /* 0x000fda0003f05300 */
[----:B------:R-:W-:Y:S05]  /*0570*/  @!P0 BRA `(.L_x_566) ;  /* 0x0000000000108947 */ /* 0x000fea0003800000 */
[----:B------:R-:W-:-:S05]  /*0580*/  IMAD.WIDE R2, R41, 0x4, R2 ;  /* 0x0000000429027825 */ /* 0x000fca00078e0202 */
[----:B------:R-:W2:Y:S02]  /*0590*/  LD.E R0, desc[UR4][R2.64] ;  /* 0x0000000402007980 */ /* 0x000ea4000c101900 */
[----:B--2--5:R-:W-:Y:S01]  /*05a0*/  IADD3 R84, R0, -R24, RZ ;  /* 0x8000001800547210 */ /* 0x024fe20007ffe0ff */
[----:B------:R-:W-:Y:S05]  /*05b0*/  BRA `(.L_x_567) ;  /* 0x0000000000247947 */ /* 0x000fea0003800000 */
.L_x_566:
[----:B------:R-:W2:Y:S01]  /*05c0*/  LD.E.64 R2, desc[UR4][R180.64+0x108] ;  /* 0x00010804b4027980 */ /* 0x000ea2000c101b00 */
[----:B------:R-:W-:Y:S01]  /*05d0*/  BSSY B0, `(.L_x_568) ;  /* 0x0000006000007945 */ /* 0x000fe20003800000 */
[----:B------:R-:W-:Y:S01]  /*05e0*/  IMAD.MOV.U32 R0, RZ, RZ, RZ ;  /* 0x000000ffff007224 */ /* 0x000fe200078e00ff */
[----:B--2---:R-:W-:-:S04]  /*05f0*/  ISETP.NE.U32.AND P0, PT, R2, RZ, PT ;  /* 0x000000ff0200720c */ /* 0x004fc80003f05070 */
[----:B------:R-:W-:-:S13]  /*0600*/  ISETP.NE.AND.EX P0, PT, R3, RZ, PT, P0 ;  /* 0x000000ff0300720c */ /* 0x000fda0003f05300 */
[----:B------:R-:W-:Y:S05]  /*0610*/  @!P0 BRA `(.L_x_569) ;  /* 0x0000000000048947 */ /* 0x000fea0003800000 */
[----:B------:R2:W5:Y:S02]  /*0620*/  LD.E R0, desc[UR4][R180.64+0xbc] ;  /* 0x0000bc04b4007980 */ /* 0x000564000c101900 */
.L_x_569:
[----:B------:R-:W-:Y:S05]  /*0630*/  BSYNC B0 ;  /* 0x0000000000007941 */ /* 0x000fea0003800000 */
.L_x_568:
[----:B-----5:R-:W-:Y:S02]  /*0640*/  IADD3 R84, R0, R6, -R24 ;  /* 0x0000000600547210 */ /* 0x020fe40007ffe818 */
.L_x_567:
[----:B------:R-:W-:Y:S05]  /*0650*/  BSYNC B1 ;  /* 0x0000000000017941 */ /* 0x000fea0003800000 */
.L_x_565:
[----:B------:R-:W5:Y:S01]  /*0660*/  S2R R25, SR_CTAID.X ;  /* 0x0000000000197919 */ /* 0x000f620000002500 */
[----:B------:R-:W-:Y:S01]  /*0670*/  MOV R0, 0x50 ;  /* 0x0000005000007802 */ /* 0x000fe20000000f00 */
[----:B------:R-:W-:-:S03]  /*0680*/  IMAD.MOV.U32 R3, RZ, RZ, 0x0 ;  /* 0x00000000ff037424 */ /* 0x000fc600078e00ff */
[----:B------:R-:W-:Y:S01]  /*0690*/  MOV R2, R0 ;  /* 0x0000000000027202 */ /* 0x000fe20000000f00 */
[----:B-----5:R-:W-:-:S05]  /*06a0*/  IMAD.SHL.U32 R248, R25, 0x80, RZ ;  /* 0x0000008019f87824 */ /* 0x020fca00078e00ff */
[----:B------:R-:W-:-:S13]  /*06b0*/  ISETP.GT.AND P0, PT, R213, R248, PT ;  /* 0x000000f8d500720c */ /* 0x000fda0003f04270 */
[----:B-1234-:R-:W-:Y:S05]  /*06c0*/  @!P0 RET.REL.NODEC R2 `(_ZN5flash16flash_fwd_kernelI23Flash_fwd_kernel_traitsILi32ELi128ELi128ELi4ELb0ELb0EN7cutlass10bfloat16_tE19Flash_kernel_traitsILi32ELi128ELi128ELi4ES3_EELb1ELb1ELb0ELb1ELb0ELb0ELb0ELb1EEEvNS_16Flash_fwd_paramsE) ;  /* 0xfffffff8024c8950 */ /* 0x01efea0003c3ffff */
[----:B------:R-:W2:Y:S01]  /*06d0*/  LD.E R0, desc[UR4][R180.64+0x188] ;  /* 0x00018804b4007980 */ /* 0x000ea2000c101900 */
[----:B------:R-:W-:Y:S01]  /*06e0*/  IADD3 R3, -R213, 0xff, R248 ;  /* 0x000000ffd5037810 */ /* 0x000fe20007ffe1f8 */
[----:B------:R-:W-:-:S03]  /*06f0*/  VIADD R2, R84, 0x7f ;  /* 0x0000007f54027836 */ /* 0x000fc60000000000 */
[----:B--2---:R-:W-:Y:S02]  /*0700*/  IADD3 R0, R0, R3, R84 ;  /* 0x0000000300007210 */ /* 0x004fe40007ffe054 */
[----:B------:R-:W-:Y:S02]  /*0710*/  SHF.R.S32.HI R3, RZ, 0x1f, R2 ;  /* 0x0000001fff037819 */ /* 0x000fe40000011402 */
[----:B------:R-:W-:Y:S02]  /*0720*/  SHF.R.S32.HI R4, RZ, 0x1f, R0 ;  /* 0x0000001fff047819 */ /* 0x000fe40000011400 */
[----:B------:R-:W-:Y:S02]  /*0730*/  LEA.HI R2, R3, R2, RZ, 0x7 ;  /* 0x0000000203027211 */ /* 0x000fe400078f38ff */
[----:B------:R-:W-:Y:S02]  /*0740*/  LEA.HI R0, R4, R0, RZ, 0x7 ;  /* 0x0000000004007211 */ /* 0x000fe400078f38ff */
[----:B------:R-:W-:-:S02]  /*0750*/  SHF.R.S32.HI R2, RZ, 0x7, R2 ;  /* 0x00000007ff027819 */ /* 0x000fc40000011402 */
[----:B------:R-:W-:-:S04]  /*0760*/  SHF.R.S32.HI R0, RZ, 0x7, R0 ;  /* 0x00000007ff007819 */ /* 0x000fc80000011400 */
[----:B------:R-:W-:-:S04]  /*0770*/  VIMNMX R214, R2, R0, PT ;  /* 0x0000000002d67248 */ /* 0x000fc80003fe0100 */
[----:B------:R-:W-:Y:S01]  /*0780*/  ISETP.GE.AND P0, PT, R214, 0x1, PT ;  /* 0x00000001d600780c */ /* 0x000fe20003f06270 */
[----:B------:R1:W-:-:S12]  /*0790*/  STL [R1+0x1b0], R214 ;  /* 0x0001b0d601007387 */ /* 0x0003d80000100800 */
[----:B------:R-:W-:Y:S05]  /*07a0*/  @!P0 BRA `(.L_x_570) ;  /* 0x000002cc00488947 */ /* 0x000fea0003800000 */
[----:B------:R-:W2:Y:S01]  /*07b0*/  LD.E R18, desc[UR4][R180.64+0x68] ;  /* 0x00006804b4127980 */ /* 0x000ea2000c101900 */
[----:B------:R-:W-:-:S03]  /*07c0*/  ISETP.NE.AND P1, PT, R32, -0x1, PT ;  /* 0xffffffff2000780c */ /* 0x000fc60003f25270 */
[----:B------:R-:W3:Y:S01]  /*07d0*/  LD.E.64 R242, desc[UR4][R180.64+0x38] ;  /* 0x00003804b4f27980 */ /* 0x000ee2000c101b00 */
[----:B------:R-:W-:-:S03]  /*07e0*/  ISETP.NE.AND P3, PT, R23, -0x1, PT ;  /* 0xffffffff1700780c */ /* 0x000fc60003f65270 */
[----:B------:R-:W4:Y:S04]  /*07f0*/  LD.E.64 R12, desc[UR4][R180.64+0x30] ;  /* 0x00003004b40c7980 */ /* 0x000f28000c101b00 */
[----:B------:R-:W4:Y:S04]  /*0800*/  LD.E.64 R20, desc[UR4][R180.64+0x48] ;  /* 0x00004804b4147980 */ /* 0x000f28000c101b00 */
[----:B------:R-:W4:Y:S04]  /*0810*/  @!P1 LD.E.64 R8, desc[UR4][R180.64+0x20] ;  /* 0x00002004b4089980 */ /* 0x000f28000c101b00 */
[----:B------:R-:W4:Y:S01]  /*0820*/  @!P3 LD.E.64 R10, desc[UR4][R180.64+0x18] ;  /* 0x00001804b40ab980 */ /* 0x000f22000c101b00 */
[CC--:B------:R-:W-:Y:S01]  /*0830*/  LEA.HI R14, R39.reuse, R231.reuse, RZ, 0x2 ;  /* 0x000000e7270e7211 */ /* 0x0c0fe200078f10ff */
[----:B------:R-:W1:Y:S01]  /*0840*/  S2R R15, SR_CgaCtaId ;  /* 0x00000000000f7919 */ /* 0x000e620000008800 */
[----:B------:R-:W-:-:S02]  /*0850*/  LEA.HI R40, R39, R231, RZ, 0x3 ;  /* 0x000000e727287211 */ /* 0x000fc400078f18ff */
[----:B------:R-:W-:Y:S01]  /*0860*/  LOP3.LUT R2, R14, 0xfffffffc, RZ, 0xc0, !PT ;  /* 0xfffffffc0e027812 */ /* 0x000fe200078ec0ff */
[----:B------:R-:W4:Y:S01]  /*0870*/  LD.E R212, desc[UR4][R180.64+0xc8] ;  /* 0x0000c804b4d47980 */ /* 0x000f22000c101900 */
[----:B------:R-:W-:-:S03]  /*0880*/  SHF.R.S32.HI R38, RZ, 0x3, R40 ;  /* 0x00000003ff267819 */ /* 0x000fc60000011428 */
[----:B------:R-:W-:Y:S01]  /*0890*/  IMAD.IADD R2, R231, 0x1, -R2 ;  /* 0x00000001e7027824 */ /* 0x000fe200078e0a02 */
[----:B------:R-:W-:Y:S01]  /*08a0*/  SHF.L.U32 R4, R38, 0x6, RZ ;  /* 0x0000000626047819 */ /* 0x000fe200000006ff */
[----:B------:R-:W4:Y:S02]  /*08b0*/  LD.E.64 R42, desc[UR4][R180.64+0x10] ;  /* 0x00001004b42a7980 */ /* 0x000f24000c101b00 */
[----:B------:R-:W-:Y:S01]  /*08c0*/  IMAD.SHL.U32 R152, R2, 0x8, RZ ;  /* 0x0000000802987824 */ /* 0x000fe200078e00ff */
[----:B------:R-:W-:Y:S01]  /*08d0*/  LOP3.LUT R2, R4, 0xc0, RZ, 0xc0, !PT ;  /* 0x000000c004027812 */ /* 0x000fe200078ec0ff */
[----:B------:R2:W5:Y:S01]  /*08e0*/  LD.E.64 R26, desc[UR4][R180.64+0x50] ;  /* 0x00005004b41a7980 */ /* 0x000562000c101b00 */
[----:B------:R-:W-:Y:S02]  /*08f0*/  MOV R4, 0x400 ;  /* 0x0000040000047802 */ /* 0x000fe40000000f00 */
[----:B------:R-:W-:Y:S01]  /*0900*/  SHF.R.S32.HI R240, RZ, 0x5, R192 ;  /* 0x00000005fff07819 */ /* 0x000fe200000114c0 */
[----:B------:R2:W5:Y:S01]  /*0910*/  LD.E R182, desc[UR4][R180.64+0x60] ;  /* 0x00006004b4b67980 */ /* 0x000562000c101900 */
[----:B------:R-:W-:-:S02]  /*0920*/  IABS R19, R44 ;  /* 0x0000002c00137213 */ /* 0x000fc40000000000 */
[----:B------:R-:W-:Y:S01]  /*0930*/  IADD3 R28, -R248, R213, RZ ;  /* 0x000000d5f81c7210 */ /* 0x000fe20007ffe1ff */
[----:B------:R2:W5:Y:S04]  /*0940*/  LD.E R230, desc[UR4][R180.64+0xc4] ;  /* 0x0000c404b4e67980 */ /* 0x000568000c101900 */
[----:B------:R2:W5:Y:S04]  /*0950*/  LD.E R153, desc[UR4][R180.64+0xc0] ;  /* 0x0000c004b4997980 */ /* 0x000568000c101900 */
[----:B------:R2:W5:Y:S01]  /*0960*/  LD.E.64 R244, desc[UR4][R180.64+0x40] ;  /* 0x00004004b4f47980 */ /* 0x000562000c101b00 */
[----:B-1----:R-:W-:-:S02]  /*0970*/  LEA R4, R15, R4, 0x18 ;  /* 0x000000040f047211 */ /* 0x002fc400078ec0ff */
[----:B------:R-:W-:Y:S01]  /*0980*/  SHF.R.S32.HI R37, RZ, 0x1f, R152 ;  /* 0x0000001fff257819 */ /* 0x000fe20000011498 */
[----:B------:R1:W5:Y:S01]  /*0990*/  LD.E.64 R250, desc[UR4][R180.64+0x8] ;  /* 0x00000804b4fa7980 */ /* 0x000362000c101b00 */
[----:B------:R-:W-:-:S03]  /*09a0*/  @!P3 SHF.R.S32.HI R22, RZ, 0x1f, R41 ;  /* 0x0000001fff16b819 */ /* 0x000fc60000011429 */
[----:B------:R1:W-:Y:S04]  /*09b0*/  STL [R1+0x2e8], R28 ;  /* 0x0002e81c01007387 */ /* 0x0003e80000100800 */
[----:B------:R1:W5:Y:S01]  /*09c0*/  LD.E.64 R30, desc[UR4][R180.64+0x58] ;  /* 0x00005804b41e7980 */ /* 0x000362000c101b00 */
[----:B--2---:R-:W-:-:S04]  /*09d0*/  IABS R0, R18 ;  /* 0x0000001200007213 */ /* 0x004fc80000000000 */
[----:B------:R-:W2:Y:S08]  /*09e0*/  I2F.RP R6, R0 ;  /* 0x0000000000067306 */ /* 0x000eb00000209400 */
[----:B--2---:R-:W2:Y:S02]  /*09f0*/  MUFU.RCP R6, R6 ;  /* 0x0000000600067308 */ /* 0x004ea40000001000 */
[----:B--2---:R-:W-:-:S06]  /*0a00*/  VIADD R6, R6, 0xffffffe ;  /* 0x0ffffffe06067836 */ /* 0x004fcc0000000000 */
[----:B------:R-:W2:Y:S02]  /*0a10*/  F2I.FTZ.U32.TRUNC.NTZ R7, R6 ;  /* 0x0000000600077305 */ /* 0x000ea4000021f000 */
[----:B--2---:R-:W-:Y:S01]  /*0a20*/  IMAD.MOV R3, RZ, RZ, -R7 ;  /* 0x000000ffff037224 */ /* 0x004fe200078e0a07 */
[----:B------:R-:W-:-:S04]  /*0a30*/  LOP3.LUT R6, R2, 0x18, R152, 0xf8, !PT ;  /* 0x0000001802067812 */ /* 0x000fc800078ef898 */
[----:B------:R-:W-:Y:S02]  /*0a40*/  MOV R5, R3 ;  /* 0x0000000300057202 */ /* 0x000fe40000000f00 */
[----:B------:R-:W-:Y:S02]  /*0a50*/  SHF.R.U32.HI R3, RZ, 0x3, R2 ;  /* 0x00000003ff037819 */ /* 0x000fe40000011602 */
[----:B------:R-:W-:Y:S02]  /*0a60*/  SHF.R.S32.HI R2, RZ, 0x2, R14 ;  /* 0x00000002ff027819 */ /* 0x000fe4000001140e */
[----:B------:R-:W-:Y:S02]  /*0a70*/  LOP3.LUT R16, R6, R3, RZ, 0x3c, !PT ;  /* 0x0000000306107212 */ /* 0x000fe400078e3cff */
[----:B------:R-:W-:Y:S01]  /*0a80*/  LEA.HI R3, R14, R2, RZ, 0x1 ;  /* 0x000000020e037211 */ /* 0x000fe200078f08ff */
[----:B------:R-:W-:Y:S02]  /*0a90*/  IMAD R5, R5, R0, RZ ;  /* 0x0000000005057224 */ /* 0x000fe400078e02ff */
[----:B------:R-:W-:Y:S01]  /*0aa0*/  IMAD.MOV.U32 R6, RZ, RZ, RZ ;  /* 0x000000ffff067224 */ /* 0x000fe200078e00ff */
[----:B------:R-:W-:-:S03]  /*0ab0*/  LOP3.LUT R3, R3, 0x7fffffe, RZ, 0xc0, !PT ;  /* 0x07fffffe03037812 */ /* 0x000fc600078ec0ff */
[----:B------:R-:W-:Y:S01]  /*0ac0*/  IMAD.HI.U32 R15, R7, R5, R6 ;  /* 0x00000005070f7227 */ /* 0x000fe200078e0006 */
[----:B------:R-:W-:-:S03]  /*0ad0*/  IABS R6, R18 ;  /* 0x0000001200067213 */ /* 0x000fc60000000000 */
[----:B------:R-:W-:Y:S01]  /*0ae0*/  IMAD.IADD R5, R2, 0x1, -R3 ;  /* 0x0000000102057824 */ /* 0x000fe200078e0a03 */
[----:B------:R-:W-:Y:S02]  /*0af0*/  @!P1 SHF.R.S32.HI R7, RZ, 0x1f, R24 ;  /* 0x0000001fff079819 */ /* 0x000fe40000011418 */
[----:B------:R-:W-:Y:S01]  /*0b00*/  IADD3 R3, RZ, -R6, RZ ;  /* 0x80000006ff037210 */ /* 0x000fe20007ffe0ff */
[----:B------:R-:W-:Y:S02]  /*0b10*/  IMAD R17, R240, 0x8, R5 ;  /* 0x00000008f0117824 */ /* 0x000fe400078e0205 */
[----:B---3--:R-:W-:-:S03]  /*0b20*/  @!P1 IMAD R6, R243, R24, RZ ;  /* 0x00000018f3069224 */ /* 0x008fc600078e02ff */
[----:B------:R-:W-:Y:S01]  /*0b30*/  LEA R195, R17, R16, 0x5 ;  /* 0x0000001011c37211 */ /* 0x000fe200078e28ff */
[C---:B------:R-:W-:Y:S02]  /*0b40*/  @!P1 IMAD R16, R242.reuse, R7, R6 ;  /* 0x00000007f2109224 */ /* 0x040fe400078e0206 */
[----:B------:R-:W-:-:S04]  /*0b50*/  @!P1 IMAD.WIDE.U32 R6, R242, R24, RZ ;  /* 0x00000018f2069225 */ /* 0x000fc800078e00ff */
[----:B------:R-:W-:Y:S02]  /*0b60*/  @P1 IMAD.IADD R14, R24, 0x1, R32 ;  /* 0x00000001180e1824 */ /* 0x000fe400078e0220 */
[----:B------:R-:W-:-:S04]  /*0b70*/  IMAD.HI.U32 R5, R15, R19, RZ ;  /* 0x000000130f057227 */ /* 0x000fc800078e00ff */
[----:B------:R-:W-:Y:S02]  /*0b80*/  @!P1 IMAD.IADD R7, R7, 0x1, R16 ;  /* 0x0000000107079824 */ /* 0x000fe400078e0210 */
[-C--:B------:R-:W-:Y:S02]  /*0b90*/  @P1 IMAD R17, R243, R14.reuse, RZ ;  /* 0x0000000ef3111224 */ /* 0x080fe400078e02ff */
[----:B------:R-:W-:Y:S01]  /*0ba0*/  IMAD R3, R5, R3, R19 ;  /* 0x0000000305037224 */ /* 0x000fe200078e0213 */
[----:B------:R-:W-:Y:S01]  /*0bb0*/  @!P1 SHF.R.S32.HI R19, RZ, 0x1f, R41 ;  /* 0x0000001fff139819 */ /* 0x000fe20000011429 */
[----:B------:R-:W-:-:S04]  /*0bc0*/  @P1 IMAD.WIDE.U32 R14, R242, R14, RZ ;  /* 0x0000000ef20e1225 */ /* 0x000fc800078e00ff */
[----:B----4-:R-:W-:Y:S02]  /*0bd0*/  @!P1 IMAD R9, R9, R41, RZ ;  /* 0x0000002909099224 */ /* 0x010fe400078e02ff */
[----:B------:R-:W-:Y:S01]  /*0be0*/  @!P1 IMAD.WIDE.U32 R6, R41, R8, R6 ;  /* 0x0000000829069225 */ /* 0x000fe200078e0006 */
[----:B------:R-:W-:-:S03]  /*0bf0*/  ISETP.GT.U32.AND P0, PT, R0, R3, PT ;  /* 0x000000030000720c */ /* 0x000fc60003f04070 */
[----:B------:R-:W-:Y:S01]  /*0c00*/  @P1 IMAD.IADD R17, R15, 0x1, R17 ;  /* 0x000000010f111824 */ /* 0x000fe200078e0211 */
[----:B------:R-:W-:Y:S01]  /*0c10*/  @P1 MOV R15, R14 ;  /* 0x0000000e000f1202 */ /* 0x000fe20000000f00 */
[----:B------:R-:W-:Y:S02]  /*0c20*/  @!P1 IMAD R16, R8, R19, R9 ;  /* 0x0000001308109224 */ /* 0x000fe400078e0209 */
[----:B------:R-:W-:Y:S02]  /*0c30*/  @!P1 IMAD.MOV.U32 R15, RZ, RZ, R6 ;  /* 0x000000ffff0f9224 */ /* 0x000fe400078e0006 */
[-C--:B------:R-:W-:Y:S02]  /*0c40*/  @P3 IMAD R14, R13, R23.reuse, RZ ;  /* 0x000000170d0e3224 */ /* 0x080fe400078e02ff */
[----:B------:R-:W-:Y:S01]  /*0c50*/  @P3 IMAD.WIDE.U32 R8, R12, R23, RZ ;  /* 0x000000170c083225 */ /* 0x000fe200078e00ff */
[----:B------:R-:W-:-:S03]  /*0c60*/  IADD3 R6, P2, R152, R15, RZ ;  /* 0x0000000f98067210 */ /* 0x000fc60007f5e0ff */
[----:B------:R-:W-:Y:S02]  /*0c70*/  @!P1 IMAD.IADD R17, R7, 0x1, R16 ;  /* 0x0000000107119824 */ /* 0x000fe400078e0210 */
[----:B------:R-:W-:Y:S02]  /*0c80*/  @P3 IMAD.IADD R16, R9, 0x1, R14 ;  /* 0x0000000109103824 */ /* 0x000fe400078e020e */
[----:B------:R-:W-:Y:S01]  /*0c90*/  @P3 IMAD.MOV.U32 R14, RZ, RZ, R8 ;  /* 0x000000ffff0e3224 */ /* 0x000fe200078e0008 */
[----:B------:R-:W-:Y:S02]  /*0ca0*/  LOP3.LUT R8, R44, R18, RZ, 0x3c, !PT ;  /* 0x000000122c087212 */ /* 0x000fe400078e3cff */
[----:B------:R-:W-:Y:S02]  /*0cb0*/  IADD3.X R7, R37, R17, RZ, P2, !PT ;  /* 0x0000001125077210 */ /* 0x000fe400017fe4ff */
[----:B------:R-:W-:Y:S02]  /*0cc0*/  ISETP.GE.AND P2, PT, R8, RZ, PT ;  /* 0x000000ff0800720c */ /* 0x000fe40003f46270 */
[----:B------:R-:W-:Y:S01]  /*0cd0*/  @!P0 IADD3 R3, R3, -R0, RZ ;  /* 0x8000000003038210 */ /* 0x000fe20007ffe0ff */
[----:B------:R-:W-:Y:S01]  /*0ce0*/  IMAD.WIDE.U32 R8, R242, R2, R6 ;  /* 0x00000002f2087225 */ /* 0x000fe200078e0006 */
[----:B------:R-:W-:-:S03]  /*0cf0*/  @P3 MOV R6, R12 ;  /* 0x0000000c00063202 */ /* 0x000fc60000000f00 */
[----:B------:R-:W-:Y:S01]  /*0d00*/  @P3 IMAD.MOV.U32 R7, RZ, RZ, R13 ;  /* 0x000000ffff073224 */ /* 0x000fe200078e000d */
[----:B------:R-:W-:Y:S01]  /*0d10*/  @!P3 MOV R7, R13 ;  /* 0x0000000d0007b202 */ /* 0x000fe20000000f00 */
[----:B------:R-:W-:Y:S01]  /*0d20*/  @!P3 IMAD.MOV.U32 R6, RZ, RZ, R12 ;  /* 0x000000ffff06b224 */ /* 0x000fe200078e000c */
[----:B------:R-:W-:Y:S01]  /*0d30*/  ISETP.GE.U32.AND P5, PT, R3, R0, PT ;  /* 0x000000000300720c */ /* 0x000fe20003fa6070 */
[----:B------:R-:W2:Y:S01]  /*0d40*/  LD.E.64 R12, desc[UR4][R180.64+0x98] ;  /* 0x00009804b40c7980 */ /* 0x000ea2000c101b00 */
[----:B------:R-:W-:Y:S01]  /*0d50*/  @!P3 IMAD R19, R11, R41, RZ ;  /* 0x000000290b13b224 */ /* 0x000fe200078e02ff */
[----:B------:R-:W-:-:S03]  /*0d60*/  @!P0 IADD3 R5, R5, 0x1, RZ ;  /* 0x0000000105058810 */ /* 0x000fc60007ffe0ff */
[C---:B------:R-:W-:Y:S02]  /*0d70*/  @!P3 IMAD R19, R10.reuse, R22, R19 ;  /* 0x000000160a13b224 */ /* 0x040fe400078e0213 */
[----:B------:R-:W-:Y:S01]  /*0d80*/  @!P3 IMAD.WIDE.U32 R10, R10, R41, RZ ;  /* 0x000000290a0ab225 */ /* 0x000fe200078e00ff */
[----:B------:R-:W-:-:S03]  /*0d90*/  SHF.R.S32.HI R3, RZ, 0x1f, R2 ;  /* 0x0000001fff037819 */ /* 0x000fc60000011402 */
[----:B------:R-:W-:Y:S02]  /*0da0*/  @!P3 IMAD.MOV.U32 R14, RZ, RZ, R10 ;  /* 0x000000ffff0eb224 */ /* 0x000fe400078e000a */
[----:B------:R-:W-:Y:S02]  /*0db0*/  @P5 VIADD R5, R5, 0x1 ;  /* 0x0000000105055836 */ /* 0x000fe40000000000 */
[----:B------:R-:W-:Y:S01]  /*0dc0*/  IMAD R0, R243, R2, RZ ;  /* 0x00000002f3007224 */ /* 0x000fe200078e02ff */
[----:B------:R-:W-:Y:S01]  /*0dd0*/  IADD3 R14, P0, R152, R14, RZ ;  /* 0x0000000e980e7210 */ /* 0x000fe20007f1e0ff */
[----:B------:R-:W-:Y:S02]  /*0de0*/  @!P3 IMAD.IADD R16, R11, 0x1, R19 ;  /* 0x000000010b10b824 */ /* 0x000fe400078e0213 */
[----:B------:R-:W-:Y:S01]  /*0df0*/  IMAD R10, R21, R44, RZ ;  /* 0x0000002c150a7224 */ /* 0x000fe200078e02ff */
[C---:B------:R-:W-:Y:S01]  /*0e00*/  IADD3 R33, R2.reuse, 0x20, RZ ;  /* 0x0000002002217810 */ /* 0x040fe20007ffe0ff */
[----:B------:R-:W-:Y:S01]  /*0e10*/  IMAD.MOV.U32 R21, RZ, RZ, R5 ;  /* 0x000000ffff157224 */ /* 0x000fe200078e0005 */
[C---:B------:R-:W-:Y:S01]  /*0e20*/  IADD3 R34, R2.reuse, 0x60, RZ ;  /* 0x0000006002227810 */ /* 0x040fe20007ffe0ff */
[----:B------:R-:W-:-:S02]  /*0e30*/  VIADD R35, R2, 0x40 ;  /* 0x0000004002237836 */ /* 0x000fc40000000000 */
[----:B------:R-:W-:Y:S01]  /*0e40*/  IMAD R0, R242, R3, R0 ;  /* 0x00000003f2007224 */ /* 0x000fe200078e0200 */
[----:B------:R-:W-:Y:S01]  /*0e50*/  IADD3.X R15, R37, R16, RZ, P0, !PT ;  /* 0x00000010250f7210 */ /* 0x000fe200007fe4ff */
[----:B------:R-:W-:Y:S01]  /*0e60*/  @!P2 IMAD.MOV R21, RZ, RZ, -R21 ;  /* 0x000000ffff15a224 */ /* 0x000fe200078e0a15 */
[-C--:B------:R-:W-:Y:S01]  /*0e70*/  ISETP.GE.AND P3, PT, R2, R28.reuse, PT ;  /* 0x0000001c0200720c */ /* 0x080fe20003f66270 */
[----:B------:R-:W-:Y:S01]  /*0e80*/  IMAD.IADD R17, R9, 0x1, R0 ;  /* 0x0000000109117824 */ /* 0x000fe200078e0200 */
[-C--:B------:R-:W-:Y:S01]  /*0e90*/  ISETP.GE.AND P2, PT, R33, R28.reuse, PT ;  /* 0x0000001c2100720c */ /* 0x080fe20003f46270 */
[----:B------:R-:W-:Y:S01]  /*0ea0*/  IMAD.MOV.U32 R16, RZ, RZ, R8 ;  /* 0x000000ffff107224 */ /* 0x000fe200078e0008 */
[-C--:B------:R-:W-:Y:S01]  /*0eb0*/  ISETP.GE.AND P0, PT, R35, R28.reuse, PT ;  /* 0x0000001c2300720c */ /* 0x080fe20003f06270 */
[----:B------:R3:W5:Y:S01]  /*0ec0*/  LD.E.64 R8, desc[UR4][R180.64] ;  /* 0x00000004b4087980 */ /* 0x000762000c101b00 */
[----:B------:R-:W-:-:S03]  /*0ed0*/  ISETP.GE.AND P6, PT, R34, R28, PT ;  /* 0x0000001c2200720c */ /* 0x000fc60003fc6270 */
[----:B-1----:R3:W5:Y:S01]  /*0ee0*/  @!P1 LD.E.64 R28, desc[UR4][R180.64+0x28] ;  /* 0x00002804b41c9980 */ /* 0x002762000c101b00 */
[----:B------:R-:W-:-:S03]  /*0ef0*/  IMAD.WIDE R46, R25, 0x80, R2 ;  /* 0x00000080192e7825 */ /* 0x000fc600078e0202 */
[----:B------:R3:W-:Y:S04]  /*0f00*/  STL [R1+0x2b4], R212 ;  /* 0x0002b4d401007387 */ /* 0x0007e80000100800 */
[----:B------:R3:W-:Y:S04]  /*0f10*/  STL.64 [R1+0x2e0], R46 ;  /* 0x0002e02e01007387 */ /* 0x0007e80000100a00 */
[----:B------:R3:W-:Y:S01]  /*0f20*/  STL.64 [R1+0x10], R42 ;  /* 0x0000102a01007387 */ /* 0x0007e20000100a00 */
[----:B------:R-:W-:Y:S02]  /*0f30*/  ISETP.NE.AND P4, PT, R18, RZ, PT ;  /* 0x000000ff1200720c */ /* 0x000fe40003f85270 */
[----:B------:R-:W-:Y:S01]  /*0f40*/  SHF.R.S32.HI R23, RZ, 0x1f, R44 ;  /* 0x0000001fff177819 */ /* 0x000fe2000001142c */
[----:B------:R-:W-:-:S02]  /*0f50*/  VIADD R194, R214, 0xffffffff ;  /* 0xffffffffd6c27836 */ /* 0x000fc40000000000 */
[----:B------:R-:W-:Y:S01]  /*0f60*/  IMAD.WIDE.U32 R14, R44, R20, R14 ;  /* 0x000000142c0e7225 */ /* 0x000fe200078e000e */
[----:B------:R-:W-:Y:S03]  /*0f70*/  BSSY B0, `(.L_x_571) ;  /* 0x000001a000007945 */ /* 0x000fe60003800000 */
[----:B------:R-:W-:Y:S02]  /*0f80*/  IMAD R10, R20, R23, R10 ;  /* 0x00000017140a7224 */ /* 0x000fe400078e020a */
[----:B------:R-:W-:Y:S02]  /*0f90*/  IMAD R20, R194, -0x80, R84 ;  /* 0xffffff80c2147824 */ /* 0x000fe400078e0254 */
[----:B------:R-:W-:Y:S01]  /*0fa0*/  @!P4 LOP3.LUT R21, RZ, R18, RZ, 0x33, !PT ;  /* 0x00000012ff15c212 */ /* 0x000fe200078e33ff */
[----:B------:R-:W-:Y:S01]  /*0fb0*/  IMAD R195, R195, 0x2, R4 ;  /* 0x00000002c3c37824 */ /* 0x000fe200078e0204 */
[----:B------:R-:W-:-:S02]  /*0fc0*/  IADD3 R11, R15, R10, RZ ;  /* 0x0000000a0f0b7210 */ /* 0x000fc40007ffe0ff */
[-C--:B------:R-:W-:Y:S02]  /*0fd0*/  ISETP.GE.AND P5, PT, R2, R20.reuse, PT ;  /* 0x000000140200720c */ /* 0x080fe40003fa6270 */
[----:B------:R-:W-:Y:S01]  /*0fe0*/  ISETP.GE.AND P4, PT, R33, R20, PT ;  /* 0x000000142100720c */ /* 0x000fe20003f86270 */
[----:B--2---:R3:W-:Y:S01]  /*0ff0*/  STL.64 [R1+0x1a8], R12 ;  /* 0x0001a80c01007387 */ /* 0x0047e20000100a00 */
[----:B------:R-:W-:Y:S11]  /*1000*/  @P3 BRA `(.L_x_572) ;  /* 0x0000000000403947 */ /* 0x000ff60003800000 */
[----:B-----5:R-:W-:-:S13]  /*1010*/  ISETP.GE.AND P3, PT, R152, R153, PT ;  /* 0x000000999800720c */ /* 0x020fda0003f66270 */
[----:B------:R1:W-:Y:S04]  /*1020*/  @P3 STS [R195], RZ ;  /* 0x000000ffc3003388 */ /* 0x0003e80000000800 */
[----:B------:R1:W-:Y:S04]  /*1030*/  @P3 STS [R195+0x4], RZ ;  /* 0x000004ffc3003388 */ /* 0x0003e80000000800 */
[----:B------:R1:W-:Y:S01]  /*1040*/  @P3 STS.64 [R195+0x8], RZ ;  /* 0x000008ffc3003388 */ /* 0x0003e20000000a00 */
[----:B------:R-:W-:Y:S05]  /*1050*/  @P3 BRA `(.L_x_572) ;  /* 0x00000000002c3947 */ /* 0x000fea0003800000 */
[----:B------:R-:W-:Y:S01]  /*1060*/  MOV R10, R14 ;  /* 0x0000000e000a7202 */ /* 0x000fe20000000f00 */
[----:B------:R-:W-:-:S04]  /*1070*/  IMAD R0, R47, R6, RZ ;  /* 0x000000062f007224 */ /* 0x000fc800078e02ff */
[----:B---3--:R-:W-:-:S04]  /*1080*/  IMAD.WIDE.U32 R12, R46, R6, R10 ;  /* 0x000000062e0c7225 */ /* 0x008fc800078e000a */
[----:B------:R-:W-:Y:S01]  /*1090*/  IMAD R0, R46, R7, R0 ;  /* 0x000000072e007224 */ /* 0x000fe200078e0200 */
[----:B------:R-:W-:-:S04]  /*10a0*/  LEA R18, P3, R12, R8, 0x1 ;  /* 0x000000080c127211 */ /* 0x000fc800078608ff */
[----:B------:R-:W-:-:S04]  /*10b0*/  IADD3 R0, R13, R0, RZ ;  /* 0x000000000d007210 */ /* 0x000fc80007ffe0ff */
[----:B------:R-:W-:-:S05]  /*10c0*/  LEA.HI.X R19, R12, R9, R0, 0x1, P3 ;  /* 0x000000090c137211 */ /* 0x000fca00018f0c00 */
[----:B------:R-:W-:Y:S01]  /*10d0*/  @!PT LDS RZ, [RZ] ;  /* 0x00000000fffff984 */ /* 0x000fe20000000800 */
[----:B------:R-:W-:Y:S01]  /*10e0*/  @!PT LDS RZ, [RZ] ;  /* 0x00000000fffff984 */ /* 0x000fe20000000800 */
[----:B------:R-:W-:Y:S01]  /*10f0*/  @!PT LDS RZ, [RZ] ;  /* 0x00000000fffff984 */ /* 0x000fe20000000800 */
[----:B------:R2:W-:Y:S02]  /*1100*/  LDGSTS.E.BYPASS.LTC128B.128 [R195], desc[UR4][R18.64] ;  /* 0x0000000012c37fae */ /* 0x0005e4000b901d44 */
.L_x_572:
[----:B------:R-:W-:Y:S05]  /*1110*/  BSYNC B0 ;  /* 0x0000000000007941 */ /* 0x000fea0003800000 */
.L_x_571:
[-C--:B-----5:R-:W-:Y:S01]  /*1120*/  IMAD.WIDE.U32 R48, R26, R21.reuse, R16 ;  /* 0x000000151a307225 */ /* 0x0a0fe200078e0010 */
[----:B------:R-:W-:Y:S01]  /*1130*/  SHF.R.S32.HI R36, RZ, 0x1f, R21 ;  /* 0x0000001fff247819 */ /* 0x000fe20000011415 */
[----:B------:R-:W-:Y:S01]  /*1140*/  BSSY B0, `(.L_x_573) ;  /* 0x000001b000007945 */ /* 0x000fe20003800000 */
[----:B------:R-:W-:Y:S01]  /*1150*/  SHF.L.U64.HI R252, R242, 0x7, R243 ;  /* 0x00000007f2fc7819 */ /* 0x000fe200000102f3 */
[----:B------:R-:W-:Y:S01]  /*1160*/  IMAD R0, R27, R21, RZ ;  /* 0x000000151b007224 */ /* 0x000fe200078e02ff */
[----:B------:R4:W-:Y:S01]  /*1170*/  STL.64 [R1+0x2d8], R48 ;  /* 0x0002d83001007387 */ /* 0x0009e20000100a00 */
[----:B------:R-:W-:Y:S02]  /*1180*/  ISETP.GE.AND P3, PT, R35, R20, PT ;  /* 0x000000142300720c */ /* 0x000fe40003f66270 */
[----:B--2---:R-:W-:Y:S01]  /*1190*/  IMAD R19, R26, R36, R0 ;  /* 0x000000241a137224 */ /* 0x004fe200078e0200 */
[----:B------:R-:W-:Y:S01]  /*11a0*/  SHF.R.S32.HI R26, RZ, 0x1f, R194 ;  /* 0x0000001fff1a7819 */ /* 0x000fe200000114c2 */
[----:B------:R-:W-:Y:S01]  /*11b0*/  IMAD R18, R252, R194, RZ ;  /* 0x000000c2fc127224 */ /* 0x000fe200078e02ff */
[----:B------:R-:W-:Y:S01]  /*11c0*/  SHF.L.U32 R249, R242, 0x7, RZ ;  /* 0x00000007f2f97819 */ /* 0x000fe200000006ff */
[----:B------:R-:W-:Y:S05]  /*11d0*/  @P2 BRA `(.L_x_574) ;  /* 0x0000000000442947 */ /* 0x000fea0003800000 */
[----:B------:R-:W-:-:S13]  /*11e0*/  ISETP.GE.AND P2, PT, R152, R153, PT ;  /* 0x000000999800720c */ /* 0x000fda0003f46270 */
[----:B------:R2:W-:Y:S01]  /*11f0*/  @P2 STS.128 [R195+0x800], RZ ;  /* 0x000800ffc3002388 */ /* 0x0005e20000000c00 */
[----:B------:R-:W-:Y:S05]  /*1200*/  @P2 BRA `(.L_x_574) ;  /* 0x0000000000382947 */ /* 0x000fea0003800000 */
[----:B------:R-:W-:Y:S01]  /*1210*/  IADD3 R0, P2, R46, 0x20, RZ ;  /* 0x000000202e007810 */ /* 0x000fe20007f5e0ff */
[----:B---3--:R-:W-:Y:S01]  /*1220*/  IMAD.MOV.U32 R12, RZ, RZ, R14 ;  /* 0x000000ffff0c7224 */ /* 0x008fe200078e000e */
[----:B------:R-:W-:-:S03]  /*1230*/  MOV R13, R11 ;  /* 0x0000000b000d7202 */ /* 0x000fc60000000f00 */
[----:B------:R-:W-:Y:S02]  /*1240*/  IMAD.X R5, RZ, RZ, R47, P2 ;  /* 0x000000ffff057224 */ /* 0x000fe400010e062f */
[----:B------:R-:W-:-:S04]  /*1250*/  IMAD.WIDE.U32 R12, R6, R0, R12 ;  /* 0x00000000060c7225 */ /* 0x000fc800078e000c */
[----:B------:R-:W-:Y:S01]  /*1260*/  IMAD R5, R5, R6, RZ ;  /* 0x0000000605057224 */ /* 0x000fe200078e02ff */
[----:B------:R-:W-:-:S03]  /*1270*/  LEA R16, P2, R12, R8, 0x1 ;  /* 0x000000080c107211 */ /* 0x000fc600078408ff */
[----:B------:R-:W-:-:S05]  /*1280*/  IMAD R0, R7, R0, R5 ;  /* 0x0000000007007224 */ /* 0x000fca00078e0205 */
[----:B------:R-:W-:-:S04]  /*1290*/  IADD3 R0, R13, R0, RZ ;  /* 0x000000000d007210 */ /* 0x000fc80007ffe0ff */
[----:B------:R-:W-:-:S05]  /*12a0*/  LEA.HI.X R17, R12, R9, R0, 0x1, P2 ;  /* 0x000000090c117211 */ /* 0x000fca00010f0c00 */
[----:B------:R-:W-:Y:S01]  /*12b0*/  @!PT LDS RZ, [RZ] ;  /* 0x00000000fffff984 */ /* 0x000fe20000000800 */
[----:B------:R-:W-:Y:S01]  /*12c0*/  @!PT LDS RZ, [RZ] ;  /* 0x00000000fffff984 */ /* 0x000fe20000000800 */
[----:B------:R-:W-:Y:S01]  /*12d0*/  @!PT LDS RZ, [RZ] ;  /* 0x00000000fffff984 */ /* 0x000fe20000000800 */
[----:B------:R3:W-:Y:S02]  /*12e0*/  LDGSTS.E.BYPASS.LTC128B.128 [R195+0x800], desc[UR4][R16.64] ;  /* 0x0080000010c37fae */ /* 0x0007e4000b901d44 */
.L_x_574:
[----:B------:R-:W-:Y:S05]  /*12f0*/  BSYNC B0 ;  /* 0x0000000000007941 */ /* 0x000fea0003800000 */
.L_x_573:
[----:B---3--:R-:W-:Y:S01]  /*1300*/  IADD3 R13, R49, R19, RZ ;  /* 0x00000013310d7210 */ /* 0x008fe20007ffe0ff */
[----:B------:R-:W-:Y:S01]  /*1310*/  BSSY B0, `(.L_x_575) ;  /* 0x0000018000007945 */ /* 0x000fe20003800000 */
[----:B------:R-:W-:Y:S01]  /*1320*/  MOV R12, R48 ;  /* 0x00000030000c7202 */ /* 0x000fe20000000f00 */
[----:B------:R-:W-:Y:S01]  /*1330*/  IMAD R25, R26, R249, R18 ;  /* 0x000000f91a197224 */ /* 0x000fe200078e0212 */
[----:B------:R-:W-:-:S03]  /*1340*/  ISETP.GE.AND P2, PT, R34, R20, PT ;  /* 0x000000142200720c */ /* 0x000fc60003f46270 */
[----:B------:R3:W-:Y:S02]  /*1350*/  STL.64 [R1+0x2b8], R12 ;  /* 0x0002b80c01007387 */ /* 0x0007e40000100a00 */
[----:B---3--:R-:W-:Y:S01]  /*1360*/  IMAD.WIDE.U32 R12, R194, R249, R12 ;  /* 0x000000f9c20c7225 */ /* 0x008fe200078e000c */
[----:B------:R-:W-:Y:S05]  /*1370*/  @P0 BRA `(.L_x_576) ;  /* 0x0000000000440947 */ /* 0x000fea0003800000 */
[----:B------:R-:W-:-:S13]  /*1380*/  ISETP.GE.AND P0, PT, R152, R153, PT ;  /* 0x000000999800720c */ /* 0x000fda0003f06270 */
[----:B------:R3:W-:Y:S01]  /*1390*/  @P0 STS.128 [R195+0x1000], RZ ;  /* 0x001000ffc3000388 */ /* 0x0007e20000000c00 */
[----:B------:R-:W-:Y:S05]  /*13a0*/  @P0 BRA `(.L_x_576) ;  /* 0x0000000000380947 */ /* 0x000fea0003800000 */
[----:B------:R-:W-:Y:S01]  /*13b0*/  IADD3 R0, P0, R46, 0x40, RZ ;  /* 0x000000402e007810 */ /* 0x000fe20007f1e0ff */
[----:B------:R-:W-:Y:S01]  /*13c0*/  IMAD.MOV.U32 R16, RZ, RZ, R14 ;  /* 0x000000ffff107224 */ /* 0x000fe200078e000e */
        /* <DEDUP_REMOVED lines=12> */
.L_x_576:
[----:B------:R-:W-:Y:S05]  /*1490*/  BSYNC B0 ;  /* 0x0000000000007941 */ /* 0x000fea0003800000 */
.L_x_575:
[----:B------:R-:W-:Y:S04]  /*14a0*/  BSSY B0, `(.L_x_577) ;  /* 0x0000012000007945 */ /* 0x000fe80003800000 */
[----:B------:R-:W-:Y:S05]  /*14b0*/  @P6 BRA `(.L_x_578) ;  /* 0x0000000000406947 */ /* 0x000fea0003800000 */
[----:B------:R-:W-:-:S13]  /*14c0*/  ISETP.GE.AND P0, PT, R152, R153, PT ;  /* 0x000000999800720c */ /* 0x000fda0003f06270 */
[----:B------:R1:W-:Y:S01]  /*14d0*/  @P0 STS.128 [R195+0x1800], RZ ;  /* 0x001800ffc3000388 */ /* 0x0003e20000000c00 */
[----:B------:R-:W-:Y:S05]  /*14e0*/  @P0 BRA `(.L_x_578) ;  /* 0x0000000000340947 */ /* 0x000fea0003800000 */
[----:B------:R-:W-:Y:S02]  /*14f0*/  IADD3 R0, P0, R46, 0x60, RZ ;  /* 0x000000602e007810 */ /* 0x000fe40007f1e0ff */
[----:B------:R-:W-:Y:S02]  /*1500*/  MOV R10, R14 ;  /* 0x0000000e000a7202 */ /* 0x000fe40000000f00 */
[----:B------:R-:W-:-:S03]  /*1510*/  IADD3.X R5, RZ, R47, RZ, P0, !PT ;  /* 0x0000002fff057210 */ /* 0x000fc600007fe4ff */
        /* <DEDUP_REMOVED lines=10> */
.L_x_578:
[----:B------:R-:W-:Y:S05]  /*15c0*/  BSYNC B0 ;  /* 0x0000000000007941 */ /* 0x000fea0003800000 */
.L_x_577:
[----:B------:R-:W-:Y:S01]  /*15d0*/  BSSY B0, `(.L_x_579) ;  /* 0x0000010000007945 */ /* 0x000fe20003800000 */
[C---:B------:R-:W-:Y:S01]  /*15e0*/  SHF.L.U64.HI R247, R242.reuse, 0x5, R243 ;  /* 0x00000005f2f77819 */ /* 0x040fe200000102f3 */
[----:B------:R-:W-:Y:S01]  /*15f0*/  IMAD.SHL.U32 R246, R242, 0x20, RZ ;  /* 0x00000020f2f67824 */ /* 0x000fe200078e00ff */
[----:B-1----:R-:W-:Y:S01]  /*1600*/  IADD3 R7, R13, R25, RZ ;  /* 0x000000190d077210 */ /* 0x002fe20007ffe0ff */
[----:B------:R-:W-:Y:S05]  /*1610*/  @P5 BRA `(.L_x_580) ;  /* 0x00000000002c5947 */ /* 0x000fea0003800000 */
[----:B------:R-:W-:-:S13]  /*1620*/  ISETP.GE.AND P0, PT, R152, R153, PT ;  /* 0x000000999800720c */ /* 0x000fda0003f06270 */
[----:B------:R1:W-:Y:S04]  /*1630*/  @P0 STS [R195+0x2000], RZ ;  /* 0x002000ffc3000388 */ /* 0x0003e80000000800 */
[----:B------:R1:W-:Y:S04]  /*1640*/  @P0 STS [R195+0x2004], RZ ;  /* 0x002004ffc3000388 */ /* 0x0003e80000000800 */
[----:B------:R1:W-:Y:S01]  /*1650*/  @P0 STS.64 [R195+0x2008], RZ ;  /* 0x002008ffc3000388 */ /* 0x0003e20000000a00 */
[----:B------:R-:W-:Y:S05]  /*1660*/  @P0 BRA `(.L_x_580) ;  /* 0x0000000000180947 */ /* 0x000fea0003800000 */
[----:B------:R-:W-:-:S04]  /*1670*/  LEA R8, P0, R12, R250, 0x1 ;  /* 0x000000fa0c087211 */ /* 0x000fc800078008ff */
[----:B------:R-:W-:-:S05]  /*1680*/  LEA.HI.X R9, R12, R251, R7, 0x1, P0 ;  /* 0x000000fb0c097211 */ /* 0x000fca00000f0c07 */
[----:B------:R-:W-:Y:S01]  /*1690*/  @!PT LDS RZ, [RZ] ;  /* 0x00000000fffff984 */ /* 0x000fe20000000800 */
[----:B------:R-:W-:Y:S01]  /*16a0*/  @!PT LDS RZ, [RZ] ;  /* 0x00000000fffff984 */ /* 0x000fe20000000800 */
[----:B------:R-:W-:Y:S01]  /*16b0*/  @!PT LDS RZ, [RZ] ;  /* 0x00000000fffff984 */ /* 0x000fe20000000800 */
[----:B------:R1:W-:Y:S04]  /*16c0*/  LDGSTS.E.BYPASS.LTC128B.128 [R195+0x2000], desc[UR4][R8.64] ;  /* 0x0200000008c37fae */ /* 0x0003e8000b901d44 */
.L_x_580:
[----:B------:R-:W-:Y:S05]  /*16d0*/  BSYNC B0 ;  /* 0x0000000000007941 */ /* 0x000fea0003800000 */
.L_x_579:
[----:B------:R-:W-:Y:S04]  /*16e0*/  BSSY B0, `(.L_x_581) ;  /* 0x000000d000007945 */ /* 0x000fe80003800000 */
[----:B------:R-:W-:Y:S05]  /*16f0*/  @P4 BRA `(.L_x_582) ;  /* 0x00000000002c4947 */ /* 0x000fea0003800000 */
[----:B------:R-:W-:-:S13]  /*1700*/  ISETP.GE.AND P0, PT, R152, R153, PT ;  /* 0x000000999800720c */ /* 0x000fda0003f06270 */
[----:B------:R1:W-:Y:S01]  /*1710*/  @P0 STS.128 [R195+0x2800], RZ ;  /* 0x002800ffc3000388 */ /* 0x0003e20000000c00 */
[----:B------:R-:W-:Y:S05]  /*1720*/  @P0 BRA `(.L_x_582) ;  /* 0x0000000000200947 */ /* 0x000fea0003800000 */
[----:B------:R-:W-:-:S05]  /*1730*/  IADD3 R0, P0, R246, R12, RZ ;  /* 0x0000000cf6007210 */ /* 0x000fca0007f1e0ff */
[----:B------:R-:W-:Y:S01]  /*1740*/  IMAD.X R5, R247, 0x1, R7, P0 ;  /* 0x00000001f7057824 */ /* 0x000fe200000e0607 */
[----:B-1----:R-:W-:-:S04]  /*1750*/  LEA R8, P0, R0, R250, 0x1 ;  /* 0x000000fa00087211 */ /* 0x002fc800078008ff */
[----:B------:R-:W-:-:S05]  /*1760*/  LEA.HI.X R9, R0, R251, R5, 0x1, P0 ;  /* 0x000000fb00097211 */ /* 0x000fca00000f0c05 */
[----:B------:R-:W-:Y:S01]  /*1770*/  @!PT LDS RZ, [RZ] ;  /* 0x00000000fffff984 */ /* 0x000fe20000000800 */
[----:B------:R-:W-:Y:S01]  /*1780*/  @!PT LDS RZ, [RZ] ;  /* 0x00000000fffff984 */ /* 0x000fe20000000800 */
[----:B------:R-:W-:Y:S01]  /*1790*/  @!PT LDS RZ, [RZ] ;  /* 0x00000000fffff984 */ /* 0x000fe20000000800 */
[----:B------:R1:W-:Y:S04]  /*17a0*/  LDGSTS.E.BYPASS.LTC128B.128 [R195+0x2800], desc[UR4][R8.64] ;  /* 0x0280000008c37fae */ /* 0x0003e8000b901d44 */
.L_x_582:
[----:B------:R-:W-:Y:S05]  /*17b0*/  BSYNC B0 ;  /* 0x0000000000007941 */ /* 0x000fea0003800000 */
.L_x_581:
[----:B------:R-:W-:Y:S04]  /*17c0*/  BSSY B0, `(.L_x_583) ;  /* 0x000000d000007945 */ /* 0x000fe80003800000 */
[----:B------:R-:W-:Y:S05]  /*17d0*/  @P3 BRA `(.L_x_584) ;  /* 0x00000000002c3947 */ /* 0x000fea0003800000 */
[----:B------:R-:W-:-:S13]  /*17e0*/  ISETP.GE.AND P0, PT, R152, R153, PT ;  /* 0x000000999800720c */ /* 0x000fda0003f06270 */
[----:B------:R1:W-:Y:S01]  /*17f0*/  @P0 STS.128 [R195+0x3000], RZ ;  /* 0x003000ffc3000388 */ /* 0x0003e20000000c00 */
[----:B------:R-:W-:Y:S05]  /*1800*/  @P0 BRA `(.L_x_584) ;  /* 0x0000000000200947 */ /* 0x000fea0003800000 */
[----:B------:R-:W-:-:S04]  /*1810*/  LEA R0, P0, R242, R12, 0x6 ;  /* 0x0000000cf2007211 */ /* 0x000fc800078030ff */
[----:B------:R-:W-:Y:S02]  /*1820*/  LEA.HI.X R5, R242, R7, R243, 0x6, P0 ;  /* 0x00000007f2057211 */ /* 0x000fe400000f34f3 */
[----:B-1----:R-:W-:-:S04]  /*1830*/  LEA R8, P0, R0, R250, 0x1 ;  /* 0x000000fa00087211 */ /* 0x002fc800078008ff */
[----:B------:R-:W-:-:S05]  /*1840*/  LEA.HI.X R9, R0, R251, R5, 0x1, P0 ;  /* 0x000000fb00097211 */ /* 0x000fca00000f0c05 */
[----:B------:R-:W-:Y:S01]  /*1850*/  @!PT LDS RZ, [RZ] ;  /* 0x00000000fffff984 */ /* 0x000fe20000000800 */
[----:B------:R-:W-:Y:S01]  /*1860*/  @!PT LDS RZ, [RZ] ;  /* 0x00000000fffff984 */ /* 0x000fe20000000800 */
[----:B------:R-:W-:Y:S01]  /*1870*/  @!PT LDS RZ, [RZ] ;  /* 0x00000000fffff984 */ /* 0x000fe20000000800 */
[----:B------:R1:W-:Y:S04]  /*1880*/  LDGSTS.E.BYPASS.LTC128B.128 [R195+0x3000], desc[UR4][R8.64] ;  /* 0x0300000008c37fae */ /* 0x0003e8000b901d44 */
.L_x_584:
[----:B------:R-:W-:Y:S05]  /*1890*/  BSYNC B0 ;  /* 0x0000000000007941 */ /* 0x000fea0003800000 */
.L_x_583:
[----:B------:R-:W-:Y:S04]  /*18a0*/  BSSY B0, `(.L_x_585) ;  /* 0x000000f000007945 */ /* 0x000fe80003800000 */
[----:B------:R-:W-:Y:S05]  /*18b0*/  @P2 BRA `(.L_x_586) ;  /* 0x0000000000342947 */ /* 0x000fea0003800000 */
[----:B------:R-:W-:-:S13]  /*18c0*/  ISETP.GE.AND P0, PT, R152, R153, PT ;  /* 0x000000999800720c */ /* 0x000fda0003f06270 */
[----:B------:R1:W-:Y:S01]  /*18d0*/  @P0 STS.128 [R195+0x3800], RZ ;  /* 0x003800ffc3000388 */ /* 0x0003e20000000c00 */
[----:B------:R-:W-:Y:S05]  /*18e0*/  @P0 BRA `(.L_x_586) ;  /* 0x0000000000280947 */ /* 0x000fea0003800000 */
[----:B------:R-:W-:Y:S01]  /*18f0*/  MOV R6, R12 ;  /* 0x0000000c00067202 */ /* 0x000fe20000000f00 */
[----:B------:R-:W-:-:S04]  /*1900*/  IMAD R0, R243, 0x60, RZ ;  /* 0x00000060f3007824 */ /* 0x000fc800078e02ff */
[----:B-1----:R-:W-:-:S05]  /*1910*/  IMAD.WIDE.U32 R8, R242, 0x60, R6 ;  /* 0x00000060f2087825 */ /* 0x002fca00078e0006 */
[----:B------:R-:W-:Y:S02]  /*1920*/  IADD3 R0, R9, R0, RZ ;  /* 0x0000000009007210 */ /* 0x000fe40007ffe0ff */
[----:B------:R-:W-:-:S04]  /*1930*/  LEA R6, P0, R8, R250, 0x1 ;  /* 0x000000fa08067211 */ /* 0x000fc800078008ff */
[----:B------:R-:W-:-:S05]  /*1940*/  LEA.HI.X R7, R8, R251, R0, 0x1, P0 ;  /* 0x000000fb08077211 */ /* 0x000fca00000f0c00 */
[----:B------:R-:W-:Y:S01]  /*1950*/  @!PT LDS RZ, [RZ] ;  /* 0x00000000fffff984 */ /* 0x000fe20000000800 */
[----:B------:R-:W-:Y:S01]  /*1960*/  @!PT LDS RZ, [RZ] ;  /* 0x00000000fffff984 */ /* 0x000fe20000000800 */
[----:B------:R-:W-:Y:S01]  /*1970*/  @!PT LDS RZ, [RZ] ;  /* 0x00000000fffff984 */ /* 0x000fe20000000800 */
[----:B------:R1:W-:Y:S04]  /*1980*/  LDGSTS.E.BYPASS.LTC128B.128 [R195+0x3800], desc[UR4][R6.64] ;  /* 0x0380000006c37fae */ /* 0x0003e8000b901d44 */
.L_x_586:
[----:B------:R-:W-:Y:S05]  /*1990*/  BSYNC B0 ;  /* 0x0000000000007941 */ /* 0x000fea0003800000 */
.L_x_585:
[----:B-1----:R-:W2:Y:S04]  /*19a0*/  LD.E.64 R6, desc[UR4][R180.64+0x1b8] ;  /* 0x0001b804b4067980 */ /* 0x002ea8000c101b00 */
[----:B------:R-:W0:Y:S04]  /*19b0*/  LDGDEPBAR ;  /* 0x00000000000079af */ /* 0x000e280000000000 */
[----:B------:R-:W5:Y:S01]  /*19c0*/  LD.E R183, desc[UR4][R180.64+0x188] ;  /* 0x00018804b4b77980 */ /* 0x000f62000c101900 */
[----:B--2---:R-:W-:-:S04]  /*19d0*/  ISETP.NE.U32.AND P0, PT, R6, RZ, PT ;  /* 0x000000ff0600720c */ /* 0x004fc80003f05070 */
[----:B------:R-:W-:-:S13]  /*19e0*/  ISETP.NE.AND.EX P0, PT, R7, RZ, PT, P0 ;  /* 0x000000ff0700720c */ /* 0x000fda0003f05300 */
[----:B------:R-:W2:Y:S01]  /*19f0*/  @P0 LD.E.64 R8, desc[UR4][R180.64+0x1c0] ;  /* 0x0001c004b4080980 */ /* 0x000ea2000c101b00 */
[----:B------:R-:W-:Y:S01]  /*1a00*/  @P0 SHF.R.S32.HI R5, RZ, 0x1f, R41 ;  /* 0x0000001fff050819 */ /* 0x000fe20000011429 */
[----:B------:R-:W-:Y:S01]  /*1a10*/  @P0 IMAD.MOV.U32 R22, RZ, RZ, R44 ;  /* 0x000000ffff160224 */ /* 0x000fe200078e002c */
[----:B------:R-:W-:Y:S01]  /*1a20*/  LOP3.LUT R13, R40, 0xfffffff8, RZ, 0xc0, !PT ;  /* 0xfffffff8280d7812 */ /* 0x000fe200078ec0ff */
[----:B------:R-:W5:Y:S01]  /*1a30*/  @P0 LD.E R154, desc[UR4][R180.64+0xd8] ;  /* 0x0000d804b49a0980 */ /* 0x000f62000c101900 */
[C---:B------:R-:W-:Y:S01]  /*1a40*/  SHF.L.U64.HI R19, R244.reuse, 0x7, R245 ;  /* 0x00000007f4137819 */ /* 0x040fe200000102f5 */
[----:B------:R-:W-:Y:S01]  /*1a50*/  IMAD.SHL.U32 R18, R244, 0x80, RZ ;  /* 0x00000080f4127824 */ /* 0x000fe200078e00ff */
[-C--:B------:R-:W-:Y:S02]  /*1a60*/  ISETP.GE.AND P4, PT, R33, R20.reuse, PT ;  /* 0x000000142100720c */ /* 0x080fe40003f86270 */
[----:B------:R-:W-:Y:S01]  /*1a70*/  ISETP.GE.AND P3, PT, R35, R20, PT ;  /* 0x000000142300720c */ /* 0x000fe20003f66270 */
[----:B--2---:R-:W-:-:S02]  /*1a80*/  @P0 IMAD R0, R9, R41, RZ ;  /* 0x0000002909000224 */ /* 0x004fc400078e02ff */
[----:B------:R-:W-:-:S04]  /*1a90*/  @P0 IMAD.WIDE.U32 R10, R41, R8, R22 ;  /* 0x00000008290a0225 */ /* 0x000fc800078e0016 */
[----:B------:R-:W-:Y:S01]  /*1aa0*/  @P0 IMAD R8, R8, R5, R0 ;  /* 0x0000000508080224 */ /* 0x000fe200078e0200 */
[----:B------:R-:W-:-:S03]  /*1ab0*/  @P0 LEA R6, P2, R10, R6, 0x2 ;  /* 0x000000060a060211 */ /* 0x000fc600078410ff */
[----:B------:R-:W-:-:S05]  /*1ac0*/  @P0 IMAD.IADD R8, R11, 0x1, R8 ;  /* 0x000000010b080824 */ /* 0x000fca00078e0208 */
[----:B------:R-:W-:-:S05]  /*1ad0*/  @P0 LEA.HI.X R7, R10, R7, R8, 0x2, P2 ;  /* 0x000000070a070211 */ /* 0x000fca00010f1408 */
[----:B------:R1:W5:Y:S01]  /*1ae0*/  @P0 LD.E R155, desc[UR4][R6.64] ;  /* 0x00000004069b0980 */ /* 0x000362000c101900 */
[----:B------:R-:W-:Y:S01]  /*1af0*/  @!P1 SHF.R.S32.HI R0, RZ, 0x1f, R24 ;  /* 0x0000001fff009819 */ /* 0x000fe20000011418 */
[----:B------:R-:W-:Y:S01]  /*1b00*/  @!P1 IMAD R5, R245, R24, RZ ;  /* 0x00000018f5059224 */ /* 0x000fe200078e02ff */
[----:B------:R-:W-:-:S04]  /*1b10*/  DEPBAR.LE SB0, 0x0 ;  /* 0x000080000000791a */ /* 0x000fc80000000000 */
[----:B------:R-:W-:Y:S01]  /*1b20*/  @!P1 IMAD R8, R244, R0, R5 ;  /* 0x00000000f4089224 */ /* 0x000fe200078e0205 */
[----:B-1----:R-:W-:-:S04]  /*1b30*/  LEA.HI R7, R39, R231, RZ, 0x4 ;  /* 0x000000e727077211 */ /* 0x002fc800078f20ff */
[----:B------:R-:W-:-:S04]  /*1b40*/  SHF.R.S32.HI R9, RZ, 0x4, R7 ;  /* 0x00000004ff097819 */ /* 0x000fc80000011407 */
[C---:B------:R-:W-:Y:S02]  /*1b50*/  LEA.HI R6, R7.reuse, R9, RZ, 0x1 ;  /* 0x0000000907067211 */ /* 0x040fe400078f08ff */
[----:B------:R-:W-:Y:S02]  /*1b60*/  LOP3.LUT R7, R7, 0xfffffff0, RZ, 0xc0, !PT ;  /* 0xfffffff007077812 */ /* 0x000fe400078ec0ff */
[----:B------:R-:W-:-:S03]  /*1b70*/  LOP3.LUT R5, R6, 0xfffffffe, RZ, 0xc0, !PT ;  /* 0xfffffffe06057812 */ /* 0x000fc600078ec0ff */
[----:B------:R-:W-:Y:S01]  /*1b80*/  IMAD.IADD R0, R231, 0x1, -R7 ;  /* 0x00000001e7007824 */ /* 0x000fe200078e0a07 */
[----:B------:R-:W-:Y:S01]  /*1b90*/  IADD3 R16, R9, -R5, RZ ;  /* 0x8000000509107210 */ /* 0x000fe20007ffe0ff */
[----:B------:R-:W-:-:S03]  /*1ba0*/  @!P1 IMAD.WIDE.U32 R6, R244, R24, RZ ;  /* 0x00000018f4069225 */ /* 0x000fc600078e00ff */
[----:B------:R-:W-:Y:S01]  /*1bb0*/  LEA.HI R5, R0, R0, RZ, 0x1 ;  /* 0x0000000000057211 */ /* 0x000fe200078f08ff */
[----:B------:R-:W-:-:S03]  /*1bc0*/  @!P1 IMAD.IADD R7, R7, 0x1, R8 ;  /* 0x0000000107079824 */ /* 0x000fc600078e0208 */
[----:B------:R-:W-:Y:S01]  /*1bd0*/  LOP3.LUT R11, R5, 0x7fffffe, RZ, 0xc0, !PT ;  /* 0x07fffffe050b7812 */ /* 0x000fe200078ec0ff */
[----:B------:R-:W-:Y:S01]  /*1be0*/  @!P1 IMAD R9, R29, R41, RZ ;  /* 0x000000291d099224 */ /* 0x000fe200078e02ff */
[----:B------:R-:W-:Y:S01]  /*1bf0*/  @!P1 SHF.R.S32.HI R8, RZ, 0x1f, R41 ;  /* 0x0000001fff089819 */ /* 0x000fe20000011429 */
[----:B------:R-:W-:Y:S01]  /*1c00*/  @P1 IMAD.IADD R10, R24, 0x1, R32 ;  /* 0x00000001180a1824 */ /* 0x000fe200078e0220 */
[----:B------:R-:W-:Y:S01]  /*1c10*/  SHF.R.S32.HI R12, RZ, 0x1f, R0 ;  /* 0x0000001fff0c7819 */ /* 0x000fe20000011400 */
[----:B------:R-:W-:Y:S02]  /*1c20*/  IMAD.IADD R137, R0, 0x1, -R11 ;  /* 0x0000000100897824 */ /* 0x000fe400078e0a0b */
[----:B------:R-:W-:Y:S01]  /*1c30*/  IMAD.IADD R11, R231, 0x1, -R13 ;  /* 0x00000001e70b7824 */ /* 0x000fe200078e0a0d */
[----:B------:R-:W-:Y:S01]  /*1c40*/  LEA.HI R17, R12, R0, RZ, 0x3 ;  /* 0x000000000c117211 */ /* 0x000fe200078f18ff */
[----:B------:R-:W-:Y:S02]  /*1c50*/  @!P1 IMAD R15, R28, R8, R9 ;  /* 0x000000081c0f9224 */ /* 0x000fe400078e0209 */
[----:B------:R-:W-:Y:S01]  /*1c60*/  @P1 IMAD.WIDE.U32 R8, R244, R10, RZ ;  /* 0x0000000af4081225 */ /* 0x000fe200078e00ff */
[----:B------:R-:W-:-:S02]  /*1c70*/  SHF.R.S32.HI R12, RZ, 0x1, R5 ;  /* 0x00000001ff0c7819 */ /* 0x000fc40000011405 */
[----:B------:R-:W-:Y:S01]  /*1c80*/  SHF.R.S32.HI R13, RZ, 0x1f, R5 ;  /* 0x0000001fff0d7819 */ /* 0x000fe20000011405 */
[----:B------:R-:W-:Y:S01]  /*1c90*/  @P1 IMAD R0, R245, R10, RZ ;  /* 0x0000000af5001224 */ /* 0x000fe200078e02ff */
[----:B------:R-:W-:Y:S01]  /*1ca0*/  LEA.HI R10, R11, R11, RZ, 0x1 ;  /* 0x0000000b0b0a7211 */ /* 0x000fe200078f08ff */
[----:B------:R-:W-:Y:S01]  /*1cb0*/  @!P1 IMAD.WIDE.U32 R6, R41, R28, R6 ;  /* 0x0000001c29069225 */ /* 0x000fe200078e0006 */
[----:B------:R-:W-:-:S07]  /*1cc0*/  @P1 MOV R5, R8 ;  /* 0x0000000800051202 */ /* 0x000fce0000000f00 */
[----:B------:R-:W-:Y:S05]  /*1cd0*/  WARPSYNC.ALL ;  /* 0x0000000000007948 */ /* 0x000fea0003800000 */
[----:B------:R-:W-:Y:S01]  /*1ce0*/  LOP3.LUT R14, R10, 0x7fffffe, RZ, 0xc0, !PT ;  /* 0x07fffffe0a0e7812 */ /* 0x000fe200078ec0ff */
[----:B------:R-:W-:Y:S01]  /*1cf0*/  @!P1 IMAD.MOV.U32 R5, RZ, RZ, R6 ;  /* 0x000000ffff059224 */ /* 0x000fe200078e0006 */
[----:B------:R-:W-:Y:S01]  /*1d00*/  LEA.HI R8, R13, R12, RZ, 0x2 ;  /* 0x0000000c0d087211 */ /* 0x000fe200078f10ff */
[----:B------:R-:W-:Y:S01]  /*1d10*/  @P1 IMAD.IADD R0, R9, 0x1, R0 ;  /* 0x0000000109001824 */ /* 0x000fe200078e0200 */
[----:B------:R-:W-:Y:S01]  /*1d20*/  @!P1 IADD3 R0, R7, R15, RZ ;  /* 0x0000000f07009210 */ /* 0x000fe20007ffe0ff */
[----:B------:R-:W-:Y:S01]  /*1d30*/  IMAD.IADD R14, R11, 0x1, -R14 ;  /* 0x000000010b0e7824 */ /* 0x000fe200078e0a0e */
[----:B------:R-:W-:Y:S01]  /*1d40*/  LOP3.LUT R7, R8, 0xfffffffc, RZ, 0xc0, !PT ;  /* 0xfffffffc08077812 */ /* 0x000fe200078ec0ff */
[----:B------:R-:W-:Y:S01]  /*1d50*/  BAR.SYNC.DEFER_BLOCKING 0x0 ;  /* 0x0000000000007b1d */ /* 0x000fe20000010000 */
[----:B------:R-:W-:-:S02]  /*1d60*/  IADD3 R6, P1, R152, R5, RZ ;  /* 0x0000000598067210 */ /* 0x000fc40007f3e0ff */
[----:B------:R-:W-:Y:S01]  /*1d70*/  SHF.R.S32.HI R11, RZ, 0x1, R10 ;  /* 0x00000001ff0b7819 */ /* 0x000fe2000001140a */
[----:B------:R-:W-:Y:S02]  /*1d80*/  IMAD.IADD R10, R12, 0x1, -R7 ;  /* 0x000000010c0a7824 */ /* 0x000fe400078e0a07 */
[----:B------:R-:W-:Y:S01]  /*1d90*/  IMAD.X R7, R37, 0x1, R0, P1 ;  /* 0x0000000125077824 */ /* 0x000fe200008e0600 */
[----:B------:R-:W-:Y:S01]  /*1da0*/  ISETP.GE.AND P1, PT, R2, R20, PT ;  /* 0x000000140200720c */ /* 0x000fe20003f26270 */
[----:B------:R-:W-:Y:S02]  /*1db0*/  IMAD.SHL.U32 R0, R11, 0x40, RZ ;  /* 0x000000400b007824 */ /* 0x000fe400078e00ff */
[----:B------:R-:W-:Y:S01]  /*1dc0*/  IMAD R5, R245, R2, RZ ;  /* 0x00000002f5057224 */ /* 0x000fe200078e02ff */
[----:B------:R-:W-:Y:S02]  /*1dd0*/  SHF.L.U32 R9, R38, 0x3, RZ ;  /* 0x0000000326097819 */ /* 0x000fe400000006ff */
[----:B------:R-:W-:Y:S01]  /*1de0*/  LOP3.LUT R0, R0, 0xc0, RZ, 0xc0, !PT ;  /* 0x000000c000007812 */ /* 0x000fe200078ec0ff */
[----:B------:R-:W-:-:S02]  /*1df0*/  IMAD R8, R244, R3, R5 ;  /* 0x00000003f4087224 */ /* 0x000fc400078e0205 */
[----:B------:R-:W-:Y:S01]  /*1e00*/  IMAD.SHL.U32 R5, R10, 0x40, RZ ;  /* 0x000000400a057824 */ /* 0x000fe200078e00ff */
[----:B------:R-:W-:Y:S01]  /*1e10*/  LOP3.LUT R9, R0, 0x8, R9, 0xf8, !PT ;  /* 0x0000000800097812 */ /* 0x000fe200078ef809 */
[----:B------:R-:W-:Y:S01]  /*1e20*/  IMAD.WIDE.U32 R2, R244, R2, R6 ;  /* 0x00000002f4027225 */ /* 0x000fe200078e0006 */
[----:B------:R-:W-:-:S03]  /*1e30*/  SHF.R.U32.HI R0, RZ, 0x3, R0 ;  /* 0x00000003ff007819 */ /* 0x000fc60000011600 */
[----:B------:R-:W-:Y:S01]  /*1e40*/  IMAD.SHL.U32 R6, R17, 0x20, RZ ;  /* 0x0000002011067824 */ /* 0x000fe200078e00ff */
[----:B------:R-:W-:Y:S01]  /*1e50*/  SHF.L.U32 R7, R16, 0x3, RZ ;  /* 0x0000000310077819 */ /* 0x000fe200000006ff */
[----:B------:R-:W-:Y:S01]  /*1e60*/  @P1 STS [R195+0x4000], RZ ;  /* 0x004000ffc3001388 */ /* 0x000fe20000000800 */
[----:B------:R-:W-:Y:S01]  /*1e70*/  LOP3.LUT R5, R5, 0xc0, RZ, 0xc0, !PT ;  /* 0x000000c005057812 */ /* 0x000fe200078ec0ff */
[----:B------:R-:W-:Y:S01]  /*1e80*/  IMAD.IADD R3, R3, 0x1, R8 ;  /* 0x0000000103037824 */ /* 0x000fe200078e0208 */
[----:B------:R-:W-:Y:S01]  /*1e90*/  LOP3.LUT R9, R9, R0, RZ, 0x3c, !PT ;  /* 0x0000000009097212 */ /* 0x000fe200078e3cff */
[----:B------:R-:W-:Y:S01]  /*1ea0*/  @P1 STS [R195+0x4004], RZ ;  /* 0x004004ffc3001388 */ /* 0x000fe20000000800 */
[-C--:B------:R-:W-:Y:S01]  /*1eb0*/  IMAD R0, R31, R21.reuse, RZ ;  /* 0x000000151f007224 */ /* 0x080fe200078e02ff */
[----:B------:R-:W-:Y:S02]  /*1ec0*/  LOP3.LUT R86, R6, 0xffffff00, RZ, 0xc0, !PT ;  /* 0xffffff0006567812 */ /* 0x000fe400078ec0ff */
[----:B------:R-:W-:Y:S01]  /*1ed0*/  @P1 STS.64 [R195+0x4008], RZ ;  /* 0x004008ffc3001388 */ /* 0x000fe20000000a00 */
[----:B------:R-:W-:Y:S01]  /*1ee0*/  LOP3.LUT R7, R5, 0x8, R7, 0xf8, !PT ;  /* 0x0000000805077812 */ /* 0x000fe200078ef807 */
[----:B------:R-:W-:Y:S01]  /*1ef0*/  IMAD.WIDE.U32 R22, R30, R21, R2 ;  /* 0x000000151e167225 */ /* 0x000fe200078e0002 */
[----:B------:R-:W-:-:S03]  /*1f00*/  SHF.R.U32.HI R5, RZ, 0x3, R5 ;  /* 0x00000003ff057819 */ /* 0x000fc60000011605 */
[----:B------:R-:W-:Y:S01]  /*1f10*/  IMAD R6, R30, R36, R0 ;  /* 0x000000241e067224 */ /* 0x000fe200078e0200 */
[----:B------:R-:W-:Y:S01]  /*1f20*/  LOP3.LUT R87, R7, R5, RZ, 0x3c, !PT ;  /* 0x0000000507577212 */ /* 0x000fe200078e3cff */
[----:B------:R-:W-:Y:S02]  /*1f30*/  IMAD R0, R240, 0x200, R86 ;  /* 0x00000200f0007824 */ /* 0x000fe400078e0256 */
[----:B------:R-:W-:Y:S02]  /*1f40*/  IMAD.IADD R7, R23, 0x1, R6 ;  /* 0x0000000117077824 */ /* 0x000fe400078e0206 */
[----:B------:R-:W-:Y:S01]  /*1f50*/  IMAD.MOV.U32 R6, RZ, RZ, R22 ;  /* 0x000000ffff067224 */ /* 0x000fe200078e0016 */
[----:B------:R-:W-:Y:S01]  /*1f60*/  LEA R2, R137, R0, 0x5 ;  /* 0x0000000089027211 */ /* 0x000fe200078e28ff */
[----:B------:R-:W-:Y:S02]  /*1f70*/  IMAD R14, R16, 0x8, R14 ;  /* 0x00000008100e7824 */ /* 0x000fe400078e020e */
[----:B------:R-:W-:Y:S01]  /*1f80*/  IMAD R3, R19, R194, RZ ;  /* 0x000000c213037224 */ /* 0x000fe200078e02ff */
[----:B------:R-:W-:Y:S01]  /*1f90*/  STL.64 [R1+0x2c8], R22 ;  /* 0x0002c81601007387 */ /* 0x000fe20000100a00 */
[----:B------:R-:W-:Y:S01]  /*1fa0*/  IMAD.U32 R0, R14, 0x20, R9 ;  /* 0x000000200e007824 */ /* 0x000fe200078e0009 */
[----:B------:R-:W-:Y:S01]  /*1fb0*/  IADD3 R2, R87, R2, RZ ;  /* 0x0000000257027210 */ /* 0x000fe20007ffe0ff */
[----:B------:R-:W-:Y:S01]  /*1fc0*/  IMAD R3, R26, R18, R3 ;  /* 0x000000121a037224 */ /* 0x000fe200078e0203 */
[----:B------:R1:W-:Y:S01]  /*1fd0*/  STL.64 [R1+0x2c0], R6 ;  /* 0x0002c00601007387 */ /* 0x0003e20000100a00 */
[----:B------:R-:W-:Y:S01]  /*1fe0*/  BSSY B0, `(.L_x_587) ;  /* 0x0000012000007945 */ /* 0x000fe20003800000 */
[----:B------:R-:W-:Y:S01]  /*1ff0*/  ISETP.GE.AND P2, PT, R34, R20, PT ;  /* 0x000000142200720c */ /* 0x000fe20003f46270 */
[----:B------:R-:W-:Y:S01]  /*2000*/  IMAD R136, R0, 0x2, R4 ;  /* 0x0000000200887824 */ /* 0x000fe200078e0204 */
[----:B------:R-:W-:Y:S01]  /*2010*/  LEA R138, R2, R4, 0x1 ;  /* 0x00000004028a7211 */ /* 0x000fe200078e08ff */
[----:B-1----:R-:W-:-:S04]  /*2020*/  IMAD.WIDE.U32 R6, R194, R18, R6 ;  /* 0x00000012c2067225 */ /* 0x002fc800078e0006 */
[----:B------:R-:W-:Y:S01]  /*2030*/  IMAD.IADD R3, R7, 0x1, R3 ;  /* 0x0000000107037824 */ /* 0x000fe200078e0203 */
[----:B------:R-:W-:Y:S06]  /*2040*/  @P1 BRA `(.L_x_588) ;  /* 0x00000000002c1947 */ /* 0x000fec0003800000 */
        /* <DEDUP_REMOVED lines=11> */
.L_x_588:
[----:B------:R-:W-:Y:S05]  /*2100*/  BSYNC B0 ;  /* 0x0000000000007941 */ /* 0x000fea0003800000 */
.L_x_587:
[----:B------:R1:W-:Y:S01]  /*2110*/  @P4 STS.128 [R195+0x4800], RZ ;  /* 0x004800ffc3004388 */ /* 0x0003e20000000c00 */
[----:B------:R-:W-:Y:S04]  /*2120*/  BSSY B0, `(.L_x_589) ;  /* 0x000000d000007945 */ /* 0x000fe80003800000 */
[----:B------:R-:W-:Y:S05]  /*2130*/  @P4 BRA `(.L_x_590) ;  /* 0x00000000002c4947 */ /* 0x000fea0003800000 */
[----:B------:R-:W-:-:S13]  /*2140*/  ISETP.GE.AND P1, PT, R152, R153, PT ;  /* 0x000000999800720c */ /* 0x000fda0003f26270 */
[----:B------:R1:W-:Y:S01]  /*2150*/  @P1 STS.128 [R195+0x4800], RZ ;  /* 0x004800ffc3001388 */ /* 0x0003e20000000c00 */
[----:B------:R-:W-:Y:S05]  /*2160*/  @P1 BRA `(.L_x_590) ;  /* 0x0000000000201947 */ /* 0x000fea0003800000 */
[----:B------:R-:W-:-:S04]  /*2170*/  LEA R0, P1, R244, R6, 0x5 ;  /* 0x00000006f4007211 */ /* 0x000fc800078228ff */
[----:B------:R-:W-:Y:S02]  /*2180*/  LEA.HI.X R5, R244, R3, R245, 0x5, P1 ;  /* 0x00000003f4057211 */ /* 0x000fe400008f2cf5 */
[----:B--2---:R-:W-:-:S04]  /*2190*/  LEA R8, P1, R0, R42, 0x1 ;  /* 0x0000002a00087211 */ /* 0x004fc800078208ff */
[----:B------:R-:W-:-:S05]  /*21a0*/  LEA.HI.X R9, R0, R43, R5, 0x1, P1 ;  /* 0x0000002b00097211 */ /* 0x000fca00008f0c05 */
[----:B------:R-:W-:Y:S01]  /*21b0*/  @!PT LDS RZ, [RZ] ;  /* 0x00000000fffff984 */ /* 0x000fe20000000800 */
[----:B------:R-:W-:Y:S01]  /*21c0*/  @!PT LDS RZ, [RZ] ;  /* 0x00000000fffff984 */ /* 0x000fe20000000800 */
[----:B------:R-:W-:Y:S01]  /*21d0*/  @!PT LDS RZ, [RZ] ;  /* 0x00000000fffff984 */ /* 0x000fe20000000800 */
[----:B------:R2:W-:Y:S04]  /*21e0*/  LDGSTS.E.BYPASS.LTC128B.128 [R195+0x4800], desc[UR4][R8.64] ;  /* 0x0480000008c37fae */ /* 0x0005e8000b901d44 */
.L_x_590:
[----:B------:R-:W-:Y:S05]  /*21f0*/  BSYNC B0 ;  /* 0x0000000000007941 */ /* 0x000fea0003800000 */
.L_x_589:
        /* <DEDUP_REMOVED lines=14> */
.L_x_592:
[----:B------:R-:W-:Y:S05]  /*22e0*/  BSYNC B0 ;  /* 0x0000000000007941 */ /* 0x000fea0003800000 */
.L_x_591:
[----:B------:R1:W-:Y:S01]  /*22f0*/  @P2 STS.128 [R195+0x5800], RZ ;  /* 0x005800ffc3002388 */ /* 0x0003e20000000c00 */
[----:B------:R-:W-:Y:S04]  /*2300*/  BSSY B0, `(.L_x_593) ;  /* 0x000000f000007945 */ /* 0x000fe80003800000 */
[----:B------:R-:W-:Y:S05]  /*2310*/  @P2 BRA `(.L_x_594) ;  /* 0x0000000000342947 */ /* 0x000fea0003800000 */
[----:B------:R-:W-:-:S13]  /*2320*/  ISETP.GE.AND P1, PT, R152, R153, PT ;  /* 0x000000999800720c */ /* 0x000fda0003f26270 */
[----:B------:R1:W-:Y:S01]  /*2330*/  @P1 STS.128 [R195+0x5800], RZ ;  /* 0x005800ffc3001388 */ /* 0x0003e20000000c00 */
[----:B------:R-:W-:Y:S05]  /*2340*/  @P1 BRA `(.L_x_594) ;  /* 0x0000000000281947 */ /* 0x000fea0003800000 */
[----:B------:R-:W-:Y:S01]  /*2350*/  MOV R2, R6 ;  /* 0x0000000600027202 */ /* 0x000fe20000000f00 */
[----:B------:R-:W-:-:S04]  /*2360*/  IMAD R0, R245, 0x60, RZ ;  /* 0x00000060f5007824 */ /* 0x000fc800078e02ff */
[----:B------:R-:W-:-:S05]  /*2370*/  IMAD.WIDE.U32 R6, R244, 0x60, R2 ;  /* 0x00000060f4067825 */ /* 0x000fca00078e0002 */
[----:B------:R-:W-:Y:S02]  /*2380*/  IADD3 R0, R7, R0, RZ ;  /* 0x0000000007007210 */ /* 0x000fe40007ffe0ff */
[----:B------:R-:W-:-:S04]  /*2390*/  LEA R2, P1, R6, R42, 0x1 ;  /* 0x0000002a06027211 */ /* 0x000fc800078208ff */
[----:B------:R-:W-:-:S05]  /*23a0*/  LEA.HI.X R3, R6, R43, R0, 0x1, P1 ;  /* 0x0000002b06037211 */ /* 0x000fca00008f0c00 */
[----:B------:R-:W-:Y:S01]  /*23b0*/  @!PT LDS RZ, [RZ] ;  /* 0x00000000fffff984 */ /* 0x000fe20000000800 */
[----:B------:R-:W-:Y:S01]  /*23c0*/  @!PT LDS RZ, [RZ] ;  /* 0x00000000fffff984 */ /* 0x000fe20000000800 */
[----:B------:R-:W-:Y:S01]  /*23d0*/  @!PT LDS RZ, [RZ] ;  /* 0x00000000fffff984 */ /* 0x000fe20000000800 */
[----:B------:R1:W-:Y:S04]  /*23e0*/  LDGSTS.E.BYPASS.LTC128B.128 [R195+0x5800], desc[UR4][R2.64] ;  /* 0x0580000002c37fae */ /* 0x0003e8000b901d44 */
.L_x_594:
[----:B------:R-:W-:Y:S05]  /*23f0*/  BSYNC B0 ;  /* 0x0000000000007941 */ /* 0x000fea0003800000 */
.L_x_593:
[----:B------:R-:W-:Y:S01]  /*2400*/  LDSM.16.M88.4 R12, [R138+0x1000] ;  /* 0x001000008a0c783b */ /* 0x000fe20000000200 */
[----:B-1----:R-:W-:Y:S01]  /*2410*/  IMAD.MOV.U32 R3, RZ, RZ, 0x10 ;  /* 0x00000010ff037424 */ /* 0x002fe200078e00ff */
[----:B------:R-:W-:Y:S01]  /*2420*/  LOP3.LUT P1, RZ, R11, 0x2, RZ, 0xc0, !PT ;  /* 0x000000020bff7812 */ /* 0x000fe2000782c0ff */
[----:B------:R-:W-:Y:S01]  /*2430*/  BSSY B1, `(.L_x_595) ;  /* 0x00002b5000017945 */ /* 0x000fe20003800000 */
[----:B------:R-:W1:Y:S01]  /*2440*/  LDSM.16.M88.4 R36, [R136+0x3400] ;  /* 0x003400008824783b */ /* 0x000e620000000200 */
[----:B------:R-:W-:Y:S02]  /*2450*/  LOP3.LUT P2, RZ, R10, 0x2, RZ, 0xc0, !PT ;  /* 0x000000020aff7812 */ /* 0x000fe4000784c0ff */
[C---:B------:R-:W-:Y:S01]  /*2460*/  SEL R0, R3.reuse, 0xfffffff0, !P1 ;  /* 0xfffffff003007807 */ /* 0x040fe20004800000 */
[----:B------:R-:W3:Y:S01]  /*2470*/  LDSM.16.M88.4 R32, [R136+0x3800] ;  /* 0x003800008820783b */ /* 0x000ee20000000200 */
[----:B------:R-:W-:Y:S02]  /*2480*/  SEL R3, R3, 0xfffffff0, !P2 ;  /* 0xfffffff003037807 */ /* 0x000fe40005000000 */
[----:B------:R-:W-:Y:S01]  /*2490*/  SHF.R.S32.HI R6, RZ, 0x1f, R192 ;  /* 0x0000001fff067819 */ /* 0x000fe200000114c0 */
[----:B------:R-:W3:Y:S01]  /*24a0*/  LDSM.16.M88.4 R28, [R136+0x3c00] ;  /* 0x003c0000881c783b */ /* 0x000ee20000000200 */
[----:B------:R-:W-:-:S02]  /*24b0*/  IMAD R2, R0, 0x2, R136 ;  /* 0x0000000200027824 */ /* 0x000fc400078e0288 */
[----:B------:R-:W-:Y:S01]  /*24c0*/  IMAD R139, R3, 0x2, R138 ;  /* 0x00000002038b7824 */ /* 0x000fe200078e028a */
[----:B------:R-:W3:Y:S01]  /*24d0*/  LDSM.16.M88.4 R20, [R136+0x2000] ;  /* 0x002000008814783b */ /* 0x000ee20000000200 */
[----:B------:R-:W-:-:S03]  /*24e0*/  LEA.HI R6, R6, R240, RZ, 0x2 ;  /* 0x000000f006067211 */ /* 0x000fc600078f10ff */
[----:B------:R-:W3:Y:S01]  /*24f0*/  LDSM.16.M88.4 R44, [R136+0x2c00] ;  /* 0x002c0000882c783b */ /* 0x000ee20000000200 */
[----:B------:R-:W-:-:S03]  /*2500*/  LOP3.LUT R6, R6, 0xffffffc, RZ, 0xc0, !PT ;  /* 0x0ffffffc06067812 */ /* 0x000fc600078ec0ff */
[----:B------:R-:W3:Y:S04]  /*2510*/  LDSM.16.M88.4 R40, [R136+0x3000] ;  /* 0x003000008828783b */ /* 0x000ee80000000200 */
[----:B--2---:R-:W-:Y:S04]  /*2520*/  LDSM.16.M88.4 R8, [R139+0x1000] ;  /* 0x001000008b08783b */ /* 0x004fe80000000200 */
[----:B------:R-:W2:Y:S04]  /*2530*/  LDSM.16.M88.4 R72, [R2+0x3400] ;  /* 0x003400000248783b */ /* 0x000ea80000000200 */
[----:B------:R-:W2:Y:S04]  /*2540*/  LDSM.16.M88.4 R80, [R2+0x3800] ;  /* 0x003800000250783b */ /* 0x000ea80000000200 */
[----:B------:R-:W2:Y:S04]  /*2550*/  LDSM.16.M88.4 R76, [R2+0x3c00] ;  /* 0x003c0000024c783b */ /* 0x000ea80000000200 */
[----:B------:R-:W2:Y:S01]  /*2560*/  LDSM.16.M88.4 R24, [R136+0x2400] ;  /* 0x002400008818783b */ /* 0x000ea20000000200 */
[C---:B-1----:R-:W-:Y:S03]  /*2570*/  HMMA.16816.F32.BF16 R104, R12.reuse, R36, RZ ;  /* 0x000000240c68723c */ /* 0x042fe600000418ff */
[----:B----4-:R-:W1:Y:S03]  /*2580*/  LDSM.16.M88.4 R48, [R136+0x2800] ;  /* 0x002800008830783b */ /* 0x010e660000000200 */
[C---:B---3--:R-:W-:Y:S01]  /*2590*/  HMMA.16816.F32.BF16 R96, R12.reuse, R32, RZ ;  /* 0x000000200c60723c */ /* 0x048fe200000418ff */
[----:B------:R-:W3:Y:S04]  /*25a0*/  LDSM.16.M88.4 R52, [R2+0x2000] ;  /* 0x002000000234783b */ /* 0x000ee80000000200 */
[----:B------:R-:W4:Y:S01]  /*25b0*/  LDSM.16.M88.4 R64, [R2+0x2c00] ;  /* 0x002c00000240783b */ /* 0x000f220000000200 */
[C---:B------:R-:W-:Y:S03]  /*25c0*/  HMMA.16816.F32.BF16 R88, R12.reuse, R28, RZ ;  /* 0x0000001c0c58723c */ /* 0x040fe600000418ff */
[----:B------:R-:W4:Y:S03]  /*25d0*/  LDSM.16.M88.4 R68, [R2+0x3000] ;  /* 0x003000000244783b */ /* 0x000f260000000200 */
[C---:B------:R-:W-:Y:S01]  /*25e0*/  HMMA.16816.F32.BF16 R148, R12.reuse, R20, RZ ;  /* 0x000000140c94723c */ /* 0x040fe200000418ff */
[----:B------:R-:W4:Y:S04]  /*25f0*/  LDSM.16.M88.4 R60, [R2+0x2400] ;  /* 0x00240000023c783b */ /* 0x000f280000000200 */
[----:B------:R1:W4:Y:S01]  /*2600*/  LDSM.16.M88.4 R56, [R2+0x2800] ;  /* 0x002800000238783b */ /* 0x0003220000000200 */
[C---:B------:R-:W-:Y:S03]  /*2610*/  HMMA.16816.F32.BF16 R120, R12.reuse, R44, RZ ;  /* 0x0000002c0c78723c */ /* 0x040fe600000418ff */
[----:B------:R-:W4:Y:S03]  /*2620*/  LDSM.16.M88.4 R16, [R138] ;  /* 0x000000008a10783b */ /* 0x000f260000000200 */
[----:B------:R-:W-:Y:S01]  /*2630*/  HMMA.16816.F32.BF16 R112, R12, R40, RZ ;  /* 0x000000280c70723c */ /* 0x000fe200000418ff */
[----:B------:R-:W4:Y:S01]  /*2640*/  S2R R7, SR_CTAID.Y ;  /* 0x0000000000077919 */ /* 0x000f220000002600 */
[----:B------:R-:W0:Y:S04]  /*2650*/  LDGDEPBAR ;  /* 0x00000000000079af */ /* 0x000e280000000000 */
[C---:B--2---:R-:W-:Y:S06]  /*2660*/  HMMA.16816.F32.BF16 R204, R8.reuse, R72, R104 ;  /* 0x0000004808cc723c */ /* 0x044fec0000041868 */
[----:B------:R-:W-:Y:S01]  /*2670*/  HMMA.16816.F32.BF16 R96, R8, R80, R96 ;  /* 0x000000500860723c */ /* 0x000fe20000041860 */
[----:B-1----:R-:W-:-:S05]  /*2680*/  SHF.R.S32.HI R2, RZ, 0x1f, R85 ;  /* 0x0000001fff027819 */ /* 0x002fca0000011455 */
[----:B------:R-:W-:Y:S01]  /*2690*/  HMMA.16816.F32.BF16 R88, R8, R76, R88 ;  /* 0x0000004c0858723c */ /* 0x000fe20000041858 */
[----:B------:R-:W-:-:S05]  /*26a0*/  LEA.HI R2, R2, R85, RZ, 0x2 ;  /* 0x0000005502027211 */ /* 0x000fca00078f10ff */
[----:B------:R-:W-:Y:S01]  /*26b0*/  HMMA.16816.F32.BF16 R144, R12, R22, RZ ;  /* 0x000000160c90723c */ /* 0x000fe200000418ff */
[----:B------:R-:W-:Y:S02]  /*26c0*/  LOP3.LUT R5, R2, 0x7ffffffc, RZ, 0xc0, !PT ;  /* 0x7ffffffc02057812 */ /* 0x000fe400078ec0ff */
[----:B------:R-:W-:-:S03]  /*26d0*/  SHF.R.S32.HI R2, RZ, 0x2, R2 ;  /* 0x00000002ff027819 */ /* 0x000fc60000011402 */
[C---:B------:R-:W-:Y:S01]  /*26e0*/  HMMA.16816.F32.BF16 R140, R12.reuse, R24, RZ ;  /* 0x000000180c8c723c */ /* 0x040fe200000418ff */
[----:B------:R-:W-:Y:S02]  /*26f0*/  IMAD.MOV.U32 R107, RZ, RZ, R206 ;  /* 0x000000ffff6b7224 */ /* 0x000fe400078e00ce */
[----:B------:R-:W-:Y:S02]  /*2700*/  IMAD.MOV.U32 R106, RZ, RZ, R205 ;  /* 0x000000ffff6a7224 */ /* 0x000fe400078e00cd */
[----:B------:R-:W-:Y:S01]  /*2710*/  IMAD.MOV.U32 R105, RZ, RZ, R207 ;  /* 0x000000ffff697224 */ /* 0x000fe200078e00cf */
[----:B------:R-:W-:Y:S01]  /*2720*/  HMMA.16816.F32.BF16 R128, R12, R48, RZ ;  /* 0x000000300c80723c */ /* 0x000fe200000418ff */
[----:B------:R-:W-:-:S05]  /*2730*/  IMAD.MOV.U32 R104, RZ, RZ, R204 ;  /* 0x000000ffff687224 */ /* 0x000fca00078e00cc */
[C---:B------:R-:W-:Y:S06]  /*2740*/  HMMA.16816.F32.BF16 R132, R12.reuse, R26, RZ ;  /* 0x0000001a0c84723c */ /* 0x040fec00000418ff */
[C---:B------:R-:W-:Y:S06]  /*2750*/  HMMA.16816.F32.BF16 R124, R12.reuse, R50, RZ ;  /* 0x000000320c7c723c */ /* 0x040fec00000418ff */
[C---:B------:R-:W-:Y:S06]  /*2760*/  HMMA.16816.F32.BF16 R116, R12.reuse, R46, RZ ;  /* 0x0000002e0c74723c */ /* 0x040fec00000418ff */
[C---:B------:R-:W-:Y:S06]  /*2770*/  HMMA.16816.F32.BF16 R108, R12.reuse, R42, RZ ;  /* 0x0000002a0c6c723c */ /* 0x040fec00000418ff */
[C---:B------:R-:W-:Y:S06]  /*2780*/  HMMA.16816.F32.BF16 R100, R12.reuse, R38, RZ ;  /* 0x000000260c64723c */ /* 0x040fec00000418ff */
[C---:B------:R-:W-:Y:S06]  /*2790*/  HMMA.16816.F32.BF16 R92, R12.reuse, R34, RZ ;  /* 0x000000220c5c723c */ /* 0x040fec00000418ff */
[----:B------:R-:W-:Y:S06]  /*27a0*/  HMMA.16816.F32.BF16 R12, R12, R30, RZ ;  /* 0x0000001e0c0c723c */ /* 0x000fec00000418ff */
[C---:B---3--:R-:W-:Y:S01]  /*27b0*/  HMMA.16816.F32.BF16 R232, R8.reuse, R52, R148 ;  /* 0x0000003408e8723c */ /* 0x048fe20000041894 */
[----:B------:R-:W1:Y:S05]  /*27c0*/  S2R R149, SR_CTAID.Z ;  /* 0x0000000000957919 */ /* 0x000e6a0000002700 */
[----:B----4-:R-:W-:Y:S01]  /*27d0*/  HMMA.16816.F32.BF16 R208, R8, R64, R120 ;  /* 0x0000004008d0723c */ /* 0x010fe20000041878 */
[----:B------:R-:W-:-:S02]  /*27e0*/  IMAD.MOV.U32 R150, RZ, RZ, R212 ;  /* 0x000000ffff967224 */ /* 0x000fc400078e00d4 */
[----:B------:R-:W-:-:S03]  /*27f0*/  IMAD.MOV.U32 R151, RZ, RZ, R213 ;  /* 0x000000ffff977224 */ /* 0x000fc600078e00d5 */
[C---:B------:R-:W-:Y:S01]  /*2800*/  HMMA.16816.F32.BF16 R220, R8.reuse, R68, R112 ;  /* 0x0000004408dc723c */ /* 0x040fe20000041870 */
[----:B------:R-:W-:Y:S02]  /*2810*/  IMAD.MOV.U32 R123, RZ, RZ, R97 ;  /* 0x000000ffff7b7224 */ /* 0x000fe400078e0061 */
        /* <DEDUP_REMOVED lines=8> */
[----:B------:R-:W-:-:S03]  /*28a0*/  IMAD.MOV.U32 R112, RZ, RZ, R89 ;  /* 0x000000ffff707224 */ /* 0x000fc600078e0059 */
[----:B------:R-:W-:Y:S01]  /*28b0*/  HMMA.16816.F32.BF16 R144, R8, R54, R144 ;  /* 0x000000360890723c */ /* 0x000fe20000041890 */
[----:B-1----:R-:W-:Y:S02]  /*28c0*/  IMAD R7, R7, R182, R149 ;  /* 0x000000b607077224 */ /* 0x002fe400078e0295 */
[----:B------:R-:W-:-:S03]  /*28d0*/  IMAD.MOV.U32 R182, RZ, RZ, RZ ;  /* 0x000000ffffb67224 */ /* 0x000fc600078e00ff */
[----:B------:R-:W-:Y:S01]  /*28e0*/  HMMA.16816.F32.BF16 R132, R8, R62, R132 ;  /* 0x0000003e0884723c */ /* 0x000fe20000041884 */
[----:B------:R-:W-:Y:S02]  /*28f0*/  IMAD R7, R230, R7, R248 ;  /* 0x00000007e6077224 */ /* 0x000fe400078e02f8 */
[----:B------:R-:W-:-:S03]  /*2900*/  IMAD.MOV.U32 R230, RZ, RZ, R106 ;  /* 0x000000ffffe67224 */ /* 0x000fc600078e006a */
[C---:B------:R-:W-:Y:S06]  /*2910*/  HMMA.16816.F32.BF16 R96, R8.reuse, R58, R124 ;  /* 0x0000003a0860723c */ /* 0x040fec000004187c */
[C---:B------:R-:W-:Y:S06]  /*2920*/  HMMA.16816.F32.BF16 R204, R8.reuse, R66, R116 ;  /* 0x0000004208cc723c */ /* 0x040fec0000041874 */
[C---:B------:R-:W-:Y:S06]  /*2930*/  HMMA.16816.F32.BF16 R216, R8.reuse, R70, R108 ;  /* 0x0000004608d8723c */ /* 0x040fec000004186c */
[C---:B------:R-:W-:Y:S06]  /*2940*/  HMMA.16816.F32.BF16 R236, R8.reuse, R74, R100 ;  /* 0x0000004a08ec723c */ /* 0x040fec0000041864 */
[C---:B------:R-:W-:Y:S06]  /*2950*/  HMMA.16816.F32.BF16 R88, R8.reuse, R82, R92 ;  /* 0x000000520858723c */ /* 0x040fec000004185c */
[----:B------:R-:W-:Y:S06]  /*2960*/  HMMA.16816.F32.BF16 R8, R8, R78, R12 ;  /* 0x0000004e0808723c */ /* 0x000fec000004180c */
[----:B------:R-:W-:Y:S01]  /*2970*/  HMMA.16816.F32.BF16 R188, R16, R20, RZ ;  /* 0x0000001410bc723c */ /* 0x000fe200000418ff */
[----:B------:R-:W-:-:S05]  /*2980*/  IMAD.MOV.U32 R13, RZ, RZ, R214 ;  /* 0x000000ffff0d7224 */ /* 0x000fca00078e00d6 */
[----:B------:R-:W-:Y:S01]  /*2990*/  HMMA.16816.F32.BF16 R196, R16, R22, RZ ;  /* 0x0000001610c4723c */ /* 0x000fe200000418ff */
[----:B------:R-:W1:Y:S01]  /*29a0*/  LDSM.16.M88.4 R20, [R139] ;  /* 0x000000008b14783b */ /* 0x000e620000000200 */
[----:B------:R-:W-:-:S04]  /*29b0*/  DEPBAR.LE SB0, 0x0 ;  /* 0x000080000000791a */ /* 0x000fc80000000000 */
[C---:B------:R-:W-:Y:S01]  /*29c0*/  HMMA.16816.F32.BF16 R176, R16.reuse, R48, RZ ;  /* 0x0000003010b0723c */ /* 0x040fe200000418ff */
[----:B------:R-:W-:Y:S02]  /*29d0*/  IMAD.MOV.U32 R100, RZ, RZ, R88 ;  /* 0x000000ffff647224 */ /* 0x000fe400078e0058 */
[----:B------:R-:W-:Y:S02]  /*29e0*/  IMAD.MOV.U32 R95, RZ, RZ, R90 ;  /* 0x000000ffff5f7224 */ /* 0x000fe400078e005a */
[----:B------:R-:W-:Y:S01]  /*29f0*/  IMAD.MOV.U32 R94, RZ, RZ, R89 ;  /* 0x000000ffff5e7224 */ /* 0x000fe200078e0059 */
[C---:B------:R-:W-:Y:S01]  /*2a00*/  HMMA.16816.F32.BF16 R172, R16.reuse, R24, RZ ;  /* 0x0000001810ac723c */ /* 0x040fe200000418ff */
[----:B------:R-:W-:Y:S02]  /*2a10*/  IMAD.MOV.U32 R92, RZ, RZ, R10 ;  /* 0x000000ffff5c7224 */ /* 0x000fe400078e000a */
[----:B------:R-:W-:Y:S02]  /*2a20*/  IMAD.IADD R10, R85, 0x1, -R5 ;  /* 0x00000001550a7824 */ /* 0x000fe400078e0a05 */
[----:B------:R-:W-:Y:S01]  /*2a30*/  IMAD.IADD R5, R240, 0x1, -R6 ;  /* 0x00000001f0057824 */ /* 0x000fe200078e0a06 */
[----:B------:R-:W-:Y:S01]  /*2a40*/  HMMA.16816.F32.BF16 R184, R16, R44, RZ ;  /* 0x0000002c10b8723c */ /* 0x000fe200000418ff */
[----:B------:R-:W-:-:S02]  /*2a50*/  IMAD.MOV.U32 R12, RZ, RZ, R8 ;  /* 0x000000ffff0c7224 */ /* 0x000fc400078e0008 */
[--C-:B------:R-:W-:Y:S02]  /*2a60*/  IMAD R8, R5, 0x10, R2.reuse ;  /* 0x0000001005087824 */ /* 0x100fe400078e0202 */
[----:B------:R-:W-:Y:S01]  /*2a70*/  IMAD R5, R240, 0x10, R2 ;  /* 0x00000010f0057824 */ /* 0x000fe200078e0202 */
[C---:B------:R-:W-:Y:S01]  /*2a80*/  HMMA.16816.F32.BF16 R168, R16.reuse, R40, RZ ;  /* 0x0000002810a8723c */ /* 0x040fe200000418ff */
[----:B------:R-:W-:Y:S02]  /*2a90*/  IMAD.MOV.U32 R15, RZ, RZ, R9 ;  /* 0x000000ffff0f7224 */ /* 0x000fe400078e0009 */
[----:B------:R-:W-:Y:S02]  /*2aa0*/  IMAD R9, R137, 0x20, R86 ;  /* 0x0000002089097824 */ /* 0x000fe400078e0256 */
[----:B------:R-:W-:Y:S01]  /*2ab0*/  IMAD.SHL.U32 R2, R13, 0x80, RZ ;  /* 0x000000800d027824 */ /* 0x000fe200078e00ff */
[----:B------:R-:W-:Y:S01]  /*2ac0*/  HMMA.16816.F32.BF16 R164, R16, R36, RZ ;  /* 0x0000002410a4723c */ /* 0x000fe200000418ff */
[----:B------:R-:W-:Y:S01]  /*2ad0*/  IMAD.SHL.U32 R6, R10, 0x2, RZ ;  /* 0x000000020a067824 */ /* 0x000fe200078e00ff */
[----:B------:R-:W-:Y:S01]  /*2ae0*/  IADD3 R10, R5, 0x1, R248 ;  /* 0x00000001050a7810 */ /* 0x000fe20007ffe0f8 */
[----:B------:R-:W-:-:S02]  /*2af0*/  IMAD.IADD R5, R87, 0x1, R9 ;  /* 0x0000000157057824 */ /* 0x000fc400078e0209 */
[C---:B------:R-:W-:Y:S01]  /*2b00*/  IMAD R2, R150.reuse, R7, R2 ;  /* 0x0000000796027224 */ /* 0x040fe200078e0202 */
[----:B------:R-:W-:Y:S01]  /*2b10*/  HMMA.16816.F32.BF16 R160, R16, R32, RZ ;  /* 0x0000002010a0723c */ /* 0x000fe200000418ff */
[----:B------:R-:W-:Y:S01]  /*2b20*/  IMAD R6, R150, R8, R6 ;  /* 0x0000000896067224 */ /* 0x000fe200078e0206 */
[----:B------:R2:W-:Y:S01]  /*2b30*/  STL [R1+0x1e0], R5 ;  /* 0x0001e00501007387 */ /* 0x0005e20000100800 */
[----:B------:R-:W-:Y:S02]  /*2b40*/  VIADD R7, R2, 0xffffff80 ;  /* 0xffffff8002077836 */ /* 0x000fe40000000000 */
[----:B------:R-:W-:Y:S01]  /*2b50*/  IMAD.MOV.U32 R14, RZ, RZ, R11 ;  /* 0x000000ffff0e7224 */ /* 0x000fe200078e000b */
[----:B-1----:R-:W-:Y:S01]  /*2b60*/  HMMA.16816.F32.BF16 R188, R20, R52, R188 ;  /* 0x0000003414bc723c */ /* 0x002fe200000418bc */
[----:B-----5:R-:W1:Y:S01]  /*2b70*/  @P0 MUFU.RCP R11, R154 ;  /* 0x0000009a000b0308 */ /* 0x020e620000001000 */
[----:B------:R-:W-:Y:S01]  /*2b80*/  SHF.R.S32.HI R8, RZ, 0x1f, R6 ;  /* 0x0000001fff087819 */ /* 0x000fe20000011406 */
[----:B------:R-:W-:Y:S01]  /*2b90*/  VIADD R2, R136, 0x2000 ;  /* 0x0000200088027836 */ /* 0x000fe20000000000 */
[----:B------:R-:W-:Y:S01]  /*2ba0*/  IADD3 R6, P1, R6, R7, RZ ;  /* 0x0000000706067210 */ /* 0x000fe20007f3e0ff */
[----:B------:R-:W-:Y:S01]  /*2bb0*/  IMAD.MOV.U32 R93, RZ, RZ, R91 ;  /* 0x000000ffff5d7224 */ /* 0x000fe200078e005b */
[C---:B------:R-:W-:Y:S01]  /*2bc0*/  HMMA.16816.F32.BF16 R156, R16.reuse, R28, RZ ;  /* 0x0000001c109c723c */ /* 0x040fe200000418ff */
[----:B------:R-:W-:Y:S01]  /*2bd0*/  IMAD R137, R0, 0x2, R2 ;  /* 0x0000000200897824 */ /* 0x000fe200078e0202 */
[----:B------:R-:W-:Y:S01]  /*2be0*/  LEA.HI.X.SX32 R0, R7, R8, 0x1, P1 ;  /* 0x0000000807007211 */ /* 0x000fe200008f0eff */
[----:B------:R-:W-:Y:S01]  /*2bf0*/  IMAD.MOV.U32 R53, RZ, RZ, R12 ;  /* 0x000000ffff357224 */ /* 0x000fe200078e000c */
[----:B------:R-:W-:Y:S01]  /*2c00*/  STL [R1+0x164], R6 ;  /* 0x0001640601007387 */ /* 0x000fe20000100800 */
[----:B------:R-:W-:Y:S01]  /*2c10*/  IMAD.MOV.U32 R52, RZ, RZ, R121 ;  /* 0x000000ffff347224 */ /* 0x000fe200078e0079 */
[C---:B------:R-:W-:Y:S02]  /*2c20*/  HMMA.16816.F32.BF16 R24, R16.reuse, R26, RZ ;  /* 0x0000001a1018723c */ /* 0x040fe400000418ff */
[----:B------:R3:W-:Y:S04]  /*2c30*/  STL [R1+0x16c], R0 ;  /* 0x00016c0001007387 */ /* 0x0007e80000100800 */
[----:B------:R-:W-:Y:S01]  /*2c40*/  HMMA.16816.F32.BF16 R48, R16, R50, RZ ;  /* 0x000000321030723c */ /* 0x000fe200000418ff */
[----:B-1----:R-:W-:Y:S01]  /*2c50*/  @P0 FMUL.FTZ R182, R155, R11 ;  /* 0x0000000b9bb60220 */ /* 0x002fe20000410000 */
[----:B------:R-:W-:-:S02]  /*2c60*/  VIADD R155, R229, 0x646e171e ;  /* 0x646e171ee59b7836 */ /* 0x000fc40000000000 */
[----:B--2---:R-:W-:Y:S02]  /*2c70*/  IMAD.SHL.U32 R5, R231, 0x2, RZ ;  /* 0x00000002e7057824 */ /* 0x004fe400078e00ff */
[C---:B------:R-:W-:Y:S03]  /*2c80*/  HMMA.16816.F32.BF16 R44, R16.reuse, R46, RZ ;  /* 0x0000002e102c723c */ /* 0x040fe600000418ff */
[----:B------:R-:W-:Y:S02]  /*2c90*/  LOP3.LUT R192, R5, 0x6, RZ, 0xc0, !PT ;  /* 0x0000000605c07812 */ /* 0x000fe400078ec0ff */
[----:B------:R-:W-:Y:S01]  /*2ca0*/  IADD3 R5, R84, R10, -R151 ;  /* 0x0000000a54057210 */ /* 0x000fe20007ffe897 */
[----:B------:R-:W-:Y:S02]  /*2cb0*/  HMMA.16816.F32.BF16 R40, R16, R42, RZ ;  /* 0x0000002a1028723c */ /* 0x000fe400000418ff */
[----:B------:R-:W-:-:S02]  /*2cc0*/  IMAD R12, R194, 0x80, R192 ;  /* 0x00000080c20c7824 */ /* 0x000fc400078e02c0 */
[----:B------:R-:W-:Y:S02]  /*2cd0*/  IMAD.IADD R2, R5, 0x1, R183 ;  /* 0x0000000105027824 */ /* 0x000fe400078e02b7 */
[----:B------:R-:W-:Y:S01]  /*2ce0*/  HMMA.16816.F32.BF16 R36, R16, R38, RZ ;  /* 0x000000261024723c */ /* 0x000fe200000418ff */
[----:B---3--:R-:W-:-:S05]  /*2cf0*/  VIADD R0, R12, 0x1 ;  /* 0x000000010c007836 */ /* 0x008fca0000000000 */
[----:B------:R-:W-:Y:S01]  /*2d00*/  HMMA.16816.F32.BF16 R32, R16, R34, RZ ;  /* 0x000000221020723c */ /* 0x000fe200000418ff */
[----:B------:R-:W-:-:S05]  /*2d10*/  I2FP.F32.S32 R5, R0 ;  /* 0x0000000000057245 */ /* 0x000fca0000201400 */
[----:B------:R-:W-:Y:S01]  /*2d20*/  HMMA.16816.F32.BF16 R28, R16, R30, RZ ;  /* 0x0000001e101c723c */ /* 0x000fe200000418ff */
[CC--:B------:R-:W-:Y:S01]  /*2d30*/  FFMA.FTZ R6, R5.reuse, R182.reuse, R189 ;  /* 0x000000b605067223 */ /* 0x0c0fe200000100bd */
[CC--:B------:R-:W-:Y:S01]  /*2d40*/  FFMA.FTZ R8, R5.reuse, R182.reuse, R191 ;  /* 0x000000b605087223 */ /* 0x0c0fe200000100bf */
[CC--:B------:R-:W-:Y:S01]  /*2d50*/  FFMA.FTZ R7, R5.reuse, R182.reuse, R233 ;  /* 0x000000b605077223 */ /* 0x0c0fe200000100e9 */
[----:B------:R-:W-:Y:S02]  /*2d60*/  FFMA.FTZ R5, R5, R182, R235 ;  /* 0x000000b605057223 */ /* 0x000fe400000100eb */
[C---:B------:R-:W-:Y:S06]  /*2d70*/  HMMA.16816.F32.BF16 R16, R20.reuse, R54, R196 ;  /* 0x000000361410723c */ /* 0x040fec00000418c4 */
[C---:B------:R-:W-:Y:S01]  /*2d80*/  HMMA.16816.F32.BF16 R176, R20.reuse, R56, R176 ;  /* 0x0000003814b0723c */ /* 0x040fe200000418b0 */
[C---:B------:R-:W-:Y:S01]  /*2d90*/  VIMNMX R54, R2.reuse, R84, PT ;  /* 0x0000005402367248 */ /* 0x040fe20003fe0100 */
[----:B------:R-:W-:Y:S01]  /*2da0*/  IMAD.MOV.U32 R199, RZ, RZ, R115 ;  /* 0x000000ffffc77224 */ /* 0x000fe200078e0073 */
[--C-:B------:R-:W-:Y:S01]  /*2db0*/  VIADDMNMX R55, R2, 0x8, R84.reuse, PT ;  /* 0x0000000802377846 */ /* 0x100fe20003800154 */
[----:B------:R-:W-:Y:S01]  /*2dc0*/  IMAD.MOV.U32 R197, RZ, RZ, R113 ;  /* 0x000000ffffc57224 */ /* 0x000fe200078e0071 */
[-C--:B------:R-:W-:Y:S01]  /*2dd0*/  ISETP.GE.AND P2, PT, R0, R54.reuse, PT ;  /* 0x000000360000720c */ /* 0x080fe20003f46270 */
[C---:B------:R-:W-:Y:S01]  /*2de0*/  HMMA.16816.F32.BF16 R88, R20.reuse, R60, R172 ;  /* 0x0000003c1458723c */ /* 0x040fe200000418ac */
[C---:B------:R-:W-:Y:S01]  /*2df0*/  VIADDMNMX R57, R2.reuse, 0x40, R84, PT ;  /* 0x0000004002397846 */ /* 0x040fe20003800154 */
[----:B------:R-:W-:Y:S01]  /*2e00*/  IMAD.MOV.U32 R198, RZ, RZ, R112 ;  /* 0x000000ffffc67224 */ /* 0x000fe200078e0070 */
[----:B------:R-:W-:Y:S01]  /*2e10*/  VIADDMNMX R56, R2, 0x48, R84, PT ;  /* 0x0000004802387846 */ /* 0x000fe20003800154 */
[----:B------:R-:W-:Y:S01]  /*2e20*/  VIADD R2, R12, 0x8 ;  /* 0x000000080c027836 */ /* 0x000fe20000000000 */
[----:B------:R-:W-:Y:S01]  /*2e30*/  FSEL R151, R6, -INF , !P2 ;  /* 0xff80000006977808 */ /* 0x000fe20005000000 */
[C---:B------:R-:W-:Y:S01]  /*2e40*/  HMMA.16816.F32.BF16 R212, R20.reuse, R80, R160 ;  /* 0x0000005014d4723c */ /* 0x040fe200000418a0 */
[-C--:B------:R-:W-:Y:S01]  /*2e50*/  ISETP.GE.AND P0, PT, R0, R55.reuse, PT ;  /* 0x000000370000720c */ /* 0x080fe20003f06270 */
[----:B------:R-:W-:Y:S01]  /*2e60*/  IMAD.MOV.U32 R60, RZ, RZ, R120 ;  /* 0x000000ffff3c7224 */ /* 0x000fe200078e0078 */
[C---:B------:R-:W-:Y:S01]  /*2e70*/  ISETP.GE.AND P1, PT, R2.reuse, R54, PT ;  /* 0x000000360200720c */ /* 0x040fe20003f26270 */
[----:B------:R-:W-:Y:S01]  /*2e80*/  IMAD.MOV.U32 R175, RZ, RZ, R92 ;  /* 0x000000ffffaf7224 */ /* 0x000fe200078e005c */
[C---:B------:R-:W-:Y:S01]  /*2e90*/  ISETP.GE.AND P5, PT, R2.reuse, R55, PT ;  /* 0x000000370200720c */ /* 0x040fe20003fa6270 */
[C---:B------:R-:W-:Y:S01]  /*2ea0*/  HMMA.16816.F32.BF16 R160, R20.reuse, R78, R28 ;  /* 0x0000004e14a0723c */ /* 0x040fe2000004181c */
[CC--:B------:R-:W-:Y:S01]  /*2eb0*/  ISETP.GE.AND P4, PT, R2.reuse, R57.reuse, PT ;  /* 0x000000390200720c */ /* 0x0c0fe20003f86270 */
[----:B------:R-:W-:Y:S01]  /*2ec0*/  IMAD.MOV.U32 R81, RZ, RZ, R107 ;  /* 0x000000ffff517224 */ /* 0x000fe200078e006b */
[-C--:B------:R-:W-:Y:S01]  /*2ed0*/  ISETP.GE.AND P2, PT, R2, R56.reuse, PT ;  /* 0x000000380200720c */ /* 0x080fe20003f46270 */
[----:B------:R-:W-:Y:S01]  /*2ee0*/  IMAD.MOV.U32 R61, RZ, RZ, R114 ;  /* 0x000000ffff3d7224 */ /* 0x000fe200078e0072 */
[C---:B------:R-:W-:Y:S01]  /*2ef0*/  ISETP.GE.AND P6, PT, R0.reuse, R57, PT ;  /* 0x000000390000720c */ /* 0x040fe20003fc6270 */
[C---:B------:R-:W-:Y:S01]  /*2f00*/  HMMA.16816.F32.BF16 R224, R20.reuse, R76, R156 ;  /* 0x0000004c14e0723c */ /* 0x040fe2000004189c */
[----:B------:R-:W-:Y:S01]  /*2f10*/  ISETP.GE.AND P3, PT, R0, R56, PT ;  /* 0x000000380000720c */ /* 0x000fe20003f66270 */
[----:B------:R-:W-:Y:S01]  /*2f20*/  VIADD R0, R12, 0x9 ;  /* 0x000000090c007836 */ /* 0x000fe20000000000 */
[----:B------:R-:W-:Y:S01]  /*2f30*/  I2FP.F32.S32 R2, R2 ;  /* 0x0000000200027245 */ /* 0x000fe20000201400 */
[----:B------:R-:W-:Y:S01]  /*2f40*/  IMAD.MOV.U32 R196, RZ, RZ, R93 ;  /* 0x000000ffffc47224 */ /* 0x000fe200078e005d */
[----:B------:R-:W-:Y:S01]  /*2f50*/  FSEL R28, R5, -INF , !P3 ;  /* 0xff800000051c7808 */ /* 0x000fe20005800000 */
[C---:B------:R-:W-:Y:S01]  /*2f60*/  HMMA.16816.F32.BF16 R24, R20.reuse, R62, R24 ;  /* 0x0000003e1418723c */ /* 0x040fe20000041818 */
[----:B------:R-:W-:Y:S01]  /*2f70*/  I2FP.F32.S32 R5, R0 ;  /* 0x0000000000057245 */ /* 0x000fe20000201400 */
[-C--:B------:R-:W-:Y:S01]  /*2f80*/  FFMA.FTZ R6, R2, R182.reuse, R16 ;  /* 0x000000b602067223 */ /* 0x080fe20000010010 */
[----:B------:R-:W-:Y:S01]  /*2f90*/  FSEL R158, R8, -INF , !P0 ;  /* 0xff800000089e7808 */ /* 0x000fe20004000000 */
[CC--:B------:R-:W-:Y:S01]  /*2fa0*/  FFMA.FTZ R8, R2.reuse, R182.reuse, R144 ;  /* 0x000000b602087223 */ /* 0x0c0fe20000010090 */
[----:B------:R-:W-:Y:S01]  /*2fb0*/  FSEL R173, R7, -INF , !P6 ;  /* 0xff80000007ad7808 */ /* 0x000fe20007000000 */
[-C--:B------:R-:W-:Y:S01]  /*2fc0*/  FFMA.FTZ R9, R2, R182.reuse, R18 ;  /* 0x000000b602097223 */ /* 0x080fe20000010012 */
[----:B------:R-:W-:Y:S01]  /*2fd0*/  FSEL R156, R6, -INF , !P1 ;  /* 0xff800000069c7808 */ /* 0x000fe20004800000 */
[----:B------:R-:W-:Y:S01]  /*2fe0*/  FFMA.FTZ R6, R2, R182, R146 ;  /* 0x000000b602067223 */ /* 0x000fe20000010092 */
[C---:B------:R-:W-:Y:S01]  /*2ff0*/  ISETP.GE.AND P0, PT, R0.reuse, R54, PT ;  /* 0x000000360000720c */ /* 0x040fe20003f06270 */
[CC--:B------:R-:W-:Y:S01]  /*3000*/  FFMA.FTZ R7, R5.reuse, R182.reuse, R17 ;  /* 0x000000b605077223 */ /* 0x0c0fe20000010011 */
[C---:B------:R-:W-:Y:S01]  /*3010*/  ISETP.GE.AND P6, PT, R0.reuse, R55, PT ;  /* 0x000000370000720c */ /* 0x040fe20003fc6270 */
[----:B------:R-:W-:Y:S01]  /*3020*/  FFMA.FTZ R10, R5, R182, R19 ;  /* 0x000000b6050a7223 */ /* 0x000fe20000010013 */
[----:B------:R-:W-:Y:S01]  /*3030*/  ISETP.GE.AND P3, PT, R0, R57, PT ;  /* 0x000000390000720c */ /* 0x000fe20003f66270 */
[----:B------:R-:W-:Y:S01]  /*3040*/  VIADD R2, R12, 0x11 ;  /* 0x000000110c027836 */ /* 0x000fe20000000000 */
[----:B------:R-:W-:Y:S01]  /*3050*/  ISETP.GE.AND P1, PT, R0, R56, PT ;  /* 0x000000380000720c */ /* 0x000fe20003f26270 */
[----:B------:R-:W-:Y:S01]  /*3060*/  VIADD R0, R12, 0x10 ;  /* 0x000000100c007836 */ /* 0x000fe20000000000 */
[----:B------:R-:W-:Y:S01]  /*3070*/  FSEL R159, R9, -INF , !P5 ;  /* 0xff800000099f7808 */ /* 0x000fe20006800000 */
[C---:B------:R-:W-:Y:S01]  /*3080*/  HMMA.16816.F32.BF16 R184, R20.reuse, R64, R184 ;  /* 0x0000004014b8723c */ /* 0x040fe200000418b8 */
[----:B------:R-:W-:Y:S01]  /*3090*/  FSEL R174, R8, -INF , !P4 ;  /* 0xff80000008ae7808 */ /* 0x000fe20006000000 */
[----:B------:R-:W-:Y:S01]  /*30a0*/  IMAD.MOV.U32 R62, RZ, RZ, R104 ;  /* 0x000000ffff3e7224 */ /* 0x000fe200078e0068 */
[----:B------:R-:W-:Y:S01]  /*30b0*/  FSEL R148, R6, -INF , !P2 ;  /* 0xff80000006947808 */ /* 0x000fe20005000000 */
[----:B------:R-:W-:Y:S01]  /*30c0*/  IMAD.MOV.U32 R63, RZ, RZ, R95 ;  /* 0x000000ffff3f7224 */ /* 0x000fe200078e005f */
[----:B------:R-:W-:Y:S01]  /*30d0*/  FSEL R149, R7, -INF , !P0 ;  /* 0xff80000007957808 */ /* 0x000fe20004000000 */
[C---:B------:R-:W-:Y:S01]  /*30e0*/  FFMA.FTZ R7, R5.reuse, R182, R145 ;  /* 0x000000b605077223 */ /* 0x040fe20000010091 */
[C---:B------:R-:W-:Y:S01]  /*30f0*/  ISETP.GE.AND P5, PT, R0.reuse, R54, PT ;  /* 0x000000360000720c */ /* 0x040fe20003fa6270 */
[----:B------:R-:W-:Y:S01]  /*3100*/  FFMA.FTZ R5, R5, R182, R147 ;  /* 0x000000b605057223 */ /* 0x000fe20000010093 */
[C---:B------:R-:W-:Y:S01]  /*3110*/  ISETP.GE.AND P4, PT, R0.reuse, R55, PT ;  /* 0x000000370000720c */ /* 0x040fe20003f86270 */
[----:B------:R-:W-:Y:S01]  /*3120*/  IMAD.MOV.U32 R64, RZ, RZ, R122 ;  /* 0x000000ffff407224 */ /* 0x000fe200078e007a */
[C---:B------:R-:W-:Y:S01]  /*3130*/  ISETP.GE.AND P2, PT, R0.reuse, R57, PT ;  /* 0x000000390000720c */ /* 0x040fe20003f46270 */
[C---:B------:R-:W-:Y:S01]  /*3140*/  HMMA.16816.F32.BF16 R48, R20.reuse, R58, R48 ;  /* 0x0000003a1430723c */ /* 0x040fe20000041830 */
[----:B------:R-:W-:Y:S01]  /*3150*/  ISETP.GE.AND P0, PT, R0, R56, PT ;  /* 0x000000380000720c */ /* 0x000fe20003f06270 */
[----:B------:R-:W-:Y:S01]  /*3160*/  IMAD.MOV.U32 R77, RZ, RZ, R94 ;  /* 0x000000ffff4d7224 */ /* 0x000fe200078e005e */
[----:B------:R-:W-:Y:S01]  /*3170*/  I2FP.F32.S32 R0, R0 ;  /* 0x0000000000007245 */ /* 0x000fe20000201400 */
[----:B------:R-:W-:Y:S01]  /*3180*/  IMAD.MOV.U32 R248, RZ, RZ, R64 ;  /* 0x000000fffff87224 */ /* 0x000fe200078e0040 */
[----:B------:R-:W-:Y:S01]  /*3190*/  FSEL R30, R5, -INF , !P1 ;  /* 0xff800000051e7808 */ /* 0x000fe20004800000 */
[C---:B------:R-:W-:Y:S01]  /*31a0*/  HMMA.16816.F32.BF16 R168, R20.reuse, R68, R168 ;  /* 0x0000004414a8723c */ /* 0x040fe200000418a8 */
[----:B------:R-:W-:Y:S01]  /*31b0*/  I2FP.F32.S32 R5, R2 ;  /* 0x0000000200057245 */ /* 0x000fe20000201400 */
[CC--:B------:R-:W-:Y:S01]  /*31c0*/  FFMA.FTZ R6, R0.reuse, R182.reuse, R88 ;  /* 0x000000b600067223 */ /* 0x0c0fe20000010058 */
[----:B------:R-:W-:Y:S01]  /*31d0*/  FSEL R172, R7, -INF , !P3 ;  /* 0xff80000007ac7808 */ /* 0x000fe20005800000 */
[-C--:B------:R-:W-:Y:S01]  /*31e0*/  FFMA.FTZ R9, R0, R182.reuse, R90 ;  /* 0x000000b600097223 */ /* 0x080fe2000001005a */
[----:B------:R-:W-:Y:S01]  /*31f0*/  FSEL R154, R10, -INF , !P6 ;  /* 0xff8000000a9a7808 */ /* 0x000fe20007000000 */
[-C--:B------:R-:W-:Y:S01]  /*3200*/  FFMA.FTZ R8, R0, R182.reuse, R140 ;  /* 0x000000b600087223 */ /* 0x080fe2000001008c */
[----:B------:R-:W-:Y:S01]  /*3210*/  FSEL R146, R6, -INF , !P5 ;  /* 0xff80000006927808 */ /* 0x000fe20006800000 */
[-C--:B------:R-:W-:Y:S01]  /*3220*/  FFMA.FTZ R6, R0, R182.reuse, R142 ;  /* 0x000000b600067223 */ /* 0x080fe2000001008e */
[----:B------:R-:W-:Y:S01]  /*3230*/  FFMA.FTZ R7, R5, R182, R89 ;  /* 0x000000b605077223 */ /* 0x000fe20000010059 */
[----:B------:R-:W-:Y:S01]  /*3240*/  ISETP.GE.AND P6, PT, R2, R54, PT ;  /* 0x000000360200720c */ /* 0x000fe20003fc6270 */
[----:B------:R-:W-:Y:S01]  /*3250*/  VIADD R0, R12, 0x18 ;  /* 0x000000180c007836 */ /* 0x000fe20000000000 */
[----:B------:R-:W-:Y:S01]  /*3260*/  FSEL R147, R9, -INF , !P4 ;  /* 0xff80000009937808 */ /* 0x000fe20006000000 */
[-C--:B------:R-:W-:Y:S01]  /*3270*/  FFMA.FTZ R10, R5, R182.reuse, R91 ;  /* 0x000000b6050a7223 */ /* 0x080fe2000001005b */
[----:B------:R-:W-:Y:S01]  /*3280*/  FSEL R157, R8, -INF , !P2 ;  /* 0xff800000089d7808 */ /* 0x000fe20005000000 */
[----:B------:R-:W-:Y:S01]  /*3290*/  IMAD.MOV.U32 R68, RZ, RZ, R123 ;  /* 0x000000ffff447224 */ /* 0x000fe200078e007b */
[----:B------:R-:W-:Y:S01]  /*32a0*/  FSEL R142, R6, -INF , !P0 ;  /* 0xff800000068e7808 */ /* 0x000fe20004000000 */
[C---:B------:R-:W-:Y:S01]  /*32b0*/  HMMA.16816.F32.BF16 R44, R20.reuse, R66, R44 ;  /* 0x00000042142c723c */ /* 0x040fe2000004182c */
[----:B------:R-:W-:Y:S01]  /*32c0*/  FSEL R144, R7, -INF , !P6 ;  /* 0xff80000007907808 */ /* 0x000fe20007000000 */
[C---:B------:R-:W-:Y:S01]  /*32d0*/  FFMA.FTZ R7, R5.reuse, R182, R141 ;  /* 0x000000b605077223 */ /* 0x040fe2000001008d */
[C---:B------:R-:W-:Y:S01]  /*32e0*/  ISETP.GE.AND P4, PT, R0.reuse, R54, PT ;  /* 0x000000360000720c */ /* 0x040fe20003f86270 */
[----:B------:R-:W-:Y:S01]  /*32f0*/  FFMA.FTZ R5, R5, R182, R143 ;  /* 0x000000b605057223 */ /* 0x000fe2000001008f */
[C---:B------:R-:W-:Y:S01]  /*3300*/  ISETP.GE.AND P2, PT, R0.reuse, R55, PT ;  /* 0x000000370000720c */ /* 0x040fe20003f46270 */
[----:B------:R-:W-:Y:S01]  /*3310*/  IMAD.MOV.U32 R58, RZ, RZ, R105 ;  /* 0x000000ffff3a7224 */ /* 0x000fe200078e0069 */
[C---:B------:R-:W-:Y:S01]  /*3320*/  ISETP.GE.AND P0, PT, R0.reuse, R57, PT ;  /* 0x000000390000720c */ /* 0x040fe20003f06270 */
[----:B------:R-:W-:Y:S01]  /*3330*/  IMAD.MOV.U32 R59, RZ, RZ, R100 ;  /* 0x000000ffff3b7224 */ /* 0x000fe200078e0064 */
[-C--:B------:R-:W-:Y:S01]  /*3340*/  ISETP.GE.AND P6, PT, R0, R56.reuse, PT ;  /* 0x000000380000720c */ /* 0x080fe20003fc6270 */
[C---:B------:R-:W-:Y:S01]  /*3350*/  HMMA.16816.F32.BF16 R112, R20.reuse, R82, R32 ;  /* 0x000000521470723c */ /* 0x040fe20000041820 */
[C---:B------:R-:W-:Y:S01]  /*3360*/  ISETP.GE.AND P3, PT, R2.reuse, R55, PT ;  /* 0x000000370200720c */ /* 0x040fe20003f66270 */
[----:B------:R-:W-:Y:S01]  /*3370*/  IMAD.MOV.U32 R183, RZ, RZ, R59 ;  /* 0x000000ffffb77224 */ /* 0x000fe200078e003b */
[C---:B------:R-:W-:Y:S01]  /*3380*/  ISETP.GE.AND P1, PT, R2.reuse, R57, PT ;  /* 0x000000390200720c */ /* 0x040fe20003f26270 */
[----:B------:R-:W-:Y:S01]  /*3390*/  IMAD.MOV.U32 R231, RZ, RZ, R68 ;  /* 0x000000ffffe77224 */ /* 0x000fe200078e0044 */
[----:B------:R-:W-:Y:S01]  /*33a0*/  ISETP.GE.AND P5, PT, R2, R56, PT ;  /* 0x000000380200720c */ /* 0x000fe20003fa6270 */
[----:B------:R-:W-:Y:S01]  /*33b0*/  VIADD R2, R12, 0x19 ;  /* 0x000000190c027836 */ /* 0x000fe20000000000 */
[----:B------:R-:W-:Y:S01]  /*33c0*/  I2FP.F32.S32 R0, R0 ;  /* 0x0000000000007245 */ /* 0x000fe20000201400 */
[C---:B------:R-:W-:Y:S01]  /*33d0*/  HMMA.16816.F32.BF16 R40, R20.reuse, R70, R40 ;  /* 0x000000461428723c */ /* 0x040fe20000041828 */
[----:B------:R-:W-:Y:S01]  /*33e0*/  FSEL R129, R5, -INF , !P5 ;  /* 0xff80000005817808 */ /* 0x000fe20006800000 */
[----:B------:R-:W-:Y:S01]  /*33f0*/  IMAD.MOV.U32 R64, RZ, RZ, R52 ;  /* 0x000000ffff407224 */ /* 0x000fe200078e0034 */
        /* <DEDUP_REMOVED lines=12> */
[----:B------:R-:W-:Y:S01]  /*34c0*/  FFMA.FTZ R10, R5, R182, R27 ;  /* 0x000000b6050a7223 */ /* 0x000fe2000001001b */
[----:B------:R-:W-:Y:S01]  /*34d0*/  FSEL R145, R8, -INF , !P0 ;  /* 0xff80000008917808 */ /* 0x000fe20004000000 */
[----:B------:R-:W-:Y:S01]  /*34e0*/  HMMA.16816.F32.BF16 R164, R20, R72, R164 ;  /* 0x0000004814a4723c */ /* 0x000fe200000418a4 */
[----:B------:R-:W-:-:S02]  /*34f0*/  FSEL R122, R6, -INF , !P6 ;  /* 0xff800000067a7808 */ /* 0x000fc40007000000 */
[----:B------:R-:W-:Y:S01]  /*3500*/  FSEL R128, R7, -INF , !P3 ;  /* 0xff80000007807808 */ /* 0x000fe20005800000 */
[C---:B------:R-:W-:Y:S01]  /*3510*/  FFMA.FTZ R7, R5.reuse, R182, R133 ;  /* 0x000000b605077223 */ /* 0x040fe20000010085 */
[C---:B------:R-:W-:Y:S01]  /*3520*/  ISETP.GE.AND P2, PT, R0.reuse, R54, PT ;  /* 0x000000360000720c */ /* 0x040fe20003f46270 */
[----:B------:R-:W-:Y:S01]  /*3530*/  FFMA.FTZ R5, R5, R182, R135 ;  /* 0x000000b605057223 */ /* 0x000fe20000010087 */
[C---:B------:R-:W-:Y:S01]  /*3540*/  ISETP.GE.AND P0, PT, R0.reuse, R55, PT ;  /* 0x000000370000720c */ /* 0x040fe20003f06270 */
[----:B------:R-:W-:Y:S01]  /*3550*/  HMMA.16816.F32.BF16 R36, R20, R74, R36 ;  /* 0x0000004a1424723c */ /* 0x000fe20000041824 */
[----:B------:R-:W-:Y:S01]  /*3560*/  BAR.SYNC.DEFER_BLOCKING 0x0 ;  /* 0x0000000000007b1d */ /* 0x000fe20000010000 */
[----:B------:R-:W-:Y:S01]  /*3570*/  ISETP.GE.AND P6, PT, R0, R57, PT ;  /* 0x000000390000720c */ /* 0x000fe20003fc6270 */
[----:B------:R-:W-:Y:S01]  /*3580*/  VIADD R135, R228, 0xb54cda56 ;  /* 0xb54cda56e4877836 */ /* 0x000fe20000000000 */
[----:B------:R-:W-:Y:S02]  /*3590*/  ISETP.GE.AND P3, PT, R0, R56, PT ;  /* 0x000000380000720c */ /* 0x000fe40003f66270 */
[----:B------:R-:W-:-:S02]  /*35a0*/  ISETP.GE.AND P1, PT, R2, R55, PT ;  /* 0x000000370200720c */ /* 0x000fc40003f26270 */
[C---:B------:R-:W-:Y:S02]  /*35b0*/  ISETP.GE.AND P5, PT, R2.reuse, R57, PT ;  /* 0x000000390200720c */ /* 0x040fe40003fa6270 */
[----:B------:R-:W-:Y:S01]  /*35c0*/  ISETP.GE.AND P4, PT, R2, R56, PT ;  /* 0x000000380200720c */ /* 0x000fe20003f86270 */
[----:B------:R-:W-:Y:S01]  /*35d0*/  VIADD R2, R12, 0x21 ;  /* 0x000000210c027836 */ /* 0x000fe20000000000 */
[----:B------:R-:W-:Y:S02]  /*35e0*/  I2FP.F32.S32 R0, R0 ;  /* 0x0000000000007245 */ /* 0x000fe40000201400 */
[----:B------:R-:W-:Y:S02]  /*35f0*/  FSEL R118, R5, -INF , !P4 ;  /* 0xff80000005767808 */ /* 0x000fe40006000000 */
        /* <DEDUP_REMOVED lines=13> */
[----:B------:R-:W-:-:S02]  /*36d0*/  FSEL R130, R8, -INF , !P6 ;  /* 0xff80000008827808 */ /* 0x000fc40007000000 */
[----:B------:R-:W-:Y:S02]  /*36e0*/  FSEL R110, R6, -INF , !P3 ;  /* 0xff800000066e7808 */ /* 0x000fe40005800000 */
[----:B------:R-:W-:Y:S01]  /*36f0*/  FSEL R119, R7, -INF , !P1 ;  /* 0xff80000007777808 */ /* 0x000fe20004800000 */
[C---:B------:R-:W-:Y:S01]  /*3700*/  FFMA.FTZ R7, R5.reuse, R182, R201 ;  /* 0x000000b605077223 */ /* 0x040fe200000100c9 */
[C---:B------:R-:W-:Y:S01]  /*3710*/  ISETP.GE.AND P0, PT, R0.reuse, R54, PT ;  /* 0x000000360000720c */ /* 0x040fe20003f06270 */
[----:B------:R-:W-:Y:S01]  /*3720*/  FFMA.FTZ R5, R5, R182, R203 ;  /* 0x000000b605057223 */ /* 0x000fe200000100cb */
[C---:B------:R-:W-:Y:S02]  /*3730*/  ISETP.GE.AND P6, PT, R0.reuse, R55, PT ;  /* 0x000000370000720c */ /* 0x040fe40003fc6270 */
[C---:B------:R-:W-:Y:S02]  /*3740*/  ISETP.GE.AND P3, PT, R0.reuse, R57, PT ;  /* 0x000000390000720c */ /* 0x040fe40003f66270 */
[----:B------:R-:W-:-:S02]  /*3750*/  ISETP.GE.AND P1, PT, R0, R56, PT ;  /* 0x000000380000720c */ /* 0x000fc40003f26270 */
[C---:B------:R-:W-:Y:S02]  /*3760*/  ISETP.GE.AND P5, PT, R2.reuse, R55, PT ;  /* 0x000000370200720c */ /* 0x040fe40003fa6270 */
        /* <DEDUP_REMOVED lines=226> */
[----:B------:R-:W-:Y:S01]  /*4590*/  ISETP.GE.AND P5, PT, R0, R56, PT ;  /* 0x000000380000720c */ /* 0x000fe20003fa6270 */
[----:B------:R-:W-:Y:S01]  /*45a0*/  IMAD.MOV.U32 R197, RZ, RZ, R198 ;  /* 0x000000ffffc57224 */ /* 0x000fe200078e00c6 */
[----:B------:R-:W-:Y:S01]  /*45b0*/  I2FP.F32.S32 R0, R0 ;  /* 0x0000000000007245 */ /* 0x000fe20000201400 */
[----:B------:R-:W-:Y:S01]  /*45c0*/  IMAD.MOV.U32 R231, RZ, RZ, R230 ;  /* 0x000000ffffe77224 */ /* 0x000fe200078e00e6 */
[C---:B------:R-:W-:Y:S01]  /*45d0*/  ISETP.GE.AND P4, PT, R2.reuse, R55, PT ;  /* 0x000000370200720c */ /* 0x040fe20003f86270 */
[----:B------:R-:W-:Y:S01]  /*45e0*/  IMAD.MOV.U32 R198, RZ, RZ, R199 ;  /* 0x000000ffffc67224 */ /* 0x000fe200078e00c7 */
[----:B------:R-:W-:Y:S01]  /*45f0*/  ISETP.GE.AND P2, PT, R2, R57, PT ;  /* 0x000000390200720c */ /* 0x000fe20003f46270 */
[----:B------:R-:W-:Y:S01]  /*4600*/  FFMA.FTZ R6, R0, R182, R112 ;  /* 0x000000b600067223 */ /* 0x000fe20000010070 */
[----:B------:R-:W-:Y:S01]  /*4610*/  ISETP.GE.AND P0, PT, R2, R56, PT ;  /* 0x000000380200720c */ /* 0x000fe20003f06270 */
[----:B------:R-:W-:-:S02]  /*4620*/  VIADD R2, R12, 0x69 ;  /* 0x000000690c027836 */ /* 0x000fc40000000000 */
[-C--:B------:R-:W-:Y:S01]  /*4630*/  FFMA.FTZ R8, R0, R182.reuse, R183 ;  /* 0x000000b600087223 */ /* 0x080fe200000100b7 */
[----:B------:R-:W-:Y:S01]  /*4640*/  IMAD.MOV.U32 R230, RZ, RZ, R61 ;  /* 0x000000ffffe67224 */ /* 0x000fe200078e003d */
[----:B------:R-:W-:Y:S01]  /*4650*/  FSEL R61, R7, -INF , !P2 ;  /* 0xff800000073d7808 */ /* 0x000fe20005000000 */
[----:B------:R-:W-:Y:S01]  /*4660*/  IMAD.MOV.U32 R199, RZ, RZ, R53 ;  /* 0x000000ffffc77224 */ /* 0x000fe200078e0035 */
[----:B------:R-:W-:Y:S01]  /*4670*/  FSEL R53, R10, -INF , !P4 ;  /* 0xff8000000a357808 */ /* 0x000fe20006000000 */
[CC--:B------:R-:W-:Y:S01]  /*4680*/  FFMA.FTZ R9, R0.reuse, R182.reuse, R114 ;  /* 0x000000b600097223 */ /* 0x0c0fe20000010072 */
[----:B------:R-:W-:Y:S01]  /*4690*/  FSEL R33, R5, -INF , !P0 ;  /* 0xff80000005217808 */ /* 0x000fe20004000000 */
[----:B------:R-:W-:Y:S01]  /*46a0*/  FFMA.FTZ R5, R0, R182, R58 ;  /* 0x000000b600057223 */ /* 0x000fe2000001003a */
[----:B------:R-:W-:Y:S01]  /*46b0*/  FSEL R46, R6, -INF , !P6 ;  /* 0xff800000062e7808 */ /* 0x000fe20007000000 */
[----:B------:R-:W-:Y:S01]  /*46c0*/  VIADD R0, R12, 0x71 ;  /* 0x000000710c007836 */ /* 0x000fe20000000000 */
[----:B------:R-:W-:-:S02]  /*46d0*/  ISETP.GE.AND P4, PT, R2, R54, PT ;  /* 0x000000360200720c */ /* 0x000fc40003f86270 */
[C---:B------:R-:W-:Y:S02]  /*46e0*/  ISETP.GE.AND P2, PT, R2.reuse, R55, PT ;  /* 0x000000370200720c */ /* 0x040fe40003f46270 */
[C---:B------:R-:W-:Y:S02]  /*46f0*/  ISETP.GE.AND P0, PT, R2.reuse, R57, PT ;  /* 0x000000390200720c */ /* 0x040fe40003f06270 */
[----:B------:R-:W-:Y:S02]  /*4700*/  ISETP.GE.AND P6, PT, R2, R56, PT ;  /* 0x000000380200720c */ /* 0x000fe40003fc6270 */
[----:B------:R-:W-:Y:S01]  /*4710*/  I2FP.F32.S32 R6, R2 ;  /* 0x0000000200067245 */ /* 0x000fe20000201400 */
[----:B------:R-:W-:Y:S01]  /*4720*/  VIADD R2, R12, 0x70 ;  /* 0x000000700c027836 */ /* 0x000fe20000000000 */
[----:B------:R-:W-:Y:S02]  /*4730*/  FSEL R32, R5, -INF , !P5 ;  /* 0xff80000005207808 */ /* 0x000fe40006800000 */
[----:B------:R-:W-:Y:S01]  /*4740*/  FSEL R50, R9, -INF , !P3 ;  /* 0xff80000009327808 */ /* 0x000fe20005800000 */
[C---:B------:R-:W-:Y:S01]  /*4750*/  FFMA.FTZ R7, R6.reuse, R182, R113 ;  /* 0x000000b606077223 */ /* 0x040fe20000010071 */
[----:B------:R-:W-:Y:S01]  /*4760*/  I2FP.F32.S32 R5, R2 ;  /* 0x0000000200057245 */ /* 0x000fe20000201400 */
[-C--:B------:R-:W-:Y:S01]  /*4770*/  FFMA.FTZ R10, R6, R182.reuse, R115 ;  /* 0x000000b6060a7223 */ /* 0x080fe20000010073 */
[----:B------:R-:W-:Y:S01]  /*4780*/  FSEL R58, R8, -INF , !P1 ;  /* 0xff800000083a7808 */ /* 0x000fe20004800000 */
[-C--:B------:R-:W-:Y:S01]  /*4790*/  FFMA.FTZ R8, R6, R182.reuse, R231 ;  /* 0x000000b606087223 */ /* 0x080fe200000100e7 */
[----:B------:R-:W-:Y:S01]  /*47a0*/  FSEL R42, R7, -INF , !P4 ;  /* 0xff800000072a7808 */ /* 0x000fe20006000000 */
[----:B------:R-:W-:Y:S01]  /*47b0*/  FFMA.FTZ R7, R5, R182, R224 ;  /* 0x000000b605077223 */ /* 0x000fe200000100e0 */
[----:B------:R-:W-:-:S02]  /*47c0*/  ISETP.GE.AND P3, PT, R2, R54, PT ;  /* 0x000000360200720c */ /* 0x000fc40003f66270 */
[C---:B------:R-:W-:Y:S02]  /*47d0*/  ISETP.GE.AND P1, PT, R2.reuse, R55, PT ;  /* 0x000000370200720c */ /* 0x040fe40003f26270 */
[C---:B------:R-:W-:Y:S02]  /*47e0*/  ISETP.GE.AND P5, PT, R2.reuse, R57, PT ;  /* 0x000000390200720c */ /* 0x040fe40003fa6270 */
[----:B------:R-:W-:Y:S01]  /*47f0*/  ISETP.GE.AND P4, PT, R2, R56, PT ;  /* 0x000000380200720c */ /* 0x000fe20003f86270 */
[-C--:B------:R-:W-:Y:S01]  /*4800*/  FFMA.FTZ R2, R6, R182.reuse, R248 ;  /* 0x000000b606027223 */ /* 0x080fe200000100f8 */
[----:B------:R-:W-:Y:S01]  /*4810*/  FSEL R51, R8, -INF , !P0 ;  /* 0xff80000008337808 */ /* 0x000fe20004000000 */
[-C--:B------:R-:W-:Y:S01]  /*4820*/  FFMA.FTZ R8, R5, R182.reuse, R230 ;  /* 0x000000b605087223 */ /* 0x080fe200000100e6 */
[----:B------:R-:W-:Y:S01]  /*4830*/  FSEL R40, R7, -INF , !P3 ;  /* 0xff80000007287808 */ /* 0x000fe20005800000 */
[CC--:B------:R-:W-:Y:S01]  /*4840*/  FFMA.FTZ R7, R5.reuse, R182.reuse, R226 ;  /* 0x000000b605077223 */ /* 0x0c0fe200000100e2 */
[----:B------:R-:W-:Y:S01]  /*4850*/  FSEL R31, R2, -INF , !P6 ;  /* 0xff800000021f7808 */ /* 0x000fe20007000000 */
[----:B------:R-:W-:Y:S01]  /*4860*/  FFMA.FTZ R5, R5, R182, R196 ;  /* 0x000000b605057223 */ /* 0x000fe200000100c4 */
[----:B------:R-:W-:Y:S01]  /*4870*/  I2FP.F32.S32 R2, R0 ;  /* 0x0000000000027245 */ /* 0x000fe20000201400 */
[----:B------:R-:W-:Y:S01]  /*4880*/  VIADD R6, R12, 0x78 ;  /* 0x000000780c067836 */ /* 0x000fe20000000000 */
[----:B------:R-:W-:-:S02]  /*4890*/  FSEL R43, R7, -INF , !P1 ;  /* 0xff800000072b7808 */ /* 0x000fc40004800000 */
[----:B------:R-:W-:Y:S01]  /*48a0*/  FSEL R47, R10, -INF , !P2 ;  /* 0xff8000000a2f7808 */ /* 0x000fe20005000000 */
[-C--:B------:R-:W-:Y:S01]  /*48b0*/  FFMA.FTZ R7, R2, R182.reuse, R225 ;  /* 0x000000b602077223 */ /* 0x080fe200000100e1 */
[----:B------:R-:W-:Y:S01]  /*48c0*/  FSEL R45, R8, -INF , !P5 ;  /* 0xff800000082d7808 */ /* 0x000fe20006800000 */
[CC--:B------:R-:W-:Y:S01]  /*48d0*/  FFMA.FTZ R9, R2.reuse, R182.reuse, R227 ;  /* 0x000000b602097223 */ /* 0x0c0fe200000100e3 */
[----:B------:R-:W-:Y:S01]  /*48e0*/  FSEL R25, R5, -INF , !P4 ;  /* 0xff80000005197808 */ /* 0x000fe20006000000 */
[----:B------:R-:W-:Y:S01]  /*48f0*/  FFMA.FTZ R8, R2, R182, R197 ;  /* 0x000000b602087223 */ /* 0x000fe200000100c5 */
[----:B------:R-:W-:Y:S01]  /*4900*/  ISETP.GE.AND P2, PT, R0, R54, PT ;  /* 0x000000360000720c */ /* 0x000fe20003f46270 */
[----:B------:R-:W-:Y:S01]  /*4910*/  FFMA.FTZ R5, R2, R182, R198 ;  /* 0x000000b602057223 */ /* 0x000fe200000100c6 */
[C---:B------:R-:W-:Y:S02]  /*4920*/  ISETP.GE.AND P0, PT, R0.reuse, R55, PT ;  /* 0x000000370000720c */ /* 0x040fe40003f06270 */
[----:B------:R-:W-:-:S02]  /*4930*/  ISETP.GE.AND P6, PT, R0, R57, PT ;  /* 0x000000390000720c */ /* 0x000fc40003fc6270 */
[----:B------:R-:W-:Y:S02]  /*4940*/  ISETP.GE.AND P3, PT, R0, R56, PT ;  /* 0x000000380000720c */ /* 0x000fe40003f66270 */
[----:B------:R-:W-:Y:S02]  /*4950*/  I2FP.F32.S32 R0, R6 ;  /* 0x0000000600007245 */ /* 0x000fe40000201400 */
[----:B------:R-:W-:Y:S02]  /*4960*/  I2FP.F32.S32 R2, R12 ;  /* 0x0000000c00027245 */ /* 0x000fe40000201400 */
[----:B------:R-:W-:Y:S01]  /*4970*/  FSEL R36, R7, -INF , !P2 ;  /* 0xff80000007247808 */ /* 0x000fe20005000000 */
[----:B------:R-:W-:Y:S01]  /*4980*/  FFMA.FTZ R10, R0, R182, R199 ;  /* 0x000000b6000a7223 */ /* 0x000fe200000100c7 */
[----:B------:R-:W-:Y:S01]  /*4990*/  ISETP.GE.AND P1, PT, R6, R54, PT ;  /* 0x000000360600720c */ /* 0x000fe20003f26270 */
[-C--:B------:R-:W-:Y:S01]  /*49a0*/  FFMA.FTZ R11, R0, R182.reuse, R162 ;  /* 0x000000b6000b7223 */ /* 0x080fe200000100a2 */
[----:B------:R-:W-:Y:S01]  /*49b0*/  ISETP.GE.AND P5, PT, R6, R55, PT ;  /* 0x000000370600720c */ /* 0x000fe20003fa6270 */
[----:B------:R-:W-:Y:S01]  /*49c0*/  FFMA.FTZ R7, R0, R182, R175 ;  /* 0x000000b600077223 */ /* 0x000fe200000100af */
[----:B------:R-:W-:-:S02]  /*49d0*/  ISETP.GE.AND P4, PT, R6, R57, PT ;  /* 0x000000390600720c */ /* 0x000fc40003f86270 */
[----:B------:R-:W-:Y:S01]  /*49e0*/  ISETP.GE.AND P2, PT, R6, R56, PT ;  /* 0x000000380600720c */ /* 0x000fe20003f46270 */
[-C--:B------:R-:W-:Y:S01]  /*49f0*/  FFMA.FTZ R6, R0, R182.reuse, R160 ;  /* 0x000000b600067223 */ /* 0x080fe200000100a0 */
[----:B------:R-:W-:Y:S01]  /*4a00*/  FSEL R21, R5, -INF , !P3 ;  /* 0xff80000005157808 */ /* 0x000fe20005800000 */
[----:B------:R-:W-:Y:S01]  /*4a10*/  FFMA.FTZ R5, R2, R182, R188 ;  /* 0x000000b602057223 */ /* 0x000fe200000100bc */
[----:B------:R-:W-:Y:S01]  /*4a20*/  FSEL R39, R9, -INF , !P0 ;  /* 0xff80000009277808 */ /* 0x000fe20004000000 */
[C---:B------:R-:W-:Y:S01]  /*4a30*/  VIADD R0, R12.reuse, 0x79 ;  /* 0x000000790c007836 */ /* 0x040fe20000000000 */
[----:B------:R-:W-:Y:S01]  /*4a40*/  ISETP.GE.AND P0, PT, R12, R54, PT ;  /* 0x000000360c00720c */ /* 0x000fe20003f06270 */
[----:B------:R-:W-:Y:S01]  /*4a50*/  FFMA.FTZ R9, R2, R182, R190 ;  /* 0x000000b602097223 */ /* 0x000fe200000100be */
[----:B------:R-:W-:Y:S02]  /*4a60*/  FSEL R35, R11, -INF , !P5 ;  /* 0xff8000000b237808 */ /* 0x000fe40006800000 */
        /* <DEDUP_REMOVED lines=8> */
[----:B------:R-:W-:Y:S01]  /*4af0*/  FSEL R41, R8, -INF , !P6 ;  /* 0xff80000008297808 */ /* 0x000fe20007000000 */
[-C--:B------:R-:W-:Y:S01]  /*4b00*/  FFMA.FTZ R8, R2, R182.reuse, R232 ;  /* 0x000000b602087223 */ /* 0x080fe200000100e8 */
[----:B------:R-:W-:Y:S01]  /*4b10*/  ISETP.GE.AND P6, PT, R12, R55, PT ;  /* 0x000000370c00720c */ /* 0x000fe20003fc6270 */
[-C--:B------:R-:W-:Y:S01]  /*4b20*/  FFMA.FTZ R5, R0, R182.reuse, R15 ;  /* 0x000000b600057223 */ /* 0x080fe2000001000f */
[----:B------:R-:W-:Y:S01]  /*4b30*/  FSEL R29, R6, -INF , !P1 ;  /* 0xff800000061d7808 */ /* 0x000fe20004800000 */
[----:B------:R-:W1:Y:S01]  /*4b40*/  S2R R15, SR_CTAID.X ;  /* 0x00000000000f7919 */ /* 0x000e620000002500 */
[----:B------:R-:W-:Y:S01]  /*4b50*/  FSEL R19, R9, -INF , !P6 ;  /* 0xff80000009137808 */ /* 0x000fe20007000000 */
[CC--:B------:R-:W-:Y:S01]  /*4b60*/  FFMA.FTZ R7, R0.reuse, R182.reuse, R161 ;  /* 0x000000b600077223 */ /* 0x0c0fe200000100a1 */
[----:B------:R-:W-:Y:S01]  /*4b70*/  ISETP.GE.AND P6, PT, R13, 0x2, PT ;  /* 0x000000020d00780c */ /* 0x000fe20003fc6270 */
[-C--:B------:R-:W-:Y:S01]  /*4b80*/  FFMA.FTZ R6, R0, R182.reuse, R163 ;  /* 0x000000b600067223 */ /* 0x080fe200000100a3 */
[-C--:B------:R-:W-:Y:S01]  /*4b90*/  FFMA.FTZ R2, R2, R182.reuse, R234 ;  /* 0x000000b602027223 */ /* 0x080fe200000100ea */
[----:B------:R-:W-:Y:S01]  /*4ba0*/  FFMA.FTZ R0, R0, R182, R14 ;  /* 0x000000b600007223 */ /* 0x000fe2000001000e */
[----:B------:R-:W-:-:S02]  /*4bb0*/  ISETP.GE.AND P3, PT, R12, R57, PT ;  /* 0x000000390c00720c */ /* 0x000fc40003f66270 */
[----:B------:R-:W-:Y:S02]  /*4bc0*/  ISETP.GE.AND P1, PT, R12, R56, PT ;  /* 0x000000380c00720c */ /* 0x000fe40003f26270 */
[----:B------:R-:W-:Y:S02]  /*4bd0*/  FSEL R22, R8, -INF , !P3 ;  /* 0xff80000008167808 */ /* 0x000fe40005800000 */
[----:B------:R-:W-:Y:S02]  /*4be0*/  FSEL R26, R2, -INF , !P1 ;  /* 0xff800000021a7808 */ /* 0x000fe40004800000 */
[----:B------:R-:W-:Y:S02]  /*4bf0*/  FSEL R20, R7, -INF , !P5 ;  /* 0xff80000007147808 */ /* 0x000fe40006800000 */
[----:B------:R-:W-:Y:S02]  /*4c00*/  FSEL R23, R6, -INF , !P4 ;  /* 0xff80000006177808 */ /* 0x000fe40006000000 */
[----:B------:R-:W-:-:S02]  /*4c10*/  FSEL R24, R5, -INF , !P2 ;  /* 0xff80000005187808 */ /* 0x000fc40005000000 */
[----:B------:R-:W-:Y:S01]  /*4c20*/  FSEL R16, R0, -INF , !P0 ;  /* 0xff80000000107808 */ /* 0x000fe20004000000 */
[----:B-1----:R-:W-:-:S05]  /*4c30*/  IMAD R27, R15, 0x8, R240 ;  /* 0x000000080f1b7824 */ /* 0x002fca00078e02f0 */
[----:B------:R1:W-:Y:S01]  /*4c40*/  STL [R1+0x288], R27 ;  /* 0x0002881b01007387 */ /* 0x0003e20000100800 */
[----:B------:R-:W-:Y:S05]  /*4c50*/  @!P6 BRA `(.L_x_596) ;  /* 0x0000000000c8e947 */ /* 0x000fea0003800000 */
[----:B------:R-:W2:Y:S01]  /*4c60*/  LDL.64 R14, [R1+0x2b8] ;  /* 0x0002b800010e7983 */ /* 0x000ea20000100a00 */
[----:B------:R-:W-:Y:S01]  /*4c70*/  ISETP.GE.AND P0, PT, R152, R153, PT ;  /* 0x000000999800720c */ /* 0x000fe20003f06270 */
[----:B------:R-:W-:Y:S01]  /*4c80*/  VIADD R8, R13, 0xfffffffe ;  /* 0xfffffffe0d087836 */ /* 0x000fe20000000000 */
[----:B------:R-:W-:Y:S03]  /*4c90*/  BSSY B0, `(.L_x_597) ;  /* 0x000002d000007945 */ /* 0x000fe60003800000 */
[----:B------:R-:W-:Y:S01]  /*4ca0*/  IMAD R6, R252, R8, RZ ;  /* 0x00000008fc067224 */ /* 0x000fe200078e02ff */
[----:B------:R-:W-:-:S05]  /*4cb0*/  SHF.R.S32.HI R0, RZ, 0x1f, R8 ;  /* 0x0000001fff007819 */ /* 0x000fca0000011408 */
[-C--:B------:R-:W-:Y:S02]  /*4cc0*/  IMAD R6, R0, R249.reuse, R6 ;  /* 0x000000f900067224 */ /* 0x080fe400078e0206 */
[----:B------:R3:W-:Y:S04]  /*4cd0*/  @P0 STS [R195+0x2000], RZ ;  /* 0x002000ffc3000388 */ /* 0x0007e80000000800 */
[----:B------:R3:W-:Y:S04]  /*4ce0*/  @P0 STS [R195+0x2004], RZ ;  /* 0x002004ffc3000388 */ /* 0x0007e80000000800 */
[----:B------:R3:W-:Y:S01]  /*4cf0*/  @P0 STS.64 [R195+0x2008], RZ ;  /* 0x002008ffc3000388 */ /* 0x0007e20000000a00 */
[----:B--2---:R-:W-:-:S04]  /*4d00*/  IMAD.WIDE.U32 R8, R8, R249, R14 ;  /* 0x000000f908087225 */ /* 0x004fc800078e000e */
[----:B------:R-:W-:Y:S01]  /*4d10*/  IMAD.IADD R7, R9, 0x1, R6 ;  /* 0x0000000109077824 */ /* 0x000fe200078e0206 */
[-C--:B------:R-:W-:Y:S02]  /*4d20*/  @!P0 IADD3 R2, P1, R246, R8.reuse, RZ ;  /* 0x00000008f6028210 */ /* 0x080fe40007f3e0ff */
[----:B------:R-:W-:Y:S02]  /*4d30*/  @!P0 LEA R0, P2, R242, R8, 0x6 ;  /* 0x00000008f2008211 */ /* 0x000fe400078430ff */
[-C--:B------:R-:W-:Y:S01]  /*4d40*/  @!P0 LEA R14, P4, R8, R250.reuse, 0x1 ;  /* 0x000000fa080e8211 */ /* 0x080fe200078808ff */
[----:B------:R-:W-:Y:S01]  /*4d50*/  @!P0 IMAD.X R5, R247, 0x1, R7, P1 ;  /* 0x00000001f7058824 */ /* 0x000fe200008e0607 */
[-C--:B------:R-:W-:Y:S02]  /*4d60*/  @!P0 LEA R12, P3, R2, R250.reuse, 0x1 ;  /* 0x000000fa020c8211 */ /* 0x080fe400078608ff */
[----:B------:R-:W-:Y:S02]  /*4d70*/  @!P0 LEA R10, P1, R0, R250, 0x1 ;  /* 0x000000fa000a8211 */ /* 0x000fe400078208ff */
[----:B------:R-:W-:-:S02]  /*4d80*/  @!P0 LEA.HI.X R11, R242, R7, R243, 0x6, P2 ;  /* 0x00000007f20b8211 */ /* 0x000fc400010f34f3 */
[-C--:B------:R-:W-:Y:S02]  /*4d90*/  @!P0 LEA.HI.X R15, R8, R251.reuse, R7, 0x1, P4 ;  /* 0x000000fb080f8211 */ /* 0x080fe400020f0c07 */
[-C--:B------:R-:W-:Y:S02]  /*4da0*/  @!P0 LEA.HI.X R13, R2, R251.reuse, R5, 0x1, P3 ;  /* 0x000000fb020d8211 */ /* 0x080fe400018f0c05 */
        /* <DEDUP_REMOVED lines=27> */
.L_x_598:
[----:B------:R-:W-:Y:S05]  /*4f60*/  BSYNC B0 ;  /* 0x0000000000007941 */ /* 0x000fea0003800000 */
.L_x_597:
[----:B------:R-:W0:Y:S02]  /*4f70*/  LDGDEPBAR ;  /* 0x00000000000079af */ /* 0x000e240000000000 */
.L_x_596:
[----:B------:R-:W-:Y:S05]  /*4f80*/  BSYNC B1 ;  /* 0x0000000000017941 */ /* 0x000fea0003800000 */
.L_x_595:
        /* <DEDUP_REMOVED lines=10> */
[----:B------:R-:W4:Y:S04]  /*5030*/  LD.E R0, desc[UR4][R180.64+0xdc] ;  /* 0x0000dc04b4007980 */ /* 0x000f28000c101900 */
        /* <DEDUP_REMOVED lines=26> */
[----:B------:R-:W-:Y:S04]  /*51e0*/  STL.64 [R1+0x300], R136 ;  /* 0x0003008801007387 */ /* 0x000fe80000100a00 */
[----:B------:R-:W-:Y:S04]  /*51f0*/  STL [R1+0x2fc], R57 ;  /* 0x0002fc3901007387 */ /* 0x000fe80000100800 */
[----:B------:R-:W-:Y:S04]  /*5200*/  STL [R1+0x2f8], R56 ;  /* 0x0002f83801007387 */ /* 0x000fe80000100800 */
[----:B------:R2:W-:Y:S04]  /*5210*/  STL.64 [R1+0x2f0], R54 ;  /* 0x0002f03601007387 */ /* 0x0005e80000100a00 */
[----:B---3--:R-:W3:Y:S01]  /*5220*/  LDL R11, [R1+0x2d0] ;  /* 0x0002d000010b7983 */ /* 0x008ee20000100800 */
        /* <DEDUP_REMOVED lines=12> */
[----:B--2---:R-:W-:Y:S01]  /*52f0*/  IMAD.MOV.U32 R54, RZ, RZ, R27 ;  /* 0x000000ffff367224 */ /* 0x004fe200078e001b */
        /* <DEDUP_REMOVED lines=103> */
[----:B------:R-:W2:Y:S01]  /*5970*/  SHFL.BFLY PT, R5, R134, 0x2, 0x1f ;  /* 0x0c401f0086057f89 */ /* 0x000ea200000e0000 */
[----:B------:R-:W-:-:S02]  /*5980*/  FMNMX.FTZ R12, R16, R12, !PT ;  /* 0x0000000c100c7209 */ /* 0x000fc40007810000 */
[----:B------:R-:W-:Y:S02]  /*5990*/  FMNMX.FTZ R2, R45, R2, !PT ;  /* 0x000000022d027209 */ /* 0x000fe40007810000 */
[----:B------:R-:W-:Y:S01]  /*59a0*/  FMNMX.FTZ R133, R43, R133, !PT ;  /* 0x000000852b857209 */ /* 0x000fe20007810000 */
[----:B------:R-:W1:Y:S01]  /*59b0*/  SHFL.BFLY PT, R6, R12, 0x2, 0x1f ;  /* 0x0c401f000c067f89 */ /* 0x000e6200000e0000 */
[----:B------:R-:W-:Y:S02]  /*59c0*/  FMNMX.FTZ R2, R41, R2, !PT ;  /* 0x0000000229027209 */ /* 0x000fe40007810000 */
[----:B------:R-:W-:Y:S02]  /*59d0*/  FMNMX.FTZ R133, R39, R133, !PT ;  /* 0x0000008527857209 */ /* 0x000fe40007810000 */
[----:B------:R-:W-:Y:S02]  /*59e0*/  FMNMX.FTZ R2, R37, R2, !PT ;  /* 0x0000000225027209 */ /* 0x000fe40007810000 */
[----:B------:R-:W-:-:S02]  /*59f0*/  FMNMX.FTZ R133, R35, R133, !PT ;  /* 0x0000008523857209 */ /* 0x000fc40007810000 */
[----:B------:R-:W-:Y:S02]  /*5a00*/  FMNMX.FTZ R2, R24, R2, !PT ;  /* 0x0000000218027209 */ /* 0x000fe40007810000 */
[----:B------:R-:W-:-:S03]  /*5a10*/  FMNMX.FTZ R133, R23, R133, !PT ;  /* 0x0000008517857209 */ /* 0x000fc60007810000 */
[----:B------:R-:W4:Y:S04]  /*5a20*/  SHFL.BFLY PT, R13, R2, 0x2, 0x1f ;  /* 0x0c401f00020d7f89 */ /* 0x000f2800000e0000 */
[----:B------:R-:W4:Y:S01]  /*5a30*/  SHFL.BFLY PT, R7, R133, 0x2, 0x1f ;  /* 0x0c401f0085077f89 */ /* 0x000f2200000e0000 */
[----:B--2---:R-:W-:Y:S02]  /*5a40*/  FMNMX.FTZ R134, R134, R5, !PT ;  /* 0x0000000586867209 */ /* 0x004fe40007810000 */
[----:B-1----:R-:W-:-:S03]  /*5a50*/  FMNMX.FTZ R12, R12, R6, !PT ;  /* 0x000000060c0c7209 */ /* 0x002fc60007810000 */
[----:B------:R-:W1:Y:S04]  /*5a60*/  SHFL.BFLY PT, R6, R134, 0x1, 0x1f ;  /* 0x0c201f0086067f89 */ /* 0x000e6800000e0000 */
[----:B------:R-:W2:Y:S01]  /*5a70*/  SHFL.BFLY PT, R5, R12, 0x1, 0x1f ;  /* 0x0c201f000c057f89 */ /* 0x000ea200000e0000 */
[----:B----4-:R-:W-:Y:S02]  /*5a80*/  FMNMX.FTZ R13, R2, R13, !PT ;  /* 0x0000000d020d7209 */ /* 0x010fe40007810000 */
[----:B------:R-:W-:-:S03]  /*5a90*/  FMNMX.FTZ R133, R133, R7, !PT ;  /* 0x0000000785857209 */ /* 0x000fc60007810000 */
[----:B------:R-:W4:Y:S04]  /*5aa0*/  SHFL.BFLY PT, R8, R13, 0x1, 0x1f ;  /* 0x0c201f000d087f89 */ /* 0x000f2800000e0000 */
[----:B------:R-:W3:Y:S01]  /*5ab0*/  SHFL.BFLY PT, R7, R133, 0x1, 0x1f ;  /* 0x0c201f0085077f89 */ /* 0x000ee200000e0000 */
[----:B-1----:R-:W-:-:S04]  /*5ac0*/  FMNMX.FTZ R134, R134, R6, !PT ;  /* 0x0000000686867209 */ /* 0x002fc80007810000 */
[----:B------:R-:W-:Y:S01]  /*5ad0*/  FSETP.NEU.FTZ.AND P1, PT, R134, -INF , PT ;  /* 0xff8000008600780b */ /* 0x000fe20003f3d000 */
[----:B------:R-:W-:Y:S01]  /*5ae0*/  FMUL.FTZ R6, R0, R134 ;  /* 0x0000008600067220 */ /* 0x000fe20000410000 */
[----:B--2---:R-:W-:-:S04]  /*5af0*/  FMNMX.FTZ R12, R12, R5, !PT ;  /* 0x000000050c0c7209 */ /* 0x004fc80007810000 */
[----:B------:R-:W-:Y:S01]  /*5b00*/  FSEL R6, R6, RZ, P1 ;  /* 0x000000ff06067208 */ /* 0x000fe20000800000 */
[----:B------:R-:W-:Y:S01]  /*5b10*/  FMUL.FTZ R2, R0, R12 ;  /* 0x0000000c00027220 */ /* 0x000fe20000410000 */
[----:B------:R-:W-:-:S03]  /*5b20*/  FSETP.NEU.FTZ.AND P0, PT, R12, -INF , PT ;  /* 0xff8000000c00780b */ /* 0x000fc60003f1d000 */
[-CC-:B------:R-:W-:Y:S01]  /*5b30*/  FFMA.FTZ R10, R17, R0.reuse, -R6.reuse ;  /* 0x00000000110a7223 */ /* 0x180fe20000010806 */
[--C-:B------:R-:W-:Y:S01]  /*5b40*/  FFMA.FTZ R9, R151, R0, -R6.reuse ;  /* 0x0000000097097223 */ /* 0x100fe20000010806 */
[----:B----4-:R-:W-:Y:S01]  /*5b50*/  FMNMX.FTZ R13, R13, R8, !PT ;  /* 0x000000080d0d7209 */ /* 0x010fe20007810000 */
[-CC-:B------:R-:W-:Y:S01]  /*5b60*/  FFMA.FTZ R8, R156, R0.reuse, -R6.reuse ;  /* 0x000000009c087223 */ /* 0x180fe20000010806 */
[----:B------:R-:W-:Y:S01]  /*5b70*/  FSEL R2, R2, RZ, P0 ;  /* 0x000000ff02027208 */ /* 0x000fe20000000000 */
[----:B------:R1:W-:Y:S01]  /*5b80*/  STL [R1+0x398], R180 ;  /* 0x000398b401007387 */ /* 0x0003e20000100800 */
[----:B---3--:R-:W-:Y:S01]  /*5b90*/  FMNMX.FTZ R133, R133, R7, !PT ;  /* 0x0000000785857209 */ /* 0x008fe20007810000 */
[----:B------:R-:W-:Y:S01]  /*5ba0*/  MUFU.EX2 R10, R10 ;  /* 0x0000000a000a7308 */ /* 0x000fe20000000800 */
[-C--:B------:R-:W-:Y:S01]  /*5bb0*/  FFMA.FTZ R7, R149, R0.reuse, -R6 ;  /* 0x0000000095077223 */ /* 0x080fe20000010806 */
[----:B------:R-:W-:Y:S01]  /*5bc0*/  STL [R1+0x340], R181 ;  /* 0x000340b501007387 */ /* 0x000fe20000100800 */
[----:B------:R-:W-:Y:S01]  /*5bd0*/  FFMA.FTZ R27, R28, R0, -R2 ;  /* 0x000000001c1b7223 */ /* 0x000fe20000010802 */
[----:B------:R-:W-:-:S02]  /*5be0*/  FMUL.FTZ R5, R0, R133 ;  /* 0x0000008500057220 */ /* 0x000fc40000410000 */
[----:B------:R-:W-:Y:S02]  /*5bf0*/  STL [R1+0x39c], R12 ;  /* 0x00039c0c01007387 */ /* 0x000fe40000100800 */
[----:B------:R-:W2:Y:S01]  /*5c00*/  MUFU.EX2 R9, R9 ;  /* 0x0000000900097308 */ /* 0x000ea20000000800 */
[-CC-:B------:R-:W-:Y:S01]  /*5c10*/  FFMA.FTZ R26, R26, R0.reuse, -R2.reuse ;  /* 0x000000001a1a7223 */ /* 0x180fe20000010802 */
[----:B------:R3:W-:Y:S01]  /*5c20*/  STL [R1+0x3a0], R134 ;  /* 0x0003a08601007387 */ /* 0x0007e20000100800 */
[-CC-:B------:R-:W-:Y:S01]  /*5c30*/  FFMA.FTZ R28, R148, R0.reuse, -R2.reuse ;  /* 0x00000000941c7223 */ /* 0x180fe20000010802 */
        /* <DEDUP_REMOVED lines=18> */
[-CC-:B-1----:R-:W-:Y:S01]  /*5d60*/  FFMA.FTZ R180, R48, R0.reuse, -R2.reuse ;  /* 0x0000000030b47223 */ /* 0x182fe20000010802 */
[-CC-:B------:R-:W-:Y:S01]  /*5d70*/  FFMA.FTZ R215, R44, R0.reuse, -R2.reuse ;  /* 0x000000002cd77223 */ /* 0x180fe20000010802 */
[-CC-:B------:R-:W-:Y:S01]  /*5d80*/  FFMA.FTZ R243, R38, R0.reuse, -R2.reuse ;  /* 0x0000000026f37223 */ /* 0x180fe20000010802 */
[-CC-:B------:R-:W-:Y:S01]  /*5d90*/  FFMA.FTZ R209, R34, R0.reuse, -R2.reuse ;  /* 0x0000000022d17223 */ /* 0x180fe20000010802 */
[-CC-:B------:R-:W-:Y:S01]  /*5da0*/  FFMA.FTZ R251, R32, R0.reuse, -R2.reuse ;  /* 0x0000000020fb7223 */ /* 0x180fe20000010802 */
[-CC-:B---3--:R-:W-:Y:S01]  /*5db0*/  FFMA.FTZ R134, R33, R0.reuse, -R2.reuse ;  /* 0x0000000021867223 */ /* 0x188fe20000010802 */
[-CC-:B------:R-:W-:Y:S01]  /*5dc0*/  FFMA.FTZ R175, R31, R0.reuse, -R2.reuse ;  /* 0x000000001faf7223 */ /* 0x180fe20000010802 */
[-CC-:B------:R-:W-:Y:S01]  /*5dd0*/  FFMA.FTZ R177, R25, R0.reuse, -R2.reuse ;  /* 0x0000000019b17223 */ /* 0x180fe20000010802 */
[-CC-:B------:R-:W-:Y:S01]  /*5de0*/  FFMA.FTZ R182, R21, R0.reuse, -R2.reuse ;  /* 0x0000000015b67223 */ /* 0x180fe20000010802 */
[-CC-:B------:R-:W-:Y:S01]  /*5df0*/  FFMA.FTZ R12, R18, R0.reuse, -R2.reuse ;  /* 0x00000000120c7223 */ /* 0x180fe20000010802 */
[----:B------:R-:W-:Y:S01]  /*5e00*/  FFMA.FTZ R208, R16, R0, -R2 ;  /* 0x0000000010d07223 */ /* 0x000fe20000010802 */
[----:B------:R-:W1:Y:S01]  /*5e10*/  MUFU.EX2 R8, R8 ;  /* 0x0000000800087308 */ /* 0x000e620000000800 */
[----:B------:R-:W-:Y:S01]  /*5e20*/  FSETP.NEU.FTZ.AND P0, PT, R133, -INF , PT ;  /* 0xff8000008500780b */ /* 0x000fe20003f1d000 */
[----:B------:R-:W-:Y:S01]  /*5e30*/  FMUL.FTZ R2, R0, R13 ;  /* 0x0000000d00027220 */ /* 0x000fe20000410000 */
[----:B------:R-:W-:-:S02]  /*5e40*/  FSETP.NEU.FTZ.AND P1, PT, R13, -INF , PT ;  /* 0xff8000000d00780b */ /* 0x000fc40003f3d000 */
[----:B------:R-:W-:-:S03]  /*5e50*/  FSEL R5, R5, RZ, P0 ;  /* 0x000000ff05057208 */ /* 0x000fc60000000000 */
[----:B------:R-:W3:Y:S01]  /*5e60*/  MUFU.EX2 R7, R7 ;  /* 0x0000000700077308 */ /* 0x000ee20000000800 */
[----:B------:R-:W-:Y:S01]  /*5e70*/  FSEL R2, R2, RZ, P1 ;  /* 0x000000ff02027208 */ /* 0x000fe20000800000 */
[----:B------:R-:W-:Y:S01]  /*5e80*/  IMAD.SHL.U32 R204, R194, 0x4, RZ ;  /* 0x00000004c2cc7824 */ /* 0x000fe200078e00ff */
[----:B------:R-:W-:Y:S01]  /*5e90*/  STL [R1+0x3a4], R133 ;  /* 0x0003a48501007387 */ /* 0x000fe20000100800 */
[-CC-:B------:R-:W-:Y:S01]  /*5ea0*/  FFMA.FTZ R38, R119, R0.reuse, -R6.reuse ;  /* 0x0000000077267223 */ /* 0x180fe20000010806 */
[-CC-:B------:R-:W-:Y:S01]  /*5eb0*/  FFMA.FTZ R44, R116, R0.reuse, -R6.reuse ;  /* 0x00000000742c7223 */ /* 0x180fe20000010806 */
[-CC-:B------:R-:W-:Y:S01]  /*5ec0*/  FFMA.FTZ R184, R59, R0.reuse, -R6.reuse ;  /* 0x000000003bb87223 */ /* 0x180fe20000010806 */
[----:B------:R4:W-:Y:S01]  /*5ed0*/  STL [R1+0x3b8], R122 ;  /* 0x0003b87a01007387 */ /* 0x0009e20000100800 */
[-CC-:B------:R-:W-:Y:S01]  /*5ee0*/  FFMA.FTZ R33, R128, R0.reuse, -R6.reuse ;  /* 0x0000000080217223 */ /* 0x180fe20000010806 */
[-CC-:B------:R-:W-:Y:S01]  /*5ef0*/  FFMA.FTZ R34, R124, R0.reuse, -R6.reuse ;  /* 0x000000007c227223 */ /* 0x180fe20000010806 */
        /* <DEDUP_REMOVED lines=30> */
[-C--:B------:R-:W-:Y:S01]  /*60e0*/  FFMA.FTZ R128, R66, R0.reuse, -R6 ;  /* 0x0000000042807223 */ /* 0x080fe20000010806 */
        /* <DEDUP_REMOVED lines=51> */
[-CC-:B----4-:R-:W-:Y:S01]  /*6420*/  FFMA.FTZ R122, R58, R0.reuse, -R2.reuse ;  /* 0x000000003a7a7223 */ /* 0x190fe20000010802 */
[-CC-:B--2---:R-:W-:Y:S01]  /*6430*/  FFMA.FTZ R210, R51, R0.reuse, -R2.reuse ;  /* 0x0000000033d27223 */ /* 0x184fe20000010802 */
[-CC-:B------:R-:W-:Y:S01]  /*6440*/  FFMA.FTZ R191, R45, R0.reuse, -R2.reuse ;  /* 0x000000002dbf7223 */ /* 0x180fe20000010802 */
[-CC-:B------:R-:W-:Y:S01]  /*6450*/  FFMA.FTZ R221, R41, R0.reuse, -R2.reuse ;  /* 0x0000000029dd7223 */ /* 0x180fe20000010802 */
[-CC-:B------:R-:W-:Y:S01]  /*6460*/  FFMA.FTZ R153, R37, R0.reuse, -R2.reuse ;  /* 0x0000000025997223 */ /* 0x180fe20000010802 */
[----:B------:R-:W-:Y:S01]  /*6470*/  FFMA.FTZ R152, R24, R0, -R2 ;  /* 0x0000000018987223 */ /* 0x000fe20000010802 */
[----:B------:R-:W-:Y:S01]  /*6480*/  IMAD.WIDE.U32 R198, R11, -0x2daee0ad, RZ ;  /* 0xd2511f530bc67825 */ /* 0x000fe200078e00ff */
[----:B------:R-:W-:-:S03]  /*6490*/  LOP3.LUT R0, R229, R204, RZ, 0x3c, !PT ;  /* 0x000000cce5007212 */ /* 0x000fc600078e3cff */
[----:B------:R-:W-:Y:S01]  /*64a0*/  FADD.FTZ R2, R10, R9 ;  /* 0x000000090a027221 */ /* 0x000fe20000010000 */
[----:B------:R2:W-:Y:S01]  /*64b0*/  STL.64 [R1+0x370], R208 ;  /* 0x000370d001007387 */ /* 0x0005e20000100a00 */
[----:B------:R-:W-:Y:S02]  /*64c0*/  LOP3.LUT R0, R0, R199, RZ, 0x3c, !PT ;  /* 0x000000c700007212 */ /* 0x000fe400078e3cff */
[----:B-1----:R-:W-:Y:S01]  /*64d0*/  FADD.FTZ R2, R8, R2 ;  /* 0x0000000208027221 */ /* 0x002fe20000010000 */
[C---:B------:R-:W-:Y:S01]  /*64e0*/  LOP3.LUT R56, R228.reuse, R241, RZ, 0x3c, !PT ;  /* 0x000000f1e4387212 */ /* 0x040fe200078e3cff */
[----:B------:R-:W-:Y:S02]  /*64f0*/  VIADD R225, R228, 0x9e3779b9 ;  /* 0x9e3779b9e4e17836 */ /* 0x000fe40000000000 */
[C---:B---3--:R-:W-:Y:S01]  /*6500*/  FADD.FTZ R23, R7.reuse, R2 ;  /* 0x0000000207177221 */ /* 0x048fe20000010000 */
[----:B------:R-:W-:Y:S01]  /*6510*/  IMAD.WIDE.U32 R50, R0, -0x326172a9, RZ ;  /* 0xcd9e8d5700327825 */ /* 0x000fe200078e00ff */
[----:B------:R-:W-:-:S03]  /*6520*/  F2FP.BF16.F32.PACK_AB R25, R7, R8 ;  /* 0x000000080719723e */ /* 0x000fc600000010ff */
[----:B------:R-:W-:Y:S01]  /*6530*/  VIADD R192, R229, 0xbb67ae85 ;  /* 0xbb67ae85e5c07836 */ /* 0x000fe20000000000 */
[----:B------:R-:W-:Y:S01]  /*6540*/  F2FP.BF16.F32.PACK_AB R22, R9, R10 ;  /* 0x0000000a0916723e */ /* 0x000fe200000010ff */
[----:B--2---:R-:W-:-:S05]  /*6550*/  IMAD.WIDE.U32 R208, R54, -0x326172a9, RZ ;  /* 0xcd9e8d5736d07825 */ /* 0x004fca00078e00ff */
[----:B------:R-:W-:Y:S02]  /*6560*/  LOP3.LUT R2, R56, R209, RZ, 0x3c, !PT ;  /* 0x000000d138027212 */ /* 0x000fe400078e3cff */
[----:B------:R-:W-:-:S03]  /*6570*/  LOP3.LUT R8, R51, R225, R208, 0x96, !PT ;  /* 0x000000e133087212 */ /* 0x000fc600078e96d0 */
[----:B------:R-:W-:-:S04]  /*6580*/  IMAD.WIDE.U32 R206, R2, -0x2daee0ad, RZ ;  /* 0xd2511f5302ce7825 */ /* 0x000fc800078e00ff */
[----:B------:R-:W-:Y:S01]  /*6590*/  IMAD.WIDE.U32 R8, R8, -0x2daee0ad, RZ ;  /* 0xd2511f5308087825 */ /* 0x000fe200078e00ff */
[----:B------:R-:W-:-:S03]  /*65a0*/  LOP3.LUT R0, R207, R192, R198, 0x96, !PT ;  /* 0x000000c0cf007212 */ /* 0x000fc600078e96c6 */
[----:B------:R-:W-:Y:S02]  /*65b0*/  VIADD R232, R229, 0x76cf5d0a ;  /* 0x76cf5d0ae5e87836 */ /* 0x000fe40000000000 */
[----:B------:R-:W-:Y:S02]  /*65c0*/  VIADD R224, R228, 0x3c6ef372 ;  /* 0x3c6ef372e4e07836 */ /* 0x000fe40000000000 */
[----:B------:R-:W-:Y:S01]  /*65d0*/  IMAD.WIDE.U32 R108, R0, -0x326172a9, RZ ;  /* 0xcd9e8d57006c7825 */ /* 0x000fe200078e00ff */
[----:B------:R-:W-:-:S03]  /*65e0*/  LOP3.LUT R10, R9, R232, R206, 0x96, !PT ;  /* 0x000000e8090a7212 */ /* 0x000fc600078e96ce */
[----:B------:R-:W-:Y:S01]  /*65f0*/  VIADD R219, R228, 0xdaa66d2b ;  /* 0xdaa66d2be4db7836 */ /* 0x000fe20000000000 */
[----:B------:R-:W-:Y:S01]  /*6600*/  LOP3.LUT R6, R109, R224, R50, 0x96, !PT ;  /* 0x000000e06d067212 */ /* 0x000fe200078e9632 */
[----:B------:R-:W-:-:S04]  /*6610*/  IMAD.WIDE.U32 R10, R10, -0x326172a9, RZ ;  /* 0xcd9e8d570a0a7825 */ /* 0x000fc800078e00ff */
[----:B------:R-:W-:Y:S01]  /*6620*/  VIADD R241, R229, 0x32370b8f ;  /* 0x32370b8fe5f17836 */ /* 0x000fe20000000000 */
[----:B------:R-:W-:Y:S01]  /*6630*/  LOP3.LUT R14, R11, R219, R108, 0x96, !PT ;  /* 0x000000db0b0e7212 */ /* 0x000fe200078e966c */
[----:B------:R-:W-:-:S04]  /*6640*/  IMAD.WIDE.U32 R6, R6, -0x2daee0ad, RZ ;  /* 0xd2511f5306067825 */ /* 0x000fc800078e00ff */
[----:B------:R-:W-:Y:S01]  /*6650*/  IMAD.WIDE.U32 R14, R14, -0x2daee0ad, RZ ;  /* 0xd2511f530e0e7825 */ /* 0x000fe200078e00ff */
[----:B------:R-:W-:-:S03]  /*6660*/  LOP3.LUT R7, R7, R241, R8, 0x96, !PT ;  /* 0x000000f107077212 */ /* 0x000fc600078e9608 */
[----:B------:R-:W-:Y:S02]  /*6670*/  VIADD R239, R229, 0xed9eba14 ;  /* 0xed9eba14e5ef7836 */ /* 0x000fe40000000000 */
[----:B------:R-:W-:-:S03]  /*6680*/  VIADD R237, R228, 0x78dde6e4 ;  /* 0x78dde6e4e4ed7836 */ /* 0x000fc60000000000 */
[----:B------:R-:W-:Y:S01]  /*6690*/  LOP3.LUT R8, R15, R239, R6, 0x96, !PT ;  /* 0x000000ef0f087212 */ /* 0x000fe200078e9606 */
[----:B------:R-:W-:-:S05]  /*66a0*/  IMAD.WIDE.U32 R6, R7, -0x326172a9, RZ ;  /* 0xcd9e8d5707067825 */ /* 0x000fca00078e00ff */
[----:B------:R-:W-:Y:S01]  /*66b0*/  LOP3.LUT R10, R7, R237, R10, 0x96, !PT ;  /* 0x000000ed070a7212 */ /* 0x000fe200078e960a */
[----:B------:R-:W-:-:S04]  /*66c0*/  IMAD.WIDE.U32 R8, R8, -0x326172a9, RZ ;  /* 0xcd9e8d5708087825 */ /* 0x000fc800078e00ff */
[----:B------:R-:W-:Y:S02]  /*66d0*/  VIADD R235, R228, 0x1715609d ;  /* 0x1715609de4eb7836 */ /* 0x000fe40000000000 */
[----:B------:R-:W-:-:S04]  /*66e0*/  IMAD.WIDE.U32 R10, R10, -0x2daee0ad, RZ ;  /* 0xd2511f530a0a7825 */ /* 0x000fc800078e00ff */
[----:B------:R-:W-:Y:S01]  /*66f0*/  VIADD R233, R229, 0xa9066899 ;  /* 0xa9066899e5e97836 */ /* 0x000fe20000000000 */
[----:B------:R-:W-:-:S04]  /*6700*/  LOP3.LUT R9, R9, R235, R6, 0x96, !PT ;  /* 0x000000eb09097212 */ /* 0x000fc800078e9606 */
[----:B------:R-:W-:-:S05]  /*6710*/  LOP3.LUT R6, R11, R233, R14, 0x96, !PT ;  /* 0x000000e90b067212 */ /* 0x000fca00078e960e */
[----:B------:R-:W-:-:S05]  /*6720*/  IMAD.WIDE.U32 R6, R6, -0x326172a9, RZ ;  /* 0xcd9e8d5706067825 */ /* 0x000fca00078e00ff */
[----:B------:R-:W-:-:S04]  /*6730*/  LOP3.LUT R0, R7, R135, R8, 0x96, !PT ;  /* 0x0000008707007212 */ /* 0x000fc800078e9608 */
[----:B------:R-:W-:-:S04]  /*6740*/  LOP3.LUT R2, R0, 0xff, RZ, 0xc0, !PT ;  /* 0x000000ff00027812 */ /* 0x000fc800078ec0ff */
[----:B------:R-:W-:Y:S02]  /*6750*/  ISETP.GE.U32.AND P2, PT, R193, R2, PT ;  /* 0x00000002c100720c */ /* 0x000fe40003f46070 */
[----:B------:R-:W-:Y:S01]  /*6760*/  LOP3.LUT R2, R0, 0xffff, RZ, 0xc0, !PT ;  /* 0x0000ffff00027812 */ /* 0x000fe200078ec0ff */
[----:B------:R-:W1:Y:S03]  /*6770*/  MUFU.EX2 R24, R16 ;  /* 0x0000001000187308 */ /* 0x000e660000000800 */
[----:B------:R-:W-:-:S04]  /*6780*/  SHF.R.U32.HI R2, RZ, 0x8, R2 ;  /* 0x00000008ff027819 */ /* 0x000fc80000011602 */
[----:B------:R-:W-:Y:S01]  /*6790*/  LOP3.LUT R2, R2, 0xffff, RZ, 0xc0, !PT ;  /* 0x0000ffff02027812 */ /* 0x000fe200078ec0ff */
[----:B------:R-:W2:Y:S03]  /*67a0*/  MUFU.EX2 R15, R18 ;  /* 0x00000012000f7308 */ /* 0x000ea60000000800 */
[----:B------:R-:W-:Y:S02]  /*67b0*/  ISETP.GE.U32.AND P4, PT, R193, R2, PT ;  /* 0x00000002c100720c */ /* 0x000fe40003f86070 */
[----:B------:R-:W-:-:S03]  /*67c0*/  SHF.R.U32.HI R2, RZ, 0x10, R0 ;  /* 0x00000010ff027819 */ /* 0x000fc60000011600 */
[----:B------:R-:W-:Y:S01]  /*67d0*/  MUFU.EX2 R14, R17 ;  /* 0x00000011000e7308 */ /* 0x000fe20000000800 */
[----:B------:R-:W-:-:S07]  /*67e0*/  SHF.R.U32.HI R0, RZ, 0x18, R0 ;  /* 0x00000018ff007819 */ /* 0x000fce0000011600 */
[----:B------:R-:W3:Y:S01]  /*67f0*/  MUFU.EX2 R5, R19 ;  /* 0x0000001300057308 */ /* 0x000ee20000000800 */
[----:B------:R-:W-:Y:S02]  /*6800*/  ISETP.GE.U32.AND P3, PT, R193, R0, PT ;  /* 0x00000000c100720c */ /* 0x000fe40003f66070 */
[----:B------:R-:W-:-:S05]  /*6810*/  LOP3.LUT R0, R6, 0xff, RZ, 0xc0, !PT ;  /* 0x000000ff06007812 */ /* 0x000fca00078ec0ff */
[----:B------:R-:W4:Y:S01]  /*6820*/  MUFU.EX2 R17, R20 ;  /* 0x0000001400117308 */ /* 0x000f220000000800 */
[----:B------:R-:W-:Y:S01]  /*6830*/  ISETP.GE.U32.AND P0, PT, R193, R0, PT ;  /* 0x00000000c100720c */ /* 0x000fe20003f06070 */
[----:B-1----:R-:W-:-:S06]  /*6840*/  FADD.FTZ R0, R24, R23 ;  /* 0x0000001718007221 */ /* 0x002fcc0000010000 */
[----:B------:R-:W1:Y:S01]  /*6850*/  MUFU.EX2 R11, R21 ;  /* 0x00000015000b7308 */ /* 0x000e620000000800 */
[----:B------:R-:W-:Y:S01]  /*6860*/  LOP3.LUT R2, R2, 0xff, RZ, 0xc0, !PT ;  /* 0x000000ff02027812 */ /* 0x000fe200078ec0ff */
[----:B--2---:R-:W-:Y:S01]  /*6870*/  FADD.FTZ R16, R15, R0 ;  /* 0x000000000f107221 */ /* 0x004fe20000010000 */
[----:B---3--:R-:W-:Y:S01]  /*6880*/  FADD.FTZ R0, R14, R5 ;  /* 0x000000050e007221 */ /* 0x008fe20000010000 */
[----:B------:R-:W-:Y:S02]  /*6890*/  LOP3.LUT R8, R6, 0xffff, RZ, 0xc0, !PT ;  /* 0x0000ffff06087812 */ /* 0x000fe400078ec0ff */
[----:B------:R-:W-:Y:S02]  /*68a0*/  ISETP.GE.U32.AND P1, PT, R193, R2, PT ;  /* 0x00000002c100720c */ /* 0x000fe40003f26070 */
[----:B------:R-:W-:Y:S02]  /*68b0*/  SHF.R.U32.HI R2, RZ, 0x10, R6 ;  /* 0x00000010ff027819 */ /* 0x000fe40000011606 */
[----:B------:R-:W-:Y:S01]  /*68c0*/  PRMT R168, R22, 0x7610, R168 ;  /* 0x0000761016a87816 */ /* 0x000fe200000000a8 */
[----:B----4-:R-:W-:Y:S01]  /*68d0*/  FADD.FTZ R0, R17, R0 ;  /* 0x0000000011007221 */ /* 0x010fe20000010000 */
[----:B------:R-:W-:-:S02]  /*68e0*/  SHF.R.U32.HI R6, RZ, 0x18, R6 ;  /* 0x00000018ff067819 */ /* 0x000fc40000011606 */
[----:B------:R-:W-:Y:S01]  /*68f0*/  F2FP.BF16.F32.PACK_AB R5, R5, R14 ;  /* 0x0000000e0505723e */ /* 0x000fe200000010ff */
[----:B------:R-:W-:Y:S01]  /*6900*/  @!P2 HFMA2.BF16_V2 R37, -RZ.H0_H0, RZ.H0_H0, -R168.H0_H0 ;  /* 0x200000ffff25a231 */ /* 0x000fe200003409a8 */
[----:B------:R-:W-:Y:S01]  /*6910*/  ISETP.GE.U32.AND P5, PT, R193, R6, PT ;  /* 0x00000006c100720c */ /* 0x000fe20003fa6070 */
[----:B-1----:R-:W-:Y:S01]  /*6920*/  FADD.FTZ R14, R11, R0 ;  /* 0x000000000b0e7221 */ /* 0x002fe20000010000 */
[----:B------:R-:W-:Y:S01]  /*6930*/  PRMT R167, R22, 0x7632, R167 ;  /* 0x0000763216a77816 */ /* 0x000fe200000000a7 */
[----:B------:R-:W-:Y:S01]  /*6940*/  IMAD.WIDE.U32 R6, R9, -0x2daee0ad, RZ ;  /* 0xd2511f5309067825 */ /* 0x000fe200078e00ff */
[----:B------:R-:W-:Y:S02]  /*6950*/  PRMT R166, R5, 0x7632, R166 ;  /* 0x0000763205a67816 */ /* 0x000fe400000000a6 */
[----:B------:R-:W-:Y:S02]  /*6960*/  LOP3.LUT R0, R2, 0xff, RZ, 0xc0, !PT ;  /* 0x000000ff02007812 */ /* 0x000fe400078ec0ff */
[----:B------:R-:W-:Y:S01]  /*6970*/  SHF.R.U32.HI R2, RZ, 0x8, R8 ;  /* 0x00000008ff027819 */ /* 0x000fe20000011608 */
[----:B------:R-:W-:Y:S01]  /*6980*/  @!P4 HFMA2.BF16_V2 R41, -RZ.H0_H0, RZ.H0_H0, -R167.H0_H0 ;  /* 0x200000ffff29c231 */ /* 0x000fe200003409a7 */
[----:B------:R-:W-:Y:S01]  /*6990*/  PRMT R3, R168, 0x5410, R167 ;  /* 0x00005410a8037816 */ /* 0x000fe200000000a7 */
[----:B------:R-:W-:Y:S01]  /*69a0*/  @!P3 HFMA2.BF16_V2 R45, -RZ.H0_H0, RZ.H0_H0, -R166.H0_H0 ;  /* 0x200000ffff2db231 */ /* 0x000fe200003409a6 */
[----:B------:R-:W-:-:S02]  /*69b0*/  @!P2 PRMT R168, R37, 0x5410, RZ ;  /* 0x0000541025a8a816 */ /* 0x000fc400000000ff */
[----:B------:R-:W-:Y:S02]  /*69c0*/  PRMT R165, R5, 0x7610, R165 ;  /* 0x0000761005a57816 */ /* 0x000fe400000000a5 */
[----:B------:R-:W-:Y:S02]  /*69d0*/  ISETP.GE.U32.AND P2, PT, R193, R0, PT ;  /* 0x00000000c100720c */ /* 0x000fe40003f46070 */
[----:B------:R-:W-:Y:S02]  /*69e0*/  LOP3.LUT R5, R6, 0xff, RZ, 0xc0, !PT ;  /* 0x000000ff06057812 */ /* 0x000fe400078ec0ff */
[----:B------:R-:W-:Y:S02]  /*69f0*/  LOP3.LUT R0, R7, R155, R10, 0x96, !PT ;  /* 0x0000009b07007212 */ /* 0x000fe400078e960a */
[----:B------:R-:W-:Y:S01]  /*6a00*/  LOP3.LUT R2, R2, 0xffff, RZ, 0xc0, !PT ;  /* 0x0000ffff02027812 */ /* 0x000fe200078ec0ff */
[----:B------:R-:W1:Y:S01]  /*6a10*/  MUFU.EX2 R10, R29 ;  /* 0x0000001d000a7308 */ /* 0x000e620000000800 */
[----:B------:R-:W-:-:S02]  /*6a20*/  PRMT R250, R165, 0x5410, R166 ;  /* 0x00005410a5fa7816 */ /* 0x000fc400000000a6 */
[----:B------:R-:W-:Y:S02]  /*6a30*/  @!P4 PRMT R167, R41, 0x5410, RZ ;  /* 0x0000541029a7c816 */ /* 0x000fe400000000ff */
[----:B------:R-:W-:Y:S02]  /*6a40*/  @!P3 PRMT R166, R45, 0x5410, RZ ;  /* 0x000054102da6b816 */ /* 0x000fe400000000ff */
[C---:B------:R-:W-:Y:S02]  /*6a50*/  ISETP.GE.U32.AND P4, PT, R193.reuse, R2, PT ;  /* 0x00000002c100720c */ /* 0x040fe40003f86070 */
[----:B------:R-:W-:Y:S02]  /*6a60*/  ISETP.GE.U32.AND P3, PT, R193, R5, PT ;  /* 0x00000005c100720c */ /* 0x000fe40003f66070 */
[----:B------:R-:W-:Y:S01]  /*6a70*/  LOP3.LUT R2, R0, 0xffff, RZ, 0xc0, !PT ;  /* 0x0000ffff00027812 */ /* 0x000fe200078ec0ff */
[----:B------:R-:W2:Y:S01]  /*6a80*/  MUFU.EX2 R5, R31 ;  /* 0x0000001f00057308 */ /* 0x000ea20000000800 */
[----:B------:R-:W-:-:S02]  /*6a90*/  @!P1 HFMA2.BF16_V2 R47, -RZ.H0_H0, RZ.H0_H0, -R165.H0_H0 ;  /* 0x200000ffff2f9231 */ /* 0x000fc400003409a5 */
[----:B------:R-:W-:-:S04]  /*6aa0*/  SHF.R.U32.HI R2, RZ, 0x8, R2 ;  /* 0x00000008ff027819 */ /* 0x000fc80000011602 */
[----:B------:R-:W-:Y:S02]  /*6ab0*/  LOP3.LUT R2, R2, 0xffff, RZ, 0xc0, !PT ;  /* 0x0000ffff02027812 */ /* 0x000fe400078ec0ff */
[----:B------:R-:W-:Y:S02]  /*6ac0*/  @!P1 PRMT R165, R47, 0x5410, RZ ;  /* 0x000054102fa59816 */ /* 0x000fe400000000ff */
[----:B------:R-:W-:Y:S02]  /*6ad0*/  PRMT R162, R25, 0x7610, R162 ;  /* 0x0000761019a27816 */ /* 0x000fe400000000a2 */
[----:B------:R-:W-:Y:S01]  /*6ae0*/  ISETP.GE.U32.AND P1, PT, R193, R2, PT ;  /* 0x00000002c100720c */ /* 0x000fe20003f26070 */
[----:B-1----:R-:W-:Y:S01]  /*6af0*/  FADD.FTZ R2, R10, R14 ;  /* 0x0000000e0a027221 */ /* 0x002fe20000010000 */
[----:B------:R-:W-:Y:S01]  /*6b00*/  LOP3.LUT R8, R6, 0xffff, RZ, 0xc0, !PT ;  /* 0x0000ffff06087812 */ /* 0x000fe200078ec0ff */
[----:B------:R-:W-:Y:S01]  /*6b10*/  @!P0 HFMA2.BF16_V2 R53, -RZ.H0_H0, RZ.H0_H0, -R162.H0_H0 ;  /* 0x200000ffff358231 */ /* 0x000fe200003409a2 */
[----:B------:R-:W-:Y:S01]  /*6b20*/  PRMT R164, R25, 0x7632, R164 ;  /* 0x0000763219a47816 */ /* 0x000fe200000000a4 */
[----:B--2---:R-:W-:Y:S01]  /*6b30*/  FADD.FTZ R7, R5, R2 ;  /* 0x0000000205077221 */ /* 0x004fe20000010000 */
[----:B------:R-:W-:-:S02]  /*6b40*/  F2FP.BF16.F32.PACK_AB R11, R11, R17 ;  /* 0x000000110b0b723e */ /* 0x000fc400000010ff */
[----:B------:R-:W-:Y:S02]  /*6b50*/  LOP3.LUT R2, R0, 0xff, RZ, 0xc0, !PT ;  /* 0x000000ff00027812 */ /* 0x000fe400078ec0ff */
[----:B------:R-:W-:Y:S02]  /*6b60*/  PRMT R176, R162, 0x5410, R164 ;  /* 0x00005410a2b07816 */ /* 0x000fe400000000a4 */
[----:B------:R-:W-:Y:S02]  /*6b70*/  @!P0 PRMT R162, R53, 0x5410, RZ ;  /* 0x0000541035a28816 */ /* 0x000fe400000000ff */
[----:B------:R-:W-:Y:S02]  /*6b80*/  PRMT R163, R11, 0x7632, R163 ;  /* 0x000076320ba37816 */ /* 0x000fe400000000a3 */
[----:B------:R-:W-:Y:S02]  /*6b90*/  ISETP.GE.U32.AND P0, PT, R193, R2, PT ;  /* 0x00000002c100720c */ /* 0x000fe40003f06070 */
[--C-:B------:R-:W-:Y:S01]  /*6ba0*/  SHF.R.U32.HI R2, RZ, 0x18, R0.reuse ;  /* 0x00000018ff027819 */ /* 0x100fe20000011600 */
[----:B------:R-:W1:Y:S01]  /*6bb0*/  MUFU.EX2 R17, R32 ;  /* 0x0000002000117308 */ /* 0x000e620000000800 */
[----:B------:R-:W-:Y:S01]  /*6bc0*/  SHF.R.U32.HI R0, RZ, 0x10, R0 ;  /* 0x00000010ff007819 */ /* 0x000fe20000011600 */
[----:B------:R-:W-:Y:S01]  /*6bd0*/  @!P5 HFMA2.BF16_V2 R62, -RZ.H0_H0, RZ.H0_H0, -R163.H0_H0 ;  /* 0x200000ffff3ed231 */ /* 0x000fe200003409a3 */
[----:B------:R-:W-:-:S02]  /*6be0*/  PRMT R160, R11, 0x7610, R160 ;  /* 0x000076100ba07816 */ /* 0x000fc400000000a0 */
[----:B------:R-:W-:Y:S02]  /*6bf0*/  LOP3.LUT R0, R0, 0xff, RZ, 0xc0, !PT ;  /* 0x000000ff00007812 */ /* 0x000fe400078ec0ff */
[----:B------:R-:W-:Y:S01]  /*6c00*/  F2FP.BF16.F32.PACK_AB R5, R5, R10 ;  /* 0x0000000a0505723e */ /* 0x000fe200000010ff */
[----:B------:R-:W2:Y:S01]  /*6c10*/  MUFU.EX2 R18, R33 ;  /* 0x0000002100127308 */ /* 0x000ea20000000800 */
[----:B------:R-:W-:Y:S01]  /*6c20*/  F2FP.BF16.F32.PACK_AB R15, R15, R24 ;  /* 0x000000180f0f723e */ /* 0x000fe200000010ff */
[----:B------:R-:W-:Y:S01]  /*6c30*/  @!P4 HFMA2.BF16_V2 R58, -RZ.H0_H0, RZ.H0_H0, -R164.H0_H0 ;  /* 0x200000ffff3ac231 */ /* 0x000fe200003409a4 */
[----:B------:R-:W-:Y:S02]  /*6c40*/  PRMT R138, R160, 0x5410, R163 ;  /* 0x00005410a08a7816 */ /* 0x000fe400000000a3 */
[----:B------:R-:W-:-:S03]  /*6c50*/  @!P5 PRMT R163, R62, 0x5410, RZ ;  /* 0x000054103ea3d816 */ /* 0x000fc600000000ff */
[----:B------:R-:W3:Y:S01]  /*6c60*/  MUFU.EX2 R11, R36 ;  /* 0x00000024000b7308 */ /* 0x000ee20000000800 */
[----:B------:R-:W-:Y:S02]  /*6c70*/  ISETP.GE.U32.AND P5, PT, R193, R0, PT ;  /* 0x00000000c100720c */ /* 0x000fe40003fa6070 */
[----:B------:R-:W-:Y:S02]  /*6c80*/  SHF.R.U32.HI R9, RZ, 0x10, R6 ;  /* 0x00000010ff097819 */ /* 0x000fe40000011606 */
[----:B------:R-:W-:-:S03]  /*6c90*/  SHF.R.U32.HI R0, RZ, 0x8, R8 ;  /* 0x00000008ff007819 */ /* 0x000fc60000011608 */
[----:B------:R-:W4:Y:S01]  /*6ca0*/  MUFU.EX2 R10, R40 ;  /* 0x00000028000a7308 */ /* 0x000f220000000800 */
[C---:B------:R-:W-:Y:S01]  /*6cb0*/  PRMT R159, R15.reuse, 0x7610, R159 ;  /* 0x000076100f9f7816 */ /* 0x040fe2000000009f */
[----:B------:R-:W-:Y:S01]  /*6cc0*/  @!P2 HFMA2.BF16_V2 R63, -RZ.H0_H0, RZ.H0_H0, -R160.H0_H0 ;  /* 0x200000ffff3fa231 */ /* 0x000fe200003409a0 */
[----:B------:R-:W-:Y:S02]  /*6cd0*/  PRMT R94, R15, 0x7632, R94 ;  /* 0x000076320f5e7816 */ /* 0x000fe4000000005e */
[----:B------:R-:W-:Y:S02]  /*6ce0*/  @!P4 PRMT R164, R58, 0x5410, RZ ;  /* 0x000054103aa4c816 */ /* 0x000fe400000000ff */
[----:B------:R-:W-:Y:S01]  /*6cf0*/  ISETP.GE.U32.AND P4, PT, R193, R2, PT ;  /* 0x00000002c100720c */ /* 0x000fe20003f86070 */
[----:B------:R-:W-:Y:S01]  /*6d00*/  MUFU.EX2 R26, R26 ;  /* 0x0000001a001a7308 */ /* 0x000fe20000000800 */
[----:B------:R-:W-:Y:S01]  /*6d10*/  LOP3.LUT R0, R0, 0xffff, RZ, 0xc0, !PT ;  /* 0x0000ffff00007812 */ /* 0x000fe200078ec0ff */
[----:B------:R-:W-:Y:S01]  /*6d20*/  @!P0 HFMA2.BF16_V2 R61, -RZ.H0_H0, RZ.H0_H0, -R159.H0_H0 ;  /* 0x200000ffff3d8231 */ /* 0x000fe2000034099f */
[----:B------:R-:W-:Y:S01]  /*6d30*/  LOP3.LUT R2, R9, 0xff, RZ, 0xc0, !PT ;  /* 0x000000ff09027812 */ /* 0x000fe200078ec0ff */
[----:B------:R-:W-:-:S04]  /*6d40*/  @!P1 HFMA2.BF16_V2 R60, -RZ.H0_H0, RZ.H0_H0, -R94.H0_H0 ;  /* 0x200000ffff3c9231 */ /* 0x000fc8000034095e */
[----:B------:R-:W4:Y:S01]  /*6d50*/  MUFU.EX2 R27, R27 ;  /* 0x0000001b001b7308 */ /* 0x000f220000000800 */
[----:B------:R-:W-:Y:S02]  /*6d60*/  @!P2 PRMT R160, R63, 0x5410, RZ ;  /* 0x000054103fa0a816 */ /* 0x000fe400000000ff */
[----:B------:R-:W-:Y:S02]  /*6d70*/  SHF.R.U32.HI R6, RZ, 0x18, R6 ;  /* 0x00000018ff067819 */ /* 0x000fe40000011606 */
[----:B------:R-:W-:-:S03]  /*6d80*/  ISETP.GE.U32.AND P2, PT, R193, R0, PT ;  /* 0x00000000c100720c */ /* 0x000fc60003f46070 */
[----:B------:R-:W-:Y:S01]  /*6d90*/  MUFU.EX2 R14, R35 ;  /* 0x00000023000e7308 */ /* 0x000fe20000000800 */
[----:B-1----:R-:W-:Y:S01]  /*6da0*/  FADD.FTZ R0, R17, R16 ;  /* 0x0000001011007221 */ /* 0x002fe20000010000 */
[----:B------:R-:W-:-:S06]  /*6db0*/  PRMT R171, R159, 0x5410, R94 ;  /* 0x000054109fab7816 */ /* 0x000fcc000000005e */
[----:B------:R-:W1:Y:S01]  /*6dc0*/  MUFU.EX2 R9, R39 ;  /* 0x0000002700097308 */ /* 0x000e620000000800 */
[----:B------:R-:W-:Y:S02]  /*6dd0*/  @!P0 PRMT R159, R61, 0x5410, RZ ;  /* 0x000054103d9f8816 */ /* 0x000fe400000000ff */
[----:B------:R-:W-:-:S05]  /*6de0*/  ISETP.GE.U32.AND P0, PT, R193, R6, PT ;  /* 0x00000006c100720c */ /* 0x000fca0003f06070 */
[----:B------:R-:W1:Y:S01]  /*6df0*/  MUFU.EX2 R28, R28 ;  /* 0x0000001c001c7308 */ /* 0x000e620000000800 */
[----:B------:R-:W-:Y:S01]  /*6e00*/  @!P1 PRMT R94, R60, 0x5410, RZ ;  /* 0x000054103c5e9816 */ /* 0x000fe200000000ff */
[----:B--2---:R-:W-:Y:S01]  /*6e10*/  FADD.FTZ R6, R18, R0 ;  /* 0x0000000012067221 */ /* 0x004fe20000010000 */
[----:B------:R-:W-:Y:S01]  /*6e20*/  ISETP.GE.U32.AND P1, PT, R193, R2, PT ;  /* 0x00000002c100720c */ /* 0x000fe20003f26070 */
[----:B---3--:R-:W-:-:S04]  /*6e30*/  FADD.FTZ R2, R11, R7 ;  /* 0x000000070b027221 */ /* 0x008fc80000010000 */
[----:B------:R-:W2:Y:S01]  /*6e40*/  MUFU.EX2 R8, R43 ;  /* 0x0000002b00087308 */ /* 0x000ea20000000800 */
[----:B----4-:R-:W-:-:S07]  /*6e50*/  F2FP.BF16.F32.PACK_AB R0, R10, R11 ;  /* 0x0000000b0a00723e */ /* 0x010fce00000010ff */
[----:B------:R-:W3:Y:S01]  /*6e60*/  MUFU.EX2 R30, R30 ;  /* 0x0000001e001e7308 */ /* 0x000ee20000000800 */
[C---:B------:R-:W-:Y:S02]  /*6e70*/  PRMT R161, R5.reuse, 0x7632, R161 ;  /* 0x0000763205a17816 */ /* 0x040fe400000000a1 */
[----:B------:R-:W-:-:S05]  /*6e80*/  PRMT R93, R5, 0x7610, R93 ;  /* 0x00007610055d7816 */ /* 0x000fca000000005d */
[----:B------:R4:W4:Y:S01]  /*6e90*/  MUFU.EX2 R21, R34 ;  /* 0x0000002200157308 */ /* 0x0009220000000800 */
[----:B------:R-:W-:Y:S02]  /*6ea0*/  F2FP.BF16.F32.PACK_AB R5, R18, R17 ;  /* 0x000000111205723e */ /* 0x000fe400000010ff */
[C---:B------:R-:W-:Y:S02]  /*6eb0*/  PRMT R156, R0.reuse, 0x7610, R156 ;  /* 0x00007610009c7816 */ /* 0x040fe4000000009c */
[----:B------:R-:W-:-:S03]  /*6ec0*/  PRMT R154, R0, 0x7632, R154 ;  /* 0x00007632009a7816 */ /* 0x000fc6000000009a */
[----:B------:R-:W4:Y:S01]  /*6ed0*/  MUFU.EX2 R7, R46 ;  /* 0x0000002e00077308 */ /* 0x000f220000000800 */
[----:B------:R-:W-:Y:S01]  /*6ee0*/  FADD.FTZ R0, R10, R2 ;  /* 0x000000020a007221 */ /* 0x000fe20000010000 */
[----:B------:R-:W-:-:S06]  /*6ef0*/  FADD.FTZ R2, R26, R27 ;  /* 0x0000001b1a027221 */ /* 0x000fcc0000010000 */
[----:B------:R-:W4:Y:S01]  /*6f00*/  MUFU.EX2 R19, R38 ;  /* 0x0000002600137308 */ /* 0x000f220000000800 */
[C---:B------:R-:W-:Y:S02]  /*6f10*/  PRMT R158, R5.reuse, 0x7610, R158 ;  /* 0x00007610059e7816 */ /* 0x040fe4000000009e */
[----:B------:R-:W-:Y:S01]  /*6f20*/  PRMT R157, R5, 0x7632, R157 ;  /* 0x00007632059d7816 */ /* 0x000fe2000000009d */
[----:B-1----:R-:W-:-:S04]  /*6f30*/  FADD.FTZ R5, R14, R9 ;  /* 0x000000090e057221 */ /* 0x002fc80000010000 */
[----:B------:R-:W1:Y:S01]  /*6f40*/  MUFU.EX2 R23, R44 ;  /* 0x0000002c00177308 */ /* 0x000e620000000800 */
[----:B------:R-:W-:Y:S01]  /*6f50*/  FADD.FTZ R2, R28, R2 ;  /* 0x000000021c027221 */ /* 0x000fe20000010000 */
[----:B------:R-:W-:-:S06]  /*6f60*/  F2FP.BF16.F32.PACK_AB R36, R27, R26 ;  /* 0x0000001a1b24723e */ /* 0x000fcc00000010ff */
[----:B------:R-:W1:Y:S01]  /*6f70*/  MUFU.EX2 R20, R42 ;  /* 0x0000002a00147308 */ /* 0x000e620000000800 */
[----:B--2---:R-:W-:Y:S01]  /*6f80*/  FADD.FTZ R5, R8, R5 ;  /* 0x0000000508057221 */ /* 0x004fe20000010000 */
[----:B---3--:R-:W-:Y:S01]  /*6f90*/  FADD.FTZ R26, R30, R2 ;  /* 0x000000021e1a7221 */ /* 0x008fe20000010000 */
[----:B----4-:R-:W-:-:S05]  /*6fa0*/  F2FP.BF16.F32.PACK_AB R34, R9, R14 ;  /* 0x0000000e0922723e */ /* 0x010fca00000010ff */
[----:B------:R-:W2:Y:S01]  /*6fb0*/  MUFU.EX2 R22, R48 ;  /* 0x0000003000167308 */ /* 0x000ea20000000800 */
[----:B------:R-:W-:-:S07]  /*6fc0*/  FADD.FTZ R2, R21, R6 ;  /* 0x0000000615027221 */ /* 0x000fce0000010000 */
[----:B------:R-:W3:Y:S01]  /*6fd0*/  MUFU.EX2 R10, R49 ;  /* 0x00000031000a7308 */ /* 0x000ee20000000800 */
[----:B------:R-:W-:Y:S01]  /*6fe0*/  FADD.FTZ R25, R7, R5 ;  /* 0x0000000507197221 */ /* 0x000fe20000010000 */
[----:B------:R-:W-:-:S06]  /*6ff0*/  FADD.FTZ R2, R19, R2 ;  /* 0x0000000213027221 */ /* 0x000fcc0000010000 */
[----:B------:R-:W4:Y:S01]  /*7000*/  MUFU.EX2 R9, R52 ;  /* 0x0000003400097308 */ /* 0x000f220000000800 */
[----:B-1----:R-:W-:Y:S01]  /*7010*/  FADD.FTZ R2, R23, R2 ;  /* 0x0000000217027221 */ /* 0x002fe20000010000 */
[----:B------:R-:W-:-:S06]  /*7020*/  FADD.FTZ R0, R20, R0 ;  /* 0x0000000014007221 */ /* 0x000fcc0000010000 */
[----:B------:R-:W1:Y:S01]  /*7030*/  MUFU.EX2 R5, R59 ;  /* 0x0000003b00057308 */ /* 0x000e620000000800 */
[----:B--2---:R-:W-:Y:S01]  /*7040*/  FADD.FTZ R17, R22, R2 ;  /* 0x0000000216117221 */ /* 0x004fe20000010000 */
[----:B---3--:R-:W-:Y:S01]  /*7050*/  FADD.FTZ R0, R10, R0 ;  /* 0x000000000a007221 */ /* 0x008fe20000010000 */
[----:B------:R-:W-:-:S05]  /*7060*/  VIADD R2, R204, 0x1 ;  /* 0x00000001cc027836 */ /* 0x000fca0000000000 */
[----:B------:R-:W-:Y:S01]  /*7070*/  LOP3.LUT R190, R229, R2, RZ, 0x3c, !PT ;  /* 0x00000002e5be7212 */ /* 0x000fe200078e3cff */
[----:B----4-:R-:W-:Y:S01]  /*7080*/  FADD.FTZ R0, R9, R0 ;  /* 0x0000000009007221 */ /* 0x010fe20000010000 */
[----:B------:R-:W-:-:S03]  /*7090*/  F2FP.BF16.F32.PACK_AB R37, R30, R28 ;  /* 0x0000001c1e25723e */ /* 0x000fc600000010ff */
[----:B-1----:R-:W-:Y:S01]  /*70a0*/  FADD.FTZ R16, R5, R0 ;  /* 0x0000000005107221 */ /* 0x002fe20000010000 */
[----:B------:R-:W-:-:S05]  /*70b0*/  LOP3.LUT R0, R190, R199, RZ, 0x3c, !PT ;  /* 0x000000c7be007212 */ /* 0x000fca00078e3cff */
[----:B------:R-:W-:Y:S01]  /*70c0*/  IMAD.WIDE.U32 R30, R0, -0x326172a9, RZ ;  /* 0xcd9e8d57001e7825 */ /* 0x000fe200078e00ff */
[----:B------:R-:W-:-:S04]  /*70d0*/  F2FP.BF16.F32.PACK_AB R35, R7, R8 ;  /* 0x000000080723723e */ /* 0x000fc800000010ff */
[----:B------:R-:W-:Y:S02]  /*70e0*/  LOP3.LUT R6, R31, R225, R208, 0x96, !PT ;  /* 0x000000e11f067212 */ /* 0x000fe400078e96d0 */
[----:B------:R-:W-:Y:S02]  /*70f0*/  LOP3.LUT R8, R109, R224, R30, 0x96, !PT ;  /* 0x000000e06d087212 */ /* 0x000fe400078e961e */
[----:B------:R-:W-:Y:S01]  /*7100*/  F2FP.BF16.F32.PACK_AB R18, R19, R21 ;  /* 0x000000151312723e */ /* 0x000fe200000010ff */
[----:B------:R-:W-:Y:S01]  /*7110*/  IMAD.WIDE.U32 R6, R6, -0x2daee0ad, RZ ;  /* 0xd2511f5306067825 */ /* 0x000fe200078e00ff */
[----:B------:R-:W-:-:S03]  /*7120*/  F2FP.BF16.F32.PACK_AB R21, R5, R9 ;  /* 0x000000090515723e */ /* 0x000fc600000010ff */
[----:B------:R-:W-:Y:S01]  /*7130*/  IMAD.WIDE.U32 R8, R8, -0x2daee0ad, RZ ;  /* 0xd2511f5308087825 */ /* 0x000fe200078e00ff */
[----:B------:R-:W-:Y:S02]  /*7140*/  F2FP.BF16.F32.PACK_AB R20, R10, R20 ;  /* 0x000000140a14723e */ /* 0x000fe400000010ff */
        /* <DEDUP_REMOVED lines=11> */
[----:B------:R-:W-:-:S04]  /*7200*/  IMAD.WIDE.U32 R6, R6, -0x326172a9, RZ ;  /* 0xcd9e8d5706067825 */ /* 0x000fc800078e00ff */
[----:B------:R-:W-:Y:S01]  /*7210*/  @!P5 HFMA2.BF16_V2 R64, -RZ.H0_H0, RZ.H0_H0, -R93.H0_H0 ;  /* 0x200000ffff40d231 */ /* 0x000fe2000034095d */
[----:B------:R-:W-:Y:S02]  /*7220*/  LOP3.LUT R0, R7, R135, R8, 0x96, !PT ;  /* 0x0000008707007212 */ /* 0x000fe400078e9608 */
[----:B------:R-:W-:Y:S02]  /*7230*/  PRMT R139, R93, 0x5410, R161 ;  /* 0x000054105d8b7816 */ /* 0x000fe400000000a1 */
[----:B------:R-:W-:Y:S02]  /*7240*/  LOP3.LUT R2, R0, 0xff, RZ, 0xc0, !PT ;  /* 0x000000ff00027812 */ /* 0x000fe400078ec0ff */
[----:B------:R-:W-:Y:S02]  /*7250*/  @!P5 PRMT R93, R64, 0x5410, RZ ;  /* 0x00005410405dd816 */ /* 0x000fe400000000ff */
[----:B------:R-:W-:Y:S02]  /*7260*/  ISETP.GE.U32.AND P5, PT, R193, R2, PT ;  /* 0x00000002c100720c */ /* 0x000fe40003fa6070 */
[----:B------:R-:W-:Y:S01]  /*7270*/  LOP3.LUT R2, R0, 0xffff, RZ, 0xc0, !PT ;  /* 0x0000ffff00027812 */ /* 0x000fe200078ec0ff */
[----:B------:R-:W-:-:S03]  /*7280*/  @!P4 HFMA2.BF16_V2 R65, -RZ.H0_H0, RZ.H0_H0, -R161.H0_H0 ;  /* 0x200000ffff41c231 */ /* 0x000fc600003409a1 */
[----:B------:R-:W-:-:S04]  /*7290*/  SHF.R.U32.HI R2, RZ, 0x8, R2 ;  /* 0x00000008ff027819 */ /* 0x000fc80000011602 */
[----:B------:R-:W-:Y:S01]  /*72a0*/  LOP3.LUT R2, R2, 0xffff, RZ, 0xc0, !PT ;  /* 0x0000ffff02027812 */ /* 0x000fe200078ec0ff */
[----:B------:R-:W-:Y:S01]  /*72b0*/  @!P3 HFMA2.BF16_V2 R69, -RZ.H0_H0, RZ.H0_H0, -R158.H0_H0 ;  /* 0x200000ffff45b231 */ /* 0x000fe2000034099e */
[----:B------:R-:W-:Y:S01]  /*72c0*/  @!P4 PRMT R161, R65, 0x5410, RZ ;  /* 0x0000541041a1c816 */ /* 0x000fe200000000ff */
[----:B------:R-:W1:Y:S01]  /*72d0*/  MUFU.EX2 R11, R70 ;  /* 0x00000046000b7308 */ /* 0x000e620000000800 */
[----:B------:R-:W-:Y:S02]  /*72e0*/  ISETP.GE.U32.AND P4, PT, R193, R2, PT ;  /* 0x00000002c100720c */ /* 0x000fe40003f86070 */
[--C-:B------:R-:W-:Y:S02]  /*72f0*/  SHF.R.U32.HI R2, RZ, 0x10, R0.reuse ;  /* 0x00000010ff027819 */ /* 0x100fe40000011600 */
[----:B------:R-:W-:-:S03]  /*7300*/  SHF.R.U32.HI R0, RZ, 0x18, R0 ;  /* 0x00000018ff007819 */ /* 0x000fc60000011600 */
[----:B------:R-:W2:Y:S01]  /*7310*/  MUFU.EX2 R19, R104 ;  /* 0x0000006800137308 */ /* 0x000ea20000000800 */
[----:B------:R-:W-:Y:S01]  /*7320*/  PRMT R197, R158, 0x5410, R157 ;  /* 0x000054109ec57816 */ /* 0x000fe2000000009d */
[----:B------:R-:W-:Y:S01]  /*7330*/  @!P1 HFMA2.BF16_V2 R67, -RZ.H0_H0, RZ.H0_H0, -R156.H0_H0 ;  /* 0x200000ffff439231 */ /* 0x000fe2000034099c */
[----:B------:R-:W-:Y:S02]  /*7340*/  @!P3 PRMT R158, R69, 0x5410, RZ ;  /* 0x00005410459eb816 */ /* 0x000fe400000000ff */
[----:B------:R-:W-:-:S03]  /*7350*/  ISETP.GE.U32.AND P3, PT, R193, R0, PT ;  /* 0x00000000c100720c */ /* 0x000fc60003f66070 */
[----:B------:R-:W3:Y:S01]  /*7360*/  MUFU.EX2 R5, R105 ;  /* 0x0000006900057308 */ /* 0x000ee20000000800 */
[----:B------:R-:W-:Y:S01]  /*7370*/  LOP3.LUT R0, R6, 0xff, RZ, 0xc0, !PT ;  /* 0x000000ff06007812 */ /* 0x000fe200078ec0ff */
[----:B------:R-:W-:Y:S01]  /*7380*/  @!P0 HFMA2.BF16_V2 R66, -RZ.H0_H0, RZ.H0_H0, -R154.H0_H0 ;  /* 0x200000ffff428231 */ /* 0x000fe2000034099a */
[----:B------:R-:W-:-:S05]  /*7390*/  PRMT R136, R156, 0x5410, R154 ;  /* 0x000054109c887816 */ /* 0x000fca000000009a */
[----:B------:R-:W4:Y:S01]  /*73a0*/  MUFU.EX2 R15, R101 ;  /* 0x00000065000f7308 */ /* 0x000f220000000800 */
[----:B------:R-:W-:Y:S01]  /*73b0*/  @!P1 PRMT R156, R67, 0x5410, RZ ;  /* 0x00005410439c9816 */ /* 0x000fe200000000ff */
[----:B------:R-:W-:Y:S01]  /*73c0*/  @!P2 HFMA2.BF16_V2 R68, -RZ.H0_H0, RZ.H0_H0, -R157.H0_H0 ;  /* 0x200000ffff44a231 */ /* 0x000fe2000034099d */
[C---:B------:R-:W-:Y:S02]  /*73d0*/  ISETP.GE.U32.AND P1, PT, R193.reuse, R0, PT ;  /* 0x00000000c100720c */ /* 0x040fe40003f26070 */
[----:B------:R-:W-:Y:S02]  /*73e0*/  SHF.R.U32.HI R0, RZ, 0x18, R6 ;  /* 0x00000018ff007819 */ /* 0x000fe40000011606 */
[----:B------:R-:W-:Y:S02]  /*73f0*/  LOP3.LUT R2, R2, 0xff, RZ, 0xc0, !PT ;  /* 0x000000ff02027812 */ /* 0x000fe400078ec0ff */
[----:B------:R-:W-:Y:S02]  /*7400*/  @!P0 PRMT R154, R66, 0x5410, RZ ;  /* 0x00005410429a8816 */ /* 0x000fe400000000ff */
[----:B------:R-:W-:Y:S01]  /*7410*/  ISETP.GE.U32.AND P0, PT, R193, R0, PT ;  /* 0x00000000c100720c */ /* 0x000fe20003f06070 */
[----:B-1----:R-:W-:Y:S01]  /*7420*/  FADD.FTZ R0, R11, R16 ;  /* 0x000000100b007221 */ /* 0x002fe20000010000 */
[----:B------:R-:W-:-:S02]  /*7430*/  PRMT R151, R18, 0x7610, R151 ;  /* 0x0000761012977816 */ /* 0x000fc40000000097 */
[----:B------:R-:W-:Y:S02]  /*7440*/  @!P2 PRMT R157, R68, 0x5410, RZ ;  /* 0x00005410449da816 */ /* 0x000fe400000000ff */
[----:B------:R-:W-:Y:S02]  /*7450*/  LOP3.LUT R8, R6, 0xffff, RZ, 0xc0, !PT ;  /* 0x0000ffff06087812 */ /* 0x000fe400078ec0ff */
[----:B------:R-:W-:Y:S02]  /*7460*/  LOP3.LUT R10, R9, R235, R10, 0x96, !PT ;  /* 0x000000eb090a7212 */ /* 0x000fe400078e960a */
[----:B------:R-:W-:Y:S01]  /*7470*/  ISETP.GE.U32.AND P2, PT, R193, R2, PT ;  /* 0x00000002c100720c */ /* 0x000fe20003f46070 */
[----:B--2---:R-:W-:Y:S01]  /*7480*/  FADD.FTZ R2, R19, R17 ;  /* 0x0000001113027221 */ /* 0x004fe20000010000 */
[----:B------:R-:W-:Y:S01]  /*7490*/  SHF.R.U32.HI R6, RZ, 0x10, R6 ;  /* 0x00000010ff067819 */ /* 0x000fe20000011606 */
[----:B---3--:R-:W-:Y:S01]  /*74a0*/  FADD.FTZ R17, R5, R0 ;  /* 0x0000000005117221 */ /* 0x008fe20000010000 */
[----:B------:R-:W-:Y:S01]  /*74b0*/  @!P5 HFMA2.BF16_V2 R71, -RZ.H0_H0, RZ.H0_H0, -R151.H0_H0 ;  /* 0x200000ffff47d231 */ /* 0x000fe20000340997 */
[----:B------:R-:W-:Y:S01]  /*74c0*/  PRMT R150, R18, 0x7632, R150 ;  /* 0x0000763212967816 */ /* 0x000fe20000000096 */
[----:B----4-:R-:W-:Y:S01]  /*74d0*/  FADD.FTZ R9, R15, R2 ;  /* 0x000000020f097221 */ /* 0x010fe20000010000 */
[----:B------:R-:W-:Y:S01]  /*74e0*/  LOP3.LUT R0, R6, 0xff, RZ, 0xc0, !PT ;  /* 0x000000ff06007812 */ /* 0x000fe200078ec0ff */
[----:B------:R-:W-:Y:S01]  /*74f0*/  IMAD.WIDE.U32 R6, R10, -0x2daee0ad, RZ ;  /* 0xd2511f530a067825 */ /* 0x000fe200078e00ff */
[----:B------:R-:W-:-:S03]  /*7500*/  SHF.R.U32.HI R2, RZ, 0x8, R8 ;  /* 0x00000008ff027819 */ /* 0x000fc60000011608 */
[----:B------:R-:W-:Y:S02]  /*7510*/  @!P4 HFMA2.BF16_V2 R72, -RZ.H0_H0, RZ.H0_H0, -R150.H0_H0 ;  /* 0x200000ffff48c231 */ /* 0x000fe40000340996 */
[----:B------:R-:W-:Y:S01]  /*7520*/  IMAD.MOV.U32 R27, RZ, RZ, R170 ;  /* 0x000000ffff1b7224 */ /* 0x000fe200078e00aa */
[----:B------:R-:W-:Y:S02]  /*7530*/  PRMT R170, R151, 0x5410, R150 ;  /* 0x0000541097aa7816 */ /* 0x000fe40000000096 */
[----:B------:R-:W-:Y:S02]  /*7540*/  @!P5 PRMT R151, R71, 0x5410, RZ ;  /* 0x000054104797d816 */ /* 0x000fe400000000ff */
[----:B------:R-:W-:Y:S02]  /*7550*/  ISETP.GE.U32.AND P5, PT, R193, R0, PT ;  /* 0x00000000c100720c */ /* 0x000fe40003fa6070 */
[----:B------:R-:W-:Y:S02]  /*7560*/  LOP3.LUT R0, R7, R155, R14, 0x96, !PT ;  /* 0x0000009b07007212 */ /* 0x000fe400078e960e */
[----:B------:R-:W-:Y:S01]  /*7570*/  LOP3.LUT R2, R2, 0xffff, RZ, 0xc0, !PT ;  /* 0x0000ffff02027812 */ /* 0x000fe200078ec0ff */
[----:B------:R-:W1:Y:S01]  /*7580*/  MUFU.EX2 R14, R96 ;  /* 0x00000060000e7308 */ /* 0x000e620000000800 */
[----:B------:R-:W-:-:S02]  /*7590*/  F2FP.BF16.F32.PACK_AB R16, R5, R11 ;  /* 0x0000000b0510723e */ /* 0x000fc400000010ff */
[----:B------:R-:W-:Y:S02]  /*75a0*/  @!P4 PRMT R150, R72, 0x5410, RZ ;  /* 0x000054104896c816 */ /* 0x000fe400000000ff */
[----:B------:R-:W-:Y:S02]  /*75b0*/  LOP3.LUT R11, R6, 0xffff, RZ, 0xc0, !PT ;  /* 0x0000ffff060b7812 */ /* 0x000fe400078ec0ff */
[----:B------:R-:W-:Y:S01]  /*75c0*/  ISETP.GE.U32.AND P4, PT, R193, R2, PT ;  /* 0x00000002c100720c */ /* 0x000fe20003f86070 */
[----:B------:R-:W2:Y:S01]  /*75d0*/  MUFU.EX2 R7, R92 ;  /* 0x0000005c00077308 */ /* 0x000ea20000000800 */
[----:B------:R-:W-:Y:S02]  /*75e0*/  LOP3.LUT R2, R0, 0xffff, RZ, 0xc0, !PT ;  /* 0x0000ffff00027812 */ /* 0x000fe400078ec0ff */
[----:B------:R-:W-:Y:S02]  /*75f0*/  PRMT R148, R20, 0x7610, R148 ;  /* 0x0000761014947816 */ /* 0x000fe40000000094 */
[----:B------:R-:W-:-:S02]  /*7600*/  SHF.R.U32.HI R2, RZ, 0x8, R2 ;  /* 0x00000008ff027819 */ /* 0x000fc40000011602 */
[----:B------:R-:W-:Y:S01]  /*7610*/  PRMT R149, R20, 0x7632, R149 ;  /* 0x0000763214957816 */ /* 0x000fe20000000095 */
[----:B------:R-:W-:Y:S01]  /*7620*/  @!P2 HFMA2.BF16_V2 R74, -RZ.H0_H0, RZ.H0_H0, -R148.H0_H0 ;  /* 0x200000ffff4aa231 */ /* 0x000fe20000340994 */
[----:B------:R-:W-:Y:S02]  /*7630*/  F2FP.BF16.F32.PACK_AB R22, R22, R23 ;  /* 0x000000171616723e */ /* 0x000fe400000010ff */
[----:B------:R-:W-:Y:S02]  /*7640*/  LOP3.LUT R2, R2, 0xffff, RZ, 0xc0, !PT ;  /* 0x0000ffff02027812 */ /* 0x000fe400078ec0ff */
[----:B------:R-:W-:Y:S02]  /*7650*/  PRMT R133, R148, 0x5410, R149 ;  /* 0x0000541094857816 */ /* 0x000fe40000000095 */
[----:B------:R-:W-:Y:S02]  /*7660*/  @!P2 PRMT R148, R74, 0x5410, RZ ;  /* 0x000054104a94a816 */ /* 0x000fe400000000ff */
[----:B------:R-:W-:-:S02]  /*7670*/  PRMT R147, R22, 0x7610, R147 ;  /* 0x0000761016937816 */ /* 0x000fc40000000093 */
[----:B------:R-:W-:Y:S01]  /*7680*/  ISETP.GE.U32.AND P2, PT, R193, R2, PT ;  /* 0x00000002c100720c */ /* 0x000fe20003f46070 */
[----:B-1----:R-:W-:Y:S01]  /*7690*/  FADD.FTZ R2, R14, R9 ;  /* 0x000000090e027221 */ /* 0x002fe20000010000 */
[----:B------:R-:W-:Y:S01]  /*76a0*/  PRMT R146, R22, 0x7632, R146 ;  /* 0x0000763216927816 */ /* 0x000fe20000000092 */
[----:B------:R-:W-:Y:S02]  /*76b0*/  @!P1 HFMA2.BF16_V2 R75, -RZ.H0_H0, RZ.H0_H0, -R147.H0_H0 ;  /* 0x200000ffff4b9231 */ /* 0x000fe40000340993 */
[----:B--2---:R-:W-:Y:S01]  /*76c0*/  FADD.FTZ R8, R7, R2 ;  /* 0x0000000207087221 */ /* 0x004fe20000010000 */
[----:B------:R-:W-:Y:S01]  /*76d0*/  LOP3.LUT R2, R0, 0xff, RZ, 0xc0, !PT ;  /* 0x000000ff00027812 */ /* 0x000fe200078ec0ff */
[----:B------:R-:W-:Y:S01]  /*76e0*/  IMAD.MOV.U32 R32, RZ, RZ, R169 ;  /* 0x000000ffff207224 */ /* 0x000fe200078e00a9 */
[----:B------:R-:W-:Y:S02]  /*76f0*/  PRMT R169, R147, 0x5410, R146 ;  /* 0x0000541093a97816 */ /* 0x000fe40000000092 */
[----:B------:R-:W-:-:S02]  /*7700*/  @!P1 PRMT R147, R75, 0x5410, RZ ;  /* 0x000054104b939816 */ /* 0x000fc400000000ff */
[----:B------:R-:W-:Y:S02]  /*7710*/  PRMT R145, R21, 0x7632, R145 ;  /* 0x0000763215917816 */ /* 0x000fe40000000091 */
[----:B------:R-:W-:Y:S02]  /*7720*/  ISETP.GE.U32.AND P1, PT, R193, R2, PT ;  /* 0x00000002c100720c */ /* 0x000fe40003f26070 */
[----:B------:R-:W-:Y:S01]  /*7730*/  PRMT R144, R21, 0x7610, R144 ;  /* 0x0000761015907816 */ /* 0x000fe20000000090 */
[----:B------:R-:W-:Y:S01]  /*7740*/  @!P0 HFMA2.BF16_V2 R77, -RZ.H0_H0, RZ.H0_H0, -R145.H0_H0 ;  /* 0x200000ffff4d8231 */ /* 0x000fe20000340991 */
[----:B------:R-:W-:Y:S02]  /*7750*/  F2FP.BF16.F32.PACK_AB R15, R15, R19 ;  /* 0x000000130f0f723e */ /* 0x000fe400000010ff */
[----:B------:R-:W-:Y:S02]  /*7760*/  LOP3.LUT R5, R6, 0xff, RZ, 0xc0, !PT ;  /* 0x000000ff06057812 */ /* 0x000fe400078ec0ff */
[----:B------:R-:W-:-:S02]  /*7770*/  SHF.R.U32.HI R10, RZ, 0x10, R6 ;  /* 0x00000010ff0a7819 */ /* 0x000fc40000011606 */
[----:B------:R-:W-:Y:S02]  /*7780*/  SHF.R.U32.HI R2, RZ, 0x18, R0 ;  /* 0x00000018ff027819 */ /* 0x000fe40000011600 */
[----:B------:R-:W-:Y:S02]  /*7790*/  SHF.R.U32.HI R6, RZ, 0x18, R6 ;  /* 0x00000018ff067819 */ /* 0x000fe40000011606 */
[----:B------:R-:W-:Y:S01]  /*77a0*/  SHF.R.U32.HI R0, RZ, 0x10, R0 ;  /* 0x00000010ff007819 */ /* 0x000fe20000011600 */
[----:B------:R-:W-:Y:S02]  /*77b0*/  IMAD.MOV.U32 R52, RZ, RZ, R57 ;  /* 0x000000ffff347224 */ /* 0x000fe400078e0039 */
[----:B------:R-:W-:Y:S01]  /*77c0*/  @!P5 HFMA2.BF16_V2 R79, -RZ.H0_H0, RZ.H0_H0, -R144.H0_H0 ;  /* 0x200000ffff4fd231 */ /* 0x000fe20000340990 */
[----:B------:R-:W-:Y:S01]  /*77d0*/  PRMT R143, R15, 0x7610, R143 ;  /* 0x000076100f8f7816 */ /* 0x000fe2000000008f */
[----:B------:R-:W-:Y:S01]  /*77e0*/  @!P4 HFMA2.BF16_V2 R76, -RZ.H0_H0, RZ.H0_H0, -R146.H0_H0 ;  /* 0x200000ffff4cc231 */ /* 0x000fe20000340992 */
[----:B------:R-:W-:-:S02]  /*77f0*/  PRMT R57, R144, 0x5410, R145 ;  /* 0x0000541090397816 */ /* 0x000fc40000000091 */
[----:B------:R-:W-:Y:S02]  /*7800*/  @!P0 PRMT R145, R77, 0x5410, RZ ;  /* 0x000054104d918816 */ /* 0x000fe400000000ff */
[----:B------:R-:W-:Y:S01]  /*7810*/  LOP3.LUT R0, R0, 0xff, RZ, 0xc0, !PT ;  /* 0x000000ff00007812 */ /* 0x000fe200078ec0ff */
[----:B------:R1:W-:Y:S01]  /*7820*/  MUFU.EX2 R24, R142 ;  /* 0x0000008e00187308 */ /* 0x0003e20000000800 */
[----:B------:R-:W-:Y:S01]  /*7830*/  ISETP.GE.U32.AND P0, PT, R193, R6, PT ;  /* 0x00000006c100720c */ /* 0x000fe20003f06070 */
[----:B------:R-:W-:Y:S01]  /*7840*/  @!P1 HFMA2.BF16_V2 R82, -RZ.H0_H0, RZ.H0_H0, -R143.H0_H0 ;  /* 0x200000ffff529231 */ /* 0x000fe2000034098f */
[----:B------:R-:W-:Y:S02]  /*7850*/  @!P5 PRMT R144, R79, 0x5410, RZ ;  /* 0x000054104f90d816 */ /* 0x000fe400000000ff */
[----:B------:R-:W-:-:S03]  /*7860*/  @!P4 PRMT R146, R76, 0x5410, RZ ;  /* 0x000054104c92c816 */ /* 0x000fc600000000ff */
[----:B------:R-:W2:Y:S01]  /*7870*/  MUFU.EX2 R6, R100 ;  /* 0x0000006400067308 */ /* 0x000ea20000000800 */
[C---:B------:R-:W-:Y:S02]  /*7880*/  ISETP.GE.U32.AND P5, PT, R193.reuse, R0, PT ;  /* 0x00000000c100720c */ /* 0x040fe40003fa6070 */
[----:B------:R-:W-:Y:S02]  /*7890*/  ISETP.GE.U32.AND P4, PT, R193, R2, PT ;  /* 0x00000002c100720c */ /* 0x000fe40003f86070 */
[----:B------:R-:W-:Y:S02]  /*78a0*/  LOP3.LUT R0, R10, 0xff, RZ, 0xc0, !PT ;  /* 0x000000ff0a007812 */ /* 0x000fe400078ec0ff */
[----:B-1----:R-:W-:Y:S01]  /*78b0*/  PRMT R142, R15, 0x7632, R142 ;  /* 0x000076320f8e7816 */ /* 0x002fe2000000008e */
[----:B------:R-:W1:Y:S01]  /*78c0*/  MUFU.EX2 R2, R97 ;  /* 0x0000006100027308 */ /* 0x000e620000000800 */
[----:B------:R-:W-:Y:S02]  /*78d0*/  IMAD.MOV.U32 R15, RZ, RZ, R197 ;  /* 0x000000ffff0f7224 */ /* 0x000fe400078e00c5 */
[----:B------:R-:W-:-:S02]  /*78e0*/  PRMT R197, R143, 0x5410, R142 ;  /* 0x000054108fc57816 */ /* 0x000fc4000000008e */
[----:B------:R-:W-:Y:S02]  /*78f0*/  @!P1 PRMT R143, R82, 0x5410, RZ ;  /* 0x00005410528f9816 */ /* 0x000fe400000000ff */
[----:B------:R-:W-:Y:S02]  /*7900*/  ISETP.GE.U32.AND P1, PT, R193, R0, PT ;  /* 0x00000000c100720c */ /* 0x000fe40003f26070 */
[----:B------:R-:W-:Y:S01]  /*7910*/  SHF.R.U32.HI R0, RZ, 0x8, R11 ;  /* 0x00000008ff007819 */ /* 0x000fe2000001160b */
[----:B------:R-:W-:Y:S01]  /*7920*/  @!P2 HFMA2.BF16_V2 R81, -RZ.H0_H0, RZ.H0_H0, -R142.H0_H0 ;  /* 0x200000ffff51a231 */ /* 0x000fe2000034098e */
[----:B------:R-:W3:Y:S02]  /*7930*/  MUFU.EX2 R11, R78 ;  /* 0x0000004e000b7308 */ /* 0x000ee40000000800 */
[----:B------:R-:W-:Y:S01]  /*7940*/  LOP3.LUT R0, R0, 0xffff, RZ, 0xc0, !PT ;  /* 0x0000ffff00007812 */ /* 0x000fe200078ec0ff */
[----:B------:R-:W-:Y:S01]  /*7950*/  @!P3 HFMA2.BF16_V2 R73, -RZ.H0_H0, RZ.H0_H0, -R149.H0_H0 ;  /* 0x200000ffff49b231 */ /* 0x000fe20000340995 */
[----:B------:R-:W-:-:S02]  /*7960*/  F2FP.BF16.F32.PACK_AB R7, R7, R14 ;  /* 0x0000000e0707723e */ /* 0x000fc400000010ff */
[----:B------:R-:W-:Y:S02]  /*7970*/  @!P2 PRMT R142, R81, 0x5410, RZ ;  /* 0x00005410518ea816 */ /* 0x000fe400000000ff */
[----:B------:R-:W-:Y:S01]  /*7980*/  ISETP.GE.U32.AND P2, PT, R193, R0, PT ;  /* 0x00000000c100720c */ /* 0x000fe20003f46070 */
[----:B------:R-:W4:Y:S01]  /*7990*/  MUFU.EX2 R9, R80 ;  /* 0x0000005000097308 */ /* 0x000f220000000800 */
[----:B--2---:R-:W-:Y:S01]  /*79a0*/  FADD.FTZ R0, R6, R17 ;  /* 0x0000001106007221 */ /* 0x004fe20000010000 */
[----:B------:R-:W-:Y:S02]  /*79b0*/  @!P3 PRMT R149, R73, 0x5410, RZ ;  /* 0x000054104995b816 */ /* 0x000fe400000000ff */
[C---:B------:R-:W-:Y:S02]  /*79c0*/  PRMT R131, R7.reuse, 0x7610, R131 ;  /* 0x0000761007837816 */ /* 0x040fe40000000083 */
[----:B------:R-:W-:Y:S02]  /*79d0*/  PRMT R130, R7, 0x7632, R130 ;  /* 0x0000763207827816 */ /* 0x000fe40000000082 */
[----:B------:R-:W-:Y:S01]  /*79e0*/  ISETP.GE.U32.AND P3, PT, R193, R5, PT ;  /* 0x00000005c100720c */ /* 0x000fe20003f66070 */
[----:B------:R2:W4:Y:S01]  /*79f0*/  MUFU.EX2 R19, R129 ;  /* 0x0000008100137308 */ /* 0x0005220000000800 */
[C---:B-1----:R-:W-:Y:S01]  /*7a00*/  FADD.FTZ R5, R2.reuse, R0 ;  /* 0x0000000002057221 */ /* 0x042fe20000010000 */
[----:B------:R-:W-:-:S06]  /*7a10*/  F2FP.BF16.F32.PACK_AB R0, R2, R6 ;  /* 0x000000060200723e */ /* 0x000fcc00000010ff */
[----:B------:R-:W1:Y:S01]  /*7a20*/  MUFU.EX2 R7, R85 ;  /* 0x0000005500077308 */ /* 0x000e620000000800 */
[----:B------:R-:W-:-:S07]  /*7a30*/  PRMT R141, R0, 0x7632, R141 ;  /* 0x00007632008d7816 */ /* 0x000fce000000008d */
[----:B------:R-:W1:Y:S01]  /*7a40*/  MUFU.EX2 R23, R98 ;  /* 0x0000006200177308 */ /* 0x000e620000000800 */
[----:B--2---:R-:W-:Y:S01]  /*7a50*/  PRMT R129, R0, 0x7610, R129 ;  /* 0x0000761000817816 */ /* 0x004fe20000000081 */
[----:B---3--:R-:W-:-:S06]  /*7a60*/  FADD.FTZ R0, R11, R25 ;  /* 0x000000190b007221 */ /* 0x008fcc0000010000 */
[----:B------:R-:W2:Y:S01]  /*7a70*/  MUFU.EX2 R6, R86 ;  /* 0x0000005600067308 */ /* 0x000ea20000000800 */
[----:B------:R-:W-:-:S07]  /*7a80*/  @!P0 HFMA2.BF16_V2 R87, -RZ.H0_H0, RZ.H0_H0, -R141.H0_H0 ;  /* 0x200000ffff578231 */ /* 0x000fce000034098d */
[----:B------:R-:W3:Y:S01]  /*7a90*/  MUFU.EX2 R18, R102 ;  /* 0x0000006600127308 */ /* 0x000ee20000000800 */
[----:B------:R-:W-:Y:S01]  /*7aa0*/  IMAD.MOV.U32 R29, RZ, RZ, R177 ;  /* 0x000000ffff1d7224 */ /* 0x000fe200078e00b1 */
[----:B------:R-:W-:Y:S01]  /*7ab0*/  PRMT R140, R16, 0x7610, R140 ;  /* 0x00007610108c7816 */ /* 0x000fe2000000008c */
[----:B------:R-:W-:Y:S01]  /*7ac0*/  FADD.FTZ R2, R24, R26 ;  /* 0x0000001a18027221 */ /* 0x000fe20000010000 */
[----:B------:R-:W-:-:S04]  /*7ad0*/  PRMT R132, R16, 0x7632, R132 ;  /* 0x0000763210847816 */ /* 0x000fc80000000084 */
[----:B------:R-:W3:Y:S01]  /*7ae0*/  MUFU.EX2 R14, R106 ;  /* 0x0000006a000e7308 */ /* 0x000ee20000000800 */
[----:B----4-:R-:W-:Y:S01]  /*7af0*/  FADD.FTZ R0, R9, R0 ;  /* 0x0000000009007221 */ /* 0x010fe20000010000 */
[----:B------:R-:W-:Y:S01]  /*7b00*/  IMAD.MOV.U32 R16, RZ, RZ, R137 ;  /* 0x000000ffff107224 */ /* 0x000fe200078e0089 */
[----:B------:R-:W-:-:S05]  /*7b10*/  PRMT R137, R129, 0x5410, R141 ;  /* 0x0000541081897816 */ /* 0x000fca000000008d */
[----:B------:R-:W4:Y:S01]  /*7b20*/  MUFU.EX2 R20, R91 ;  /* 0x0000005b00147308 */ /* 0x000f220000000800 */
[----:B------:R-:W-:Y:S01]  /*7b30*/  @!P0 PRMT R141, R87, 0x5410, RZ ;  /* 0x00005410578d8816 */ /* 0x000fe200000000ff */
[----:B------:R-:W-:Y:S01]  /*7b40*/  IMAD.MOV.U32 R25, RZ, RZ, R29 ;  /* 0x000000ffff197224 */ /* 0x000fe200078e001d */
[----:B------:R-:W-:Y:S01]  /*7b50*/  F2FP.BF16.F32.PACK_AB R87, R9, R11 ;  /* 0x0000000b0957723e */ /* 0x000fe200000010ff */
[----:B------:R-:W-:-:S04]  /*7b60*/  FADD.FTZ R29, R19, R2 ;  /* 0x00000002131d7221 */ /* 0x000fc80000010000 */
[----:B------:R-:W4:Y:S01]  /*7b70*/  MUFU.EX2 R22, R110 ;  /* 0x0000006e00167308 */ /* 0x000f220000000800 */
[----:B-1----:R-:W-:Y:S01]  /*7b80*/  FADD.FTZ R0, R7, R0 ;  /* 0x0000000007007221 */ /* 0x002fe20000010000 */
[----:B------:R-:W-:-:S06]  /*7b90*/  FADD.FTZ R2, R23, R8 ;  /* 0x0000000817027221 */ /* 0x000fcc0000010000 */
[----:B------:R-:W1:Y:S01]  /*7ba0*/  MUFU.EX2 R10, R112 ;  /* 0x00000070000a7308 */ /* 0x000e620000000800 */
[C---:B--2---:R-:W-:Y:S01]  /*7bb0*/  FADD.FTZ R28, R6.reuse, R0 ;  /* 0x00000000061c7221 */ /* 0x044fe20000010000 */
[----:B------:R-:W-:Y:S01]  /*7bc0*/  F2FP.BF16.F32.PACK_AB R82, R6, R7 ;  /* 0x000000070652723e */ /* 0x000fe200000010ff */
[----:B---3--:R-:W-:-:S05]  /*7bd0*/  FADD.FTZ R2, R18, R2 ;  /* 0x0000000212027221 */ /* 0x008fca0000010000 */
[----:B------:R-:W2:Y:S01]  /*7be0*/  MUFU.EX2 R9, R113 ;  /* 0x0000007100097308 */ /* 0x000ea20000000800 */
[----:B------:R-:W-:Y:S01]  /*7bf0*/  FADD.FTZ R2, R14, R2 ;  /* 0x000000020e027221 */ /* 0x000fe20000010000 */
[----:B----4-:R-:W-:-:S06]  /*7c00*/  FADD.FTZ R0, R20, R5 ;  /* 0x0000000514007221 */ /* 0x010fcc0000010000 */
[----:B------:R-:W3:Y:S01]  /*7c10*/  MUFU.EX2 R6, R114 ;  /* 0x0000007200067308 */ /* 0x000ee20000000800 */
[----:B------:R-:W-:Y:S01]  /*7c20*/  F2FP.BF16.F32.PACK_AB R18, R18, R23 ;  /* 0x000000171212723e */ /* 0x000fe200000010ff */
[----:B------:R-:W-:Y:S02]  /*7c30*/  IMAD.MOV.U32 R23, RZ, RZ, R16 ;  /* 0x000000ffff177224 */ /* 0x000fe400078e0010 */
[----:B------:R-:W-:Y:S01]  /*7c40*/  FADD.FTZ R16, R22, R2 ;  /* 0x0000000216107221 */ /* 0x000fe20000010000 */
[----:B-1----:R-:W-:Y:S01]  /*7c50*/  FADD.FTZ R0, R10, R0 ;  /* 0x000000000a007221 */ /* 0x002fe20000010000 */
[----:B------:R-:W-:Y:S01]  /*7c60*/  VIADD R2, R204, 0x2 ;  /* 0x00000002cc027836 */ /* 0x000fe20000000000 */
[----:B------:R-:W-:Y:S01]  /*7c70*/  F2FP.BF16.F32.PACK_AB R86, R19, R24 ;  /* 0x000000181356723e */ /* 0x000fe200000010ff */
[----:B------:R-:W-:Y:S02]  /*7c80*/  IMAD.MOV.U32 R19, RZ, RZ, R170 ;  /* 0x000000ffff137224 */ /* 0x000fe400078e00aa */
[----:B--2---:R-:W-:Y:S01]  /*7c90*/  FADD.FTZ R0, R9, R0 ;  /* 0x0000000009007221 */ /* 0x004fe20000010000 */
[----:B------:R-:W-:Y:S01]  /*7ca0*/  LOP3.LUT R170, R229, R2, RZ, 0x3c, !PT ;  /* 0x00000002e5aa7212 */ /* 0x000fe200078e3cff */
[----:B------:R-:W-:-:S02]  /*7cb0*/  IMAD.MOV.U32 R17, RZ, RZ, R27 ;  /* 0x000000ffff117224 */ /* 0x000fc400078e001b */
[----:B---3--:R-:W-:Y:S01]  /*7cc0*/  FADD.FTZ R5, R6, R0 ;  /* 0x0000000006057221 */ /* 0x008fe20000010000 */
[----:B------:R-:W-:-:S05]  /*7cd0*/  LOP3.LUT R0, R170, R199, RZ, 0x3c, !PT ;  /* 0x000000c7aa007212 */ /* 0x000fca00078e3cff */
[----:B------:R-:W-:Y:S01]  /*7ce0*/  IMAD.WIDE.U32 R26, R0, -0x326172a9, RZ ;  /* 0xcd9e8d57001a7825 */ /* 0x000fe200078e00ff */
[----:B------:R-:W-:-:S04]  /*7cf0*/  F2FP.BF16.F32.PACK_AB R21, R6, R9 ;  /* 0x000000090615723e */ /* 0x000fc800000010ff */
[----:B------:R-:W-:Y:S02]  /*7d00*/  LOP3.LUT R6, R27, R225, R208, 0x96, !PT ;  /* 0x000000e11b067212 */ /* 0x000fe400078e96d0 */
[----:B------:R-:W-:-:S03]  /*7d10*/  LOP3.LUT R8, R109, R224, R26, 0x96, !PT ;  /* 0x000000e06d087212 */ /* 0x000fc600078e961a */
[----:B------:R-:W-:-:S04]  /*7d20*/  IMAD.WIDE.U32 R6, R6, -0x2daee0ad, RZ ;  /* 0xd2511f5306067825 */ /* 0x000fc800078e00ff */
[----:B------:R-:W-:Y:S01]  /*7d30*/  IMAD.WIDE.U32 R8, R8, -0x2daee0ad, RZ ;  /* 0xd2511f5308087825 */ /* 0x000fe200078e00ff */
[----:B------:R-:W-:Y:S02]  /*7d40*/  F2FP.BF16.F32.PACK_AB R20, R10, R20 ;  /* 0x000000140a14723e */ /* 0x000fe400000010ff */
[----:B------:R-:W-:Y:S02]  /*7d50*/  F2FP.BF16.F32.PACK_AB R22, R22, R14 ;  /* 0x0000000e1616723e */ /* 0x000fe400000010ff */
[----:B------:R-:W-:Y:S02]  /*7d60*/  LOP3.LUT R14, R7, R232, R206, 0x96, !PT ;  /* 0x000000e8070e7212 */ /* 0x000fe400078e96ce */
[----:B------:R-:W-:Y:S01]  /*7d70*/  LOP3.LUT R10, R9, R241, R6, 0x96, !PT ;  /* 0x000000f1090a7212 */ /* 0x000fe200078e9606 */
[----:B------:R-:W-:Y:S02]  /*7d80*/  IMAD.MOV.U32 R24, RZ, RZ, R15 ;  /* 0x000000ffff187224 */ /* 0x000fe400078e000f */
        /* <DEDUP_REMOVED lines=19> */
[----:B------:R-:W-:Y:S02]  /*7ec0*/  LOP3.LUT R2, R2, 0xffff, RZ, 0xc0, !PT ;  /* 0x0000ffff02027812 */ /* 0x000fe400078ec0ff */
[----:B------:R-:W-:Y:S02]  /*7ed0*/  @!P4 PRMT R132, R83, 0x5410, RZ ;  /* 0x000054105384c816 */ /* 0x000fe400000000ff */
[----:B------:R-:W-:Y:S02]  /*7ee0*/  ISETP.GE.U32.AND P4, PT, R193, R2, PT ;  /* 0x00000002c100720c */ /* 0x000fe40003f86070 */
[----:B------:R-:W-:Y:S01]  /*7ef0*/  SHF.R.U32.HI R2, RZ, 0x10, R0 ;  /* 0x00000010ff027819 */ /* 0x000fe20000011600 */
[----:B------:R-:W-:Y:S01]  /*7f00*/  @!P2 HFMA2.BF16_V2 R89, -RZ.H0_H0, RZ.H0_H0, -R130.H0_H0 ;  /* 0x200000ffff59a231 */ /* 0x000fe20000340982 */
[----:B------:R-:W-:Y:S01]  /*7f10*/  LOP3.LUT R10, R9, R235, R10, 0x96, !PT ;  /* 0x000000eb090a7212 */ /* 0x000fe200078e960a */
[----:B------:R-:W-:Y:S01]  /*7f20*/  IMAD.MOV.U32 R9, RZ, RZ, R17 ;  /* 0x000000ffff097224 */ /* 0x000fe200078e0011 */
[----:B------:R-:W-:Y:S01]  /*7f30*/  LOP3.LUT R2, R2, 0xff, RZ, 0xc0, !PT ;  /* 0x000000ff02027812 */ /* 0x000fe200078ec0ff */
[----:B------:R-:W-:Y:S01]  /*7f40*/  IMAD.MOV.U32 R11, RZ, RZ, R19 ;  /* 0x000000ffff0b7224 */ /* 0x000fe200078e0013 */
[----:B------:R-:W1:Y:S01]  /*7f50*/  MUFU.EX2 R17, R118 ;  /* 0x0000007600117308 */ /* 0x000e620000000800 */
[----:B------:R-:W-:Y:S01]  /*7f60*/  @!P3 HFMA2.BF16_V2 R90, -RZ.H0_H0, RZ.H0_H0, -R131.H0_H0 ;  /* 0x200000ffff5ab231 */ /* 0x000fe20000340983 */
[----:B------:R-:W-:-:S02]  /*7f70*/  PRMT R177, R131, 0x5410, R130 ;  /* 0x0000541083b17816 */ /* 0x000fc40000000082 */
[----:B------:R-:W-:Y:S02]  /*7f80*/  @!P2 PRMT R130, R89, 0x5410, RZ ;  /* 0x000054105982a816 */ /* 0x000fe400000000ff */
[----:B------:R-:W-:Y:S02]  /*7f90*/  SHF.R.U32.HI R0, RZ, 0x18, R0 ;  /* 0x00000018ff007819 */ /* 0x000fe40000011600 */
[----:B------:R-:W2:Y:S01]  /*7fa0*/  MUFU.EX2 R19, R116 ;  /* 0x0000007400137308 */ /* 0x000ea20000000800 */
[----:B------:R-:W-:Y:S01]  /*7fb0*/  ISETP.GE.U32.AND P2, PT, R193, R2, PT ;  /* 0x00000002c100720c */ /* 0x000fe20003f46070 */
[----:B------:R-:W-:Y:S02]  /*7fc0*/  IMAD.MOV.U32 R2, RZ, RZ, R11 ;  /* 0x000000ffff027224 */ /* 0x000fe400078e000b */
[----:B------:R-:W-:Y:S01]  /*7fd0*/  @!P1 HFMA2.BF16_V2 R88, -RZ.H0_H0, RZ.H0_H0, -R129.H0_H0 ;  /* 0x200000ffff589231 */ /* 0x000fe20000340981 */
[----:B------:R-:W-:-:S03]  /*7fe0*/  @!P3 PRMT R131, R90, 0x5410, RZ ;  /* 0x000054105a83b816 */ /* 0x000fc600000000ff */
[----:B------:R3:W4:Y:S01]  /*7ff0*/  MUFU.EX2 R15, R119 ;  /* 0x00000077000f7308 */ /* 0x0007220000000800 */
[----:B------:R-:W-:Y:S02]  /*8000*/  ISETP.GE.U32.AND P3, PT, R193, R0, PT ;  /* 0x00000000c100720c */ /* 0x000fe40003f66070 */
[----:B------:R-:W-:-:S05]  /*8010*/  LOP3.LUT R0, R6, 0xff, RZ, 0xc0, !PT ;  /* 0x000000ff06007812 */ /* 0x000fca00078ec0ff */
[----:B------:R-:W4:Y:S01]  /*8020*/  MUFU.EX2 R11, R117 ;  /* 0x00000075000b7308 */ /* 0x000f220000000800 */
[----:B------:R-:W-:Y:S02]  /*8030*/  @!P1 PRMT R129, R88, 0x5410, RZ ;  /* 0x0000541058819816 */ /* 0x000fe400000000ff */
[----:B------:R-:W-:Y:S02]  /*8040*/  ISETP.GE.U32.AND P1, PT, R193, R0, PT ;  /* 0x00000000c100720c */ /* 0x000fe40003f26070 */
[----:B------:R-:W-:Y:S02]  /*8050*/  SHF.R.U32.HI R0, RZ, 0x18, R6 ;  /* 0x00000018ff007819 */ /* 0x000fe40000011606 */
[----:B------:R-:W-:Y:S01]  /*8060*/  LOP3.LUT R8, R6, 0xffff, RZ, 0xc0, !PT ;  /* 0x0000ffff06087812 */ /* 0x000fe200078ec0ff */
[----:B------:R-:W-:Y:S02]  /*8070*/  IMAD.MOV.U32 R7, RZ, RZ, R2 ;  /* 0x000000ffff077224 */ /* 0x000fe400078e0002 */
[----:B-1----:R-:W-:Y:S01]  /*8080*/  FADD.FTZ R2, R17, R16 ;  /* 0x0000001011027221 */ /* 0x002fe20000010000 */
[----:B------:R-:W-:Y:S01]  /*8090*/  ISETP.GE.U32.AND P0, PT, R193, R0, PT ;  /* 0x00000000c100720c */ /* 0x000fe20003f06070 */
[----:B--2---:R-:W-:Y:S01]  /*80a0*/  FADD.FTZ R0, R19, R5 ;  /* 0x0000000513007221 */ /* 0x004fe20000010000 */
[C---:B---3--:R-:W-:Y:S01]  /*80b0*/  PRMT R119, R18.reuse, 0x7610, R119 ;  /* 0x0000761012777816 */ /* 0x048fe20000000077 */
[----:B------:R-:W-:Y:S01]  /*80c0*/  IMAD.MOV.U32 R5, RZ, RZ, R9 ;  /* 0x000000ffff057224 */ /* 0x000fe200078e0009 */
[----:B------:R-:W-:Y:S01]  /*80d0*/  SHF.R.U32.HI R6, RZ, 0x10, R6 ;  /* 0x00000010ff067819 */ /* 0x000fe20000011606 */
[C---:B----4-:R-:W-:Y:S01]  /*80e0*/  FADD.FTZ R9, R15.reuse, R2 ;  /* 0x000000020f097221 */ /* 0x050fe20000010000 */
[----:B------:R-:W-:Y:S01]  /*80f0*/  F2FP.BF16.F32.PACK_AB R15, R15, R17 ;  /* 0x000000110f0f723e */ /* 0x000fe200000010ff */
[C---:B------:R-:W-:Y:S01]  /*8100*/  FADD.FTZ R17, R11.reuse, R0 ;  /* 0x000000000b117221 */ /* 0x040fe20000010000 */
[----:B------:R-:W-:Y:S01]  /*8110*/  @!P5 HFMA2.BF16_V2 R95, -RZ.H0_H0, RZ.H0_H0, -R119.H0_H0 ;  /* 0x200000ffff5fd231 */ /* 0x000fe20000340977 */
[----:B------:R-:W-:Y:S01]  /*8120*/  PRMT R118, R18, 0x7632, R118 ;  /* 0x0000763212767816 */ /* 0x000fe20000000076 */
[----:B------:R-:W-:Y:S01]  /*8130*/  IMAD.MOV.U32 R18, RZ, RZ, R7 ;  /* 0x000000ffff127224 */ /* 0x000fe200078e0007 */
[----:B------:R-:W-:Y:S01]  /*8140*/  LOP3.LUT R0, R6, 0xff, RZ, 0xc0, !PT ;  /* 0x000000ff06007812 */ /* 0x000fe200078ec0ff */
[----:B------:R-:W-:Y:S01]  /*8150*/  IMAD.WIDE.U32 R6, R10, -0x2daee0ad, RZ ;  /* 0xd2511f530a067825 */ /* 0x000fe200078e00ff */
[----:B------:R-:W-:-:S02]  /*8160*/  F2FP.BF16.F32.PACK_AB R16, R11, R19 ;  /* 0x000000130b10723e */ /* 0x000fc400000010ff */
[C---:B------:R-:W-:Y:S01]  /*8170*/  PRMT R120, R20.reuse, 0x7632, R120 ;  /* 0x0000763214787816 */ /* 0x040fe20000000078 */
[----:B------:R-:W-:Y:S01]  /*8180*/  IMAD.MOV.U32 R19, RZ, RZ, R215 ;  /* 0x000000ffff137224 */ /* 0x000fe200078e00d7 */
[----:B------:R-:W-:Y:S01]  /*8190*/  PRMT R215, R119, 0x5410, R118 ;  /* 0x0000541077d77816 */ /* 0x000fe20000000076 */
[----:B------:R-:W-:Y:S01]  /*81a0*/  IMAD.MOV.U32 R2, RZ, RZ, R122 ;  /* 0x000000ffff027224 */ /* 0x000fe200078e007a */
[----:B------:R-:W-:Y:S01]  /*81b0*/  @!P5 PRMT R119, R95, 0x5410, RZ ;  /* 0x000054105f77d816 */ /* 0x000fe200000000ff */
[----:B------:R-:W-:Y:S01]  /*81c0*/  @!P3 HFMA2.BF16_V2 R103, -RZ.H0_H0, RZ.H0_H0, -R120.H0_H0 ;  /* 0x200000ffff67b231 */ /* 0x000fe20000340978 */
[----:B------:R-:W-:Y:S02]  /*81d0*/  ISETP.GE.U32.AND P5, PT, R193, R0, PT ;  /* 0x00000000c100720c */ /* 0x000fe40003fa6070 */
[----:B------:R-:W-:Y:S01]  /*81e0*/  LOP3.LUT R0, R7, R155, R14, 0x96, !PT ;  /* 0x0000009b07007212 */ /* 0x000fe200078e960e */
[----:B------:R-:W-:Y:S01]  /*81f0*/  IMAD.MOV.U32 R14, RZ, RZ, R5 ;  /* 0x000000ffff0e7224 */ /* 0x000fe200078e0005 */
[----:B------:R-:W-:-:S02]  /*8200*/  PRMT R117, R20, 0x7610, R117 ;  /* 0x0000761014757816 */ /* 0x000fc40000000075 */
[C---:B------:R-:W-:Y:S01]  /*8210*/  LOP3.LUT R11, R6.reuse, 0xffff, RZ, 0xc0, !PT ;  /* 0x0000ffff060b7812 */ /* 0x040fe200078ec0ff */
[----:B------:R-:W-:Y:S01]  /*8220*/  IMAD.MOV.U32 R7, RZ, RZ, R2 ;  /* 0x000000ffff077224 */ /* 0x000fe200078e0002 */
[----:B------:R-:W-:Y:S01]  /*8230*/  LOP3.LUT R5, R6, 0xff, RZ, 0xc0, !PT ;  /* 0x000000ff06057812 */ /* 0x000fe200078ec0ff */
[----:B------:R-:W-:Y:S01]  /*8240*/  IMAD.MOV.U32 R20, RZ, RZ, R55 ;  /* 0x000000ffff147224 */ /* 0x000fe200078e0037 */
[----:B------:R-:W-:Y:S02]  /*8250*/  PRMT R55, R117, 0x5410, R120 ;  /* 0x0000541075377816 */ /* 0x000fe40000000078 */
[----:B------:R-:W-:Y:S01]  /*8260*/  @!P3 PRMT R120, R103, 0x5410, RZ ;  /* 0x000054106778b816 */ /* 0x000fe200000000ff */
[----:B------:R1:W-:Y:S01]  /*8270*/  STL [R1+0x110], R204 ;  /* 0x000110cc01007387 */ /* 0x0003e20000100800 */
[----:B------:R-:W-:Y:S02]  /*8280*/  SHF.R.U32.HI R2, RZ, 0x8, R8 ;  /* 0x00000008ff027819 */ /* 0x000fe40000011608 */
[----:B------:R-:W-:Y:S01]  /*8290*/  ISETP.GE.U32.AND P3, PT, R193, R5, PT ;  /* 0x00000005c100720c */ /* 0x000fe20003f66070 */
[----:B------:R-:W-:Y:S01]  /*82a0*/  IMAD.MOV.U32 R5, RZ, RZ, R7 ;  /* 0x000000ffff057224 */ /* 0x000fe200078e0007 */
[----:B------:R-:W-:Y:S01]  /*82b0*/  STL [R1+0x2a8], R56 ;  /* 0x0002a83801007387 */ /* 0x000fe20000100800 */
[----:B------:R-:W-:Y:S01]  /*82c0*/  @!P4 HFMA2.BF16_V2 R99, -RZ.H0_H0, RZ.H0_H0, -R118.H0_H0 ;  /* 0x200000ffff63c231 */ /* 0x000fe20000340976 */
[----:B------:R2:W-:Y:S01]  /*82d0*/  MUFU.EX2 R7, R184 ;  /* 0x000000b800077308 */ /* 0x0005e20000000800 */
[----:B------:R-:W-:Y:S01]  /*82e0*/  LOP3.LUT R2, R2, 0xffff, RZ, 0xc0, !PT ;  /* 0x0000ffff02027812 */ /* 0x000fe200078ec0ff */
[----:B------:R3:W-:Y:S01]  /*82f0*/  STL.64 [R1+0x228], R208 ;  /* 0x000228d001007387 */ /* 0x0007e20000100a00 */
[----:B------:R-:W-:-:S03]  /*8300*/  IMAD.MOV.U32 R8, RZ, RZ, R25 ;  /* 0x000000ffff087224 */ /* 0x000fc600078e0019 */
[----:B------:R-:W-:Y:S01]  /*8310*/  STL [R1+0x2ac], R192 ;  /* 0x0002acc001007387 */ /* 0x000fe20000100800 */
[----:B------:R-:W-:-:S03]  /*8320*/  @!P4 PRMT R118, R99, 0x5410, RZ ;  /* 0x000054106376c816 */ /* 0x000fc600000000ff */
[----:B------:R4:W3:Y:S01]  /*8330*/  LDL.LU R122, [R1+0x3b8] ;  /* 0x0003b800017a7983 */ /* 0x0008e20000300800 */
[----:B------:R1:W-:Y:S01]  /*8340*/  MUFU.EX2 R25, R205 ;  /* 0x000000cd00197308 */ /* 0x0003e20000000800 */
[----:B------:R-:W-:Y:S01]  /*8350*/  ISETP.GE.U32.AND P4, PT, R193, R2, PT ;  /* 0x00000002c100720c */ /* 0x000fe20003f86070 */
[----:B--2---:R-:W-:-:S06]  /*8360*/  IMAD.MOV.U32 R184, RZ, RZ, R23 ;  /* 0x000000ffffb87224 */ /* 0x004fcc00078e0017 */
[----:B------:R2:W-:Y:S01]  /*8370*/  MUFU.EX2 R23, R211 ;  /* 0x000000d300177308 */ /* 0x0005e20000000800 */
[----:B------:R-:W-:Y:S01]  /*8380*/  LOP3.LUT R2, R0, 0xffff, RZ, 0xc0, !PT ;  /* 0x0000ffff00027812 */ /* 0x000fe200078ec0ff */
[----:B------:R-:W-:-:S03]  /*8390*/  @!P2 HFMA2.BF16_V2 R107, -RZ.H0_H0, RZ.H0_H0, -R117.H0_H0 ;  /* 0x200000ffff6ba231 */ /* 0x000fc60000340975 */
[----:B------:R-:W-:Y:S01]  /*83a0*/  SHF.R.U32.HI R2, RZ, 0x8, R2 ;  /* 0x00000008ff027819 */ /* 0x000fe20000011602 */
[----:B-1----:R-:W-:Y:S02]  /*83b0*/  IMAD.MOV.U32 R205, RZ, RZ, R14 ;  /* 0x000000ffffcd7224 */ /* 0x002fe400078e000e */
[----:B------:R-:W1:Y:S01]  /*83c0*/  MUFU.EX2 R14, R128 ;  /* 0x00000080000e7308 */ /* 0x000e620000000800 */
[----:B--2---:R-:W-:Y:S02]  /*83d0*/  IMAD.MOV.U32 R211, RZ, RZ, R115 ;  /* 0x000000ffffd37224 */ /* 0x004fe400078e0073 */
[----:B------:R4:W2:Y:S01]  /*83e0*/  LDL.LU R115, [R1+0x3b4] ;  /* 0x0003b40001737983 */ /* 0x0008a20000300800 */
[----:B------:R-:W-:Y:S02]  /*83f0*/  LOP3.LUT R2, R2, 0xffff, RZ, 0xc0, !PT ;  /* 0x0000ffff02027812 */ /* 0x000fe400078ec0ff */
[----:B------:R-:W-:Y:S02]  /*8400*/  @!P2 PRMT R117, R107, 0x5410, RZ ;  /* 0x000054106b75a816 */ /* 0x000fe400000000ff */
[----:B------:R-:W-:Y:S01]  /*8410*/  ISETP.GE.U32.AND P2, PT, R193, R2, PT ;  /* 0x00000002c100720c */ /* 0x000fe20003f46070 */
[----:B------:R-:W-:-:S02]  /*8420*/  IMAD.MOV.U32 R2, RZ, RZ, R24 ;  /* 0x000000ffff027224 */ /* 0x000fc400078e0018 */
[----:B------:R1:W-:Y:S01]  /*8430*/  MUFU.EX2 R24, R212 ;  /* 0x000000d400187308 */ /* 0x0003e20000000800 */
[C---:B------:R-:W-:Y:S02]  /*8440*/  PRMT R126, R21.reuse, 0x7632, R126 ;  /* 0x00007632157e7816 */ /* 0x040fe4000000007e */
[----:B------:R-:W-:Y:S01]  /*8450*/  PRMT R125, R21, 0x7610, R125 ;  /* 0x00007610157d7816 */ /* 0x000fe2000000007d */
[----:B------:R-:W-:-:S04]  /*8460*/  IMAD.MOV.U32 R21, RZ, RZ, R19 ;  /* 0x000000ffff157224 */ /* 0x000fc800078e0013 */
[----:B------:R4:W-:Y:S01]  /*8470*/  MUFU.EX2 R19, R188 ;  /* 0x000000bc00137308 */ /* 0x0009e20000000800 */
[----:B-1----:R-:W-:Y:S02]  /*8480*/  IMAD.MOV.U32 R212, RZ, RZ, R2 ;  /* 0x000000ffffd47224 */ /* 0x002fe400078e0002 */
[----:B------:R-:W-:Y:S01]  /*8490*/  FADD.FTZ R2, R14, R9 ;  /* 0x000000090e027221 */ /* 0x000fe20000010000 */
[----:B------:R-:W-:Y:S02]  /*84a0*/  IMAD.MOV.U32 R9, RZ, RZ, R171 ;  /* 0x000000ffff097224 */ /* 0x000fe400078e00ab */
[----:B------:R1:W2:Y:S01]  /*84b0*/  LDL.LU R171, [R1+0x3b0] ;  /* 0x0003b00001ab7983 */ /* 0x0002a20000300800 */
[----:B----4-:R-:W-:-:S03]  /*84c0*/  IMAD.MOV.U32 R188, RZ, RZ, R169 ;  /* 0x000000ffffbc7224 */ /* 0x010fc600078e00a9 */
[----:B------:R1:W4:Y:S01]  /*84d0*/  LDL.LU R169, [R1+0x3ac] ;  /* 0x0003ac0001a97983 */ /* 0x0003220000300800 */
[C---:B------:R-:W-:Y:S02]  /*84e0*/  PRMT R128, R22.reuse, 0x7610, R128 ;  /* 0x0000761016807816 */ /* 0x040fe40000000080 */
[----:B------:R-:W-:Y:S01]  /*84f0*/  PRMT R127, R22, 0x7632, R127 ;  /* 0x00007632167f7816 */ /* 0x000fe2000000007f */
[----:B------:R-:W-:Y:S02]  /*8500*/  IMAD.MOV.U32 R22, RZ, RZ, R8 ;  /* 0x000000ffff167224 */ /* 0x000fe400078e0008 */
[C---:B------:R-:W-:Y:S01]  /*8510*/  FADD.FTZ R8, R7.reuse, R2 ;  /* 0x0000000207087221 */ /* 0x040fe20000010000 */
[----:B------:R-:W-:Y:S01]  /*8520*/  F2FP.BF16.F32.PACK_AB R7, R7, R14 ;  /* 0x0000000e0707723e */ /* 0x000fe200000010ff */
[----:B------:R-:W-:Y:S02]  /*8530*/  IMAD.MOV.U32 R14, RZ, RZ, R20 ;  /* 0x000000ffff0e7224 */ /* 0x000fe400078e0014 */
[----:B------:R1:W-:Y:S01]  /*8540*/  MUFU.EX2 R20, R214 ;  /* 0x000000d600147308 */ /* 0x0003e20000000800 */
[----:B------:R-:W-:Y:S01]  /*8550*/  @!P1 HFMA2.BF16_V2 R111, -RZ.H0_H0, RZ.H0_H0, -R128.H0_H0 ;  /* 0x200000ffff6f9231 */ /* 0x000fe20000340980 */
[----:B------:R-:W-:Y:S01]  /*8560*/  LOP3.LUT R2, R0, 0xff, RZ, 0xc0, !PT ;  /* 0x000000ff00027812 */ /* 0x000fe200078ec0ff */
[----:B-1----:R-:W-:-:S02]  /*8570*/  IMAD.MOV.U32 R214, RZ, RZ, R22 ;  /* 0x000000ffffd67224 */ /* 0x002fc400078e0016 */
[----:B------:R-:W-:Y:S02]  /*8580*/  IMAD.MOV.U32 R22, RZ, RZ, R205 ;  /* 0x000000ffff167224 */ /* 0x000fe400078e00cd */
[----:B------:R-:W-:Y:S01]  /*8590*/  IMAD.MOV.U32 R205, RZ, RZ, R18 ;  /* 0x000000ffffcd7224 */ /* 0x000fe200078e0012 */
[----:B------:R-:W-:Y:S02]  /*85a0*/  PRMT R18, R128, 0x5410, R127 ;  /* 0x0000541080127816 */ /* 0x000fe4000000007f */
[----:B------:R-:W-:Y:S02]  /*85b0*/  @!P1 PRMT R128, R111, 0x5410, RZ ;  /* 0x000054106f809816 */ /* 0x000fe400000000ff */
[----:B------:R-:W-:Y:S01]  /*85c0*/  ISETP.GE.U32.AND P1, PT, R193, R2, PT ;  /* 0x00000002c100720c */ /* 0x000fe20003f26070 */
[----:B------:R-:W-:Y:S02]  /*85d0*/  IMAD.MOV.U32 R2, RZ, RZ, R18 ;  /* 0x000000ffff027224 */ /* 0x000fe400078e0012 */
[----:B------:R1:W-:Y:S01]  /*85e0*/  MUFU.EX2 R18, R185 ;  /* 0x000000b900127308 */ /* 0x0003e20000000800 */
[----:B------:R-:W-:Y:S01]  /*85f0*/  @!P0 HFMA2.BF16_V2 R121, -RZ.H0_H0, RZ.H0_H0, -R126.H0_H0 ;  /* 0x200000ffff798231 */ /* 0x000fe2000034097e */
[----:B------:R-:W-:-:S02]  /*8600*/  SHF.R.U32.HI R10, RZ, 0x10, R6 ;  /* 0x00000010ff0a7819 */ /* 0x000fc40000011606 */
[----:B------:R-:W-:Y:S01]  /*8610*/  SHF.R.U32.HI R6, RZ, 0x18, R6 ;  /* 0x00000018ff067819 */ /* 0x000fe20000011606 */
[----:B-1----:R-:W-:Y:S01]  /*8620*/  IMAD.MOV.U32 R185, RZ, RZ, R2 ;  /* 0x000000ffffb97224 */ /* 0x002fe200078e0002 */
[--C-:B------:R-:W-:Y:S02]  /*8630*/  SHF.R.U32.HI R2, RZ, 0x18, R0.reuse ;  /* 0x00000018ff027819 */ /* 0x100fe40000011600 */
[----:B------:R-:W-:-:S04]  /*8640*/  SHF.R.U32.HI R0, RZ, 0x10, R0 ;  /* 0x00000010ff007819 */ /* 0x000fc80000011600 */
[----:B------:R-:W-:Y:S02]  /*8650*/  LOP3.LUT R0, R0, 0xff, RZ, 0xc0, !PT ;  /* 0x000000ff00007812 */ /* 0x000fe400078ec0ff */
[----:B------:R-:W-:Y:S01]  /*8660*/  PRMT R123, R15, 0x7632, R123 ;  /* 0x000076320f7b7816 */ /* 0x000fe2000000007b */
[----:B---3--:R-:W-:Y:S02]  /*8670*/  @!P5 HFMA2.BF16_V2 R122, -RZ.H0_H0, RZ.H0_H0, -R125.H0_H0 ;  /* 0x200000ffff7ad231 */ /* 0x008fe4000034097d */
[----:B--2---:R-:W-:-:S05]  /*8680*/  @!P4 HFMA2.BF16_V2 R115, -RZ.H0_H0, RZ.H0_H0, -R127.H0_H0 ;  /* 0x200000ffff73c231 */ /* 0x004fca000034097f */
[----:B------:R-:W-:Y:S02]  /*8690*/  @!P4 PRMT R127, R115, 0x5410, RZ ;  /* 0x00005410737fc816 */ /* 0x000fe400000000ff */
[----:B------:R-:W-:Y:S01]  /*86a0*/  ISETP.GE.U32.AND P4, PT, R193, R2, PT ;  /* 0x00000002c100720c */ /* 0x000fe20003f86070 */
[----:B------:R-:W-:Y:S01]  /*86b0*/  IMAD.MOV.U32 R2, RZ, RZ, R55 ;  /* 0x000000ffff027224 */ /* 0x000fe200078e0037 */
[----:B------:R-:W-:Y:S02]  /*86c0*/  PRMT R55, R125, 0x5410, R126 ;  /* 0x000054107d377816 */ /* 0x000fe4000000007e */
[----:B------:R-:W-:Y:S02]  /*86d0*/  @!P0 PRMT R126, R121, 0x5410, RZ ;  /* 0x00005410797e8816 */ /* 0x000fe400000000ff */
[----:B------:R-:W-:Y:S01]  /*86e0*/  ISETP.GE.U32.AND P0, PT, R193, R6, PT ;  /* 0x00000006c100720c */ /* 0x000fe20003f06070 */
[----:B------:R-:W-:Y:S02]  /*86f0*/  IMAD.MOV.U32 R6, RZ, RZ, R21 ;  /* 0x000000ffff067224 */ /* 0x000fe400078e0015 */
[----:B------:R1:W-:Y:S01]  /*8700*/  MUFU.EX2 R21, R189 ;  /* 0x000000bd00157308 */ /* 0x0003e20000000800 */
[----:B------:R-:W-:-:S02]  /*8710*/  @!P5 PRMT R125, R122, 0x5410, RZ ;  /* 0x000054107a7dd816 */ /* 0x000fc400000000ff */
[----:B------:R-:W-:Y:S01]  /*8720*/  ISETP.GE.U32.AND P5, PT, R193, R0, PT ;  /* 0x00000000c100720c */ /* 0x000fe20003fa6070 */
[----:B------:R-:W-:-:S04]  /*8730*/  IMAD.MOV.U32 R0, RZ, RZ, R2 ;  /* 0x000000ffff007224 */ /* 0x000fc800078e0002 */
[----:B------:R2:W-:Y:S01]  /*8740*/  MUFU.EX2 R2, R183 ;  /* 0x000000b700027308 */ /* 0x0005e20000000800 */
[----:B-1----:R-:W-:-:S07]  /*8750*/  IMAD.MOV.U32 R189, RZ, RZ, R6 ;  /* 0x000000ffffbd7224 */ /* 0x002fce00078e0006 */
[----:B------:R1:W3:Y:S01]  /*8760*/  MUFU.EX2 R6, R124 ;  /* 0x0000007c00067308 */ /* 0x0002e20000000800 */
[----:B----4-:R-:W-:Y:S02]  /*8770*/  @!P2 HFMA2.BF16_V2 R169, -RZ.H0_H0, RZ.H0_H0, -R123.H0_H0 ;  /* 0x200000ffffa9a231 */ /* 0x010fe4000034097b */
[----:B--2---:R-:W-:Y:S01]  /*8780*/  IMAD.MOV.U32 R183, RZ, RZ, R0 ;  /* 0x000000ffffb77224 */ /* 0x004fe200078e0000 */
[----:B------:R-:W-:Y:S01]  /*8790*/  LOP3.LUT R0, R10, 0xff, RZ, 0xc0, !PT ;  /* 0x000000ff0a007812 */ /* 0x000fe200078ec0ff */
[----:B------:R-:W-:Y:S01]  /*87a0*/  IMAD.MOV.U32 R10, RZ, RZ, R205 ;  /* 0x000000ffff0a7224 */ /* 0x000fe200078e00cd */
[----:B-1----:R-:W-:-:S05]  /*87b0*/  PRMT R124, R15, 0x7610, R124 ;  /* 0x000076100f7c7816 */ /* 0x002fca000000007c */
[----:B------:R-:W-:Y:S01]  /*87c0*/  @!P1 HFMA2.BF16_V2 R171, -RZ.H0_H0, RZ.H0_H0, -R124.H0_H0 ;  /* 0x200000ffffab9231 */ /* 0x000fe2000034097c */
[----:B------:R-:W-:-:S04]  /*87d0*/  PRMT R205, R124, 0x5410, R123 ;  /* 0x000054107ccd7816 */ /* 0x000fc8000000007b */
[----:B------:R-:W-:Y:S02]  /*87e0*/  @!P1 PRMT R124, R171, 0x5410, RZ ;  /* 0x00005410ab7c9816 */ /* 0x000fe400000000ff */
[----:B------:R-:W-:Y:S01]  /*87f0*/  ISETP.GE.U32.AND P1, PT, R193, R0, PT ;  /* 0x00000000c100720c */ /* 0x000fe20003f26070 */
[----:B------:R-:W-:Y:S01]  /*8800*/  IMAD.MOV.U32 R0, RZ, RZ, R134 ;  /* 0x000000ffff007224 */ /* 0x000fe200078e0086 */
[----:B------:R-:W-:-:S03]  /*8810*/  @!P2 PRMT R123, R169, 0x5410, RZ ;  /* 0x00005410a97ba816 */ /* 0x000fc600000000ff */
[----:B------:R-:W-:Y:S01]  /*8820*/  IMAD.MOV.U32 R169, RZ, RZ, R0 ;  /* 0x000000ffffa97224 */ /* 0x000fe200078e0000 */
[----:B------:R-:W-:-:S04]  /*8830*/  SHF.R.U32.HI R0, RZ, 0x8, R11 ;  /* 0x00000008ff007819 */ /* 0x000fc8000001160b */
[----:B------:R-:W-:Y:S02]  /*8840*/  LOP3.LUT R0, R0, 0xffff, RZ, 0xc0, !PT ;  /* 0x0000ffff00007812 */ /* 0x000fe400078ec0ff */
[C---:B------:R-:W-:Y:S02]  /*8850*/  PRMT R121, R16.reuse, 0x7632, R121 ;  /* 0x0000763210797816 */ /* 0x040fe40000000079 */
[----:B------:R-:W-:Y:S01]  /*8860*/  ISETP.GE.U32.AND P2, PT, R193, R0, PT ;  /* 0x00000000c100720c */ /* 0x000fe20003f46070 */
[----:B------:R-:W-:Y:S01]  /*8870*/  IMAD.MOV.U32 R0, RZ, RZ, R9 ;  /* 0x000000ffff007224 */ /* 0x000fe200078e0009 */
[----:B------:R-:W-:Y:S01]  /*8880*/  PRMT R122, R16, 0x7610, R122 ;  /* 0x00007610107a7816 */ /* 0x000fe2000000007a */
[----:B------:R-:W-:Y:S01]  /*8890*/  IMAD.MOV.U32 R16, RZ, RZ, R180 ;  /* 0x000000ffff107224 */ /* 0x000fe200078e00b4 */
[----:B------:R1:W-:Y:S01]  /*88a0*/  MUFU.EX2 R9, R178 ;  /* 0x000000b200097308 */ /* 0x0003e20000000800 */
[----:B------:R-:W-:Y:S02]  /*88b0*/  IMAD.MOV.U32 R11, RZ, RZ, R14 ;  /* 0x000000ffff0b7224 */ /* 0x000fe400078e000e */
[----:B------:R-:W-:-:S02]  /*88c0*/  @!P4 HFMA2.BF16_V2 R172, -RZ.H0_H0, RZ.H0_H0, -R121.H0_H0 ;  /* 0x200000ffffacc231 */ /* 0x000fc40000340979 */
[----:B------:R-:W-:Y:S02]  /*88d0*/  IMAD.MOV.U32 R15, RZ, RZ, R210 ;  /* 0x000000ffff0f7224 */ /* 0x000fe400078e00d2 */
[----:B------:R-:W-:Y:S01]  /*88e0*/  @!P5 HFMA2.BF16_V2 R173, -RZ.H0_H0, RZ.H0_H0, -R122.H0_H0 ;  /* 0x200000ffffadd231 */ /* 0x000fe2000034097a */
[----:B------:R-:W2:Y:S01]  /*88f0*/  LDL.LU R210, [R1+0x3a8] ;  /* 0x0003a80001d27983 */ /* 0x000ea20000300800 */
[----:B------:R4:W-:Y:S01]  /*8900*/  MUFU.EX2 R14, R200 ;  /* 0x000000c8000e7308 */ /* 0x0009e20000000800 */
[----:B------:R-:W-:Y:S02]  /*8910*/  IMAD.MOV.U32 R171, RZ, RZ, R133 ;  /* 0x000000ffffab7224 */ /* 0x000fe400078e0085 */
[----:B------:R2:W5:Y:S04]  /*8920*/  LDL.LU R133, [R1+0x3a4] ;  /* 0x0003a40001857983 */ /* 0x0005680000300800 */
[----:B------:R2:W5:Y:S01]  /*8930*/  LDL.LU R134, [R1+0x3a0] ;  /* 0x0003a00001867983 */ /* 0x0005620000300800 */
[----:B-1----:R-:W-:-:S02]  /*8940*/  IMAD.MOV.U32 R178, RZ, RZ, R0 ;  /* 0x000000ffffb27224 */ /* 0x002fc400078e0000 */
[----:B---3--:R-:W-:Y:S01]  /*8950*/  FADD.FTZ R0, R6, R17 ;  /* 0x0000001106007221 */ /* 0x008fe20000010000 */
[----:B------:R-:W-:Y:S02]  /*8960*/  IMAD.MOV.U32 R17, RZ, RZ, R16 ;  /* 0x000000ffff117224 */ /* 0x000fe400078e0010 */
[----:B------:R-:W-:Y:S02]  /*8970*/  IMAD.MOV.U32 R16, RZ, RZ, R214 ;  /* 0x000000ffff107224 */ /* 0x000fe400078e00d6 */
[----:B------:R-:W-:Y:S02]  /*8980*/  IMAD.MOV.U32 R214, RZ, RZ, R211 ;  /* 0x000000ffffd67224 */ /* 0x000fe400078e00d3 */
[----:B----4-:R-:W-:Y:S01]  /*8990*/  IMAD.MOV.U32 R200, RZ, RZ, R12 ;  /* 0x000000ffffc87224 */ /* 0x010fe200078e000c */
[----:B------:R-:W-:Y:S01]  /*89a0*/  PRMT R211, R122, 0x5410, R121 ;  /* 0x000054107ad37816 */ /* 0x000fe20000000079 */
[----:B------:R1:W5:Y:S01]  /*89b0*/  LDL.LU R12, [R1+0x39c] ;  /* 0x00039c00010c7983 */ /* 0x0003620000300800 */
[----:B------:R-:W-:Y:S01]  /*89c0*/  @!P4 PRMT R121, R172, 0x5410, RZ ;  /* 0x00005410ac79c816 */ /* 0x000fe200000000ff */
[----:B------:R-:W-:-:S02]  /*89d0*/  IMAD.MOV.U32 R172, RZ, RZ, R200 ;  /* 0x000000ffffac7224 */ /* 0x000fc400078e00c8 */
[----:B------:R-:W-:Y:S01]  /*89e0*/  IMAD.MOV.U32 R200, RZ, RZ, R10 ;  /* 0x000000ffffc87224 */ /* 0x000fe200078e000a */
[----:B------:R-:W-:Y:S01]  /*89f0*/  @!P5 PRMT R122, R173, 0x5410, RZ ;  /* 0x00005410ad7ad816 */ /* 0x000fe200000000ff */
[----:B------:R-:W-:Y:S02]  /*8a00*/  IMAD.MOV.U32 R10, RZ, RZ, R5 ;  /* 0x000000ffff0a7224 */ /* 0x000fe400078e0005 */
[C---:B------:R-:W-:Y:S01]  /*8a10*/  FADD.FTZ R5, R2.reuse, R0 ;  /* 0x0000000002057221 */ /* 0x040fe20000010000 */
[----:B------:R1:W5:Y:S01]  /*8a20*/  LDL.LU R180, [R1+0x398] ;  /* 0x0003980001b47983 */ /* 0x0003620000300800 */
[----:B------:R-:W-:Y:S01]  /*8a30*/  IMAD.MOV.U32 R173, RZ, RZ, R177 ;  /* 0x000000ffffad7224 */ /* 0x000fe200078e00b1 */
[----:B------:R-:W-:Y:S01]  /*8a40*/  F2FP.BF16.F32.PACK_AB R0, R2, R6 ;  /* 0x000000060200723e */ /* 0x000fe200000010ff */
[----:B------:R-:W-:Y:S01]  /*8a50*/  IMAD.MOV.U32 R6, RZ, RZ, R176 ;  /* 0x000000ffff067224 */ /* 0x000fe200078e00b0 */
[----:B------:R1:W3:Y:S04]  /*8a60*/  LDL.LU R177, [R1+0x394] ;  /* 0x0003940001b17983 */ /* 0x0002e80000300800 */
[----:B------:R1:W4:Y:S01]  /*8a70*/  LDL.LU R176, [R1+0x390] ;  /* 0x0003900001b07983 */ /* 0x0003220000300800 */
[----:B------:R-:W-:-:S03]  /*8a80*/  IMAD.MOV.U32 R2, RZ, RZ, R175 ;  /* 0x000000ffff027224 */ /* 0x000fc600078e00af */
[----:B------:R1:W2:Y:S01]  /*8a90*/  LDL.LU R175, [R1+0x38c] ;  /* 0x00038c0001af7983 */ /* 0x0002a20000300800 */
[C---:B------:R-:W-:Y:S02]  /*8aa0*/  PRMT R115, R7.reuse, 0x7632, R115 ;  /* 0x0000763207737816 */ /* 0x040fe40000000073 */
[C---:B------:R-:W-:Y:S02]  /*8ab0*/  PRMT R113, R0.reuse, 0x7632, R113 ;  /* 0x0000763200717816 */ /* 0x040fe40000000071 */
[----:B------:R-:W-:Y:S02]  /*8ac0*/  PRMT R116, R7, 0x7610, R116 ;  /* 0x0000761007747816 */ /* 0x000fe40000000074 */
[----:B------:R-:W-:Y:S01]  /*8ad0*/  PRMT R114, R0, 0x7610, R114 ;  /* 0x0000761000727816 */ /* 0x000fe20000000072 */
[----:B------:R-:W-:Y:S02]  /*8ae0*/  IMAD.MOV.U32 R0, RZ, RZ, R11 ;  /* 0x000000ffff007224 */ /* 0x000fe400078e000b */
[----:B------:R-:W-:Y:S01]  /*8af0*/  @!P0 HFMA2.BF16_V2 R174, -RZ.H0_H0, RZ.H0_H0, -R113.H0_H0 ;  /* 0x200000ffffae8231 */ /* 0x000fe20000340971 */
[----:B------:R1:W-:Y:S01]  /*8b00*/  MUFU.EX2 R11, R187 ;  /* 0x000000bb000b7308 */ /* 0x0003e20000000800 */
[----:B------:R-:W-:-:S07]  /*8b10*/  IMAD.MOV.U32 R7, RZ, RZ, R6 ;  /* 0x000000ffff077224 */ /* 0x000fce00078e0006 */
[----:B------:R-:W1:Y:S02]  /*8b20*/  MUFU.EX2 R6, R179 ;  /* 0x000000b300067308 */ /* 0x000e640000000800 */
[----:B-1----:R-:W-:Y:S01]  /*8b30*/  IMAD.MOV.U32 R187, RZ, RZ, R214 ;  /* 0x000000ffffbb7224 */ /* 0x002fe200078e00d6 */
[----:B------:R-:W-:Y:S02]  /*8b40*/  PRMT R214, R116, 0x5410, R115 ;  /* 0x0000541074d67816 */ /* 0x000fe40000000073 */
[----:B------:R-:W-:Y:S02]  /*8b50*/  F2FP.BF16.F32.PACK_AB R91, R23, R25 ;  /* 0x00000019175b723e */ /* 0x000fe400000010ff */
[----:B------:R-:W-:Y:S01]  /*8b60*/  F2FP.BF16.F32.PACK_AB R77, R6, R9 ;  /* 0x00000009064d723e */ /* 0x000fe200000010ff */
[----:B------:R-:W-:Y:S01]  /*8b70*/  IMAD.MOV.U32 R179, RZ, RZ, R191 ;  /* 0x000000ffffb37224 */ /* 0x000fe200078e00bf */
[----:B------:R-:W-:Y:S01]  /*8b80*/  F2FP.BF16.F32.PACK_AB R74, R20, R24 ;  /* 0x00000018144a723e */ /* 0x000fe200000010ff */
[----:B------:R1:W3:Y:S01]  /*8b90*/  LDL.LU R191, [R1+0x388] ;  /* 0x0003880001bf7983 */ /* 0x0002e20000300800 */
[----:B----4-:R-:W-:-:S05]  /*8ba0*/  @!P2 HFMA2.BF16_V2 R176, -RZ.H0_H0, RZ.H0_H0, -R115.H0_H0 ;  /* 0x200000ffffb0a231 */ /* 0x010fca0000340973 */
[----:B------:R-:W-:Y:S01]  /*8bb0*/  @!P2 PRMT R115, R176, 0x5410, RZ ;  /* 0x00005410b073a816 */ /* 0x000fe200000000ff */
[----:B------:R-:W-:Y:S01]  /*8bc0*/  IMAD.MOV.U32 R176, RZ, RZ, R211 ;  /* 0x000000ffffb07224 */ /* 0x000fe200078e00d3 */
[----:B------:R-:W-:Y:S02]  /*8bd0*/  PRMT R211, R114, 0x5410, R113 ;  /* 0x0000541072d37816 */ /* 0x000fe40000000071 */
[----:B------:R-:W-:Y:S01]  /*8be0*/  @!P0 PRMT R113, R174, 0x5410, RZ ;  /* 0x00005410ae718816 */ /* 0x000fe200000000ff */
[----:B------:R-:W-:Y:S02]  /*8bf0*/  IMAD.MOV.U32 R174, RZ, RZ, R10 ;  /* 0x000000ffffae7224 */ /* 0x000fe400078e000a */
[----:B------:R4:W1:Y:S02]  /*8c00*/  MUFU.EX2 R10, R186 ;  /* 0x000000ba000a7308 */ /* 0x0008640000000800 */
[----:B----4-:R-:W-:Y:S02]  /*8c10*/  IMAD.MOV.U32 R186, RZ, RZ, R0 ;  /* 0x000000ffffba7224 */ /* 0x010fe400078e0000 */
[----:B------:R-:W-:Y:S01]  /*8c20*/  FADD.FTZ R0, R25, R29 ;  /* 0x0000001d19007221 */ /* 0x000fe20000010000 */
[----:B------:R-:W-:-:S02]  /*8c30*/  IMAD.MOV.U32 R29, RZ, RZ, R187 ;  /* 0x000000ffff1d7224 */ /* 0x000fc400078e00bb */
[----:B------:R-:W-:Y:S02]  /*8c40*/  IMAD.MOV.U32 R187, RZ, RZ, R2 ;  /* 0x000000ffffbb7224 */ /* 0x000fe400078e0002 */
[----:B------:R-:W-:Y:S01]  /*8c50*/  FADD.FTZ R2, R9, R28 ;  /* 0x0000001c09027221 */ /* 0x000fe20000010000 */
[----:B------:R-:W-:Y:S02]  /*8c60*/  IMAD.MOV.U32 R28, RZ, RZ, R203 ;  /* 0x000000ffff1c7224 */ /* 0x000fe400078e00cb */
[----:B------:R-:W-:Y:S01]  /*8c70*/  FADD.FTZ R0, R23, R0 ;  /* 0x0000000017007221 */ /* 0x000fe20000010000 */
[----:B------:R-:W-:Y:S01]  /*8c80*/  FADD.FTZ R23, R6, R2 ;  /* 0x0000000206177221 */ /* 0x000fe20000010000 */
[----:B------:R-:W-:Y:S02]  /*8c90*/  IMAD.MOV.U32 R25, RZ, RZ, R28 ;  /* 0x000000ffff197224 */ /* 0x000fe400078e001c */
[----:B------:R-:W-:Y:S01]  /*8ca0*/  FADD.FTZ R2, R18, R8 ;  /* 0x0000000812027221 */ /* 0x000fe20000010000 */
[----:B------:R-:W-:-:S02]  /*8cb0*/  IMAD.MOV.U32 R28, RZ, RZ, R7 ;  /* 0x000000ffff1c7224 */ /* 0x000fc400078e0007 */
[----:B------:R4:W3:Y:S01]  /*8cc0*/  MUFU.EX2 R7, R196 ;  /* 0x000000c400077308 */ /* 0x0008e20000000800 */
[----:B------:R-:W-:Y:S01]  /*8cd0*/  FADD.FTZ R0, R24, R0 ;  /* 0x0000000018007221 */ /* 0x000fe20000010000 */
[----:B------:R-:W-:Y:S01]  /*8ce0*/  FADD.FTZ R2, R19, R2 ;  /* 0x0000000213027221 */ /* 0x000fe20000010000 */
[----:B--2---:R-:W-:-:S05]  /*8cf0*/  @!P1 HFMA2.BF16_V2 R175, -RZ.H0_H0, RZ.H0_H0, -R114.H0_H0 ;  /* 0x200000ffffaf9231 */ /* 0x004fca0000340972 */
[----:B------:R-:W2:Y:S01]  /*8d00*/  MUFU.EX2 R6, R202 ;  /* 0x000000ca00067308 */ /* 0x000ea20000000800 */
[----:B------:R-:W-:Y:S01]  /*8d10*/  FADD.FTZ R2, R21, R2 ;  /* 0x0000000215027221 */ /* 0x000fe20000010000 */
[----:B------:R-:W-:Y:S01]  /*8d20*/  @!P1 PRMT R114, R175, 0x5410, RZ ;  /* 0x00005410af729816 */ /* 0x000fe200000000ff */
[----:B------:R-:W-:Y:S02]  /*8d30*/  IMAD.MOV.U32 R9, RZ, RZ, R16 ;  /* 0x000000ffff097224 */ /* 0x000fe400078e0010 */
[----:B----4-:R-:W-:Y:S02]  /*8d40*/  IMAD.MOV.U32 R196, RZ, RZ, R22 ;  /* 0x000000ffffc47224 */ /* 0x010fe400078e0016 */
[----:B------:R-:W-:Y:S01]  /*8d50*/  FADD.FTZ R22, R20, R0 ;  /* 0x0000000014167221 */ /* 0x000fe20000010000 */
[----:B------:R-:W-:Y:S01]  /*8d60*/  FADD.FTZ R0, R11, R5 ;  /* 0x000000050b007221 */ /* 0x000fe20000010000 */
[----:B------:R-:W-:Y:S02]  /*8d70*/  IMAD.MOV.U32 R175, RZ, RZ, R201 ;  /* 0x000000ffffaf7224 */ /* 0x000fe400078e00c9 */
[----:B------:R-:W-:Y:S01]  /*8d80*/  FADD.FTZ R16, R14, R2 ;  /* 0x000000020e107221 */ /* 0x000fe20000010000 */
[----:B------:R-:W-:-:S02]  /*8d90*/  VIADD R2, R204, 0x3 ;  /* 0x00000003cc027836 */ /* 0x000fc40000000000 */
[----:B-1----:R-:W-:Y:S01]  /*8da0*/  FADD.FTZ R0, R10, R0 ;  /* 0x000000000a007221 */ /* 0x002fe20000010000 */
[----:B------:R-:W-:Y:S02]  /*8db0*/  IMAD.MOV.U32 R8, RZ, RZ, R174 ;  /* 0x000000ffff087224 */ /* 0x000fe400078e00ae */
[----:B------:R-:W-:Y:S02]  /*8dc0*/  IMAD.MOV.U32 R174, RZ, RZ, R175 ;  /* 0x000000ffffae7224 */ /* 0x000fe400078e00af */
[----:B---3--:R-:W-:Y:S01]  /*8dd0*/  FADD.FTZ R0, R7, R0 ;  /* 0x0000000007007221 */ /* 0x008fe20000010000 */
[----:B------:R-:W-:Y:S01]  /*8de0*/  IMAD.MOV.U32 R175, RZ, RZ, R169 ;  /* 0x000000ffffaf7224 */ /* 0x000fe200078e00a9 */
[----:B------:R-:W-:Y:S01]  /*8df0*/  LOP3.LUT R169, R229, R2, RZ, 0x3c, !PT ;  /* 0x00000002e5a97212 */ /* 0x000fe200078e3cff */
[----:B------:R-:W-:Y:S02]  /*8e00*/  IMAD.MOV.U32 R5, RZ, RZ, R196 ;  /* 0x000000ffff057224 */ /* 0x000fe400078e00c4 */
[----:B------:R-:W-:-:S02]  /*8e10*/  IMAD.MOV.U32 R196, RZ, RZ, R9 ;  /* 0x000000ffffc47224 */ /* 0x000fc400078e0009 */
[----:B------:R-:W-:Y:S02]  /*8e20*/  IMAD.MOV.U32 R9, RZ, RZ, R17 ;  /* 0x000000ffff097224 */ /* 0x000fe400078e0011 */
[----:B--2---:R-:W-:Y:S01]  /*8e30*/  FADD.FTZ R17, R6, R0 ;  /* 0x0000000006117221 */ /* 0x004fe20000010000 */
[----:B------:R-:W-:Y:S01]  /*8e40*/  @!P3 HFMA2.BF16_V2 R177, -RZ.H0_H0, RZ.H0_H0, -R116.H0_H0 ;  /* 0x200000ffffb1b231 */ /* 0x000fe20000340974 */
[----:B------:R-:W-:Y:S01]  /*8e50*/  LOP3.LUT R0, R169, R199, RZ, 0x3c, !PT ;  /* 0x000000c7a9007212 */ /* 0x000fe200078e3cff */
[----:B------:R-:W-:-:S03]  /*8e60*/  IMAD.MOV.U32 R202, RZ, RZ, R25 ;  /* 0x000000ffffca7224 */ /* 0x000fc600078e0019 */
[----:B------:R-:W-:Y:S01]  /*8e70*/  @!P3 PRMT R116, R177, 0x5410, RZ ;  /* 0x00005410b174b816 */ /* 0x000fe200000000ff */
[----:B------:R-:W-:Y:S01]  /*8e80*/  IMAD.WIDE.U32 R24, R0, -0x326172a9, RZ ;  /* 0xcd9e8d5700187825 */ /* 0x000fe200078e00ff */
[----:B------:R-:W-:-:S03]  /*8e90*/  F2FP.BF16.F32.PACK_AB R20, R6, R7 ;  /* 0x000000070614723e */ /* 0x000fc600000010ff */
[----:B------:R-:W-:Y:S02]  /*8ea0*/  IMAD.MOV.U32 R177, RZ, RZ, R197 ;  /* 0x000000ffffb17224 */ /* 0x000fe400078e00c5 */
[----:B------:R1:W2:Y:S01]  /*8eb0*/  LDL.LU R197, [R1+0x384] ;  /* 0x0003840001c57983 */ /* 0x0002a20000300800 */
[----:B------:R-:W-:-:S03]  /*8ec0*/  LOP3.LUT R6, R25, R225, R208, 0x96, !PT ;  /* 0x000000e119067212 */ /* 0x000fc600078e96d0 */
[----:B------:R1:W3:Y:S04]  /*8ed0*/  LDL.LU R201, [R1+0x380] ;  /* 0x0003800001c97983 */ /* 0x0002e80000300800 */
[----:B------:R1:W4:Y:S04]  /*8ee0*/  LDL.LU R203, [R1+0x37c] ;  /* 0x00037c0001cb7983 */ /* 0x0003280000300800 */
[----:B------:R1:W4:Y:S04]  /*8ef0*/  LDL.LU R204, [R1+0x378] ;  /* 0x0003780001cc7983 */ /* 0x0003280000300800 */
[----:B------:R-:W2:Y:S01]  /*8f00*/  LDL.LU.64 R208, [R1+0x370] ;  /* 0x0003700001d07983 */ /* 0x000ea20000300a00 */
[----:B------:R-:W-:Y:S01]  /*8f10*/  IMAD.MOV.U32 R2, RZ, RZ, R8 ;  /* 0x000000ffff027224 */ /* 0x000fe200078e0008 */
[----:B------:R-:W-:-:S02]  /*8f20*/  LOP3.LUT R8, R109, R224, R24, 0x96, !PT ;  /* 0x000000e06d087212 */ /* 0x000fc400078e9618 */
[----:B------:R-:W-:Y:S02]  /*8f30*/  F2FP.BF16.F32.PACK_AB R19, R19, R18 ;  /* 0x000000121313723e */ /* 0x000fe400000010ff */
[----:B------:R-:W-:Y:S01]  /*8f40*/  F2FP.BF16.F32.PACK_AB R18, R10, R11 ;  /* 0x0000000b0a12723e */ /* 0x000fe200000010ff */
[----:B------:R-:W-:Y:S02]  /*8f50*/  IMAD.MOV.U32 R11, RZ, RZ, R5 ;  /* 0x000000ffff0b7224 */ /* 0x000fe400078e0005 */
[----:B------:R-:W-:Y:S02]  /*8f60*/  IMAD.MOV.U32 R5, RZ, RZ, R9 ;  /* 0x000000ffff057224 */ /* 0x000fe400078e0009 */
[----:B------:R-:W-:-:S04]  /*8f70*/  IMAD.WIDE.U32 R6, R6, -0x2daee0ad, RZ ;  /* 0xd2511f5306067825 */ /* 0x000fc800078e00ff */
[----:B------:R-:W-:Y:S01]  /*8f80*/  IMAD.WIDE.U32 R8, R8, -0x2daee0ad, RZ ;  /* 0xd2511f5308087825 */ /* 0x000fe200078e00ff */
[----:B------:R-:W-:Y:S02]  /*8f90*/  F2FP.BF16.F32.PACK_AB R21, R14, R21 ;  /* 0x000000150e15723e */ /* 0x000fe400000010ff */
[----:B------:R-:W-:Y:S02]  /*8fa0*/  LOP3.LUT R14, R7, R232, R206, 0x96, !PT ;  /* 0x000000e8070e7212 */ /* 0x000fe400078e96ce */
[----:B------:R-:W-:Y:S01]  /*8fb0*/  LOP3.LUT R10, R9, R241, R6, 0x96, !PT ;  /* 0x000000f1090a7212 */ /* 0x000fe200078e9606 */
[----:B------:R-:W-:Y:S02]  /*8fc0*/  IMAD.MOV.U32 R0, RZ, RZ, R202 ;  /* 0x000000ffff007224 */ /* 0x000fe400078e00ca */
[----:B------:R-:W-:Y:S02]  /*8fd0*/  IMAD.MOV.U32 R202, RZ, RZ, R176 ;  /* 0x000000ffffca7224 */ /* 0x000fe400078e00b0 */
[----:B------:R-:W-:-:S02]  /*8fe0*/  IMAD.MOV.U32 R176, RZ, RZ, R15 ;  /* 0x000000ffffb07224 */ /* 0x000fc400078e000f */
        /* <DEDUP_REMOVED lines=9> */
[----:B------:R-:W-:Y:S02]  /*9080*/  IMAD.MOV.U32 R15, RZ, RZ, R9 ;  /* 0x000000ffff0f7224 */ /* 0x000fe400078e0009 */
[----:B------:R-:W-:-:S04]  /*9090*/  IMAD.WIDE.U32 R8, R8, -0x326172a9, RZ ;  /* 0xcd9e8d5708087825 */ /* 0x000fc800078e00ff */
[----:B------:R-:W-:Y:S01]  /*90a0*/  IMAD.WIDE.U32 R6, R6, -0x326172a9, RZ ;  /* 0xcd9e8d5706067825 */ /* 0x000fe200078e00ff */
[----:B------:R-:W-:-:S03]  /*90b0*/  LOP3.LUT R10, R9, R235, R10, 0x96, !PT ;  /* 0x000000eb090a7212 */ /* 0x000fc600078e960a */
[----:B------:R-:W-:Y:S01]  /*90c0*/  IMAD.MOV.U32 R11, RZ, RZ, R0 ;  /* 0x000000ffff0b7224 */ /* 0x000fe200078e0000 */
[----:B------:R-:W-:Y:S01]  /*90d0*/  LOP3.LUT R0, R7, R135, R8, 0x96, !PT ;  /* 0x0000008707007212 */ /* 0x000fe200078e9608 */
[----:B------:R-:W-:-:S03]  /*90e0*/  IMAD.MOV.U32 R9, RZ, RZ, R2 ;  /* 0x000000ffff097224 */ /* 0x000fc600078e0002 */
[----:B------:R-:W-:-:S04]  /*90f0*/  LOP3.LUT R2, R0, 0xff, RZ, 0xc0, !PT ;  /* 0x000000ff00027812 */ /* 0x000fc800078ec0ff */
[----:B------:R-:W-:Y:S02]  /*9100*/  ISETP.GE.U32.AND P1, PT, R193, R2, PT ;  /* 0x00000002c100720c */ /* 0x000fe40003f26070 */
[----:B------:R-:W-:-:S04]  /*9110*/  LOP3.LUT R2, R0, 0xffff, RZ, 0xc0, !PT ;  /* 0x0000ffff00027812 */ /* 0x000fc800078ec0ff */
[----:B------:R-:W-:-:S04]  /*9120*/  SHF.R.U32.HI R2, RZ, 0x8, R2 ;  /* 0x00000008ff027819 */ /* 0x000fc80000011602 */
[----:B------:R-:W-:-:S04]  /*9130*/  LOP3.LUT R2, R2, 0xffff, RZ, 0xc0, !PT ;  /* 0x0000ffff02027812 */ /* 0x000fc800078ec0ff */
[----:B------:R-:W-:Y:S01]  /*9140*/  ISETP.GE.U32.AND P4, PT, R193, R2, PT ;  /* 0x00000002c100720c */ /* 0x000fe20003f86070 */
[----:B------:R-:W-:Y:S02]  /*9150*/  IMAD.MOV.U32 R2, RZ, RZ, R15 ;  /* 0x000000ffff027224 */ /* 0x000fe400078e000f */
[----:B------:R1:W-:Y:S08]  /*9160*/  MUFU.EX2 R15, R223 ;  /* 0x000000df000f7308 */ /* 0x0003f00000000800 */
[----:B------:R1:W1:Y:S02]  /*9170*/  MUFU.EX2 R8, R227 ;  /* 0x000000e300087308 */ /* 0x0002640000000800 */
[----:B-1----:R-:W-:Y:S01]  /*9180*/  IMAD.MOV.U32 R223, RZ, RZ, R2 ;  /* 0x000000ffffdf7224 */ /* 0x002fe200078e0002 */
[----:B------:R-:W-:-:S02]  /*9190*/  SHF.R.U32.HI R2, RZ, 0x10, R0 ;  /* 0x00000010ff027819 */ /* 0x000fc40000011600 */
[----:B------:R-:W-:-:S04]  /*91a0*/  SHF.R.U32.HI R0, RZ, 0x18, R0 ;  /* 0x00000018ff007819 */ /* 0x000fc80000011600 */
[----:B------:R-:W-:Y:S01]  /*91b0*/  ISETP.GE.U32.AND P3, PT, R193, R0, PT ;  /* 0x00000000c100720c */ /* 0x000fe20003f66070 */
[----:B------:R-:W-:Y:S02]  /*91c0*/  IMAD.MOV.U32 R0, RZ, RZ, R11 ;  /* 0x000000ffff007224 */ /* 0x000fe400078e000b */
[----:B------:R-:W-:Y:S01]  /*91d0*/  IMAD.MOV.U32 R227, RZ, RZ, R9 ;  /* 0x000000ffffe37224 */ /* 0x000fe200078e0009 */
[----:B------:R1:W-:Y:S01]  /*91e0*/  MUFU.EX2 R11, R226 ;  /* 0x000000e2000b7308 */ /* 0x0003e20000000800 */
[----:B------:R-:W-:-:S07]  /*91f0*/  LOP3.LUT R2, R2, 0xff, RZ, 0xc0, !PT ;  /* 0x000000ff02027812 */ /* 0x000fce00078ec0ff */
[----:B------:R-:W1:Y:S01]  /*9200*/  MUFU.EX2 R9, R230 ;  /* 0x000000e600097308 */ /* 0x000e620000000800 */
[----:B------:R-:W-:Y:S01]  /*9210*/  ISETP.GE.U32.AND P5, PT, R193, R2, PT ;  /* 0x00000002c100720c */ /* 0x000fe20003fa6070 */
[----:B-1----:R-:W-:Y:S01]  /*9220*/  IMAD.MOV.U32 R226, RZ, RZ, R0 ;  /* 0x000000ffffe27224 */ /* 0x002fe200078e0000 */
[----:B------:R-:W-:-:S04]  /*9230*/  LOP3.LUT R0, R6, 0xff, RZ, 0xc0, !PT ;  /* 0x000000ff06007812 */ /* 0x000fc800078ec0ff */
[----:B------:R-:W-:Y:S01]  /*9240*/  ISETP.GE.U32.AND P2, PT, R193, R0, PT ;  /* 0x00000000c100720c */ /* 0x000fe20003f46070 */
[----:B------:R-:W-:Y:S01]  /*9250*/  IMAD.MOV.U32 R0, RZ, RZ, R5 ;  /* 0x000000ffff007224 */ /* 0x000fe200078e0005 */
[----:B------:R-:W-:Y:S02]  /*9260*/  LOP3.LUT R5, R6, 0xffff, RZ, 0xc0, !PT ;  /* 0x0000ffff06057812 */ /* 0x000fe400078ec0ff */
[----:B------:R-:W-:Y:S01]  /*9270*/  SHF.R.U32.HI R2, RZ, 0x10, R6 ;  /* 0x00000010ff027819 */ /* 0x000fe20000011606 */
[----:B------:R-:W-:Y:S01]  /*9280*/  IMAD.MOV.U32 R7, RZ, RZ, R0 ;  /* 0x000000ffff077224 */ /* 0x000fe200078e0000 */
[----:B------:R-:W-:Y:S01]  /*9290*/  SHF.R.U32.HI R6, RZ, 0x18, R6 ;  /* 0x00000018ff067819 */ /* 0x000fe20000011606 */
[----:B------:R-:W-:-:S03]  /*92a0*/  FADD.FTZ R0, R8, R16 ;  /* 0x0000001008007221 */ /* 0x000fc60000010000 */
[----:B------:R-:W-:Y:S01]  /*92b0*/  ISETP.GE.U32.AND P0, PT, R193, R6, PT ;  /* 0x00000006c100720c */ /* 0x000fe20003f06070 */
[----:B------:R-:W-:Y:S02]  /*92c0*/  IMAD.MOV.U32 R6, RZ, RZ, R183 ;  /* 0x000000ffff067224 */ /* 0x000fe400078e00b7 */
[C---:B------:R-:W-:Y:S01]  /*92d0*/  FADD.FTZ R183, R9.reuse, R0 ;  /* 0x0000000009b77221 */ /* 0x040fe20000010000 */
[----:B------:R-:W-:Y:S01]  /*92e0*/  F2FP.BF16.F32.PACK_AB R9, R9, R8 ;  /* 0x000000080909723e */ /* 0x000fe200000010ff */
[----:B------:R-:W-:Y:S01]  /*92f0*/  FADD.FTZ R0, R15, R17 ;  /* 0x000000110f007221 */ /* 0x000fe20000010000 */
[----:B------:R-:W-:Y:S01]  /*9300*/  IMAD.MOV.U32 R17, RZ, RZ, R226 ;  /* 0x000000ffff117224 */ /* 0x000fe200078e00e2 */
[C---:B------:R-:W-:Y:S02]  /*9310*/  PRMT R112, R19.reuse, 0x7610, R112 ;  /* 0x0000761013707816 */ /* 0x040fe40000000070 */
[----:B------:R-:W-:Y:S02]  /*9320*/  PRMT R111, R19, 0x7632, R111 ;  /* 0x00007632136f7816 */ /* 0x000fe4000000006f */
[----:B------:R-:W-:Y:S01]  /*9330*/  MUFU.EX2 R19, R213 ;  /* 0x000000d500137308 */ /* 0x000fe20000000800 */
[----:B------:R-:W-:Y:S01]  /*9340*/  @!P1 HFMA2.BF16_V2 R191, -RZ.H0_H0, RZ.H0_H0, -R112.H0_H0 ;  /* 0x200000ffffbf9231 */ /* 0x000fe20000340970 */
[----:B------:R-:W-:-:S02]  /*9350*/  PRMT R110, R18, 0x7632, R110 ;  /* 0x00007632126e7816 */ /* 0x000fc4000000006e */
[----:B------:R-:W-:Y:S01]  /*9360*/  PRMT R107, R18, 0x7610, R107 ;  /* 0x00007610126b7816 */ /* 0x000fe2000000006b */
[----:B--2---:R-:W-:Y:S02]  /*9370*/  IMAD.MOV.U32 R230, RZ, RZ, R208 ;  /* 0x000000ffffe67224 */ /* 0x004fe400078e00d0 */
[----:B------:R1:W2:Y:S01]  /*9380*/  LDL.LU R208, [R1+0x36c] ;  /* 0x00036c0001d07983 */ /* 0x0002a20000300800 */
[----:B------:R-:W-:-:S03]  /*9390*/  IMAD.MOV.U32 R16, RZ, RZ, R209 ;  /* 0x000000ffff107224 */ /* 0x000fc600078e00d1 */
[----:B------:R1:W2:Y:S01]  /*93a0*/  LDL.LU R209, [R1+0x368] ;  /* 0x0003680001d17983 */ /* 0x0002a20000300800 */
[----:B------:R-:W-:Y:S02]  /*93b0*/  IMAD.MOV.U32 R8, RZ, RZ, R16 ;  /* 0x000000ffff087224 */ /* 0x000fe400078e0010 */
[----:B------:R-:W-:Y:S02]  /*93c0*/  IMAD.MOV.U32 R16, RZ, RZ, R223 ;  /* 0x000000ffff107224 */ /* 0x000fe400078e00df */
[----:B------:R-:W-:Y:S02]  /*93d0*/  IMAD.MOV.U32 R223, RZ, RZ, R28 ;  /* 0x000000ffffdf7224 */ /* 0x000fe400078e001c */
[----:B------:R3:W-:Y:S01]  /*93e0*/  MUFU.EX2 R28, R210 ;  /* 0x000000d2001c7308 */ /* 0x0007e20000000800 */
[----:B------:R-:W-:Y:S02]  /*93f0*/  IMAD.MOV.U32 R226, RZ, RZ, R230 ;  /* 0x000000ffffe27224 */ /* 0x000fe400078e00e6 */
[----:B------:R-:W-:Y:S01]  /*9400*/  IMAD.MOV.U32 R230, RZ, RZ, R227 ;  /* 0x000000ffffe67224 */ /* 0x000fe200078e00e3 */
[----:B---3--:R1:W3:Y:S01]  /*9410*/  LDL.LU R210, [R1+0x364] ;  /* 0x0003640001d27983 */ /* 0x0082e20000300800 */
[----:B------:R-:W-:-:S02]  /*9420*/  IMAD.MOV.U32 R227, RZ, RZ, R184 ;  /* 0x000000ffffe37224 */ /* 0x000fc400078e00b8 */
[C---:B------:R-:W-:Y:S01]  /*9430*/  FADD.FTZ R184, R11.reuse, R0 ;  /* 0x000000000bb87221 */ /* 0x040fe20000010000 */
[----:B------:R1:W3:Y:S01]  /*9440*/  LDL.LU R213, [R1+0x360] ;  /* 0x0003600001d57983 */ /* 0x0002e20000300800 */
[----:B------:R-:W-:Y:S01]  /*9450*/  F2FP.BF16.F32.PACK_AB R11, R11, R15 ;  /* 0x0000000f0b0b723e */ /* 0x000fe200000010ff */
[----:B------:R-:W-:Y:S01]  /*9460*/  IMAD.MOV.U32 R15, RZ, RZ, R216 ;  /* 0x000000ffff0f7224 */ /* 0x000fe200078e00d8 */
[----:B------:R-:W-:Y:S01]  /*9470*/  LOP3.LUT R0, R2, 0xff, RZ, 0xc0, !PT ;  /* 0x000000ff02007812 */ /* 0x000fe200078ec0ff */
[----:B------:R-:W-:Y:S01]  /*9480*/  IMAD.MOV.U32 R2, RZ, RZ, R17 ;  /* 0x000000ffff027224 */ /* 0x000fe200078e0011 */
[----:B------:R1:W3:Y:S01]  /*9490*/  LDL.LU R216, [R1+0x35c] ;  /* 0x00035c0001d87983 */ /* 0x0002e20000300800 */
[----:B------:R-:W-:Y:S02]  /*94a0*/  IMAD.MOV.U32 R17, RZ, RZ, R16 ;  /* 0x000000ffff117224 */ /* 0x000fe400078e0010 */
[----:B------:R-:W-:Y:S01]  /*94b0*/  IMAD.MOV.U32 R16, RZ, RZ, R226 ;  /* 0x000000ffff107224 */ /* 0x000fe200078e00e2 */
[----:B------:R-:W-:-:S02]  /*94c0*/  PRMT R226, R112, 0x5410, R111 ;  /* 0x0000541070e27816 */ /* 0x000fc4000000006f */
[----:B------:R-:W-:Y:S01]  /*94d0*/  @!P1 PRMT R112, R191, 0x5410, RZ ;  /* 0x00005410bf709816 */ /* 0x000fe200000000ff */
[----:B------:R-:W-:Y:S01]  /*94e0*/  IMAD.MOV.U32 R191, RZ, RZ, R6 ;  /* 0x000000ffffbf7224 */ /* 0x000fe200078e0006 */
[----:B------:R-:W-:Y:S01]  /*94f0*/  ISETP.GE.U32.AND P1, PT, R193, R0, PT ;  /* 0x00000000c100720c */ /* 0x000fe20003f26070 */
[----:B------:R-:W-:Y:S02]  /*9500*/  IMAD.MOV.U32 R0, RZ, RZ, R7 ;  /* 0x000000ffff007224 */ /* 0x000fe400078e0007 */
[----:B------:R-:W-:-:S04]  /*9510*/  IMAD.WIDE.U32 R6, R10, -0x2daee0ad, RZ ;  /* 0xd2511f530a067825 */ /* 0x000fc800078e00ff */
[----:B------:R-:W-:Y:S02]  /*9520*/  @!P4 HFMA2.BF16_V2 R197, -RZ.H0_H0, RZ.H0_H0, -R111.H0_H0 ;  /* 0x200000ffffc5c231 */ /* 0x000fe4000034096f */
[----:B------:R-:W-:Y:S01]  /*9530*/  IMAD.MOV.U32 R10, RZ, RZ, R0 ;  /* 0x000000ffff0a7224 */ /* 0x000fe200078e0000 */
[----:B------:R-:W-:Y:S01]  /*9540*/  LOP3.LUT R0, R7, R155, R14, 0x96, !PT ;  /* 0x0000009b07007212 */ /* 0x000fe200078e960e */
[----:B------:R-:W-:Y:S01]  /*9550*/  IMAD.MOV.U32 R14, RZ, RZ, R2 ;  /* 0x000000ffff0e7224 */ /* 0x000fe200078e0002 */
[----:B------:R-:W-:Y:S01]  /*9560*/  SHF.R.U32.HI R2, RZ, 0x8, R5 ;  /* 0x00000008ff027819 */ /* 0x000fe20000011605 */
[----:B------:R-:W-:Y:S02]  /*9570*/  IMAD.MOV.U32 R5, RZ, RZ, R215 ;  /* 0x000000ffff057224 */ /* 0x000fe400078e00d7 */
[----:B------:R-:W-:Y:S01]  /*9580*/  IMAD.MOV.U32 R18, RZ, RZ, R10 ;  /* 0x000000ffff127224 */ /* 0x000fe200078e000a */
[----:B------:R-:W-:Y:S01]  /*9590*/  LOP3.LUT R2, R2, 0xffff, RZ, 0xc0, !PT ;  /* 0x0000ffff02027812 */ /* 0x000fe200078ec0ff */
[----:B------:R4:W1:Y:S01]  /*95a0*/  MUFU.EX2 R10, R248 ;  /* 0x000000f8000a7308 */ /* 0x0008620000000800 */
[----:B------:R-:W-:Y:S01]  /*95b0*/  @!P4 PRMT R111, R197, 0x5410, RZ ;  /* 0x00005410c56fc816 */ /* 0x000fe200000000ff */
[----:B------:R-:W-:-:S02]  /*95c0*/  IMAD.MOV.U32 R197, RZ, RZ, R5 ;  /* 0x000000ffffc57224 */ /* 0x000fc400078e0005 */
[----:B------:R-:W-:Y:S01]  /*95d0*/  @!P3 HFMA2.BF16_V2 R201, -RZ.H0_H0, RZ.H0_H0, -R110.H0_H0 ;  /* 0x200000ffffc9b231 */ /* 0x000fe2000034096e */
[----:B------:R-:W-:Y:S01]  /*95e0*/  LOP3.LUT R5, R6, 0xff, RZ, 0xc0, !PT ;  /* 0x000000ff06057812 */ /* 0x000fe200078ec0ff */
[----:B------:R1:W3:Y:S01]  /*95f0*/  LDL.LU R215, [R1+0x358] ;  /* 0x0003580001d77983 */ /* 0x0002e20000300800 */
[----:B------:R-:W-:Y:S01]  /*9600*/  ISETP.GE.U32.AND P4, PT, R193, R2, PT ;  /* 0x00000002c100720c */ /* 0x000fe20003f86070 */
[----:B----4-:R-:W-:-:S04]  /*9610*/  IMAD.MOV.U32 R248, RZ, RZ, R8 ;  /* 0x000000fffff87224 */ /* 0x010fc800078e0008 */
[----:B------:R-:W-:Y:S01]  /*9620*/  IMAD.MOV.U32 R2, RZ, RZ, R248 ;  /* 0x000000ffff027224 */ /* 0x000fe200078e00f8 */
[----:B------:R-:W-:Y:S02]  /*9630*/  PRMT R248, R107, 0x5410, R110 ;  /* 0x000054106bf87816 */ /* 0x000fe4000000006e */
[----:B------:R-:W-:Y:S02]  /*9640*/  @!P3 PRMT R110, R201, 0x5410, RZ ;  /* 0x00005410c96eb816 */ /* 0x000fe400000000ff */
[----:B------:R-:W-:Y:S02]  /*9650*/  ISETP.GE.U32.AND P3, PT, R193, R5, PT ;  /* 0x00000005c100720c */ /* 0x000fe40003f66070 */
[----:B------:R4:W1:Y:S02]  /*9660*/  MUFU.EX2 R5, R252 ;  /* 0x000000fc00057308 */ /* 0x0008640000000800 */
[----:B----4-:R-:W-:-:S06]  /*9670*/  IMAD.MOV.U32 R252, RZ, RZ, R18 ;  /* 0x000000fffffc7224 */ /* 0x010fcc00078e0012 */
[----:B------:R4:W-:Y:S02]  /*9680*/  MUFU.EX2 R18, R217 ;  /* 0x000000d900127308 */ /* 0x0009e40000000800 */
[----:B----4-:R4:W4:Y:S01]  /*9690*/  LDL.LU R217, [R1+0x354] ;  /* 0x0003540001d97983 */ /* 0x0109220000300800 */
[----:B------:R-:W-:Y:S02]  /*96a0*/  IMAD.MOV.U32 R201, RZ, RZ, R2 ;  /* 0x000000ffffc97224 */ /* 0x000fe400078e0002 */
[----:B------:R-:W-:Y:S01]  /*96b0*/  @!P5 HFMA2.BF16_V2 R203, -RZ.H0_H0, RZ.H0_H0, -R107.H0_H0 ;  /* 0x200000ffffcbd231 */ /* 0x000fe2000034096b */
[----:B------:R-:W-:-:S04]  /*96c0*/  SHF.R.U32.HI R2, RZ, 0x10, R0 ;  /* 0x00000010ff027819 */ /* 0x000fc80000011600 */
[----:B------:R-:W-:Y:S02]  /*96d0*/  LOP3.LUT R2, R2, 0xff, RZ, 0xc0, !PT ;  /* 0x000000ff02027812 */ /* 0x000fe400078ec0ff */
[----:B------:R-:W-:Y:S01]  /*96e0*/  @!P5 PRMT R107, R203, 0x5410, RZ ;  /* 0x00005410cb6bd816 */ /* 0x000fe200000000ff */
[----:B------:R-:W-:Y:S01]  /*96f0*/  IMAD.MOV.U32 R203, RZ, RZ, R17 ;  /* 0x000000ffffcb7224 */ /* 0x000fe200078e0011 */
[----:B------:R-:W-:Y:S02]  /*9700*/  ISETP.GE.U32.AND P5, PT, R193, R2, PT ;  /* 0x00000002c100720c */ /* 0x000fe40003fa6070 */
[C---:B------:R-:W-:Y:S01]  /*9710*/  PRMT R106, R21.reuse, 0x7610, R106 ;  /* 0x00007610156a7816 */ /* 0x040fe2000000006a */
[----:B------:R-:W-:Y:S02]  /*9720*/  IMAD.MOV.U32 R2, RZ, RZ, R203 ;  /* 0x000000ffff027224 */ /* 0x000fe400078e00cb */
[----:B-1----:R-:W-:Y:S01]  /*9730*/  FADD.FTZ R183, R10, R183 ;  /* 0x000000b70ab77221 */ /* 0x002fe20000010000 */
[----:B------:R-:W-:Y:S01]  /*9740*/  IMAD.MOV.U32 R203, RZ, RZ, R16 ;  /* 0x000000ffffcb7224 */ /* 0x000fe200078e0010 */
[----:B------:R-:W-:Y:S01]  /*9750*/  PRMT R105, R21, 0x7632, R105 ;  /* 0x0000763215697816 */ /* 0x000fe20000000069 */
[----:B------:R-:W-:-:S02]  /*9760*/  @!P2 HFMA2.BF16_V2 R204, -RZ.H0_H0, RZ.H0_H0, -R106.H0_H0 ;  /* 0x200000ffffcca231 */ /* 0x000fc4000034096a */
[C---:B------:R-:W-:Y:S01]  /*9770*/  FADD.FTZ R183, R5.reuse, R183 ;  /* 0x000000b705b77221 */ /* 0x040fe20000010000 */
[----:B------:R-:W-:Y:S01]  /*9780*/  IMAD.MOV.U32 R21, RZ, RZ, R203 ;  /* 0x000000ffff157224 */ /* 0x000fe200078e00cb */
[----:B------:R-:W-:Y:S01]  /*9790*/  F2FP.BF16.F32.PACK_AB R5, R5, R10 ;  /* 0x0000000a0505723e */ /* 0x000fe200000010ff */
[----:B------:R-:W-:Y:S02]  /*97a0*/  IMAD.MOV.U32 R203, RZ, RZ, R252 ;  /* 0x000000ffffcb7224 */ /* 0x000fe400078e00fc */
[----:B------:R-:W-:Y:S01]  /*97b0*/  IMAD.MOV.U32 R252, RZ, RZ, R230 ;  /* 0x000000fffffc7224 */ /* 0x000fe200078e00e6 */
[----:B------:R-:W-:Y:S01]  /*97c0*/  PRMT R230, R106, 0x5410, R105 ;  /* 0x000054106ae67816 */ /* 0x000fe20000000069 */
[----:B------:R-:W-:Y:S01]  /*97d0*/  IMAD.MOV.U32 R10, RZ, RZ, R2 ;  /* 0x000000ffff0a7224 */ /* 0x000fe200078e0002 */
[----:B------:R-:W-:Y:S01]  /*97e0*/  @!P2 PRMT R106, R204, 0x5410, RZ ;  /* 0x00005410cc6aa816 */ /* 0x000fe200000000ff */
[----:B------:R-:W-:Y:S01]  /*97f0*/  IMAD.MOV.U32 R204, RZ, RZ, R15 ;  /* 0x000000ffffcc7224 */ /* 0x000fe200078e000f */
[----:B------:R-:W-:-:S04]  /*9800*/  LOP3.LUT R2, R0, 0xff, RZ, 0xc0, !PT ;  /* 0x000000ff00027812 */ /* 0x000fc800078ec0ff */
[----:B------:R-:W-:Y:S01]  /*9810*/  ISETP.GE.U32.AND P2, PT, R193, R2, PT ;  /* 0x00000002c100720c */ /* 0x000fe20003f46070 */
[----:B------:R-:W-:Y:S01]  /*9820*/  IMAD.MOV.U32 R2, RZ, RZ, R204 ;  /* 0x000000ffff027224 */ /* 0x000fe200078e00cc */
[C---:B------:R-:W-:Y:S02]  /*9830*/  PRMT R103, R20.reuse, 0x7610, R103 ;  /* 0x0000761014677816 */ /* 0x040fe40000000067 */
[----:B------:R-:W-:Y:S01]  /*9840*/  PRMT R104, R20, 0x7632, R104 ;  /* 0x0000763214687816 */ /* 0x000fe20000000068 */
[----:B------:R-:W-:Y:S01]  /*9850*/  IMAD.MOV.U32 R20, RZ, RZ, R10 ;  /* 0x000000ffff147224 */ /* 0x000fe200078e000a */
[----:B------:R-:W-:Y:S01]  /*9860*/  LOP3.LUT R7, R6, 0xffff, RZ, 0xc0, !PT ;  /* 0x0000ffff06077812 */ /* 0x000fe200078ec0ff */
[----:B------:R1:W1:Y:S01]  /*9870*/  MUFU.EX2 R10, R238 ;  /* 0x000000ee000a7308 */ /* 0x0002620000000800 */
[C---:B------:R-:W-:Y:S02]  /*9880*/  PRMT R102, R9.reuse, 0x7610, R102 ;  /* 0x0000761009667816 */ /* 0x040fe40000000066 */
[----:B------:R-:W-:-:S02]  /*9890*/  PRMT R101, R9, 0x7632, R101 ;  /* 0x0000763209657816 */ /* 0x000fc40000000065 */
[----:B------:R-:W-:-:S03]  /*98a0*/  SHF.R.U32.HI R8, RZ, 0x10, R6 ;  /* 0x00000010ff087819 */ /* 0x000fc60000011606 */
[----:B------:R-:W-:Y:S01]  /*98b0*/  MUFU.EX2 R32, R32 ;  /* 0x0000002000207308 */ /* 0x000fe20000000800 */
[----:B-1----:R-:W-:-:S07]  /*98c0*/  PRMT R238, R102, 0x5410, R101 ;  /* 0x0000541066ee7816 */ /* 0x002fce0000000065 */
[----:B------:R-:W-:Y:S01]  /*98d0*/  MUFU.EX2 R29, R29 ;  /* 0x0000001d001d7308 */ /* 0x000fe20000000800 */
[----:B------:R-:W-:Y:S01]  /*98e0*/  FADD.FTZ R184, R10, R184 ;  /* 0x000000b80ab87221 */ /* 0x000fe20000010000 */
[----:B------:R-:W-:-:S06]  /*98f0*/  SHF.R.U32.HI R6, RZ, 0x18, R6 ;  /* 0x00000018ff067819 */ /* 0x000fcc0000011606 */
[----:B------:R-:W-:Y:S01]  /*9900*/  MUFU.EX2 R9, R236 ;  /* 0x000000ec00097308 */ /* 0x000fe20000000800 */
[C---:B------:R-:W-:Y:S02]  /*9910*/  PRMT R100, R11.reuse, 0x7610, R100 ;  /* 0x000076100b647816 */ /* 0x040fe40000000064 */
[----:B------:R-:W-:-:S05]  /*9920*/  PRMT R99, R11, 0x7632, R99 ;  /* 0x000076320b637816 */ /* 0x000fca0000000063 */
[----:B------:R1:W-:Y:S01]  /*9930*/  MUFU.EX2 R17, R220 ;  /* 0x000000dc00117308 */ /* 0x0003e20000000800 */
[C---:B------:R-:W-:Y:S02]  /*9940*/  PRMT R98, R5.reuse, 0x7610, R98 ;  /* 0x0000761005627816 */ /* 0x040fe40000000062 */
[----:B------:R-:W-:-:S05]  /*9950*/  PRMT R97, R5, 0x7632, R97 ;  /* 0x0000763205617816 */ /* 0x000fca0000000061 */
[----:B------:R3:W-:Y:S08]  /*9960*/  MUFU.EX2 R16, R218 ;  /* 0x000000da00107308 */ /* 0x0007f00000000800 */
[----:B------:R-:W-:Y:S08]  /*9970*/  MUFU.EX2 R11, R246 ;  /* 0x000000f6000b7308 */ /* 0x000ff00000000800 */
[----:B------:R-:W-:Y:S01]  /*9980*/  MUFU.EX2 R15, R222 ;  /* 0x000000de000f7308 */ /* 0x000fe20000000800 */
[----:B--2---:R-:W-:-:S02]  /*9990*/  @!P4 HFMA2.BF16_V2 R208, -RZ.H0_H0, RZ.H0_H0, -R105.H0_H0 ;  /* 0x200000ffffd0c231 */ /* 0x004fc40000340969 */
[----:B------:R-:W-:-:S03]  /*99a0*/  @!P0 HFMA2.BF16_V2 R209, -RZ.H0_H0, RZ.H0_H0, -R104.H0_H0 ;  /* 0x200000ffffd18231 */ /* 0x000fc60000340968 */
[----:B------:R-:W-:Y:S01]  /*99b0*/  @!P4 PRMT R105, R208, 0x5410, RZ ;  /* 0x00005410d069c816 */ /* 0x000fe200000000ff */
[----:B------:R-:W-:Y:S01]  /*99c0*/  IMAD.MOV.U32 R208, RZ, RZ, R2 ;  /* 0x000000ffffd07224 */ /* 0x000fe200078e0002 */
[----:B------:R-:W-:Y:S01]  /*99d0*/  SHF.R.U32.HI R2, RZ, 0x18, R0 ;  /* 0x00000018ff027819 */ /* 0x000fe20000011600 */
[----:B-1----:R1:W2:Y:S01]  /*99e0*/  LDL.LU R220, [R1+0x350] ;  /* 0x0003500001dc7983 */ /* 0x0022a20000300800 */
[----:B------:R-:W-:Y:S02]  /*99f0*/  LOP3.LUT R0, R0, 0xffff, RZ, 0xc0, !PT ;  /* 0x0000ffff00007812 */ /* 0x000fe400078ec0ff */
[----:B------:R-:W-:Y:S01]  /*9a00*/  ISETP.GE.U32.AND P4, PT, R193, R2, PT ;  /* 0x00000002c100720c */ /* 0x000fe20003f86070 */
[----:B---3--:R-:W-:Y:S01]  /*9a10*/  @!P1 HFMA2.BF16_V2 R210, -RZ.H0_H0, RZ.H0_H0, -R103.H0_H0 ;  /* 0x200000ffffd29231 */ /* 0x008fe20000340967 */
[----:B------:R-:W-:Y:S01]  /*9a20*/  SHF.R.U32.HI R0, RZ, 0x8, R0 ;  /* 0x00000008ff007819 */ /* 0x000fe20000011600 */
[----:B------:R-:W-:Y:S01]  /*9a30*/  IMAD.MOV.U32 R2, RZ, RZ, R227 ;  /* 0x000000ffff027224 */ /* 0x000fe200078e00e3 */
[----:B------:R-:W-:Y:S01]  /*9a40*/  PRMT R227, R103, 0x5410, R104 ;  /* 0x0000541067e37816 */ /* 0x000fe20000000068 */
[----:B------:R-:W-:Y:S01]  /*9a50*/  @!P2 HFMA2.BF16_V2 R213, -RZ.H0_H0, RZ.H0_H0, -R102.H0_H0 ;  /* 0x200000ffffd5a231 */ /* 0x000fe20000340966 */
[----:B------:R-:W-:Y:S01]  /*9a60*/  LOP3.LUT R0, R0, 0xffff, RZ, 0xc0, !PT ;  /* 0x0000ffff00007812 */ /* 0x000fe200078ec0ff */
[----:B------:R-:W3:Y:S01]  /*9a70*/  MUFU.EX2 R5, R249 ;  /* 0x000000f900057308 */ /* 0x000ee20000000800 */
[----:B------:R-:W-:Y:S01]  /*9a80*/  @!P1 PRMT R103, R210, 0x5410, RZ ;  /* 0x00005410d2679816 */ /* 0x000fe200000000ff */
[----:B------:R-:W-:Y:S01]  /*9a90*/  IMAD.MOV.U32 R204, RZ, RZ, R21 ;  /* 0x000000ffffcc7224 */ /* 0x000fe200078e0015 */
[----:B------:R-:W-:Y:S01]  /*9aa0*/  ISETP.GE.U32.AND P1, PT, R193, R0, PT ;  /* 0x00000000c100720c */ /* 0x000fe20003f26070 */
[----:B------:R1:W2:Y:S01]  /*9ab0*/  LDL.LU R218, [R1+0x34c] ;  /* 0x00034c0001da7983 */ /* 0x0002a20000300800 */
[----:B------:R-:W-:Y:S01]  /*9ac0*/  @!P0 PRMT R104, R209, 0x5410, RZ ;  /* 0x00005410d1688816 */ /* 0x000fe200000000ff */
[----:B------:R-:W-:-:S02]  /*9ad0*/  IMAD.MOV.U32 R209, RZ, RZ, R2 ;  /* 0x000000ffffd17224 */ /* 0x000fc400078e0002 */
[----:B------:R1:W1:Y:S01]  /*9ae0*/  MUFU.EX2 R2, R247 ;  /* 0x000000f700027308 */ /* 0x0002620000000800 */
[----:B------:R-:W-:Y:S02]  /*9af0*/  SHF.R.U32.HI R0, RZ, 0x8, R7 ;  /* 0x00000008ff007819 */ /* 0x000fe40000011607 */
[----:B------:R-:W-:Y:S01]  /*9b00*/  @!P2 PRMT R102, R213, 0x5410, RZ ;  /* 0x00005410d566a816 */ /* 0x000fe200000000ff */
[----:B------:R-:W-:Y:S01]  /*9b10*/  IMAD.MOV.U32 R210, RZ, RZ, R52 ;  /* 0x000000ffffd27224 */ /* 0x000fe200078e0034 */
[----:B------:R-:W-:Y:S02]  /*9b20*/  LOP3.LUT R0, R0, 0xffff, RZ, 0xc0, !PT ;  /* 0x0000ffff00007812 */ /* 0x000fe400078ec0ff */
[----:B---3--:R-:W-:Y:S01]  /*9b30*/  F2FP.BF16.F32.PACK_AB R68, R5, R11 ;  /* 0x0000000b0544723e */ /* 0x008fe200000010ff */
[----:B------:R-:W-:Y:S01]  /*9b40*/  MUFU.EX2 R7, R234 ;  /* 0x000000ea00077308 */ /* 0x000fe20000000800 */
[----:B------:R-:W-:Y:S01]  /*9b50*/  @!P1 HFMA2.BF16_V2 R216, -RZ.H0_H0, RZ.H0_H0, -R101.H0_H0 ;  /* 0x200000ffffd89231 */ /* 0x000fe20000340965 */
[----:B------:R-:W-:-:S02]  /*9b60*/  F2FP.BF16.F32.PACK_AB R64, R19, R29 ;  /* 0x0000001d1340723e */ /* 0x000fc400000010ff */
[----:B------:R-:W-:Y:S02]  /*9b70*/  F2FP.BF16.F32.PACK_AB R62, R17, R18 ;  /* 0x00000012113e723e */ /* 0x000fe400000010ff */
[----:B------:R-:W-:Y:S01]  /*9b80*/  F2FP.BF16.F32.PACK_AB R33, R15, R16 ;  /* 0x000000100f21723e */ /* 0x000fe200000010ff */
[----:B-1----:R-:W-:Y:S01]  /*9b90*/  IMAD.MOV.U32 R247, RZ, RZ, R14 ;  /* 0x000000fffff77224 */ /* 0x002fe200078e000e */
[----:B------:R1:W3:Y:S01]  /*9ba0*/  LDL.LU R222, [R1+0x348] ;  /* 0x0003480001de7983 */ /* 0x0002e20000300800 */
[----:B------:R-:W1:Y:S01]  /*9bb0*/  MUFU.EX2 R14, R231 ;  /* 0x000000e7000e7308 */ /* 0x000e620000000800 */
[----:B------:R-:W-:Y:S02]  /*9bc0*/  ISETP.GE.U32.AND P2, PT, R193, R0, PT ;  /* 0x00000000c100720c */ /* 0x000fe40003f46070 */
[----:B------:R-:W-:Y:S02]  /*9bd0*/  LOP3.LUT R0, R8, 0xff, RZ, 0xc0, !PT ;  /* 0x000000ff08007812 */ /* 0x000fe400078ec0ff */
[----:B------:R-:W-:-:S02]  /*9be0*/  @!P1 PRMT R101, R216, 0x5410, RZ ;  /* 0x00005410d8659816 */ /* 0x000fc400000000ff */
[----:B------:R-:W-:Y:S02]  /*9bf0*/  ISETP.GE.U32.AND P1, PT, R193, R0, PT ;  /* 0x00000000c100720c */ /* 0x000fe40003f26070 */
[----:B------:R-:W-:-:S04]  /*9c00*/  F2FP.BF16.F32.PACK_AB R0, R2, R10 ;  /* 0x0000000a0200723e */ /* 0x000fc800000010ff */
[C---:B------:R-:W-:Y:S02]  /*9c10*/  PRMT R96, R0.reuse, 0x7610, R96 ;  /* 0x0000761000607816 */ /* 0x040fe40000000060 */
[----:B------:R-:W-:Y:S01]  /*9c20*/  PRMT R95, R0, 0x7632, R95 ;  /* 0x00007632005f7816 */ /* 0x000fe2000000005f */
[----:B-1----:R-:W-:Y:S01]  /*9c30*/  FADD.FTZ R0, R14, R23 ;  /* 0x000000170e007221 */ /* 0x002fe20000010000 */
[----:B------:R-:W-:-:S03]  /*9c40*/  FADD.FTZ R184, R2, R184 ;  /* 0x000000b802b87221 */ /* 0x000fc60000010000 */
[----:B------:R-:W-:Y:S01]  /*9c50*/  FADD.FTZ R2, R7, R0 ;  /* 0x0000000007027221 */ /* 0x000fe20000010000 */
[----:B------:R-:W-:Y:S01]  /*9c60*/  FADD.FTZ R0, R32, R22 ;  /* 0x0000001620007221 */ /* 0x000fe20000010000 */
[----:B------:R-:W-:Y:S02]  /*9c70*/  ISETP.GE.U32.AND P0, PT, R193, R6, PT ;  /* 0x00000006c100720c */ /* 0x000fe40003f06070 */
[----:B------:R-:W1:Y:S01]  /*9c80*/  MUFU.EX2 R6, R240 ;  /* 0x000000f000067308 */ /* 0x000e620000000800 */
[----:B------:R-:W-:-:S04]  /*9c90*/  FADD.FTZ R0, R28, R0 ;  /* 0x000000001c007221 */ /* 0x000fc80000010000 */
[----:B------:R-:W-:-:S04]  /*9ca0*/  FADD.FTZ R0, R29, R0 ;  /* 0x000000001d007221 */ /* 0x000fc80000010000 */
[----:B------:R-:W-:Y:S01]  /*9cb0*/  FADD.FTZ R0, R19, R0 ;  /* 0x0000000013007221 */ /* 0x000fe20000010000 */
[----:B------:R-:W-:Y:S01]  /*9cc0*/  PRMT R234, R100, 0x5410, R99 ;  /* 0x0000541064ea7816 */ /* 0x000fe20000000063 */
[----:B------:R-:W-:Y:S02]  /*9cd0*/  FADD.FTZ R2, R9, R2 ;  /* 0x0000000209027221 */ /* 0x000fe40000010000 */
[----:B------:R-:W-:Y:S01]  /*9ce0*/  FADD.FTZ R0, R18, R0 ;  /* 0x0000000012007221 */ /* 0x000fe20000010000 */
[----:B------:R-:W-:-:S03]  /*9cf0*/  IMAD.MOV.U32 R213, RZ, RZ, R186 ;  /* 0x000000ffffd57224 */ /* 0x000fc600078e00ba */
[----:B------:R-:W-:Y:S01]  /*9d00*/  FADD.FTZ R0, R17, R0 ;  /* 0x0000000011007221 */ /* 0x000fe20000010000 */
[----:B-1----:R-:W-:Y:S01]  /*9d10*/  FADD.FTZ R2, R6, R2 ;  /* 0x0000000206027221 */ /* 0x002fe20000010000 */
[----:B------:R-:W-:Y:S01]  /*9d20*/  IMAD.MOV.U32 R186, RZ, RZ, R179 ;  /* 0x000000ffffba7224 */ /* 0x000fe200078e00b3 */
[----:B------:R1:W1:Y:S01]  /*9d30*/  MUFU.EX2 R8, R247 ;  /* 0x000000f700087308 */ /* 0x0002620000000800 */
[----:B------:R-:W-:Y:S02]  /*9d40*/  IMAD.MOV.U32 R179, RZ, RZ, R53 ;  /* 0x000000ffffb37224 */ /* 0x000fe400078e0035 */
[----:B------:R-:W-:Y:S01]  /*9d50*/  FADD.FTZ R0, R16, R0 ;  /* 0x0000000010007221 */ /* 0x000fe20000010000 */
[----:B------:R-:W-:Y:S01]  /*9d60*/  F2FP.BF16.F32.PACK_AB R73, R7, R14 ;  /* 0x0000000e0749723e */ /* 0x000fe200000010ff */
[----:B------:R-:W-:Y:S01]  /*9d70*/  FADD.FTZ R2, R11, R2 ;  /* 0x000000020b027221 */ /* 0x000fe20000010000 */
[----:B----4-:R-:W-:-:S05]  /*9d80*/  @!P4 HFMA2.BF16_V2 R217, -RZ.H0_H0, RZ.H0_H0, -R99.H0_H0 ;  /* 0x200000ffffd9c231 */ /* 0x010fca0000340963 */
[----:B------:R-:W-:Y:S01]  /*9d90*/  @!P4 PRMT R99, R217, 0x5410, RZ ;  /* 0x00005410d963c816 */ /* 0x000fe200000000ff */
[----:B------:R-:W-:-:S04]  /*9da0*/  IMAD.WIDE.U32 R216, R54, -0x326172a9, RZ ;  /* 0xcd9e8d5736d87825 */ /* 0x000fc800078e00ff */
[----:B------:R-:W-:Y:S01]  /*9db0*/  VIADD R54, R54, 0x4 ;  /* 0x0000000436367836 */ /* 0x000fe20000000000 */
[----:B------:R-:W4:Y:S03]  /*9dc0*/  MUFU.EX2 R7, R181 ;  /* 0x000000b500077308 */ /* 0x000f260000000800 */
[----:B------:R-:W-:Y:S01]  /*9dd0*/  IMAD.WIDE.U32 R52, R54, -0x326172a9, RZ ;  /* 0xcd9e8d5736347825 */ /* 0x000fe200078e00ff */
[----:B------:R-:W-:-:S03]  /*9de0*/  F2FP.BF16.F32.PACK_AB R69, R6, R9 ;  /* 0x000000090645723e */ /* 0x000fc600000010ff */
[----:B-1----:R-:W-:Y:S02]  /*9df0*/  IMAD.MOV.U32 R247, RZ, RZ, R20 ;  /* 0x000000fffff77224 */ /* 0x002fe400078e0014 */
[----:B------:R-:W-:Y:S01]  /*9e00*/  FADD.FTZ R20, R15, R0 ;  /* 0x000000000f147221 */ /* 0x000fe20000010000 */
[----:B------:R-:W-:Y:S01]  /*9e10*/  LOP3.LUT R0, R56, R53, RZ, 0x3c, !PT ;  /* 0x0000003538007212 */ /* 0x000fe200078e3cff */
[----:B------:R-:W-:Y:S01]  /*9e20*/  FADD.FTZ R2, R5, R2 ;  /* 0x0000000205027221 */ /* 0x000fe20000010000 */
[----:B------:R-:W1:Y:S03]  /*9e30*/  MUFU.EX2 R6, R4 ;  /* 0x0000000400067308 */ /* 0x000e660000000800 */
[----:B------:R-:W-:-:S05]  /*9e40*/  IMAD.WIDE.U32 R18, R0, -0x2daee0ad, RZ ;  /* 0xd2511f5300127825 */ /* 0x000fca00078e00ff */
[----:B------:R-:W1:Y:S01]  /*9e50*/  MUFU.EX2 R5, R209 ;  /* 0x000000d100057308 */ /* 0x000e620000000800 */
[----:B------:R-:W-:Y:S01]  /*9e60*/  LOP3.LUT R0, R19, R192, R198, 0x96, !PT ;  /* 0x000000c013007212 */ /* 0x000fe200078e96c6 */
[----:B------:R-:W-:-:S04]  /*9e70*/  FADD.FTZ R2, R8, R2 ;  /* 0x0000000208027221 */ /* 0x000fc80000010000 */
[C---:B----4-:R-:W-:Y:S01]  /*9e80*/  FADD.FTZ R2, R7.reuse, R2 ;  /* 0x0000000207027221 */ /* 0x050fe20000010000 */
[----:B------:R-:W-:Y:S01]  /*9e90*/  IMAD.WIDE.U32 R16, R0, -0x326172a9, RZ ;  /* 0xcd9e8d5700107825 */ /* 0x000fe200078e00ff */
[----:B------:R-:W-:-:S03]  /*9ea0*/  F2FP.BF16.F32.PACK_AB R45, R7, R8 ;  /* 0x00000008072d723e */ /* 0x000fc600000010ff */
[----:B-1----:R-:W-:Y:S01]  /*9eb0*/  FADD.FTZ R2, R6, R2 ;  /* 0x0000000206027221 */ /* 0x002fe20000010000 */
[----:B------:R-:W-:Y:S02]  /*9ec0*/  LOP3.LUT R8, R17, R224, R50, 0x96, !PT ;  /* 0x000000e011087212 */ /* 0x000fe400078e9632 */
[----:B------:R-:W-:Y:S02]  /*9ed0*/  F2FP.BF16.F32.PACK_AB R60, R5, R6 ;  /* 0x00000006053c723e */ /* 0x000fe400000010ff */
[----:B------:R-:W-:Y:S01]  /*9ee0*/  LOP3.LUT R6, R51, R225, R52, 0x96, !PT ;  /* 0x000000e133067212 */ /* 0x000fe200078e9634 */
[----:B------:R-:W-:-:S04]  /*9ef0*/  IMAD.WIDE.U32 R8, R8, -0x2daee0ad, RZ ;  /* 0xd2511f5308087825 */ /* 0x000fc800078e00ff */
[----:B------:R-:W-:-:S05]  /*9f00*/  IMAD.WIDE.U32 R6, R6, -0x2daee0ad, RZ ;  /* 0xd2511f5306067825 */ /* 0x000fca00078e00ff */
[----:B------:R-:W-:Y:S02]  /*9f10*/  LOP3.LUT R14, R7, R232, R18, 0x96, !PT ;  /* 0x000000e8070e7212 */ /* 0x000fe400078e9612 */
[----:B------:R-:W-:-:S03]  /*9f20*/  LOP3.LUT R10, R9, R241, R6, 0x96, !PT ;  /* 0x000000f1090a7212 */ /* 0x000fc600078e9606 */
[----:B------:R-:W-:-:S04]  /*9f30*/  IMAD.WIDE.U32 R14, R14, -0x326172a9, RZ ;  /* 0xcd9e8d570e0e7825 */ /* 0x000fc800078e00ff */
[----:B------:R-:W-:Y:S01]  /*9f40*/  IMAD.WIDE.U32 R10, R10, -0x326172a9, RZ ;  /* 0xcd9e8d570a0a7825 */ /* 0x000fe200078e00ff */
[----:B------:R-:W-:-:S03]  /*9f50*/  LOP3.LUT R7, R15, R219, R16, 0x96, !PT ;  /* 0x000000db0f077212 */ /* 0x000fc600078e9610 */
[----:B------:R-:W-:Y:S01]  /*9f60*/  IMAD.MOV.U32 R21, RZ, RZ, R203 ;  /* 0x000000ffff157224 */ /* 0x000fe200078e00cb */
[----:B------:R-:W-:Y:S01]  /*9f70*/  LOP3.LUT R14, R11, R237, R14, 0x96, !PT ;  /* 0x000000ed0b0e7212 */ /* 0x000fe200078e960e */
[----:B------:R-:W-:Y:S01]  /*9f80*/  IMAD.MOV.U32 R209, RZ, RZ, R208 ;  /* 0x000000ffffd17224 */ /* 0x000fe200078e00d0 */
[----:B------:R1:W-:Y:S01]  /*9f90*/  MUFU.EX2 R22, R213 ;  /* 0x000000d500167308 */ /* 0x0003e20000000800 */
[----:B------:R-:W-:Y:S02]  /*9fa0*/  IMAD.MOV.U32 R208, RZ, RZ, R21 ;  /* 0x000000ffffd07224 */ /* 0x000fe400078e0015 */
[----:B------:R-:W-:-:S04]  /*9fb0*/  IMAD.WIDE.U32 R6, R7, -0x2daee0ad, RZ ;  /* 0xd2511f5307067825 */ /* 0x000fc800078e00ff */
[----:B------:R-:W-:-:S04]  /*9fc0*/  IMAD.WIDE.U32 R14, R14, -0x2daee0ad, RZ ;  /* 0xd2511f530e0e7825 */ /* 0x000fc800078e00ff */
[----:B------:R-:W-:Y:S01]  /*9fd0*/  IMAD.MOV.U32 R203, RZ, RZ, R221 ;  /* 0x000000ffffcb7224 */ /* 0x000fe200078e00dd */
[----:B------:R-:W-:Y:S01]  /*9fe0*/  LOP3.LUT R6, R15, R233, R6, 0x96, !PT ;  /* 0x000000e90f067212 */ /* 0x000fe200078e9606 */
[----:B------:R4:W4:Y:S01]  /*9ff0*/  LDL.LU R221, [R1+0x344] ;  /* 0x0003440001dd7983 */ /* 0x0009220000300800 */
[----:B-1----:R-:W-:-:S03]  /*a000*/  IMAD.MOV.U32 R213, RZ, RZ, R210 ;  /* 0x000000ffffd57224 */ /* 0x002fc600078e00d2 */
[----:B------:R1:W5:Y:S01]  /*a010*/  LDL.LU R181, [R1+0x340] ;  /* 0x0003400001b57983 */ /* 0x0003620000300800 */
[----:B------:R-:W-:Y:S02]  /*a020*/  IMAD.MOV.U32 R210, RZ, RZ, R247 ;  /* 0x000000ffffd27224 */ /* 0x000fe400078e00f7 */
[----:B------:R-:W-:Y:S01]  /*a030*/  IMAD.MOV.U32 R247, RZ, RZ, R209 ;  /* 0x000000fffff77224 */ /* 0x000fe200078e00d1 */
[----:B------:R1:W-:Y:S01]  /*a040*/  MUFU.EX2 R15, R213 ;  /* 0x000000d5000f7308 */ /* 0x0003e20000000800 */
[----:B------:R-:W-:Y:S01]  /*a050*/  IMAD.MOV.U32 R209, RZ, RZ, R208 ;  /* 0x000000ffffd17224 */ /* 0x000fe200078e00d0 */
[----:B------:R-:W4:Y:S01]  /*a060*/  LDL.LU R4, [R1+0x33c] ;  /* 0x00033c0001047983 */ /* 0x000f220000300800 */
[----:B------:R-:W-:Y:S02]  /*a070*/  IMAD.MOV.U32 R208, RZ, RZ, R204 ;  /* 0x000000ffffd07224 */ /* 0x000fe400078e00cc */
[----:B------:R-:W-:Y:S02]  /*a080*/  IMAD.MOV.U32 R204, RZ, RZ, R203 ;  /* 0x000000ffffcc7224 */ /* 0x000fe400078e00cb */
[----:B------:R-:W-:Y:S01]  /*a090*/  IMAD.MOV.U32 R203, RZ, RZ, R189 ;  /* 0x000000ffffcb7224 */ /* 0x000fe200078e00bd */
[----:B------:R-:W-:Y:S01]  /*a0a0*/  STL [R1+0x2b0], R54 ;  /* 0x0002b03601007387 */ /* 0x000fe20000100800 */
[----:B------:R-:W-:-:S03]  /*a0b0*/  IMAD.MOV.U32 R189, RZ, RZ, R3 ;  /* 0x000000ffffbd7224 */ /* 0x000fc600078e0003 */
[----:B------:R-:W4:Y:S01]  /*a0c0*/  LDL.LU R3, [R1+0x338] ;  /* 0x0003380001037983 */ /* 0x000f220000300800 */
[----:B-1----:R-:W-:Y:S02]  /*a0d0*/  IMAD.MOV.U32 R213, RZ, RZ, R210 ;  /* 0x000000ffffd57224 */ /* 0x002fe400078e00d2 */
[----:B------:R-:W-:Y:S02]  /*a0e0*/  IMAD.MOV.U32 R210, RZ, RZ, R247 ;  /* 0x000000ffffd27224 */ /* 0x000fe400078e00f7 */
[----:B------:R-:W-:Y:S01]  /*a0f0*/  IMAD.MOV.U32 R247, RZ, RZ, R209 ;  /* 0x000000fffff77224 */ /* 0x000fe200078e00d1 */
[----:B------:R1:W3:Y:S01]  /*a100*/  MUFU.EX2 R19, R213 ;  /* 0x000000d500137308 */ /* 0x0002e20000000800 */
[----:B------:R-:W-:Y:S02]  /*a110*/  IMAD.MOV.U32 R209, RZ, RZ, R203 ;  /* 0x000000ffffd17224 */ /* 0x000fe400078e00cb */
[----:B------:R-:W-:Y:S02]  /*a120*/  IMAD.MOV.U32 R203, RZ, RZ, R187 ;  /* 0x000000ffffcb7224 */ /* 0x000fe400078e00bb */
[----:B------:R-:W-:-:S02]  /*a130*/  IMAD.MOV.U32 R187, RZ, RZ, R251 ;  /* 0x000000ffffbb7224 */ /* 0x000fc400078e00fb */
[----:B------:R2:W5:Y:S01]  /*a140*/  LDL.LU R251, [R1+0x334] ;  /* 0x0003340001fb7983 */ /* 0x0005620000300800 */
[----:B-1----:R-:W-:Y:S02]  /*a150*/  IMAD.MOV.U32 R213, RZ, RZ, R210 ;  /* 0x000000ffffd57224 */ /* 0x002fe400078e00d2 */
[----:B------:R-:W-:Y:S02]  /*a160*/  IMAD.MOV.U32 R210, RZ, RZ, R247 ;  /* 0x000000ffffd27224 */ /* 0x000fe400078e00f7 */
[----:B------:R-:W-:Y:S01]  /*a170*/  IMAD.MOV.U32 R247, RZ, RZ, R209 ;  /* 0x000000fffff77224 */ /* 0x000fe200078e00d1 */
[----:B------:R1:W4:Y:S01]  /*a180*/  MUFU.EX2 R11, R213 ;  /* 0x000000d5000b7308 */ /* 0x0003220000000800 */
[----:B------:R-:W-:Y:S02]  /*a190*/  IMAD.MOV.U32 R209, RZ, RZ, R196 ;  /* 0x000000ffffd17224 */ /* 0x000fe400078e00c4 */
[----:B------:R-:W-:Y:S02]  /*a1a0*/  IMAD.MOV.U32 R196, RZ, RZ, R250 ;  /* 0x000000ffffc47224 */ /* 0x000fe400078e00fa */
[----:B------:R2:W5:Y:S01]  /*a1b0*/  LDL.LU R250, [R1+0x330] ;  /* 0x0003300001fa7983 */ /* 0x0005620000300800 */
[----:B-1----:R-:W-:-:S03]  /*a1c0*/  IMAD.MOV.U32 R213, RZ, RZ, R174 ;  /* 0x000000ffffd57224 */ /* 0x002fc600078e00ae */
[----:B------:R1:W4:Y:S04]  /*a1d0*/  LDL.LU.S16 R174, [R1] ;  /* 0x0000000001ae7983 */ /* 0x0003280000300600 */
[----:B------:R1:W4:Y:S01]  /*a1e0*/  LDL.LU.S16 R236, [R1+0xc] ;  /* 0x00000c0001ec7983 */ /* 0x0003220000300600 */
[----:B------:R-:W-:Y:S01]  /*a1f0*/  LOP3.LUT R8, R7, R239, R8, 0x96, !PT ;  /* 0x000000ef07087212 */ /* 0x000fe200078e9608 */
[----:B------:R-:W-:-:S04]  /*a200*/  IMAD.WIDE.U32 R6, R6, -0x326172a9, RZ ;  /* 0xcd9e8d5706067825 */ /* 0x000fc800078e00ff */
[----:B------:R-:W-:-:S04]  /*a210*/  IMAD.WIDE.U32 R8, R8, -0x326172a9, RZ ;  /* 0xcd9e8d5708087825 */ /* 0x000fc800078e00ff */
[----:B------:R-:W-:Y:S01]  /*a220*/  FADD.FTZ R21, R5, R2 ;  /* 0x0000000205157221 */ /* 0x000fe20000010000 */
[----:B------:R-:W-:Y:S02]  /*a230*/  LOP3.LUT R0, R7, R135, R8, 0x96, !PT ;  /* 0x0000008707007212 */ /* 0x000fe400078e9608 */
[----:B------:R-:W-:Y:S02]  /*a240*/  PRMT R231, R98, 0x5410, R97 ;  /* 0x0000541062e77816 */ /* 0x000fe40000000061 */
[----:B------:R-:W-:Y:S01]  /*a250*/  LOP3.LUT R2, R0, 0xff, RZ, 0xc0, !PT ;  /* 0x000000ff00027812 */ /* 0x000fe200078ec0ff */
[----:B--2---:R-:W-:-:S05]  /*a260*/  @!P3 HFMA2.BF16_V2 R220, -RZ.H0_H0, RZ.H0_H0, -R98.H0_H0 ;  /* 0x200000ffffdcb231 */ /* 0x004fca0000340962 */
[----:B------:R-:W-:Y:S02]  /*a270*/  @!P3 PRMT R98, R220, 0x5410, RZ ;  /* 0x00005410dc62b816 */ /* 0x000fe400000000ff */
[----:B------:R-:W-:Y:S02]  /*a280*/  ISETP.GE.U32.AND P3, PT, R193, R2, PT ;  /* 0x00000002c100720c */ /* 0x000fe40003f66070 */
[----:B------:R-:W-:-:S04]  /*a290*/  LOP3.LUT R2, R0, 0xffff, RZ, 0xc0, !PT ;  /* 0x0000ffff00027812 */ /* 0x000fc800078ec0ff */
[----:B------:R-:W-:-:S04]  /*a2a0*/  SHF.R.U32.HI R2, RZ, 0x8, R2 ;  /* 0x00000008ff027819 */ /* 0x000fc80000011602 */
[----:B------:R-:W-:-:S04]  /*a2b0*/  LOP3.LUT R2, R2, 0xffff, RZ, 0xc0, !PT ;  /* 0x0000ffff02027812 */ /* 0x000fc800078ec0ff */
[----:B------:R-:W-:Y:S02]  /*a2c0*/  ISETP.GE.U32.AND P4, PT, R193, R2, PT ;  /* 0x00000002c100720c */ /* 0x000fe40003f86070 */
[--C-:B------:R-:W-:Y:S02]  /*a2d0*/  SHF.R.U32.HI R2, RZ, 0x10, R0.reuse ;  /* 0x00000010ff027819 */ /* 0x100fe40000011600 */
[----:B------:R-:W-:Y:S02]  /*a2e0*/  SHF.R.U32.HI R0, RZ, 0x18, R0 ;  /* 0x00000018ff007819 */ /* 0x000fe40000011600 */
[----:B------:R-:W-:Y:S01]  /*a2f0*/  PRMT R220, R96, 0x5410, R95 ;  /* 0x0000541060dc7816 */ /* 0x000fe2000000005f */
[----:B------:R-:W-:Y:S01]  /*a300*/  @!P2 HFMA2.BF16_V2 R218, -RZ.H0_H0, RZ.H0_H0, -R97.H0_H0 ;  /* 0x200000ffffdaa231 */ /* 0x000fe20000340961 */
[----:B------:R-:W-:Y:S01]  /*a310*/  PRMT R29, R34, 0x7610, R29 ;  /* 0x00007610221d7816 */ /* 0x000fe2000000001d */
[----:B------:R-:W-:-:S03]  /*a320*/  @!P5 HFMA2.BF16_V2 R215, -RZ.H0_H0, RZ.H0_H0, -R100.H0_H0 ;  /* 0x200000ffffd7d231 */ /* 0x000fc60000340964 */
[----:B------:R-:W-:Y:S02]  /*a330*/  @!P2 PRMT R97, R218, 0x5410, RZ ;  /* 0x00005410da61a816 */ /* 0x000fe400000000ff */
[----:B------:R-:W-:Y:S02]  /*a340*/  LOP3.LUT R10, R9, R235, R10, 0x96, !PT ;  /* 0x000000eb090a7212 */ /* 0x000fe400078e960a */
[----:B------:R-:W-:Y:S01]  /*a350*/  LOP3.LUT R2, R2, 0xff, RZ, 0xc0, !PT ;  /* 0x000000ff02027812 */ /* 0x000fe200078ec0ff */
[----:B---3--:R-:W-:-:S05]  /*a360*/  @!P1 HFMA2.BF16_V2 R222, -RZ.H0_H0, RZ.H0_H0, -R96.H0_H0 ;  /* 0x200000ffffde9231 */ /* 0x008fca0000340960 */
[----:B------:R-:W-:Y:S02]  /*a370*/  @!P1 PRMT R96, R222, 0x5410, RZ ;  /* 0x00005410de609816 */ /* 0x000fe400000000ff */
[----:B------:R-:W-:Y:S02]  /*a380*/  ISETP.GE.U32.AND P1, PT, R193, R0, PT ;  /* 0x00000000c100720c */ /* 0x000fe40003f26070 */
[----:B------:R-:W-:-:S04]  /*a390*/  LOP3.LUT R0, R6, 0xff, RZ, 0xc0, !PT ;  /* 0x000000ff06007812 */ /* 0x000fc800078ec0ff */
[----:B------:R-:W-:Y:S02]  /*a3a0*/  ISETP.GE.U32.AND P2, PT, R193, R0, PT ;  /* 0x00000000c100720c */ /* 0x000fe40003f46070 */
[----:B------:R-:W-:Y:S02]  /*a3b0*/  SHF.R.U32.HI R0, RZ, 0x18, R6 ;  /* 0x00000018ff007819 */ /* 0x000fe40000011606 */
[----:B------:R-:W-:Y:S02]  /*a3c0*/  @!P5 PRMT R100, R215, 0x5410, RZ ;  /* 0x00005410d764d816 */ /* 0x000fe400000000ff */
[----:B------:R-:W-:Y:S02]  /*a3d0*/  F2FP.BF16.F32.PACK_AB R32, R28, R32 ;  /* 0x000000201c20723e */ /* 0x000fe400000010ff */
[----:B------:R-:W-:Y:S01]  /*a3e0*/  ISETP.GE.U32.AND P5, PT, R193, R2, PT ;  /* 0x00000002c100720c */ /* 0x000fe20003fa6070 */
[----:B------:R-:W-:Y:S01]  /*a3f0*/  FADD.FTZ R2, R19, R21 ;  /* 0x0000001513027221 */ /* 0x000fe20000010000 */
[----:B------:R-:W-:-:S02]  /*a400*/  LOP3.LUT R5, R6, 0xffff, RZ, 0xc0, !PT ;  /* 0x0000ffff06057812 */ /* 0x000fc400078ec0ff */
[----:B------:R-:W-:Y:S01]  /*a410*/  SHF.R.U32.HI R8, RZ, 0x10, R6 ;  /* 0x00000010ff087819 */ /* 0x000fe20000011606 */
[----:B------:R-:W-:Y:S01]  /*a420*/  IMAD.WIDE.U32 R6, R10, -0x2daee0ad, RZ ;  /* 0xd2511f530a067825 */ /* 0x000fe200078e00ff */
[----:B------:R-:W-:-:S03]  /*a430*/  PRMT R28, R34, 0x7632, R28 ;  /* 0x00007632221c7816 */ /* 0x000fc6000000001c */
[----:B----4-:R-:W-:-:S05]  /*a440*/  @!P0 HFMA2.BF16_V2 R221, -RZ.H0_H0, RZ.H0_H0, -R95.H0_H0 ;  /* 0x200000ffffdd8231 */ /* 0x010fca000034095f */
[----:B------:R-:W-:Y:S02]  /*a450*/  @!P0 PRMT R95, R221, 0x5410, RZ ;  /* 0x00005410dd5f8816 */ /* 0x000fe400000000ff */
[----:B------:R-:W-:Y:S01]  /*a460*/  ISETP.GE.U32.AND P0, PT, R193, R0, PT ;  /* 0x00000000c100720c */ /* 0x000fe20003f06070 */
[----:B------:R-:W-:Y:S01]  /*a470*/  FADD.FTZ R0, R22, R20 ;  /* 0x0000001416007221 */ /* 0x000fe20000010000 */
[----:B------:R-:W-:-:S03]  /*a480*/  F2FP.BF16.F32.PACK_AB R22, R15, R22 ;  /* 0x000000160f16723e */ /* 0x000fc600000010ff */
[----:B------:R-:W-:Y:S01]  /*a490*/  FADD.FTZ R9, R15, R0 ;  /* 0x000000000f097221 */ /* 0x000fe20000010000 */
[----:B------:R-:W-:Y:S01]  /*a4a0*/  FADD.FTZ R15, R11, R2 ;  /* 0x000000020b0f7221 */ /* 0x000fe20000010000 */
[----:B------:R-:W-:Y:S02]  /*a4b0*/  LOP3.LUT R2, R6, 0xff, RZ, 0xc0, !PT ;  /* 0x000000ff06027812 */ /* 0x000fe400078ec0ff */
[----:B------:R-:W-:Y:S01]  /*a4c0*/  LOP3.LUT R0, R7, R155, R14, 0x96, !PT ;  /* 0x0000009b07007212 */ /* 0x000fe200078e960e */
[----:B------:R-:W-:Y:S02]  /*a4d0*/  @!P3 HFMA2.BF16_V2 R174, -RZ.H0_H0, RZ.H0_H0, -R29.H0_H0 ;  /* 0x200000ffffaeb231 */ /* 0x000fe4000034091d */
[----:B------:R-:W-:-:S03]  /*a4e0*/  @!P4 HFMA2.BF16_V2 R236, -RZ.H0_H0, RZ.H0_H0, -R28.H0_H0 ;  /* 0x200000ffffecc231 */ /* 0x000fc6000034091c */
[----:B------:R-:W-:Y:S02]  /*a4f0*/  PRMT R10, R174, 0x7610, R10 ;  /* 0x00007610ae0a7816 */ /* 0x000fe4000000000a */
[----:B------:R-:W-:Y:S02]  /*a500*/  PRMT R174, R29, 0x5410, R28 ;  /* 0x000054101dae7816 */ /* 0x000fe4000000001c */
[----:B------:R-:W-:Y:S02]  /*a510*/  @!P3 PRMT R29, R10, 0x5410, RZ ;  /* 0x000054100a1db816 */ /* 0x000fe400000000ff */
[----:B------:R-:W-:Y:S02]  /*a520*/  ISETP.GE.U32.AND P3, PT, R193, R2, PT ;  /* 0x00000002c100720c */ /* 0x000fe40003f66070 */
[----:B------:R-:W-:Y:S02]  /*a530*/  SHF.R.U32.HI R2, RZ, 0x8, R5 ;  /* 0x00000008ff027819 */ /* 0x000fe40000011605 */
[----:B------:R-:W-:-:S02]  /*a540*/  PRMT R14, R236, 0x7610, R14 ;  /* 0x00007610ec0e7816 */ /* 0x000fc4000000000e */
[----:B------:R-:W-:Y:S02]  /*a550*/  LOP3.LUT R2, R2, 0xffff, RZ, 0xc0, !PT ;  /* 0x0000ffff02027812 */ /* 0x000fe400078ec0ff */
[----:B------:R-:W-:Y:S02]  /*a560*/  @!P4 PRMT R28, R14, 0x5410, RZ ;  /* 0x000054100e1cc816 */ /* 0x000fe400000000ff */
[----:B------:R1:W2:Y:S01]  /*a570*/  LDL.LU.S16 R14, [R1+0x18] ;  /* 0x00001800010e7983 */ /* 0x0002a20000300600 */
[----:B------:R-:W-:Y:S02]  /*a580*/  ISETP.GE.U32.AND P4, PT, R193, R2, PT ;  /* 0x00000002c100720c */ /* 0x000fe40003f86070 */
[----:B------:R-:W-:Y:S02]  /*a590*/  LOP3.LUT R2, R8, 0xff, RZ, 0xc0, !PT ;  /* 0x000000ff08027812 */ /* 0x000fe400078ec0ff */
[----:B------:R1:W3:Y:S01]  /*a5a0*/  LDL.LU.S16 R8, [R1+0x1c] ;  /* 0x00001c0001087983 */ /* 0x0002e20000300600 */
[----:B------:R-:W-:-:S02]  /*a5b0*/  PRMT R78, R36, 0x7632, R78 ;  /* 0x00007632244e7816 */ /* 0x000fc4000000004e */
[----:B------:R-:W-:-:S03]  /*a5c0*/  PRMT R79, R36, 0x7610, R79 ;  /* 0x00007610244f7816 */ /* 0x000fc6000000004f */
[----:B--2---:R-:W-:Y:S02]  /*a5d0*/  @!P1 HFMA2.BF16_V2 R14, -RZ.H0_H0, RZ.H0_H0, -R78.H0_H0 ;  /* 0x200000ffff0e9231 */ /* 0x004fe4000034094e */
[----:B---3--:R-:W-:-:S03]  /*a5e0*/  @!P5 HFMA2.BF16_V2 R8, -RZ.H0_H0, RZ.H0_H0, -R79.H0_H0 ;  /* 0x200000ffff08d231 */ /* 0x008fc6000034094f */
[----:B------:R-:W-:Y:S02]  /*a5f0*/  PRMT R222, R14, 0x7610, R222 ;  /* 0x000076100ede7816 */ /* 0x000fe400000000de */
[----:B------:R2:W3:Y:S01]  /*a600*/  MUFU.EX2 R14, R213 ;  /* 0x000000d5000e7308 */ /* 0x0004e20000000800 */
[----:B------:R-:W-:Y:S01]  /*a610*/  PRMT R5, R8, 0x7610, R5 ;  /* 0x0000761008057816 */ /* 0x000fe20000000005 */
[----:B--2---:R-:W-:Y:S02]  /*a620*/  IMAD.MOV.U32 R213, RZ, RZ, R210 ;  /* 0x000000ffffd57224 */ /* 0x004fe400078e00d2 */
[----:B------:R-:W-:Y:S02]  /*a630*/  IMAD.MOV.U32 R210, RZ, RZ, R252 ;  /* 0x000000ffffd27224 */ /* 0x000fe400078e00fc */
[----:B------:R-:W-:Y:S02]  /*a640*/  IMAD.MOV.U32 R252, RZ, RZ, R201 ;  /* 0x000000fffffc7224 */ /* 0x000fe400078e00c9 */
[----:B------:R-:W-:-:S02]  /*a650*/  IMAD.MOV.U32 R201, RZ, RZ, R197 ;  /* 0x000000ffffc97224 */ /* 0x000fc400078e00c5 */
[----:B------:R-:W-:Y:S02]  /*a660*/  IMAD.MOV.U32 R197, RZ, RZ, R196 ;  /* 0x000000ffffc57224 */ /* 0x000fe400078e00c4 */
[----:B------:R-:W-:Y:S01]  /*a670*/  IMAD.MOV.U32 R196, RZ, RZ, R173 ;  /* 0x000000ffffc47224 */ /* 0x000fe200078e00ad */
[----:B------:R-:W-:Y:S02]  /*a680*/  PRMT R173, R79, 0x5410, R78 ;  /* 0x000054104fad7816 */ /* 0x000fe4000000004e */
[----:B------:R-:W-:Y:S02]  /*a690*/  @!P5 PRMT R79, R5, 0x5410, RZ ;  /* 0x00005410054fd816 */ /* 0x000fe400000000ff */
[----:B------:R1:W2:Y:S01]  /*a6a0*/  LDL.LU.S16 R5, [R1+0x24] ;  /* 0x0000240001057983 */ /* 0x0002a20000300600 */
[----:B------:R-:W4:Y:S01]  /*a6b0*/  MUFU.EX2 R8, R213 ;  /* 0x000000d500087308 */ /* 0x000f220000000800 */
[----:B------:R-:W-:Y:S02]  /*a6c0*/  @!P1 PRMT R78, R222, 0x5410, RZ ;  /* 0x00005410de4e9816 */ /* 0x000fe400000000ff */
[----:B------:R-:W-:-:S02]  /*a6d0*/  ISETP.GE.U32.AND P1, PT, R193, R2, PT ;  /* 0x00000002c100720c */ /* 0x000fc40003f26070 */
[----:B------:R-:W-:Y:S02]  /*a6e0*/  SHF.R.U32.HI R2, RZ, 0x10, R0 ;  /* 0x00000010ff027819 */ /* 0x000fe40000011600 */
[----:B------:R-:W-:Y:S02]  /*a6f0*/  PRMT R89, R35, 0x7610, R89 ;  /* 0x0000761023597816 */ /* 0x000fe40000000059 */
[----:B------:R-:W-:-:S04]  /*a700*/  LOP3.LUT R2, R2, 0xff, RZ, 0xc0, !PT ;  /* 0x000000ff02027812 */ /* 0x000fc800078ec0ff */
[----:B------:R-:W-:Y:S01]  /*a710*/  ISETP.GE.U32.AND P5, PT, R193, R2, PT ;  /* 0x00000002c100720c */ /* 0x000fe20003fa6070 */
[----:B---3--:R-:W-:Y:S01]  /*a720*/  FADD.FTZ R2, R14, R9 ;  /* 0x000000090e027221 */ /* 0x008fe20000010000 */
[----:B--2---:R-:W-:-:S05]  /*a730*/  @!P2 HFMA2.BF16_V2 R5, -RZ.H0_H0, RZ.H0_H0, -R89.H0_H0 ;  /* 0x200000ffff05a231 */ /* 0x004fca0000340959 */
[----:B------:R-:W-:Y:S01]  /*a740*/  PRMT R221, R5, 0x7610, R221 ;  /* 0x0000761005dd7816 */ /* 0x000fe200000000dd */
[----:B----4-:R-:W-:Y:S02]  /*a750*/  FADD.FTZ R5, R8, R2 ;  /* 0x0000000208057221 */ /* 0x010fe40000010000 */
[----:B------:R1:W2:Y:S01]  /*a760*/  LDL.LU.S16 R2, [R1+0x28] ;  /* 0x0000280001027983 */ /* 0x0002a20000300600 */
[----:B------:R-:W-:Y:S01]  /*a770*/  PRMT R88, R35, 0x7632, R88 ;  /* 0x0000763223587816 */ /* 0x000fe20000000058 */
[----:B------:R-:W-:Y:S02]  /*a780*/  IMAD.MOV.U32 R213, RZ, RZ, R210 ;  /* 0x000000ffffd57224 */ /* 0x000fe400078e00d2 */
[----:B------:R-:W-:Y:S02]  /*a790*/  IMAD.MOV.U32 R210, RZ, RZ, R247 ;  /* 0x000000ffffd27224 */ /* 0x000fe400078e00f7 */
[----:B------:R-:W-:Y:S02]  /*a7a0*/  IMAD.MOV.U32 R247, RZ, RZ, R204 ;  /* 0x000000fffff77224 */ /* 0x000fe400078e00cc */
[----:B------:R-:W-:-:S02]  /*a7b0*/  IMAD.MOV.U32 R204, RZ, RZ, R191 ;  /* 0x000000ffffcc7224 */ /* 0x000fc400078e00bf */
[----:B------:R-:W-:Y:S01]  /*a7c0*/  IMAD.MOV.U32 R191, RZ, RZ, R172 ;  /* 0x000000ffffbf7224 */ /* 0x000fe200078e00ac */
[----:B------:R-:W-:Y:S02]  /*a7d0*/  PRMT R172, R89, 0x5410, R88 ;  /* 0x0000541059ac7816 */ /* 0x000fe40000000058 */
[----:B------:R-:W-:Y:S01]  /*a7e0*/  @!P2 PRMT R89, R221, 0x5410, RZ ;  /* 0x00005410dd59a816 */ /* 0x000fe200000000ff */
[----:B--2---:R-:W-:-:S05]  /*a7f0*/  @!P4 HFMA2.BF16_V2 R2, -RZ.H0_H0, RZ.H0_H0, -R88.H0_H0 ;  /* 0x200000ffff02c231 */ /* 0x004fca0000340958 */
[----:B------:R-:W-:Y:S02]  /*a800*/  PRMT R21, R2, 0x7610, R21 ;  /* 0x0000761002157816 */ /* 0x000fe40000000015 */
[----:B------:R-:W-:-:S04]  /*a810*/  LOP3.LUT R2, R0, 0xff, RZ, 0xc0, !PT ;  /* 0x000000ff00027812 */ /* 0x000fc800078ec0ff */
[----:B------:R-:W-:Y:S02]  /*a820*/  ISETP.GE.U32.AND P2, PT, R193, R2, PT ;  /* 0x00000002c100720c */ /* 0x000fe40003f46070 */
[----:B------:R1:W2:Y:S01]  /*a830*/  LDL.LU.S16 R2, [R1+0x30] ;  /* 0x0000300001027983 */ /* 0x0002a20000300600 */
[C---:B------:R-:W-:Y:S01]  /*a840*/  PRMT R83, R37.reuse, 0x7632, R83 ;  /* 0x0000763225537816 */ /* 0x040fe20000000053 */
[----:B------:R-:W-:Y:S01]  /*a850*/  IMAD.MOV.U32 R236, RZ, RZ, R210 ;  /* 0x000000ffffec7224 */ /* 0x000fe200078e00d2 */
[----:B------:R-:W-:Y:S01]  /*a860*/  PRMT R80, R37, 0x7610, R80 ;  /* 0x0000761025507816 */ /* 0x000fe20000000050 */
[----:B------:R-:W-:Y:S02]  /*a870*/  IMAD.MOV.U32 R210, RZ, RZ, R201 ;  /* 0x000000ffffd27224 */ /* 0x000fe400078e00c9 */
[----:B------:R-:W-:Y:S01]  /*a880*/  IMAD.MOV.U32 R201, RZ, RZ, R171 ;  /* 0x000000ffffc97224 */ /* 0x000fe200078e00ab */
[----:B------:R-:W-:Y:S01]  /*a890*/  PRMT R171, R80, 0x5410, R83 ;  /* 0x0000541050ab7816 */ /* 0x000fe20000000053 */
[----:B--2---:R-:W-:-:S05]  /*a8a0*/  @!P0 HFMA2.BF16_V2 R2, -RZ.H0_H0, RZ.H0_H0, -R83.H0_H0 ;  /* 0x200000ffff028231 */ /* 0x004fca0000340953 */
[----:B------:R-:W-:-:S04]  /*a8b0*/  PRMT R9, R2, 0x7610, R9 ;  /* 0x0000761002097816 */ /* 0x000fc80000000009 */
[----:B------:R-:W-:Y:S02]  /*a8c0*/  @!P0 PRMT R83, R9, 0x5410, RZ ;  /* 0x0000541009538816 */ /* 0x000fe400000000ff */
[----:B------:R1:W2:Y:S01]  /*a8d0*/  LDL.LU.S16 R9, [R1+0x34] ;  /* 0x0000340001097983 */ /* 0x0002a20000300600 */
[----:B------:R-:W-:Y:S02]  /*a8e0*/  SHF.R.U32.HI R2, RZ, 0x18, R0 ;  /* 0x00000018ff027819 */ /* 0x000fe40000011600 */
[----:B------:R-:W-:Y:S02]  /*a8f0*/  LOP3.LUT R0, R0, 0xffff, RZ, 0xc0, !PT ;  /* 0x0000ffff00007812 */ /* 0x000fe400078ec0ff */
[----:B------:R-:W-:Y:S02]  /*a900*/  LOP3.LUT R7, R6, 0xffff, RZ, 0xc0, !PT ;  /* 0x0000ffff06077812 */ /* 0x000fe400078ec0ff */
[--C-:B------:R-:W-:Y:S02]  /*a910*/  SHF.R.U32.HI R10, RZ, 0x10, R6.reuse ;  /* 0x00000010ff0a7819 */ /* 0x100fe40000011606 */
[----:B------:R-:W-:-:S02]  /*a920*/  SHF.R.U32.HI R6, RZ, 0x18, R6 ;  /* 0x00000018ff067819 */ /* 0x000fc40000011606 */
[----:B------:R-:W-:Y:S02]  /*a930*/  SHF.R.U32.HI R0, RZ, 0x8, R0 ;  /* 0x00000008ff007819 */ /* 0x000fe40000011600 */
[----:B------:R-:W-:Y:S02]  /*a940*/  ISETP.GE.U32.AND P0, PT, R193, R6, PT ;  /* 0x00000006c100720c */ /* 0x000fe40003f06070 */
[----:B------:R-:W-:Y:S01]  /*a950*/  LOP3.LUT R0, R0, 0xffff, RZ, 0xc0, !PT ;  /* 0x0000ffff00007812 */ /* 0x000fe200078ec0ff */
[----:B--2---:R-:W-:-:S05]  /*a960*/  @!P1 HFMA2.BF16_V2 R9, -RZ.H0_H0, RZ.H0_H0, -R80.H0_H0 ;  /* 0x200000ffff099231 */ /* 0x004fca0000340950 */
[----:B------:R-:W-:-:S04]  /*a970*/  PRMT R6, R9, 0x7610, R6 ;  /* 0x0000761009067816 */ /* 0x000fc80000000006 */
[----:B------:R-:W-:Y:S02]  /*a980*/  @!P1 PRMT R80, R6, 0x5410, RZ ;  /* 0x0000541006509816 */ /* 0x000fe400000000ff */
[----:B------:R-:W-:Y:S02]  /*a990*/  ISETP.GE.U32.AND P1, PT, R193, R0, PT ;  /* 0x00000000c100720c */ /* 0x000fe40003f26070 */
[----:B------:R1:W2:Y:S01]  /*a9a0*/  LDL.LU.S16 R0, [R1+0x38] ;  /* 0x0000380001007983 */ /* 0x0002a20000300600 */
[----:B------:R-:W-:Y:S01]  /*a9b0*/  @!P4 PRMT R88, R21, 0x5410, RZ ;  /* 0x000054101558c816 */ /* 0x000fe200000000ff */
[----:B------:R3:W-:Y:S01]  /*a9c0*/  MUFU.EX2 R9, R236 ;  /* 0x000000ec00097308 */ /* 0x0007e20000000800 */
[----:B------:R-:W-:Y:S02]  /*a9d0*/  ISETP.GE.U32.AND P4, PT, R193, R2, PT ;  /* 0x00000002c100720c */ /* 0x000fe40003f86070 */
[----:B------:R-:W-:-:S05]  /*a9e0*/  PRMT R84, R87, 0x7632, R84 ;  /* 0x0000763257547816 */ /* 0x000fca0000000054 */
[----:B------:R4:W1:Y:S01]  /*a9f0*/  MUFU.EX2 R6, R245 ;  /* 0x000000f500067308 */ /* 0x0008620000000800 */
[----:B---3--:R-:W-:Y:S02]  /*aa00*/  IMAD.MOV.U32 R236, RZ, RZ, R213 ;  /* 0x000000ffffec7224 */ /* 0x008fe400078e00d5 */
[----:B------:R-:W-:Y:S02]  /*aa10*/  IMAD.MOV.U32 R213, RZ, RZ, R247 ;  /* 0x000000ffffd57224 */ /* 0x000fe400078e00f7 */
[----:B------:R-:W-:Y:S02]  /*aa20*/  IMAD.MOV.U32 R247, RZ, RZ, R204 ;  /* 0x000000fffff77224 */ /* 0x000fe400078e00cc */
[----:B------:R-:W-:Y:S02]  /*aa30*/  IMAD.MOV.U32 R204, RZ, RZ, R252 ;  /* 0x000000ffffcc7224 */ /* 0x000fe400078e00fc */
[----:B------:R-:W-:Y:S01]  /*aa40*/  IMAD.MOV.U32 R252, RZ, RZ, R178 ;  /* 0x000000fffffc7224 */ /* 0x000fe200078e00b2 */
[----:B------:R-:W-:Y:S01]  /*aa50*/  PRMT R178, R87, 0x5410, R84 ;  /* 0x0000541057b27816 */ /* 0x000fe20000000054 */
[----:B----4-:R3:W5:Y:S01]  /*aa60*/  LDL.LU R245, [R1+0x32c] ;  /* 0x00032c0001f57983 */ /* 0x0107620000300800 */
[----:B--2---:R-:W-:-:S05]  /*aa70*/  @!P2 HFMA2.BF16_V2 R0, -RZ.H0_H0, RZ.H0_H0, -R87.H0_H0 ;  /* 0x200000ffff00a231 */ /* 0x004fca0000340957 */
[----:B------:R-:W-:-:S04]  /*aa80*/  PRMT R2, R0, 0x7610, R2 ;  /* 0x0000761000027816 */ /* 0x000fc80000000002 */
[----:B------:R-:W-:Y:S02]  /*aa90*/  @!P2 PRMT R87, R2, 0x5410, RZ ;  /* 0x000054100257a816 */ /* 0x000fe400000000ff */
[----:B------:R3:W2:Y:S01]  /*aaa0*/  LDL.LU.S16 R2, [R1+0x40] ;  /* 0x0000400001027983 */ /* 0x0006a20000300600 */
[----:B------:R-:W-:Y:S01]  /*aab0*/  SHF.R.U32.HI R0, RZ, 0x8, R7 ;  /* 0x00000008ff007819 */ /* 0x000fe20000011607 */
[----:B--2---:R-:W-:-:S05]  /*aac0*/  @!P1 HFMA2.BF16_V2 R2, -RZ.H0_H0, RZ.H0_H0, -R84.H0_H0 ;  /* 0x200000ffff029231 */ /* 0x004fca0000340954 */
[----:B------:R-:W-:Y:S02]  /*aad0*/  PRMT R7, R2, 0x7610, R7 ;  /* 0x0000761002077816 */ /* 0x000fe40000000007 */
[----:B------:R2:W4:Y:S02]  /*aae0*/  MUFU.EX2 R2, R244 ;  /* 0x000000f400027308 */ /* 0x0005240000000800 */
[----:B--2---:R3:W5:Y:S04]  /*aaf0*/  LDL.LU R244, [R1+0x328] ;  /* 0x0003280001f47983 */ /* 0x0047680000300800 */
[----:B------:R3:W2:Y:S04]  /*ab00*/  LDL.LU.S16 R221, [R1+0x48] ;  /* 0x0000480001dd7983 */ /* 0x0006a80000300600 */
[----:B------:R3:W4:Y:S01]  /*ab10*/  LDL.LU.S16 R21, [R1+0x4c] ;  /* 0x00004c0001157983 */ /* 0x0007220000300600 */
[----:B------:R-:W-:Y:S01]  /*ab20*/  PRMT R85, R86, 0x7632, R85 ;  /* 0x0000763256557816 */ /* 0x000fe20000000055 */
[----:B------:R-:W-:Y:S01]  /*ab30*/  IMAD.MOV.U32 R240, RZ, RZ, R236 ;  /* 0x000000fffff07224 */ /* 0x000fe200078e00ec */
[----:B------:R-:W-:Y:S01]  /*ab40*/  F2FP.BF16.F32.PACK_AB R48, R8, R14 ;  /* 0x0000000e0830723e */ /* 0x000fe200000010ff */
[----:B------:R-:W-:-:S02]  /*ab50*/  IMAD.MOV.U32 R236, RZ, RZ, R204 ;  /* 0x000000ffffec7224 */ /* 0x000fc400078e00cc */
[----:B------:R-:W-:Y:S01]  /*ab60*/  IMAD.MOV.U32 R204, RZ, RZ, R196 ;  /* 0x000000ffffcc7224 */ /* 0x000fe200078e00c4 */
[----:B------:R-:W-:Y:S01]  /*ab70*/  @!P1 PRMT R84, R7, 0x5410, RZ ;  /* 0x0000541007549816 */ /* 0x000fe200000000ff */
[----:B------:R-:W-:Y:S01]  /*ab80*/  IMAD.MOV.U32 R196, RZ, RZ, R177 ;  /* 0x000000ffffc47224 */ /* 0x000fe200078e00b1 */
[----:B------:R-:W-:Y:S01]  /*ab90*/  PRMT R177, R86, 0x5410, R85 ;  /* 0x0000541056b17816 */ /* 0x000fe20000000055 */
[----:B------:R1:W-:Y:S02]  /*aba0*/  MUFU.EX2 R7, R243 ;  /* 0x000000f300077308 */ /* 0x0003e40000000800 */
[----:B-1----:R3:W5:Y:S01]  /*abb0*/  LDL.LU R243, [R1+0x324] ;  /* 0x0003240001f37983 */ /* 0x0027620000300800 */
[----:B--2---:R-:W-:Y:S02]  /*abc0*/  @!P4 HFMA2.BF16_V2 R221, -RZ.H0_H0, RZ.H0_H0, -R85.H0_H0 ;  /* 0x200000ffffddc231 */ /* 0x004fe40000340955 */
[----:B----4-:R-:W-:-:S03]  /*abd0*/  @!P5 HFMA2.BF16_V2 R21, -RZ.H0_H0, RZ.H0_H0, -R86.H0_H0 ;  /* 0x200000ffff15d231 */ /* 0x010fc60000340956 */
[----:B------:R-:W-:Y:S02]  /*abe0*/  PRMT R20, R221, 0x7610, R20 ;  /* 0x00007610dd147816 */ /* 0x000fe40000000014 */
[----:B------:R-:W-:-:S04]  /*abf0*/  PRMT R8, R21, 0x7610, R8 ;  /* 0x0000761015087816 */ /* 0x000fc80000000008 */
[----:B------:R-:W-:Y:S02]  /*ac00*/  @!P5 PRMT R86, R8, 0x5410, RZ ;  /* 0x000054100856d816 */ /* 0x000fe400000000ff */
[----:B------:R1:W2:Y:S01]  /*ac10*/  MUFU.EX2 R8, R242 ;  /* 0x000000f200087308 */ /* 0x0002a20000000800 */
[----:B------:R-:W-:Y:S01]  /*ac20*/  @!P4 PRMT R85, R20, 0x5410, RZ ;  /* 0x000054101455c816 */ /* 0x000fe200000000ff */
[----:B-1----:R3:W5:Y:S04]  /*ac30*/  LDL.LU R242, [R1+0x320] ;  /* 0x0003200001f27983 */ /* 0x0027680000300800 */
[----:B------:R3:W4:Y:S04]  /*ac40*/  LDL.LU.S16 R21, [R1+0x5c] ;  /* 0x00005c0001157983 */ /* 0x0007280000300600 */
[----:B------:R3:W2:Y:S01]  /*ac50*/  LDL.LU.S16 R20, [R1+0x58] ;  /* 0x0000580001147983 */ /* 0x0006a20000300600 */
[----:B------:R-:W-:-:S04]  /*ac60*/  LOP3.LUT R0, R0, 0xffff, RZ, 0xc0, !PT ;  /* 0x0000ffff00007812 */ /* 0x000fc800078ec0ff */
[----:B------:R-:W-:Y:S02]  /*ac70*/  ISETP.GE.U32.AND P2, PT, R193, R0, PT ;  /* 0x00000000c100720c */ /* 0x000fe40003f46070 */
[----:B------:R-:W-:Y:S02]  /*ac80*/  PRMT R81, R82, 0x7632, R81 ;  /* 0x0000763252517816 */ /* 0x000fe40000000051 */
[----:B------:R-:W-:-:S09]  /*ac90*/  LOP3.LUT R0, R10, 0xff, RZ, 0xc0, !PT ;  /* 0x000000ff0a007812 */ /* 0x000fd200078ec0ff */
[----:B--2---:R-:W-:-:S05]  /*aca0*/  @!P2 HFMA2.BF16_V2 R20, -RZ.H0_H0, RZ.H0_H0, -R81.H0_H0 ;  /* 0x200000ffff14a231 */ /* 0x004fca0000340951 */
[----:B------:R-:W-:Y:S02]  /*acb0*/  PRMT R14, R20, 0x7610, R14 ;  /* 0x00007610140e7816 */ /* 0x000fe4000000000e */
[----:B------:R3:W2:Y:S01]  /*acc0*/  LDL.LU.S16 R20, [R1+0x64] ;  /* 0x0000640001147983 */ /* 0x0006a20000300600 */
[----:B------:R-:W-:Y:S01]  /*acd0*/  ISETP.GE.U32.AND P1, PT, R193, R0, PT ;  /* 0x00000000c100720c */ /* 0x000fe20003f26070 */
[----:B------:R-:W-:Y:S01]  /*ace0*/  FADD.FTZ R0, R6, R15 ;  /* 0x0000000f06007221 */ /* 0x000fe20000010000 */
[----:B------:R-:W-:Y:S02]  /*acf0*/  F2FP.BF16.F32.PACK_AB R46, R2, R6 ;  /* 0x00000006022e723e */ /* 0x000fe400000010ff */
[----:B------:R1:W3:Y:S02]  /*ad00*/  MUFU.EX2 R6, R195 ;  /* 0x000000c300067308 */ /* 0x0002e40000000800 */
[----:B-1----:R1:W5:Y:S07]  /*ad10*/  LDL.LU R195, [R1+0x31c] ;  /* 0x00031c0001c37983 */ /* 0x00236e0000300800 */
[----:B--2---:R-:W-:-:S05]  /*ad20*/  @!P1 HFMA2.BF16_V2 R20, -RZ.H0_H0, RZ.H0_H0, -R91.H0_H0 ;  /* 0x200000ffff149231 */ /* 0x004fca000034095b */
[----:B------:R-:W-:Y:S02]  /*ad30*/  PRMT R10, R20, 0x7610, R10 ;  /* 0x00007610140a7816 */ /* 0x000fe4000000000a */
[----:B------:R1:W2:Y:S01]  /*ad40*/  LDL.LU.S16 R20, [R1+0x60] ;  /* 0x0000600001147983 */ /* 0x0002a20000300600 */
[----:B------:R-:W-:Y:S01]  /*ad50*/  PRMT R90, R91, 0x7632, R90 ;  /* 0x000076325b5a7816 */ /* 0x000fe2000000005a */
[----:B------:R-:W-:Y:S02]  /*ad60*/  IMAD.MOV.U32 R246, RZ, RZ, R236 ;  /* 0x000000fffff67224 */ /* 0x000fe400078e00ec */
[----:B------:R-:W-:Y:S02]  /*ad70*/  IMAD.MOV.U32 R236, RZ, RZ, R175 ;  /* 0x000000ffffec7224 */ /* 0x000fe400078e00af */
[----:B------:R-:W-:Y:S01]  /*ad80*/  FADD.FTZ R0, R2, R0 ;  /* 0x0000000002007221 */ /* 0x000fe20000010000 */
[----:B------:R-:W-:Y:S02]  /*ad90*/  IMAD.MOV.U32 R249, RZ, RZ, R246 ;  /* 0x000000fffff97224 */ /* 0x000fe400078e00f6 */
[----:B------:R-:W-:-:S02]  /*ada0*/  IMAD.MOV.U32 R246, RZ, RZ, R236 ;  /* 0x000000fffff67224 */ /* 0x000fc400078e00ec */
[----:B------:R-:W-:Y:S01]  /*adb0*/  IMAD.MOV.U32 R236, RZ, RZ, R176 ;  /* 0x000000ffffec7224 */ /* 0x000fe200078e00b0 */
[----:B------:R-:W-:Y:S01]  /*adc0*/  PRMT R176, R91, 0x5410, R90 ;  /* 0x000054105bb07816 */ /* 0x000fe2000000005a */
[----:B------:R-:W-:Y:S01]  /*add0*/  FADD.FTZ R0, R8, R0 ;  /* 0x0000000008007221 */ /* 0x000fe20000010000 */
[----:B------:R-:W-:Y:S02]  /*ade0*/  F2FP.BF16.F32.PACK_AB R50, R11, R19 ;  /* 0x000000130b32723e */ /* 0x000fe400000010ff */
[----:B------:R-:W-:Y:S02]  /*adf0*/  LOP3.LUT R11, R31, R225, R52, 0x96, !PT ;  /* 0x000000e11f0b7212 */ /* 0x000fe400078e9634 */
[----:B------:R-:W-:Y:S01]  /*ae00*/  LOP3.LUT R19, R17, R224, R30, 0x96, !PT ;  /* 0x000000e011137212 */ /* 0x000fe200078e961e */
[----:B----4-:R-:W-:Y:S01]  /*ae10*/  @!P3 HFMA2.BF16_V2 R21, -RZ.H0_H0, RZ.H0_H0, -R82.H0_H0 ;  /* 0x200000ffff15b231 */ /* 0x010fe20000340952 */
[----:B------:R-:W-:Y:S02]  /*ae20*/  F2FP.BF16.F32.PACK_AB R42, R7, R9 ;  /* 0x00000009072a723e */ /* 0x000fe400000010ff */
[----:B---3--:R-:W-:-:S02]  /*ae30*/  F2FP.BF16.F32.PACK_AB R40, R6, R8 ;  /* 0x000000080628723e */ /* 0x008fc400000010ff */
[----:B------:R-:W-:Y:S02]  /*ae40*/  PRMT R175, R82, 0x5410, R81 ;  /* 0x0000541052af7816 */ /* 0x000fe40000000051 */
[----:B------:R-:W-:Y:S02]  /*ae50*/  @!P2 PRMT R81, R14, 0x5410, RZ ;  /* 0x000054100e51a816 */ /* 0x000fe400000000ff */
[----:B------:R-:W-:Y:S02]  /*ae60*/  @!P1 PRMT R91, R10, 0x5410, RZ ;  /* 0x000054100a5b9816 */ /* 0x000fe400000000ff */
[----:B------:R-:W-:-:S04]  /*ae70*/  PRMT R15, R21, 0x7610, R15 ;  /* 0x00007610150f7816 */ /* 0x000fc8000000000f */
[----:B------:R-:W-:Y:S01]  /*ae80*/  @!P3 PRMT R82, R15, 0x5410, RZ ;  /* 0x000054100f52b816 */ /* 0x000fe200000000ff */
[----:B--2---:R-:W-:-:S05]  /*ae90*/  @!P0 HFMA2.BF16_V2 R20, -RZ.H0_H0, RZ.H0_H0, -R90.H0_H0 ;  /* 0x200000ffff148231 */ /* 0x004fca000034095a */
[----:B------:R-:W-:-:S04]  /*aea0*/  PRMT R2, R20, 0x7610, R2 ;  /* 0x0000761014027816 */ /* 0x000fc80000000002 */
[----:B------:R-:W-:Y:S01]  /*aeb0*/  @!P0 PRMT R90, R2, 0x5410, RZ ;  /* 0x00005410025a8816 */ /* 0x000fe200000000ff */
[----:B------:R-:W-:Y:S01]  /*aec0*/  FADD.FTZ R2, R9, R5 ;  /* 0x0000000509027221 */ /* 0x000fe20000010000 */
[----:B------:R-:W-:Y:S01]  /*aed0*/  FADD.FTZ R20, R6, R0 ;  /* 0x0000000006147221 */ /* 0x000fe20000010000 */
[----:B------:R-:W-:-:S04]  /*aee0*/  IMAD.WIDE.U32 R8, R19, -0x2daee0ad, RZ ;  /* 0xd2511f5313087825 */ /* 0x000fc800078e00ff */
[----:B------:R-:W-:Y:S01]  /*aef0*/  FADD.FTZ R5, R7, R2 ;  /* 0x0000000207057221 */ /* 0x000fe20000010000 */
        /* <DEDUP_REMOVED lines=8> */
[----:B------:R-:W-:-:S05]  /*af80*/  IMAD.WIDE.U32 R14, R14, -0x2daee0ad, RZ ;  /* 0xd2511f530e0e7825 */ /* 0x000fca00078e00ff */
[----:B------:R-:W-:Y:S02]  /*af90*/  LOP3.LUT R6, R15, R233, R6, 0x96, !PT ;  /* 0x000000e90f067212 */ /* 0x000fe400078e9606 */
[----:B------:R2:W3:Y:S02]  /*afa0*/  MUFU.EX2 R15, R240 ;  /* 0x000000f0000f7308 */ /* 0x0004e40000000800 */
[----:B--2---:R-:W-:Y:S02]  /*afb0*/  IMAD.MOV.U32 R240, RZ, RZ, R203 ;  /* 0x000000fffff07224 */ /* 0x004fe400078e00cb */
[----:B------:R-:W-:Y:S02]  /*afc0*/  IMAD.MOV.U32 R203, RZ, RZ, R189 ;  /* 0x000000ffffcb7224 */ /* 0x000fe400078e00bd */
[----:B------:R1:W2:Y:S01]  /*afd0*/  LDL.LU.S16 R189, [R1+0x80] ;  /* 0x0000800001bd7983 */ /* 0x0002a20000300600 */
[----:B------:R-:W-:Y:S01]  /*afe0*/  LOP3.LUT R8, R7, R239, R8, 0x96, !PT ;  /* 0x000000ef07087212 */ /* 0x000fe200078e9608 */
[----:B------:R-:W-:-:S04]  /*aff0*/  IMAD.WIDE.U32 R6, R6, -0x326172a9, RZ ;  /* 0xcd9e8d5706067825 */ /* 0x000fc800078e00ff */
[----:B------:R-:W-:-:S03]  /*b000*/  IMAD.WIDE.U32 R8, R8, -0x326172a9, RZ ;  /* 0xcd9e8d5708087825 */ /* 0x000fc600078e00ff */
[----:B------:R-:W-:-:S04]  /*b010*/  LOP3.LUT R0, R7, R135, R8, 0x96, !PT ;  /* 0x0000008707007212 */ /* 0x000fc800078e9608 */
[----:B------:R-:W-:-:S04]  /*b020*/  LOP3.LUT R2, R0, 0xff, RZ, 0xc0, !PT ;  /* 0x000000ff00027812 */ /* 0x000fc800078ec0ff */
[----:B------:R-:W-:Y:S02]  /*b030*/  ISETP.GE.U32.AND P0, PT, R193, R2, PT ;  /* 0x00000002c100720c */ /* 0x000fe40003f06070 */
[----:B------:R-:W-:-:S04]  /*b040*/  LOP3.LUT R2, R0, 0xffff, RZ, 0xc0, !PT ;  /* 0x0000ffff00027812 */ /* 0x000fc800078ec0ff */
[----:B------:R-:W-:Y:S01]  /*b050*/  SHF.R.U32.HI R2, RZ, 0x8, R2 ;  /* 0x00000008ff027819 */ /* 0x000fe20000011602 */
[----:B------:R4:W1:Y:S03]  /*b060*/  MUFU.EX2 R11, R236 ;  /* 0x000000ec000b7308 */ /* 0x0008660000000800 */
[----:B------:R-:W-:-:S04]  /*b070*/  LOP3.LUT R2, R2, 0xffff, RZ, 0xc0, !PT ;  /* 0x0000ffff02027812 */ /* 0x000fc800078ec0ff */
[----:B------:R-:W-:Y:S02]  /*b080*/  ISETP.GE.U32.AND P4, PT, R193, R2, PT ;  /* 0x00000002c100720c */ /* 0x000fe40003f86070 */
[----:B------:R-:W-:-:S04]  /*b090*/  SHF.R.U32.HI R2, RZ, 0x10, R0 ;  /* 0x00000010ff027819 */ /* 0x000fc80000011600 */
[----:B------:R-:W-:-:S04]  /*b0a0*/  LOP3.LUT R2, R2, 0xff, RZ, 0xc0, !PT ;  /* 0x000000ff02027812 */ /* 0x000fc800078ec0ff */
[----:B------:R-:W-:Y:S01]  /*b0b0*/  ISETP.GE.U32.AND P5, PT, R193, R2, PT ;  /* 0x00000002c100720c */ /* 0x000fe20003fa6070 */
[----:B---3--:R-:W-:Y:S01]  /*b0c0*/  FADD.FTZ R2, R15, R20 ;  /* 0x000000140f027221 */ /* 0x008fe20000010000 */
[----:B----4-:R-:W-:Y:S02]  /*b0d0*/  IMAD.MOV.U32 R236, RZ, RZ, R213 ;  /* 0x000000ffffec7224 */ /* 0x010fe400078e00d5 */
[----:B------:R-:W-:Y:S02]  /*b0e0*/  IMAD.MOV.U32 R213, RZ, RZ, R186 ;  /* 0x000000ffffd57224 */ /* 0x000fe400078e00ba */
[----:B------:R-:W-:Y:S02]  /*b0f0*/  IMAD.MOV.U32 R186, RZ, RZ, R185 ;  /* 0x000000ffffba7224 */ /* 0x000fe400078e00b9 */
[----:B-1----:R-:W-:Y:S01]  /*b100*/  FADD.FTZ R185, R11, R2 ;  /* 0x000000020bb97221 */ /* 0x002fe20000010000 */
[----:B------:R-:W-:Y:S01]  /*b110*/  PRMT R76, R77, 0x7632, R76 ;  /* 0x000076324d4c7816 */ /* 0x000fe2000000004c */
[----:B--2---:R-:W-:-:S05]  /*b120*/  @!P0 HFMA2.BF16_V2 R189, -RZ.H0_H0, RZ.H0_H0, -R77.H0_H0 ;  /* 0x200000ffffbd8231 */ /* 0x004fca000034094d */
[----:B------:R-:W-:Y:S02]  /*b130*/  PRMT R2, R189, 0x7610, R2 ;  /* 0x00007610bd027816 */ /* 0x000fe40000000002 */
[----:B------:R-:W-:Y:S02]  /*b140*/  PRMT R189, R77, 0x5410, R76 ;  /* 0x000054104dbd7816 */ /* 0x000fe4000000004c */
[----:B------:R-:W-:Y:S02]  /*b150*/  @!P0 PRMT R77, R2, 0x5410, RZ ;  /* 0x00005410024d8816 */ /* 0x000fe400000000ff */
[----:B------:R1:W2:Y:S01]  /*b160*/  LDL.LU.S16 R2, [R1+0x84] ;  /* 0x0000840001027983 */ /* 0x0002a20000300600 */
[----:B------:R-:W3:Y:S01]  /*b170*/  MUFU.EX2 R21, R249 ;  /* 0x000000f900157308 */ /* 0x000ee20000000800 */
[----:B------:R-:W-:-:S04]  /*b180*/  SHF.R.U32.HI R0, RZ, 0x18, R0 ;  /* 0x00000018ff007819 */ /* 0x000fc80000011600 */
[----:B------:R-:W-:-:S03]  /*b190*/  ISETP.GE.U32.AND P3, PT, R193, R0, PT ;  /* 0x00000000c100720c */ /* 0x000fc60003f66070 */
[----:B------:R-:W4:Y:S01]  /*b1a0*/  MUFU.EX2 R19, R246 ;  /* 0x000000f600137308 */ /* 0x000f220000000800 */
[----:B------:R-:W-:-:S04]  /*b1b0*/  LOP3.LUT R0, R6, 0xff, RZ, 0xc0, !PT ;  /* 0x000000ff06007812 */ /* 0x000fc800078ec0ff */
[C---:B------:R-:W-:Y:S02]  /*b1c0*/  ISETP.GE.U32.AND P2, PT, R193.reuse, R0, PT ;  /* 0x00000000c100720c */ /* 0x040fe40003f46070 */
[----:B------:R-:W-:Y:S02]  /*b1d0*/  SHF.R.U32.HI R0, RZ, 0x18, R6 ;  /* 0x00000018ff007819 */ /* 0x000fe40000011606 */
[----:B------:R-:W-:Y:S02]  /*b1e0*/  LOP3.LUT R8, R6, 0xffff, RZ, 0xc0, !PT ;  /* 0x0000ffff06087812 */ /* 0x000fe400078ec0ff */
[----:B------:R-:W-:Y:S01]  /*b1f0*/  ISETP.GE.U32.AND P1, PT, R193, R0, PT ;  /* 0x00000000c100720c */ /* 0x000fe20003f26070 */
[----:B---3--:R-:W-:Y:S01]  /*b200*/  FADD.FTZ R0, R21, R5 ;  /* 0x0000000515007221 */ /* 0x008fe20000010000 */
[----:B------:R-:W-:Y:S02]  /*b210*/  LOP3.LUT R10, R9, R235, R10, 0x96, !PT ;  /* 0x000000eb090a7212 */ /* 0x000fe400078e960a */
[----:B------:R-:W-:Y:S01]  /*b220*/  SHF.R.U32.HI R6, RZ, 0x10, R6 ;  /* 0x00000010ff067819 */ /* 0x000fe20000011606 */
[----:B----4-:R-:W-:-:S03]  /*b230*/  FADD.FTZ R9, R19, R0 ;  /* 0x0000000013097221 */ /* 0x010fc60000010000 */
[----:B------:R-:W-:Y:S01]  /*b240*/  LOP3.LUT R0, R6, 0xff, RZ, 0xc0, !PT ;  /* 0x000000ff06007812 */ /* 0x000fe200078ec0ff */
[----:B------:R-:W-:-:S03]  /*b250*/  IMAD.WIDE.U32 R6, R10, -0x2daee0ad, RZ ;  /* 0xd2511f530a067825 */ /* 0x000fc600078e00ff */
[----:B------:R-:W-:Y:S02]  /*b260*/  ISETP.GE.U32.AND P0, PT, R193, R0, PT ;  /* 0x00000000c100720c */ /* 0x000fe40003f06070 */
[----:B------:R-:W-:Y:S01]  /*b270*/  LOP3.LUT R0, R7, R155, R14, 0x96, !PT ;  /* 0x0000009b07007212 */ /* 0x000fe200078e960e */
[----:B--2---:R-:W-:-:S05]  /*b280*/  @!P4 HFMA2.BF16_V2 R2, -RZ.H0_H0, RZ.H0_H0, -R76.H0_H0 ;  /* 0x200000ffff02c231 */ /* 0x004fca000034094c */
[----:B------:R-:W-:-:S04]  /*b290*/  PRMT R14, R2, 0x7610, R14 ;  /* 0x00007610020e7816 */ /* 0x000fc8000000000e */
[----:B------:R-:W-:Y:S02]  /*b2a0*/  @!P4 PRMT R76, R14, 0x5410, RZ ;  /* 0x000054100e4cc816 */ /* 0x000fe400000000ff */
[----:B------:R1:W2:Y:S01]  /*b2b0*/  LDL.LU.S16 R14, [R1+0x88] ;  /* 0x00008800010e7983 */ /* 0x0002a20000300600 */
[----:B------:R-:W-:-:S03]  /*b2c0*/  SHF.R.U32.HI R2, RZ, 0x8, R8 ;  /* 0x00000008ff027819 */ /* 0x000fc60000011608 */
[----:B------:R1:W3:Y:S01]  /*b2d0*/  LDL.LU.S16 R8, [R1+0x8c] ;  /* 0x00008c0001087983 */ /* 0x0002e20000300600 */
[----:B------:R-:W-:Y:S02]  /*b2e0*/  PRMT R75, R74, 0x7632, R75 ;  /* 0x000076324a4b7816 */ /* 0x000fe4000000004b */
[----:B------:R-:W-:-:S03]  /*b2f0*/  LOP3.LUT R5, R6, 0xff, RZ, 0xc0, !PT ;  /* 0x000000ff06057812 */ /* 0x000fc600078ec0ff */
[----:B--2---:R-:W-:Y:S02]  /*b300*/  @!P3 HFMA2.BF16_V2 R14, -RZ.H0_H0, RZ.H0_H0, -R75.H0_H0 ;  /* 0x200000ffff0eb231 */ /* 0x004fe4000034094b */
[----:B---3--:R-:W-:-:S03]  /*b310*/  @!P5 HFMA2.BF16_V2 R8, -RZ.H0_H0, RZ.H0_H0, -R74.H0_H0 ;  /* 0x200000ffff08d231 */ /* 0x008fc6000034094a */
[----:B------:R-:W-:Y:S02]  /*b320*/  PRMT R215, R14, 0x7610, R215 ;  /* 0x000076100ed77816 */ /* 0x000fe400000000d7 */
[----:B------:R2:W3:Y:S02]  /*b330*/  MUFU.EX2 R14, R187 ;  /* 0x000000bb000e7308 */ /* 0x0004e40000000800 */
[----:B--2---:R-:W-:Y:S01]  /*b340*/  IMAD.MOV.U32 R187, RZ, RZ, R188 ;  /* 0x000000ffffbb7224 */ /* 0x004fe200078e00bc */
[----:B------:R-:W-:Y:S02]  /*b350*/  PRMT R188, R74, 0x5410, R75 ;  /* 0x000054104abc7816 */ /* 0x000fe4000000004b */
[----:B------:R-:W-:Y:S02]  /*b360*/  @!P3 PRMT R75, R215, 0x5410, RZ ;  /* 0x00005410d74bb816 */ /* 0x000fe400000000ff */
[----:B------:R-:W-:Y:S02]  /*b370*/  ISETP.GE.U32.AND P3, PT, R193, R5, PT ;  /* 0x00000005c100720c */ /* 0x000fe40003f66070 */
[----:B------:R-:W-:-:S04]  /*b380*/  PRMT R5, R8, 0x7610, R5 ;  /* 0x0000761008057816 */ /* 0x000fc80000000005 */
[----:B------:R-:W-:Y:S02]  /*b390*/  @!P5 PRMT R74, R5, 0x5410, RZ ;  /* 0x00005410054ad816 */ /* 0x000fe400000000ff */
[----:B------:R1:W2:Y:S01]  /*b3a0*/  LDL.LU.S16 R5, [R1+0x90] ;  /* 0x0000900001057983 */ /* 0x0002a20000300600 */
[----:B------:R-:W-:Y:S01]  /*b3b0*/  LOP3.LUT R2, R2, 0xffff, RZ, 0xc0, !PT ;  /* 0x0000ffff02027812 */ /* 0x000fe200078ec0ff */
[----:B------:R4:W1:Y:S01]  /*b3c0*/  MUFU.EX2 R8, R240 ;  /* 0x000000f000087308 */ /* 0x0008620000000800 */
[----:B------:R-:W-:Y:S01]  /*b3d0*/  PRMT R72, R73, 0x7632, R72 ;  /* 0x0000763249487816 */ /* 0x000fe20000000048 */
[----:B------:R1:W2:Y:S01]  /*b3e0*/  LDL.LU.S16 R215, [R1+0x94] ;  /* 0x0000940001d77983 */ /* 0x0002a20000300600 */
        /* <DEDUP_REMOVED lines=8> */
[----:B------:R-:W-:Y:S01]  /*b470*/  IMAD.MOV.U32 R209, RZ, RZ, R187 ;  /* 0x000000ffffd17224 */ /* 0x000fe200078e00bb */
[----:B------:R-:W-:Y:S01]  /*b480*/  PRMT R187, R73, 0x5410, R72 ;  /* 0x0000541049bb7816 */ /* 0x000fe20000000048 */
[----:B--2---:R-:W-:-:S05]  /*b490*/  @!P2 HFMA2.BF16_V2 R5, -RZ.H0_H0, RZ.H0_H0, -R73.H0_H0 ;  /* 0x200000ffff05a231 */ /* 0x004fca0000340949 */
[----:B------:R-:W-:Y:S01]  /*b4a0*/  PRMT R218, R5, 0x7610, R218 ;  /* 0x0000761005da7816 */ /* 0x000fe200000000da */
[----:B-1----:R-:W-:Y:S01]  /*b4b0*/  FADD.FTZ R5, R8, R2 ;  /* 0x0000000208057221 */ /* 0x002fe20000010000 */
[----:B------:R-:W-:Y:S02]  /*b4c0*/  LOP3.LUT R2, R0, 0xff, RZ, 0xc0, !PT ;  /* 0x000000ff00027812 */ /* 0x000fe400078ec0ff */
[----:B------:R-:W-:Y:S02]  /*b4d0*/  @!P2 PRMT R73, R218, 0x5410, RZ ;  /* 0x00005410da49a816 */ /* 0x000fe400000000ff */
[----:B------:R-:W-:Y:S02]  /*b4e0*/  ISETP.GE.U32.AND P2, PT, R193, R2, PT ;  /* 0x00000002c100720c */ /* 0x000fe40003f46070 */
[----:B------:R1:W2:Y:S01]  /*b4f0*/  LDL.LU.S16 R2, [R1+0x98] ;  /* 0x0000980001027983 */ /* 0x0002a20000300600 */
[----:B------:R-:W-:Y:S01]  /*b500*/  PRMT R71, R32, 0x7610, R71 ;  /* 0x0000761020477816 */ /* 0x000fe20000000047 */
[----:B------:R-:W-:Y:S01]  /*b510*/  @!P4 HFMA2.BF16_V2 R215, -RZ.H0_H0, RZ.H0_H0, -R72.H0_H0 ;  /* 0x200000ffffd7c231 */ /* 0x000fe20000340948 */
[----:B------:R-:W-:-:S02]  /*b520*/  F2FP.BF16.F32.PACK_AB R38, R11, R15 ;  /* 0x0000000f0b26723e */ /* 0x000fc400000010ff */
[----:B------:R-:W-:Y:S02]  /*b530*/  LOP3.LUT R7, R6, 0xffff, RZ, 0xc0, !PT ;  /* 0x0000ffff06077812 */ /* 0x000fe400078ec0ff */
[----:B------:R-:W-:Y:S01]  /*b540*/  PRMT R9, R215, 0x7610, R9 ;  /* 0x00007610d7097816 */ /* 0x000fe20000000009 */
[----:B------:R-:W-:Y:S01]  /*b550*/  IMAD.MOV.U32 R215, RZ, RZ, R247 ;  /* 0x000000ffffd77224 */ /* 0x000fe200078e00f7 */
[----:B------:R-:W-:Y:S01]  /*b560*/  SHF.R.U32.HI R10, RZ, 0x10, R6 ;  /* 0x00000010ff0a7819 */ /* 0x000fe20000011606 */
[----:B------:R-:W-:Y:S01]  /*b570*/  IMAD.MOV.U32 R247, RZ, RZ, R209 ;  /* 0x000000fffff77224 */ /* 0x000fe200078e00d1 */
[----:B------:R-:W-:Y:S02]  /*b580*/  LOP3.LUT R11, R27, R225, R52, 0x96, !PT ;  /* 0x000000e11b0b7212 */ /* 0x000fe400078e9634 */
[----:B------:R-:W-:Y:S01]  /*b590*/  PRMT R70, R32, 0x7632, R70 ;  /* 0x0000763220467816 */ /* 0x000fe20000000046 */
[----:B------:R-:W-:Y:S01]  /*b5a0*/  IMAD.MOV.U32 R209, RZ, RZ, R204 ;  /* 0x000000ffffd17224 */ /* 0x000fe200078e00cc */
[----:B------:R-:W-:Y:S01]  /*b5b0*/  SHF.R.U32.HI R6, RZ, 0x18, R6 ;  /* 0x00000018ff067819 */ /* 0x000fe20000011606 */
[----:B------:R-:W-:Y:S01]  /*b5c0*/  IMAD.MOV.U32 R204, RZ, RZ, R179 ;  /* 0x000000ffffcc7224 */ /* 0x000fe200078e00b3 */
[----:B------:R-:W-:-:S02]  /*b5d0*/  @!P4 PRMT R72, R9, 0x5410, RZ ;  /* 0x000054100948c816 */ /* 0x000fc400000000ff */
[----:B------:R-:W-:Y:S01]  /*b5e0*/  PRMT R179, R71, 0x5410, R70 ;  /* 0x0000541047b37816 */ /* 0x000fe20000000046 */
[----:B------:R1:W3:Y:S01]  /*b5f0*/  LDL.LU.S16 R9, [R1+0x9c] ;  /* 0x00009c0001097983 */ /* 0x0002e20000300600 */
[----:B--2---:R-:W-:-:S05]  /*b600*/  @!P0 HFMA2.BF16_V2 R2, -RZ.H0_H0, RZ.H0_H0, -R71.H0_H0 ;  /* 0x200000ffff028231 */ /* 0x004fca0000340947 */
[----:B------:R-:W-:-:S04]  /*b610*/  PRMT R27, R2, 0x7610, R27 ;  /* 0x00007610021b7816 */ /* 0x000fc8000000001b */
[----:B------:R-:W-:Y:S02]  /*b620*/  @!P0 PRMT R71, R27, 0x5410, RZ ;  /* 0x000054101b478816 */ /* 0x000fe400000000ff */
[----:B------:R-:W-:Y:S02]  /*b630*/  ISETP.GE.U32.AND P0, PT, R193, R6, PT ;  /* 0x00000006c100720c */ /* 0x000fe40003f06070 */
[----:B------:R1:W2:Y:S01]  /*b640*/  LDL.LU.S16 R6, [R1+0xa0] ;  /* 0x0000a00001067983 */ /* 0x0002a20000300600 */
[----:B------:R-:W-:Y:S01]  /*b650*/  SHF.R.U32.HI R2, RZ, 0x18, R0 ;  /* 0x00000018ff027819 */ /* 0x000fe20000011600 */
[----:B---3--:R-:W-:-:S03]  /*b660*/  @!P1 HFMA2.BF16_V2 R9, -RZ.H0_H0, RZ.H0_H0, -R70.H0_H0 ;  /* 0x200000ffff099231 */ /* 0x008fc60000340946 */
[----:B------:R-:W-:Y:S02]  /*b670*/  ISETP.GE.U32.AND P4, PT, R193, R2, PT ;  /* 0x00000002c100720c */ /* 0x000fe40003f86070 */
[----:B------:R-:W-:Y:S02]  /*b680*/  F2FP.BF16.F32.PACK_AB R21, R19, R21 ;  /* 0x000000151315723e */ /* 0x000fe400000010ff */
[----:B------:R-:W-:Y:S02]  /*b690*/  PRMT R2, R9, 0x7610, R2 ;  /* 0x0000761009027816 */ /* 0x000fe40000000002 */
[----:B------:R-:W-:Y:S02]  /*b6a0*/  LOP3.LUT R19, R17, R224, R26, 0x96, !PT ;  /* 0x000000e011137212 */ /* 0x000fe400078e961a */
[----:B------:R-:W-:Y:S02]  /*b6b0*/  PRMT R66, R69, 0x7632, R66 ;  /* 0x0000763245427816 */ /* 0x000fe40000000042 */
[----:B------:R-:W-:-:S02]  /*b6c0*/  @!P1 PRMT R70, R2, 0x5410, RZ ;  /* 0x0000541002469816 */ /* 0x000fc400000000ff */
[----:B------:R1:W3:Y:S04]  /*b6d0*/  LDL.LU.S16 R2, [R1+0xa4] ;  /* 0x0000a40001027983 */ /* 0x0002e80000300600 */
[----:B------:R1:W4:Y:S01]  /*b6e0*/  LDL.LU.S16 R27, [R1+0xac] ;  /* 0x0000ac00011b7983 */ /* 0x0003220000300600 */
[----:B--2---:R-:W-:-:S05]  /*b6f0*/  @!P2 HFMA2.BF16_V2 R6, -RZ.H0_H0, RZ.H0_H0, -R69.H0_H0 ;  /* 0x200000ffff06a231 */ /* 0x004fca0000340945 */
[----:B------:R-:W-:Y:S02]  /*b700*/  PRMT R26, R6, 0x7610, R26 ;  /* 0x00007610061a7816 */ /* 0x000fe4000000001a */
[----:B------:R2:W1:Y:S02]  /*b710*/  MUFU.EX2 R6, R213 ;  /* 0x000000d500067308 */ /* 0x0004640000000800 */
[----:B--2---:R-:W-:Y:S02]  /*b720*/  IMAD.MOV.U32 R213, RZ, RZ, R210 ;  /* 0x000000ffffd57224 */ /* 0x004fe400078e00d2 */
[----:B------:R-:W-:Y:S01]  /*b730*/  IMAD.MOV.U32 R210, RZ, RZ, R202 ;  /* 0x000000ffffd27224 */ /* 0x000fe200078e00ca */
[----:B------:R-:W-:Y:S02]  /*b740*/  PRMT R202, R69, 0x5410, R66 ;  /* 0x0000541045ca7816 */ /* 0x000fe40000000042 */
[----:B------:R-:W-:Y:S02]  /*b750*/  @!P2 PRMT R69, R26, 0x5410, RZ ;  /* 0x000054101a45a816 */ /* 0x000fe400000000ff */
[----:B------:R2:W2:Y:S01]  /*b760*/  LDL.LU.S16 R26, [R1+0xa8] ;  /* 0x0000a800011a7983 */ /* 0x0004a20000300600 */
[----:B------:R-:W-:-:S04]  /*b770*/  LOP3.LUT R0, R0, 0xffff, RZ, 0xc0, !PT ;  /* 0x0000ffff00007812 */ /* 0x000fc800078ec0ff */
[----:B------:R-:W-:-:S04]  /*b780*/  SHF.R.U32.HI R0, RZ, 0x8, R0 ;  /* 0x00000008ff007819 */ /* 0x000fc80000011600 */
[----:B------:R-:W-:-:S04]  /*b790*/  LOP3.LUT R0, R0, 0xffff, RZ, 0xc0, !PT ;  /* 0x0000ffff00007812 */ /* 0x000fc800078ec0ff */
[----:B------:R-:W-:Y:S02]  /*b7a0*/  ISETP.GE.U32.AND P1, PT, R193, R0, PT ;  /* 0x00000000c100720c */ /* 0x000fe40003f26070 */
[----:B------:R-:W-:Y:S02]  /*b7b0*/  PRMT R63, R64, 0x7632, R63 ;  /* 0x00007632403f7816 */ /* 0x000fe4000000003f */
[----:B------:R-:W-:Y:S01]  /*b7c0*/  SHF.R.U32.HI R0, RZ, 0x8, R7 ;  /* 0x00000008ff007819 */ /* 0x000fe20000011607 */
[----:B----4-:R-:W-:Y:S01]  /*b7d0*/  @!P5 HFMA2.BF16_V2 R27, -RZ.H0_H0, RZ.H0_H0, -R64.H0_H0 ;  /* 0x200000ffff1bd231 */ /* 0x010fe20000340940 */
[----:B------:R-:W-:-:S07]  /*b7e0*/  F2FP.BF16.F32.PACK_AB R36, R8, R14 ;  /* 0x0000000e0824723e */ /* 0x000fce00000010ff */
[----:B---3--:R-:W-:-:S05]  /*b7f0*/  @!P1 HFMA2.BF16_V2 R2, -RZ.H0_H0, RZ.H0_H0, -R66.H0_H0 ;  /* 0x200000ffff029231 */ /* 0x008fca0000340942 */
[----:B------:R-:W-:Y:S02]  /*b800*/  PRMT R7, R2, 0x7610, R7 ;  /* 0x0000761002077816 */ /* 0x000fe40000000007 */
[----:B------:R3:W4:Y:S01]  /*b810*/  MUFU.EX2 R2, R240 ;  /* 0x000000f000027308 */ /* 0x0007220000000800 */
[----:B------:R-:W-:Y:S02]  /*b820*/  PRMT R15, R27, 0x7610, R15 ;  /* 0x000076101b0f7816 */ /* 0x000fe4000000000f */
[----:B------:R-:W-:Y:S01]  /*b830*/  @!P1 PRMT R66, R7, 0x5410, RZ ;  /* 0x0000541007429816 */ /* 0x000fe200000000ff */
[----:B------:R-:W-:-:S04]  /*b840*/  IMAD.MOV.U32 R27, RZ, RZ, R217 ;  /* 0x000000ffff1b7224 */ /* 0x000fc800078e00d9 */
[----:B------:R1:W-:Y:S01]  /*b850*/  MUFU.EX2 R9, R215 ;  /* 0x000000d700097308 */ /* 0x0003e20000000800 */
[----:B---3--:R-:W-:Y:S02]  /*b860*/  IMAD.MOV.U32 R240, RZ, RZ, R236 ;  /* 0x000000fffff07224 */ /* 0x008fe400078e00ec */
[----:B------:R-:W-:Y:S02]  /*b870*/  IMAD.MOV.U32 R236, RZ, RZ, R213 ;  /* 0x000000ffffec7224 */ /* 0x000fe400078e00d5 */
[----:B------:R-:W-:Y:S01]  /*b880*/  IMAD.MOV.U32 R213, RZ, RZ, R201 ;  /* 0x000000ffffd57224 */ /* 0x000fe200078e00c9 */
[----:B------:R-:W-:Y:S02]  /*b890*/  PRMT R201, R64, 0x5410, R63 ;  /* 0x0000541040c97816 */ /* 0x000fe4000000003f */
[----:B------:R3:W-:Y:S01]  /*b8a0*/  MUFU.EX2 R7, R182 ;  /* 0x000000b600077308 */ /* 0x0007e20000000800 */
[----:B-1----:R-:W-:Y:S02]  /*b8b0*/  IMAD.MOV.U32 R215, RZ, RZ, R204 ;  /* 0x000000ffffd77224 */ /* 0x002fe400078e00cc */
[----:B------:R-:W-:-:S02]  /*b8c0*/  IMAD.MOV.U32 R204, RZ, RZ, R203 ;  /* 0x000000ffffcc7224 */ /* 0x000fc400078e00cb */
[----:B------:R-:W-:Y:S01]  /*b8d0*/  IMAD.MOV.U32 R203, RZ, RZ, R200 ;  /* 0x000000ffffcb7224 */ /* 0x000fe200078e00c8 */
[----:B------:R-:W-:Y:S01]  /*b8e0*/  @!P5 PRMT R64, R15, 0x5410, RZ ;  /* 0x000054100f40d816 */ /* 0x000fe200000000ff */
[----:B---3--:R1:W5:Y:S01]  /*b8f0*/  LDL.LU R182, [R1+0x318] ;  /* 0x0003180001b67983 */ /* 0x0083620000300800 */
[----:B--2---:R-:W-:-:S05]  /*b900*/  @!P4 HFMA2.BF16_V2 R26, -RZ.H0_H0, RZ.H0_H0, -R63.H0_H0 ;  /* 0x200000ffff1ac231 */ /* 0x004fca000034093f */
[----:B------:R-:W-:Y:S01]  /*b910*/  PRMT R8, R26, 0x7610, R8 ;  /* 0x000076101a087816 */ /* 0x000fe20000000008 */
[----:B------:R-:W-:-:S03]  /*b920*/  IMAD.MOV.U32 R26, RZ, RZ, R216 ;  /* 0x000000ffff1a7224 */ /* 0x000fc600078e00d8 */
[----:B------:R-:W-:Y:S02]  /*b930*/  @!P4 PRMT R63, R8, 0x5410, RZ ;  /* 0x00005410083fc816 */ /* 0x000fe400000000ff */
[----:B------:R2:W3:Y:S01]  /*b940*/  MUFU.EX2 R8, R153 ;  /* 0x0000009900087308 */ /* 0x0004e20000000800 */
[----:B------:R-:W-:Y:S01]  /*b950*/  IMAD.MOV.U32 R216, RZ, RZ, R191 ;  /* 0x000000ffffd87224 */ /* 0x000fe200078e00bf */
[----:B--2---:R1:W5:Y:S04]  /*b960*/  LDL.LU R153, [R1+0x314] ;  /* 0x0003140001997983 */ /* 0x0043680000300800 */
[----:B------:R1:W2:Y:S04]  /*b970*/  LDL.LU.S16 R217, [R1+0xb4] ;  /* 0x0000b40001d97983 */ /* 0x0002a80000300600 */
[----:B------:R1:W2:Y:S04]  /*b980*/  LDL.LU.S16 R200, [R1+0xb0] ;  /* 0x0000b00001c87983 */ /* 0x0002a80000300600 */
[----:B------:R1:W2:Y:S04]  /*b990*/  LDL.LU.S16 R191, [R1+0xbc] ;  /* 0x0000bc0001bf7983 */ /* 0x0002a80000300600 */
[----:B------:R1:W2:Y:S01]  /*b9a0*/  LDL.LU.S16 R15, [R1+0xb8] ;  /* 0x0000b800010f7983 */ /* 0x0002a20000300600 */
[----:B------:R-:W-:-:S04]  /*b9b0*/  LOP3.LUT R0, R0, 0xffff, RZ, 0xc0, !PT ;  /* 0x0000ffff00007812 */ /* 0x000fc800078ec0ff */
[----:B------:R-:W-:Y:S02]  /*b9c0*/  ISETP.GE.U32.AND P2, PT, R193, R0, PT ;  /* 0x00000000c100720c */ /* 0x000fe40003f46070 */
[----:B------:R-:W-:Y:S01]  /*b9d0*/  LOP3.LUT R0, R10, 0xff, RZ, 0xc0, !PT ;  /* 0x000000ff0a007812 */ /* 0x000fe200078ec0ff */
[----:B------:R-:W-:-:S03]  /*b9e0*/  FADD.FTZ R185, R6, R185 ;  /* 0x000000b906b97221 */ /* 0x000fc60000010000 */
[----:B------:R-:W-:Y:S01]  /*b9f0*/  ISETP.GE.U32.AND P1, PT, R193, R0, PT ;  /* 0x00000000c100720c */ /* 0x000fe20003f26070 */
[----:B----4-:R-:W-:Y:S01]  /*ba00*/  FADD.FTZ R185, R2, R185 ;  /* 0x000000b902b97221 */ /* 0x010fe20000010000 */
[----:B------:R-:W-:Y:S02]  /*ba10*/  PRMT R61, R62, 0x7632, R61 ;  /* 0x000076323e3d7816 */ /* 0x000fe4000000003d */
[----:B------:R-:W-:Y:S02]  /*ba20*/  F2FP.BF16.F32.PACK_AB R34, R2, R6 ;  /* 0x000000060222723e */ /* 0x000fe400000010ff */
[----:B------:R-:W-:Y:S01]  /*ba30*/  PRMT R67, R68, 0x7632, R67 ;  /* 0x0000763244437816 */ /* 0x000fe20000000043 */
[----:B------:R-:W4:Y:S01]  /*ba40*/  MUFU.EX2 R2, R152 ;  /* 0x0000009800027308 */ /* 0x000f220000000800 */
[----:B------:R-:W-:Y:S02]  /*ba50*/  IMAD.MOV.U32 R246, RZ, RZ, R216 ;  /* 0x000000fffff67224 */ /* 0x000fe400078e00d8 */
[----:B------:R-:W-:-:S02]  /*ba60*/  IMAD.MOV.U32 R216, RZ, RZ, R240 ;  /* 0x000000ffffd87224 */ /* 0x000fc400078e00f0 */
[----:B------:R-:W-:Y:S02]  /*ba70*/  IMAD.MOV.U32 R240, RZ, RZ, R236 ;  /* 0x000000fffff07224 */ /* 0x000fe400078e00ec */
[----:B---3--:R-:W-:Y:S01]  /*ba80*/  FADD.FTZ R185, R8, R185 ;  /* 0x000000b908b97221 */ /* 0x008fe20000010000 */
[----:B------:R-:W-:Y:S01]  /*ba90*/  IMAD.MOV.U32 R236, RZ, RZ, R186 ;  /* 0x000000ffffec7224 */ /* 0x000fe200078e00ba */
[----:B------:R-:W-:Y:S02]  /*baa0*/  F2FP.BF16.F32.PACK_AB R92, R7, R9 ;  /* 0x00000009075c723e */ /* 0x000fe400000010ff */
[----:B----4-:R-:W-:Y:S01]  /*bab0*/  F2FP.BF16.F32.PACK_AB R32, R2, R8 ;  /* 0x000000080220723e */ /* 0x010fe200000010ff */
[----:B------:R1:W5:Y:S01]  /*bac0*/  LDL.LU R152, [R1+0x310] ;  /* 0x0003100001987983 */ /* 0x0003620000300800 */
[----:B--2---:R-:W-:Y:S02]  /*bad0*/  @!P2 HFMA2.BF16_V2 R200, -RZ.H0_H0, RZ.H0_H0, -R67.H0_H0 ;  /* 0x200000ffffc8a231 */ /* 0x004fe40000340943 */
[----:B------:R-:W-:-:S02]  /*bae0*/  @!P0 HFMA2.BF16_V2 R15, -RZ.H0_H0, RZ.H0_H0, -R61.H0_H0 ;  /* 0x200000ffff0f8231 */ /* 0x000fc4000034093d */
[----:B------:R-:W-:Y:S01]  /*baf0*/  @!P1 HFMA2.BF16_V2 R191, -RZ.H0_H0, RZ.H0_H0, -R62.H0_H0 ;  /* 0x200000ffffbf9231 */ /* 0x000fe2000034093e */
[----:B------:R-:W-:Y:S02]  /*bb00*/  PRMT R10, R200, 0x7610, R10 ;  /* 0x00007610c80a7816 */ /* 0x000fe4000000000a */
[----:B------:R-:W-:Y:S02]  /*bb10*/  PRMT R0, R15, 0x7610, R0 ;  /* 0x000076100f007816 */ /* 0x000fe40000000000 */
[----:B------:R-:W-:Y:S01]  /*bb20*/  PRMT R200, R62, 0x5410, R61 ;  /* 0x000054103ec87816 */ /* 0x000fe2000000003d */
[----:B------:R-:W-:Y:S01]  /*bb30*/  @!P3 HFMA2.BF16_V2 R217, -RZ.H0_H0, RZ.H0_H0, -R68.H0_H0 ;  /* 0x200000ffffd9b231 */ /* 0x000fe20000340944 */
[----:B------:R-:W-:Y:S01]  /*bb40*/  @!P0 PRMT R61, R0, 0x5410, RZ ;  /* 0x00005410003d8816 */ /* 0x000fe200000000ff */
[----:B------:R-:W-:Y:S01]  /*bb50*/  FADD.FTZ R0, R9, R5 ;  /* 0x0000000509007221 */ /* 0x000fe20000010000 */
[----:B------:R-:W-:Y:S01]  /*bb60*/  PRMT R6, R191, 0x7610, R6 ;  /* 0x00007610bf067816 */ /* 0x000fe20000000006 */
[----:B------:R-:W-:Y:S01]  /*bb70*/  IMAD.WIDE.U32 R8, R19, -0x2daee0ad, RZ ;  /* 0xd2511f5313087825 */ /* 0x000fe200078e00ff */
[----:B------:R-:W-:-:S03]  /*bb80*/  PRMT R14, R217, 0x7610, R14 ;  /* 0x00007610d90e7816 */ /* 0x000fc6000000000e */
[----:B------:R-:W-:Y:S01]  /*bb90*/  FADD.FTZ R186, R7, R0 ;  /* 0x0000000007ba7221 */ /* 0x000fe20000010000 */
[----:B------:R-:W-:Y:S01]  /*bba0*/  @!P1 PRMT R62, R6, 0x5410, RZ ;  /* 0x00005410063e9816 */ /* 0x000fe200000000ff */
[----:B------:R-:W-:Y:S01]  /*bbb0*/  IMAD.WIDE.U32 R6, R11, -0x2daee0ad, RZ ;  /* 0xd2511f530b067825 */ /* 0x000fe200078e00ff */
[----:B------:R-:W-:Y:S02]  /*bbc0*/  PRMT R191, R68, 0x5410, R67 ;  /* 0x0000541044bf7816 */ /* 0x000fe40000000043 */
[----:B------:R-:W-:Y:S01]  /*bbd0*/  @!P3 PRMT R68, R14, 0x5410, RZ ;  /* 0x000054100e44b816 */ /* 0x000fe200000000ff */
[----:B------:R-:W-:Y:S01]  /*bbe0*/  IMAD.MOV.U32 R217, RZ, RZ, R208 ;  /* 0x000000ffffd97224 */ /* 0x000fe200078e00d0 */
[----:B------:R-:W-:Y:S01]  /*bbf0*/  @!P2 PRMT R67, R10, 0x5410, RZ ;  /* 0x000054100a43a816 */ /* 0x000fe200000000ff */
[----:B------:R1:W2:Y:S01]  /*bc00*/  LDL.LU.S16 R208, [R1+0xd0] ;  /* 0x0000d00001d07983 */ /* 0x0002a20000300600 */
        /* <DEDUP_REMOVED lines=11> */
[----:B------:R-:W-:-:S05]  /*bcc0*/  IMAD.WIDE.U32 R6, R6, -0x326172a9, RZ ;  /* 0xcd9e8d5706067825 */ /* 0x000fca00078e00ff */
[----:B------:R-:W-:Y:S02]  /*bcd0*/  LOP3.LUT R0, R7, R135, R8, 0x96, !PT ;  /* 0x0000008707007212 */ /* 0x000fe400078e9608 */
[----:B------:R1:W3:Y:S04]  /*bce0*/  LDL.LU.S16 R8, [R1+0xd4] ;  /* 0x0000d40001087983 */ /* 0x0002e80000300600 */
[----:B------:R1:W4:Y:S01]  /*bcf0*/  LDL.LU.S16 R11, [R1+0xd8] ;  /* 0x0000d800010b7983 */ /* 0x0003220000300600 */
[----:B------:R-:W-:Y:S01]  /*bd00*/  FADD.FTZ R185, R2, R185 ;  /* 0x000000b902b97221 */ /* 0x000fe20000010000 */
[----:B------:R-:W-:Y:S01]  /*bd10*/  LOP3.LUT R2, R0, 0xff, RZ, 0xc0, !PT ;  /* 0x000000ff00027812 */ /* 0x000fe200078ec0ff */
[----:B------:R-:W1:Y:S03]  /*bd20*/  MUFU.EX2 R5, R246 ;  /* 0x000000f600057308 */ /* 0x000e660000000800 */
[----:B------:R-:W-:-:S05]  /*bd30*/  ISETP.GE.U32.AND P0, PT, R193, R2, PT ;  /* 0x00000002c100720c */ /* 0x000fca0003f06070 */
[----:B------:R-:W1:Y:S01]  /*bd40*/  MUFU.EX2 R2, R217 ;  /* 0x000000d900027308 */ /* 0x000e620000000800 */
[----:B------:R-:W-:Y:S02]  /*bd50*/  LOP3.LUT R10, R9, R235, R10, 0x96, !PT ;  /* 0x000000eb090a7212 */ /* 0x000fe400078e960a */
[----:B------:R-:W-:Y:S01]  /*bd60*/  PRMT R44, R45, 0x7632, R44 ;  /* 0x000076322d2c7816 */ /* 0x000fe2000000002c */
[----:B-1----:R-:W-:-:S04]  /*bd70*/  FADD.FTZ R186, R5, R186 ;  /* 0x000000ba05ba7221 */ /* 0x002fc80000010000 */
[C---:B------:R-:W-:Y:S01]  /*bd80*/  FADD.FTZ R186, R2.reuse, R186 ;  /* 0x000000ba02ba7221 */ /* 0x040fe20000010000 */
[----:B------:R-:W-:Y:S02]  /*bd90*/  F2FP.BF16.F32.PACK_AB R23, R2, R5 ;  /* 0x000000050217723e */ /* 0x000fe400000010ff */
[----:B------:R-:W-:-:S04]  /*bda0*/  LOP3.LUT R2, R0, 0xffff, RZ, 0xc0, !PT ;  /* 0x0000ffff00027812 */ /* 0x000fc800078ec0ff */
[----:B------:R-:W-:-:S04]  /*bdb0*/  SHF.R.U32.HI R2, RZ, 0x8, R2 ;  /* 0x00000008ff027819 */ /* 0x000fc80000011602 */
[----:B------:R-:W-:Y:S01]  /*bdc0*/  LOP3.LUT R2, R2, 0xffff, RZ, 0xc0, !PT ;  /* 0x0000ffff02027812 */ /* 0x000fe200078ec0ff */
[----:B--2---:R-:W-:-:S05]  /*bdd0*/  @!P0 HFMA2.BF16_V2 R208, -RZ.H0_H0, RZ.H0_H0, -R45.H0_H0 ;  /* 0x200000ffffd08231 */ /* 0x004fca000034092d */
[----:B------:R-:W-:Y:S02]  /*bde0*/  PRMT R9, R208, 0x7610, R9 ;  /* 0x00007610d0097816 */ /* 0x000fe40000000009 */
[----:B------:R-:W-:Y:S02]  /*bdf0*/  PRMT R208, R45, 0x5410, R44 ;  /* 0x000054102dd07816 */ /* 0x000fe4000000002c */
[----:B------:R-:W-:Y:S02]  /*be00*/  @!P0 PRMT R45, R9, 0x5410, RZ ;  /* 0x00005410092d8816 */ /* 0x000fe400000000ff */
[----:B------:R1:W2:Y:S01]  /*be10*/  LDL.LU.S16 R9, [R1+0xe0] ;  /* 0x0000e00001097983 */ /* 0x0002a20000300600 */
[----:B------:R-:W-:-:S13]  /*be20*/  ISETP.GE.U32.AND P0, PT, R193, R2, PT ;  /* 0x00000002c100720c */ /* 0x000fda0003f06070 */
[----:B---3--:R-:W-:-:S05]  /*be30*/  @!P0 HFMA2.BF16_V2 R8, -RZ.H0_H0, RZ.H0_H0, -R44.H0_H0 ;  /* 0x200000ffff088231 */ /* 0x008fca000034092c */
[----:B------:R-:W-:Y:S02]  /*be40*/  PRMT R2, R8, 0x7610, R2 ;  /* 0x0000761008027816 */ /* 0x000fe40000000002 */
[----:B------:R1:W3:Y:S02]  /*be50*/  LDL.LU.S16 R8, [R1+0xe8] ;  /* 0x0000e80001087983 */ /* 0x0002e40000300600 */
[----:B------:R-:W-:Y:S02]  /*be60*/  @!P0 PRMT R44, R2, 0x5410, RZ ;  /* 0x00005410022c8816 */ /* 0x000fe400000000ff */
[----:B------:R-:W-:-:S04]  /*be70*/  SHF.R.U32.HI R2, RZ, 0x18, R0 ;  /* 0x00000018ff027819 */ /* 0x000fc80000011600 */
[----:B------:R-:W-:Y:S02]  /*be80*/  ISETP.GE.U32.AND P0, PT, R193, R2, PT ;  /* 0x00000002c100720c */ /* 0x000fe40003f06070 */
[C---:B------:R-:W-:Y:S01]  /*be90*/  PRMT R65, R33.reuse, 0x7632, R65 ;  /* 0x0000763221417816 */ /* 0x040fe20000000041 */
[----:B------:R-:W-:Y:S01]  /*bea0*/  IMAD.MOV.U32 R217, RZ, RZ, R236 ;  /* 0x000000ffffd97224 */ /* 0x000fe200078e00ec */
[----:B------:R-:W-:Y:S01]  /*beb0*/  PRMT R30, R33, 0x7610, R30 ;  /* 0x00007610211e7816 */ /* 0x000fe2000000001e */
[----:B------:R-:W-:-:S08]  /*bec0*/  IMAD.MOV.U32 R236, RZ, RZ, R213 ;  /* 0x000000ffffec7224 */ /* 0x000fd000078e00d5 */
[----:B----4-:R-:W-:Y:S02]  /*bed0*/  @!P0 HFMA2.BF16_V2 R11, -RZ.H0_H0, RZ.H0_H0, -R65.H0_H0 ;  /* 0x200000ffff0b8231 */ /* 0x010fe40000340941 */
[----:B------:R-:W-:-:S03]  /*bee0*/  IMAD.MOV.U32 R213, RZ, RZ, R205 ;  /* 0x000000ffffd57224 */ /* 0x000fc600078e00cd */
[----:B------:R-:W-:Y:S02]  /*bef0*/  PRMT R2, R11, 0x7610, R2 ;  /* 0x000076100b027816 */ /* 0x000fe40000000002 */
[----:B------:R-:W-:Y:S02]  /*bf00*/  PRMT R205, R30, 0x5410, R65 ;  /* 0x000054101ecd7816 */ /* 0x000fe40000000041 */
[----:B------:R-:W-:Y:S02]  /*bf10*/  @!P0 PRMT R65, R2, 0x5410, RZ ;  /* 0x0000541002418816 */ /* 0x000fe400000000ff */
[----:B------:R1:W4:Y:S01]  /*bf20*/  LDL.LU.S16 R2, [R1+0xec] ;  /* 0x0000ec0001027983 */ /* 0x0003220000300600 */
[----:B------:R-:W-:-:S04]  /*bf30*/  SHF.R.U32.HI R0, RZ, 0x10, R0 ;  /* 0x00000010ff007819 */ /* 0x000fc80000011600 */
[----:B------:R-:W-:-:S04]  /*bf40*/  LOP3.LUT R0, R0, 0xff, RZ, 0xc0, !PT ;  /* 0x000000ff00007812 */ /* 0x000fc800078ec0ff */
[----:B------:R-:W-:-:S13]  /*bf50*/  ISETP.GE.U32.AND P1, PT, R193, R0, PT ;  /* 0x00000000c100720c */ /* 0x000fda0003f26070 */
[----:B--2---:R-:W-:-:S05]  /*bf60*/  @!P1 HFMA2.BF16_V2 R9, -RZ.H0_H0, RZ.H0_H0, -R30.H0_H0 ;  /* 0x200000ffff099231 */ /* 0x004fca000034091e */
[----:B------:R-:W-:-:S04]  /*bf70*/  PRMT R0, R9, 0x7610, R0 ;  /* 0x0000761009007816 */ /* 0x000fc80000000000 */
[----:B------:R-:W-:Y:S02]  /*bf80*/  @!P1 PRMT R30, R0, 0x5410, RZ ;  /* 0x00005410001e9816 */ /* 0x000fe400000000ff */
[----:B------:R-:W-:-:S04]  /*bf90*/  LOP3.LUT R0, R6, 0xff, RZ, 0xc0, !PT ;  /* 0x000000ff06007812 */ /* 0x000fc800078ec0ff */
[----:B------:R-:W-:-:S13]  /*bfa0*/  ISETP.GE.U32.AND P0, PT, R193, R0, PT ;  /* 0x00000000c100720c */ /* 0x000fda0003f06070 */
[----:B---3--:R-:W-:-:S05]  /*bfb0*/  @!P0 HFMA2.BF16_V2 R8, -RZ.H0_H0, RZ.H0_H0, -R60.H0_H0 ;  /* 0x200000ffff088231 */ /* 0x008fca000034093c */
[----:B------:R-:W-:Y:S02]  /*bfc0*/  PRMT R0, R8, 0x7610, R0 ;  /* 0x0000761008007816 */ /* 0x000fe40000000000 */
[----:B------:R1:W2:Y:S01]  /*bfd0*/  LDL.LU.S16 R8, [R1+0xf0] ;  /* 0x0000f00001087983 */ /* 0x0002a20000300600 */
[----:B------:R-:W-:Y:S01]  /*bfe0*/  PRMT R59, R60, 0x7632, R59 ;  /* 0x000076323c3b7816 */ /* 0x000fe2000000003b */
[----:B------:R-:W-:-:S03]  /*bff0*/  IMAD.MOV.U32 R246, RZ, RZ, R204 ;  /* 0x000000fffff67224 */ /* 0x000fc600078e00cc */
[----:B------:R-:W-:Y:S02]  /*c000*/  PRMT R204, R60, 0x5410, R59 ;  /* 0x000054103ccc7816 */ /* 0x000fe4000000003b */
[----:B------:R-:W-:Y:S02]  /*c010*/  @!P0 PRMT R60, R0, 0x5410, RZ ;  /* 0x00005410003c8816 */ /* 0x000fe400000000ff */
[----:B------:R-:W-:-:S04]  /*c020*/  LOP3.LUT R0, R6, 0xffff, RZ, 0xc0, !PT ;  /* 0x0000ffff06007812 */ /* 0x000fc800078ec0ff */
[----:B------:R-:W-:-:S04]  /*c030*/  SHF.R.U32.HI R0, RZ, 0x8, R0 ;  /* 0x00000008ff007819 */ /* 0x000fc80000011600 */
[----:B------:R-:W-:-:S04]  /*c040*/  LOP3.LUT R0, R0, 0xffff, RZ, 0xc0, !PT ;  /* 0x0000ffff00007812 */ /* 0x000fc800078ec0ff */
[----:B------:R-:W-:-:S13]  /*c050*/  ISETP.GE.U32.AND P0, PT, R193, R0, PT ;  /* 0x00000000c100720c */ /* 0x000fda0003f06070 */
[----:B----4-:R-:W-:-:S05]  /*c060*/  @!P0 HFMA2.BF16_V2 R2, -RZ.H0_H0, RZ.H0_H0, -R59.H0_H0 ;  /* 0x200000ffff028231 */ /* 0x010fca000034093b */
[----:B------:R-:W-:Y:S02]  /*c070*/  PRMT R0, R2, 0x7610, R0 ;  /* 0x0000761002007816 */ /* 0x000fe40000000000 */
[----:B------:R1:W3:Y:S04]  /*c080*/  LDL.LU.S16 R2, [R1+0xf4] ;  /* 0x0000f40001027983 */ /* 0x0002e80000300600 */
[----:B------:R1:W4:Y:S01]  /*c090*/  LDL.LU.S16 R9, [R1+0xf8] ;  /* 0x0000f80001097983 */ /* 0x0003220000300600 */
[----:B------:R-:W-:Y:S02]  /*c0a0*/  @!P0 PRMT R59, R0, 0x5410, RZ ;  /* 0x00005410003b8816 */ /* 0x000fe400000000ff */
[----:B------:R-:W-:-:S04]  /*c0b0*/  SHF.R.U32.HI R0, RZ, 0x10, R6 ;  /* 0x00000010ff007819 */ /* 0x000fc80000011606 */
[----:B------:R-:W-:-:S04]  /*c0c0*/  LOP3.LUT R0, R0, 0xff, RZ, 0xc0, !PT ;  /* 0x000000ff00007812 */ /* 0x000fc800078ec0ff */
[----:B------:R-:W-:Y:S02]  /*c0d0*/  ISETP.GE.U32.AND P1, PT, R193, R0, PT ;  /* 0x00000000c100720c */ /* 0x000fe40003f26070 */
[----:B------:R-:W-:Y:S02]  /*c0e0*/  PRMT R58, R22, 0x7610, R58 ;  /* 0x00007610163a7816 */ /* 0x000fe4000000003a */
[----:B------:R-:W-:-:S04]  /*c0f0*/  SHF.R.U32.HI R6, RZ, 0x18, R6 ;  /* 0x00000018ff067819 */ /* 0x000fc80000011606 */
[----:B------:R-:W-:-:S05]  /*c100*/  ISETP.GE.U32.AND P0, PT, R193, R6, PT ;  /* 0x00000006c100720c */ /* 0x000fca0003f06070 */
[----:B--2---:R-:W-:-:S05]  /*c110*/  @!P1 HFMA2.BF16_V2 R8, -RZ.H0_H0, RZ.H0_H0, -R58.H0_H0 ;  /* 0x200000ffff089231 */ /* 0x004fca000034093a */
[----:B------:R-:W-:Y:S02]  /*c120*/  PRMT R6, R8, 0x7610, R6 ;  /* 0x0000761008067816 */ /* 0x000fe40000000006 */
[----:B------:R1:W2:Y:S01]  /*c130*/  LDL.LU.S16 R8, [R1+0xfc] ;  /* 0x0000fc0001087983 */ /* 0x0002a20000300600 */
[----:B------:R-:W-:Y:S01]  /*c140*/  PRMT R51, R22, 0x7632, R51 ;  /* 0x0000763216337816 */ /* 0x000fe20000000033 */
[----:B------:R-:W-:Y:S02]  /*c150*/  IMAD.MOV.U32 R249, RZ, RZ, R246 ;  /* 0x000000fffff97224 */ /* 0x000fe400078e00f6 */
[----:B------:R-:W-:Y:S01]  /*c160*/  IMAD.MOV.U32 R246, RZ, RZ, R203 ;  /* 0x000000fffff67224 */ /* 0x000fe200078e00cb */
[----:B------:R-:W-:Y:S02]  /*c170*/  PRMT R203, R58, 0x5410, R51 ;  /* 0x000054103acb7816 */ /* 0x000fe40000000033 */
[----:B------:R-:W-:Y:S01]  /*c180*/  @!P1 PRMT R58, R6, 0x5410, RZ ;  /* 0x00005410063a9816 */ /* 0x000fe200000000ff */
[----:B------:R-:W-:-:S04]  /*c190*/  IMAD.WIDE.U32 R6, R10, -0x2daee0ad, RZ ;  /* 0xd2511f530a067825 */ /* 0x000fc800078e00ff */
[----:B---3--:R-:W-:-:S05]  /*c1a0*/  @!P0 HFMA2.BF16_V2 R2, -RZ.H0_H0, RZ.H0_H0, -R51.H0_H0 ;  /* 0x200000ffff028231 */ /* 0x008fca0000340933 */
[----:B------:R-:W-:-:S04]  /*c1b0*/  PRMT R0, R2, 0x7610, R0 ;  /* 0x0000761002007816 */ /* 0x000fc80000000000 */
[----:B------:R-:W-:Y:S02]  /*c1c0*/  @!P0 PRMT R51, R0, 0x5410, RZ ;  /* 0x0000541000338816 */ /* 0x000fe400000000ff */
[----:B------:R-:W-:-:S04]  /*c1d0*/  LOP3.LUT R0, R7, R155, R14, 0x96, !PT ;  /* 0x0000009b07007212 */ /* 0x000fc800078e960e */
[----:B------:R-:W-:-:S04]  /*c1e0*/  LOP3.LUT R2, R0, 0xff, RZ, 0xc0, !PT ;  /* 0x000000ff00027812 */ /* 0x000fc800078ec0ff */
[----:B------:R-:W-:Y:S01]  /*c1f0*/  ISETP.GE.U32.AND P0, PT, R193, R2, PT ;  /* 0x00000002c100720c */ /* 0x000fe20003f06070 */
[----:B------:R-:W-:Y:S01]  /*c200*/  IMAD.MOV.U32 R218, RZ, RZ, R217 ;  /* 0x000000ffffda7224 */ /* 0x000fe200078e00d9 */
[----:B------:R-:W-:Y:S01]  /*c210*/  PRMT R49, R50, 0x7632, R49 ;  /* 0x0000763232317816 */ /* 0x000fe20000000031 */
[----:B------:R-:W-:Y:S02]  /*c220*/  IMAD.MOV.U32 R217, RZ, RZ, R216 ;  /* 0x000000ffffd97224 */ /* 0x000fe400078e00d8 */
[----:B------:R-:W-:Y:S02]  /*c230*/  IMAD.MOV.U32 R216, RZ, RZ, R240 ;  /* 0x000000ffffd87224 */ /* 0x000fe400078e00f0 */
[----:B------:R-:W-:-:S06]  /*c240*/  IMAD.MOV.U32 R240, RZ, RZ, R236 ;  /* 0x000000fffff07224 */ /* 0x000fcc00078e00ec */
[----:B----4-:R-:W-:Y:S02]  /*c250*/  @!P0 HFMA2.BF16_V2 R9, -RZ.H0_H0, RZ.H0_H0, -R50.H0_H0 ;  /* 0x200000ffff098231 */ /* 0x010fe40000340932 */
[----:B------:R-:W-:Y:S02]  /*c260*/  IMAD.MOV.U32 R236, RZ, RZ, R210 ;  /* 0x000000ffffec7224 */ /* 0x000fe400078e00d2 */
[----:B------:R-:W-:Y:S01]  /*c270*/  IMAD.MOV.U32 R210, RZ, RZ, R212 ;  /* 0x000000ffffd27224 */ /* 0x000fe200078e00d4 */
[----:B------:R-:W-:Y:S02]  /*c280*/  PRMT R2, R9, 0x7610, R2 ;  /* 0x0000761009027816 */ /* 0x000fe40000000002 */
[----:B------:R-:W-:Y:S01]  /*c290*/  PRMT R212, R50, 0x5410, R49 ;  /* 0x0000541032d47816 */ /* 0x000fe20000000031 */
[----:B------:R1:W3:Y:S01]  /*c2a0*/  LDL.LU.S16 R9, [R1+0x100] ;  /* 0x0001000001097983 */ /* 0x0002e20000300600 */
[----:B------:R-:W-:Y:S02]  /*c2b0*/  @!P0 PRMT R50, R2, 0x5410, RZ ;  /* 0x0000541002328816 */ /* 0x000fe400000000ff */
[----:B------:R-:W-:-:S04]  /*c2c0*/  LOP3.LUT R2, R0, 0xffff, RZ, 0xc0, !PT ;  /* 0x0000ffff00027812 */ /* 0x000fc800078ec0ff */
[----:B------:R-:W-:-:S04]  /*c2d0*/  SHF.R.U32.HI R2, RZ, 0x8, R2 ;  /* 0x00000008ff027819 */ /* 0x000fc80000011602 */
[----:B------:R-:W-:-:S04]  /*c2e0*/  LOP3.LUT R2, R2, 0xffff, RZ, 0xc0, !PT ;  /* 0x0000ffff02027812 */ /* 0x000fc800078ec0ff */
[----:B------:R-:W-:-:S13]  /*c2f0*/  ISETP.GE.U32.AND P0, PT, R193, R2, PT ;  /* 0x00000002c100720c */ /* 0x000fda0003f06070 */
[----:B--2---:R-:W-:-:S05]  /*c300*/  @!P0 HFMA2.BF16_V2 R8, -RZ.H0_H0, RZ.H0_H0, -R49.H0_H0 ;  /* 0x200000ffff088231 */ /* 0x004fca0000340931 */
[----:B------:R-:W-:Y:S02]  /*c310*/  PRMT R2, R8, 0x7610, R2 ;  /* 0x0000761008027816 */ /* 0x000fe40000000002 */
[----:B------:R1:W2:Y:S02]  /*c320*/  LDL.LU.S16 R8, [R1+0x104] ;  /* 0x0001040001087983 */ /* 0x0002a40000300600 */
[----:B------:R-:W-:Y:S02]  /*c330*/  @!P0 PRMT R49, R2, 0x5410, RZ ;  /* 0x0000541002318816 */ /* 0x000fe400000000ff */
[--C-:B------:R-:W-:Y:S02]  /*c340*/  SHF.R.U32.HI R2, RZ, 0x10, R0.reuse ;  /* 0x00000010ff027819 */ /* 0x100fe40000011600 */
[----:B------:R-:W-:-:S04]  /*c350*/  SHF.R.U32.HI R0, RZ, 0x18, R0 ;  /* 0x00000018ff007819 */ /* 0x000fc80000011600 */
[----:B------:R-:W-:Y:S02]  /*c360*/  ISETP.GE.U32.AND P0, PT, R193, R0, PT ;  /* 0x00000000c100720c */ /* 0x000fe40003f06070 */
[----:B------:R-:W-:Y:S02]  /*c370*/  PRMT R47, R48, 0x7632, R47 ;  /* 0x00007632302f7816 */ /* 0x000fe4000000002f */
[----:B------:R-:W-:-:S04]  /*c380*/  LOP3.LUT R2, R2, 0xff, RZ, 0xc0, !PT ;  /* 0x000000ff02027812 */ /* 0x000fc800078ec0ff */
[----:B------:R-:W-:Y:S01]  /*c390*/  ISETP.GE.U32.AND P1, PT, R193, R2, PT ;  /* 0x00000002c100720c */ /* 0x000fe20003f26070 */
[----:B------:R-:W-:Y:S02]  /*c3a0*/  IMAD.MOV.U32 R222, RZ, RZ, R218 ;  /* 0x000000ffffde7224 */ /* 0x000fe400078e00da */
[----:B------:R-:W-:Y:S02]  /*c3b0*/  IMAD.MOV.U32 R218, RZ, RZ, R217 ;  /* 0x000000ffffda7224 */ /* 0x000fe400078e00d9 */
[----:B--2---:R-:W-:-:S05]  /*c3c0*/  @!P0 HFMA2.BF16_V2 R8, -RZ.H0_H0, RZ.H0_H0, -R47.H0_H0 ;  /* 0x200000ffff088231 */ /* 0x004fca000034092f */
[----:B------:R-:W-:Y:S02]  /*c3d0*/  PRMT R0, R8, 0x7610, R0 ;  /* 0x0000761008007816 */ /* 0x000fe40000000000 */
[----:B------:R1:W2:Y:S01]  /*c3e0*/  LDL.LU.S16 R8, [R1+0x10c] ;  /* 0x00010c0001087983 */ /* 0x0002a20000300600 */
[----:B---3--:R-:W-:Y:S02]  /*c3f0*/  @!P1 HFMA2.BF16_V2 R9, -RZ.H0_H0, RZ.H0_H0, -R48.H0_H0 ;  /* 0x200000ffff099231 */ /* 0x008fe40000340930 */
[----:B------:R-:W-:Y:S02]  /*c400*/  IMAD.MOV.U32 R217, RZ, RZ, R240 ;  /* 0x000000ffffd97224 */ /* 0x000fe400078e00f0 */
[----:B------:R-:W-:Y:S01]  /*c410*/  IMAD.MOV.U32 R240, RZ, RZ, R247 ;  /* 0x000000fffff07224 */ /* 0x000fe200078e00f7 */
[----:B------:R-:W-:Y:S01]  /*c420*/  PRMT R2, R9, 0x7610, R2 ;  /* 0x0000761009027816 */ /* 0x000fe20000000002 */
[----:B------:R-:W-:Y:S02]  /*c430*/  IMAD.MOV.U32 R247, RZ, RZ, R197 ;  /* 0x000000fffff77224 */ /* 0x000fe400078e00c5 */
[----:B------:R-:W-:Y:S01]  /*c440*/  IMAD.MOV.U32 R197, RZ, RZ, R211 ;  /* 0x000000ffffc57224 */ /* 0x000fe200078e00d3 */
[----:B------:R-:W-:-:S02]  /*c450*/  PRMT R211, R48, 0x5410, R47 ;  /* 0x0000541030d37816 */ /* 0x000fc4000000002f */
[----:B------:R-:W-:Y:S02]  /*c460*/  @!P1 PRMT R48, R2, 0x5410, RZ ;  /* 0x0000541002309816 */ /* 0x000fe400000000ff */
[----:B------:R1:W3:Y:S01]  /*c470*/  LDL.LU.S16 R2, [R1+0x118] ;  /* 0x0001180001027983 */ /* 0x0002e20000300600 */
[----:B------:R-:W-:Y:S02]  /*c480*/  @!P0 PRMT R47, R0, 0x5410, RZ ;  /* 0x00005410002f8816 */ /* 0x000fe400000000ff */
[----:B------:R-:W-:-:S04]  /*c490*/  LOP3.LUT R0, R6, 0xff, RZ, 0xc0, !PT ;  /* 0x000000ff06007812 */ /* 0x000fc800078ec0ff */
[----:B------:R-:W-:Y:S01]  /*c4a0*/  ISETP.GE.U32.AND P0, PT, R193, R0, PT ;  /* 0x00000000c100720c */ /* 0x000fe20003f06070 */
[----:B------:R-:W-:Y:S02]  /*c4b0*/  IMAD.MOV.U32 R221, RZ, RZ, R222 ;  /* 0x000000ffffdd7224 */ /* 0x000fe400078e00de */
[----:B------:R-:W-:Y:S02]  /*c4c0*/  IMAD.MOV.U32 R222, RZ, RZ, R218 ;  /* 0x000000ffffde7224 */ /* 0x000fe400078e00da */
[----:B------:R-:W-:Y:S01]  /*c4d0*/  IMAD.MOV.U32 R53, RZ, RZ, R27 ;  /* 0x000000ffff357224 */ /* 0x000fe200078e001b */
[----:B------:R-:W-:Y:S01]  /*c4e0*/  LOP3.LUT R14, R17, R224, R24, 0x96, !PT ;  /* 0x000000e0110e7212 */ /* 0x000fe200078e9618 */
[----:B------:R-:W-:Y:S01]  /*c4f0*/  IMAD.MOV.U32 R27, RZ, RZ, R215 ;  /* 0x000000ffff1b7224 */ /* 0x000fe200078e00d7 */
[----:B------:R-:W-:Y:S01]  /*c500*/  PRMT R43, R46, 0x7632, R43 ;  /* 0x000076322e2b7816 */ /* 0x000fe2000000002b */
[----:B------:R-:W-:Y:S02]  /*c510*/  IMAD.MOV.U32 R218, RZ, RZ, R217 ;  /* 0x000000ffffda7224 */ /* 0x000fe400078e00d9 */
[----:B------:R-:W-:-:S02]  /*c520*/  IMAD.MOV.U32 R217, RZ, RZ, R240 ;  /* 0x000000ffffd97224 */ /* 0x000fc400078e00f0 */
[----:B------:R-:W-:Y:S01]  /*c530*/  IMAD.MOV.U32 R240, RZ, RZ, R210 ;  /* 0x000000fffff07224 */ /* 0x000fe200078e00d2 */
[----:B------:R-:W-:Y:S01]  /*c540*/  PRMT R210, R46, 0x5410, R43 ;  /* 0x000054102ed27816 */ /* 0x000fe2000000002b */
[----:B--2---:R-:W-:-:S05]  /*c550*/  @!P0 HFMA2.BF16_V2 R8, -RZ.H0_H0, RZ.H0_H0, -R46.H0_H0 ;  /* 0x200000ffff088231 */ /* 0x004fca000034092e */
[----:B------:R-:W-:Y:S02]  /*c560*/  PRMT R0, R8, 0x7610, R0 ;  /* 0x0000761008007816 */ /* 0x000fe40000000000 */
[----:B------:R-:W-:Y:S01]  /*c570*/  LOP3.LUT R8, R25, R225, R52, 0x96, !PT ;  /* 0x000000e119087212 */ /* 0x000fe200078e9634 */
[----:B------:R-:W-:Y:S02]  /*c580*/  IMAD.MOV.U32 R52, RZ, RZ, R26 ;  /* 0x000000ffff347224 */ /* 0x000fe400078e001a */
[----:B------:R-:W-:Y:S02]  /*c590*/  IMAD.MOV.U32 R26, RZ, RZ, R222 ;  /* 0x000000ffff1a7224 */ /* 0x000fe400078e00de */
[----:B------:R-:W-:Y:S02]  /*c5a0*/  IMAD.MOV.U32 R222, RZ, RZ, R209 ;  /* 0x000000ffffde7224 */ /* 0x000fe400078e00d1 */
[----:B------:R1:W2:Y:S04]  /*c5b0*/  LDL.LU.S16 R209, [R1+0x124] ;  /* 0x0001240001d17983 */ /* 0x0002a80000300600 */
[----:B------:R1:W4:Y:S04]  /*c5c0*/  LDL.LU.S16 R215, [R1+0x12c] ;  /* 0x00012c0001d77983 */ /* 0x0003280000300600 */
[----:B------:R1:W4:Y:S01]  /*c5d0*/  LDL.LU.S16 R24, [R1+0x128] ;  /* 0x0001280001187983 */ /* 0x0003220000300600 */
[----:B------:R-:W-:-:S02]  /*c5e0*/  @!P0 PRMT R46, R0, 0x5410, RZ ;  /* 0x00005410002e8816 */ /* 0x000fc400000000ff */
[----:B------:R-:W-:-:S04]  /*c5f0*/  LOP3.LUT R0, R6, 0xffff, RZ, 0xc0, !PT ;  /* 0x0000ffff06007812 */ /* 0x000fc800078ec0ff */
[----:B------:R-:W-:-:S04]  /*c600*/  SHF.R.U32.HI R0, RZ, 0x8, R0 ;  /* 0x00000008ff007819 */ /* 0x000fc80000011600 */
[----:B------:R-:W-:-:S04]  /*c610*/  LOP3.LUT R0, R0, 0xffff, RZ, 0xc0, !PT ;  /* 0x0000ffff00007812 */ /* 0x000fc800078ec0ff */
[----:B------:R-:W-:-:S13]  /*c620*/  ISETP.GE.U32.AND P0, PT, R193, R0, PT ;  /* 0x00000000c100720c */ /* 0x000fda0003f06070 */
[----:B---3--:R-:W-:-:S05]  /*c630*/  @!P0 HFMA2.BF16_V2 R2, -RZ.H0_H0, RZ.H0_H0, -R43.H0_H0 ;  /* 0x200000ffff028231 */ /* 0x008fca000034092b */
[----:B------:R-:W-:-:S04]  /*c640*/  PRMT R0, R2, 0x7610, R0 ;  /* 0x0000761002007816 */ /* 0x000fc80000000000 */
[----:B------:R-:W-:Y:S02]  /*c650*/  @!P0 PRMT R43, R0, 0x5410, RZ ;  /* 0x00005410002b8816 */ /* 0x000fe400000000ff */
[----:B------:R-:W-:-:S04]  /*c660*/  SHF.R.U32.HI R0, RZ, 0x10, R6 ;  /* 0x00000010ff007819 */ /* 0x000fc80000011606 */
[----:B------:R-:W-:Y:S01]  /*c670*/  LOP3.LUT R0, R0, 0xff, RZ, 0xc0, !PT ;  /* 0x000000ff00007812 */ /* 0x000fe200078ec0ff */
[----:B------:R-:W-:-:S03]  /*c680*/  IMAD.WIDE.U32 R8, R8, -0x2daee0ad, RZ ;  /* 0xd2511f5308087825 */ /* 0x000fc600078e00ff */
[----:B------:R-:W-:Y:S02]  /*c690*/  ISETP.GE.U32.AND P2, PT, R193, R0, PT ;  /* 0x00000000c100720c */ /* 0x000fe40003f46070 */
[----:B------:R-:W-:Y:S01]  /*c6a0*/  LOP3.LUT R10, R9, R232, R18, 0x96, !PT ;  /* 0x000000e8090a7212 */ /* 0x000fe200078e9612 */
[----:B------:R-:W-:-:S04]  /*c6b0*/  IMAD.WIDE.U32 R14, R14, -0x2daee0ad, RZ ;  /* 0xd2511f530e0e7825 */ /* 0x000fc800078e00ff */
[----:B------:R-:W-:Y:S01]  /*c6c0*/  IMAD.WIDE.U32 R10, R10, -0x326172a9, RZ ;  /* 0xcd9e8d570a0a7825 */ /* 0x000fe200078e00ff */
[----:B------:R-:W-:Y:S02]  /*c6d0*/  LOP3.LUT R15, R15, R241, R8, 0x96, !PT ;  /* 0x000000f10f0f7212 */ /* 0x000fe400078e9608 */
[----:B------:R-:W-:Y:S02]  /*c6e0*/  PRMT R41, R42, 0x7632, R41 ;  /* 0x000076322a297816 */ /* 0x000fe40000000029 */
[----:B------:R-:W-:-:S05]  /*c6f0*/  LOP3.LUT R8, R11, R219, R16, 0x96, !PT ;  /* 0x000000db0b087212 */ /* 0x000fca00078e9610 */
[----:B------:R-:W-:-:S05]  /*c700*/  IMAD.WIDE.U32 R8, R8, -0x2daee0ad, RZ ;  /* 0xd2511f5308087825 */ /* 0x000fca00078e00ff */
[----:B------:R-:W-:Y:S01]  /*c710*/  LOP3.LUT R9, R9, R239, R14, 0x96, !PT ;  /* 0x000000ef09097212 */ /* 0x000fe200078e960e */
[----:B------:R-:W-:-:S05]  /*c720*/  IMAD.WIDE.U32 R14, R15, -0x326172a9, RZ ;  /* 0xcd9e8d570f0e7825 */ /* 0x000fca00078e00ff */
[----:B------:R-:W-:-:S05]  /*c730*/  LOP3.LUT R10, R15, R237, R10, 0x96, !PT ;  /* 0x000000ed0f0a7212 */ /* 0x000fca00078e960a */
[----:B------:R-:W-:-:S05]  /*c740*/  IMAD.WIDE.U32 R10, R10, -0x2daee0ad, RZ ;  /* 0xd2511f530a0a7825 */ /* 0x000fca00078e00ff */
[----:B------:R-:W-:Y:S01]  /*c750*/  LOP3.LUT R7, R11, R233, R8, 0x96, !PT ;  /* 0x000000e90b077212 */ /* 0x000fe200078e9608 */
[----:B------:R-:W-:-:S05]  /*c760*/  IMAD.WIDE.U32 R8, R9, -0x326172a9, RZ ;  /* 0xcd9e8d5709087825 */ /* 0x000fca00078e00ff */
[----:B------:R-:W-:Y:S02]  /*c770*/  LOP3.LUT R14, R9, R235, R14, 0x96, !PT ;  /* 0x000000eb090e7212 */ /* 0x000fe400078e960e */
[----:B------:R-:W-:-:S04]  /*c780*/  SHF.R.U32.HI R0, RZ, 0x18, R6 ;  /* 0x00000018ff007819 */ /* 0x000fc80000011606 */
[----:B------:R-:W-:Y:S01]  /*c790*/  ISETP.GE.U32.AND P1, PT, R193, R0, PT ;  /* 0x00000000c100720c */ /* 0x000fe20003f26070 */
[----:B------:R-:W-:-:S05]  /*c7a0*/  IMAD.WIDE.U32 R6, R7, -0x326172a9, RZ ;  /* 0xcd9e8d5707067825 */ /* 0x000fca00078e00ff */
[----:B------:R-:W-:Y:S01]  /*c7b0*/  LOP3.LUT R2, R7, R135, R8, 0x96, !PT ;  /* 0x0000008707027212 */ /* 0x000fe200078e9608 */
[----:B--2---:R-:W-:-:S05]  /*c7c0*/  @!P2 HFMA2.BF16_V2 R209, -RZ.H0_H0, RZ.H0_H0, -R42.H0_H0 ;  /* 0x200000ffffd1a231 */ /* 0x004fca000034092a */
[----:B------:R-:W-:Y:S02]  /*c7d0*/  PRMT R5, R209, 0x7610, R5 ;  /* 0x00007610d1057816 */ /* 0x000fe40000000005 */
[----:B------:R-:W-:Y:S02]  /*c7e0*/  PRMT R209, R42, 0x5410, R41 ;  /* 0x000054102ad17816 */ /* 0x000fe40000000029 */
[----:B------:R-:W-:Y:S02]  /*c7f0*/  @!P2 PRMT R42, R5, 0x5410, RZ ;  /* 0x00005410052aa816 */ /* 0x000fe400000000ff */
[----:B------:R1:W2:Y:S04]  /*c800*/  LDL.LU.S16 R5, [R1+0x130] ;  /* 0x0001300001057983 */ /* 0x0002a80000300600 */
[----:B------:R1:W3:Y:S01]  /*c810*/  LDL.LU.S16 R9, [R1+0x134] ;  /* 0x0001340001097983 */ /* 0x0002e20000300600 */
[----:B----4-:R-:W-:-:S05]  /*c820*/  @!P1 HFMA2.BF16_V2 R24, -RZ.H0_H0, RZ.H0_H0, -R41.H0_H0 ;  /* 0x200000ffff189231 */ /* 0x010fca0000340929 */
[----:B------:R-:W-:-:S04]  /*c830*/  PRMT R8, R24, 0x7610, R8 ;  /* 0x0000761018087816 */ /* 0x000fc80000000008 */
[----:B------:R-:W-:Y:S02]  /*c840*/  @!P1 PRMT R41, R8, 0x5410, RZ ;  /* 0x0000541008299816 */ /* 0x000fe400000000ff */
[----:B------:R1:W4:Y:S01]  /*c850*/  LDL.LU.S16 R8, [R1+0x138] ;  /* 0x0001380001087983 */ /* 0x0003220000300600 */
[----:B------:R-:W-:-:S04]  /*c860*/  LOP3.LUT R0, R2, 0xff, RZ, 0xc0, !PT ;  /* 0x000000ff02007812 */ /* 0x000fc800078ec0ff */
[----:B------:R-:W-:Y:S02]  /*c870*/  ISETP.GE.U32.AND P0, PT, R193, R0, PT ;  /* 0x00000000c100720c */ /* 0x000fe40003f06070 */
[----:B------:R-:W-:-:S11]  /*c880*/  PRMT R39, R40, 0x7632, R39 ;  /* 0x0000763228277816 */ /* 0x000fd60000000027 */
[----:B------:R-:W-:-:S05]  /*c890*/  @!P0 HFMA2.BF16_V2 R215, -RZ.H0_H0, RZ.H0_H0, -R40.H0_H0 ;  /* 0x200000ffffd78231 */ /* 0x000fca0000340928 */
[----:B------:R-:W-:Y:S02]  /*c8a0*/  PRMT R0, R215, 0x7610, R0 ;  /* 0x00007610d7007816 */ /* 0x000fe40000000000 */
[----:B------:R-:W-:Y:S02]  /*c8b0*/  PRMT R215, R40, 0x5410, R39 ;  /* 0x0000541028d77816 */ /* 0x000fe40000000027 */
[----:B------:R-:W-:Y:S02]  /*c8c0*/  @!P0 PRMT R40, R0, 0x5410, RZ ;  /* 0x0000541000288816 */ /* 0x000fe400000000ff */
[----:B------:R-:W-:-:S04]  /*c8d0*/  LOP3.LUT R0, R2, 0xffff, RZ, 0xc0, !PT ;  /* 0x0000ffff02007812 */ /* 0x000fc800078ec0ff */
[----:B------:R-:W-:-:S04]  /*c8e0*/  SHF.R.U32.HI R0, RZ, 0x8, R0 ;  /* 0x00000008ff007819 */ /* 0x000fc80000011600 */
[----:B------:R-:W-:-:S04]  /*c8f0*/  LOP3.LUT R0, R0, 0xffff, RZ, 0xc0, !PT ;  /* 0x0000ffff00007812 */ /* 0x000fc800078ec0ff */
[----:B------:R-:W-:Y:S02]  /*c900*/  ISETP.GE.U32.AND P0, PT, R193, R0, PT ;  /* 0x00000000c100720c */ /* 0x000fe40003f06070 */
[----:B------:R-:W-:-:S11]  /*c910*/  PRMT R37, R38, 0x7632, R37 ;  /* 0x0000763226257816 */ /* 0x000fd60000000025 */
[----:B--2---:R-:W-:-:S05]  /*c920*/  @!P0 HFMA2.BF16_V2 R5, -RZ.H0_H0, RZ.H0_H0, -R39.H0_H0 ;  /* 0x200000ffff058231 */ /* 0x004fca0000340927 */
[----:B------:R-:W-:-:S04]  /*c930*/  PRMT R0, R5, 0x7610, R0 ;  /* 0x0000761005007816 */ /* 0x000fc80000000000 */
[----:B------:R-:W-:Y:S02]  /*c940*/  @!P0 PRMT R39, R0, 0x5410, RZ ;  /* 0x0000541000278816 */ /* 0x000fe400000000ff */
[----:B------:R-:W-:-:S04]  /*c950*/  LOP3.LUT R0, R6, 0xff, RZ, 0xc0, !PT ;  /* 0x000000ff06007812 */ /* 0x000fc800078ec0ff */
[----:B------:R-:W-:Y:S01]  /*c960*/  ISETP.GE.U32.AND P0, PT, R193, R0, PT ;  /* 0x00000000c100720c */ /* 0x000fe20003f06070 */
[----:B------:R-:W-:Y:S02]  /*c970*/  IMAD.MOV.U32 R5, RZ, RZ, R222 ;  /* 0x000000ffff057224 */ /* 0x000fe400078e00de */
[----:B------:R-:W-:Y:S02]  /*c980*/  IMAD.MOV.U32 R222, RZ, RZ, R249 ;  /* 0x000000ffffde7224 */ /* 0x000fe400078e00f9 */
[----:B------:R-:W-:-:S08]  /*c990*/  IMAD.MOV.U32 R249, RZ, RZ, R217 ;  /* 0x000000fffff97224 */ /* 0x000fd000078e00d9 */
[----:B---3--:R-:W-:Y:S02]  /*c9a0*/  @!P0 HFMA2.BF16_V2 R9, -RZ.H0_H0, RZ.H0_H0, -R38.H0_H0 ;  /* 0x200000ffff098231 */ /* 0x008fe40000340926 */
[----:B------:R-:W-:Y:S01]  /*c9b0*/  IMAD.MOV.U32 R217, RZ, RZ, R214 ;  /* 0x000000ffffd97224 */ /* 0x000fe200078e00d6 */
[----:B------:R-:W-:Y:S02]  /*c9c0*/  PRMT R214, R38, 0x5410, R37 ;  /* 0x0000541026d67816 */ /* 0x000fe40000000025 */
[----:B------:R-:W-:Y:S02]  /*c9d0*/  PRMT R0, R9, 0x7610, R0 ;  /* 0x0000761009007816 */ /* 0x000fe40000000000 */
[----:B------:R1:W2:Y:S02]  /*c9e0*/  LDL.LU.S16 R9, [R1+0x13c] ;  /* 0x00013c0001097983 */ /* 0x0002a40000300600 */
[----:B------:R-:W-:Y:S02]  /*c9f0*/  @!P0 PRMT R38, R0, 0x5410, RZ ;  /* 0x0000541000268816 */ /* 0x000fe400000000ff */
[----:B------:R-:W-:-:S04]  /*ca00*/  LOP3.LUT R0, R6, 0xffff, RZ, 0xc0, !PT ;  /* 0x0000ffff06007812 */ /* 0x000fc800078ec0ff */
[----:B------:R-:W-:-:S04]  /*ca10*/  SHF.R.U32.HI R0, RZ, 0x8, R0 ;  /* 0x00000008ff007819 */ /* 0x000fc80000011600 */
[----:B------:R-:W-:-:S04]  /*ca20*/  LOP3.LUT R0, R0, 0xffff, RZ, 0xc0, !PT ;  /* 0x0000ffff00007812 */ /* 0x000fc800078ec0ff */
[----:B------:R-:W-:-:S13]  /*ca30*/  ISETP.GE.U32.AND P0, PT, R193, R0, PT ;  /* 0x00000000c100720c */ /* 0x000fda0003f06070 */
[----:B----4-:R-:W-:-:S05]  /*ca40*/  @!P0 HFMA2.BF16_V2 R8, -RZ.H0_H0, RZ.H0_H0, -R37.H0_H0 ;  /* 0x200000ffff088231 */ /* 0x010fca0000340925 */
[----:B------:R-:W-:Y:S02]  /*ca50*/  PRMT R0, R8, 0x7610, R0 ;  /* 0x0000761008007816 */ /* 0x000fe40000000000 */
[----:B------:R1:W3:Y:S02]  /*ca60*/  LDL.LU.S16 R8, [R1+0x144] ;  /* 0x0001440001087983 */ /* 0x0002e40000300600 */
[----:B------:R-:W-:Y:S02]  /*ca70*/  @!P0 PRMT R37, R0, 0x5410, RZ ;  /* 0x0000541000258816 */ /* 0x000fe400000000ff */
[--C-:B------:R-:W-:Y:S02]  /*ca80*/  SHF.R.U32.HI R0, RZ, 0x10, R6.reuse ;  /* 0x00000010ff007819 */ /* 0x100fe40000011606 */
[----:B------:R-:W-:-:S04]  /*ca90*/  SHF.R.U32.HI R6, RZ, 0x18, R6 ;  /* 0x00000018ff067819 */ /* 0x000fc80000011606 */
[----:B------:R-:W-:Y:S02]  /*caa0*/  ISETP.GE.U32.AND P0, PT, R193, R6, PT ;  /* 0x00000006c100720c */ /* 0x000fe40003f06070 */
[----:B------:R-:W-:Y:S01]  /*cab0*/  PRMT R35, R36, 0x7632, R35 ;  /* 0x0000763224237816 */ /* 0x000fe20000000023 */
[----:B------:R-:W-:Y:S01]  /*cac0*/  IMAD.MOV.U32 R16, RZ, RZ, R52 ;  /* 0x000000ffff107224 */ /* 0x000fe200078e0034 */
[----:B------:R-:W-:-:S04]  /*cad0*/  LOP3.LUT R0, R0, 0xff, RZ, 0xc0, !PT ;  /* 0x000000ff00007812 */ /* 0x000fc800078ec0ff */
[----:B------:R-:W-:Y:S01]  /*cae0*/  ISETP.GE.U32.AND P1, PT, R193, R0, PT ;  /* 0x00000000c100720c */ /* 0x000fe20003f26070 */
        /* <DEDUP_REMOVED lines=9> */
[----:B---3--:R-:W-:-:S05]  /*cb80*/  @!P0 HFMA2.BF16_V2 R8, -RZ.H0_H0, RZ.H0_H0, -R35.H0_H0 ;  /* 0x200000ffff088231 */ /* 0x008fca0000340923 */
[----:B------:R-:W-:Y:S01]  /*cb90*/  PRMT R0, R8, 0x7610, R0 ;  /* 0x0000761008007816 */ /* 0x000fe20000000000 */
[----:B------:R-:W-:Y:S02]  /*cba0*/  IMAD.MOV.U32 R8, RZ, RZ, R16 ;  /* 0x000000ffff087224 */ /* 0x000fe400078e0010 */
[----:B------:R1:W3:Y:S04]  /*cbb0*/  LDL.LU.S16 R16, [R1+0x148] ;  /* 0x0001480001107983 */ /* 0x0002e80000300600 */
[----:B------:R1:W4:Y:S04]  /*cbc0*/  LDL.LU.S16 R15, [R1+0x14c] ;  /* 0x00014c00010f7983 */ /* 0x0003280000300600 */
[----:B------:R-:W4:Y:S04]  /*cbd0*/  LDL R57, [R1+0x2b4] ;  /* 0x0002b40001397983 */ /* 0x000f280000100800 */
[----:B------:R1:W4:Y:S01]  /*cbe0*/  LDL.LU.S16 R11, [R1+0x150] ;  /* 0x00015000010b7983 */ /* 0x0003220000300600 */
[----:B--2---:R-:W-:-:S02]  /*cbf0*/  @!P1 HFMA2.BF16_V2 R9, -RZ.H0_H0, RZ.H0_H0, -R36.H0_H0 ;  /* 0x200000ffff099231 */ /* 0x004fc40000340924 */
[----:B------:R-:W-:Y:S02]  /*cc00*/  IMAD.MOV.U32 R217, RZ, RZ, R240 ;  /* 0x000000ffffd97224 */ /* 0x000fe400078e00f0 */
[----:B------:R-:W-:Y:S01]  /*cc10*/  IMAD.MOV.U32 R240, RZ, RZ, R213 ;  /* 0x000000fffff07224 */ /* 0x000fe200078e00d5 */
[----:B------:R-:W-:Y:S02]  /*cc20*/  PRMT R6, R9, 0x7610, R6 ;  /* 0x0000761009067816 */ /* 0x000fe40000000006 */
[----:B------:R-:W-:Y:S02]  /*cc30*/  PRMT R213, R36, 0x5410, R35 ;  /* 0x0000541024d57816 */ /* 0x000fe40000000023 */
[----:B------:R-:W-:Y:S01]  /*cc40*/  @!P1 PRMT R36, R6, 0x5410, RZ ;  /* 0x0000541006249816 */ /* 0x000fe200000000ff */
[----:B------:R-:W-:Y:S01]  /*cc50*/  IMAD.WIDE.U32 R6, R14, -0x2daee0ad, RZ ;  /* 0xd2511f530e067825 */ /* 0x000fe200078e00ff */
[----:B------:R-:W-:-:S04]  /*cc60*/  @!P0 PRMT R35, R0, 0x5410, RZ ;  /* 0x0000541000238816 */ /* 0x000fc800000000ff */
[----:B------:R-:W-:Y:S01]  /*cc70*/  LOP3.LUT R0, R7, R155, R10, 0x96, !PT ;  /* 0x0000009b07007212 */ /* 0x000fe200078e960a */
[----:B------:R-:W-:Y:S01]  /*cc80*/  IMAD.MOV.U32 R9, RZ, RZ, R17 ;  /* 0x000000ffff097224 */ /* 0x000fe200078e0011 */
[----:B------:R-:W-:Y:S01]  /*cc90*/  PRMT R33, R34, 0x7632, R33 ;  /* 0x0000763222217816 */ /* 0x000fe20000000021 */
[----:B------:R-:W-:Y:S01]  /*cca0*/  IMAD.MOV.U32 R17, RZ, RZ, R5 ;  /* 0x000000ffff117224 */ /* 0x000fe200078e0005 */
[----:B------:R-:W-:Y:S01]  /*ccb0*/  LOP3.LUT R5, R0, 0xff, RZ, 0xc0, !PT ;  /* 0x000000ff00057812 */ /* 0x000fe200078ec0ff */
[----:B------:R-:W-:Y:S01]  /*ccc0*/  IMAD.MOV.U32 R52, RZ, RZ, R217 ;  /* 0x000000ffff347224 */ /* 0x000fe200078e00d9 */
[----:B------:R1:W2:Y:S02]  /*ccd0*/  LDL.LU.S16 R10, [R1+0x158] ;  /* 0x00015800010a7983 */ /* 0x0002a40000300600 */
[----:B------:R-:W-:Y:S02]  /*cce0*/  ISETP.GE.U32.AND P0, PT, R193, R5, PT ;  /* 0x00000005c100720c */ /* 0x000fe40003f06070 */
[----:B------:R-:W-:-:S11]  /*ccf0*/  PRMT R217, R34, 0x5410, R33 ;  /* 0x0000541022d97816 */ /* 0x000fd60000000021 */
[----:B---3--:R-:W-:-:S05]  /*cd00*/  @!P0 HFMA2.BF16_V2 R16, -RZ.H0_H0, RZ.H0_H0, -R34.H0_H0 ;  /* 0x200000ffff108231 */ /* 0x008fca0000340922 */
[----:B------:R-:W-:-:S04]  /*cd10*/  PRMT R5, R16, 0x7610, R5 ;  /* 0x0000761010057816 */ /* 0x000fc80000000005 */
[----:B------:R-:W-:Y:S02]  /*cd20*/  @!P0 PRMT R34, R5, 0x5410, RZ ;  /* 0x0000541005228816 */ /* 0x000fe400000000ff */
[----:B------:R-:W-:-:S04]  /*cd30*/  LOP3.LUT R5, R0, 0xffff, RZ, 0xc0, !PT ;  /* 0x0000ffff00057812 */ /* 0x000fc800078ec0ff */
[----:B------:R-:W-:-:S04]  /*cd40*/  SHF.R.U32.HI R5, RZ, 0x8, R5 ;  /* 0x00000008ff057819 */ /* 0x000fc80000011605 */
[----:B------:R-:W-:-:S04]  /*cd50*/  LOP3.LUT R5, R5, 0xffff, RZ, 0xc0, !PT ;  /* 0x0000ffff05057812 */ /* 0x000fc800078ec0ff */
[----:B------:R-:W-:-:S13]  /*cd60*/  ISETP.GE.U32.AND P0, PT, R193, R5, PT ;  /* 0x00000005c100720c */ /* 0x000fda0003f06070 */
[----:B----4-:R-:W-:-:S05]  /*cd70*/  @!P0 HFMA2.BF16_V2 R15, -RZ.H0_H0, RZ.H0_H0, -R33.H0_H0 ;  /* 0x200000ffff0f8231 */ /* 0x010fca0000340921 */
[----:B------:R-:W-:-:S04]  /*cd80*/  PRMT R5, R15, 0x7610, R5 ;  /* 0x000076100f057816 */ /* 0x000fc80000000005 */
[----:B------:R-:W-:Y:S02]  /*cd90*/  @!P0 PRMT R33, R5, 0x5410, RZ ;  /* 0x0000541005218816 */ /* 0x000fe400000000ff */
[----:B------:R-:W-:-:S04]  /*cda0*/  LOP3.LUT R5, R6, 0xff, RZ, 0xc0, !PT ;  /* 0x000000ff06057812 */ /* 0x000fc800078ec0ff */
[----:B------:R-:W-:-:S13]  /*cdb0*/  ISETP.GE.U32.AND P0, PT, R193, R5, PT ;  /* 0x00000005c100720c */ /* 0x000fda0003f06070 */
[----:B------:R-:W-:-:S05]  /*cdc0*/  @!P0 HFMA2.BF16_V2 R11, -RZ.H0_H0, RZ.H0_H0, -R32.H0_H0 ;  /* 0x200000ffff0b8231 */ /* 0x000fca0000340920 */
[----:B------:R-:W-:Y:S01]  /*cdd0*/  PRMT R5, R11, 0x7610, R5 ;  /* 0x000076100b057816 */ /* 0x000fe20000000005 */
[----:B------:R-:W-:Y:S02]  /*cde0*/  IMAD.MOV.U32 R11, RZ, RZ, R216 ;  /* 0x000000ffff0b7224 */ /* 0x000fe400078e00d8 */
[----:B------:R1:W3:Y:S01]  /*cdf0*/  LDL.LU.S16 R216, [R1+0x15c] ;  /* 0x00015c0001d87983 */ /* 0x0002e20000300600 */
[C---:B------:R-:W-:Y:S01]  /*ce00*/  PRMT R31, R32.reuse, 0x7632, R31 ;  /* 0x00007632201f7816 */ /* 0x040fe2000000001f */
[----:B------:R-:W-:Y:S02]  /*ce10*/  IMAD.MOV.U32 R16, RZ, RZ, R17 ;  /* 0x000000ffff107224 */ /* 0x000fe400078e0011 */
[----:B------:R-:W-:Y:S02]  /*ce20*/  IMAD.MOV.U32 R17, RZ, RZ, R26 ;  /* 0x000000ffff117224 */ /* 0x000fe400078e001a */
[----:B------:R-:W-:Y:S01]  /*ce30*/  IMAD.MOV.U32 R26, RZ, RZ, R218 ;  /* 0x000000ffff1a7224 */ /* 0x000fe200078e00da */
[----:B------:R-:W-:-:S02]  /*ce40*/  PRMT R218, R32, 0x5410, R31 ;  /* 0x0000541020da7816 */ /* 0x000fc4000000001f */
[----:B------:R-:W-:Y:S02]  /*ce50*/  @!P0 PRMT R32, R5, 0x5410, RZ ;  /* 0x0000541005208816 */ /* 0x000fe400000000ff */
[----:B------:R-:W-:-:S04]  /*ce60*/  LOP3.LUT R5, R6, 0xffff, RZ, 0xc0, !PT ;  /* 0x0000ffff06057812 */ /* 0x000fc800078ec0ff */
[----:B------:R-:W-:-:S04]  /*ce70*/  SHF.R.U32.HI R5, RZ, 0x8, R5 ;  /* 0x00000008ff057819 */ /* 0x000fc80000011605 */
[----:B------:R-:W-:-:S04]  /*ce80*/  LOP3.LUT R5, R5, 0xffff, RZ, 0xc0, !PT ;  /* 0x0000ffff05057812 */ /* 0x000fc800078ec0ff */
[----:B------:R-:W-:-:S13]  /*ce90*/  ISETP.GE.U32.AND P0, PT, R193, R5, PT ;  /* 0x00000005c100720c */ /* 0x000fda0003f06070 */
[----:B--2---:R-:W-:-:S05]  /*cea0*/  @!P0 HFMA2.BF16_V2 R10, -RZ.H0_H0, RZ.H0_H0, -R31.H0_H0 ;  /* 0x200000ffff0a8231 */ /* 0x004fca000034091f */
[----:B------:R-:W-:-:S04]  /*ceb0*/  PRMT R5, R10, 0x7610, R5 ;  /* 0x000076100a057816 */ /* 0x000fc80000000005 */
[----:B------:R-:W-:Y:S02]  /*cec0*/  @!P0 PRMT R31, R5, 0x5410, RZ ;  /* 0x00005410051f8816 */ /* 0x000fe400000000ff */
[----:B------:R-:W-:-:S04]  /*ced0*/  SHF.R.U32.HI R5, RZ, 0x10, R6 ;  /* 0x00000010ff057819 */ /* 0x000fc80000011606 */
[----:B------:R-:W-:-:S04]  /*cee0*/  LOP3.LUT R5, R5, 0xff, RZ, 0xc0, !PT ;  /* 0x000000ff05057812 */ /* 0x000fc800078ec0ff */
[----:B------:R-:W-:Y:S01]  /*cef0*/  ISETP.GE.U32.AND P1, PT, R193, R5, PT ;  /* 0x00000005c100720c */ /* 0x000fe20003f26070 */
[----:B------:R-:W-:Y:S01]  /*cf00*/  IMAD.MOV.U32 R14, RZ, RZ, R8 ;  /* 0x000000ffff0e7224 */ /* 0x000fe200078e0008 */
[----:B------:R-:W-:Y:S01]  /*cf10*/  SHF.R.U32.HI R6, RZ, 0x18, R6 ;  /* 0x00000018ff067819 */ /* 0x000fe20000011606 */
[----:B------:R-:W-:Y:S01]  /*cf20*/  IMAD.MOV.U32 R15, RZ, RZ, R9 ;  /* 0x000000ffff0f7224 */ /* 0x000fe200078e0009 */
[----:B------:R-:W-:Y:S01]  /*cf30*/  PRMT R22, R23, 0x7632, R22 ;  /* 0x0000763217167816 */ /* 0x000fe20000000016 */
[----:B------:R-:W-:Y:S02]  /*cf40*/  IMAD.MOV.U32 R10, RZ, RZ, R196 ;  /* 0x000000ffff0a7224 */ /* 0x000fe400078e00c4 */
[----:B------:R-:W-:Y:S02]  /*cf50*/  IMAD.MOV.U32 R8, RZ, RZ, R17 ;  /* 0x000000ffff087224 */ /* 0x000fe400078e0011 */
[----:B------:R-:W-:Y:S02]  /*cf60*/  IMAD.MOV.U32 R9, RZ, RZ, R137 ;  /* 0x000000ffff097224 */ /* 0x000fe400078e0089 */
[----:B------:R-:W-:Y:S01]  /*cf70*/  IMAD.MOV.U32 R196, RZ, RZ, R136 ;  /* 0x000000ffffc47224 */ /* 0x000fe200078e0088 */
[----:B------:R-:W-:Y:S01]  /*cf80*/  ISETP.GE.U32.AND P0, PT, R193, R6, PT ;  /* 0x00000006c100720c */ /* 0x000fe20003f06070 */
[----:B------:R-:W-:Y:S01]  /*cf90*/  IMAD.MOV.U32 R17, RZ, RZ, R26 ;  /* 0x000000ffff117224 */ /* 0x000fe200078e001a */
[----:B------:R-:W2:Y:S01]  /*cfa0*/  LDL.LU.64 R136, [R1+0x1a8] ;  /* 0x0001a80001887983 */ /* 0x000ea20000300a00 */
[----:B------:R-:W-:-:S02]  /*cfb0*/  IMAD.MOV.U32 R5, RZ, RZ, R139 ;  /* 0x000000ffff057224 */ /* 0x000fc400078e008b */
[----:B------:R-:W-:Y:S01]  /*cfc0*/  IMAD.MOV.U32 R6, RZ, RZ, R138 ;  /* 0x000000ffff067224 */ /* 0x000fe200078e008a */
[----:B------:R-:W2:Y:S04]  /*cfd0*/  LDL R26, [R1+0x164] ;  /* 0x00016400011a7983 */ /* 0x000ea80000100800 */
[----:B------:R1:W5:Y:S04]  /*cfe0*/  LDL.LU R139, [R1+0x30c] ;  /* 0x00030c00018b7983 */ /* 0x0003680000300800 */
[----:B------:R1:W5:Y:S01]  /*cff0*/  LDL.LU R138, [R1+0x308] ;  /* 0x00030800018a7983 */ /* 0x0003620000300800 */
[----:B---3--:R-:W-:-:S05]  /*d000*/  @!P1 HFMA2.BF16_V2 R216, -RZ.H0_H0, RZ.H0_H0, -R23.H0_H0 ;  /* 0x200000ffffd89231 */ /* 0x008fca0000340917 */
[----:B------:R-:W-:Y:S02]  /*d010*/  PRMT R7, R216, 0x7610, R7 ;  /* 0x00007610d8077816 */ /* 0x000fe40000000007 */
[----:B------:R-:W-:Y:S02]  /*d020*/  PRMT R216, R23, 0x5410, R22 ;  /* 0x0000541017d87816 */ /* 0x000fe40000000016 */
[----:B------:R-:W-:Y:S01]  /*d030*/  @!P1 PRMT R23, R7, 0x5410, RZ ;  /* 0x0000541007179816 */ /* 0x000fe200000000ff */
[----:B------:R-:W-:Y:S02]  /*d040*/  IMAD.MOV.U32 R7, RZ, RZ, R52 ;  /* 0x000000ffff077224 */ /* 0x000fe400078e0034 */
[----:B------:R1:W3:Y:S02]  /*d050*/  LDL.LU.S16 R52, [R1+0x160] ;  /* 0x0001600001347983 */ /* 0x0002e40000300600 */
[----:B---3--:R-:W-:-:S05]  /*d060*/  @!P0 HFMA2.BF16_V2 R52, -RZ.H0_H0, RZ.H0_H0, -R22.H0_H0 ;  /* 0x200000ffff348231 */ /* 0x008fca0000340916 */
[----:B------:R-:W-:-:S04]  /*d070*/  PRMT R25, R52, 0x7610, R25 ;  /* 0x0000761034197816 */ /* 0x000fc80000000019 */
[----:B------:R-:W-:Y:S01]  /*d080*/  @!P0 PRMT R22, R25, 0x5410, RZ ;  /* 0x0000541019168816 */ /* 0x000fe200000000ff */
[----:B------:R-:W-:Y:S02]  /*d090*/  IMAD.MOV.U32 R25, RZ, RZ, R53 ;  /* 0x000000ffff197224 */ /* 0x000fe400078e0035 */
[----:B------:R-:W3:Y:S01]  /*d0a0*/  LDL R53, [R1+0x16c] ;  /* 0x00016c0001357983 */ /* 0x000ee20000100800 */
[----:B--2---:R-:W-:-:S04]  /*d0b0*/  LEA R52, P0, R26, R136, 0x1 ;  /* 0x000000881a347211 */ /* 0x004fc800078008ff */
[----:B---3--:R-:W-:Y:S01]  /*d0c0*/  LEA.HI.X R53, R26, R137, R53, 0x1, P0 ;  /* 0x000000891a357211 */ /* 0x008fe200000f0c35 */
[----:B------:R-:W-:Y:S01]  /*d0d0*/  IMAD.SHL.U32 R26, R57, 0x8, RZ ;  /* 0x00000008391a7824 */ /* 0x000fe200078e00ff */
[----:B------:R1:W5:Y:S04]  /*d0e0*/  LDL.LU.64 R136, [R1+0x300] ;  /* 0x0003000001887983 */ /* 0x0003680000300a00 */
[----:B------:R2:W-:Y:S04]  /*d0f0*/  ST.E.U16 desc[UR4][R52.64], R168 ;  /* 0x000000a834007985 */ /* 0x0005e8000c101504 */
[----:B------:R3:W-:Y:S04]  /*d100*/  ST.E.U16 desc[UR4][R52.64+0x2], R167 ;  /* 0x000002a734007985 */ /* 0x0007e8000c101504 */
[----:B------:R4:W-:Y:S01]  /*d110*/  STL [R1+0x224], R26 ;  /* 0x0002241a01007387 */ /* 0x0009e20000100800 */
[----:B--2---:R-:W-:-:S02]  /*d120*/  IMAD.MOV.U32 R168, RZ, RZ, R27 ;  /* 0x000000ffffa87224 */ /* 0x004fc400078e001b */
[----:B---3--:R-:W-:Y:S02]  /*d130*/  IMAD.MOV.U32 R167, RZ, RZ, R10 ;  /* 0x000000ffffa77224 */ /* 0x008fe400078e000a */
[----:B----4-:R-:W-:-:S04]  /*d140*/  IMAD.WIDE R26, R26, 0x2, R52 ;  /* 0x000000021a1a7825 */ /* 0x010fc800078e0234 */
[----:B------:R-:W-:Y:S02]  /*d150*/  IMAD.MOV.U32 R10, RZ, RZ, R9 ;  /* 0x000000ffff0a7224 */ /* 0x000fe400078e0009 */
[----:B------:R-:W-:Y:S02]  /*d160*/  IMAD.MOV.U32 R9, RZ, RZ, R16 ;  /* 0x000000ffff097224 */ /* 0x000fe400078e0010 */
[----:B------:R-:W-:Y:S02]  /*d170*/  IMAD.MOV.U32 R16, RZ, RZ, R24 ;  /* 0x000000ffff107224 */ /* 0x000fe400078e0018 */
[----:B------:R-:W-:Y:S01]  /*d180*/  IMAD.SHL.U32 R24, R57, 0x40, RZ ;  /* 0x0000004039187824 */ /* 0x000fe200078e00ff */
[----:B------:R2:W-:Y:S04]  /*d190*/  ST.E.U16 desc[UR4][R26.64+0x2], R166 ;  /* 0x000002a61a007985 */ /* 0x0005e8000c101504 */
[----:B------:R3:W-:Y:S01]  /*d1a0*/  ST.E.U16 desc[UR4][R26.64], R165 ;  /* 0x000000a51a007985 */ /* 0x0007e2000c101504 */
[----:B--2---:R-:W-:-:S02]  /*d1b0*/  IMAD.MOV.U32 R166, RZ, RZ, R25 ;  /* 0x000000ffffa67224 */ /* 0x004fc400078e0019 */
[----:B------:R-:W-:-:S04]  /*d1c0*/  IMAD.WIDE R24, R24, 0x2, R52 ;  /* 0x0000000218187825 */ /* 0x000fc800078e0234 */
[----:B---3--:R-:W-:Y:S01]  /*d1d0*/  IMAD R165, R57, 0x48, RZ ;  /* 0x0000004839a57824 */ /* 0x008fe200078e02ff */
[----:B------:R-:W-:Y:S04]  /*d1e0*/  ST.E.U16 desc[UR4][R24.64], R29 ;  /* 0x0000001d18007985 */ /* 0x000fe8000c101504 */
[----:B------:R2:W-:Y:S04]  /*d1f0*/  ST.E.U16 desc[UR4][R24.64+0x2], R28 ;  /* 0x0000021c18007985 */ /* 0x0005e8000c101504 */
[----:B------:R1:W5:Y:S04]  /*d200*/  LDL.LU R57, [R1+0x2fc] ;  /* 0x0002fc0001397983 */ /* 0x0003680000300800 */
[----:B------:R3:W-:Y:S01]  /*d210*/  STL [R1+0x270], R165 ;  /* 0x000270a501007387 */ /* 0x0007e20000100800 */
[----:B--2---:R-:W-:-:S05]  /*d220*/  IMAD.WIDE R28, R165, 0x2, R52 ;  /* 0x00000002a51c7825 */ /* 0x004fca00078e0234 */
[----:B------:R2:W-:Y:S01]  /*d230*/  ST.E.U16 desc[UR4][R28.64+0x2], R78 ;  /* 0x0000024e1c007985 */ /* 0x0005e2000c101504 */
[----:B---3--:R-:W-:-:S03]  /*d240*/  IMAD.MOV.U32 R165, RZ, RZ, R10 ;  /* 0x000000ffffa57224 */ /* 0x008fc600078e000a */
[----:B------:R1:W3:Y:S04]  /*d250*/  LDL.LU.S16 R10, [R1+0x16c] ;  /* 0x00016c00010a7983 */ /* 0x0002e80000300600 */
[----:B--2---:R1:W2:Y:S04]  /*d260*/  LDL.LU.S16 R78, [R1+0x164] ;  /* 0x00016400014e7983 */ /* 0x0042a80000300600 */
[----:B------:R4:W-:Y:S01]  /*d270*/  ST.E.U16 desc[UR4][R28.64], R79 ;  /* 0x0000004f1c007985 */ /* 0x0009e2000c101504 */
[----:B------:R-:W-:Y:S01]  /*d280*/  PRMT R20, R21, 0x7632, R20 ;  /* 0x0000763215147816 */ /* 0x000fe20000000014 */
[----:B----4-:R-:W-:Y:S01]  /*d290*/  IMAD.MOV.U32 R79, RZ, RZ, R5 ;  /* 0x000000ffff4f7224 */ /* 0x010fe200078e0005 */
[----:B------:R-:W-:-:S02]  /*d2a0*/  SHF.R.U32.HI R5, RZ, 0x10, R2 ;  /* 0x00000010ff057819 */ /* 0x000fc40000011602 */
[----:B------:R-:W-:Y:S02]  /*d2b0*/  SHF.R.U32.HI R2, RZ, 0x18, R2 ;  /* 0x00000018ff027819 */ /* 0x000fe40000011602 */
[----:B------:R-:W-:Y:S02]  /*d2c0*/  LOP3.LUT R5, R5, 0xff, RZ, 0xc0, !PT ;  /* 0x000000ff05057812 */ /* 0x000fe400078ec0ff */
[C---:B------:R-:W-:Y:S02]  /*d2d0*/  ISETP.GE.U32.AND P0, PT, R193.reuse, R2, PT ;  /* 0x00000002c100720c */ /* 0x040fe40003f06070 */
[----:B------:R-:W-:Y:S01]  /*d2e0*/  ISETP.GE.U32.AND P1, PT, R193, R5, PT ;  /* 0x00000005c100720c */ /* 0x000fe20003f26070 */
[----:B------:R4:W-:Y:S02]  /*d2f0*/  ST.E.U16 desc[UR4][R52.64+0x10], R162 ;  /* 0x000010a234007985 */ /* 0x0009e4000c101504 */
[----:B----4-:R-:W-:-:S08]  /*d300*/  PRMT R162, R21, 0x5410, R20 ;  /* 0x0000541015a27816 */ /* 0x010fd00000000014 */
[----:B---3--:R-:W-:-:S05]  /*d310*/  @!P0 HFMA2.BF16_V2 R10, -RZ.H0_H0, RZ.H0_H0, -R20.H0_H0 ;  /* 0x200000ffff0a8231 */ /* 0x008fca0000340914 */
[----:B------:R-:W-:Y:S01]  /*d320*/  PRMT R2, R10, 0x7610, R2 ;  /* 0x000076100a027816 */ /* 0x000fe20000000002 */
[----:B------:R-:W-:Y:S02]  /*d330*/  IMAD.MOV.U32 R10, RZ, RZ, R17 ;  /* 0x000000ffff0a7224 */ /* 0x000fe400078e0011 */
[----:B------:R-:W-:Y:S02]  /*d340*/  IMAD.MOV.U32 R17, RZ, RZ, R252 ;  /* 0x000000ffff117224 */ /* 0x000fe400078e00fc */
[----:B------:R-:W-:Y:S02]  /*d350*/  IMAD.MOV.U32 R252, RZ, RZ, R226 ;  /* 0x000000fffffc7224 */ /* 0x000fe400078e00e2 */
[----:B------:R-:W3:Y:S01]  /*d360*/  LDL R226, [R1+0x1e0] ;  /* 0x0001e00001e27983 */ /* 0x000ee20000100800 */
[----:B--2---:R-:W-:-:S05]  /*d370*/  @!P1 HFMA2.BF16_V2 R78, -RZ.H0_H0, RZ.H0_H0, -R21.H0_H0 ;  /* 0x200000ffff4e9231 */ /* 0x004fca0000340915 */
[----:B------:R-:W-:Y:S01]  /*d380*/  PRMT R5, R78, 0x7610, R5 ;  /* 0x000076104e057816 */ /* 0x000fe20000000005 */
[----:B------:R-:W-:Y:S02]  /*d390*/  IMAD.MOV.U32 R78, RZ, RZ, R79 ;  /* 0x000000ffff4e7224 */ /* 0x000fe400078e004f */
[----:B------:R-:W-:Y:S01]  /*d3a0*/  IMAD.MOV.U32 R79, RZ, RZ, R166 ;  /* 0x000000ffff4f7224 */ /* 0x000fe200078e00a6 */
[----:B------:R-:W-:Y:S01]  /*d3b0*/  @!P1 PRMT R21, R5, 0x5410, RZ ;  /* 0x0000541005159816 */ /* 0x000fe200000000ff */
[----:B------:R-:W-:Y:S02]  /*d3c0*/  IMAD.MOV.U32 R166, RZ, RZ, R165 ;  /* 0x000000ffffa67224 */ /* 0x000fe400078e00a5 */
[----:B------:R1:W2:Y:S04]  /*d3d0*/  LDL.LU.S16 R165, [R1+0x174] ;  /* 0x0001740001a57983 */ /* 0x0002a80000300600 */
[----:B------:R1:W4:Y:S01]  /*d3e0*/  LDL.LU.S16 R5, [R1+0x178] ;  /* 0x0001780001057983 */ /* 0x0003220000300600 */
[----:B------:R-:W-:-:S02]  /*d3f0*/  @!P0 PRMT R20, R2, 0x5410, RZ ;  /* 0x0000541002148816 */ /* 0x000fc400000000ff */
[--C-:B------:R-:W-:Y:S02]  /*d400*/  SHF.R.U32.HI R2, RZ, 0x10, R0.reuse ;  /* 0x00000010ff027819 */ /* 0x100fe40000011600 */
[----:B------:R-:W-:-:S04]  /*d410*/  SHF.R.U32.HI R0, RZ, 0x18, R0 ;  /* 0x00000018ff007819 */ /* 0x000fc80000011600 */
[----:B------:R-:W-:Y:S02]  /*d420*/  ISETP.GE.U32.AND P0, PT, R193, R0, PT ;  /* 0x00000000c100720c */ /* 0x000fe40003f06070 */
[----:B------:R-:W-:Y:S02]  /*d430*/  PRMT R18, R92, 0x7632, R18 ;  /* 0x000076325c127816 */ /* 0x000fe40000000012 */
[----:B------:R-:W-:-:S04]  /*d440*/  LOP3.LUT R2, R2, 0xff, RZ, 0xc0, !PT ;  /* 0x000000ff02027812 */ /* 0x000fc800078ec0ff */
[----:B------:R-:W-:Y:S02]  /*d450*/  ISETP.GE.U32.AND P1, PT, R193, R2, PT ;  /* 0x00000002c100720c */ /* 0x000fe40003f26070 */
[----:B------:R-:W-:Y:S01]  /*d460*/  PRMT R19, R92, 0x7610, R19 ;  /* 0x000076105c137816 */ /* 0x000fe20000000013 */
[----:B------:R-:W-:Y:S04]  /*d470*/  ST.E.U16 desc[UR4][R52.64+0x12], R164 ;  /* 0x000012a434007985 */ /* 0x000fe8000c101504 */
        /* <DEDUP_REMOVED lines=14> */
[----:B------:R1:W-:Y:S04]  /*d560*/  ST.E.U16 desc[UR4][R52.64+0x30], R158 ;  /* 0x0000309e34007985 */ /* 0x0003e8000c101504 */
[----:B------:R-:W-:Y:S04]  /*d570*/  ST.E.U16 desc[UR4][R52.64+0x32], R157 ;  /* 0x0000329d34007985 */ /* 0x000fe8000c101504 */
[----:B------:R3:W-:Y:S04]  /*d580*/  ST.E.U16 desc[UR4][R26.64+0x32], R154 ;  /* 0x0000329a1a007985 */ /* 0x0007e8000c101504 */
[----:B------:R3:W-:Y:S01]  /*d590*/  ST.E.U16 desc[UR4][R26.64+0x30], R156 ;  /* 0x0000309c1a007985 */ /* 0x0007e2000c101504 */
[----:B-1----:R-:W-:-:S03]  /*d5a0*/  IMAD.MOV.U32 R158, RZ, RZ, R9 ;  /* 0x000000ffff9e7224 */ /* 0x002fc600078e0009 */
[----:B------:R-:W-:Y:S04]  /*d5b0*/  ST.E.U16 desc[UR4][R24.64+0x30], R82 ;  /* 0x0000305218007985 */ /* 0x000fe8000c101504 */
[----:B------:R-:W-:Y:S04]  /*d5c0*/  ST.E.U16 desc[UR4][R24.64+0x32], R81 ;  /* 0x0000325118007985 */ /* 0x000fe8000c101504 */
[----:B------:R1:W-:Y:S04]  /*d5d0*/  ST.E.U16 desc[UR4][R28.64+0x30], R91 ;  /* 0x0000305b1c007985 */ /* 0x0003e8000c101504 */
        /* <DEDUP_REMOVED lines=18> */
[----:B------:R1:W-:Y:S01]  /*d700*/  ST.E.U16 desc[UR4][R52.64+0x62], R142 ;  /* 0x0000628e34007985 */ /* 0x0003e2000c101504 */
[----:B----4-:R-:W-:-:S05]  /*d710*/  @!P0 HFMA2.BF16_V2 R5, -RZ.H0_H0, RZ.H0_H0, -R18.H0_H0 ;  /* 0x200000ffff058231 */ /* 0x010fca0000340912 */
[----:B------:R-:W-:Y:S01]  /*d720*/  PRMT R0, R5, 0x7610, R0 ;  /* 0x0000761005007816 */ /* 0x000fe20000000000 */
[----:B------:R-:W-:Y:S02]  /*d730*/  IMAD.MOV.U32 R5, RZ, RZ, R78 ;  /* 0x000000ffff057224 */ /* 0x000fe400078e004e */
[----:B------:R-:W-:Y:S02]  /*d740*/  IMAD.MOV.U32 R78, RZ, RZ, R79 ;  /* 0x000000ffff4e7224 */ /* 0x000fe400078e004f */
[----:B------:R-:W-:Y:S02]  /*d750*/  IMAD.MOV.U32 R79, RZ, RZ, R166 ;  /* 0x000000ffff4f7224 */ /* 0x000fe400078e00a6 */
[----:B------:R-:W-:Y:S02]  /*d760*/  IMAD.MOV.U32 R166, RZ, RZ, R167 ;  /* 0x000000ffffa67224 */ /* 0x000fe400078e00a7 */
[----:B------:R-:W-:Y:S02]  /*d770*/  IMAD.MOV.U32 R167, RZ, RZ, R168 ;  /* 0x000000ffffa77224 */ /* 0x000fe400078e00a8 */
[----:B------:R-:W-:-:S02]  /*d780*/  IMAD.MOV.U32 R168, RZ, RZ, R6 ;  /* 0x000000ffffa87224 */ /* 0x000fc400078e0006 */
[----:B--2---:R-:W-:Y:S02]  /*d790*/  @!P1 HFMA2.BF16_V2 R165, -RZ.H0_H0, RZ.H0_H0, -R19.H0_H0 ;  /* 0x200000ffffa59231 */ /* 0x004fe40000340913 */
[----:B------:R-:W-:Y:S02]  /*d7a0*/  IMAD.MOV.U32 R6, RZ, RZ, R7 ;  /* 0x000000ffff067224 */ /* 0x000fe400078e0007 */
[----:B------:R-:W-:Y:S02]  /*d7b0*/  IMAD.MOV.U32 R7, RZ, RZ, R10 ;  /* 0x000000ffff077224 */ /* 0x000fe400078e000a */
[----:B------:R-:W-:Y:S02]  /*d7c0*/  IMAD.MOV.U32 R10, RZ, RZ, R11 ;  /* 0x000000ffff0a7224 */ /* 0x000fe400078e000b */
[----:B------:R-:W-:Y:S02]  /*d7d0*/  IMAD.MOV.U32 R11, RZ, RZ, R8 ;  /* 0x000000ffff0b7224 */ /* 0x000fe400078e0008 */
[----:B------:R-:W-:Y:S01]  /*d7e0*/  IMAD.MOV.U32 R8, RZ, RZ, R221 ;  /* 0x000000ffff087224 */ /* 0x000fe200078e00dd */
[----:B------:R-:W-:Y:S01]  /*d7f0*/  PRMT R2, R165, 0x7610, R2 ;  /* 0x00007610a5027816 */ /* 0x000fe20000000002 */
[----:B------:R-:W-:-:S02]  /*d800*/  IMAD.MOV.U32 R221, RZ, RZ, R55 ;  /* 0x000000ffffdd7224 */ /* 0x000fc400078e0037 */
[----:B------:R-:W-:Y:S01]  /*d810*/  IMAD.WIDE.U32 R54, R54, -0x326172a9, RZ ;  /* 0xcd9e8d5736367825 */ /* 0x000fe200078e00ff */
[----:B------:R-:W-:Y:S02]  /*d820*/  PRMT R165, R19, 0x5410, R18 ;  /* 0x0000541013a57816 */ /* 0x000fe40000000012 */
[----:B------:R-:W-:Y:S01]  /*d830*/  @!P1 PRMT R19, R2, 0x5410, RZ ;  /* 0x0000541002139816 */ /* 0x000fe200000000ff */
[----:B------:R-:W-:Y:S01]  /*d840*/  IMAD.MOV.U32 R92, RZ, RZ, R78 ;  /* 0x000000ffff5c7224 */ /* 0x000fe200078e004e */
[----:B------:R-:W-:Y:S01]  /*d850*/  @!P0 PRMT R18, R0, 0x5410, RZ ;  /* 0x0000541000128816 */ /* 0x000fe200000000ff */
[----:B------:R-:W-:Y:S01]  /*d860*/  IMAD.MOV.U32 R2, RZ, RZ, R79 ;  /* 0x000000ffff027224 */ /* 0x000fe200078e004f */
[----:B------:R-:W-:Y:S01]  /*d870*/  LOP3.LUT R0, R56, R55, RZ, 0x3c, !PT ;  /* 0x0000003738007212 */ /* 0x000fe200078e3cff */
        /* <DEDUP_REMOVED lines=9> */
[----:B------:R-:W-:-:S04]  /*d910*/  IMAD.WIDE.U32 R246, R0, -0x2daee0ad, RZ ;  /* 0xd2511f5300f67825 */ /* 0x000fc800078e00ff */
[----:B------:R-:W-:Y:S02]  /*d920*/  IMAD.MOV.U32 R5, RZ, RZ, R166 ;  /* 0x000000ffff057224 */ /* 0x000fe400078e00a6 */
[----:B------:R-:W-:Y:S01]  /*d930*/  IMAD.MOV.U32 R166, RZ, RZ, R6 ;  /* 0x000000ffffa67224 */ /* 0x000fe200078e0006 */
[-C--:B------:R-:W-:Y:S01]  /*d940*/  LOP3.LUT R6, R190, R199.reuse, RZ, 0x3c, !PT ;  /* 0x000000c7be067212 */ /* 0x080fe200078e3cff */
[----:B---3--:R-:W-:Y:S01]  /*d950*/  IMAD R226, R226, 0x2, R4 ;  /* 0x00000002e2e27824 */ /* 0x008fe200078e0204 */
[----:B------:R-:W-:Y:S01]  /*d960*/  LOP3.LUT R0, R247, R192, R198, 0x96, !PT ;  /* 0x000000c0f7007212 */ /* 0x000fe200078e96c6 */
        /* <DEDUP_REMOVED lines=12> */
[----:B------:R-:W-:-:S04]  /*da30*/  IMAD.WIDE.U32 R196, R0, -0x326172a9, RZ ;  /* 0xcd9e8d5700c47825 */ /* 0x000fc800078e00ff */
[----:B------:R-:W-:Y:S02]  /*da40*/  IMAD.MOV.U32 R160, RZ, RZ, R5 ;  /* 0x000000ffffa07224 */ /* 0x000fe400078e0005 */
[----:B------:R-:W-:Y:S01]  /*da50*/  IMAD.WIDE.U32 R4, R4, -0x326172a9, RZ ;  /* 0xcd9e8d5704047825 */ /* 0x000fe200078e00ff */
[-C--:B------:R-:W-:Y:S02]  /*da60*/  LOP3.LUT R80, R109, R224.reuse, R6, 0x96, !PT ;  /* 0x000000e06d507212 */ /* 0x080fe400078e9606 */
[-C--:B------:R-:W-:Y:S01]  /*da70*/  LOP3.LUT R89, R7, R225.reuse, R54, 0x96, !PT ;  /* 0x000000e107597212 */ /* 0x080fe200078e9636 */
[----:B------:R-:W-:Y:S01]  /*da80*/  IMAD.MOV.U32 R159, RZ, RZ, R92 ;  /* 0x000000ffff9f7224 */ /* 0x000fe200078e005c */
[-C--:B------:R-:W-:Y:S01]  /*da90*/  LOP3.LUT R92, R197, R224.reuse, R6, 0x96, !PT ;  /* 0x000000e0c55c7212 */ /* 0x080fe200078e9606 */
[----:B------:R-:W-:Y:S01]  /*daa0*/  IMAD.MOV.U32 R163, RZ, RZ, R2 ;  /* 0x000000ffffa37224 */ /* 0x000fe200078e0002 */
[----:B------:R-:W-:Y:S01]  /*dab0*/  LOP3.LUT R2, R7, R225, R14, 0x96, !PT ;  /* 0x000000e107027212 */ /* 0x000fe200078e960e */
[----:B------:R-:W-:Y:S01]  /*dac0*/  IMAD.MOV.U32 R7, RZ, RZ, R94 ;  /* 0x000000ffff077224 */ /* 0x000fe200078e005e */
[-C--:B------:R-:W-:Y:S01]  /*dad0*/  LOP3.LUT R94, R197, R224.reuse, R4, 0x96, !PT ;  /* 0x000000e0c55e7212 */ /* 0x080fe200078e9604 */
[----:B------:R-:W-:Y:S01]  /*dae0*/  IMAD.MOV.U32 R6, RZ, RZ, R88 ;  /* 0x000000ffff067224 */ /* 0x000fe200078e0058 */
[----:B------:R-:W-:-:S02]  /*daf0*/  LOP3.LUT R88, R109, R224, R4, 0x96, !PT ;  /* 0x000000e06d587212 */ /* 0x000fc400078e9604 */
[----:B------:R-:W-:Y:S01]  /*db00*/  LOP3.LUT R4, R170, R199, RZ, 0x3c, !PT ;  /* 0x000000c7aa047212 */ /* 0x000fe200078e3cff */
[----:B------:R-:W-:Y:S01]  /*db10*/  IMAD.SHL.U32 R0, R194, 0x4, RZ ;  /* 0x00000004c2007824 */ /* 0x000fe200078e00ff */
[CC--:B------:R-:W-:Y:S01]  /*db20*/  LOP3.LUT R93, R5.reuse, R225.reuse, R54, 0x96, !PT ;  /* 0x000000e1055d7212 */ /* 0x0c0fe200078e9636 */
[----:B------:R-:W-:Y:S01]  /*db30*/  IMAD.MOV.U32 R169, RZ, RZ, R79 ;  /* 0x000000ffffa97224 */ /* 0x000fe200078e004f */
[----:B------:R-:W-:Y:S01]  /*db40*/  LOP3.LUT R79, R5, R225, R14, 0x96, !PT ;  /* 0x000000e1054f7212 */ /* 0x000fe200078e960e */
[----:B------:R-:W-:Y:S01]  /*db50*/  IMAD.WIDE.U32 R4, R4, -0x326172a9, RZ ;  /* 0xcd9e8d5704047825 */ /* 0x000fe200078e00ff */
[----:B------:R-:W-:-:S03]  /*db60*/  LOP3.LUT R0, R199, R229, R0, 0x96, !PT ;  /* 0x000000e5c7007212 */ /* 0x000fc600078e9600 */
[----:B------:R-:W-:Y:S01]  /*db70*/  IMAD.MOV.U32 R190, RZ, RZ, R159 ;  /* 0x000000ffffbe7224 */ /* 0x000fe200078e009f */
[-C--:B------:R-:W-:Y:S01]  /*db80*/  LOP3.LUT R87, R5, R225.reuse, R54, 0x96, !PT ;  /* 0x000000e105577212 */ /* 0x080fe200078e9636 */
[----:B------:R-:W-:Y:S01]  /*db90*/  IMAD.MOV.U32 R159, RZ, RZ, R83 ;  /* 0x000000ffff9f7224 */ /* 0x000fe200078e0053 */
[-C--:B------:R-:W-:Y:S01]  /*dba0*/  LOP3.LUT R83, R109, R224.reuse, R4, 0x96, !PT ;  /* 0x000000e06d537212 */ /* 0x080fe200078e9604 */
[----:B------:R-:W-:Y:S01]  /*dbb0*/  IMAD.MOV.U32 R161, RZ, RZ, R78 ;  /* 0x000000ffffa17224 */ /* 0x000fe200078e004e */
[----:B------:R-:W-:Y:S01]  /*dbc0*/  LOP3.LUT R78, R5, R225, R14, 0x96, !PT ;  /* 0x000000e1054e7212 */ /* 0x000fe200078e960e */
[----:B------:R-:W-:Y:S01]  /*dbd0*/  IMAD.MOV.U32 R5, RZ, RZ, R15 ;  /* 0x000000ffff057224 */ /* 0x000fe200078e000f */
[----:B------:R-:W-:Y:S01]  /*dbe0*/  LOP3.LUT R84, R197, R224, R4, 0x96, !PT ;  /* 0x000000e0c5547212 */ /* 0x000fe200078e9604 */
[----:B------:R-:W-:Y:S02]  /*dbf0*/  IMAD.MOV.U32 R4, RZ, RZ, R14 ;  /* 0x000000ffff047224 */ /* 0x000fe400078e000e */
[----:B------:R-:W-:-:S05]  /*dc00*/  IMAD.WIDE.U32 R14, R0, -0x326172a9, RZ ;  /* 0xcd9e8d57000e7825 */ /* 0x000fca00078e00ff */
[----:B------:R-:W-:Y:S01]  /*dc10*/  LOP3.LUT R4, R15, R225, R4, 0x96, !PT ;  /* 0x000000e10f047212 */ /* 0x000fe200078e9604 */
[----:B------:R-:W-:Y:S01]  /*dc20*/  IMAD.MOV.U32 R86, RZ, RZ, R6 ;  /* 0x000000ffff567224 */ /* 0x000fe200078e0006 */
[----:B------:R-:W-:-:S03]  /*dc30*/  LOP3.LUT R6, R109, R224, R14, 0x96, !PT ;  /* 0x000000e06d067212 */ /* 0x000fc600078e960e */
[----:B------:R-:W-:-:S04]  /*dc40*/  IMAD.WIDE.U32 R4, R4, -0x2daee0ad, RZ ;  /* 0xd2511f5304047825 */ /* 0x000fc800078e00ff */
[----:B------:R-:W-:Y:S02]  /*dc50*/  IMAD.MOV.U32 R85, RZ, RZ, R161 ;  /* 0x000000ffff557224 */ /* 0x000fe400078e00a1 */
[----:B------:R-:W-:Y:S02]  /*dc60*/  IMAD.MOV.U32 R154, RZ, RZ, R7 ;  /* 0x000000ffff9a7224 */ /* 0x000fe400078e0007 */
[----:B------:R-:W-:Y:S01]  /*dc70*/  IMAD.MOV.U32 R161, RZ, RZ, R10 ;  /* 0x000000ffffa17224 */ /* 0x000fe200078e000a */
[----:B------:R-:W-:Y:S01]  /*dc80*/  LOP3.LUT R10, R5, R232, R206, 0x96, !PT ;  /* 0x000000e8050a7212 */ /* 0x000fe200078e96ce */
[----:B------:R-:W-:-:S04]  /*dc90*/  IMAD.WIDE.U32 R6, R6, -0x2daee0ad, RZ ;  /* 0xd2511f5306067825 */ /* 0x000fc800078e00ff */
[----:B------:R-:W-:Y:S01]  /*dca0*/  IMAD.MOV.U32 R156, RZ, RZ, R8 ;  /* 0x000000ffff9c7224 */ /* 0x000fe200078e0008 */
[----:B------:R-:W-:Y:S01]  /*dcb0*/  LOP3.LUT R8, R7, R241, R4, 0x96, !PT ;  /* 0x000000f107087212 */ /* 0x000fe200078e9604 */
[----:B------:R-:W-:Y:S02]  /*dcc0*/  IMAD.MOV.U32 R157, RZ, RZ, R11 ;  /* 0x000000ffff9d7224 */ /* 0x000fe400078e000b */
[----:B------:R-:W-:-:S04]  /*dcd0*/  IMAD.WIDE.U32 R10, R10, -0x326172a9, RZ ;  /* 0xcd9e8d570a0a7825 */ /* 0x000fc800078e00ff */
[----:B------:R-:W-:Y:S01]  /*dce0*/  IMAD.WIDE.U32 R8, R8, -0x326172a9, RZ ;  /* 0xcd9e8d5708087825 */ /* 0x000fe200078e00ff */
[----:B------:R-:W-:-:S03]  /*dcf0*/  LOP3.LUT R4, R11, R219, R108, 0x96, !PT ;  /* 0x000000db0b047212 */ /* 0x000fc600078e966c */
[----:B------:R-:W-:Y:S01]  /*dd00*/  IMAD.MOV.U32 R170, RZ, RZ, R16 ;  /* 0x000000ffffaa7224 */ /* 0x000fe200078e0010 */
[----:B------:R-:W-:Y:S01]  /*dd10*/  LOP3.LUT R16, R9, R237, R10, 0x96, !PT ;  /* 0x000000ed09107212 */ /* 0x000fe200078e960a */
[----:B------:R-:W-:-:S04]  /*dd20*/  IMAD.WIDE.U32 R4, R4, -0x2daee0ad, RZ ;  /* 0xd2511f5304047825 */ /* 0x000fc800078e00ff */
[----:B------:R-:W-:Y:S01]  /*dd30*/  IMAD.MOV.U32 R11, RZ, RZ, R17 ;  /* 0x000000ffff0b7224 */ /* 0x000fe200078e0011 */
[----:B------:R-:W-:Y:S01]  /*dd40*/  LOP3.LUT R6, R5, R239, R6, 0x96, !PT ;  /* 0x000000ef05067212 */ /* 0x000fe200078e9606 */
[----:B------:R-:W-:-:S04]  /*dd50*/  IMAD.WIDE.U32 R16, R16, -0x2daee0ad, RZ ;  /* 0xd2511f5310107825 */ /* 0x000fc800078e00ff */
[----:B------:R-:W-:Y:S01]  /*dd60*/  IMAD.WIDE.U32 R6, R6, -0x326172a9, RZ ;  /* 0xcd9e8d5706067825 */ /* 0x000fe200078e00ff */
[----:B------:R-:W-:-:S03]  /*dd70*/  LOP3.LUT R4, R17, R233, R4, 0x96, !PT ;  /* 0x000000e911047212 */ /* 0x000fc600078e9604 */
[----:B-1----:R-:W-:Y:S01]  /*dd80*/  IMAD.MOV.U32 R91, RZ, RZ, R86 ;  /* 0x000000ffff5b7224 */ /* 0x002fe200078e0056 */
[----:B------:R-:W-:Y:S01]  /*dd90*/  LOP3.LUT R81, R7, R235, R8, 0x96, !PT ;  /* 0x000000eb07517212 */ /* 0x000fe200078e9608 */
[----:B------:R-:W-:-:S04]  /*dda0*/  IMAD.WIDE.U32 R4, R4, -0x326172a9, RZ ;  /* 0xcd9e8d5704047825 */ /* 0x000fc800078e00ff */
[----:B------:R-:W-:Y:S02]  /*ddb0*/  IMAD.MOV.U32 R8, RZ, RZ, R54 ;  /* 0x000000ffff087224 */ /* 0x000fe400078e0036 */
[----:B------:R-:W-:Y:S02]  /*ddc0*/  IMAD.MOV.U32 R9, RZ, RZ, R55 ;  /* 0x000000ffff097224 */ /* 0x000fe400078e0037 */
[----:B------:R-:W-:Y:S01]  /*ddd0*/  IMAD.MOV.U32 R9, RZ, RZ, R91 ;  /* 0x000000ffff097224 */ /* 0x000fe200078e005b */
[----:B------:R-:W-:Y:S01]  /*dde0*/  LOP3.LUT R17, R5, R135, R6, 0x96, !PT ;  /* 0x0000008705117212 */ /* 0x000fe200078e9606 */
[----:B------:R-:W-:Y:S01]  /*ddf0*/  IMAD.MOV.U32 R10, RZ, RZ, R85 ;  /* 0x000000ffff0a7224 */ /* 0x000fe200078e0055 */
[----:B------:R-:W-:Y:S01]  /*de00*/  LOP3.LUT R82, R4, 0xffff, RZ, 0xc0, !PT ;  /* 0x0000ffff04527812 */ /* 0x000fe200078ec0ff */
[----:B------:R-:W-:Y:S01]  /*de10*/  IMAD.WIDE.U32 R142, R80, -0x2daee0ad, RZ ;  /* 0xd2511f53508e7825 */ /* 0x000fe200078e00ff */
[----:B------:R-:W-:Y:S02]  /*de20*/  LOP3.LUT R90, R4, 0xff, RZ, 0xc0, !PT ;  /* 0x000000ff045a7812 */ /* 0x000fe400078ec0ff */
[----:B------:R-:W-:-:S02]  /*de30*/  SHF.R.U32.HI R85, RZ, 0x10, R4 ;  /* 0x00000010ff557819 */ /* 0x000fc40000011604 */
[----:B------:R-:W-:Y:S01]  /*de40*/  SHF.R.U32.HI R86, RZ, 0x18, R4 ;  /* 0x00000018ff567819 */ /* 0x000fe20000011604 */
[----:B------:R-:W-:Y:S01]  /*de50*/  IMAD.WIDE.U32 R4, R2, -0x2daee0ad, RZ ;  /* 0xd2511f5302047825 */ /* 0x000fe200078e00ff */
[----:B------:R-:W-:Y:S01]  /*de60*/  LOP3.LUT R0, R15, R225, R8, 0x96, !PT ;  /* 0x000000e10f007212 */ /* 0x000fe200078e9608 */
[----:B------:R-:W-:Y:S02]  /*de70*/  ST.E.U16 desc[UR4][R26.64+0x60], R140 ;  /* 0x0000608c1a007985 */ /* 0x000fe4000c101504 */
[----:B------:R-:W-:Y:S02]  /*de80*/  IMAD.MOV.U32 R77, RZ, RZ, R9 ;  /* 0x000000ffff4d7224 */ /* 0x000fe400078e0009 */
[----:B------:R1:W-:Y:S01]  /*de90*/  ST.E.U16 desc[UR4][R26.64+0x62], R132 ;  /* 0x000062841a007985 */ /* 0x0003e2000c101504 */
[----:B------:R-:W-:-:S03]  /*dea0*/  IMAD.WIDE.U32 R8, R78, -0x2daee0ad, RZ ;  /* 0xd2511f534e087825 */ /* 0x000fc600078e00ff */
[----:B------:R-:W-:Y:S01]  /*deb0*/  ST.E.U16 desc[UR4][R24.64+0x60], R69 ;  /* 0x0000604518007985 */ /* 0x000fe2000c101504 */
[----:B------:R-:W-:-:S03]  /*dec0*/  IMAD.WIDE.U32 R150, R83, -0x2daee0ad, RZ ;  /* 0xd2511f5353967825 */ /* 0x000fc600078e00ff */
[----:B------:R-:W-:Y:S01]  /*ded0*/  ST.E.U16 desc[UR4][R24.64+0x62], R66 ;  /* 0x0000624218007985 */ /* 0x000fe2000c101504 */
[----:B------:R-:W-:Y:S01]  /*dee0*/  IMAD.MOV.U32 R91, RZ, RZ, R10 ;  /* 0x000000ffff5b7224 */ /* 0x000fe200078e000a */
[----:B------:R-:W-:Y:S01]  /*def0*/  LOP3.LUT R10, R197, R224, R14, 0x96, !PT ;  /* 0x000000e0c50a7212 */ /* 0x000fe200078e960e */
[----:B------:R-:W-:Y:S01]  /*df00*/  IMAD.MOV.U32 R74, RZ, RZ, R11 ;  /* 0x000000ffff4a7224 */ /* 0x000fe200078e000b */
[----:B------:R-:W-:Y:S01]  /*df10*/  ST.E.U16 desc[UR4][R28.64+0x60], R64 ;  /* 0x000060401c007985 */ /* 0x000fe2000c101504 */
[----:B------:R-:W-:Y:S01]  /*df20*/  IMAD.MOV.U32 R147, RZ, RZ, R156 ;  /* 0x000000ffff937224 */ /* 0x000fe200078e009c */
[----:B------:R-:W-:Y:S01]  /*df30*/  LOP3.LUT R14, R5, R232, R206, 0x96, !PT ;  /* 0x000000e8050e7212 */ /* 0x000fe200078e96ce */
[----:B------:R-:W-:Y:S01]  /*df40*/  IMAD.MOV.U32 R73, RZ, RZ, R157 ;  /* 0x000000ffff497224 */ /* 0x000fe200078e009d */
[----:B------:R-:W-:Y:S01]  /*df50*/  ST.E.U16 desc[UR4][R28.64+0x62], R63 ;  /* 0x0000623f1c007985 */ /* 0x000fe2000c101504 */
[----:B------:R-:W-:Y:S01]  /*df60*/  LOP3.LUT R11, R143, R241, R4, 0x96, !PT ;  /* 0x000000f18f0b7212 */ /* 0x000fe200078e9604 */
[----:B------:R-:W-:-:S02]  /*df70*/  IMAD.WIDE.U32 R4, R79, -0x2daee0ad, RZ ;  /* 0xd2511f534f047825 */ /* 0x000fc400078e00ff */
[----:B------:R-:W-:Y:S02]  /*df80*/  ST.E.U16 desc[UR4][R52.64+0x70], R131 ;  /* 0x0000708334007985 */ /* 0x000fe4000c101504 */
[----:B------:R-:W-:Y:S02]  /*df90*/  IMAD.WIDE.U32 R156, R88, -0x2daee0ad, RZ ;  /* 0xd2511f53589c7825 */ /* 0x000fe400078e00ff */
[----:B------:R-:W-:Y:S02]  /*dfa0*/  ST.E.U16 desc[UR4][R52.64+0x72], R130 ;  /* 0x0000728234007985 */ /* 0x000fe4000c101504 */
[----:B------:R-:W-:Y:S01]  /*dfb0*/  IMAD.WIDE.U32 R6, R89, -0x2daee0ad, RZ ;  /* 0xd2511f5359067825 */ /* 0x000fe200078e00ff */
[-C--:B-1----:R-:W-:Y:S01]  /*dfc0*/  LOP3.LUT R132, R151, R241.reuse, R8, 0x96, !PT ;  /* 0x000000f197847212 */ /* 0x082fe200078e9608 */
[----:B------:R1:W-:Y:S02]  /*dfd0*/  ST.E.U16 desc[UR4][R26.64+0x70], R129 ;  /* 0x000070811a007985 */ /* 0x0003e4000c101504 */
[----:B------:R-:W-:Y:S01]  /*dfe0*/  IMAD.WIDE.U32 R70, R92, -0x2daee0ad, RZ ;  /* 0xd2511f535c467825 */ /* 0x000fe200078e00ff */
[-C--:B------:R-:W-:Y:S01]  /*dff0*/  LOP3.LUT R143, R5, R232.reuse, R206, 0x96, !PT ;  /* 0x000000e8058f7212 */ /* 0x080fe200078e96ce */
[----:B------:R2:W-:Y:S01]  /*e000*/  ST.E.U16 desc[UR4][R26.64+0x72], R141 ;  /* 0x0000728d1a007985 */ /* 0x0005e2000c101504 */
[-C--:B------:R-:W-:Y:S01]  /*e010*/  LOP3.LUT R144, R157, R241.reuse, R4, 0x96, !PT ;  /* 0x000000f19d907212 */ /* 0x080fe200078e9604 */
[----:B------:R-:W-:Y:S01]  /*e020*/  IMAD.MOV.U32 R72, RZ, RZ, R158 ;  /* 0x000000ffff487224 */ /* 0x000fe200078e009e */
[----:B------:R-:W-:Y:S01]  /*e030*/  LOP3.LUT R2, R7, R232, R246, 0x96, !PT ;  /* 0x000000e807027212 */ /* 0x000fe200078e96f6 */
[----:B------:R-:W-:Y:S01]  /*e040*/  IMAD.MOV.U32 R80, RZ, RZ, R159 ;  /* 0x000000ffff507224 */ /* 0x000fe200078e009f */
[----:B------:R-:W-:Y:S01]  /*e050*/  LOP3.LUT R15, R71, R241, R6, 0x96, !PT ;  /* 0x000000f1470f7212 */ /* 0x000fe200078e9606 */
[----:B------:R-:W-:Y:S01]  /*e060*/  ST.E.U16 desc[UR4][R24.64+0x70], R68 ;  /* 0x0000704418007985 */ /* 0x000fe2000c101504 */
[----:B------:R-:W-:-:S03]  /*e070*/  IMAD.WIDE.U32 R4, R93, -0x2daee0ad, RZ ;  /* 0xd2511f535d047825 */ /* 0x000fc600078e00ff */
[----:B------:R-:W-:Y:S01]  /*e080*/  ST.E.U16 desc[UR4][R24.64+0x72], R67 ;  /* 0x0000724318007985 */ /* 0x000fe2000c101504 */
[----:B------:R-:W-:-:S03]  /*e090*/  IMAD.WIDE.U32 R158, R94, -0x2daee0ad, RZ ;  /* 0xd2511f535e9e7825 */ /* 0x000fc600078e00ff */
[----:B------:R3:W-:Y:S01]  /*e0a0*/  ST.E.U16 desc[UR4][R28.64+0x70], R62 ;  /* 0x0000703e1c007985 */ /* 0x0007e2000c101504 */
[----:B------:R-:W-:Y:S01]  /*e0b0*/  IMAD.WIDE.U32 R6, R87, -0x2daee0ad, RZ ;  /* 0xd2511f5357067825 */ /* 0x000fe200078e00ff */
[----:B-1----:R-:W-:-:S03]  /*e0c0*/  LOP3.LUT R129, R9, R232, R206, 0x96, !PT ;  /* 0x000000e809817212 */ /* 0x002fc600078e96ce */
[----:B------:R-:W-:-:S04]  /*e0d0*/  IMAD.WIDE.U32 R8, R0, -0x2daee0ad, RZ ;  /* 0xd2511f5300087825 */ /* 0x000fc800078e00ff */
[----:B------:R-:W-:Y:S01]  /*e0e0*/  IMAD.WIDE.U32 R148, R84, -0x2daee0ad, RZ ;  /* 0xd2511f5354947825 */ /* 0x000fe200078e00ff */
[-CC-:B------:R-:W-:Y:S02]  /*e0f0*/  LOP3.LUT R0, R9, R232.reuse, R246.reuse, 0x96, !PT ;  /* 0x000000e809007212 */ /* 0x180fe400078e96f6 */
[-C--:B------:R-:W-:Y:S01]  /*e100*/  LOP3.LUT R145, R5, R232.reuse, R246, 0x96, !PT ;  /* 0x000000e805917212 */ /* 0x080fe200078e96f6 */
[----:B--2---:R-:W-:Y:S01]  /*e110*/  IMAD.WIDE.U32 R140, R11, -0x326172a9, RZ ;  /* 0xcd9e8d570b8c7825 */ /* 0x004fe200078e00ff */
[-C--:B------:R-:W-:Y:S02]  /*e120*/  LOP3.LUT R146, R159, R241.reuse, R4, 0x96, !PT ;  /* 0x000000f19f927212 */ /* 0x080fe400078e9604 */
[----:B------:R-:W-:Y:S01]  /*e130*/  LOP3.LUT R93, R7, R232, R246, 0x96, !PT ;  /* 0x000000e8075d7212 */ /* 0x000fe200078e96f6 */
[----:B------:R-:W-:Y:S01]  /*e140*/  IMAD.WIDE.U32 R4, R0, -0x326172a9, RZ ;  /* 0xcd9e8d5700047825 */ /* 0x000fe200078e00ff */
[----:B------:R-:W-:-:S03]  /*e150*/  LOP3.LUT R94, R149, R241, R6, 0x96, !PT ;  /* 0x000000f1955e7212 */ /* 0x000fc600078e9606 */
[----:B---3--:R-:W-:Y:S01]  /*e160*/  IMAD.WIDE.U32 R62, R10, -0x2daee0ad, RZ ;  /* 0xd2511f530a3e7825 */ /* 0x008fe200078e00ff */
[----:B------:R-:W-:Y:S03]  /*e170*/  ST.E.U16 desc[UR4][R28.64+0x72], R61 ;  /* 0x0000723d1c007985 */ /* 0x000fe6000c101504 */
[----:B------:R-:W-:Y:S01]  /*e180*/  IMAD.WIDE.U32 R6, R14, -0x326172a9, RZ ;  /* 0xcd9e8d570e067825 */ /* 0x000fe200078e00ff */
[----:B------:R-:W-:Y:S01]  /*e190*/  LOP3.LUT R0, R63, R241, R8, 0x96, !PT ;  /* 0x000000f13f007212 */ /* 0x000fe200078e9608 */
[----:B------:R-:W-:Y:S02]  /*e1a0*/  ST.E.U16 desc[UR4][R52.64+0x80], R119 ;  /* 0x0000807734007985 */ /* 0x000fe4000c101504 */
[----:B------:R-:W-:Y:S01]  /*e1b0*/  IMAD.MOV.U32 R76, RZ, RZ, R91 ;  /* 0x000000ffff4c7224 */ /* 0x000fe200078e005b */
[----:B------:R-:W-:Y:S01]  /*e1c0*/  LOP3.LUT R91, R7, R219, R108, 0x96, !PT ;  /* 0x000000db075b7212 */ /* 0x000fe200078e966c */
[----:B------:R-:W-:Y:S01]  /*e1d0*/  ST.E.U16 desc[UR4][R52.64+0x82], R118 ;  /* 0x0000827634007985 */ /* 0x000fe2000c101504 */
[----:B------:R-:W-:Y:S01]  /*e1e0*/  LOP3.LUT R92, R141, R237, R6, 0x96, !PT ;  /* 0x000000ed8d5c7212 */ /* 0x000fe200078e9606 */
[----:B------:R-:W-:-:S02]  /*e1f0*/  IMAD.WIDE.U32 R6, R0, -0x326172a9, RZ ;  /* 0xcd9e8d5700067825 */ /* 0x000fc400078e00ff */
[----:B------:R-:W-:Y:S04]  /*e200*/  ST.E.U16 desc[UR4][R26.64+0x80], R117 ;  /* 0x000080751a007985 */ /* 0x000fe8000c101504 */
[----:B------:R-:W-:Y:S01]  /*e210*/  ST.E.U16 desc[UR4][R26.64+0x82], R120 ;  /* 0x000082781a007985 */ /* 0x000fe2000c101504 */
[----:B------:R-:W-:-:S03]  /*e220*/  LOP3.LUT R10, R5, R219, R196, 0x96, !PT ;  /* 0x000000db050a7212 */ /* 0x000fc600078e96c4 */
[----:B------:R-:W-:Y:S04]  /*e230*/  ST.E.U16 desc[UR4][R24.64+0x80], R45 ;  /* 0x0000802d18007985 */ /* 0x000fe8000c101504 */
[----:B------:R1:W-:Y:S04]  /*e240*/  ST.E.U16 desc[UR4][R24.64+0x82], R44 ;  /* 0x0000822c18007985 */ /* 0x0003e8000c101504 */
[----:B------:R2:W-:Y:S04]  /*e250*/  ST.E.U16 desc[UR4][R28.64+0x80], R30 ;  /* 0x0000801e1c007985 */ /* 0x0005e8000c101504 */
[----:B------:R-:W-:Y:S04]  /*e260*/  ST.E.U16 desc[UR4][R28.64+0x82], R65 ;  /* 0x000082411c007985 */ /* 0x000fe8000c101504 */
[----:B------:R-:W-:Y:S04]  /*e270*/  ST.E.U16 desc[UR4][R52.64+0x90], R128 ;  /* 0x0000908034007985 */ /* 0x000fe8000c101504 */
[----:B------:R-:W-:Y:S04]  /*e280*/  ST.E.U16 desc[UR4][R52.64+0x92], R127 ;  /* 0x0000927f34007985 */ /* 0x000fe8000c101504 */
[----:B------:R-:W-:Y:S04]  /*e290*/  ST.E.U16 desc[UR4][R26.64+0x90], R125 ;  /* 0x0000907d1a007985 */ /* 0x000fe8000c101504 */
[----:B------:R-:W-:Y:S01]  /*e2a0*/  ST.E.U16 desc[UR4][R26.64+0x92], R126 ;  /* 0x0000927e1a007985 */ /* 0x000fe2000c101504 */
[----:B------:R-:W-:Y:S01]  /*e2b0*/  IMAD.WIDE.U32 R8, R2, -0x326172a9, RZ ;  /* 0xcd9e8d5702087825 */ /* 0x000fe200078e00ff */
[----:B-1----:R-:W-:-:S02]  /*e2c0*/  LOP3.LUT R44, R7, R237, R4, 0x96, !PT ;  /* 0x000000ed072c7212 */ /* 0x002fc400078e9604 */
[----:B------:R-:W-:Y:S04]  /*e2d0*/  ST.E.U16 desc[UR4][R24.64+0x90], R60 ;  /* 0x0000903c18007985 */ /* 0x000fe8000c101504 */
[----:B------:R-:W-:Y:S01]  /*e2e0*/  ST.E.U16 desc[UR4][R24.64+0x92], R59 ;  /* 0x0000923b18007985 */ /* 0x000fe2000c101504 */
[----:B------:R-:W-:-:S03]  /*e2f0*/  IMAD.WIDE.U32 R10, R10, -0x2daee0ad, RZ ;  /* 0xd2511f530a0a7825 */ /* 0x000fc600078e00ff */
[----:B------:R-:W-:Y:S04]  /*e300*/  ST.E.U16 desc[UR4][R28.64+0x90], R58 ;  /* 0x0000903a1c007985 */ /* 0x000fe8000c101504 */
[----:B------:R-:W-:Y:S01]  /*e310*/  ST.E.U16 desc[UR4][R28.64+0x92], R51 ;  /* 0x000092331c007985 */ /* 0x000fe2000c101504 */
[----:B------:R-:W-:-:S03]  /*e320*/  IMAD.WIDE.U32 R118, R15, -0x326172a9, RZ ;  /* 0xcd9e8d570f767825 */ /* 0x000fc600078e00ff */
[----:B------:R-:W-:Y:S04]  /*e330*/  ST.E.U16 desc[UR4][R52.64+0xa0], R124 ;  /* 0x0000a07c34007985 */ /* 0x000fe8000c101504 */
[----:B------:R-:W-:Y:S01]  /*e340*/  ST.E.U16 desc[UR4][R52.64+0xa2], R123 ;  /* 0x0000a27b34007985 */ /* 0x000fe2000c101504 */
[----:B------:R-:W-:-:S03]  /*e350*/  IMAD.WIDE.U32 R44, R44, -0x2daee0ad, RZ ;  /* 0xd2511f532c2c7825 */ /* 0x000fc600078e00ff */
[----:B------:R-:W-:Y:S04]  /*e360*/  ST.E.U16 desc[UR4][R26.64+0xa0], R122 ;  /* 0x0000a07a1a007985 */ /* 0x000fe8000c101504 */
[----:B------:R-:W-:Y:S04]  /*e370*/  ST.E.U16 desc[UR4][R26.64+0xa2], R121 ;  /* 0x0000a2791a007985 */ /* 0x000fe8000c101504 */
[----:B------:R-:W-:Y:S04]  /*e380*/  ST.E.U16 desc[UR4][R24.64+0xa0], R50 ;  /* 0x0000a03218007985 */ /* 0x000fe8000c101504 */
[----:B------:R-:W-:Y:S01]  /*e390*/  ST.E.U16 desc[UR4][R24.64+0xa2], R49 ;  /* 0x0000a23118007985 */ /* 0x000fe2000c101504 */
[----:B------:R-:W-:-:S03]  /*e3a0*/  LOP3.LUT R5, R9, R219, R196, 0x96, !PT ;  /* 0x000000db09057212 */ /* 0x000fc600078e96c4 */
        /* <DEDUP_REMOVED lines=10> */
[----:B------:R-:W-:Y:S04]  /*e450*/  ST.E.U16 desc[UR4][R24.64+0xb2], R43 ;  /* 0x0000b22b18007985 */ /* 0x000fe8000c101504 */
        /* <DEDUP_REMOVED lines=19> */
[----:B------:R-:W-:-:S03]  /*e590*/  IMAD.MOV.U32 R66, RZ, RZ, R223 ;  /* 0x000000ffff427224 */ /* 0x000fc600078e00df */
[----:B------:R-:W-:Y:S01]  /*e5a0*/  ST.E.U16 desc[UR4][R24.64+0xd0], R38 ;  /* 0x0000d02618007985 */ /* 0x000fe2000c101504 */
[----:B------:R-:W-:-:S03]  /*e5b0*/  LOP3.LUT R5, R15, R235, R6, 0x96, !PT ;  /* 0x000000eb0f057212 */ /* 0x000fc600078e9606 */
[----:B------:R-:W-:Y:S01]  /*e5c0*/  ST.E.U16 desc[UR4][R24.64+0xd2], R37 ;  /* 0x0000d22518007985 */ /* 0x000fe2000c101504 */
[----:B------:R-:W-:-:S03]  /*e5d0*/  IMAD.WIDE.U32 R6, R81, -0x2daee0ad, RZ ;  /* 0xd2511f5351067825 */ /* 0x000fc600078e00ff */
[----:B------:R-:W-:Y:S01]  /*e5e0*/  ST.E.U16 desc[UR4][R28.64+0xd0], R36 ;  /* 0x0000d0241c007985 */ /* 0x000fe2000c101504 */
[----:B------:R-:W-:-:S03]  /*e5f0*/  IMAD R223, R3, 0x2, R226 ;  /* 0x0000000203df7824 */ /* 0x000fc600078e02e2 */
[----:B------:R-:W-:Y:S01]  /*e600*/  ST.E.U16 desc[UR4][R28.64+0xd2], R35 ;  /* 0x0000d2231c007985 */ /* 0x000fe2000c101504 */
[----:B------:R-:W-:-:S03]  /*e610*/  LOP3.LUT R3, R8, 0xffff, RZ, 0xc0, !PT ;  /* 0x0000ffff08037812 */ /* 0x000fc600078ec0ff */
[----:B------:R-:W-:Y:S04]  /*e620*/  ST.E.U16 desc[UR4][R52.64+0xe0], R102 ;  /* 0x0000e06634007985 */ /* 0x000fe8000c101504 */
[----:B------:R-:W-:Y:S01]  /*e630*/  ST.E.U16 desc[UR4][R52.64+0xe2], R101 ;  /* 0x0000e26534007985 */ /* 0x000fe2000c101504 */
[----:B------:R-:W-:-:S03]  /*e640*/  LOP3.LUT R0, R9, R135, R14, 0x96, !PT ;  /* 0x0000008709007212 */ /* 0x000fc600078e960e */
[----:B------:R-:W-:Y:S04]  /*e650*/  ST.E.U16 desc[UR4][R26.64+0xe0], R100 ;  /* 0x0000e0641a007985 */ /* 0x000fe8000c101504 */
[----:B------:R-:W-:Y:S04]  /*e660*/  ST.E.U16 desc[UR4][R26.64+0xe2], R99 ;  /* 0x0000e2631a007985 */ /* 0x000fe8000c101504 */
[----:B------:R-:W-:Y:S04]  /*e670*/  ST.E.U16 desc[UR4][R24.64+0xe0], R34 ;  /* 0x0000e02218007985 */ /* 0x000fe8000c101504 */
[----:B------:R-:W-:Y:S01]  /*e680*/  ST.E.U16 desc[UR4][R24.64+0xe2], R33 ;  /* 0x0000e22118007985 */ /* 0x000fe2000c101504 */
[----:B------:R-:W-:-:S03]  /*e690*/  SHF.R.U32.HI R9, RZ, 0x10, R8 ;  /* 0x00000010ff097819 */ /* 0x000fc60000011608 */
[----:B------:R-:W-:Y:S04]  /*e6a0*/  ST.E.U16 desc[UR4][R28.64+0xe0], R19 ;  /* 0x0000e0131c007985 */ /* 0x000fe8000c101504 */
[----:B------:R1:W-:Y:S01]  /*e6b0*/  ST.E.U16 desc[UR4][R28.64+0xe2], R18 ;  /* 0x0000e2121c007985 */ /* 0x0003e2000c101504 */
[----:B--2---:R-:W-:-:S03]  /*e6c0*/  LOP3.LUT R30, R7, R155, R16, 0x96, !PT ;  /* 0x0000009b071e7212 */ /* 0x004fc600078e9610 */
[----:B------:R-:W-:Y:S01]  /*e6d0*/  ST.E.U16 desc[UR4][R52.64+0xf0], R98 ;  /* 0x0000f06234007985 */ /* 0x000fe2000c101504 */
[----:B------:R-:W-:-:S03]  /*e6e0*/  SHF.R.U32.HI R15, RZ, 0x8, R3 ;  /* 0x00000008ff0f7819 */ /* 0x000fc60000011603 */
[----:B------:R-:W-:Y:S01]  /*e6f0*/  ST.E.U16 desc[UR4][R52.64+0xf2], R97 ;  /* 0x0000f26134007985 */ /* 0x000fe2000c101504 */
[----:B------:R-:W-:-:S03]  /*e700*/  SHF.R.U32.HI R16, RZ, 0x18, R8 ;  /* 0x00000018ff107819 */ /* 0x000fc60000011608 */
[----:B------:R-:W-:Y:S01]  /*e710*/  ST.E.U16 desc[UR4][R26.64+0xf0], R96 ;  /* 0x0000f0601a007985 */ /* 0x000fe2000c101504 */
[----:B------:R-:W-:-:S03]  /*e720*/  LOP3.LUT R3, R0, 0xffff, RZ, 0xc0, !PT ;  /* 0x0000ffff00037812 */ /* 0x000fc600078ec0ff */
[----:B------:R-:W-:Y:S04]  /*e730*/  ST.E.U16 desc[UR4][R26.64+0xf2], R95 ;  /* 0x0000f25f1a007985 */ /* 0x000fe8000c101504 */
[----:B------:R-:W-:Y:S04]  /*e740*/  ST.E.U16 desc[UR4][R24.64+0xf0], R32 ;  /* 0x0000f02018007985 */ /* 0x000fe8000c101504 */
[----:B------:R2:W-:Y:S01]  /*e750*/  ST.E.U16 desc[UR4][R24.64+0xf2], R31 ;  /* 0x0000f21f18007985 */ /* 0x0005e2000c101504 */
[----:B------:R-:W-:Y:S02]  /*e760*/  LOP3.LUT R14, R9, 0xff, RZ, 0xc0, !PT ;  /* 0x000000ff090e7812 */ /* 0x000fe400078ec0ff */
[----:B-1----:R-:W-:Y:S01]  /*e770*/  LOP3.LUT R18, R8, 0xff, RZ, 0xc0, !PT ;  /* 0x000000ff08127812 */ /* 0x002fe200078ec0ff */
[----:B------:R-:W-:Y:S01]  /*e780*/  ST.E.U16 desc[UR4][R28.64+0xf0], R23 ;  /* 0x0000f0171c007985 */ /* 0x000fe2000c101504 */
[----:B------:R-:W-:-:S03]  /*e790*/  SHF.R.U32.HI R8, RZ, 0x10, R0 ;  /* 0x00000010ff087819 */ /* 0x000fc60000011600 */
[----:B------:R-:W-:Y:S04]  /*e7a0*/  ST.E.U16 desc[UR4][R28.64+0xf2], R22 ;  /* 0x0000f2161c007985 */ /* 0x000fe8000c101504 */
[----:B------:R-:W1:Y:S04]  /*e7b0*/  LDSM.16.MT88.4 R20, [R226+0x4000] ;  /* 0x00400000e214783b */ /* 0x000e680000004200 */
[----:B------:R-:W3:Y:S01]  /*e7c0*/  LDSM.16.MT88.4 R32, [R223+0x4000] ;  /* 0x00400000df20783b */ /* 0x000ee20000004200 */
[----:B------:R-:W-:Y:S01]  /*e7d0*/  IMAD.MOV.U32 R75, RZ, RZ, R154 ;  /* 0x000000ffff4b7224 */ /* 0x000fe200078e009a */
[----:B------:R-:W-:-:S02]  /*e7e0*/  LOP3.LUT R11, R0, 0xff, RZ, 0xc0, !PT ;  /* 0x000000ff000b7812 */ /* 0x000fc400078ec0ff */
[----:B------:R-:W-:Y:S01]  /*e7f0*/  SHF.R.U32.HI R10, RZ, 0x8, R3 ;  /* 0x00000008ff0a7819 */ /* 0x000fe20000011603 */
[----:B------:R-:W4:Y:S01]  /*e800*/  LDSM.16.MT88.4 R36, [R226+0x4400] ;  /* 0x00440000e224783b */ /* 0x000f220000004200 */
[----:B------:R-:W-:Y:S02]  /*e810*/  SHF.R.U32.HI R9, RZ, 0x18, R0 ;  /* 0x00000018ff097819 */ /* 0x000fe40000011600 */
[----:B------:R-:W-:Y:S02]  /*e820*/  LOP3.LUT R3, R8, 0xff, RZ, 0xc0, !PT ;  /* 0x000000ff08037812 */ /* 0x000fe400078ec0ff */
[----:B------:R-:W-:Y:S02]  /*e830*/  PRMT R0, R18, 0x5410, R15 ;  /* 0x0000541012007816 */ /* 0x000fe4000000000f */
[----:B------:R-:W-:Y:S02]  /*e840*/  PRMT R154, R193, 0x7054, R193 ;  /* 0x00007054c19a7816 */ /* 0x000fe400000000c1 */
[----:B------:R-:W-:-:S02]  /*e850*/  PRMT R8, R14, 0x5410, R16 ;  /* 0x000054100e087816 */ /* 0x000fc40000000010 */
[----:B------:R-:W-:Y:S01]  /*e860*/  LOP3.LUT R88, R131, R233, R4, 0x96, !PT ;  /* 0x000000e983587212 */ /* 0x000fe200078e9604 */
[----:B------:R-:W-:Y:S01]  /*e870*/  IMAD.WIDE.U32 R4, R5, -0x2daee0ad, RZ ;  /* 0xd2511f5305047825 */ /* 0x000fe200078e00ff */
[----:B------:R-:W-:Y:S02]  /*e880*/  PRMT R10, R11, 0x5410, R10 ;  /* 0x000054100b0a7816 */ /* 0x000fe4000000000a */
[----:B------:R-:W-:Y:S02]  /*e890*/  PRMT R9, R3, 0x5410, R9 ;  /* 0x0000541003097816 */ /* 0x000fe40000000009 */
[--C-:B------:R-:W-:Y:S02]  /*e8a0*/  HSET2.LE.AND R0, R0, R154.reuse, PT ;  /* 0x0000009a00007233 */ /* 0x100fe40003803000 */
[----:B------:R-:W-:Y:S02]  /*e8b0*/  HSET2.LE.AND R3, R8, R154, PT ;  /* 0x0000009a08037233 */ /* 0x000fe40003803000 */
[----:B------:R-:W-:-:S02]  /*e8c0*/  LOP3.LUT R2, R5, R155, R44, 0x96, !PT ;  /* 0x0000009b05027212 */ /* 0x000fc400078e962c */
[----:B--2---:R-:W-:Y:S01]  /*e8d0*/  LOP3.LUT R31, R4, 0xffff, RZ, 0xc0, !PT ;  /* 0x0000ffff041f7812 */ /* 0x004fe200078ec0ff */
[----:B------:R-:W2:Y:S01]  /*e8e0*/  LDSM.16.MT88.4 R44, [R223+0x4400] ;  /* 0x00440000df2c783b */ /* 0x000ea20000004200 */
[----:B------:R-:W-:Y:S02]  /*e8f0*/  HSET2.LE.AND R5, R10, R154, PT ;  /* 0x0000009a0a057233 */ /* 0x000fe40003803000 */
[----:B------:R-:W-:Y:S02]  /*e900*/  LOP3.LUT R10, R172, R0, RZ, 0xc0, !PT ;  /* 0x00000000ac0a7212 */ /* 0x000fe400078ec0ff */
[----:B------:R-:W-:Y:S02]  /*e910*/  LOP3.LUT R42, R4, 0xff, RZ, 0xc0, !PT ;  /* 0x000000ff042a7812 */ /* 0x000fe400078ec0ff */
[--C-:B------:R-:W-:Y:S02]  /*e920*/  SHF.R.U32.HI R40, RZ, 0x10, R4.reuse ;  /* 0x00000010ff287819 */ /* 0x100fe40000011604 */
[----:B------:R-:W-:-:S02]  /*e930*/  SHF.R.U32.HI R41, RZ, 0x18, R4 ;  /* 0x00000018ff297819 */ /* 0x000fc40000011604 */
[----:B------:R-:W-:Y:S02]  /*e940*/  LOP3.LUT R11, R171, R3, RZ, 0xc0, !PT ;  /* 0x00000003ab0b7212 */ /* 0x000fe400078ec0ff */
[----:B------:R-:W-:Y:S02]  /*e950*/  LOP3.LUT R0, R17, 0xffff, RZ, 0xc0, !PT ;  /* 0x0000ffff11007812 */ /* 0x000fe400078ec0ff */
[----:B------:R-:W-:Y:S02]  /*e960*/  SHF.R.U32.HI R4, RZ, 0x8, R82 ;  /* 0x00000008ff047819 */ /* 0x000fe40000011652 */
[----:B------:R-:W-:Y:S02]  /*e970*/  SHF.R.U32.HI R3, RZ, 0x10, R17 ;  /* 0x00000010ff037819 */ /* 0x000fe40000011611 */
[----:B------:R-:W-:Y:S02]  /*e980*/  LOP3.LUT R8, R174, R5, RZ, 0xc0, !PT ;  /* 0x00000005ae087212 */ /* 0x000fe400078ec0ff */
[----:B------:R-:W-:-:S02]  /*e990*/  LOP3.LUT R5, R85, 0xff, RZ, 0xc0, !PT ;  /* 0x000000ff55057812 */ /* 0x000fc400078ec0ff */
[----:B------:R-:W-:Y:S02]  /*e9a0*/  SHF.R.U32.HI R14, RZ, 0x8, R0 ;  /* 0x00000008ff0e7819 */ /* 0x000fe40000011600 */
[----:B------:R-:W-:Y:S02]  /*e9b0*/  LOP3.LUT R16, R17, 0xff, RZ, 0xc0, !PT ;  /* 0x000000ff11107812 */ /* 0x000fe400078ec0ff */
[----:B------:R-:W-:Y:S02]  /*e9c0*/  SHF.R.U32.HI R15, RZ, 0x18, R17 ;  /* 0x00000018ff0f7819 */ /* 0x000fe40000011611 */
[----:B------:R-:W-:Y:S02]  /*e9d0*/  LOP3.LUT R3, R3, 0xff, RZ, 0xc0, !PT ;  /* 0x000000ff03037812 */ /* 0x000fe400078ec0ff */
[----:B------:R-:W-:Y:S02]  /*e9e0*/  PRMT R0, R90, 0x5410, R4 ;  /* 0x000054105a007816 */ /* 0x000fe40000000004 */
[----:B------:R-:W-:-:S02]  /*e9f0*/  PRMT R4, R5, 0x5410, R86 ;  /* 0x0000541005047816 */ /* 0x000fc40000000056 */
[----:B------:R-:W-:Y:S02]  /*ea00*/  PRMT R14, R16, 0x5410, R14 ;  /* 0x00005410100e7816 */ /* 0x000fe4000000000e */
[----:B------:R-:W-:Y:S02]  /*ea10*/  PRMT R5, R3, 0x5410, R15 ;  /* 0x0000541003057816 */ /* 0x000fe4000000000f */
[--C-:B------:R-:W-:Y:S02]  /*ea20*/  HSET2.LE.AND R0, R0, R154.reuse, PT ;  /* 0x0000009a00007233 */ /* 0x100fe40003803000 */
[--C-:B------:R-:W-:Y:S02]  /*ea30*/  HSET2.LE.AND R9, R9, R154.reuse, PT ;  /* 0x0000009a09097233 */ /* 0x100fe40003803000 */
[--C-:B------:R-:W-:Y:S02]  /*ea40*/  HSET2.LE.AND R3, R4, R154.reuse, PT ;  /* 0x0000009a04037233 */ /* 0x100fe40003803000 */
[----:B------:R-:W-:-:S02]  /*ea50*/  HSET2.LE.AND R4, R14, R154, PT ;  /* 0x0000009a0e047233 */ /* 0x000fc40003803000 */
[----:B------:R-:W-:Y:S02]  /*ea60*/  HSET2.LE.AND R5, R5, R154, PT ;  /* 0x0000009a05057233 */ /* 0x000fe40003803000 */
[----:B------:R-:W-:Y:S02]  /*ea70*/  LOP3.LUT R18, R66, R0, RZ, 0xc0, !PT ;  /* 0x0000000042127212 */ /* 0x000fe400078ec0ff */
[----:B------:R-:W-:Y:S02]  /*ea80*/  LOP3.LUT R0, R2, 0xffff, RZ, 0xc0, !PT ;  /* 0x0000ffff02007812 */ /* 0x000fe400078ec0ff */
[----:B------:R-:W-:Y:S02]  /*ea90*/  LOP3.LUT R9, R173, R9, RZ, 0xc0, !PT ;  /* 0x00000009ad097212 */ /* 0x000fe400078ec0ff */
[----:B------:R-:W-:Y:S02]  /*eaa0*/  LOP3.LUT R16, R72, R4, RZ, 0xc0, !PT ;  /* 0x0000000448107212 */ /* 0x000fe400078ec0ff */
[----:B------:R-:W-:-:S02]  /*eab0*/  LOP3.LUT R17, R73, R5, RZ, 0xc0, !PT ;  /* 0x0000000549117212 */ /* 0x000fc400078ec0ff */
[----:B------:R-:W-:Y:S02]  /*eac0*/  SHF.R.U32.HI R15, RZ, 0x8, R31 ;  /* 0x00000008ff0f7819 */ /* 0x000fe4000001161f */
[----:B------:R-:W-:Y:S02]  /*ead0*/  SHF.R.U32.HI R14, RZ, 0x10, R2 ;  /* 0x00000010ff0e7819 */ /* 0x000fe40000011602 */
[----:B------:R-:W-:Y:S02]  /*eae0*/  LOP3.LUT R5, R2, 0xff, RZ, 0xc0, !PT ;  /* 0x000000ff02057812 */ /* 0x000fe400078ec0ff */
[----:B------:R-:W-:Y:S02]  /*eaf0*/  SHF.R.U32.HI R4, RZ, 0x8, R0 ;  /* 0x00000008ff047819 */ /* 0x000fe40000011600 */
[----:B------:R-:W-:Y:S02]  /*eb00*/  LOP3.LUT R31, R40, 0xff, RZ, 0xc0, !PT ;  /* 0x000000ff281f7812 */ /* 0x000fe400078ec0ff */
[----:B------:R-:W-:Y:S01]  /*eb10*/  LOP3.LUT R19, R80, R3, RZ, 0xc0, !PT ;  /* 0x0000000350137212 */ /* 0x000fe200078ec0ff */
[----:B-1----:R-:W-:Y:S01]  /*eb20*/  HMMA.16816.F32.BF16 R68, R8, R20, RZ ;  /* 0x000000140844723c */ /* 0x002fe200000418ff */
[----:B------:R-:W-:-:S02]  /*eb30*/  SHF.R.U32.HI R3, RZ, 0x18, R2 ;  /* 0x00000018ff037819 */ /* 0x000fc40000011602 */
[----:B------:R-:W-:Y:S02]  /*eb40*/  PRMT R0, R42, 0x5410, R15 ;  /* 0x000054102a007816 */ /* 0x000fe4000000000f */
[----:B------:R-:W-:Y:S01]  /*eb50*/  LOP3.LUT R2, R14, 0xff, RZ, 0xc0, !PT ;  /* 0x000000ff0e027812 */ /* 0x000fe200078ec0ff */
[----:B---3--:R-:W-:Y:S01]  /*eb60*/  HMMA.16816.F32.BF16 R48, R8, R32, RZ ;  /* 0x000000200830723c */ /* 0x008fe200000418ff */
[----:B------:R-:W-:-:S05]  /*eb70*/  PRMT R4, R5, 0x5410, R4 ;  /* 0x0000541005047816 */ /* 0x000fca0000000004 */
[----:B------:R-:W-:Y:S01]  /*eb80*/  HMMA.16816.F32.BF16 R64, R8, R22, RZ ;  /* 0x000000160840723c */ /* 0x000fe200000418ff */
[----:B------:R-:W-:-:S05]  /*eb90*/  PRMT R5, R2, 0x5410, R3 ;  /* 0x0000541002057816 */ /* 0x000fca0000000003 */
[----:B------:R-:W-:Y:S01]  /*eba0*/  HMMA.16816.F32.BF16 R60, R8, R34, RZ ;  /* 0x00000022083c723c */ /* 0x000fe200000418ff */
[--C-:B------:R-:W-:Y:S02]  /*ebb0*/  HSET2.LE.AND R0, R0, R154.reuse, PT ;  /* 0x0000009a00007233 */ /* 0x100fe40003803000 */
[----:B------:R-:W-:-:S04]  /*ebc0*/  HSET2.LE.AND R3, R4, R154, PT ;  /* 0x0000009a04037233 */ /* 0x000fc80003803000 */
[----:B------:R-:W-:Y:S02]  /*ebd0*/  PRMT R8, R31, 0x5410, R41 ;  /* 0x000054101f087816 */ /* 0x000fe40000000029 */
[----:B------:R-:W-:-:S03]  /*ebe0*/  LOP3.LUT R9, R6, 0xffff, RZ, 0xc0, !PT ;  /* 0x0000ffff06097812 */ /* 0x000fc600078ec0ff */
[----:B------:R-:W-:Y:S02]  /*ebf0*/  HSET2.LE.AND R2, R8, R154, PT ;  /* 0x0000009a08027233 */ /* 0x000fe40003803000 */
[----:B------:R-:W-:Y:S02]  /*ec00*/  LOP3.LUT R15, R6, 0xff, RZ, 0xc0, !PT ;  /* 0x000000ff060f7812 */ /* 0x000fe400078ec0ff */
[--C-:B------:R-:W-:Y:S02]  /*ec10*/  SHF.R.U32.HI R10, RZ, 0x10, R6.reuse ;  /* 0x00000010ff0a7819 */ /* 0x100fe40000011606 */
[----:B------:R-:W-:Y:S02]  /*ec20*/  SHF.R.U32.HI R14, RZ, 0x18, R6 ;  /* 0x00000018ff0e7819 */ /* 0x000fe40000011606 */
[----:B------:R-:W-:Y:S02]  /*ec30*/  LOP3.LUT R6, R175, R0, RZ, 0xc0, !PT ;  /* 0x00000000af067212 */ /* 0x000fe400078ec0ff */
[----:B------:R-:W-:-:S02]  /*ec40*/  LOP3.LUT R4, R178, R3, RZ, 0xc0, !PT ;  /* 0x00000003b2047212 */ /* 0x000fc400078ec0ff */
[----:B------:R-:W-:Y:S01]  /*ec50*/  LOP3.LUT R0, R30, 0xffff, RZ, 0xc0, !PT ;  /* 0x0000ffff1e007812 */ /* 0x000fe200078ec0ff */
[----:B------:R-:W-:Y:S01]  /*ec60*/  HMMA.16816.F32.BF16 R40, R16, R32, RZ ;  /* 0x000000201028723c */ /* 0x000fe200000418ff */
[----:B------:R-:W-:Y:S02]  /*ec70*/  LOP3.LUT R7, R176, R2, RZ, 0xc0, !PT ;  /* 0x00000002b0077212 */ /* 0x000fe400078ec0ff */
[----:B------:R-:W-:Y:S02]  /*ec80*/  SHF.R.U32.HI R3, RZ, 0x10, R30 ;  /* 0x00000010ff037819 */ /* 0x000fe4000001161e */
[----:B------:R-:W-:Y:S02]  /*ec90*/  SHF.R.U32.HI R2, RZ, 0x8, R9 ;  /* 0x00000008ff027819 */ /* 0x000fe40000011609 */
[----:B------:R-:W-:Y:S02]  /*eca0*/  LOP3.LUT R8, R10, 0xff, RZ, 0xc0, !PT ;  /* 0x000000ff0a087812 */ /* 0x000fe400078ec0ff */
[----:B------:R-:W-:-:S02]  /*ecb0*/  LOP3.LUT R11, R30, 0xff, RZ, 0xc0, !PT ;  /* 0x000000ff1e0b7812 */ /* 0x000fc400078ec0ff */
[----:B------:R-:W-:Y:S02]  /*ecc0*/  SHF.R.U32.HI R9, RZ, 0x8, R0 ;  /* 0x00000008ff097819 */ /* 0x000fe40000011600 */
[----:B------:R-:W-:Y:S02]  /*ecd0*/  SHF.R.U32.HI R10, RZ, 0x18, R30 ;  /* 0x00000018ff0a7819 */ /* 0x000fe4000001161e */
[----:B------:R-:W-:Y:S02]  /*ece0*/  LOP3.LUT R3, R3, 0xff, RZ, 0xc0, !PT ;  /* 0x000000ff03037812 */ /* 0x000fe400078ec0ff */
[----:B------:R-:W-:Y:S02]  /*ecf0*/  PRMT R0, R15, 0x5410, R2 ;  /* 0x000054100f007816 */ /* 0x000fe40000000002 */
[----:B------:R-:W-:Y:S02]  /*ed00*/  PRMT R2, R8, 0x5410, R14 ;  /* 0x0000541008027816 */ /* 0x000fe4000000000e */
[----:B------:R-:W-:-:S02]  /*ed10*/  PRMT R8, R11, 0x5410, R9 ;  /* 0x000054100b087816 */ /* 0x000fc40000000009 */
[--C-:B------:R-:W-:Y:S02]  /*ed20*/  HSET2.LE.AND R5, R5, R154.reuse, PT ;  /* 0x0000009a05057233 */ /* 0x100fe40003803000 */
[----:B------:R-:W-:Y:S01]  /*ed30*/  PRMT R9, R3, 0x5410, R10 ;  /* 0x0000541003097816 */ /* 0x000fe2000000000a */
[----:B------:R-:W-:Y:S01]  /*ed40*/  IMAD.MOV.U32 R117, RZ, RZ, R75 ;  /* 0x000000ffff757224 */ /* 0x000fe200078e004b */
[--C-:B------:R-:W-:Y:S01]  /*ed50*/  HSET2.LE.AND R0, R0, R154.reuse, PT ;  /* 0x0000009a00007233 */ /* 0x100fe20003803000 */
[----:B------:R-:W-:Y:S01]  /*ed60*/  IMAD.MOV.U32 R120, RZ, RZ, R74 ;  /* 0x000000ffff787224 */ /* 0x000fe200078e004a */
[----:B------:R-:W-:Y:S01]  /*ed70*/  LOP3.LUT R5, R177, R5, RZ, 0xc0, !PT ;  /* 0x00000005b1057212 */ /* 0x000fe200078ec0ff */
[----:B------:R-:W-:Y:S01]  /*ed80*/  IMAD.MOV.U32 R128, RZ, RZ, R76 ;  /* 0x000000ffff807224 */ /* 0x000fe200078e004c */
[--C-:B------:R-:W-:Y:S01]  /*ed90*/  HSET2.LE.AND R2, R2, R154.reuse, PT ;  /* 0x0000009a02027233 */ /* 0x100fe20003803000 */
[----:B------:R-:W-:Y:S01]  /*eda0*/  IMAD.MOV.U32 R127, RZ, RZ, R77 ;  /* 0x000000ffff7f7224 */ /* 0x000fe200078e004d */
[----:B------:R-:W-:-:S02]  /*edb0*/  HSET2.LE.AND R3, R8, R154, PT ;  /* 0x0000009a08037233 */ /* 0x000fc40003803000 */
[----:B------:R-:W-:Y:S02]  /*edc0*/  HSET2.LE.AND R9, R9, R154, PT ;  /* 0x0000009a09097233 */ /* 0x000fe40003803000 */
[----:B------:R-:W-:Y:S02]  /*edd0*/  LOP3.LUT R10, R127, R0, RZ, 0xc0, !PT ;  /* 0x000000007f0a7212 */ /* 0x000fe400078ec0ff */
[----:B------:R-:W-:Y:S02]  /*ede0*/  LOP3.LUT R11, R128, R2, RZ, 0xc0, !PT ;  /* 0x00000002800b7212 */ /* 0x000fe400078ec0ff */
[----:B------:R-:W-:Y:S02]  /*edf0*/  LOP3.LUT R8, R120, R3, RZ, 0xc0, !PT ;  /* 0x0000000378087212 */ /* 0x000fe400078ec0ff */
[----:B------:R-:W-:Y:S01]  /*ee00*/  LOP3.LUT R9, R117, R9, RZ, 0xc0, !PT ;  /* 0x0000000975097212 */ /* 0x000fe200078ec0ff */
[----:B----4-:R-:W-:Y:S01]  /*ee10*/  HMMA.16816.F32.BF16 R84, R4, R36, R68 ;  /* 0x000000240454723c */ /* 0x010fe20000041844 */
[----:B------:R-:W-:-:S05]  /*ee20*/  IMAD.WIDE.U32 R2, R88, -0x326172a9, RZ ;  /* 0xcd9e8d5758027825 */ /* 0x000fca00078e00ff */
[C---:B--2---:R-:W-:Y:S06]  /*ee30*/  HMMA.16816.F32.BF16 R68, R4.reuse, R44, R48 ;  /* 0x0000002c0444723c */ /* 0x044fec0000041830 */
[----:B------:R-:W-:Y:S01]  /*ee40*/  HMMA.16816.F32.BF16 R48, R4, R38, R64 ;  /* 0x000000260430723c */ /* 0x000fe20000041840 */
[----:B------:R-:W-:-:S05]  /*ee50*/  IMAD.WIDE.U32 R14, R93, -0x326172a9, RZ ;  /* 0xcd9e8d575d0e7825 */ /* 0x000fca00078e00ff */
[----:B------:R-:W-:Y:S01]  /*ee60*/  HMMA.16816.F32.BF16 R64, R4, R46, R60 ;  /* 0x0000002e0440723c */ /* 0x000fe2000004183c */
[----:B------:R-:W-:Y:S01]  /*ee70*/  IMAD.WIDE.U32 R100, R94, -0x326172a9, RZ ;  /* 0xcd9e8d575e647825 */ /* 0x000fe200078e00ff */
[----:B------:R-:W-:-:S04]  /*ee80*/  LOP3.LUT R0, R2, 0xffff, RZ, 0xc0, !PT ;  /* 0x0000ffff02007812 */ /* 0x000fc800078ec0ff */
[----:B------:R-:W-:Y:S01]  /*ee90*/  HMMA.16816.F32.BF16 R72, R16, R20, RZ ;  /* 0x000000141048723c */ /* 0x000fe200000418ff */
[----:B------:R-:W-:-:S04]  /*eea0*/  IMAD.WIDE.U32 R6, R91, -0x2daee0ad, RZ ;  /* 0xd2511f535b067825 */ /* 0x000fc800078e00ff */
[----:B------:R-:W-:Y:S01]  /*eeb0*/  IMAD.WIDE.U32 R4, R89, -0x326172a9, RZ ;  /* 0xcd9e8d5759047825 */ /* 0x000fe200078e00ff */
[----:B------:R-:W-:Y:S01]  /*eec0*/  HMMA.16816.F32.BF16 R80, R16, R22, RZ ;  /* 0x000000161050723c */ /* 0x000fe200000418ff */
[----:B------:R-:W1:Y:S05]  /*eed0*/  LDSM.16.MT88.4 R20, [R226+0x4800] ;  /* 0x00480000e214783b */ /* 0x000e6a0000004200 */
[----:B------:R-:W-:Y:S01]  /*eee0*/  HMMA.16816.F32.BF16 R88, R8, R44, R40 ;  /* 0x0000002c0858723c */ /* 0x000fe20000041828 */
[----:B------:R-:W2:Y:S01]  /*eef0*/  LDSM.16.MT88.4 R40, [R223+0x4800] ;  /* 0x00480000df28783b */ /* 0x000ea20000004200 */
[----:B------:R-:W-:-:S04]  /*ef00*/  IMAD.WIDE.U32 R92, R92, -0x2daee0ad, RZ ;  /* 0xd2511f535c5c7825 */ /* 0x000fc800078e00ff */
[----:B------:R-:W-:Y:S01]  /*ef10*/  HMMA.16816.F32.BF16 R76, R16, R34, RZ ;  /* 0x00000022104c723c */ /* 0x000fe200000418ff */
[----:B------:R-:W-:Y:S02]  /*ef20*/  LOP3.LUT R30, R5, R235, R118, 0x96, !PT ;  /* 0x000000eb051e7212 */ /* 0x000fe400078e9676 */
[----:B------:R-:W-:Y:S02]  /*ef30*/  LOP3.LUT R31, R101, R237, R14, 0x96, !PT ;  /* 0x000000ed651f7212 */ /* 0x000fe400078e960e */
[----:B------:R-:W-:Y:S02]  /*ef40*/  SHF.R.U32.HI R5, RZ, 0x8, R0 ;  /* 0x00000008ff057819 */ /* 0x000fe40000011600 */
[----:B------:R-:W-:Y:S02]  /*ef50*/  LOP3.LUT R14, R7, R239, R142, 0x96, !PT ;  /* 0x000000ef070e7212 */ /* 0x000fe400078e968e */
[----:B------:R-:W-:Y:S02]  /*ef60*/  LOP3.LUT R0, R3, R135, R4, 0x96, !PT ;  /* 0x0000008703007212 */ /* 0x000fe400078e9604 */
[----:B------:R-:W-:-:S02]  /*ef70*/  LOP3.LUT R7, R93, R233, R6, 0x96, !PT ;  /* 0x000000e95d077212 */ /* 0x000fc400078e9606 */
[----:B------:R-:W-:Y:S02]  /*ef80*/  LOP3.LUT R6, R2, 0xff, RZ, 0xc0, !PT ;  /* 0x000000ff02067812 */ /* 0x000fe400078ec0ff */
[--C-:B------:R-:W-:Y:S02]  /*ef90*/  SHF.R.U32.HI R4, RZ, 0x10, R2.reuse ;  /* 0x00000010ff047819 */ /* 0x100fe40000011602 */
[----:B------:R-:W-:Y:S02]  /*efa0*/  SHF.R.U32.HI R19, RZ, 0x18, R2 ;  /* 0x00000018ff137819 */ /* 0x000fe40000011602 */
[----:B------:R-:W-:Y:S02]  /*efb0*/  LOP3.LUT R2, R0, 0xffff, RZ, 0xc0, !PT ;  /* 0x0000ffff00027812 */ /* 0x000fe400078ec0ff */
[----:B------:R-:W-:Y:S02]  /*efc0*/  SHF.R.U32.HI R3, RZ, 0x10, R0 ;  /* 0x00000010ff037819 */ /* 0x000fe40000011600 */
[----:B------:R-:W-:-:S02]  /*efd0*/  LOP3.LUT R32, R15, R219, R196, 0x96, !PT ;  /* 0x000000db0f207212 */ /* 0x000fc400078e96c4 */
[----:B------:R-:W-:Y:S02]  /*efe0*/  PRMT R15, R6, 0x5410, R5 ;  /* 0x00005410060f7816 */ /* 0x000fe40000000005 */
[----:B------:R-:W-:Y:S02]  /*eff0*/  LOP3.LUT R6, R0, 0xff, RZ, 0xc0, !PT ;  /* 0x000000ff00067812 */ /* 0x000fe400078ec0ff */
[----:B------:R-:W-:Y:S02]  /*f000*/  SHF.R.U32.HI R5, RZ, 0x18, R0 ;  /* 0x00000018ff057819 */ /* 0x000fe40000011600 */
[----:B------:R-:W-:Y:S01]  /*f010*/  LOP3.LUT R18, R4, 0xff, RZ, 0xc0, !PT ;  /* 0x000000ff04127812 */ /* 0x000fe200078ec0ff */
[----:B------:R-:W-:Y:S01]  /*f020*/  IMAD.WIDE.U32 R16, R14, -0x326172a9, RZ ;  /* 0xcd9e8d570e107825 */ /* 0x000fe200078e00ff */
[----:B------:R-:W-:Y:S02]  /*f030*/  SHF.R.U32.HI R4, RZ, 0x8, R2 ;  /* 0x00000008ff047819 */ /* 0x000fe40000011602 */
[----:B------:R-:W-:Y:S01]  /*f040*/  LOP3.LUT R0, R3, 0xff, RZ, 0xc0, !PT ;  /* 0x000000ff03007812 */ /* 0x000fe200078ec0ff */
[----:B------:R-:W-:Y:S01]  /*f050*/  IMAD.WIDE.U32 R2, R7, -0x326172a9, RZ ;  /* 0xcd9e8d5707027825 */ /* 0x000fe200078e00ff */
[----:B------:R-:W-:-:S02]  /*f060*/  PRMT R4, R6, 0x5410, R4 ;  /* 0x0000541006047816 */ /* 0x000fc40000000004 */
[----:B------:R-:W-:Y:S02]  /*f070*/  PRMT R5, R0, 0x5410, R5 ;  /* 0x0000541000057816 */ /* 0x000fe40000000005 */
[----:B------:R-:W-:Y:S02]  /*f080*/  LOP3.LUT R0, R3, R135, R16, 0x96, !PT ;  /* 0x0000008703007212 */ /* 0x000fe400078e9610 */
[----:B------:R-:W-:Y:S01]  /*f090*/  PRMT R7, R18, 0x5410, R19 ;  /* 0x0000541012077816 */ /* 0x000fe20000000013 */
[C---:B------:R-:W-:Y:S01]  /*f0a0*/  HMMA.16816.F32.BF16 R72, R8.reuse, R36, R72 ;  /* 0x000000240848723c */ /* 0x040fe20000041848 */
[C---:B------:R-:W-:Y:S02]  /*f0b0*/  LOP3.LUT R14, R2.reuse, 0xffff, RZ, 0xc0, !PT ;  /* 0x0000ffff020e7812 */ /* 0x040fe400078ec0ff */
[----:B------:R-:W-:Y:S02]  /*f0c0*/  HSET2.LE.AND R6, R15, R154, PT ;  /* 0x0000009a0f067233 */ /* 0x000fe40003803000 */
[----:B------:R-:W-:Y:S01]  /*f0d0*/  LOP3.LUT R18, R2, 0xff, RZ, 0xc0, !PT ;  /* 0x000000ff02127812 */ /* 0x000fe200078ec0ff */
[----:B------:R-:W-:Y:S01]  /*f0e0*/  HMMA.16816.F32.BF16 R36, R8, R38, R80 ;  /* 0x000000260824723c */ /* 0x000fe20000041850 */
[----:B------:R-:W-:-:S02]  /*f0f0*/  SHF.R.U32.HI R16, RZ, 0x10, R2 ;  /* 0x00000010ff107819 */ /* 0x000fc40000011602 */
[----:B------:R-:W-:Y:S02]  /*f100*/  SHF.R.U32.HI R15, RZ, 0x18, R2 ;  /* 0x00000018ff0f7819 */ /* 0x000fe40000011602 */
[----:B------:R-:W-:Y:S01]  /*f110*/  LOP3.LUT R2, R0, 0xffff, RZ, 0xc0, !PT ;  /* 0x0000ffff00027812 */ /* 0x000fe200078ec0ff */
[----:B------:R-:W-:Y:S01]  /*f120*/  HMMA.16816.F32.BF16 R60, R8, R46, R76 ;  /* 0x0000002e083c723c */ /* 0x000fe2000004184c */
[--C-:B------:R-:W-:Y:S01]  /*f130*/  HSET2.LE.AND R3, R4, R154.reuse, PT ;  /* 0x0000009a04037233 */ /* 0x100fe20003803000 */
[----:B------:R-:W-:Y:S01]  /*f140*/  IMAD.WIDE.U32 R94, R31, -0x2daee0ad, RZ ;  /* 0xd2511f531f5e7825 */ /* 0x000fe200078e00ff */
[--C-:B------:R-:W-:Y:S01]  /*f150*/  HSET2.LE.AND R5, R5, R154.reuse, PT ;  /* 0x0000009a05057233 */ /* 0x100fe20003803000 */
[----:B------:R-:W-:Y:S01]  /*f160*/  LDSM.16.MT88.4 R44, [R223+0x4c00] ;  /* 0x004c0000df2c783b */ /* 0x000fe20000004200 */
[----:B------:R-:W-:Y:S02]  /*f170*/  HSET2.LE.AND R7, R7, R154, PT ;  /* 0x0000009a07077233 */ /* 0x000fe40003803000 */
[----:B------:R-:W-:-:S02]  /*f180*/  SHF.R.U32.HI R8, RZ, 0x10, R0 ;  /* 0x00000010ff087819 */ /* 0x000fc40000011600 */
[----:B------:R-:W-:Y:S02]  /*f190*/  SHF.R.U32.HI R11, RZ, 0x8, R14 ;  /* 0x00000008ff0b7819 */ /* 0x000fe4000001160e */
[----:B------:R-:W-:Y:S02]  /*f1a0*/  LOP3.LUT R14, R16, 0xff, RZ, 0xc0, !PT ;  /* 0x000000ff100e7812 */ /* 0x000fe400078ec0ff */
[----:B------:R-:W-:Y:S02]  /*f1b0*/  SHF.R.U32.HI R9, RZ, 0x8, R2 ;  /* 0x00000008ff097819 */ /* 0x000fe40000011602 */
[----:B------:R-:W-:Y:S02]  /*f1c0*/  LOP3.LUT R2, R8, 0xff, RZ, 0xc0, !PT ;  /* 0x000000ff08027812 */ /* 0x000fe400078ec0ff */
[----:B------:R-:W-:Y:S02]  /*f1d0*/  LOP3.LUT R4, R189, R3, RZ, 0xc0, !PT ;  /* 0x00000003bd047212 */ /* 0x000fe400078ec0ff */
[----:B------:R-:W-:-:S02]  /*f1e0*/  LOP3.LUT R10, R0, 0xff, RZ, 0xc0, !PT ;  /* 0x000000ff000a7812 */ /* 0x000fc400078ec0ff */
[----:B------:R-:W-:Y:S02]  /*f1f0*/  PRMT R8, R18, 0x5410, R11 ;  /* 0x0000541012087816 */ /* 0x000fe4000000000b */
[----:B------:R-:W-:Y:S02]  /*f200*/  LOP3.LUT R5, R188, R5, RZ, 0xc0, !PT ;  /* 0x00000005bc057212 */ /* 0x000fe400078ec0ff */
[----:B------:R-:W-:Y:S02]  /*f210*/  LOP3.LUT R6, R187, R6, RZ, 0xc0, !PT ;  /* 0x00000006bb067212 */ /* 0x000fe400078ec0ff */
[----:B------:R-:W-:Y:S02]  /*f220*/  LOP3.LUT R7, R179, R7, RZ, 0xc0, !PT ;  /* 0x00000007b3077212 */ /* 0x000fe400078ec0ff */
[----:B------:R-:W-:Y:S02]  /*f230*/  SHF.R.U32.HI R3, RZ, 0x18, R0 ;  /* 0x00000018ff037819 */ /* 0x000fe40000011600 */
[----:B------:R-:W-:-:S02]  /*f240*/  PRMT R11, R14, 0x5410, R15 ;  /* 0x000054100e0b7816 */ /* 0x000fc4000000000f */
[----:B------:R-:W-:Y:S02]  /*f250*/  PRMT R0, R10, 0x5410, R9 ;  /* 0x000054100a007816 */ /* 0x000fe40000000009 */
[----:B------:R-:W-:Y:S02]  /*f260*/  PRMT R9, R2, 0x5410, R3 ;  /* 0x0000541002097816 */ /* 0x000fe40000000003 */
[--C-:B------:R-:W-:Y:S02]  /*f270*/  HSET2.LE.AND R2, R8, R154.reuse, PT ;  /* 0x0000009a08027233 */ /* 0x100fe40003803000 */
[--C-:B------:R-:W-:Y:S01]  /*f280*/  HSET2.LE.AND R3, R11, R154.reuse, PT ;  /* 0x0000009a0b037233 */ /* 0x100fe20003803000 */
[----:B-1----:R-:W-:Y:S01]  /*f290*/  HMMA.16816.F32.BF16 R76, R4, R20, R84 ;  /* 0x00000014044c723c */ /* 0x002fe20000041854 */
[----:B------:R-:W-:Y:S02]  /*f2a0*/  HSET2.LE.AND R0, R0, R154, PT ;  /* 0x0000009a00007233 */ /* 0x000fe40003803000 */
[----:B------:R-:W-:-:S03]  /*f2b0*/  LOP3.LUT R10, R170, R2, RZ, 0xc0, !PT ;  /* 0x00000002aa0a7212 */ /* 0x000fc600078ec0ff */
[----:B--2---:R-:W-:Y:S01]  /*f2c0*/  HMMA.16816.F32.BF16 R80, R4, R40, R68 ;  /* 0x000000280450723c */ /* 0x004fe20000041844 */
[----:B------:R-:W-:Y:S01]  /*f2d0*/  LOP3.LUT R11, R161, R3, RZ, 0xc0, !PT ;  /* 0x00000003a10b7212 */ /* 0x000fe200078ec0ff */
[----:B------:R-:W-:-:S04]  /*f2e0*/  IMAD.WIDE.U32 R2, R30, -0x2daee0ad, RZ ;  /* 0xd2511f531e027825 */ /* 0x000fc800078e00ff */
[----:B------:R-:W-:Y:S01]  /*f2f0*/  HMMA.16816.F32.BF16 R48, R4, R22, R48 ;  /* 0x000000160430723c */ /* 0x000fe20000041830 */
[----:B------:R-:W-:-:S05]  /*f300*/  IMAD.WIDE.U32 R14, R129, -0x326172a9, RZ ;  /* 0xcd9e8d57810e7825 */ /* 0x000fca00078e00ff */
[----:B------:R-:W-:Y:S01]  /*f310*/  HMMA.16816.F32.BF16 R64, R4, R42, R64 ;  /* 0x0000002a0440723c */ /* 0x000fe20000041840 */
[----:B------:R-:W-:-:S06]  /*f320*/  IMAD.WIDE.U32 R96, R132, -0x326172a9, RZ ;  /* 0xcd9e8d5784607825 */ /* 0x000fcc00078e00ff */
[----:B------:R-:W-:Y:S01]  /*f330*/  IMAD.WIDE.U32 R4, R32, -0x2daee0ad, RZ ;  /* 0xd2511f5320047825 */ /* 0x000fe200078e00ff */
[----:B------:R-:W-:Y:S01]  /*f340*/  LOP3.LUT R8, R147, R0, RZ, 0xc0, !PT ;  /* 0x0000000093087212 */ /* 0x000fe200078ec0ff */
[----:B------:R-:W1:Y:S01]  /*f350*/  LDSM.16.MT88.4 R32, [R226+0x4c00] ;  /* 0x004c0000e220783b */ /* 0x000e620000004200 */
[----:B------:R-:W-:Y:S02]  /*f360*/  LOP3.LUT R19, R95, R233, R4, 0x96, !PT ;  /* 0x000000e95f137212 */ /* 0x000fe400078e9604 */
[----:B------:R-:W-:Y:S02]  /*f370*/  LOP3.LUT R4, R17, R235, R140, 0x96, !PT ;  /* 0x000000eb11047212 */ /* 0x000fe400078e968c */
[----:B------:R-:W-:Y:S02]  /*f380*/  LOP3.LUT R0, R3, R155, R130, 0x96, !PT ;  /* 0x0000009b03007212 */ /* 0x000fe400078e9682 */
[----:B------:R-:W-:Y:S02]  /*f390*/  LOP3.LUT R30, R97, R237, R14, 0x96, !PT ;  /* 0x000000ed611e7212 */ /* 0x000fe400078e960e */
[----:B------:R-:W-:-:S02]  /*f3a0*/  LOP3.LUT R58, R5, R239, R148, 0x96, !PT ;  /* 0x000000ef053a7212 */ /* 0x000fc400078e9694 */
[C---:B------:R-:W-:Y:S02]  /*f3b0*/  LOP3.LUT R6, R2.reuse, 0xffff, RZ, 0xc0, !PT ;  /* 0x0000ffff02067812 */ /* 0x040fe400078ec0ff */
[----:B------:R-:W-:Y:S02]  /*f3c0*/  LOP3.LUT R17, R2, 0xff, RZ, 0xc0, !PT ;  /* 0x000000ff02117812 */ /* 0x000fe400078ec0ff */
[--C-:B------:R-:W-:Y:S02]  /*f3d0*/  SHF.R.U32.HI R5, RZ, 0x10, R2.reuse ;  /* 0x00000010ff057819 */ /* 0x100fe40000011602 */
[----:B------:R-:W-:Y:S01]  /*f3e0*/  SHF.R.U32.HI R14, RZ, 0x18, R2 ;  /* 0x00000018ff0e7819 */ /* 0x000fe20000011602 */
[----:B------:R-:W-:Y:S01]  /*f3f0*/  IMAD.WIDE.U32 R2, R4, -0x2daee0ad, RZ ;  /* 0xd2511f5304027825 */ /* 0x000fe200078e00ff */
[----:B------:R-:W-:Y:S02]  /*f400*/  LOP3.LUT R4, R0, 0xffff, RZ, 0xc0, !PT ;  /* 0x0000ffff00047812 */ /* 0x000fe400078ec0ff */
[----:B------:R-:W-:-:S02]  /*f410*/  SHF.R.U32.HI R7, RZ, 0x10, R0 ;  /* 0x00000010ff077819 */ /* 0x000fc40000011600 */
[----:B------:R-:W-:Y:S02]  /*f420*/  LOP3.LUT R16, R0, 0xff, RZ, 0xc0, !PT ;  /* 0x000000ff00107812 */ /* 0x000fe400078ec0ff */
[----:B------:R-:W-:Y:S02]  /*f430*/  SHF.R.U32.HI R4, RZ, 0x8, R4 ;  /* 0x00000008ff047819 */ /* 0x000fe40000011604 */
[----:B------:R-:W-:Y:S02]  /*f440*/  HSET2.LE.AND R9, R9, R154, PT ;  /* 0x0000009a09097233 */ /* 0x000fe40003803000 */
[----:B------:R-:W-:Y:S02]  /*f450*/  LOP3.LUT R31, R15, R219, R108, 0x96, !PT ;  /* 0x000000db0f1f7212 */ /* 0x000fe400078e966c */
[----:B------:R-:W-:Y:S02]  /*f460*/  LOP3.LUT R5, R5, 0xff, RZ, 0xc0, !PT ;  /* 0x000000ff05057812 */ /* 0x000fe400078ec0ff */
[----:B------:R-:W-:-:S02]  /*f470*/  SHF.R.U32.HI R15, RZ, 0x18, R0 ;  /* 0x00000018ff0f7819 */ /* 0x000fc40000011600 */
[----:B------:R-:W-:Y:S02]  /*f480*/  LOP3.LUT R7, R7, 0xff, RZ, 0xc0, !PT ;  /* 0x000000ff07077812 */ /* 0x000fe400078ec0ff */
[----:B------:R-:W-:Y:S02]  /*f490*/  PRMT R4, R16, 0x5410, R4 ;  /* 0x0000541010047816 */ /* 0x000fe40000000004 */
[----:B------:R-:W-:Y:S02]  /*f4a0*/  PRMT R14, R5, 0x5410, R14 ;  /* 0x00005410050e7816 */ /* 0x000fe4000000000e */
[----:B------:R-:W-:Y:S02]  /*f4b0*/  LOP3.LUT R9, R169, R9, RZ, 0xc0, !PT ;  /* 0x00000009a9097212 */ /* 0x000fe400078ec0ff */
[----:B------:R-:W-:Y:S02]  /*f4c0*/  SHF.R.U32.HI R6, RZ, 0x8, R6 ;  /* 0x00000008ff067819 */ /* 0x000fe40000011606 */
[----:B------:R-:W-:-:S02]  /*f4d0*/  PRMT R5, R7, 0x5410, R15 ;  /* 0x0000541007057816 */ /* 0x000fc4000000000f */
[----:B------:R-:W-:Y:S02]  /*f4e0*/  LOP3.LUT R0, R3, R155, R92, 0x96, !PT ;  /* 0x0000009b03007212 */ /* 0x000fe400078e965c */
[C---:B------:R-:W-:Y:S02]  /*f4f0*/  LOP3.LUT R15, R2.reuse, 0xffff, RZ, 0xc0, !PT ;  /* 0x0000ffff020f7812 */ /* 0x040fe400078ec0ff */
[----:B------:R-:W-:Y:S02]  /*f500*/  HSET2.LE.AND R3, R4, R154, PT ;  /* 0x0000009a04037233 */ /* 0x000fe40003803000 */
[----:B------:R-:W-:Y:S02]  /*f510*/  PRMT R6, R17, 0x5410, R6 ;  /* 0x0000541011067816 */ /* 0x000fe40000000006 */
[----:B------:R-:W-:Y:S02]  /*f520*/  LOP3.LUT R18, R2, 0xff, RZ, 0xc0, !PT ;  /* 0x000000ff02127812 */ /* 0x000fe400078ec0ff */
[----:B------:R-:W-:-:S02]  /*f530*/  SHF.R.U32.HI R16, RZ, 0x10, R2 ;  /* 0x00000010ff107819 */ /* 0x000fc40000011602 */
[----:B------:R-:W-:Y:S01]  /*f540*/  SHF.R.U32.HI R17, RZ, 0x18, R2 ;  /* 0x00000018ff117819 */ /* 0x000fe20000011602 */
[C---:B------:R-:W-:Y:S01]  /*f550*/  HMMA.16816.F32.BF16 R68, R8.reuse, R20, R72 ;  /* 0x000000140844723c */ /* 0x040fe20000041848 */
[----:B------:R-:W-:Y:S02]  /*f560*/  LOP3.LUT R2, R0, 0xffff, RZ, 0xc0, !PT ;  /* 0x0000ffff00027812 */ /* 0x000fe400078ec0ff */
[----:B------:R-:W-:Y:S02]  /*f570*/  LOP3.LUT R4, R202, R3, RZ, 0xc0, !PT ;  /* 0x00000003ca047212 */ /* 0x000fe400078ec0ff */
[----:B------:R-:W-:Y:S01]  /*f580*/  SHF.R.U32.HI R3, RZ, 0x10, R0 ;  /* 0x00000010ff037819 */ /* 0x000fe20000011600 */
[C---:B------:R-:W-:Y:S01]  /*f590*/  HMMA.16816.F32.BF16 R36, R8.reuse, R22, R36 ;  /* 0x000000160824723c */ /* 0x040fe20000041824 */
[--C-:B------:R-:W-:Y:S01]  /*f5a0*/  HSET2.LE.AND R7, R14, R154.reuse, PT ;  /* 0x0000009a0e077233 */ /* 0x100fe20003803000 */
[----:B------:R-:W-:Y:S01]  /*f5b0*/  IMAD.WIDE.U32 R98, R144, -0x326172a9, RZ ;  /* 0xcd9e8d5790627825 */ /* 0x000fe200078e00ff */
[----:B------:R-:W-:Y:S01]  /*f5c0*/  LOP3.LUT R14, R0, 0xff, RZ, 0xc0, !PT ;  /* 0x000000ff000e7812 */ /* 0x000fe200078ec0ff */
[----:B------:R-:W2:Y:S02]  /*f5d0*/  LDSM.16.MT88.4 R20, [R226+0x5000] ;  /* 0x00500000e214783b */ /* 0x000ea40000004200 */
[C---:B------:R-:W-:Y:S06]  /*f5e0*/  HMMA.16816.F32.BF16 R88, R8.reuse, R40, R88 ;  /* 0x000000280858723c */ /* 0x040fec0000041858 */
[----:B------:R-:W-:Y:S01]  /*f5f0*/  HMMA.16816.F32.BF16 R72, R8, R42, R60 ;  /* 0x0000002a0848723c */ /* 0x000fe2000004183c */
[----:B------:R-:W-:-:S06]  /*f600*/  HSET2.LE.AND R5, R5, R154, PT ;  /* 0x0000009a05057233 */ /* 0x000fcc0003803000 */
[----:B------:R-:W-:Y:S02]  /*f610*/  SHF.R.U32.HI R8, RZ, 0x8, R15 ;  /* 0x00000008ff087819 */ /* 0x000fe4000001160f */
[----:B------:R-:W-:Y:S02]  /*f620*/  LOP3.LUT R9, R16, 0xff, RZ, 0xc0, !PT ;  /* 0x000000ff10097812 */ /* 0x000fe400078ec0ff */
[----:B------:R-:W-:Y:S02]  /*f630*/  SHF.R.U32.HI R11, RZ, 0x8, R2 ;  /* 0x00000008ff0b7819 */ /* 0x000fe40000011602 */
[----:B------:R-:W-:Y:S02]  /*f640*/  SHF.R.U32.HI R10, RZ, 0x18, R0 ;  /* 0x00000018ff0a7819 */ /* 0x000fe40000011600 */
[----:B------:R-:W-:Y:S02]  /*f650*/  LOP3.LUT R2, R3, 0xff, RZ, 0xc0, !PT ;  /* 0x000000ff03027812 */ /* 0x000fe400078ec0ff */
[----:B------:R-:W-:-:S02]  /*f660*/  PRMT R0, R18, 0x5410, R8 ;  /* 0x0000541012007816 */ /* 0x000fc40000000008 */
[----:B------:R-:W-:Y:S02]  /*f670*/  PRMT R3, R9, 0x5410, R17 ;  /* 0x0000541009037816 */ /* 0x000fe40000000011 */
[--C-:B------:R-:W-:Y:S02]  /*f680*/  HSET2.LE.AND R6, R6, R154.reuse, PT ;  /* 0x0000009a06067233 */ /* 0x100fe40003803000 */
[----:B------:R-:W-:Y:S02]  /*f690*/  PRMT R8, R14, 0x5410, R11 ;  /* 0x000054100e087816 */ /* 0x000fe4000000000b */
[----:B------:R-:W-:Y:S02]  /*f6a0*/  PRMT R9, R2, 0x5410, R10 ;  /* 0x0000541002097816 */ /* 0x000fe4000000000a */
[----:B------:R-:W-:Y:S02]  /*f6b0*/  HSET2.LE.AND R2, R3, R154, PT ;  /* 0x0000009a03027233 */ /* 0x000fe40003803000 */
[----:B------:R-:W-:-:S02]  /*f6c0*/  LOP3.LUT R5, R201, R5, RZ, 0xc0, !PT ;  /* 0x00000005c9057212 */ /* 0x000fc400078ec0ff */
[----:B------:R-:W-:Y:S02]  /*f6d0*/  LOP3.LUT R6, R191, R6, RZ, 0xc0, !PT ;  /* 0x00000006bf067212 */ /* 0x000fe400078ec0ff */
[----:B------:R-:W-:Y:S02]  /*f6e0*/  LOP3.LUT R7, R200, R7, RZ, 0xc0, !PT ;  /* 0x00000007c8077212 */ /* 0x000fe400078ec0ff */
[--C-:B------:R-:W-:Y:S02]  /*f6f0*/  HSET2.LE.AND R3, R8, R154.reuse, PT ;  /* 0x0000009a08037233 */ /* 0x100fe40003803000 */
[--C-:B------:R-:W-:Y:S02]  /*f700*/  HSET2.LE.AND R0, R0, R154.reuse, PT ;  /* 0x0000009a00007233 */ /* 0x100fe40003803000 */
[----:B------:R-:W-:Y:S02]  /*f710*/  HSET2.LE.AND R9, R9, R154, PT ;  /* 0x0000009a09097233 */ /* 0x000fe40003803000 */
[----:B------:R-:W-:-:S02]  /*f720*/  LOP3.LUT R11, R163, R2, RZ, 0xc0, !PT ;  /* 0x00000002a30b7212 */ /* 0x000fc400078ec0ff */
[----:B------:R-:W-:Y:S01]  /*f730*/  LOP3.LUT R8, R160, R3, RZ, 0xc0, !PT ;  /* 0x00000003a0087212 */ /* 0x000fe200078ec0ff */
[----:B------:R-:W-:Y:S01]  /*f740*/  IMAD.WIDE.U32 R2, R19, -0x326172a9, RZ ;  /* 0xcd9e8d5713027825 */ /* 0x000fe200078e00ff */
[----:B-1----:R-:W-:Y:S01]  /*f750*/  HMMA.16816.F32.BF16 R60, R4, R34, R48 ;  /* 0x00000022043c723c */ /* 0x002fe20000041830 */
[----:B------:R-:W-:Y:S02]  /*f760*/  LOP3.LUT R10, R190, R0, RZ, 0xc0, !PT ;  /* 0x00000000be0a7212 */ /* 0x000fe400078ec0ff */
[----:B------:R-:W-:-:S03]  /*f770*/  LOP3.LUT R9, R164, R9, RZ, 0xc0, !PT ;  /* 0x00000009a4097212 */ /* 0x000fc600078ec0ff */
[----:B------:R-:W-:Y:S01]  /*f780*/  HMMA.16816.F32.BF16 R76, R4, R32, R76 ;  /* 0x00000020044c723c */ /* 0x000fe2000004184c */
[----:B------:R-:W-:Y:S01]  /*f790*/  IMAD.WIDE.U32 R14, R143, -0x326172a9, RZ ;  /* 0xcd9e8d578f0e7825 */ /* 0x000fe200078e00ff */
[----:B------:R-:W-:-:S04]  /*f7a0*/  LOP3.LUT R0, R2, 0xffff, RZ, 0xc0, !PT ;  /* 0x0000ffff02007812 */ /* 0x000fc800078ec0ff */
[C---:B------:R-:W-:Y:S06]  /*f7b0*/  HMMA.16816.F32.BF16 R48, R4.reuse, R44, R80 ;  /* 0x0000002c0430723c */ /* 0x040fec0000041850 */
[----:B------:R-:W-:Y:S01]  /*f7c0*/  HMMA.16816.F32.BF16 R40, R4, R46, R64 ;  /* 0x0000002e0428723c */ /* 0x000fe20000041840 */
[----:B------:R-:W-:-:S06]  /*f7d0*/  IMAD.WIDE.U32 R80, R30, -0x2daee0ad, RZ ;  /* 0xd2511f531e507825 */ /* 0x000fcc00078e00ff */
[----:B------:R-:W-:-:S04]  /*f7e0*/  IMAD.WIDE.U32 R4, R58, -0x326172a9, RZ ;  /* 0xcd9e8d573a047825 */ /* 0x000fc800078e00ff */
[----:B------:R-:W-:Y:S01]  /*f7f0*/  IMAD.WIDE.U32 R6, R31, -0x2daee0ad, RZ ;  /* 0xd2511f531f067825 */ /* 0x000fe200078e00ff */
[----:B------:R-:W-:Y:S01]  /*f800*/  LOP3.LUT R30, R5, R235, R100, 0x96, !PT ;  /* 0x000000eb051e7212 */ /* 0x000fe200078e9664 */
[----:B------:R-:W-:Y:S01]  /*f810*/  HMMA.16816.F32.BF16 R64, R8, R34, R36 ;  /* 0x000000220840723c */ /* 0x000fe20000041824 */
[----:B------:R-:W-:Y:S01]  /*f820*/  SHF.R.U32.HI R5, RZ, 0x8, R0 ;  /* 0x00000008ff057819 */ /* 0x000fe20000011600 */
[----:B------:R-:W1:Y:S01]  /*f830*/  LDSM.16.MT88.4 R36, [R223+0x5000] ;  /* 0x00500000df24783b */ /* 0x000e620000004200 */
[----:B------:R-:W-:Y:S02]  /*f840*/  LOP3.LUT R31, R99, R237, R14, 0x96, !PT ;  /* 0x000000ed631f7212 */ /* 0x000fe400078e960e */
[----:B------:R-:W-:Y:S02]  /*f850*/  LOP3.LUT R0, R3, R135, R4, 0x96, !PT ;  /* 0x0000008703007212 */ /* 0x000fe400078e9604 */
[----:B------:R-:W-:Y:S02]  /*f860*/  LOP3.LUT R14, R7, R239, R150, 0x96, !PT ;  /* 0x000000ef070e7212 */ /* 0x000fe400078e9696 */
[----:B------:R-:W-:-:S02]  /*f870*/  LOP3.LUT R7, R81, R233, R6, 0x96, !PT ;  /* 0x000000e951077212 */ /* 0x000fc400078e9606 */
[----:B------:R-:W-:Y:S02]  /*f880*/  LOP3.LUT R6, R2, 0xff, RZ, 0xc0, !PT ;  /* 0x000000ff02067812 */ /* 0x000fe400078ec0ff */
[--C-:B------:R-:W-:Y:S02]  /*f890*/  SHF.R.U32.HI R4, RZ, 0x10, R2.reuse ;  /* 0x00000010ff047819 */ /* 0x100fe40000011602 */
[----:B------:R-:W-:Y:S02]  /*f8a0*/  SHF.R.U32.HI R19, RZ, 0x18, R2 ;  /* 0x00000018ff137819 */ /* 0x000fe40000011602 */
[----:B------:R-:W-:Y:S02]  /*f8b0*/  LOP3.LUT R2, R0, 0xffff, RZ, 0xc0, !PT ;  /* 0x0000ffff00027812 */ /* 0x000fe400078ec0ff */
[----:B------:R-:W-:Y:S02]  /*f8c0*/  LOP3.LUT R59, R15, R219, R108, 0x96, !PT ;  /* 0x000000db0f3b7212 */ /* 0x000fe400078e966c */
[----:B------:R-:W-:-:S02]  /*f8d0*/  SHF.R.U32.HI R3, RZ, 0x10, R0 ;  /* 0x00000010ff037819 */ /* 0x000fc40000011600 */
[----:B------:R-:W-:Y:S02]  /*f8e0*/  PRMT R15, R6, 0x5410, R5 ;  /* 0x00005410060f7816 */ /* 0x000fe40000000005 */
[----:B------:R-:W-:Y:S02]  /*f8f0*/  LOP3.LUT R18, R4, 0xff, RZ, 0xc0, !PT ;  /* 0x000000ff04127812 */ /* 0x000fe400078ec0ff */
[----:B------:R-:W-:Y:S02]  /*f900*/  LOP3.LUT R6, R0, 0xff, RZ, 0xc0, !PT ;  /* 0x000000ff00067812 */ /* 0x000fe400078ec0ff */
[----:B------:R-:W-:Y:S02]  /*f910*/  SHF.R.U32.HI R4, RZ, 0x8, R2 ;  /* 0x00000008ff047819 */ /* 0x000fe40000011602 */
[----:B------:R-:W-:Y:S01]  /*f920*/  SHF.R.U32.HI R5, RZ, 0x18, R0 ;  /* 0x00000018ff057819 */ /* 0x000fe20000011600 */
[----:B------:R-:W-:Y:S01]  /*f930*/  IMAD.WIDE.U32 R16, R14, -0x326172a9, RZ ;  /* 0xcd9e8d570e107825 */ /* 0x000fe200078e00ff */
[----:B------:R-:W-:-:S02]  /*f940*/  LOP3.LUT R0, R3, 0xff, RZ, 0xc0, !PT ;  /* 0x000000ff03007812 */ /* 0x000fc400078ec0ff */
[----:B------:R-:W-:Y:S01]  /*f950*/  PRMT R4, R6, 0x5410, R4 ;  /* 0x0000541006047816 */ /* 0x000fe20000000004 */
[----:B------:R-:W-:Y:S01]  /*f960*/  IMAD.WIDE.U32 R2, R7, -0x326172a9, RZ ;  /* 0xcd9e8d5707027825 */ /* 0x000fe200078e00ff */
[----:B------:R-:W-:-:S04]  /*f970*/  PRMT R5, R0, 0x5410, R5 ;  /* 0x0000541000057816 */ /* 0x000fc80000000005 */
[----:B------:R-:W-:Y:S02]  /*f980*/  LOP3.LUT R0, R3, R135, R16, 0x96, !PT ;  /* 0x0000008703007212 */ /* 0x000fe400078e9610 */
[----:B------:R-:W-:Y:S02]  /*f990*/  LOP3.LUT R14, R2, 0xffff, RZ, 0xc0, !PT ;  /* 0x0000ffff020e7812 */ /* 0x000fe400078ec0ff */
[--C-:B------:R-:W-:Y:S02]  /*f9a0*/  HSET2.LE.AND R3, R4, R154.reuse, PT ;  /* 0x0000009a04037233 */ /* 0x100fe40003803000 */
[----:B------:R-:W-:Y:S02]  /*f9b0*/  PRMT R7, R18, 0x5410, R19 ;  /* 0x0000541012077816 */ /* 0x000fe40000000013 */
[----:B------:R-:W-:Y:S02]  /*f9c0*/  HSET2.LE.AND R6, R15, R154, PT ;  /* 0x0000009a0f067233 */ /* 0x000fe40003803000 */
[----:B------:R-:W-:-:S02]  /*f9d0*/  LOP3.LUT R18, R2, 0xff, RZ, 0xc0, !PT ;  /* 0x000000ff02127812 */ /* 0x000fc400078ec0ff */
[--C-:B------:R-:W-:Y:S02]  /*f9e0*/  SHF.R.U32.HI R16, RZ, 0x10, R2.reuse ;  /* 0x00000010ff107819 */ /* 0x100fe40000011602 */
[----:B------:R-:W-:Y:S02]  /*f9f0*/  SHF.R.U32.HI R15, RZ, 0x18, R2 ;  /* 0x00000018ff0f7819 */ /* 0x000fe40000011602 */
[----:B------:R-:W-:Y:S02]  /*fa00*/  LOP3.LUT R2, R0, 0xffff, RZ, 0xc0, !PT ;  /* 0x0000ffff00027812 */ /* 0x000fe400078ec0ff */
[----:B------:R-:W-:Y:S01]  /*fa10*/  LOP3.LUT R4, R208, R3, RZ, 0xc0, !PT ;  /* 0x00000003d0047212 */ /* 0x000fe200078ec0ff */
[C---:B------:R-:W-:Y:S01]  /*fa20*/  HMMA.16816.F32.BF16 R68, R8.reuse, R32, R68 ;  /* 0x000000200844723c */ /* 0x040fe20000041844 */
[----:B------:R-:W-:Y:S01]  /*fa30*/  SHF.R.U32.HI R3, RZ, 0x10, R0 ;  /* 0x00000010ff037819 */ /* 0x000fe20000011600 */
[----:B------:R-:W-:Y:S01]  /*fa40*/  IMAD.WIDE.U32 R92, R146, -0x326172a9, RZ ;  /* 0xcd9e8d57925c7825 */ /* 0x000fe200078e00ff */
[--C-:B------:R-:W-:Y:S01]  /*fa50*/  HSET2.LE.AND R5, R5, R154.reuse, PT ;  /* 0x0000009a05057233 */ /* 0x100fe20003803000 */
[----:B------:R-:W-:Y:S02]  /*fa60*/  LDSM.16.MT88.4 R32, [R226+0x5400] ;  /* 0x00540000e220783b */ /* 0x000fe40000004200 */
[----:B------:R-:W-:Y:S01]  /*fa70*/  HMMA.16816.F32.BF16 R88, R8, R44, R88 ;  /* 0x0000002c0858723c */ /* 0x000fe20000041858 */
[----:B------:R-:W-:-:S05]  /*fa80*/  HSET2.LE.AND R7, R7, R154, PT ;  /* 0x0000009a07077233 */ /* 0x000fca0003803000 */
[----:B------:R-:W-:Y:S07]  /*fa90*/  HMMA.16816.F32.BF16 R72, R8, R46, R72 ;  /* 0x0000002e0848723c */ /* 0x000fee0000041848 */
[----:B------:R-:W-:Y:S02]  /*faa0*/  SHF.R.U32.HI R8, RZ, 0x8, R2 ;  /* 0x00000008ff087819 */ /* 0x000fe40000011602 */
[----:B------:R-:W-:Y:S02]  /*fab0*/  LOP3.LUT R9, R0, 0xff, RZ, 0xc0, !PT ;  /* 0x000000ff00097812 */ /* 0x000fe400078ec0ff */
[----:B------:R-:W-:-:S02]  /*fac0*/  SHF.R.U32.HI R2, RZ, 0x18, R0 ;  /* 0x00000018ff027819 */ /* 0x000fc40000011600 */
[----:B------:R-:W-:Y:S02]  /*fad0*/  SHF.R.U32.HI R10, RZ, 0x8, R14 ;  /* 0x00000008ff0a7819 */ /* 0x000fe4000001160e */
[----:B------:R-:W-:Y:S02]  /*fae0*/  LOP3.LUT R0, R3, 0xff, RZ, 0xc0, !PT ;  /* 0x000000ff03007812 */ /* 0x000fe400078ec0ff */
[----:B------:R-:W-:Y:S02]  /*faf0*/  PRMT R3, R9, 0x5410, R8 ;  /* 0x0000541009037816 */ /* 0x000fe40000000008 */
[----:B------:R-:W-:Y:S02]  /*fb00*/  PRMT R10, R18, 0x5410, R10 ;  /* 0x00005410120a7816 */ /* 0x000fe4000000000a */
[----:B------:R-:W-:Y:S02]  /*fb10*/  PRMT R2, R0, 0x5410, R2 ;  /* 0x0000541000027816 */ /* 0x000fe40000000002 */
[----:B------:R-:W-:-:S02]  /*fb20*/  LOP3.LUT R5, R205, R5, RZ, 0xc0, !PT ;  /* 0x00000005cd057212 */ /* 0x000fc400078ec0ff */
[----:B------:R-:W-:Y:S02]  /*fb30*/  LOP3.LUT R6, R204, R6, RZ, 0xc0, !PT ;  /* 0x00000006cc067212 */ /* 0x000fe400078ec0ff */
[----:B------:R-:W-:Y:S02]  /*fb40*/  LOP3.LUT R7, R203, R7, RZ, 0xc0, !PT ;  /* 0x00000007cb077212 */ /* 0x000fe400078ec0ff */
[--C-:B------:R-:W-:Y:S02]  /*fb50*/  HSET2.LE.AND R0, R3, R154.reuse, PT ;  /* 0x0000009a03007233 */ /* 0x100fe40003803000 */
[--C-:B------:R-:W-:Y:S02]  /*fb60*/  HSET2.LE.AND R2, R2, R154.reuse, PT ;  /* 0x0000009a02027233 */ /* 0x100fe40003803000 */
[----:B------:R-:W-:Y:S01]  /*fb70*/  HSET2.LE.AND R3, R10, R154, PT ;  /* 0x0000009a0a037233 */ /* 0x000fe20003803000 */
[----:B--2---:R-:W-:Y:S01]  /*fb80*/  HMMA.16816.F32.BF16 R84, R4, R20, R76 ;  /* 0x000000140454723c */ /* 0x004fe2000004184c */
[----:B------:R-:W-:-:S02]  /*fb90*/  LOP3.LUT R11, R16, 0xff, RZ, 0xc0, !PT ;  /* 0x000000ff100b7812 */ /* 0x000fc400078ec0ff */
[----:B------:R-:W-:Y:S02]  /*fba0*/  LOP3.LUT R9, R167, R2, RZ, 0xc0, !PT ;  /* 0x00000002a7097212 */ /* 0x000fe400078ec0ff */
[----:B------:R-:W-:Y:S01]  /*fbb0*/  LOP3.LUT R10, R168, R3, RZ, 0xc0, !PT ;  /* 0x00000003a80a7212 */ /* 0x000fe200078ec0ff */
[----:B------:R-:W-:Y:S01]  /*fbc0*/  HMMA.16816.F32.BF16 R76, R4, R22, R60 ;  /* 0x00000016044c723c */ /* 0x000fe2000004183c */
[----:B------:R-:W-:Y:S01]  /*fbd0*/  IMAD.WIDE.U32 R2, R30, -0x2daee0ad, RZ ;  /* 0xd2511f531e027825 */ /* 0x000fe200078e00ff */
[----:B------:R-:W-:-:S04]  /*fbe0*/  PRMT R11, R11, 0x5410, R15 ;  /* 0x000054100b0b7816 */ /* 0x000fc8000000000f */
[----:B-1----:R-:W-:Y:S01]  /*fbf0*/  HMMA.16816.F32.BF16 R60, R4, R36, R48 ;  /* 0x00000024043c723c */ /* 0x002fe20000041830 */
[----:B------:R-:W-:Y:S01]  /*fc00*/  LOP3.LUT R8, R166, R0, RZ, 0xc0, !PT ;  /* 0x00000000a6087212 */ /* 0x000fe200078ec0ff */
[----:B------:R-:W-:-:S04]  /*fc10*/  IMAD.WIDE.U32 R14, R145, -0x326172a9, RZ ;  /* 0xcd9e8d57910e7825 */ /* 0x000fc800078e00ff */
[----:B------:R-:W-:Y:S01]  /*fc20*/  HMMA.16816.F32.BF16 R48, R4, R38, R40 ;  /* 0x000000260430723c */ /* 0x000fe20000041828 */
[----:B------:R-:W-:Y:S01]  /*fc30*/  LOP3.LUT R0, R3, R155, R94, 0x96, !PT ;  /* 0x0000009b03007212 */ /* 0x000fe200078e965e */
[----:B------:R-:W1:Y:S05]  /*fc40*/  LDSM.16.MT88.4 R40, [R223+0x5400] ;  /* 0x00540000df28783b */ /* 0x000e6a0000004200 */
[----:B------:R-:W-:Y:S01]  /*fc50*/  IMAD.WIDE.U32 R4, R59, -0x2daee0ad, RZ ;  /* 0xd2511f533b047825 */ /* 0x000fe200078e00ff */
[----:B------:R-:W-:-:S03]  /*fc60*/  LOP3.LUT R6, R17, R235, R96, 0x96, !PT ;  /* 0x000000eb11067212 */ /* 0x000fc600078e9660 */
[----:B------:R-:W-:Y:S01]  /*fc70*/  IMAD.WIDE.U32 R58, R31, -0x2daee0ad, RZ ;  /* 0xd2511f531f3a7825 */ /* 0x000fe200078e00ff */
[----:B------:R-:W-:Y:S02]  /*fc80*/  LOP3.LUT R3, R2, 0xffff, RZ, 0xc0, !PT ;  /* 0x0000ffff02037812 */ /* 0x000fe400078ec0ff */
[----:B------:R-:W-:Y:S02]  /*fc90*/  LOP3.LUT R44, R5, R239, R156, 0x96, !PT ;  /* 0x000000ef052c7212 */ /* 0x000fe400078e969c */
[----:B------:R-:W-:Y:S01]  /*fca0*/  LOP3.LUT R31, R59, R233, R4, 0x96, !PT ;  /* 0x000000e93b1f7212 */ /* 0x000fe200078e9604 */
[----:B------:R-:W-:Y:S01]  /*fcb0*/  IMAD.WIDE.U32 R4, R6, -0x2daee0ad, RZ ;  /* 0xd2511f5306047825 */ /* 0x000fe200078e00ff */
[----:B------:R-:W-:Y:S02]  /*fcc0*/  LOP3.LUT R30, R93, R237, R14, 0x96, !PT ;  /* 0x000000ed5d1e7212 */ /* 0x000fe400078e960e */
[----:B------:R-:W-:Y:S02]  /*fcd0*/  SHF.R.U32.HI R6, RZ, 0x10, R2 ;  /* 0x00000010ff067819 */ /* 0x000fe40000011602 */
[----:B------:R-:W-:-:S02]  /*fce0*/  SHF.R.U32.HI R14, RZ, 0x8, R3 ;  /* 0x00000008ff0e7819 */ /* 0x000fc40000011603 */
[----:B------:R-:W-:Y:S02]  /*fcf0*/  LOP3.LUT R3, R0, 0xffff, RZ, 0xc0, !PT ;  /* 0x0000ffff00037812 */ /* 0x000fe400078ec0ff */
[----:B------:R-:W-:Y:S02]  /*fd00*/  LOP3.LUT R19, R15, R219, R196, 0x96, !PT ;  /* 0x000000db0f137212 */ /* 0x000fe400078e96c4 */
[----:B------:R-:W-:Y:S02]  /*fd10*/  LOP3.LUT R7, R6, 0xff, RZ, 0xc0, !PT ;  /* 0x000000ff06077812 */ /* 0x000fe400078ec0ff */
[--C-:B------:R-:W-:Y:S02]  /*fd20*/  SHF.R.U32.HI R6, RZ, 0x10, R0.reuse ;  /* 0x00000010ff067819 */ /* 0x100fe40000011600 */
[----:B------:R-:W-:Y:S02]  /*fd30*/  LOP3.LUT R16, R0, 0xff, RZ, 0xc0, !PT ;  /* 0x000000ff00107812 */ /* 0x000fe400078ec0ff */
[----:B------:R-:W-:-:S02]  /*fd40*/  SHF.R.U32.HI R15, RZ, 0x18, R0 ;  /* 0x00000018ff0f7819 */ /* 0x000fc40000011600 */
[----:B------:R-:W-:Y:S02]  /*fd50*/  LOP3.LUT R18, R2, 0xff, RZ, 0xc0, !PT ;  /* 0x000000ff02127812 */ /* 0x000fe400078ec0ff */
[----:B------:R-:W-:Y:S02]  /*fd60*/  SHF.R.U32.HI R0, RZ, 0x8, R3 ;  /* 0x00000008ff007819 */ /* 0x000fe40000011603 */
[----:B------:R-:W-:Y:S02]  /*fd70*/  HSET2.LE.AND R11, R11, R154, PT ;  /* 0x0000009a0b0b7233 */ /* 0x000fe40003803000 */
[----:B------:R-:W-:Y:S02]  /*fd80*/  LOP3.LUT R3, R6, 0xff, RZ, 0xc0, !PT ;  /* 0x000000ff06037812 */ /* 0x000fe400078ec0ff */
[----:B------:R-:W-:Y:S02]  /*fd90*/  PRMT R14, R18, 0x5410, R14 ;  /* 0x00005410120e7816 */ /* 0x000fe4000000000e */
[----:B------:R-:W-:-:S02]  /*fda0*/  PRMT R0, R16, 0x5410, R0 ;  /* 0x0000541010007816 */ /* 0x000fc40000000000 */
[----:B------:R-:W-:Y:S02]  /*fdb0*/  SHF.R.U32.HI R17, RZ, 0x18, R2 ;  /* 0x00000018ff117819 */ /* 0x000fe40000011602 */
[----:B------:R-:W-:Y:S02]  /*fdc0*/  PRMT R6, R3, 0x5410, R15 ;  /* 0x0000541003067816 */ /* 0x000fe4000000000f */
[----:B------:R-:W-:Y:S02]  /*fdd0*/  LOP3.LUT R11, R221, R11, RZ, 0xc0, !PT ;  /* 0x0000000bdd0b7212 */ /* 0x000fe400078ec0ff */
[--C-:B------:R-:W-:Y:S02]  /*fde0*/  HSET2.LE.AND R0, R0, R154.reuse, PT ;  /* 0x0000009a00007233 */ /* 0x100fe40003803000 */
[----:B------:R-:W-:Y:S02]  /*fdf0*/  HSET2.LE.AND R3, R14, R154, PT ;  /* 0x0000009a0e037233 */ /* 0x000fe40003803000 */
[----:B------:R-:W-:-:S02]  /*fe00*/  LOP3.LUT R2, R5, R155, R80, 0x96, !PT ;  /* 0x0000009b05027212 */ /* 0x000fc400078e9650 */
[----:B------:R-:W-:Y:S02]  /*fe10*/  PRMT R7, R7, 0x5410, R17 ;  /* 0x0000541007077816 */ /* 0x000fe40000000011 */
[C---:B------:R-:W-:Y:S02]  /*fe20*/  LOP3.LUT R15, R4.reuse, 0xffff, RZ, 0xc0, !PT ;  /* 0x0000ffff040f7812 */ /* 0x040fe400078ec0ff */
[----:B------:R-:W-:Y:S02]  /*fe30*/  LOP3.LUT R18, R4, 0xff, RZ, 0xc0, !PT ;  /* 0x000000ff04127812 */ /* 0x000fe400078ec0ff */
[--C-:B------:R-:W-:Y:S02]  /*fe40*/  SHF.R.U32.HI R16, RZ, 0x10, R4.reuse ;  /* 0x00000010ff107819 */ /* 0x100fe40000011604 */
[----:B------:R-:W-:Y:S02]  /*fe50*/  HSET2.LE.AND R5, R6, R154, PT ;  /* 0x0000009a06057233 */ /* 0x000fe40003803000 */
[----:B------:R-:W-:-:S02]  /*fe60*/  SHF.R.U32.HI R17, RZ, 0x18, R4 ;  /* 0x00000018ff117819 */ /* 0x000fc40000011604 */
[----:B------:R-:W-:Y:S02]  /*fe70*/  LOP3.LUT R4, R212, R0, RZ, 0xc0, !PT ;  /* 0x00000000d4047212 */ /* 0x000fe400078ec0ff */
[----:B------:R-:W-:Y:S01]  /*fe80*/  LOP3.LUT R6, R210, R3, RZ, 0xc0, !PT ;  /* 0x00000003d2067212 */ /* 0x000fe200078ec0ff */
[C---:B------:R-:W-:Y:S01]  /*fe90*/  HMMA.16816.F32.BF16 R68, R8.reuse, R20, R68 ;  /* 0x000000140844723c */ /* 0x040fe20000041844 */
[----:B------:R-:W-:Y:S02]  /*fea0*/  LOP3.LUT R0, R2, 0xffff, RZ, 0xc0, !PT ;  /* 0x0000ffff02007812 */ /* 0x000fe400078ec0ff */
[----:B------:R-:W-:Y:S02]  /*feb0*/  SHF.R.U32.HI R3, RZ, 0x10, R2 ;  /* 0x00000010ff037819 */ /* 0x000fe40000011602 */
[----:B------:R-:W-:Y:S01]  /*fec0*/  LOP3.LUT R14, R16, 0xff, RZ, 0xc0, !PT ;  /* 0x000000ff100e7812 */ /* 0x000fe200078ec0ff */
[----:B------:R-:W-:Y:S01]  /*fed0*/  HMMA.16816.F32.BF16 R80, R8, R22, R64 ;  /* 0x000000160850723c */ /* 0x000fe20000041840 */
[----:B------:R-:W-:-:S05]  /*fee0*/  LOP3.LUT R16, R2, 0xff, RZ, 0xc0, !PT ;  /* 0x000000ff02107812 */ /* 0x000fca00078ec0ff */
[C---:B------:R-:W-:Y:S06]  /*fef0*/  HMMA.16816.F32.BF16 R88, R8.reuse, R36, R88 ;  /* 0x000000240858723c */ /* 0x040fec0000041858 */
[----:B------:R-:W-:Y:S01]  /*ff00*/  HMMA.16816.F32.BF16 R72, R8, R38, R72 ;  /* 0x000000260848723c */ /* 0x000fe20000041848 */
[----:B------:R-:W-:Y:S01]  /*ff10*/  IMAD.WIDE.U32 R46, R30, -0x2daee0ad, RZ ;  /* 0xd2511f531e2e7825 */ /* 0x000fe200078e00ff */
[----:B------:R-:W-:Y:S01]  /*ff20*/  HSET2.LE.AND R7, R7, R154, PT ;  /* 0x0000009a07077233 */ /* 0x000fe20003803000 */
[----:B------:R-:W-:Y:S04]  /*ff30*/  LDSM.16.MT88.4 R36, [R223+0x5800] ;  /* 0x00580000df24783b */ /* 0x000fe80000004200 */
[----:B------:R-:W-:Y:S01]  /*ff40*/  IMAD.WIDE.U32 R8, R19, -0x2daee0ad, RZ ;  /* 0xd2511f5313087825 */ /* 0x000fe200078e00ff */
[----:B------:R-:W-:-:S02]  /*ff50*/  SHF.R.U32.HI R10, RZ, 0x8, R15 ;  /* 0x00000008ff0a7819 */ /* 0x000fc4000001160f */
[----:B------:R-:W-:Y:S02]  /*ff60*/  SHF.R.U32.HI R15, RZ, 0x18, R2 ;  /* 0x00000018ff0f7819 */ /* 0x000fe40000011602 */
[----:B------:R-:W-:Y:S02]  /*ff70*/  SHF.R.U32.HI R11, RZ, 0x8, R0 ;  /* 0x00000008ff0b7819 */ /* 0x000fe40000011600 */
[----:B------:R-:W-:Y:S02]  /*ff80*/  LOP3.LUT R2, R3, 0xff, RZ, 0xc0, !PT ;  /* 0x000000ff03027812 */ /* 0x000fe400078ec0ff */
[----:B------:R-:W-:Y:S02]  /*ff90*/  LOP3.LUT R20, R9, R239, R158, 0x96, !PT ;  /* 0x000000ef09147212 */ /* 0x000fe400078e969e */
[----:B------:R-:W-:Y:S02]  /*ffa0*/  PRMT R3, R14, 0x5410, R17 ;  /* 0x000054100e037816 */ /* 0x000fe40000000011 */
[----:B------:R-:W-:-:S02]  /*ffb0*/  PRMT R11, R16, 0x5410, R11 ;  /* 0x00005410100b7816 */ /* 0x000fc4000000000b */
[----:B------:R-:W-:Y:S02]  /*ffc0*/  PRMT R9, R2, 0x5410, R15 ;  /* 0x0000541002097816 */ /* 0x000fe4000000000f */
[--C-:B------:R-:W-:Y:S02]  /*ffd0*/  HSET2.LE.AND R2, R3, R154.reuse, PT ;  /* 0x0000009a03027233 */ /* 0x100fe40003803000 */
[----:B------:R-:W-:Y:S02]  /*ffe0*/  PRMT R0, R18, 0x5410, R10 ;  /* 0x0000541012007816 */ /* 0x000fe4000000000a */
[--C-:B------:R-:W-:Y:S02]  /*fff0*/  HSET2.LE.AND R3, R11, R154.reuse, PT ;  /* 0x0000009a0b037233 */ /* 0x100fe40003803000 */
[----:B------:R-:W-:Y:S02]  /*10000*/  HSET2.LE.AND R9, R9, R154, PT ;  /* 0x0000009a09097233 */ /* 0x000fe40003803000 */
[----:B------:R-:W-:-:S02]  /*10010*/  LOP3.LUT R10, R47, R233, R8, 0x96, !PT ;  /* 0x000000e92f0a7212 */ /* 0x000fc400078e9608 */
[----:B------:R-:W-:Y:S02]  /*10020*/  LOP3.LUT R7, R209, R7, RZ, 0xc0, !PT ;  /* 0x00000007d1077212 */ /* 0x000fe400078ec0ff */
[----:B------:R-:W-:Y:S02]  /*10030*/  LOP3.LUT R5, R211, R5, RZ, 0xc0, !PT ;  /* 0x00000005d3057212 */ /* 0x000fe400078ec0ff */
[----:B------:R-:W-:Y:S02]  /*10040*/  HSET2.LE.AND R0, R0, R154, PT ;  /* 0x0000009a00007233 */ /* 0x000fe40003803000 */
[----:B------:R-:W-:Y:S02]  /*10050*/  LOP3.LUT R19, R249, R2, RZ, 0xc0, !PT ;  /* 0x00000002f9137212 */ /* 0x000fe400078ec0ff */
[----:B------:R-:W-:Y:S01]  /*10060*/  LOP3.LUT R16, R240, R3, RZ, 0xc0, !PT ;  /* 0x00000003f0107212 */ /* 0x000fe200078ec0ff */
[----:B------:R-:W-:Y:S01]  /*10070*/  IMAD.WIDE.U32 R2, R10, -0x326172a9, RZ ;  /* 0xcd9e8d570a027825 */ /* 0x000fe200078e00ff */
[----:B------:R-:W-:-:S03]  /*10080*/  LOP3.LUT R17, R236, R9, RZ, 0xc0, !PT ;  /* 0x00000009ec117212 */ /* 0x000fc600078ec0ff */
[----:B------:R-:W-:Y:S01]  /*10090*/  IMAD.WIDE.U32 R8, R20, -0x326172a9, RZ ;  /* 0xcd9e8d5714087825 */ /* 0x000fe200078e00ff */
[----:B-1----:R-:W-:Y:S01]  /*100a0*/  HMMA.16816.F32.BF16 R64, R4, R40, R60 ;  /* 0x000000280440723c */ /* 0x002fe2000004183c */
[----:B------:R-:W-:Y:S01]  /*100b0*/  LOP3.LUT R18, R222, R0, RZ, 0xc0, !PT ;  /* 0x00000000de127212 */ /* 0x000fe200078ec0ff */
[----:B------:R-:W1:Y:S01]  /*100c0*/  LDSM.16.MT88.4 R20, [R226+0x5800] ;  /* 0x00580000e214783b */ /* 0x000e620000004200 */
[----:B------:R-:W-:-:S03]  /*100d0*/  LOP3.LUT R0, R3, R135, R8, 0x96, !PT ;  /* 0x0000008703007212 */ /* 0x000fc600078e9608 */
[----:B------:R-:W-:Y:S01]  /*100e0*/  HMMA.16816.F32.BF16 R84, R4, R32, R84 ;  /* 0x000000200454723c */ /* 0x000fe20000041854 */
[C---:B------:R-:W-:Y:S02]  /*100f0*/  LOP3.LUT R8, R2.reuse, 0xffff, RZ, 0xc0, !PT ;  /* 0x0000ffff02087812 */ /* 0x040fe400078ec0ff */
[----:B------:R-:W-:-:S03]  /*10100*/  LOP3.LUT R14, R2, 0xff, RZ, 0xc0, !PT ;  /* 0x000000ff020e7812 */ /* 0x000fc600078ec0ff */
[----:B------:R-:W-:Y:S01]  /*10110*/  HMMA.16816.F32.BF16 R76, R4, R34, R76 ;  /* 0x00000022044c723c */ /* 0x000fe2000004184c */
[----:B------:R-:W-:-:S05]  /*10120*/  SHF.R.U32.HI R10, RZ, 0x18, R2 ;  /* 0x00000018ff0a7819 */ /* 0x000fca0000011602 */
[----:B------:R-:W-:Y:S01]  /*10130*/  HMMA.16816.F32.BF16 R60, R4, R42, R48 ;  /* 0x0000002a043c723c */ /* 0x000fe20000041830 */
[----:B------:R-:W-:-:S06]  /*10140*/  SHF.R.U32.HI R3, RZ, 0x10, R0 ;  /* 0x00000010ff037819 */ /* 0x000fcc0000011600 */
[----:B------:R-:W-:Y:S01]  /*10150*/  IMAD.WIDE.U32 R6, R44, -0x326172a9, RZ ;  /* 0xcd9e8d572c067825 */ /* 0x000fe200078e00ff */
[----:B------:R-:W-:-:S03]  /*10160*/  LOP3.LUT R44, R9, R235, R92, 0x96, !PT ;  /* 0x000000eb092c7212 */ /* 0x000fc600078e965c */
[----:B------:R-:W-:Y:S01]  /*10170*/  IMAD.WIDE.U32 R4, R31, -0x326172a9, RZ ;  /* 0xcd9e8d571f047825 */ /* 0x000fe200078e00ff */
[----:B------:R-:W-:Y:S02]  /*10180*/  SHF.R.U32.HI R9, RZ, 0x10, R2 ;  /* 0x00000010ff097819 */ /* 0x000fe40000011602 */
[----:B------:R-:W-:Y:S02]  /*10190*/  LOP3.LUT R2, R0, 0xffff, RZ, 0xc0, !PT ;  /* 0x0000ffff00027812 */ /* 0x000fe400078ec0ff */
[----:B------:R-:W-:Y:S02]  /*101a0*/  LOP3.LUT R30, R7, R235, R98, 0x96, !PT ;  /* 0x000000eb071e7212 */ /* 0x000fe400078e9662 */
[----:B------:R-:W-:Y:S02]  /*101b0*/  LOP3.LUT R6, R5, R135, R6, 0x96, !PT ;  /* 0x0000008705067212 */ /* 0x000fe400078e9606 */
[----:B------:R-:W-:Y:S02]  /*101c0*/  LOP3.LUT R11, R4, 0xffff, RZ, 0xc0, !PT ;  /* 0x0000ffff040b7812 */ /* 0x000fe400078ec0ff */
[----:B------:R-:W-:-:S02]  /*101d0*/  LOP3.LUT R7, R0, 0xff, RZ, 0xc0, !PT ;  /* 0x000000ff00077812 */ /* 0x000fc400078ec0ff */
[----:B------:R-:W-:Y:S02]  /*101e0*/  SHF.R.U32.HI R5, RZ, 0x18, R0 ;  /* 0x00000018ff057819 */ /* 0x000fe40000011600 */
[----:B------:R-:W-:Y:S02]  /*101f0*/  SHF.R.U32.HI R0, RZ, 0x8, R2 ;  /* 0x00000008ff007819 */ /* 0x000fe40000011602 */
[----:B------:R-:W-:Y:S02]  /*10200*/  LOP3.LUT R2, R3, 0xff, RZ, 0xc0, !PT ;  /* 0x000000ff03027812 */ /* 0x000fe400078ec0ff */
[----:B------:R-:W-:Y:S02]  /*10210*/  SHF.R.U32.HI R8, RZ, 0x8, R8 ;  /* 0x00000008ff087819 */ /* 0x000fe40000011608 */
[----:B------:R-:W-:Y:S02]  /*10220*/  PRMT R0, R7, 0x5410, R0 ;  /* 0x0000541007007816 */ /* 0x000fe40000000000 */
[----:B------:R-:W-:-:S02]  /*10230*/  PRMT R2, R2, 0x5410, R5 ;  /* 0x0000541002027816 */ /* 0x000fc40000000005 */
[----:B------:R-:W-:Y:S02]  /*10240*/  PRMT R3, R14, 0x5410, R8 ;  /* 0x000054100e037816 */ /* 0x000fe40000000008 */
[----:B------:R-:W-:Y:S02]  /*10250*/  LOP3.LUT R9, R9, 0xff, RZ, 0xc0, !PT ;  /* 0x000000ff09097812 */ /* 0x000fe400078ec0ff */
[--C-:B------:R-:W-:Y:S02]  /*10260*/  HSET2.LE.AND R0, R0, R154.reuse, PT ;  /* 0x0000009a00007233 */ /* 0x100fe40003803000 */
[----:B------:R-:W-:Y:S01]  /*10270*/  HSET2.LE.AND R2, R2, R154, PT ;  /* 0x0000009a02027233 */ /* 0x000fe20003803000 */
[----:B------:R-:W-:Y:S01]  /*10280*/  HMMA.16816.F32.BF16 R48, R16, R32, R68 ;  /* 0x000000201030723c */ /* 0x000fe20000041844 */
[----:B------:R-:W-:Y:S02]  /*10290*/  LOP3.LUT R15, R4, 0xff, RZ, 0xc0, !PT ;  /* 0x000000ff040f7812 */ /* 0x000fe400078ec0ff */
[----:B------:R-:W-:-:S02]  /*102a0*/  SHF.R.U32.HI R31, RZ, 0x10, R4 ;  /* 0x00000010ff1f7819 */ /* 0x000fc40000011604 */
[----:B------:R-:W-:Y:S02]  /*102b0*/  HSET2.LE.AND R3, R3, R154, PT ;  /* 0x0000009a03037233 */ /* 0x000fe40003803000 */
[----:B------:R-:W-:Y:S02]  /*102c0*/  SHF.R.U32.HI R32, RZ, 0x18, R4 ;  /* 0x00000018ff207819 */ /* 0x000fe40000011604 */
[----:B------:R-:W-:Y:S02]  /*102d0*/  PRMT R4, R9, 0x5410, R10 ;  /* 0x0000541009047816 */ /* 0x000fe4000000000a */
[----:B------:R-:W-:Y:S02]  /*102e0*/  LOP3.LUT R8, R215, R0, RZ, 0xc0, !PT ;  /* 0x00000000d7087212 */ /* 0x000fe400078ec0ff */
[----:B------:R-:W-:Y:S02]  /*102f0*/  LOP3.LUT R9, R162, R2, RZ, 0xc0, !PT ;  /* 0x00000002a2097212 */ /* 0x000fe400078ec0ff */
[----:B------:R-:W-:-:S02]  /*10300*/  LOP3.LUT R0, R6, 0xffff, RZ, 0xc0, !PT ;  /* 0x0000ffff06007812 */ /* 0x000fc400078ec0ff */
[----:B------:R-:W-:Y:S02]  /*10310*/  SHF.R.U32.HI R2, RZ, 0x10, R6 ;  /* 0x00000010ff027819 */ /* 0x000fe40000011606 */
[----:B------:R-:W-:Y:S02]  /*10320*/  SHF.R.U32.HI R5, RZ, 0x8, R11 ;  /* 0x00000008ff057819 */ /* 0x000fe4000001160b */
[----:B------:R-:W-:Y:S02]  /*10330*/  LOP3.LUT R10, R214, R3, RZ, 0xc0, !PT ;  /* 0x00000003d60a7212 */ /* 0x000fe400078ec0ff */
[----:B------:R-:W-:Y:S02]  /*10340*/  LOP3.LUT R7, R6, 0xff, RZ, 0xc0, !PT ;  /* 0x000000ff06077812 */ /* 0x000fe400078ec0ff */
[----:B------:R-:W-:Y:S02]  /*10350*/  SHF.R.U32.HI R0, RZ, 0x8, R0 ;  /* 0x00000008ff007819 */ /* 0x000fe40000011600 */
[----:B------:R-:W-:-:S02]  /*10360*/  SHF.R.U32.HI R3, RZ, 0x18, R6 ;  /* 0x00000018ff037819 */ /* 0x000fc40000011606 */
[----:B------:R-:W-:Y:S02]  /*10370*/  LOP3.LUT R2, R2, 0xff, RZ, 0xc0, !PT ;  /* 0x000000ff02027812 */ /* 0x000fe400078ec0ff */
[----:B------:R-:W-:Y:S02]  /*10380*/  PRMT R14, R15, 0x5410, R5 ;  /* 0x000054100f0e7816 */ /* 0x000fe40000000005 */
[----:B------:R-:W-:Y:S02]  /*10390*/  LOP3.LUT R15, R31, 0xff, RZ, 0xc0, !PT ;  /* 0x000000ff1f0f7812 */ /* 0x000fe400078ec0ff */
[----:B------:R-:W-:Y:S02]  /*103a0*/  PRMT R0, R7, 0x5410, R0 ;  /* 0x0000541007007816 */ /* 0x000fe40000000000 */
[----:B------:R-:W-:Y:S02]  /*103b0*/  PRMT R2, R2, 0x5410, R3 ;  /* 0x0000541002027816 */ /* 0x000fe40000000003 */
[----:B------:R-:W-:-:S02]  /*103c0*/  HSET2.LE.AND R4, R4, R154, PT ;  /* 0x0000009a04047233 */ /* 0x000fc40003803000 */
[----:B------:R-:W-:Y:S01]  /*103d0*/  PRMT R15, R15, 0x5410, R32 ;  /* 0x000054100f0f7816 */ /* 0x000fe20000000020 */
[C---:B------:R-:W-:Y:S01]  /*103e0*/  HMMA.16816.F32.BF16 R80, R16.reuse, R34, R80 ;  /* 0x000000221050723c */ /* 0x040fe20000041850 */
[--C-:B------:R-:W-:Y:S01]  /*103f0*/  HSET2.LE.AND R0, R0, R154.reuse, PT ;  /* 0x0000009a00007233 */ /* 0x100fe20003803000 */
[----:B------:R-:W2:Y:S01]  /*10400*/  LDSM.16.MT88.4 R32, [R226+0x5c00] ;  /* 0x005c0000e220783b */ /* 0x000ea20000004200 */
[--C-:B------:R-:W-:Y:S01]  /*10410*/  HSET2.LE.AND R7, R2, R154.reuse, PT ;  /* 0x0000009a02077233 */ /* 0x100fe20003803000 */
[----:B------:R-:W-:Y:S01]  /*10420*/  IMAD.WIDE.U32 R2, R44, -0x2daee0ad, RZ ;  /* 0xd2511f532c027825 */ /* 0x000fe200078e00ff */
[----:B------:R-:W-:Y:S01]  /*10430*/  LOP3.LUT R11, R213, R4, RZ, 0xc0, !PT ;  /* 0x00000004d50b7212 */ /* 0x000fe200078ec0ff */
[----:B------:R-:W-:Y:S01]  /*10440*/  HMMA.16816.F32.BF16 R88, R16, R40, R88 ;  /* 0x000000281058723c */ /* 0x000fe20000041858 */
[----:B------:R-:W-:Y:S01]  /*10450*/  HSET2.LE.AND R15, R15, R154, PT ;  /* 0x0000009a0f0f7233 */ /* 0x000fe20003803000 */
[----:B------:R-:W-:-:S04]  /*10460*/  IMAD.WIDE.U32 R4, R30, -0x2daee0ad, RZ ;  /* 0xd2511f531e047825 */ /* 0x000fc800078e00ff */
[----:B------:R-:W-:Y:S01]  /*10470*/  HMMA.16816.F32.BF16 R68, R16, R42, R72 ;  /* 0x0000002a1044723c */ /* 0x000fe20000041848 */
[----:B------:R-:W-:-:S06]  /*10480*/  SHF.R.U32.HI R30, RZ, 0x10, R4 ;  /* 0x00000010ff1e7819 */ /* 0x000fcc0000011604 */
[----:B------:R-:W-:Y:S02]  /*10490*/  LOP3.LUT R16, R252, R0, RZ, 0xc0, !PT ;  /* 0x00000000fc107212 */ /* 0x000fe400078ec0ff */
[----:B------:R-:W-:Y:S01]  /*104a0*/  LOP3.LUT R0, R3, R155, R46, 0x96, !PT ;  /* 0x0000009b03007212 */ /* 0x000fe200078e962e */
[----:B-1----:R-:W-:Y:S01]  /*104b0*/  HMMA.16816.F32.BF16 R72, R8, R20, R84 ;  /* 0x000000140848723c */ /* 0x002fe20000041854 */
[----:B------:R-:W-:Y:S02]  /*104c0*/  LOP3.LUT R19, R227, R15, RZ, 0xc0, !PT ;  /* 0x0000000fe3137212 */ /* 0x000fe400078ec0ff */
[----:B------:R-:W-:-:S03]  /*104d0*/  LOP3.LUT R15, R4, 0xff, RZ, 0xc0, !PT ;  /* 0x000000ff040f7812 */ /* 0x000fc600078ec0ff */
[----:B------:R-:W-:Y:S01]  /*104e0*/  HMMA.16816.F32.BF16 R76, R8, R22, R76 ;  /* 0x00000016084c723c */ /* 0x000fe2000004184c */
[----:B------:R-:W-:-:S05]  /*104f0*/  SHF.R.U32.HI R31, RZ, 0x18, R4 ;  /* 0x00000018ff1f7819 */ /* 0x000fca0000011604 */
[----:B------:R-:W-:Y:S01]  /*10500*/  HMMA.16816.F32.BF16 R64, R8, R36, R64 ;  /* 0x000000240840723c */ /* 0x000fe20000041840 */
[----:B------:R-:W-:-:S05]  /*10510*/  LOP3.LUT R6, R5, R155, R58, 0x96, !PT ;  /* 0x0000009b05067212 */ /* 0x000fca00078e963a */
[----:B------:R-:W-:Y:S01]  /*10520*/  HMMA.16816.F32.BF16 R60, R8, R38, R60 ;  /* 0x00000026083c723c */ /* 0x000fe2000004183c */
[----:B------:R-:W-:Y:S02]  /*10530*/  HSET2.LE.AND R14, R14, R154, PT ;  /* 0x0000009a0e0e7233 */ /* 0x000fe40003803000 */
[----:B------:R-:W-:-:S04]  /*10540*/  LOP3.LUT R17, R248, R7, RZ, 0xc0, !PT ;  /* 0x00000007f8117212 */ /* 0x000fc800078ec0ff */
[----:B------:R-:W-:Y:S02]  /*10550*/  LOP3.LUT R10, R2, 0xffff, RZ, 0xc0, !PT ;  /* 0x0000ffff020a7812 */ /* 0x000fe400078ec0ff */
[----:B------:R-:W-:Y:S02]  /*10560*/  LOP3.LUT R9, R4, 0xffff, RZ, 0xc0, !PT ;  /* 0x0000ffff04097812 */ /* 0x000fe400078ec0ff */
[C---:B------:R-:W-:Y:S02]  /*10570*/  LOP3.LUT R3, R0.reuse, 0xffff, RZ, 0xc0, !PT ;  /* 0x0000ffff00037812 */ /* 0x040fe400078ec0ff */
[--C-:B------:R-:W-:Y:S02]  /*10580*/  SHF.R.U32.HI R4, RZ, 0x10, R0.reuse ;  /* 0x00000010ff047819 */ /* 0x100fe40000011600 */
[----:B------:R-:W-:Y:S02]  /*10590*/  LOP3.LUT R7, R0, 0xff, RZ, 0xc0, !PT ;  /* 0x000000ff00077812 */ /* 0x000fe400078ec0ff */
[----:B------:R-:W-:-:S02]  /*105a0*/  SHF.R.U32.HI R5, RZ, 0x18, R0 ;  /* 0x00000018ff057819 */ /* 0x000fc40000011600 */
[----:B------:R-:W-:Y:S02]  /*105b0*/  SHF.R.U32.HI R0, RZ, 0x8, R3 ;  /* 0x00000008ff007819 */ /* 0x000fe40000011603 */
[----:B------:R-:W-:Y:S02]  /*105c0*/  LOP3.LUT R3, R4, 0xff, RZ, 0xc0, !PT ;  /* 0x000000ff04037812 */ /* 0x000fe400078ec0ff */
[----:B------:R-:W-:Y:S02]  /*105d0*/  LOP3.LUT R18, R230, R14, RZ, 0xc0, !PT ;  /* 0x0000000ee6127212 */ /* 0x000fe400078ec0ff */
[--C-:B------:R-:W-:Y:S02]  /*105e0*/  SHF.R.U32.HI R8, RZ, 0x10, R2.reuse ;  /* 0x00000010ff087819 */ /* 0x100fe40000011602 */
[----:B------:R-:W-:Y:S02]  /*105f0*/  LOP3.LUT R14, R2, 0xff, RZ, 0xc0, !PT ;  /* 0x000000ff020e7812 */ /* 0x000fe400078ec0ff */
[----:B------:R-:W-:-:S02]  /*10600*/  SHF.R.U32.HI R11, RZ, 0x18, R2 ;  /* 0x00000018ff0b7819 */ /* 0x000fc40000011602 */
[----:B------:R-:W-:Y:S02]  /*10610*/  PRMT R0, R7, 0x5410, R0 ;  /* 0x0000541007007816 */ /* 0x000fe40000000000 */
[----:B------:R-:W-:Y:S02]  /*10620*/  PRMT R2, R3, 0x5410, R5 ;  /* 0x0000541003027816 */ /* 0x000fe40000000005 */
[----:B------:R-:W-:Y:S02]  /*10630*/  SHF.R.U32.HI R3, RZ, 0x8, R10 ;  /* 0x00000008ff037819 */ /* 0x000fe4000001160a */
[----:B------:R-:W-:Y:S02]  /*10640*/  LOP3.LUT R5, R8, 0xff, RZ, 0xc0, !PT ;  /* 0x000000ff08057812 */ /* 0x000fe400078ec0ff */
[----:B------:R-:W-:Y:S02]  /*10650*/  SHF.R.U32.HI R4, RZ, 0x8, R9 ;  /* 0x00000008ff047819 */ /* 0x000fe40000011609 */
[----:B------:R-:W-:-:S02]  /*10660*/  HSET2.LE.AND R0, R0, R154, PT ;  /* 0x0000009a00007233 */ /* 0x000fc40003803000 */
[----:B------:R-:W-:Y:S01]  /*10670*/  HSET2.LE.AND R2, R2, R154, PT ;  /* 0x0000009a02027233 */ /* 0x000fe20003803000 */
[----:B------:R-:W-:Y:S01]  /*10680*/  HMMA.16816.F32.BF16 R48, R16, R20, R48 ;  /* 0x000000141030723c */ /* 0x000fe20000041830 */
[----:B------:R-:W-:Y:S02]  /*10690*/  PRMT R3, R14, 0x5410, R3 ;  /* 0x000054100e037816 */ /* 0x000fe40000000003 */
[----:B------:R-:W-:-:S03]  /*106a0*/  PRMT R8, R5, 0x5410, R11 ;  /* 0x0000541005087816 */ /* 0x000fc6000000000b */
[----:B------:R-:W-:Y:S01]  /*106b0*/  HMMA.16816.F32.BF16 R44, R16, R22, R80 ;  /* 0x00000016102c723c */ /* 0x000fe20000041850 */
[----:B------:R-:W1:Y:S01]  /*106c0*/  LDSM.16.MT88.4 R20, [R223+0x5c00] ;  /* 0x005c0000df14783b */ /* 0x000e620000004200 */
[----:B------:R-:W-:Y:S02]  /*106d0*/  PRMT R15, R15, 0x5410, R4 ;  /* 0x000054100f0f7816 */ /* 0x000fe40000000004 */
[----:B------:R-:W-:Y:S02]  /*106e0*/  LOP3.LUT R4, R217, R0, RZ, 0xc0, !PT ;  /* 0x00000000d9047212 */ /* 0x000fe400078ec0ff */
[----:B------:R-:W-:Y:S02]  /*106f0*/  LOP3.LUT R5, R165, R2, RZ, 0xc0, !PT ;  /* 0x00000002a5057212 */ /* 0x000fe400078ec0ff */
[----:B------:R-:W-:Y:S02]  /*10700*/  LOP3.LUT R7, R6, 0xffff, RZ, 0xc0, !PT ;  /* 0x0000ffff06077812 */ /* 0x000fe400078ec0ff */
[----:B------:R-:W-:-:S02]  /*10710*/  HSET2.LE.AND R0, R3, R154, PT ;  /* 0x0000009a03007233 */ /* 0x000fc40003803000 */
[----:B------:R-:W-:Y:S02]  /*10720*/  HSET2.LE.AND R2, R8, R154, PT ;  /* 0x0000009a08027233 */ /* 0x000fe40003803000 */
[----:B------:R-:W-:Y:S02]  /*10730*/  LOP3.LUT R11, R6, 0xff, RZ, 0xc0, !PT ;  /* 0x000000ff060b7812 */ /* 0x000fe400078ec0ff */
[--C-:B------:R-:W-:Y:S02]  /*10740*/  SHF.R.U32.HI R9, RZ, 0x10, R6.reuse ;  /* 0x00000010ff097819 */ /* 0x100fe40000011606 */
[----:B------:R-:W-:Y:S02]  /*10750*/  SHF.R.U32.HI R10, RZ, 0x18, R6 ;  /* 0x00000018ff0a7819 */ /* 0x000fe40000011606 */
[----:B------:R-:W-:Y:S02]  /*10760*/  SHF.R.U32.HI R3, RZ, 0x8, R7 ;  /* 0x00000008ff037819 */ /* 0x000fe40000011607 */
[----:B------:R-:W-:-:S02]  /*10770*/  LOP3.LUT R6, R218, R0, RZ, 0xc0, !PT ;  /* 0x00000000da067212 */ /* 0x000fc400078ec0ff */
[----:B------:R-:W-:Y:S01]  /*10780*/  LOP3.LUT R7, R216, R2, RZ, 0xc0, !PT ;  /* 0x00000002d8077212 */ /* 0x000fe200078ec0ff */
[C---:B------:R-:W-:Y:S06]  /*10790*/  HMMA.16816.F32.BF16 R40, R16.reuse, R36, R88 ;  /* 0x000000241028723c */ /* 0x040fec0000041858 */
[----:B------:R-:W-:Y:S06]  /*107a0*/  HMMA.16816.F32.BF16 R16, R16, R38, R68 ;  /* 0x000000261010723c */ /* 0x000fec0000041844 */
[----:B--2---:R-:W-:Y:S01]  /*107b0*/  HMMA.16816.F32.BF16 R36, R4, R32, R72 ;  /* 0x000000200424723c */ /* 0x004fe20000041848 */
[----:B------:R-:W-:-:S02]  /*107c0*/  PRMT R0, R11, 0x5410, R3 ;  /* 0x000054100b007816 */ /* 0x000fc40000000003 */
[----:B------:R-:W-:Y:S02]  /*107d0*/  LOP3.LUT R8, R9, 0xff, RZ, 0xc0, !PT ;  /* 0x000000ff09087812 */ /* 0x000fe400078ec0ff */
[----:B------:R-:W-:Y:S02]  /*107e0*/  LOP3.LUT R11, R30, 0xff, RZ, 0xc0, !PT ;  /* 0x000000ff1e0b7812 */ /* 0x000fe400078ec0ff */
[----:B------:R-:W-:Y:S02]  /*107f0*/  PRMT R2, R8, 0x5410, R10 ;  /* 0x0000541008027816 */ /* 0x000fe4000000000a */
[----:B------:R-:W-:Y:S02]  /*10800*/  PRMT R11, R11, 0x5410, R31 ;  /* 0x000054100b0b7816 */ /* 0x000fe4000000001f */
[--C-:B------:R-:W-:Y:S02]  /*10810*/  HSET2.LE.AND R3, R15, R154.reuse, PT ;  /* 0x0000009a0f037233 */ /* 0x100fe40003803000 */
[----:B------:R-:W-:-:S02]  /*10820*/  HSET2.LE.AND R0, R0, R154, PT ;  /* 0x0000009a00007233 */ /* 0x000fc40003803000 */
[--C-:B------:R-:W-:Y:S02]  /*10830*/  HSET2.LE.AND R2, R2, R154.reuse, PT ;  /* 0x0000009a02027233 */ /* 0x100fe40003803000 */
[----:B------:R-:W-:Y:S01]  /*10840*/  HSET2.LE.AND R11, R11, R154, PT ;  /* 0x0000009a0b0b7233 */ /* 0x000fe20003803000 */
[----:B------:R2:W-:Y:S01]  /*10850*/  STL.64 [R1+0x118], R54 ;  /* 0x0001183601007387 */ /* 0x0005e20000100a00 */
[----:B------:R-:W-:Y:S01]  /*10860*/  LOP3.LUT R8, R238, R0, RZ, 0xc0, !PT ;  /* 0x00000000ee087212 */ /* 0x000fe200078ec0ff */
[C---:B------:R-:W-:Y:S01]  /*10870*/  HMMA.16816.F32.BF16 R68, R4.reuse, R34, R76 ;  /* 0x000000220444723c */ /* 0x040fe2000004184c */
[----:B------:R-:W-:Y:S01]  /*10880*/  LOP3.LUT R9, R234, R2, RZ, 0xc0, !PT ;  /* 0x00000002ea097212 */ /* 0x000fe200078ec0ff */
[----:B------:R3:W5:Y:S01]  /*10890*/  LDL.LU R56, [R1+0x2f8] ;  /* 0x0002f80001387983 */ /* 0x0007620000300800 */
[----:B------:R-:W-:Y:S02]  /*108a0*/  LOP3.LUT R10, R231, R3, RZ, 0xc0, !PT ;  /* 0x00000003e70a7212 */ /* 0x000fe400078ec0ff */
[----:B------:R-:W-:Y:S01]  /*108b0*/  LOP3.LUT R11, R220, R11, RZ, 0xc0, !PT ;  /* 0x0000000bdc0b7212 */ /* 0x000fe200078ec0ff */
[C---:B-1----:R-:W-:Y:S01]  /*108c0*/  HMMA.16816.F32.BF16 R60, R4.reuse, R22, R60 ;  /* 0x00000016043c723c */ /* 0x042fe2000004183c */
[----:B--2---:R3:W5:Y:S04]  /*108d0*/  LDL.LU.64 R54, [R1+0x2f0] ;  /* 0x0002f00001367983 */ /* 0x0047680000300a00 */
[----:B------:R-:W-:Y:S04]  /*108e0*/  STL.64 [R1+0x80], R36 ;  /* 0x0000802401007387 */ /* 0x000fe80000100a00 */
[----:B------:R1:W-:Y:S08]  /*108f0*/  STL.64 [R1+0x88], R38 ;  /* 0x0000882601007387 */ /* 0x0003f00000100a00 */
[----:B------:R-:W-:Y:S01]  /*10900*/  STL.64 [R1+0x70], R68 ;  /* 0x0000704401007387 */ /* 0x000fe20000100a00 */
[----:B-1----:R-:W-:Y:S06]  /*10910*/  HMMA.16816.F32.BF16 R36, R4, R20, R64 ;  /* 0x000000140424723c */ /* 0x002fec0000041840 */
[----:B------:R-:W-:Y:S01]  /*10920*/  HMMA.16816.F32.BF16 R4, R8, R32, R48 ;  /* 0x000000200804723c */ /* 0x000fe20000041830 */
[----:B------:R-:W-:-:S15]  /*10930*/  STL.64 [R1+0x78], R70 ;  /* 0x0000784601007387 */ /* 0x000fde0000100a00 */
[----:B------:R-:W-:-:S01]  /*10940*/  NOP ;  /* 0x0000000000007918 */ /* 0x000fc20000000000 */
[----:B------:R-:W-:Y:S04]  /*10950*/  STL.64 [R1+0x60], R36 ;  /* 0x0000602401007387 */ /* 0x000fe80000100a00 */
[----:B------:R1:W-:Y:S04]  /*10960*/  STL.64 [R1+0x68], R38 ;  /* 0x0000682601007387 */ /* 0x0003e80000100a00 */
[----:B------:R-:W-:Y:S04]  /*10970*/  STL.64 [R1+0x50], R60 ;  /* 0x0000503c01007387 */ /* 0x000fe80000100a00 */
[----:B------:R-:W-:Y:S04]  /*10980*/  STL.64 [R1+0x58], R62 ;  /* 0x0000583e01007387 */ /* 0x000fe80000100a00 */
[----:B------:R-:W-:Y:S04]  /*10990*/  STL.64 [R1+0x40], R4 ;  /* 0x0000400401007387 */ /* 0x000fe80000100a00 */
[----:B------:R2:W-:Y:S01]  /*109a0*/  STL.64 [R1+0x48], R6 ;  /* 0x0000480601007387 */ /* 0x0005e20000100a00 */
[C---:B-1----:R-:W-:Y:S06]  /*109b0*/  HMMA.16816.F32.BF16 R36, R8.reuse, R34, R44 ;  /* 0x000000220824723c */ /* 0x042fec000004182c */
[C---:B------:R-:W-:Y:S01]  /*109c0*/  HMMA.16816.F32.BF16 R32, R8.reuse, R20, R40 ;  /* 0x000000140820723c */ /* 0x040fe20000041828 */
[----:B------:R-:W1:Y:S05]  /*109d0*/  S2R R192, SR_TID.X ;  /* 0x0000000000c07919 */ /* 0x000e6a0000002100 */
[----:B--2---:R-:W-:Y:S11]  /*109e0*/  HMMA.16816.F32.BF16 R4, R8, R22, R16 ;  /* 0x000000160804723c */ /* 0x004ff60000041810 */
[----:B------:R3:W-:Y:S04]  /*109f0*/  STL.64 [R1+0x30], R36 ;  /* 0x0000302401007387 */ /* 0x0007e80000100a00 */
[----:B------:R3:W-:Y:S04]  /*10a00*/  STL.64 [R1+0x38], R38 ;  /* 0x0000382601007387 */ /* 0x0007e80000100a00 */
[----:B------:R3:W-:Y:S04]  /*10a10*/  STL.64 [R1+0x20], R32 ;  /* 0x0000202001007387 */ /* 0x0007e80000100a00 */
[----:B------:R3:W-:Y:S04]  /*10a20*/  STL.64 [R1+0x28], R34 ;  /* 0x0000282201007387 */ /* 0x0007e80000100a00 */
[----:B------:R3:W-:Y:S04]  /*10a30*/  STL.64 [R1], R4 ;  /* 0x0000000401007387 */ /* 0x0007e80000100a00 */
[----:B------:R3:W-:Y:S01]  /*10a40*/  STL.64 [R1+0x8], R6 ;  /* 0x0000080601007387 */ /* 0x0007e20000100a00 */
[----:B-1----:R-:W-:Y:S01]  /*10a50*/  IMAD.SHL.U32 R192, R192, 0x2, RZ ;  /* 0x00000002c0c07824 */ /* 0x002fe200078e00ff */
[----:B------:R-:W-:Y:S01]  /*10a60*/  IADD3 R217, P0, R52, -0x100, RZ ;  /* 0xffffff0034d97810 */ /* 0x000fe20007f1e0ff */
[----:B------:R-:W-:Y:S01]  /*10a70*/  BSSY B2, `(.L_x_599) ;  /* 0x0000eb3000027945 */ /* 0x000fe20003800000 */
[----:B------:R-:W-:-:S02]  /*10a80*/  IMAD.MOV.U32 R0, RZ, RZ, R194 ;  /* 0x000000ffff007224 */ /* 0x000fc400078e00c2 */
[----:B------:R-:W-:Y:S02]  /*10a90*/  LOP3.LUT R192, R192, 0x6, RZ, 0xc0, !PT ;  /* 0x00000006c0c07812 */ /* 0x000fe400078ec0ff */
[----:B------:R-:W-:Y:S01]  /*10aa0*/  IADD3.X R216, R53, -0x1, RZ, P0, !PT ;  /* 0xffffffff35d87810 */ /* 0x000fe200007fe4ff */
[----:B------:R-:W-:Y:S06]  /*10ab0*/  @!P6 BRA `(.L_x_600) ;  /* 0x000000e800b4e947 */ /* 0x000fec0003800000 */
[----:B------:R-:W2:Y:S04]  /*10ac0*/  LDL R238, [R1+0x1b0] ;  /* 0x0001b00001ee7983 */ /* 0x000ea80000100800 */
[----:B------:R-:W4:Y:S04]  /*10ad0*/  LDL.64 R168, [R1+0x2c0] ;  /* 0x0002c00001a87983 */ /* 0x000f280000100a00 */
[----:B------:R-:W4:Y:S01]  /*10ae0*/  LDL.64 R166, [R1+0x10] ;  /* 0x0000100001a67983 */ /* 0x000f220000100a00 */
[----:B-----5:R-:W-:Y:S01]  /*10af0*/  SHF.L.U64.HI R240, R244, 0x7, R245 ;  /* 0x00000007f4f07819 */ /* 0x020fe200000102f5 */
[----:B------:R-:W-:-:S04]  /*10b00*/  DEPBAR.LE SB0, 0x0 ;  /* 0x000080000000791a */ /* 0x000fc80000000000 */
[----:B------:R-:W-:Y:S01]  /*10b10*/  ISETP.GE.AND P0, PT, R152, R153, PT ;  /* 0x000000999800720c */ /* 0x000fe20003f06270 */
[----:B------:R-:W-:Y:S01]  /*10b20*/  IMAD.SHL.U32 R252, R244, 0x80, RZ ;  /* 0x00000080f4fc7824 */ /* 0x000fe200078e00ff */
[----:B------:R-:W-:Y:S05]  /*10b30*/  WARPSYNC.ALL ;  /* 0x0000000000007948 */ /* 0x000fea0003800000 */
[----:B------:R-:W-:Y:S06]  /*10b40*/  BAR.SYNC.DEFER_BLOCKING 0x0 ;  /* 0x0000000000007b1d */ /* 0x000fec0000010000 */
[----:B------:R-:W-:Y:S04]  /*10b50*/  @P0 STS [R195+0x4000], RZ ;  /* 0x004000ffc3000388 */ /* 0x000fe80000000800 */
[----:B------:R-:W-:Y:S04]  /*10b60*/  @P0 STS [R195+0x4004], RZ ;  /* 0x004004ffc3000388 */ /* 0x000fe80000000800 */
[----:B------:R-:W-:Y:S01]  /*10b70*/  @P0 STS.64 [R195+0x4008], RZ ;  /* 0x004008ffc3000388 */ /* 0x000fe20000000a00 */
[----:B--2---:R-:W-:-:S04]  /*10b80*/  VIADD R236, R238, 0xfffffffe ;  /* 0xfffffffeeeec7836 */ /* 0x004fc80000000000 */
[----:B------:R-:W-:Y:S01]  /*10b90*/  IMAD R0, R240, R236, RZ ;  /* 0x000000ecf0007224 */ /* 0x000fe200078e02ff */
[----:B---3--:R-:W-:Y:S01]  /*10ba0*/  SHF.R.S32.HI R4, RZ, 0x1f, R236 ;  /* 0x0000001fff047819 */ /* 0x008fe200000114ec */
[----:B----4-:R-:W-:-:S04]  /*10bb0*/  IMAD.WIDE.U32 R2, R236, R252, R168 ;  /* 0x000000fcec027225 */ /* 0x010fc800078e00a8 */
[----:B------:R-:W-:Y:S01]  /*10bc0*/  IMAD R5, R4, R252, R0 ;  /* 0x000000fc04057224 */ /* 0x000fe200078e0200 */
[----:B------:R-:W-:-:S03]  /*10bd0*/  @!P0 LEA R0, P4, R244, R2, 0x5 ;  /* 0x00000002f4008211 */ /* 0x000fc600078828ff */
[----:B------:R-:W-:Y:S01]  /*10be0*/  IMAD.IADD R3, R3, 0x1, R5 ;  /* 0x0000000103037824 */ /* 0x000fe200078e0205 */
[----:B------:R-:W-:Y:S02]  /*10bf0*/  @!P0 LEA R4, P2, R244, R2, 0x6 ;  /* 0x00000002f4048211 */ /* 0x000fe400078430ff */
[-C--:B------:R-:W-:Y:S02]  /*10c00*/  @!P0 LEA R10, P5, R2, R166.reuse, 0x1 ;  /* 0x000000a6020a8211 */ /* 0x080fe400078a08ff */
[----:B------:R-:W-:Y:S02]  /*10c10*/  @!P0 LEA R8, P3, R0, R166, 0x1 ;  /* 0x000000a600088211 */ /* 0x000fe400078608ff */
[CCC-:B------:R-:W-:Y:S02]  /*10c20*/  @!P0 LEA.HI.X R5, R244.reuse, R3.reuse, R245.reuse, 0x5, P4 ;  /* 0x00000003f4058211 */ /* 0x1c0fe400020f2cf5 */
[----:B------:R-:W-:Y:S02]  /*10c30*/  @!P0 LEA.HI.X R7, R244, R3, R245, 0x6, P2 ;  /* 0x00000003f4078211 */ /* 0x000fe400010f34f5 */
[-CC-:B------:R-:W-:Y:S01]  /*10c40*/  @!P0 LEA.HI.X R11, R2, R167.reuse, R3.reuse, 0x1, P5 ;  /* 0x000000a7020b8211 */ /* 0x180fe200028f0c03 */
[----:B------:R-:W-:Y:S01]  /*10c50*/  @!P0 IMAD.WIDE.U32 R2, R244, 0x60, R2 ;  /* 0x00000060f4028825 */ /* 0x000fe200078e0002 */
[----:B------:R-:W-:-:S02]  /*10c60*/  @!P0 LEA.HI.X R9, R0, R167, R5, 0x1, P3 ;  /* 0x000000a700098211 */ /* 0x000fc400018f0c05 */
[CC--:B------:R-:W-:Y:S01]  /*10c70*/  @!P0 LEA R6, P1, R4.reuse, R166.reuse, 0x1 ;  /* 0x000000a604068211 */ /* 0x0c0fe200078208ff */
[----:B------:R-:W-:Y:S01]  /*10c80*/  @!P0 IMAD R0, R245, 0x60, RZ ;  /* 0x00000060f5008824 */ /* 0x000fe200078e02ff */
[----:B------:R-:W-:Y:S01]  /*10c90*/  @!PT LDS RZ, [RZ] ;  /* 0x00000000fffff984 */ /* 0x000fe20000000800 */
[----:B------:R-:W-:Y:S01]  /*10ca0*/  @!PT LDS RZ, [RZ] ;  /* 0x00000000fffff984 */ /* 0x000fe20000000800 */
[----:B------:R-:W-:Y:S01]  /*10cb0*/  @!PT LDS RZ, [RZ] ;  /* 0x00000000fffff984 */ /* 0x000fe20000000800 */
[----:B------:R-:W-:Y:S02]  /*10cc0*/  @!P0 LDGSTS.E.BYPASS.LTC128B.128 [R195+0x4000], desc[UR4][R10.64] ;  /* 0x040000000ac38fae */ /* 0x000fe4000b901d44 */
[-C--:B------:R-:W-:Y:S01]  /*10cd0*/  @!P0 LEA.HI.X R7, R4, R167.reuse, R7, 0x1, P1 ;  /* 0x000000a704078211 */ /* 0x080fe200008f0c07 */
[----:B------:R-:W-:Y:S01]  /*10ce0*/  @!P0 IMAD.IADD R0, R0, 0x1, R3 ;  /* 0x0000000100008824 */ /* 0x000fe200078e0203 */
[C---:B------:R-:W-:Y:S01]  /*10cf0*/  @!P0 LEA R4, P1, R2.reuse, R166, 0x1 ;  /* 0x000000a602048211 */ /* 0x040fe200078208ff */
[----:B------:R-:W-:Y:S03]  /*10d00*/  @P0 STS.128 [R195+0x4800], RZ ;  /* 0x004800ffc3000388 */ /* 0x000fe60000000c00 */
[----:B------:R-:W-:Y:S01]  /*10d10*/  @!P0 LEA.HI.X R5, R2, R167, R0, 0x1, P1 ;  /* 0x000000a702058211 */ /* 0x000fe200008f0c00 */
        /* <DEDUP_REMOVED lines=14> */
[----:B------:R-:W-:Y:S04]  /*10e00*/  LDSM.16.M88.4 R92, [R136+0x2000] ;  /* 0x00200000885c783b */ /* 0x000fe80000000200 */
[----:B------:R-:W-:Y:S04]  /*10e10*/  LDSM.16.M88.4 R72, [R136+0x3400] ;  /* 0x003400008848783b */ /* 0x000fe80000000200 */
[----:B-1----:R-:W1:Y:S04]  /*10e20*/  LDSM.16.M88.4 R8, [R138+0x1000] ;  /* 0x001000008a08783b */ /* 0x002e680000000200 */
[----:B------:R-:W-:Y:S04]  /*10e30*/  LDSM.16.M88.4 R60, [R137] ;  /* 0x00000000893c783b */ /* 0x000fe80000000200 */
[----:B------:R-:W-:Y:S04]  /*10e40*/  LDSM.16.M88.4 R32, [R137+0x1400] ;  /* 0x001400008920783b */ /* 0x000fe80000000200 */
[----:B------:R-:W3:Y:S04]  /*10e50*/  LDSM.16.M88.4 R68, [R136+0x3800] ;  /* 0x003800008844783b */ /* 0x000ee80000000200 */
[----:B--2---:R-:W2:Y:S04]  /*10e60*/  LDSM.16.M88.4 R4, [R139+0x1000] ;  /* 0x001000008b04783b */ /* 0x004ea80000000200 */
[----:B------:R-:W4:Y:S04]  /*10e70*/  LDSM.16.M88.4 R84, [R136+0x2800] ;  /* 0x002800008854783b */ /* 0x000f280000000200 */
[----:B------:R-:W4:Y:S04]  /*10e80*/  LDSM.16.M88.4 R80, [R136+0x2c00] ;  /* 0x002c00008850783b */ /* 0x000f280000000200 */
[----:B------:R-:W-:Y:S04]  /*10e90*/  LDSM.16.M88.4 R96, [R137+0x1800] ;  /* 0x001800008960783b */ /* 0x000fe80000000200 */
[----:B------:R-:W4:Y:S04]  /*10ea0*/  LDSM.16.M88.4 R64, [R136+0x3c00] ;  /* 0x003c00008840783b */ /* 0x000f280000000200 */
[----:B------:R-:W4:Y:S01]  /*10eb0*/  LDSM.16.M88.4 R88, [R136+0x2400] ;  /* 0x002400008858783b */ /* 0x000f220000000200 */
[C---:B-1----:R-:W-:Y:S03]  /*10ec0*/  HMMA.16816.F32.BF16 R124, R8.reuse, R92, RZ ;  /* 0x0000005c087c723c */ /* 0x042fe600000418ff */
[----:B------:R-:W1:Y:S04]  /*10ed0*/  LDSM.16.M88.4 R76, [R136+0x3000] ;  /* 0x00300000884c783b */ /* 0x000e680000000200 */
[----:B------:R-:W1:Y:S01]  /*10ee0*/  LDSM.16.M88.4 R44, [R137+0x800] ;  /* 0x00080000892c783b */ /* 0x000e620000000200 */
[C---:B------:R-:W-:Y:S03]  /*10ef0*/  HMMA.16816.F32.BF16 R160, R8.reuse, R72, RZ ;  /* 0x0000004808a0723c */ /* 0x040fe600000418ff */
[----:B------:R-:W1:Y:S03]  /*10f00*/  LDSM.16.M88.4 R40, [R137+0xc00] ;  /* 0x000c00008928783b */ /* 0x000e660000000200 */
[----:B---3--:R-:W-:Y:S01]  /*10f10*/  HMMA.16816.F32.BF16 R148, R8, R68, RZ ;  /* 0x000000440894723c */ /* 0x008fe200000418ff */
[----:B------:R-:W3:Y:S04]  /*10f20*/  LDSM.16.M88.4 R100, [R137+0x1c00] ;  /* 0x001c00008964783b */ /* 0x000ee80000000200 */
[----:B------:R-:W3:Y:S04]  /*10f30*/  LDSM.16.M88.4 R36, [R137+0x1000] ;  /* 0x001000008924783b */ /* 0x000ee80000000200 */
[----:B------:R-:W3:Y:S01]  /*10f40*/  LDSM.16.M88.4 R16, [R138] ;  /* 0x000000008a10783b */ /* 0x000ee20000000200 */
[C---:B--2---:R-:W-:Y:S03]  /*10f50*/  HMMA.16816.F32.BF16 R200, R4.reuse, R60, R124 ;  /* 0x0000003c04c8723c */ /* 0x044fe6000004187c */
[----:B------:R-:W2:Y:S04]  /*10f60*/  LDSM.16.M88.4 R48, [R137+0x400] ;  /* 0x000400008930783b */ /* 0x000ea80000000200 */
[----:B------:R-:W2:Y:S01]  /*10f70*/  LDSM.16.M88.4 R20, [R139] ;  /* 0x000000008b14783b */ /* 0x000ea20000000200 */
[----:B------:R-:W-:Y:S03]  /*10f80*/  HMMA.16816.F32.BF16 R124, R4, R32, R160 ;  /* 0x00000020047c723c */ /* 0x000fe600000418a0 */
[----:B------:R-:W0:Y:S03]  /*10f90*/  LDGDEPBAR ;  /* 0x00000000000079af */ /* 0x000e260000000000 */
[C---:B----4-:R-:W-:Y:S06]  /*10fa0*/  HMMA.16816.F32.BF16 R116, R8.reuse, R84, RZ ;  /* 0x000000540874723c */ /* 0x050fec00000418ff */
[C---:B------:R-:W-:Y:S06]  /*10fb0*/  HMMA.16816.F32.BF16 R112, R8.reuse, R80, RZ ;  /* 0x000000500870723c */ /* 0x040fec00000418ff */
[----:B------:R-:W-:Y:S06]  /*10fc0*/  HMMA.16816.F32.BF16 R140, R8, R64, RZ ;  /* 0x00000040088c723c */ /* 0x000fec00000418ff */
[----:B------:R-:W-:-:S02]  /*10fd0*/  IMAD.MOV.U32 R204, RZ, RZ, R127 ;  /* 0x000000ffffcc7224 */ /* 0x000fc400078e007f */
[----:B------:R-:W-:Y:S01]  /*10fe0*/  IMAD.MOV.U32 R111, RZ, RZ, R124 ;  /* 0x000000ffff6f7224 */ /* 0x000fe200078e007c */
[----:B------:R-:W-:Y:S01]  /*10ff0*/  HMMA.16816.F32.BF16 R120, R8, R88, RZ ;  /* 0x000000580878723c */ /* 0x000fe200000418ff */
[----:B------:R-:W-:Y:S01]  /*11000*/  IMAD.MOV.U32 R31, RZ, RZ, R125 ;  /* 0x000000ffff1f7224 */ /* 0x000fe200078e007d */
[----:B------:R-:W-:-:S04]  /*11010*/  DEPBAR.LE SB0, 0x0 ;  /* 0x000080000000791a */ /* 0x000fc80000000000 */
[----:B------:R-:W-:Y:S02]  /*11020*/  IMAD.MOV.U32 R15, RZ, RZ, R126 ;  /* 0x000000ffff0f7224 */ /* 0x000fe400078e007e */
[----:B------:R-:W-:Y:S06]  /*11030*/  HMMA.16816.F32.BF16 R124, R4, R96, R148 ;  /* 0x00000060047c723c */ /* 0x000fec0000041894 */
[C---:B-1----:R-:W-:Y:S06]  /*11040*/  HMMA.16816.F32.BF16 R104, R8.reuse, R76, RZ ;  /* 0x0000004c0868723c */ /* 0x042fec00000418ff */
        /* <DEDUP_REMOVED lines=8> */
[C---:B------:R-:W-:Y:S06]  /*110d0*/  HMMA.16816.F32.BF16 R212, R4.reuse, R44, R116 ;  /* 0x0000002c04d4723c */ /* 0x040fec0000041874 */
[----:B------:R-:W-:Y:S01]  /*110e0*/  HMMA.16816.F32.BF16 R8, R4, R40, R112 ;  /* 0x000000280408723c */ /* 0x000fe20000041870 */
[----:B------:R-:W-:-:S02]  /*110f0*/  IMAD.MOV.U32 R150, RZ, RZ, R126 ;  /* 0x000000ffff967224 */ /* 0x000fc400078e007e */
[----:B------:R-:W-:Y:S02]  /*11100*/  IMAD.MOV.U32 R149, RZ, RZ, R125 ;  /* 0x000000ffff957224 */ /* 0x000fe400078e007d */
[----:B------:R-:W-:Y:S02]  /*11110*/  IMAD.MOV.U32 R148, RZ, RZ, R124 ;  /* 0x000000ffff947224 */ /* 0x000fe400078e007c */
[----:B------:R-:W-:Y:S02]  /*11120*/  IMAD.MOV.U32 R59, RZ, RZ, R127 ;  /* 0x000000ffff3b7224 */ /* 0x000fe400078e007f */
[----:B---3--:R-:W-:Y:S09]  /*11130*/  HMMA.16816.F32.BF16 R124, R4, R100, R140 ;  /* 0x00000064047c723c */ /* 0x008ff2000004188c */
[----:B------:R-:W-:-:S06]  /*11140*/  IMAD.MOV.U32 R0, RZ, RZ, R214 ;  /* 0x000000ffff007224 */ /* 0x000fcc00078e00d6 */
[----:B------:R-:W-:Y:S02]  /*11150*/  IMAD.MOV.U32 R214, RZ, RZ, R11 ;  /* 0x000000ffffd67224 */ /* 0x000fe400078e000b */
[----:B------:R-:W-:Y:S02]  /*11160*/  IMAD.MOV.U32 R132, RZ, RZ, R8 ;  /* 0x000000ffff847224 */ /* 0x000fe400078e0008 */
[----:B------:R-:W-:Y:S02]  /*11170*/  IMAD.MOV.U32 R110, RZ, RZ, R10 ;  /* 0x000000ffff6e7224 */ /* 0x000fe400078e000a */
[----:B------:R-:W-:Y:S02]  /*11180*/  IMAD.MOV.U32 R194, RZ, RZ, R9 ;  /* 0x000000ffffc27224 */ /* 0x000fe400078e0009 */
[----:B------:R-:W-:Y:S01]  /*11190*/  HMMA.16816.F32.BF16 R8, R4, R36, R104 ;  /* 0x000000240408723c */ /* 0x000fe20000041868 */
[----:B------:R-:W-:Y:S02]  /*111a0*/  IMAD.MOV.U32 R2, RZ, RZ, R213 ;  /* 0x000000ffff027224 */ /* 0x000fe400078e00d5 */
[----:B------:R-:W-:-:S02]  /*111b0*/  IMAD.MOV.U32 R140, RZ, RZ, R127 ;  /* 0x000000ffff8c7224 */ /* 0x000fc400078e007f */
[----:B------:R-:W-:Y:S01]  /*111c0*/  IMAD.MOV.U32 R213, RZ, RZ, R126 ;  /* 0x000000ffffd57224 */ /* 0x000fe200078e007e */
[----:B------:R-:W-:Y:S01]  /*111d0*/  HMMA.16816.F32.BF16 R104, R16, R80, RZ ;  /* 0x000000501068723c */ /* 0x000fe200000418ff */
[----:B------:R-:W-:Y:S02]  /*111e0*/  IMAD.MOV.U32 R154, RZ, RZ, R125 ;  /* 0x000000ffff9a7224 */ /* 0x000fe400078e007d */
[----:B------:R-:W-:-:S03]  /*111f0*/  IMAD.MOV.U32 R14, RZ, RZ, R124 ;  /* 0x000000ffff0e7224 */ /* 0x000fc600078e007c */
[C---:B--2---:R-:W-:Y:S06]  /*11200*/  HMMA.16816.F32.BF16 R208, R4.reuse, R48, R120 ;  /* 0x0000003004d0723c */ /* 0x044fec0000041878 */
        /* <DEDUP_REMOVED lines=8> */
[----:B------:R-:W-:-:S02]  /*11290*/  IMAD.MOV.U32 R3, RZ, RZ, R215 ;  /* 0x000000ffff037224 */ /* 0x000fc400078e00d7 */
[----:B------:R-:W-:Y:S02]  /*112a0*/  IMAD.MOV.U32 R215, RZ, RZ, R9 ;  /* 0x000000ffffd77224 */ /* 0x000fe400078e0009 */
[----:B------:R-:W-:Y:S02]  /*112b0*/  IMAD.MOV.U32 R205, RZ, RZ, R11 ;  /* 0x000000ffffcd7224 */ /* 0x000fe400078e000b */
[----:B------:R-:W-:Y:S02]  /*112c0*/  IMAD.MOV.U32 R30, RZ, RZ, R10 ;  /* 0x000000ffff1e7224 */ /* 0x000fe400078e000a */
[----:B------:R-:W-:Y:S02]  /*112d0*/  IMAD.MOV.U32 R187, RZ, RZ, R8 ;  /* 0x000000ffffbb7224 */ /* 0x000fe400078e0008 */
[C---:B------:R-:W-:Y:S06]  /*112e0*/  HMMA.16816.F32.BF16 R8, R16.reuse, R76, RZ ;  /* 0x0000004c1008723c */ /* 0x040fec00000418ff */
[----:B------:R-:W-:Y:S06]  /*112f0*/  HMMA.16816.F32.BF16 R120, R16, R92, RZ ;  /* 0x0000005c1078723c */ /* 0x000fec00000418ff */
[----:B------:R-:W-:Y:S01]  /*11300*/  HMMA.16816.F32.BF16 R128, R20, R40, R104 ;  /* 0x000000281480723c */ /* 0x000fe20000041868 */
[----:B------:R-:W-:-:S02]  /*11310*/  IMAD.MOV.U32 R252, RZ, RZ, R4 ;  /* 0x000000fffffc7224 */ /* 0x000fc400078e0004 */
[----:B------:R-:W-:-:S03]  /*11320*/  IMAD.MOV.U32 R249, RZ, RZ, R6 ;  /* 0x000000fffff97224 */ /* 0x000fc600078e0006 */
[----:B------:R-:W-:Y:S01]  /*11330*/  HMMA.16816.F32.BF16 R92, R16, R94, RZ ;  /* 0x0000005e105c723c */ /* 0x000fe200000418ff */
[----:B------:R-:W-:Y:S02]  /*11340*/  IMAD.MOV.U32 R248, RZ, RZ, R5 ;  /* 0x000000fffff87224 */ /* 0x000fe400078e0005 */
[----:B------:R-:W-:-:S03]  /*11350*/  IMAD.MOV.U32 R240, RZ, RZ, R7 ;  /* 0x000000fffff07224 */ /* 0x000fc600078e0007 */
[C---:B------:R-:W-:Y:S06]  /*11360*/  HMMA.16816.F32.BF16 R104, R16.reuse, R78, RZ ;  /* 0x0000004e1068723c */ /* 0x040fec00000418ff */
[C---:B------:R-:W-:Y:S06]  /*11370*/  HMMA.16816.F32.BF16 R76, R16.reuse, R72, RZ ;  /* 0x00000048104c723c */ /* 0x040fec00000418ff */
[C---:B------:R-:W-:Y:S06]  /*11380*/  HMMA.16816.F32.BF16 R4, R16.reuse, R64, RZ ;  /* 0x000000401004723c */ /* 0x040fec00000418ff */
[C---:B------:R-:W-:Y:S06]  /*11390*/  HMMA.16816.F32.BF16 R80, R16.reuse, R82, RZ ;  /* 0x000000521050723c */ /* 0x040fec00000418ff */
[----:B------:R-:W-:Y:S06]  /*113a0*/  HMMA.16816.F32.BF16 R116, R16, R88, RZ ;  /* 0x000000581074723c */ /* 0x000fec00000418ff */
[----:B------:R-:W-:Y:S06]  /*113b0*/  HMMA.16816.F32.BF16 R144, R20, R36, R8 ;  /* 0x000000241490723c */ /* 0x000fec0000041808 */
[C---:B------:R-:W-:Y:S06]  /*113c0*/  HMMA.16816.F32.BF16 R88, R16.reuse, R90, RZ ;  /* 0x0000005a1058723c */ /* 0x040fec00000418ff */
[----:B------:R-:W-:Y:S06]  /*113d0*/  HMMA.16816.F32.BF16 R8, R16, R68, RZ ;  /* 0x000000441008723c */ /* 0x000fec00000418ff */
[----:B------:R-:W-:Y:S01]  /*113e0*/  HMMA.16816.F32.BF16 R120, R20, R60, R120 ;  /* 0x0000003c1478723c */ /* 0x000fe20000041878 */
[----:B------:R-:W-:-:S02]  /*113f0*/  IMAD.MOV.U32 R141, RZ, RZ, R126 ;  /* 0x000000ffff8d7224 */ /* 0x000fc400078e007e */
[----:B------:R-:W-:Y:S02]  /*11400*/  IMAD.MOV.U32 R58, RZ, RZ, R124 ;  /* 0x000000ffff3a7224 */ /* 0x000fe400078e007c */
[----:B------:R-:W-:Y:S01]  /*11410*/  IMAD.MOV.U32 R159, RZ, RZ, R125 ;  /* 0x000000ffff9f7224 */ /* 0x000fe200078e007d */
[----:B------:R-:W-:Y:S01]  /*11420*/  HMMA.16816.F32.BF16 R112, R16, R84, RZ ;  /* 0x000000541070723c */ /* 0x000fe200000418ff */
[----:B------:R-:W-:Y:S02]  /*11430*/  IMAD.MOV.U32 R158, RZ, RZ, R127 ;  /* 0x000000ffff9e7224 */ /* 0x000fe400078e007f */
[----:B------:R-:W-:-:S03]  /*11440*/  IMAD.MOV.U32 R64, RZ, RZ, R148 ;  /* 0x000000ffff407224 */ /* 0x000fc600078e0094 */
[C---:B------:R-:W-:Y:S06]  /*11450*/  HMMA.16816.F32.BF16 R84, R16.reuse, R86, RZ ;  /* 0x000000561054723c */ /* 0x040fec00000418ff */
[C---:B------:R-:W-:Y:S06]  /*11460*/  HMMA.16816.F32.BF16 R72, R16.reuse, R74, RZ ;  /* 0x0000004a1048723c */ /* 0x040fec00000418ff */
[----:B------:R-:W-:Y:S06]  /*11470*/  HMMA.16816.F32.BF16 R68, R16, R70, RZ ;  /* 0x000000461044723c */ /* 0x000fec00000418ff */
[----:B------:R-:W-:Y:S06]  /*11480*/  HMMA.16816.F32.BF16 R60, R20, R62, R92 ;  /* 0x0000003e143c723c */ /* 0x000fec000004185c */
[----:B------:R-:W-:Y:S06]  /*11490*/  HMMA.16816.F32.BF16 R16, R16, R66, RZ ;  /* 0x000000421010723c */ /* 0x000fec00000418ff */
[----:B------:R-:W-:Y:S01]  /*114a0*/  HMMA.16816.F32.BF16 R124, R20, R32, R76 ;  /* 0x00000020147c723c */ /* 0x000fe2000004184c */
[----:B------:R-:W-:-:S06]  /*114b0*/  IMAD.MOV.U32 R66, RZ, RZ, R149 ;  /* 0x000000ffff427224 */ /* 0x000fcc00078e0095 */
[----:B------:R-:W-:Y:S02]  /*114c0*/  IMAD.MOV.U32 R78, RZ, RZ, R150 ;  /* 0x000000ffff4e7224 */ /* 0x000fe400078e0096 */
[C---:B------:R-:W-:Y:S06]  /*114d0*/  HMMA.16816.F32.BF16 R148, R20.reuse, R100, R4 ;  /* 0x000000641494723c */ /* 0x040fec0000041804 */
[C---:B------:R-:W-:Y:S06]  /*114e0*/  HMMA.16816.F32.BF16 R4, R20.reuse, R42, R80 ;  /* 0x0000002a1404723c */ /* 0x040fec0000041850 */
[----:B------:R-:W-:Y:S01]  /*114f0*/  HMMA.16816.F32.BF16 R116, R20, R48, R116 ;  /* 0x000000301474723c */ /* 0x000fe20000041874 */
[----:B------:R-:W-:-:S02]  /*11500*/  IMAD.MOV.U32 R81, RZ, RZ, R0 ;  /* 0x000000ffff517224 */ /* 0x000fc400078e0000 */
[----:B------:R-:W-:Y:S02]  /*11510*/  IMAD R0, R236, 0x80, R192 ;  /* 0x00000080ec007824 */ /* 0x000fe400078e02c0 */
[----:B------:R-:W-:Y:S02]  /*11520*/  IMAD.MOV.U32 R100, RZ, RZ, R3 ;  /* 0x000000ffff647224 */ /* 0x000fe400078e0003 */
[C---:B------:R-:W-:Y:S01]  /*11530*/  VIADD R41, R0.reuse, 0x1 ;  /* 0x0000000100297836 */ /* 0x040fe20000000000 */
[----:B------:R-:W-:Y:S01]  /*11540*/  I2FP.F32.S32 R3, R0 ;  /* 0x0000000000037245 */ /* 0x000fe20000201400 */
[----:B------:R-:W-:Y:S01]  /*11550*/  IMAD.MOV.U32 R32, RZ, RZ, R141 ;  /* 0x000000ffff207224 */ /* 0x000fe200078e008d */
[C---:B------:R-:W-:Y:S01]  /*11560*/  HMMA.16816.F32.BF16 R48, R20.reuse, R50, R88 ;  /* 0x000000321430723c */ /* 0x040fe20000041858 */
[----:B------:R-:W-:Y:S02]  /*11570*/  IMAD.MOV.U32 R65, RZ, RZ, R140 ;  /* 0x000000ffff417224 */ /* 0x000fe400078e008c */
[----:B------:R-:W-:Y:S01]  /*11580*/  IMAD.MOV.U32 R95, RZ, RZ, R2 ;  /* 0x000000ffff5f7224 */ /* 0x000fe200078e0002 */
[----:B------:R-:W-:Y:S01]  /*11590*/  I2FP.F32.S32 R2, R41 ;  /* 0x0000002900027245 */ /* 0x000fe20000201400 */
[----:B------:R-:W-:Y:S01]  /*115a0*/  VIADD R40, R0, 0x8 ;  /* 0x0000000800287836 */ /* 0x000fe20000000000 */
[----:B------:R-:W-:Y:S01]  /*115b0*/  HMMA.16816.F32.BF16 R140, R20, R96, R8 ;  /* 0x00000060148c723c */ /* 0x000fe20000041808 */
[----:B------:R-:W-:-:S02]  /*115c0*/  IMAD.MOV.U32 R77, RZ, RZ, R132 ;  /* 0x000000ffff4d7224 */ /* 0x000fc400078e0084 */
[CC--:B------:R-:W-:Y:S01]  /*115d0*/  FFMA.FTZ R94, R3.reuse, R182.reuse, R120 ;  /* 0x000000b6035e7223 */ /* 0x0c0fe20000010078 */
[CC--:B------:R-:W-:Y:S02]  /*115e0*/  FFMA.FTZ R132, R3.reuse, R182.reuse, R122 ;  /* 0x000000b603847223 */ /* 0x0c0fe4000001007a */
[----:B------:R-:W-:Y:S01]  /*115f0*/  HMMA.16816.F32.BF16 R8, R20, R38, R104 ;  /* 0x000000261408723c */ /* 0x000fe20000041868 */
[CC--:B------:R-:W-:Y:S01]  /*11600*/  FFMA.FTZ R234, R3.reuse, R182.reuse, R200 ;  /* 0x000000b603ea7223 */ /* 0x0c0fe200000100c8 */
[----:B------:R-:W-:Y:S01]  /*11610*/  FFMA.FTZ R231, R3, R182, R202 ;  /* 0x000000b603e77223 */ /* 0x000fe200000100ca */
[----:B------:R-:W-:-:S04]  /*11620*/  I2FP.F32.S32 R3, R40 ;  /* 0x0000002800037245 */ /* 0x000fc80000201400 */
[----:B------:R-:W-:Y:S02]  /*11630*/  VIADD R39, R0, 0x9 ;  /* 0x0000000900277836 */ /* 0x000fe40000000000 */
[CC--:B------:R-:W-:Y:S01]  /*11640*/  FFMA.FTZ R93, R2.reuse, R182.reuse, R121 ;  /* 0x000000b6025d7223 */ /* 0x0c0fe20000010079 */
[CC--:B------:R-:W-:Y:S01]  /*11650*/  FFMA.FTZ R123, R2.reuse, R182.reuse, R123 ;  /* 0x000000b6027b7223 */ /* 0x0c0fe2000001007b */
[CC--:B------:R-:W-:Y:S01]  /*11660*/  FFMA.FTZ R230, R2.reuse, R182.reuse, R201 ;  /* 0x000000b602e67223 */ /* 0x0c0fe200000100c9 */
[-C--:B------:R-:W-:Y:S01]  /*11670*/  FFMA.FTZ R222, R2, R182.reuse, R203 ;  /* 0x000000b602de7223 */ /* 0x080fe200000100cb */
[C---:B------:R-:W-:Y:S01]  /*11680*/  VIADD R38, R0.reuse, 0x10 ;  /* 0x0000001000267836 */ /* 0x040fe20000000000 */
[----:B------:R-:W-:Y:S01]  /*11690*/  I2FP.F32.S32 R2, R39 ;  /* 0x0000002700027245 */ /* 0x000fe20000201400 */
[----:B------:R-:W-:Y:S02]  /*116a0*/  VIADD R37, R0, 0x11 ;  /* 0x0000001100257836 */ /* 0x000fe40000000000 */
[CC--:B------:R-:W-:Y:S01]  /*116b0*/  FFMA.FTZ R227, R3.reuse, R182.reuse, R188 ;  /* 0x000000b603e37223 */ /* 0x0c0fe200000100bc */
[CC--:B------:R-:W-:Y:S01]  /*116c0*/  FFMA.FTZ R92, R3.reuse, R182.reuse, R60 ;  /* 0x000000b6035c7223 */ /* 0x0c0fe2000001003c */
[CC--:B------:R-:W-:Y:S01]  /*116d0*/  FFMA.FTZ R122, R3.reuse, R182.reuse, R62 ;  /* 0x000000b6037a7223 */ /* 0x0c0fe2000001003e */
[----:B------:R-:W-:Y:S01]  /*116e0*/  FFMA.FTZ R221, R3, R182, R190 ;  /* 0x000000b603dd7223 */ /* 0x000fe200000100be */
[C---:B------:R-:W-:Y:S01]  /*116f0*/  HMMA.16816.F32.BF16 R112, R20.reuse, R44, R112 ;  /* 0x0000002c1470723c */ /* 0x040fe20000041870 */
[----:B------:R-:W-:Y:S01]  /*11700*/  I2FP.F32.S32 R3, R38 ;  /* 0x0000002600037245 */ /* 0x000fe20000201400 */
[CC--:B------:R-:W-:Y:S01]  /*11710*/  FFMA.FTZ R91, R2.reuse, R182.reuse, R61 ;  /* 0x000000b6025b7223 */ /* 0x0c0fe2000001003d */
[CC--:B------:R-:W-:Y:S01]  /*11720*/  FFMA.FTZ R121, R2.reuse, R182.reuse, R63 ;  /* 0x000000b602797223 */ /* 0x0c0fe2000001003f */
[CC--:B------:R-:W-:Y:S01]  /*11730*/  FFMA.FTZ R220, R2.reuse, R182.reuse, R189 ;  /* 0x000000b602dc7223 */ /* 0x0c0fe200000100bd */
[-C--:B------:R-:W-:Y:S01]  /*11740*/  FFMA.FTZ R218, R2, R182.reuse, R191 ;  /* 0x000000b602da7223 */ /* 0x080fe200000100bf */
[----:B------:R-:W-:Y:S01]  /*11750*/  HMMA.16816.F32.BF16 R44, R20, R46, R84 ;  /* 0x0000002e142c723c */ /* 0x000fe20000041854 */
[----:B------:R-:W-:Y:S01]  /*11760*/  I2FP.F32.S32 R2, R37 ;  /* 0x0000002500027245 */ /* 0x000fe20000201400 */
[----:B------:R-:W-:-:S04]  /*11770*/  FFMA.FTZ R90, R3, R182, R116 ;  /* 0x000000b6035a7223 */ /* 0x000fc80000010074 */
[----:B------:R-:W-:Y:S01]  /*11780*/  HMMA.16816.F32.BF16 R84, R20, R34, R72 ;  /* 0x000000221454723c */ /* 0x000fe20000041848 */
[-C--:B------:R-:W-:Y:S01]  /*11790*/  FFMA.FTZ R116, R3, R182.reuse, R118 ;  /* 0x000000b603747223 */ /* 0x080fe20000010076 */
[CC--:B------:R-:W-:Y:S01]  /*117a0*/  FFMA.FTZ R89, R2.reuse, R182.reuse, R117 ;  /* 0x000000b602597223 */ /* 0x0c0fe20000010075 */
[----:B------:R-:W-:-:S04]  /*117b0*/  FFMA.FTZ R118, R2, R182, R119 ;  /* 0x000000b602767223 */ /* 0x000fc80000010077 */
[----:B------:R-:W-:Y:S02]  /*117c0*/  VIADD R35, R0, 0x19 ;  /* 0x0000001900237836 */ /* 0x000fe40000000000 */
[CC--:B------:R-:W-:Y:S01]  /*117d0*/  FFMA.FTZ R157, R2.reuse, R182.reuse, R209 ;  /* 0x000000b6029d7223 */ /* 0x0c0fe200000100d1 */
[-C--:B------:R-:W-:Y:S01]  /*117e0*/  FFMA.FTZ R156, R2, R182.reuse, R211 ;  /* 0x000000b6029c7223 */ /* 0x080fe200000100d3 */
[C---:B------:R-:W-:Y:S01]  /*117f0*/  VIADD R36, R0.reuse, 0x18 ;  /* 0x0000001800247836 */ /* 0x040fe20000000000 */
[----:B------:R-:W-:Y:S01]  /*11800*/  I2FP.F32.S32 R2, R35 ;  /* 0x0000002300027245 */ /* 0x000fe20000201400 */
[----:B------:R-:W-:Y:S02]  /*11810*/  VIADD R33, R0, 0x21 ;  /* 0x0000002100217836 */ /* 0x000fe40000000000 */
[CC--:B------:R-:W-:Y:S01]  /*11820*/  FFMA.FTZ R217, R3.reuse, R182.reuse, R208 ;  /* 0x000000b603d97223 */ /* 0x0c0fe200000100d0 */
[----:B------:R-:W-:Y:S02]  /*11830*/  IMAD.MOV.U32 R101, RZ, RZ, R213 ;  /* 0x000000ffff657224 */ /* 0x000fe400078e00d5 */
[----:B------:R-:W-:Y:S01]  /*11840*/  FFMA.FTZ R216, R3, R182, R210 ;  /* 0x000000b603d87223 */ /* 0x000fe200000100d2 */
[----:B------:R-:W-:Y:S01]  /*11850*/  IMAD.MOV.U32 R67, RZ, RZ, R154 ;  /* 0x000000ffff437224 */ /* 0x000fe200078e009a */
[----:B------:R-:W-:Y:S01]  /*11860*/  I2FP.F32.S32 R3, R36 ;  /* 0x0000002400037245 */ /* 0x000fe20000201400 */
[CC--:B------:R-:W-:Y:S01]  /*11870*/  FFMA.FTZ R83, R2.reuse, R182.reuse, R49 ;  /* 0x000000b602537223 */ /* 0x0c0fe20000010031 */
[CC--:B------:R-:W-:Y:S01]  /*11880*/  FFMA.FTZ R119, R2.reuse, R182.reuse, R51 ;  /* 0x000000b602777223 */ /* 0x0c0fe20000010033 */
[CC--:B------:R-:W-:Y:S01]  /*11890*/  FFMA.FTZ R154, R2.reuse, R182.reuse, R177 ;  /* 0x000000b6029a7223 */ /* 0x0c0fe200000100b1 */
[----:B------:R-:W-:Y:S01]  /*118a0*/  FFMA.FTZ R213, R2, R182, R179 ;  /* 0x000000b602d57223 */ /* 0x000fe200000100b3 */
[----:B------:R-:W-:Y:S01]  /*118b0*/  VIADD R34, R0, 0x20 ;  /* 0x0000002000227836 */ /* 0x000fe20000000000 */
[----:B------:R-:W-:Y:S01]  /*118c0*/  I2FP.F32.S32 R2, R33 ;  /* 0x0000002100027245 */ /* 0x000fe20000201400 */
[----:B------:R-:W-:-:S02]  /*118d0*/  IMAD.MOV.U32 R79, RZ, RZ, R215 ;  /* 0x000000ffff4f7224 */ /* 0x000fc400078e00d7 */
[CC--:B------:R-:W-:Y:S01]  /*118e0*/  FFMA.FTZ R215, R3.reuse, R182.reuse, R176 ;  /* 0x000000b603d77223 */ /* 0x0c0fe200000100b0 */
[----:B------:R-:W-:Y:S02]  /*118f0*/  IMAD.MOV.U32 R76, RZ, RZ, R214 ;  /* 0x000000ffff4c7224 */ /* 0x000fe400078e00d6 */
[CC--:B------:R-:W-:Y:S01]  /*11900*/  FFMA.FTZ R88, R3.reuse, R182.reuse, R48 ;  /* 0x000000b603587223 */ /* 0x0c0fe20000010030 */
[CC--:B------:R-:W-:Y:S01]  /*11910*/  FFMA.FTZ R120, R3.reuse, R182.reuse, R50 ;  /* 0x000000b603787223 */ /* 0x0c0fe20000010032 */
[----:B------:R-:W-:Y:S01]  /*11920*/  FFMA.FTZ R214, R3, R182, R178 ;  /* 0x000000b603d67223 */ /* 0x000fe200000100b2 */
[----:B------:R-:W-:Y:S01]  /*11930*/  I2FP.F32.S32 R3, R34 ;  /* 0x0000002200037245 */ /* 0x000fe20000201400 */
[----:B------:R-:W-:Y:S01]  /*11940*/  FFMA.FTZ R210, R2, R182, R95 ;  /* 0x000000b602d27223 */ /* 0x000fe2000001005f */
[----:B------:R-:W-:Y:S02]  /*11950*/  IMAD.MOV.U32 R95, RZ, RZ, R32 ;  /* 0x000000ffff5f7224 */ /* 0x000fe400078e0020 */
[----:B------:R-:W-:-:S02]  /*11960*/  VIADD R32, R0, 0x28 ;  /* 0x0000002800207836 */ /* 0x000fc40000000000 */
[-C--:B------:R-:W-:Y:S01]  /*11970*/  FFMA.FTZ R211, R3, R182.reuse, R81 ;  /* 0x000000b603d37223 */ /* 0x080fe20000010051 */
[CC--:B------:R-:W-:Y:S01]  /*11980*/  FFMA.FTZ R81, R2.reuse, R182.reuse, R113 ;  /* 0x000000b602517223 */ /* 0x0c0fe20000010071 */
[CC--:B------:R-:W-:Y:S01]  /*11990*/  FFMA.FTZ R115, R2.reuse, R182.reuse, R115 ;  /* 0x000000b602737223 */ /* 0x0c0fe20000010073 */
[----:B------:R-:W-:Y:S01]  /*119a0*/  FFMA.FTZ R208, R2, R182, R100 ;  /* 0x000000b602d07223 */ /* 0x000fe20000010064 */
[----:B------:R-:W-:Y:S01]  /*119b0*/  IMAD.MOV.U32 R42, RZ, RZ, R31 ;  /* 0x000000ffff2a7224 */ /* 0x000fe200078e001f */
[----:B------:R-:W-:Y:S01]  /*119c0*/  I2FP.F32.S32 R2, R32 ;  /* 0x0000002000027245 */ /* 0x000fe20000201400 */
[----:B------:R-:W-:Y:S02]  /*119d0*/  VIADD R31, R0, 0x29 ;  /* 0x00000029001f7836 */ /* 0x000fe40000000000 */
[----:B------:R-:W-:Y:S02]  /*119e0*/  IMAD.MOV.U32 R75, RZ, RZ, R205 ;  /* 0x000000ffff4b7224 */ /* 0x000fe400078e00cd */
[CC--:B------:R-:W-:Y:S01]  /*119f0*/  FFMA.FTZ R209, R2.reuse, R182.reuse, R172 ;  /* 0x000000b602d17223 */ /* 0x0c0fe200000100ac */
[CC--:B------:R-:W-:Y:S01]  /*11a00*/  FFMA.FTZ R80, R2.reuse, R182.reuse, R44 ;  /* 0x000000b602507223 */ /* 0x0c0fe2000001002c */
[CC--:B------:R-:W-:Y:S01]  /*11a10*/  FFMA.FTZ R113, R2.reuse, R182.reuse, R46 ;  /* 0x000000b602717223 */ /* 0x0c0fe2000001002e */
[----:B------:R-:W-:Y:S01]  /*11a20*/  FFMA.FTZ R205, R2, R182, R174 ;  /* 0x000000b602cd7223 */ /* 0x000fe200000100ae */
[----:B------:R-:W-:Y:S01]  /*11a30*/  IMAD.MOV.U32 R100, RZ, RZ, R30 ;  /* 0x000000ffff647224 */ /* 0x000fe200078e001e */
[----:B------:R-:W-:Y:S01]  /*11a40*/  I2FP.F32.S32 R2, R31 ;  /* 0x0000001f00027245 */ /* 0x000fe20000201400 */
[----:B------:R-:W-:-:S02]  /*11a50*/  VIADD R30, R0, 0x30 ;  /* 0x00000030001e7836 */ /* 0x000fc40000000000 */
[-C--:B------:R-:W-:Y:S01]  /*11a60*/  FFMA.FTZ R82, R3, R182.reuse, R112 ;  /* 0x000000b603527223 */ /* 0x080fe20000010070 */
[----:B------:R-:W-:Y:S02]  /*11a70*/  IMAD.MOV.U32 R73, RZ, RZ, R79 ;  /* 0x000000ffff497224 */ /* 0x000fe400078e004f */
[----:B------:R-:W-:Y:S02]  /*11a80*/  IMAD.MOV.U32 R43, RZ, RZ, R204 ;  /* 0x000000ffff2b7224 */ /* 0x000fe400078e00cc */
[CC--:B------:R-:W-:Y:S01]  /*11a90*/  FFMA.FTZ R79, R2.reuse, R182.reuse, R45 ;  /* 0x000000b6024f7223 */ /* 0x0c0fe2000001002d */
[CC--:B------:R-:W-:Y:S01]  /*11aa0*/  FFMA.FTZ R112, R2.reuse, R182.reuse, R47 ;  /* 0x000000b602707223 */ /* 0x0c0fe2000001002f */
[CC--:B------:R-:W-:Y:S01]  /*11ab0*/  FFMA.FTZ R204, R2.reuse, R182.reuse, R173 ;  /* 0x000000b602cc7223 */ /* 0x0c0fe200000100ad */
[----:B------:R-:W-:Y:S01]  /*11ac0*/  FFMA.FTZ R203, R2, R182, R175 ;  /* 0x000000b602cb7223 */ /* 0x000fe200000100af */
[----:B------:R-:W-:Y:S01]  /*11ad0*/  HMMA.16816.F32.BF16 R96, R20, R98, R68 ;  /* 0x000000621460723c */ /* 0x000fe20000041844 */
[----:B------:R-:W-:Y:S01]  /*11ae0*/  I2FP.F32.S32 R2, R30 ;  /* 0x0000001e00027245 */ /* 0x000fe20000201400 */
[----:B------:R-:W-:-:S04]  /*11af0*/  IMAD.MOV.U32 R72, RZ, RZ, R76 ;  /* 0x000000ffff487224 */ /* 0x000fc800078e004c */
[----:B------:R-:W-:Y:S01]  /*11b00*/  HMMA.16816.F32.BF16 R104, R20, R102, R16 ;  /* 0x000000661468723c */ /* 0x000fe20000041810 */
[----:B------:R-:W-:Y:S02]  /*11b10*/  IMAD.MOV.U32 R74, RZ, RZ, R78 ;  /* 0x000000ffff4a7224 */ /* 0x000fe400078e004e */
[----:B------:R-:W-:Y:S01]  /*11b20*/  FFMA.FTZ R78, R2, R182, R128 ;  /* 0x000000b6024e7223 */ /* 0x000fe20000010080 */
[----:B------:R-:W-:-:S03]  /*11b30*/  IMAD.MOV.U32 R76, RZ, RZ, R111 ;  /* 0x000000ffff4c7224 */ /* 0x000fc600078e006f */
[----:B------:R-:W-:Y:S02]  /*11b40*/  VIADD R23, R0, 0x31 ;  /* 0x0000003100177836 */ /* 0x000fe40000000000 */
[CC--:B------:R-:W-:Y:S01]  /*11b50*/  FFMA.FTZ R111, R2.reuse, R182.reuse, R130 ;  /* 0x000000b6026f7223 */ /* 0x0c0fe20000010082 */
[CC--:B------:R-:W-:Y:S01]  /*11b60*/  FFMA.FTZ R202, R2.reuse, R182.reuse, R77 ;  /* 0x000000b602ca7223 */ /* 0x0c0fe2000001004d */
[----:B------:R-:W-:Y:S01]  /*11b70*/  FFMA.FTZ R200, R2, R182, R110 ;  /* 0x000000b602c87223 */ /* 0x000fe2000001006e */
[C---:B------:R-:W-:Y:S01]  /*11b80*/  VIADD R22, R0.reuse, 0x38 ;  /* 0x0000003800167836 */ /* 0x040fe20000000000 */
[----:B------:R-:W-:Y:S01]  /*11b90*/  I2FP.F32.S32 R2, R23 ;  /* 0x0000001700027245 */ /* 0x000fe20000201400 */
[----:B------:R-:W-:-:S04]  /*11ba0*/  VIADD R21, R0, 0x39 ;  /* 0x0000003900157836 */ /* 0x000fc80000000000 */
[CC--:B------:R-:W-:Y:S01]  /*11bb0*/  FFMA.FTZ R77, R2.reuse, R182.reuse, R129 ;  /* 0x000000b6024d7223 */ /* 0x0c0fe20000010081 */
[CC--:B------:R-:W-:Y:S01]  /*11bc0*/  FFMA.FTZ R110, R2.reuse, R182.reuse, R131 ;  /* 0x000000b6026e7223 */ /* 0x0c0fe20000010083 */
[CC--:B------:R-:W-:Y:S01]  /*11bd0*/  FFMA.FTZ R194, R2.reuse, R182.reuse, R194 ;  /* 0x000000b602c27223 */ /* 0x0c0fe200000100c2 */
[----:B------:R-:W-:Y:S01]  /*11be0*/  FFMA.FTZ R191, R2, R182, R72 ;  /* 0x000000b602bf7223 */ /* 0x000fe20000010048 */
[----:B------:R-:W-:Y:S01]  /*11bf0*/  I2FP.F32.S32 R2, R22 ;  /* 0x0000001600027245 */ /* 0x000fe20000201400 */
[----:B------:R-:W-:Y:S02]  /*11c00*/  IMAD.MOV.U32 R69, RZ, RZ, R76 ;  /* 0x000000ffff457224 */ /* 0x000fe400078e004c */
[----:B------:R-:W-:Y:S02]  /*11c10*/  VIADD R20, R0, 0x40 ;  /* 0x0000004000147836 */ /* 0x000fe40000000000 */
[CC--:B------:R-:W-:Y:S01]  /*11c20*/  FFMA.FTZ R201, R2.reuse, R182.reuse, R168 ;  /* 0x000000b602c97223 */ /* 0x0c0fe200000100a8 */
[CC--:B------:R-:W-:Y:S01]  /*11c30*/  FFMA.FTZ R76, R2.reuse, R182.reuse, R4 ;  /* 0x000000b6024c7223 */ /* 0x0c0fe20000010004 */
[CC--:B------:R-:W-:Y:S01]  /*11c40*/  FFMA.FTZ R103, R2.reuse, R182.reuse, R6 ;  /* 0x000000b602677223 */ /* 0x0c0fe20000010006 */
[----:B------:R-:W-:Y:S01]  /*11c50*/  FFMA.FTZ R190, R2, R182, R170 ;  /* 0x000000b602be7223 */ /* 0x000fe200000100aa */
[----:B------:R-:W-:Y:S01]  /*11c60*/  I2FP.F32.S32 R2, R21 ;  /* 0x0000001500027245 */ /* 0x000fe20000201400 */
[----:B------:R-:W-:-:S02]  /*11c70*/  IMAD.MOV.U32 R71, RZ, RZ, R75 ;  /* 0x000000ffff477224 */ /* 0x000fc400078e004b */
[----:B------:R-:W-:Y:S02]  /*11c80*/  IMAD.MOV.U32 R68, RZ, RZ, R73 ;  /* 0x000000ffff447224 */ /* 0x000fe400078e0049 */
[CC--:B------:R-:W-:Y:S01]  /*11c90*/  FFMA.FTZ R75, R2.reuse, R182.reuse, R5 ;  /* 0x000000b6024b7223 */ /* 0x0c0fe20000010005 */
[CC--:B------:R-:W-:Y:S01]  /*11ca0*/  FFMA.FTZ R102, R2.reuse, R182.reuse, R7 ;  /* 0x000000b602667223 */ /* 0x0c0fe20000010007 */
[CC--:B------:R-:W-:Y:S01]  /*11cb0*/  FFMA.FTZ R189, R2.reuse, R182.reuse, R169 ;  /* 0x000000b602bd7223 */ /* 0x0c0fe200000100a9 */
[----:B------:R-:W-:Y:S01]  /*11cc0*/  FFMA.FTZ R188, R2, R182, R171 ;  /* 0x000000b602bc7223 */ /* 0x000fe200000100ab */
[----:B------:R-:W-:Y:S01]  /*11cd0*/  I2FP.F32.S32 R2, R20 ;  /* 0x0000001400027245 */ /* 0x000fe20000201400 */
[----:B------:R-:W-:Y:S02]  /*11ce0*/  IMAD.MOV.U32 R73, RZ, RZ, R42 ;  /* 0x000000ffff497224 */ /* 0x000fe400078e002a */
[----:B------:R-:W-:Y:S02]  /*11cf0*/  VIADD R19, R0, 0x41 ;  /* 0x0000004100137836 */ /* 0x000fe40000000000 */
[----:B------:R-:W-:-:S02]  /*11d00*/  IMAD.MOV.U32 R42, RZ, RZ, R43 ;  /* 0x000000ffff2a7224 */ /* 0x000fc400078e002b */
[----:B------:R-:W-:Y:S02]  /*11d10*/  IMAD.MOV.U32 R43, RZ, RZ, R95 ;  /* 0x000000ffff2b7224 */ /* 0x000fe400078e005f */
[CC--:B------:R-:W-:Y:S01]  /*11d20*/  FFMA.FTZ R72, R2.reuse, R182.reuse, R144 ;  /* 0x000000b602487223 */ /* 0x0c0fe20000010090 */
[----:B------:R-:W-:Y:S02]  /*11d30*/  IMAD.MOV.U32 R95, RZ, RZ, R101 ;  /* 0x000000ffff5f7224 */ /* 0x000fe400078e0065 */
[CC--:B------:R-:W-:Y:S01]  /*11d40*/  FFMA.FTZ R101, R2.reuse, R182.reuse, R146 ;  /* 0x000000b602657223 */ /* 0x0c0fe20000010092 */
[CC--:B------:R-:W-:Y:S01]  /*11d50*/  FFMA.FTZ R187, R2.reuse, R182.reuse, R187 ;  /* 0x000000b602bb7223 */ /* 0x0c0fe200000100bb */
[----:B------:R-:W-:Y:S01]  /*11d60*/  FFMA.FTZ R178, R2, R182, R100 ;  /* 0x000000b602b27223 */ /* 0x000fe20000010064 */
[----:B------:R-:W-:Y:S01]  /*11d70*/  I2FP.F32.S32 R2, R19 ;  /* 0x0000001300027245 */ /* 0x000fe20000201400 */
[C---:B------:R-:W-:Y:S02]  /*11d80*/  VIADD R18, R0.reuse, 0x48 ;  /* 0x0000004800127836 */ /* 0x040fe40000000000 */
[----:B------:R-:W-:-:S02]  /*11d90*/  VIADD R17, R0, 0x49 ;  /* 0x0000004900117836 */ /* 0x000fc40000000000 */
        /* <DEDUP_REMOVED lines=19> */
[----:B------:R-:W-:-:S04]  /*11ed0*/  IMAD.MOV.U32 R49, RZ, RZ, R64 ;  /* 0x000000ffff317224 */ /* 0x000fc800078e0040 */
[-C--:B------:R-:W-:Y:S01]  /*11ee0*/  FFMA.FTZ R174, R2, R182.reuse, R15 ;  /* 0x000000b602ae7223 */ /* 0x080fe2000001000f */
[----:B------:R-:W-:Y:S02]  /*11ef0*/  VIADD R15, R0, 0x51 ;  /* 0x00000051000f7836 */ /* 0x000fe40000000000 */
[CC--:B------:R-:W-:Y:S01]  /*11f00*/  FFMA.FTZ R64, R2.reuse, R182.reuse, R124 ;  /* 0x000000b602407223 */ /* 0x0c0fe2000001007c */
[CC--:B------:R-:W-:Y:S01]  /*11f10*/  FFMA.FTZ R71, R2.reuse, R182.reuse, R126 ;  /* 0x000000b602477223 */ /* 0x0c0fe2000001007e */
[----:B------:R-:W-:Y:S01]  /*11f20*/  FFMA.FTZ R128, R2, R182, R69 ;  /* 0x000000b602807223 */ /* 0x000fe20000010045 */
[----:B------:R-:W-:Y:S01]  /*11f30*/  IMAD.MOV.U32 R46, RZ, RZ, R14 ;  /* 0x000000ffff2e7224 */ /* 0x000fe200078e000e */
[----:B------:R-:W-:Y:S01]  /*11f40*/  I2FP.F32.S32 R2, R15 ;  /* 0x0000000f00027245 */ /* 0x000fe20000201400 */
[----:B------:R-:W-:-:S04]  /*11f50*/  VIADD R14, R0, 0x58 ;  /* 0x00000058000e7836 */ /* 0x000fc80000000000 */
[CC--:B------:R-:W-:Y:S01]  /*11f60*/  FFMA.FTZ R62, R2.reuse, R182.reuse, R125 ;  /* 0x000000b6023e7223 */ /* 0x0c0fe2000001007d */
[CC--:B------:R-:W-:Y:S01]  /*11f70*/  FFMA.FTZ R69, R2.reuse, R182.reuse, R127 ;  /* 0x000000b602457223 */ /* 0x0c0fe2000001007f */
[CC--:B------:R-:W-:Y:S01]  /*11f80*/  FFMA.FTZ R126, R2.reuse, R182.reuse, R60 ;  /* 0x000000b6027e7223 */ /* 0x0c0fe2000001003c */
[----:B------:R-:W-:Y:S01]  /*11f90*/  FFMA.FTZ R125, R2, R182, R42 ;  /* 0x000000b6027d7223 */ /* 0x000fe2000001002a */
[----:B------:R-:W-:Y:S01]  /*11fa0*/  I2FP.F32.S32 R2, R14 ;  /* 0x0000000e00027245 */ /* 0x000fe20000201400 */
[----:B------:R-:W-:Y:S02]  /*11fb0*/  VIADD R11, R0, 0x59 ;  /* 0x00000059000b7836 */ /* 0x000fe40000000000 */
[-C--:B------:R-:W-:Y:S01]  /*11fc0*/  FFMA.FTZ R117, R3, R182.reuse, R114 ;  /* 0x000000b603757223 */ /* 0x080fe20000010072 */
[----:B------:R-:W-:Y:S02]  /*11fd0*/  IMAD.MOV.U32 R114, RZ, RZ, R67 ;  /* 0x000000ffff727224 */ /* 0x000fe400078e0043 */
[CC--:B------:R-:W-:Y:S01]  /*11fe0*/  FFMA.FTZ R175, R2.reuse, R182.reuse, R160 ;  /* 0x000000b602af7223 */ /* 0x0c0fe200000100a0 */
[CC--:B------:R-:W-:Y:S01]  /*11ff0*/  FFMA.FTZ R60, R2.reuse, R182.reuse, R84 ;  /* 0x000000b6023c7223 */ /* 0x0c0fe20000010054 */
[CC--:B------:R-:W-:Y:S01]  /*12000*/  FFMA.FTZ R67, R2.reuse, R182.reuse, R86 ;  /* 0x000000b602437223 */ /* 0x0c0fe20000010056 */
[----:B------:R-:W-:Y:S01]  /*12010*/  FFMA.FTZ R173, R2, R182, R162 ;  /* 0x000000b602ad7223 */ /* 0x000fe200000100a2 */
[----:B------:R-:W-:Y:S01]  /*12020*/  I2FP.F32.S32 R2, R11 ;  /* 0x0000000b00027245 */ /* 0x000fe20000201400 */
[----:B------:R-:W-:-:S02]  /*12030*/  VIADD R10, R0, 0x60 ;  /* 0x00000060000a7836 */ /* 0x000fc40000000000 */
[----:B------:R-:W-:Y:S02]  /*12040*/  IMAD.MOV.U32 R44, RZ, RZ, R95 ;  /* 0x000000ffff2c7224 */ /* 0x000fe400078e005f */
[----:B------:R-:W-:Y:S02]  /*12050*/  IMAD.MOV.U32 R48, RZ, RZ, R43 ;  /* 0x000000ffff307224 */ /* 0x000fe400078e002b */
[CC--:B------:R-:W-:Y:S01]  /*12060*/  FFMA.FTZ R43, R2.reuse, R182.reuse, R85 ;  /* 0x000000b6022b7223 */ /* 0x0c0fe20000010055 */
[----:B------:R-:W-:Y:S02]  /*12070*/  IMAD.MOV.U32 R95, RZ, RZ, R65 ;  /* 0x000000ffff5f7224 */ /* 0x000fe400078e0041 */
[CC--:B------:R-:W-:Y:S01]  /*12080*/  FFMA.FTZ R65, R2.reuse, R182.reuse, R87 ;  /* 0x000000b602417223 */ /* 0x0c0fe20000010057 */
[CC--:B------:R-:W-:Y:S01]  /*12090*/  FFMA.FTZ R124, R2.reuse, R182.reuse, R161 ;  /* 0x000000b6027c7223 */ /* 0x0c0fe200000100a1 */
[----:B------:R-:W-:Y:S01]  /*120a0*/  FFMA.FTZ R172, R2, R182, R163 ;  /* 0x000000b602ac7223 */ /* 0x000fe200000100a3 */
[----:B------:R-:W-:Y:S01]  /*120b0*/  I2FP.F32.S32 R2, R10 ;  /* 0x0000000a00027245 */ /* 0x000fe20000201400 */
[----:B------:R-:W-:-:S02]  /*120c0*/  VIADD R9, R0, 0x61 ;  /* 0x0000006100097836 */ /* 0x000fc40000000000 */
[----:B------:R-:W-:Y:S02]  /*120d0*/  VIADD R8, R0, 0x68 ;  /* 0x0000006800087836 */ /* 0x000fe40000000000 */
[CC--:B------:R-:W-:Y:S01]  /*120e0*/  FFMA.FTZ R42, R2.reuse, R182.reuse, R140 ;  /* 0x000000b6022a7223 */ /* 0x0c0fe2000001008c */
[CC--:B------:R-:W-:Y:S01]  /*120f0*/  FFMA.FTZ R63, R2.reuse, R182.reuse, R142 ;  /* 0x000000b6023f7223 */ /* 0x0c0fe2000001008e */
[CC--:B------:R-:W-:Y:S01]  /*12100*/  FFMA.FTZ R171, R2.reuse, R182.reuse, R49 ;  /* 0x000000b602ab7223 */ /* 0x0c0fe20000010031 */
[-C--:B------:R-:W-:Y:S01]  /*12110*/  FFMA.FTZ R169, R2, R182.reuse, R61 ;  /* 0x000000b602a97223 */ /* 0x080fe2000001003d */
[----:B------:R-:W-:Y:S01]  /*12120*/  I2FP.F32.S32 R2, R9 ;  /* 0x0000000900027245 */ /* 0x000fe20000201400 */
[----:B------:R-:W-:Y:S01]  /*12130*/  FFMA.FTZ R212, R3, R182, R212 ;  /* 0x000000b603d47223 */ /* 0x000fe200000100d4 */
[----:B------:R-:W-:-:S03]  /*12140*/  VIADD R7, R0, 0x69 ;  /* 0x0000006900077836 */ /* 0x000fc60000000000 */
[CC--:B------:R-:W-:Y:S01]  /*12150*/  FFMA.FTZ R3, R2.reuse, R182.reuse, R141 ;  /* 0x000000b602037223 */ /* 0x0c0fe2000001008d */
[CC--:B------:R-:W-:Y:S01]  /*12160*/  FFMA.FTZ R61, R2.reuse, R182.reuse, R143 ;  /* 0x000000b6023d7223 */ /* 0x0c0fe2000001008f */
[CC--:B------:R-:W-:Y:S01]  /*12170*/  FFMA.FTZ R167, R2.reuse, R182.reuse, R50 ;  /* 0x000000b602a77223 */ /* 0x0c0fe20000010032 */
[----:B------:R-:W-:Y:S01]  /*12180*/  FFMA.FTZ R165, R2, R182, R59 ;  /* 0x000000b602a57223 */ /* 0x000fe2000001003b */
[----:B------:R-:W-:Y:S01]  /*12190*/  I2FP.F32.S32 R2, R8 ;  /* 0x0000000800027245 */ /* 0x000fe20000201400 */
[----:B------:R-:W-:-:S04]  /*121a0*/  VIADD R6, R0, 0x70 ;  /* 0x0000007000067836 */ /* 0x000fc80000000000 */
        /* <DEDUP_REMOVED lines=10> */
[----:B------:R-:W-:Y:S02]  /*12250*/  I2FP.F32.S32 R2, R6 ;  /* 0x0000000600027245 */ /* 0x000fe40000201400 */
[----:B------:R-:W-:-:S03]  /*12260*/  ISETP.GE.AND P1, PT, R41, R54, PT ;  /* 0x000000362900720c */ /* 0x000fc60003f26270 */
[CC--:B------:R-:W-:Y:S01]  /*12270*/  FFMA.FTZ R49, R2.reuse, R182.reuse, R148 ;  /* 0x000000b602317223 */ /* 0x0c0fe20000010094 */
[CC--:B------:R-:W-:Y:S01]  /*12280*/  FFMA.FTZ R48, R2.reuse, R182.reuse, R150 ;  /* 0x000000b602307223 */ /* 0x0c0fe20000010096 */
[CC--:B------:R-:W-:Y:S01]  /*12290*/  FFMA.FTZ R162, R2.reuse, R182.reuse, R46 ;  /* 0x000000b602a27223 */ /* 0x0c0fe2000001002e */
[----:B------:R-:W-:Y:S01]  /*122a0*/  FFMA.FTZ R160, R2, R182, R44 ;  /* 0x000000b602a07223 */ /* 0x000fe2000001002c */
[----:B------:R-:W-:Y:S02]  /*122b0*/  I2FP.F32.S32 R2, R5 ;  /* 0x0000000500027245 */ /* 0x000fe40000201400 */
[-C--:B------:R-:W-:Y:S02]  /*122c0*/  ISETP.GE.AND P2, PT, R0, R54.reuse, PT ;  /* 0x000000360000720c */ /* 0x080fe40003f46270 */
[----:B------:R-:W-:Y:S02]  /*122d0*/  ISETP.GE.AND P5, PT, R38, R54, PT ;  /* 0x000000362600720c */ /* 0x000fe40003fa6270 */
[----:B------:R-:W-:-:S02]  /*122e0*/  FSEL R96, R93, -INF , !P1 ;  /* 0xff8000005d607808 */ /* 0x000fc40004800000 */
[-C--:B------:R-:W-:Y:S02]  /*122f0*/  ISETP.GE.AND P6, PT, R40, R54.reuse, PT ;  /* 0x000000362800720c */ /* 0x080fe40003fc6270 */
[----:B------:R-:W-:Y:S01]  /*12300*/  ISETP.GE.AND P1, PT, R35, R54, PT ;  /* 0x000000362300720c */ /* 0x000fe20003f26270 */
[----:B------:R-:W-:Y:S01]  /*12310*/  FFMA.FTZ R164, R2, R182, R95 ;  /* 0x000000b602a47223 */ /* 0x000fe2000001005f */
[-C--:B------:R-:W-:Y:S01]  /*12320*/  ISETP.GE.AND P3, PT, R39, R54.reuse, PT ;  /* 0x000000362700720c */ /* 0x080fe20003f66270 */
[----:B------:R-:W-:Y:S01]  /*12330*/  VIADD R4, R0, 0x78 ;  /* 0x0000007800047836 */ /* 0x000fe20000000000 */
[----:B------:R-:W-:Y:S02]  /*12340*/  ISETP.GE.AND P4, PT, R37, R54, PT ;  /* 0x000000362500720c */ /* 0x000fe40003f86270 */
[----:B------:R-:W-:Y:S02]  /*12350*/  FSEL R84, R94, -INF , !P2 ;  /* 0xff8000005e547808 */ /* 0x000fe40005000000 */
[----:B------:R-:W-:-:S02]  /*12360*/  FSEL R93, R90, -INF , !P5 ;  /* 0xff8000005a5d7808 */ /* 0x000fc40006800000 */
[-C--:B------:R-:W-:Y:S02]  /*12370*/  ISETP.GE.AND P2, PT, R36, R54.reuse, PT ;  /* 0x000000362400720c */ /* 0x080fe40003f46270 */
[----:B------:R-:W-:Y:S02]  /*12380*/  FSEL R95, R92, -INF , !P6 ;  /* 0xff8000005c5f7808 */ /* 0x000fe40007000000 */
[----:B------:R-:W-:Y:S02]  /*12390*/  FSEL R90, R83, -INF , !P1 ;  /* 0xff800000535a7808 */ /* 0x000fe40004800000 */
[-C--:B------:R-:W-:Y:S02]  /*123a0*/  ISETP.GE.AND P6, PT, R34, R54.reuse, PT ;  /* 0x000000362200720c */ /* 0x080fe40003fc6270 */
[----:B------:R-:W-:Y:S02]  /*123b0*/  ISETP.GE.AND P1, PT, R23, R54, PT ;  /* 0x000000361700720c */ /* 0x000fe40003f26270 */
[----:B------:R-:W-:Y:S01]  /*123c0*/  FSEL R94, R91, -INF , !P3 ;  /* 0xff8000005b5e7808 */ /* 0x000fe20005800000 */
[C---:B------:R-:W-:Y:S01]  /*123d0*/  FFMA.FTZ R47, R2.reuse, R182, R149 ;  /* 0x000000b6022f7223 */ /* 0x040fe20000010095 */
[----:B------:R-:W-:Y:S01]  /*123e0*/  ISETP.GE.AND P3, PT, R33, R54, PT ;  /* 0x000000362100720c */ /* 0x000fe20003f66270 */
[CC--:B------:R-:W-:Y:S01]  /*123f0*/  FFMA.FTZ R46, R2.reuse, R182.reuse, R151 ;  /* 0x000000b6022e7223 */ /* 0x0c0fe20000010097 */
[----:B------:R-:W-:Y:S01]  /*12400*/  FSEL R92, R89, -INF , !P4 ;  /* 0xff800000595c7808 */ /* 0x000fe20006000000 */
[----:B------:R-:W-:Y:S01]  /*12410*/  FFMA.FTZ R166, R2, R182, R114 ;  /* 0x000000b602a67223 */ /* 0x000fe20000010072 */
[----:B------:R-:W-:Y:S01]  /*12420*/  BAR.SYNC.DEFER_BLOCKING 0x0 ;  /* 0x0000000000007b1d */ /* 0x000fe20000010000 */
[----:B------:R-:W-:-:S02]  /*12430*/  ISETP.GE.AND P5, PT, R32, R54, PT ;  /* 0x000000362000720c */ /* 0x000fc40003fa6270 */
[----:B------:R-:W-:Y:S02]  /*12440*/  ISETP.GE.AND P4, PT, R31, R54, PT ;  /* 0x000000361f00720c */ /* 0x000fe40003f86270 */
[----:B------:R-:W-:Y:S02]  /*12450*/  FSEL R91, R88, -INF , !P2 ;  /* 0xff800000585b7808 */ /* 0x000fe40005000000 */
[----:B------:R-:W-:Y:S02]  /*12460*/  I2FP.F32.S32 R2, R4 ;  /* 0x0000000400027245 */ /* 0x000fe40000201400 */
[----:B------:R-:W-:Y:S02]  /*12470*/  ISETP.GE.AND P2, PT, R30, R54, PT ;  /* 0x000000361e00720c */ /* 0x000fe40003f46270 */
[----:B------:R-:W-:Y:S02]  /*12480*/  FSEL R89, R82, -INF , !P6 ;  /* 0xff80000052597808 */ /* 0x000fe40007000000 */
[----:B------:R-:W-:-:S02]  /*12490*/  FSEL R83, R77, -INF , !P1 ;  /* 0xff8000004d537808 */ /* 0x000fc40004800000 */
[-C--:B------:R-:W-:Y:S02]  /*124a0*/  ISETP.GE.AND P6, PT, R22, R54.reuse, PT ;  /* 0x000000361600720c */ /* 0x080fe40003fc6270 */
[-C--:B------:R-:W-:Y:S02]  /*124b0*/  ISETP.GE.AND P1, PT, R17, R54.reuse, PT ;  /* 0x000000361100720c */ /* 0x080fe40003f26270 */
[----:B------:R-:W-:Y:S02]  /*124c0*/  FSEL R88, R81, -INF , !P3 ;  /* 0xff80000051587808 */ /* 0x000fe40005800000 */
[----:B------:R-:W-:Y:S02]  /*124d0*/  ISETP.GE.AND P3, PT, R21, R54, PT ;  /* 0x000000361500720c */ /* 0x000fe40003f66270 */
[----:B------:R-:W-:Y:S02]  /*124e0*/  FSEL R87, R80, -INF , !P5 ;  /* 0xff80000050577808 */ /* 0x000fe40006800000 */
[----:B------:R-:W-:Y:S01]  /*124f0*/  FSEL R86, R79, -INF , !P4 ;  /* 0xff8000004f567808 */ /* 0x000fe20006000000 */
[----:B------:R-:W-:Y:S01]  /*12500*/  FFMA.FTZ R168, R2, R182, R252 ;  /* 0x000000b602a87223 */ /* 0x000fe200000100fc */
[----:B------:R-:W-:Y:S01]  /*12510*/  ISETP.GE.AND P5, PT, R20, R54, PT ;  /* 0x000000361400720c */ /* 0x000fe20003fa6270 */
[C---:B------:R-:W-:Y:S01]  /*12520*/  FFMA.FTZ R45, R2.reuse, R182, R104 ;  /* 0x000000b6022d7223 */ /* 0x040fe20000010068 */
[----:B------:R-:W-:Y:S01]  /*12530*/  ISETP.GE.AND P4, PT, R19, R54, PT ;  /* 0x000000361300720c */ /* 0x000fe20003f86270 */
[-C--:B------:R-:W-:Y:S01]  /*12540*/  FFMA.FTZ R44, R2, R182.reuse, R106 ;  /* 0x000000b6022c7223 */ /* 0x080fe2000001006a */
[----:B------:R-:W-:Y:S01]  /*12550*/  FSEL R85, R78, -INF , !P2 ;  /* 0xff8000004e557808 */ /* 0x000fe20005000000 */
[----:B------:R-:W-:Y:S01]  /*12560*/  FFMA.FTZ R163, R2, R182, R249 ;  /* 0x000000b602a37223 */ /* 0x000fe200000100f9 */
[----:B------:R-:W-:Y:S01]  /*12570*/  ISETP.GE.AND P2, PT, R18, R54, PT ;  /* 0x000000361200720c */ /* 0x000fe20003f46270 */
[----:B------:R-:W-:Y:S01]  /*12580*/  VIADD R2, R0, 0x79 ;  /* 0x0000007900027836 */ /* 0x000fe20000000000 */
        /* <DEDUP_REMOVED lines=14> */
[----:B------:R-:W-:Y:S02]  /*12670*/  ISETP.GE.AND P6, PT, R8, R54, PT ;  /* 0x000000360800720c */ /* 0x000fe40003fc6270 */
[----:B------:R-:W-:Y:S02]  /*12680*/  I2FP.F32.S32 R3, R2 ;  /* 0x0000000200037245 */ /* 0x000fe40000201400 */
[----:B------:R-:W-:Y:S02]  /*12690*/  FSEL R75, R62, -INF , !P3 ;  /* 0xff8000003e4b7808 */ /* 0x000fe40005800000 */
[----:B------:R-:W-:Y:S02]  /*126a0*/  ISETP.GE.AND P3, PT, R7, R54, PT ;  /* 0x000000360700720c */ /* 0x000fe40003f66270 */
[----:B------:R-:W-:-:S02]  /*126b0*/  FSEL R72, R60, -INF , !P5 ;  /* 0xff8000003c487808 */ /* 0x000fc40006800000 */
[----:B------:R-:W-:Y:S02]  /*126c0*/  FSEL R70, R43, -INF , !P4 ;  /* 0xff8000002b467808 */ /* 0x000fe40006000000 */
[-C--:B------:R-:W-:Y:S02]  /*126d0*/  ISETP.GE.AND P5, PT, R6, R54.reuse, PT ;  /* 0x000000360600720c */ /* 0x080fe40003fa6270 */
[----:B------:R-:W-:Y:S02]  /*126e0*/  ISETP.GE.AND P4, PT, R5, R54, PT ;  /* 0x000000360500720c */ /* 0x000fe40003f86270 */
[----:B------:R-:W-:Y:S01]  /*126f0*/  FSEL R68, R42, -INF , !P2 ;  /* 0xff8000002a447808 */ /* 0x000fe20005000000 */
[----:B------:R-:W-:Y:S01]  /*12700*/  FFMA.FTZ R43, R3, R182, R105 ;  /* 0x000000b6032b7223 */ /* 0x000fe20000010069 */
[----:B------:R-:W-:Y:S02]  /*12710*/  ISETP.GE.AND P2, PT, R4, R54, PT ;  /* 0x000000360400720c */ /* 0x000fe40003f46270 */
        /* <DEDUP_REMOVED lines=27> */
[----:B------:R-:W-:Y:S01]  /*128d0*/  FSEL R119, R119, -INF , !P3 ;  /* 0xff80000077777808 */ /* 0x000fe20005800000 */
[----:B------:R-:W-:Y:S01]  /*128e0*/  FFMA.FTZ R42, R3, R182, R107 ;  /* 0x000000b6032a7223 */ /* 0x000fe2000001006b */
        /* <DEDUP_REMOVED lines=40> */
[----:B------:R-:W-:Y:S02]  /*12b70*/  FSEL R50, R44, -INF , !P6 ;  /* 0xff8000002c327808 */ /* 0x000fe40007000000 */
[----:B------:R-:W-:Y:S02]  /*12b80*/  FSEL R58, R48, -INF , !P2 ;  /* 0xff800000303a7808 */ /* 0x000fe40005000000 */
[----:B------:R-:W-:Y:S02]  /*12b90*/  ISETP.GE.AND P6, PT, R40, R57, PT ;  /* 0x000000392800720c */ /* 0x000fe40003fc6270 */
[----:B------:R-:W-:Y:S02]  /*12ba0*/  ISETP.GE.AND P1, PT, R5, R55, PT ;  /* 0x000000370500720c */ /* 0x000fe40003f26270 */
        /* <DEDUP_REMOVED lines=8> */
[----:B------:R-:W-:Y:S02]  /*12c30*/  FSEL R55, R46, -INF , !P1 ;  /* 0xff8000002e377808 */ /* 0x000fe40004800000 */
[----:B------:R-:W-:Y:S02]  /*12c40*/  ISETP.GE.AND P6, PT, R37, R57, PT ;  /* 0x000000392500720c */ /* 0x000fe40003fc6270 */
[----:B------:R-:W-:Y:S02]  /*12c50*/  FSEL R46, R221, -INF , !P3 ;  /* 0xff800000dd2e7808 */ /* 0x000fe40005800000 */
[----:B------:R-:W-:Y:S02]  /*12c60*/  FSEL R150, R230, -INF , !P2 ;  /* 0xff800000e6967808 */ /* 0x000fe40005000000 */
        /* <DEDUP_REMOVED lines=8> */
[-C--:B------:R-:W-:Y:S02]  /*12cf0*/  ISETP.GE.AND P1, PT, R41, R56.reuse, PT ;  /* 0x000000382900720c */ /* 0x080fe40003f26270 */
[----:B------:R-:W-:Y:S02]  /*12d00*/  FSEL R43, R156, -INF , !P3 ;  /* 0xff8000009c2b7808 */ /* 0x000fe40005800000 */
[----:B------:R-:W-:Y:S02]  /*12d10*/  FSEL R147, R217, -INF , !P2 ;  /* 0xff800000d9937808 */ /* 0x000fe40005000000 */
[----:B------:R-:W-:Y:S02]  /*12d20*/  ISETP.GE.AND P3, PT, R34, R56, PT ;  /* 0x000000382200720c */ /* 0x000fe40003f66270 */
[----:B------:R-:W-:-:S02]  /*12d30*/  FSEL R156, R215, -INF , !P5 ;  /* 0xff800000d79c7808 */ /* 0x000fc40006800000 */
[----:B------:R-:W-:Y:S02]  /*12d40*/  FSEL R41, R214, -INF , !P4 ;  /* 0xff800000d6297808 */ /* 0x000fe40006000000 */
[-C--:B------:R-:W-:Y:S02]  /*12d50*/  ISETP.GE.AND P2, PT, R35, R57.reuse, PT ;  /* 0x000000392300720c */ /* 0x080fe40003f46270 */
[C---:B------:R-:W-:Y:S02]  /*12d60*/  ISETP.GE.AND P5, PT, R33.reuse, R57, PT ;  /* 0x000000392100720c */ /* 0x040fe40003fa6270 */
[----:B------:R-:W-:Y:S02]  /*12d70*/  ISETP.GE.AND P4, PT, R33, R56, PT ;  /* 0x000000382100720c */ /* 0x000fe40003f86270 */
[----:B------:R-:W-:Y:S02]  /*12d80*/  FSEL R151, R212, -INF , !P6 ;  /* 0xff800000d4977808 */ /* 0x000fe40007000000 */
        /* <DEDUP_REMOVED lines=13> */
[C---:B------:R-:W-:Y:S02]  /*12e60*/  ISETP.GE.AND P6, PT, R22.reuse, R57, PT ;  /* 0x000000391600720c */ /* 0x040fe40003fc6270 */
        /* <DEDUP_REMOVED lines=24> */
[----:B------:R-:W-:Y:S02]  /*12ff0*/  ISETP.GE.AND P1, PT, R23, R56, PT ;  /* 0x000000381700720c */ /* 0x000fe40003f26270 */
[----:B------:R-:W-:Y:S02]  /*13000*/  FSEL R30, R130, -INF , !P3 ;  /* 0xff800000821e7808 */ /* 0x000fe40005800000 */
        /* <DEDUP_REMOVED lines=15> */
[-C--:B------:R-:W-:Y:S02]  /*13100*/  ISETP.GE.AND P4, PT, R10, R56.reuse, PT ;  /* 0x000000380a00720c */ /* 0x080fe40003f86270 */
[----:B------:R-:W-:Y:S02]  /*13110*/  FSEL R124, R124, -INF , !P6 ;  /* 0xff8000007c7c7808 */ /* 0x000fe40007000000 */
[----:B------:R-:W-:Y:S02]  /*13120*/  FSEL R31, R178, -INF , !P1 ;  /* 0xff800000b21f7808 */ /* 0x000fe40004800000 */
        /* <DEDUP_REMOVED lines=10> */
[----:B------:R-:W-:Y:S02]  /*131d0*/  ISETP.GE.AND P6, PT, R5, R57, PT ;  /* 0x000000390500720c */ /* 0x000fe40003fc6270 */
[-C--:B------:R-:W-:Y:S02]  /*131e0*/  ISETP.GE.AND P3, PT, R16, R56.reuse, PT ;  /* 0x000000381000720c */ /* 0x080fe40003f66270 */
[----:B------:R-:W-:Y:S02]  /*131f0*/  ISETP.GE.AND P1, PT, R14, R56, PT ;  /* 0x000000380e00720c */ /* 0x000fe40003f26270 */
[----:B------:R-:W-:Y:S02]  /*13200*/  FSEL R122, R167, -INF , !P2 ;  /* 0xff800000a77a7808 */ /* 0x000fe40005000000 */
[----:B------:R-:W-:-:S02]  /*13210*/  FSEL R111, R159, -INF , !P5 ;  /* 0xff8000009f6f7808 */ /* 0x000fc40006800000 */
[----:B------:R-:W-:Y:S02]  /*13220*/  FSEL R14, R158, -INF , !P4 ;  /* 0xff8000009e0e7808 */ /* 0x000fe40006000000 */
[-C--:B------:R-:W-:Y:S02]  /*13230*/  ISETP.GE.AND P2, PT, R6, R57.reuse, PT ;  /* 0x000000390600720c */ /* 0x080fe40003f46270 */
[-C--:B------:R-:W-:Y:S02]  /*13240*/  ISETP.GE.AND P5, PT, R4, R57.reuse, PT ;  /* 0x000000390400720c */ /* 0x080fe40003fa6270 */
[----:B------:R-:W-:Y:S02]  /*13250*/  ISETP.GE.AND P4, PT, R2, R57, PT ;  /* 0x000000390200720c */ /* 0x000fe40003f86270 */
[----:B------:R-:W-:Y:S02]  /*13260*/  FSEL R57, R166, -INF , !P6 ;  /* 0xff800000a6397808 */ /* 0x000fe40007000000 */
[----:B------:R-:W-:-:S02]  /*13270*/  FSEL R21, R174, -INF , !P3 ;  /* 0xff800000ae157808 */ /* 0x000fc40005800000 */
[----:B------:R-:W-:Y:S02]  /*13280*/  FSEL R19, R173, -INF , !P1 ;  /* 0xff800000ad137808 */ /* 0x000fe40004800000 */
[----:B------:R-:W-:Y:S02]  /*13290*/  ISETP.GE.AND P6, PT, R238, 0x3, PT ;  /* 0x00000003ee00780c */ /* 0x000fe40003fc6270 */
[-C--:B------:R-:W-:Y:S02]  /*132a0*/  ISETP.GE.AND P3, PT, R11, R56.reuse, PT ;  /* 0x000000380b00720c */ /* 0x080fe40003f66270 */
[----:B------:R-:W-:Y:S02]  /*132b0*/  ISETP.GE.AND P1, PT, R9, R56, PT ;  /* 0x000000380900720c */ /* 0x000fe40003f26270 */
[----:B------:R-:W-:Y:S02]  /*132c0*/  FSEL R18, R172, -INF , !P3 ;  /* 0xff800000ac127808 */ /* 0x000fe40005800000 */
[----:B------:R-:W-:-:S02]  /*132d0*/  FSEL R16, R165, -INF , !P1 ;  /* 0xff800000a5107808 */ /* 0x000fc40004800000 */
[-C--:B------:R-:W-:Y:S02]  /*132e0*/  ISETP.GE.AND P3, PT, R8, R56.reuse, PT ;  /* 0x000000380800720c */ /* 0x080fe40003f66270 */
[----:B------:R-:W-:Y:S01]  /*132f0*/  ISETP.GE.AND P1, PT, R6, R56, PT ;  /* 0x000000380600720c */ /* 0x000fe20003f26270 */
[CC--:B------:R-:W-:Y:S01]  /*13300*/  FFMA.FTZ R54, R3.reuse, R182.reuse, R248 ;  /* 0x000000b603367223 */ /* 0x0c0fe200000100f8 */
[----:B------:R-:W-:Y:S01]  /*13310*/  FFMA.FTZ R3, R3, R182, R240 ;  /* 0x000000b603037223 */ /* 0x000fe200000100f0 */
[----:B------:R-:W-:Y:S02]  /*13320*/  FSEL R15, R161, -INF , !P3 ;  /* 0xff800000a10f7808 */ /* 0x000fe40005800000 */
[----:B------:R-:W-:Y:S02]  /*13330*/  FSEL R110, R162, -INF , !P2 ;  /* 0xff800000a26e7808 */ /* 0x000fe40005000000 */
[----:B------:R-:W-:Y:S01]  /*13340*/  FSEL R11, R160, -INF , !P1 ;  /* 0xff800000a00b7808 */ /* 0x000fe20004800000 */
[----:B------:R-:W-:Y:S01]  /*13350*/  BSSY B1, `(.L_x_601) ;  /* 0x000003d000017945 */ /* 0x000fe20003800000 */
        /* <DEDUP_REMOVED lines=9> */
[----:B------:R-:W2:Y:S01]  /*133f0*/  LDL.64 R248, [R1+0x2b8] ;  /* 0x0002b80001f87983 */ /* 0x000ea20000100a00 */
[C---:B------:R-:W-:Y:S01]  /*13400*/  SHF.L.U64.HI R240, R242.reuse, 0x7, R243 ;  /* 0x00000007f2f07819 */ /* 0x040fe200000102f3 */
[----:B------:R-:W-:Y:S01]  /*13410*/  IMAD.SHL.U32 R252, R242, 0x80, RZ ;  /* 0x00000080f2fc7824 */ /* 0x000fe200078e00ff */
[----:B------:R-:W-:Y:S01]  /*13420*/  BSSY B0, `(.L_x_603) ;  /* 0x000002e000007945 */ /* 0x000fe20003800000 */
[----:B------:R-:W-:Y:S01]  /*13430*/  VIADD R0, R238, 0xfffffffd ;  /* 0xfffffffdee007836 */ /* 0x000fe20000000000 */
[----:B------:R1:W-:Y:S03]  /*13440*/  @P0 STS [R195+0x2000], RZ ;  /* 0x002000ffc3000388 */ /* 0x0003e60000000800 */
[----:B------:R-:W-:Y:S01]  /*13450*/  IMAD R2, R240, R0, RZ ;  /* 0x00000000f0027224 */ /* 0x000fe200078e02ff */
[----:B------:R1:W-:Y:S04]  /*13460*/  @P0 STS [R195+0x2004], RZ ;  /* 0x002004ffc3000388 */ /* 0x0003e80000000800 */
[----:B------:R1:W-:Y:S01]  /*13470*/  @P0 STS.64 [R195+0x2008], RZ ;  /* 0x002008ffc3000388 */ /* 0x0003e20000000a00 */
[----:B--2---:R-:W-:Y:S01]  /*13480*/  IMAD.WIDE.U32 R4, R0, R252, R248 ;  /* 0x000000fc00047225 */ /* 0x004fe200078e00f8 */
[----:B------:R-:W-:-:S02]  /*13490*/  SHF.R.S32.HI R0, RZ, 0x1f, R0 ;  /* 0x0000001fff007819 */ /* 0x000fc40000011400 */
[----:B------:R-:W-:-:S03]  /*134a0*/  @!P0 LEA R6, P1, R4, R250, 0x1 ;  /* 0x000000fa04068211 */ /* 0x000fc600078208ff */
[----:B------:R-:W-:Y:S01]  /*134b0*/  IMAD R2, R0, R252, R2 ;  /* 0x000000fc00027224 */ /* 0x000fe200078e0202 */
[----:B------:R-:W-:-:S03]  /*134c0*/  @!P0 LEA R0, P2, R242, R4, 0x5 ;  /* 0x00000004f2008211 */ /* 0x000fc600078428ff */
[----:B------:R-:W-:-:S05]  /*134d0*/  IMAD.IADD R3, R5, 0x1, R2 ;  /* 0x0000000105037824 */ /* 0x000fca00078e0202 */
[----:B------:R-:W-:-:S05]  /*134e0*/  @!P0 LEA.HI.X R7, R4, R251, R3, 0x1, P1 ;  /* 0x000000fb04078211 */ /* 0x000fca00008f0c03 */
[----:B------:R-:W-:Y:S01]  /*134f0*/  @!PT LDS RZ, [RZ] ;  /* 0x00000000fffff984 */ /* 0x000fe20000000800 */
[----:B------:R-:W-:Y:S01]  /*13500*/  @!PT LDS RZ, [RZ] ;  /* 0x00000000fffff984 */ /* 0x000fe20000000800 */
[----:B------:R-:W-:Y:S01]  /*13510*/  @!PT LDS RZ, [RZ] ;  /* 0x00000000fffff984 */ /* 0x000fe20000000800 */
[----:B------:R2:W-:Y:S04]  /*13520*/  @!P0 LDGSTS.E.BYPASS.LTC128B.128 [R195+0x2000], desc[UR4][R6.64] ;  /* 0x0200000006c38fae */ /* 0x0005e8000b901d44 */
[----:B------:R1:W-:Y:S01]  /*13530*/  @P0 STS.128 [R195+0x2800], RZ ;  /* 0x002800ffc3000388 */ /* 0x0003e20000000c00 */
[----:B--2---:R-:W-:Y:S02]  /*13540*/  @!P0 LEA R6, P1, R0, R250, 0x1 ;  /* 0x000000fa00068211 */ /* 0x004fe400078208ff */
[----:B------:R-:W-:-:S04]  /*13550*/  @!P0 LEA.HI.X R7, R242, R3, R243, 0x5, P2 ;  /* 0x00000003f2078211 */ /* 0x000fc800010f2cf3 */
[----:B------:R-:W-:Y:S02]  /*13560*/  @!P0 LEA.HI.X R7, R0, R251, R7, 0x1, P1 ;  /* 0x000000fb00078211 */ /* 0x000fe400008f0c07 */
[----:B------:R-:W-:-:S03]  /*13570*/  @!P0 LEA R0, P2, R242, R4, 0x6 ;  /* 0x00000004f2008211 */ /* 0x000fc600078430ff */
[----:B------:R-:W-:Y:S01]  /*13580*/  @!PT LDS RZ, [RZ] ;  /* 0x00000000fffff984 */ /* 0x000fe20000000800 */
[----:B------:R-:W-:Y:S01]  /*13590*/  @!PT LDS RZ, [RZ] ;  /* 0x00000000fffff984 */ /* 0x000fe20000000800 */
[----:B------:R-:W-:Y:S01]  /*135a0*/  @!PT LDS RZ, [RZ] ;  /* 0x00000000fffff984 */ /* 0x000fe20000000800 */
[----:B------:R2:W-:Y:S04]  /*135b0*/  @!P0 LDGSTS.E.BYPASS.LTC128B.128 [R195+0x2800], desc[UR4][R6.64] ;  /* 0x0280000006c38fae */ /* 0x0005e8000b901d44 */
[----:B------:R1:W-:Y:S01]  /*135c0*/  @P0 STS.128 [R195+0x3000], RZ ;  /* 0x003000ffc3000388 */ /* 0x0003e20000000c00 */
[----:B--2---:R-:W-:Y:S02]  /*135d0*/  @!P0 LEA R6, P1, R0, R250, 0x1 ;  /* 0x000000fa00068211 */ /* 0x004fe400078208ff */
[----:B------:R-:W-:-:S04]  /*135e0*/  @!P0 LEA.HI.X R7, R242, R3, R243, 0x6, P2 ;  /* 0x00000003f2078211 */ /* 0x000fc800010f34f3 */
[----:B------:R-:W-:-:S05]  /*135f0*/  @!P0 LEA.HI.X R7, R0, R251, R7, 0x1, P1 ;  /* 0x000000fb00078211 */ /* 0x000fca00008f0c07 */
        /* <DEDUP_REMOVED lines=16> */
.L_x_604:
[----:B------:R-:W-:Y:S05]  /*13700*/  BSYNC B0 ;  /* 0x0000000000007941 */ /* 0x000fea0003800000 */
.L_x_603:
[----:B------:R-:W0:Y:S02]  /*13710*/  LDGDEPBAR ;  /* 0x00000000000079af */ /* 0x000e240000000000 */
.L_x_602:
[----:B------:R-:W-:Y:S05]  /*13720*/  BSYNC B1 ;  /* 0x0000000000017941 */ /* 0x000fea0003800000 */
.L_x_601:
[----:B------:R-:W-:Y:S01]  /*13730*/  FMNMX.FTZ R0, R12, R42, !PT ;  /* 0x0000002a0c007209 */ /* 0x000fe20007810000 */
[----:B------:R-:W3:Y:S03]  /*13740*/  LDL.LU R173, [R1+0x88] ;  /* 0x0000880001ad7983 */ /* 0x000ee60000300800 */
[----:B------:R-:W-:Y:S01]  /*13750*/  FMNMX.FTZ R0, R47, R0, !PT ;  /* 0x000000002f007209 */ /* 0x000fe20007810000 */
[----:B------:R-:W4:Y:S03]  /*13760*/  LDL.LU R169, [R1+0x8c] ;  /* 0x00008c0001a97983 */ /* 0x000f260000300800 */
[----:B------:R-:W-:Y:S01]  /*13770*/  FMNMX.FTZ R0, R46, R0, !PT ;  /* 0x000000002e007209 */ /* 0x000fe20007810000 */
[----:B------:R-:W4:Y:S03]  /*13780*/  LDL.LU R167, [R1+0x78] ;  /* 0x0000780001a77983 */ /* 0x000f260000300800 */
[----:B------:R-:W-:Y:S01]  /*13790*/  FMNMX.FTZ R0, R45, R0, !PT ;  /* 0x000000002d007209 */ /* 0x000fe20007810000 */
[----:B------:R-:W4:Y:S03]  /*137a0*/  LDL.LU R165, [R1+0x7c] ;  /* 0x00007c0001a57983 */ /* 0x000f260000300800 */
[----:B------:R-:W-:Y:S01]  /*137b0*/  FMNMX.FTZ R0, R44, R0, !PT ;  /* 0x000000002c007209 */ /* 0x000fe20007810000 */
[----:B------:R-:W4:Y:S03]  /*137c0*/  LDL.LU R158, [R1+0x68] ;  /* 0x00006800019e7983 */ /* 0x000f260000300800 */
[----:B------:R-:W-:Y:S01]  /*137d0*/  FMNMX.FTZ R0, R43, R0, !PT ;  /* 0x000000002b007209 */ /* 0x000fe20007810000 */
[----:B-1----:R-:W4:Y:S03]  /*137e0*/  LDL.LU R7, [R1+0x6c] ;  /* 0x00006c0001077983 */ /* 0x002f260000300800 */
[----:B------:R-:W-:Y:S01]  /*137f0*/  FMNMX.FTZ R0, R41, R0, !PT ;  /* 0x0000000029007209 */ /* 0x000fe20007810000 */
[----:B------:R-:W4:Y:S03]  /*13800*/  LDL R6, [R1+0x58] ;  /* 0x0000580001067983 */ /* 0x000f260000100800 */
[----:B------:R-:W-:Y:S01]  /*13810*/  FMNMX.FTZ R0, R40, R0, !PT ;  /* 0x0000000028007209 */ /* 0x000fe20007810000 */
[----:B------:R-:W4:Y:S03]  /*13820*/  LDL.LU R5, [R1+0x5c] ;  /* 0x00005c0001057983 */ /* 0x000f260000300800 */
[----:B------:R-:W-:Y:S01]  /*13830*/  FMNMX.FTZ R0, R39, R0, !PT ;  /* 0x0000000027007209 */ /* 0x000fe20007810000 */
[----:B------:R-:W-:Y:S03]  /*13840*/  STL [R1+0x40c], R170 ;  /* 0x00040caa01007387 */ /* 0x000fe60000100800 */
        /* <DEDUP_REMOVED lines=45> */
[----:B------:R-:W-:Y:S04]  /*13b20*/  STL [R1+0x384], R26 ;  /* 0x0003841a01007387 */ /* 0x000fe80000100800 */
[----:B--2---:R-:W1:Y:S04]  /*13b30*/  SHFL.BFLY PT, R2, R0, 0x2, 0x1f ;  /* 0x0c401f0000027f89 */ /* 0x004e6800000e0000 */
[----:B------:R-:W-:Y:S04]  /*13b40*/  STL [R1+0x390], R26 ;  /* 0x0003901a01007387 */ /* 0x000fe80000100800 */
[----:B------:R-:W-:Y:S04]  /*13b50*/  STL [R1+0x380], R27 ;  /* 0x0003801b01007387 */ /* 0x000fe80000100800 */
[----:B------:R-:W-:Y:S04]  /*13b60*/  STL [R1+0x37c], R24 ;  /* 0x00037c1801007387 */ /* 0x000fe80000100800 */
[----:B------:R-:W-:Y:S04]  /*13b70*/  STL [R1+0x378], R25 ;  /* 0x0003781901007387 */ /* 0x000fe80000100800 */
[----:B------:R-:W-:Y:S01]  /*13b80*/  STL [R1+0x394], R25 ;  /* 0x0003941901007387 */ /* 0x000fe20000100800 */
[----:B-1----:R-:W-:-:S03]  /*13b90*/  FMNMX.FTZ R0, R0, R2, !PT ;  /* 0x0000000200007209 */ /* 0x002fc60007810000 */
[----:B------:R-:W-:Y:S04]  /*13ba0*/  STL [R1+0x374], R28 ;  /* 0x0003741c01007387 */ /* 0x000fe80000100800 */
[----:B------:R-:W1:Y:S04]  /*13bb0*/  SHFL.BFLY PT, R2, R0, 0x1, 0x1f ;  /* 0x0c201f0000027f89 */ /* 0x000e6800000e0000 */
[----:B------:R2:W-:Y:S04]  /*13bc0*/  STL [R1+0x370], R29 ;  /* 0x0003701d01007387 */ /* 0x0005e80000100800 */
[----:B------:R-:W-:Y:S04]  /*13bd0*/  STL [R1+0x34c], R226 ;  /* 0x00034ce201007387 */ /* 0x000fe80000100800 */
[----:B------:R-:W-:Y:S04]  /*13be0*/  STL [R1+0x348], R223 ;  /* 0x000348df01007387 */ /* 0x000fe80000100800 */
[----:B------:R-:W-:Y:S04]  /*13bf0*/  STL [R1+0x324], R251 ;  /* 0x000324fb01007387 */ /* 0x000fe80000100800 */
[----:B------:R-:W-:Y:S01]  /*13c00*/  STL [R1+0x320], R250 ;  /* 0x000320fa01007387 */ /* 0x000fe20000100800 */
[----:B-1----:R-:W-:-:S03]  /*13c10*/  FMNMX.FTZ R210, R0, R2, !PT ;  /* 0x0000000200d27209 */ /* 0x002fc60007810000 */
[----:B------:R-:W-:Y:S01]  /*13c20*/  STL [R1+0x31c], R245 ;  /* 0x00031cf501007387 */ /* 0x000fe20000100800 */
[----:B------:R-:W-:-:S03]  /*13c30*/  FSETP.NEU.FTZ.AND P0, PT, R210, -INF , PT ;  /* 0xff800000d200780b */ /* 0x000fc60003f1d000 */
[----:B------:R-:W-:Y:S01]  /*13c40*/  STL [R1+0x318], R244 ;  /* 0x000318f401007387 */ /* 0x000fe20000100800 */
[----:B------:R-:W-:-:S03]  /*13c50*/  FSEL R0, R210, RZ, P0 ;  /* 0x000000ffd2007208 */ /* 0x000fc60000000000 */
[----:B------:R-:W-:Y:S02]  /*13c60*/  STL [R1+0x314], R243 ;  /* 0x000314f301007387 */ /* 0x000fe40000100800 */
[----:B------:R-:W-:Y:S02]  /*13c70*/  FADD.FTZ R4, R12, -R0 ;  /* 0x800000000c047221 */ /* 0x000fe40000010000 */
[----:B------:R-:W-:Y:S04]  /*13c80*/  STL [R1+0x310], R242 ;  /* 0x000310f201007387 */ /* 0x000fe80000100800 */
[----:B------:R-:W2:Y:S04]  /*13c90*/  LD.E R0, desc[UR4][R180.64+0xdc] ;  /* 0x0000dc04b4007980 */ /* 0x000ea8000c101900 */
        /* <DEDUP_REMOVED lines=10> */
[----:B------:R-:W-:Y:S01]  /*13d40*/  STL [R1+0x330], R210 ;  /* 0x000330d201007387 */ /* 0x000fe20000100800 */
[----:B--2---:R-:W-:-:S05]  /*13d50*/  FMUL.FTZ R2, R0, R210 ;  /* 0x000000d200027220 */ /* 0x004fca0000410000 */
[----:B------:R-:W-:-:S05]  /*13d60*/  FSEL R2, R2, RZ, P0 ;  /* 0x000000ff02027208 */ /* 0x000fca0000000000 */
        /* <DEDUP_REMOVED lines=31> */
[----:B------:R-:W-:Y:S01]  /*13f60*/  FFMA.FTZ R188, R8, R0, -R2 ;  /* 0x0000000008bc7223 */ /* 0x000fe20000010802 */
[----:B------:R-:W-:-:S06]  /*13f70*/  FMUL.FTZ R2, R0, R4 ;  /* 0x0000000400027220 */ /* 0x000fcc0000410000 */
[----:B------:R-:W3:Y:S01]  /*13f80*/  MUFU.EX2 R2, R2 ;  /* 0x0000000200027308 */ /* 0x000ee20000000800 */
[----:B------:R-:W-:Y:S04]  /*13f90*/  STL [R1+0x12c], R24 ;  /* 0x00012c1801007387 */ /* 0x000fe80000100800 */
[----:B------:R-:W-:Y:S04]  /*13fa0*/  STL [R1+0x174], R23 ;  /* 0x0001741701007387 */ /* 0x000fe80000100800 */
[----:B------:R-:W-:Y:S01]  /*13fb0*/  STL [R1+0x398], R26 ;  /* 0x0003981a01007387 */ /* 0x000fe20000100800 */
[----:B------:R1:W2:Y:S01]  /*13fc0*/  MUFU.EX2 R174, R3 ;  /* 0x0000000300ae7308 */ /* 0x0002a20000000800 */
[-C--:B---3--:R-:W-:Y:S01]  /*13fd0*/  FMUL.FTZ R226, R173, R2.reuse ;  /* 0x00000002ade27220 */ /* 0x088fe20000410000 */
[-C--:B----4-:R-:W-:Y:S01]  /*13fe0*/  FMUL.FTZ R223, R169, R2.reuse ;  /* 0x00000002a9df7220 */ /* 0x090fe20000410000 */
[----:B------:R-:W-:-:S03]  /*13ff0*/  FMUL.FTZ R4, R167, R2 ;  /* 0x00000002a7047220 */ /* 0x000fc60000410000 */
[----:B------:R-:W-:Y:S04]  /*14000*/  STL [R1+0x350], R226 ;  /* 0x000350e201007387 */ /* 0x000fe80000100800 */
[----:B------:R3:W-:Y:S01]  /*14010*/  STL [R1+0x354], R223 ;  /* 0x000354df01007387 */ /* 0x0007e20000100800 */
[----:B-1----:R-:W-:-:S03]  /*14020*/  FMUL.FTZ R3, R165, R2 ;  /* 0x00000002a5037220 */ /* 0x002fc60000410000 */
[----:B------:R1:W-:Y:S01]  /*14030*/  STL [R1+0x188], R4 ;  /* 0x0001880401007387 */ /* 0x0003e20000100800 */
[-C--:B---3--:R-:W-:Y:S01]  /*14040*/  FMUL.FTZ R223, R158, R2.reuse ;  /* 0x000000029edf7220 */ /* 0x088fe20000410000 */
[----:B-1----:R-:W-:-:S04]  /*14050*/  FMUL.FTZ R4, R7, R2 ;  /* 0x0000000207047220 */ /* 0x002fc80000410000 */
[----:B------:R-:W-:Y:S04]  /*14060*/  STL [R1+0x358], R223 ;  /* 0x000358df01007387 */ /* 0x000fe80000100800 */
[----:B------:R1:W-:Y:S04]  /*14070*/  STL [R1+0x18c], R3 ;  /* 0x00018c0301007387 */ /* 0x0003e80000100800 */
[----:B------:R-:W-:Y:S04]  /*14080*/  STL [R1+0x19c], R4 ;  /* 0x00019c0401007387 */ /* 0x000fe80000100800 */
[----:B------:R-:W3:Y:S01]  /*14090*/  LDL.LU R191, [R1+0x40] ;  /* 0x0000400001bf7983 */ /* 0x000ee20000300800 */
[----:B-1----:R-:W-:-:S05]  /*140a0*/  FMUL.FTZ R3, R6, R2 ;  /* 0x0000000206037220 */ /* 0x002fca0000410000 */
[----:B------:R-:W-:Y:S04]  /*140b0*/  STL [R1+0x1a8], R3 ;  /* 0x0001a80301007387 */ /* 0x000fe80000100800 */
[----:B------:R-:W4:Y:S04]  /*140c0*/  LDL R187, [R1+0x44] ;  /* 0x0000440001bb7983 */ /* 0x000f280000100800 */
[----:B------:R-:W4:Y:S04]  /*140d0*/  LDL R179, [R1+0x30] ;  /* 0x0000300001b37983 */ /* 0x000f280000100800 */
[----:B------:R-:W4:Y:S04]  /*140e0*/  LDL.LU R176, [R1+0x34] ;  /* 0x0000340001b07983 */ /* 0x000f280000300800 */
[----:B------:R-:W4:Y:S04]  /*140f0*/  LDL R178, [R1+0x20] ;  /* 0x0000200001b27983 */ /* 0x000f280000100800 */
[----:B------:R-:W4:Y:S04]  /*14100*/  LDL R177, [R1+0x24] ;  /* 0x0000240001b17983 */ /* 0x000f280000100800 */
[----:B------:R-:W4:Y:S01]  /*14110*/  LDL R7, [R1] ;  /* 0x0000000001077983 */ /* 0x000f220000100800 */
[-C--:B------:R-:W-:Y:S01]  /*14120*/  FMUL.FTZ R223, R5, R2.reuse ;  /* 0x0000000205df7220 */ /* 0x080fe20000410000 */
[----:B--2---:R-:W-:Y:S01]  /*14130*/  FFMA.FTZ R158, R186, R2, R174 ;  /* 0x00000002ba9e7223 */ /* 0x004fe200000100ae */
[----:B------:R-:W-:Y:S01]  /*14140*/  FMNMX.FTZ R2, R134, R84, !PT ;  /* 0x0000005486027209 */ /* 0x000fe20007810000 */
[----:B------:R-:W2:Y:S03]  /*14150*/  LDL.LU R6, [R1+0x4] ;  /* 0x0000040001067983 */ /* 0x000ea60000300800 */
        /* <DEDUP_REMOVED lines=35> */
[----:B------:R-:W-:-:S04]  /*14390*/  FSETP.NEU.FTZ.AND P0, PT, R201, -INF , PT ;  /* 0xff800000c900780b */ /* 0x000fc80003f1d000 */
[----:B------:R-:W-:-:S05]  /*143a0*/  FSEL R2, R201, RZ, P0 ;  /* 0x000000ffc9027208 */ /* 0x000fca0000000000 */
[----:B------:R-:W-:-:S04]  /*143b0*/  FADD.FTZ R3, R134, -R2 ;  /* 0x8000000286037221 */ /* 0x000fc80000010000 */
[C---:B------:R-:W-:Y:S01]  /*143c0*/  FMUL.FTZ R3, R0.reuse, R3 ;  /* 0x0000000300037220 */ /* 0x040fe20000410000 */
[----:B------:R-:W-:-:S05]  /*143d0*/  FMUL.FTZ R2, R0, R201 ;  /* 0x000000c900027220 */ /* 0x000fca0000410000 */
[----:B------:R-:W3:Y:S01]  /*143e0*/  MUFU.EX2 R3, R3 ;  /* 0x0000000300037308 */ /* 0x000ee20000000800 */
        /* <DEDUP_REMOVED lines=33> */
[----:B------:R-:W-:Y:S04]  /*14600*/  STL [R1+0x39c], R223 ;  /* 0x00039cdf01007387 */ /* 0x000fe80000100800 */
[----:B------:R-:W-:Y:S01]  /*14610*/  STL [R1+0x334], R201 ;  /* 0x000334c901007387 */ /* 0x000fe20000100800 */
[----:B---3--:R-:W-:-:S05]  /*14620*/  FMUL.FTZ R2, R191, R3 ;  /* 0x00000003bf027220 */ /* 0x008fca0000410000 */
[----:B------:R1:W-:Y:S01]  /*14630*/  STL [R1+0x230], R2 ;  /* 0x0002300201007387 */ /* 0x0003e20000100800 */
[-C--:B----4-:R-:W-:Y:S01]  /*14640*/  FMUL.FTZ R11, R187, R3.reuse ;  /* 0x00000003bb0b7220 */ /* 0x090fe20000410000 */
[----:B------:R-:W-:-:S04]  /*14650*/  FMUL.FTZ R10, R179, R3 ;  /* 0x00000003b30a7220 */ /* 0x000fc80000410000 */
[----:B------:R-:W-:Y:S01]  /*14660*/  STL [R1+0x234], R11 ;  /* 0x0002340b01007387 */ /* 0x000fe20000100800 */
[----:B-1----:R-:W-:-:S03]  /*14670*/  FMUL.FTZ R2, R176, R3 ;  /* 0x00000003b0027220 */ /* 0x002fc60000410000 */
[----:B------:R-:W3:Y:S01]  /*14680*/  LDL R176, [R1+0xc] ;  /* 0x00000c0001b07983 */ /* 0x000ee20000100800 */
[----:B------:R-:W-:-:S03]  /*14690*/  FMUL.FTZ R180, R178, R3 ;  /* 0x00000003b2b47220 */ /* 0x000fc60000410000 */
[----:B------:R-:W-:Y:S01]  /*146a0*/  STL [R1+0x240], R10 ;  /* 0x0002400a01007387 */ /* 0x000fe20000100800 */
[----:B------:R-:W-:-:S03]  /*146b0*/  FMUL.FTZ R181, R177, R3 ;  /* 0x00000003b1b57220 */ /* 0x000fc60000410000 */
[----:B------:R1:W-:Y:S01]  /*146c0*/  STL [R1+0x244], R2 ;  /* 0x0002440201007387 */ /* 0x0003e20000100800 */
[----:B------:R-:W-:-:S03]  /*146d0*/  FMUL.FTZ R245, R7, R3 ;  /* 0x0000000307f57220 */ /* 0x000fc60000410000 */
[----:B------:R-:W-:Y:S04]  /*146e0*/  STL [R1+0x338], R180 ;  /* 0x000338b401007387 */ /* 0x000fe80000100800 */
[----:B------:R-:W-:Y:S04]  /*146f0*/  STL [R1+0x33c], R181 ;  /* 0x00033cb501007387 */ /* 0x000fe80000100800 */
[----:B------:R-:W-:Y:S04]  /*14700*/  STL [R1+0x340], R245 ;  /* 0x000340f501007387 */ /* 0x000fe80000100800 */
[----:B------:R-:W4:Y:S04]  /*14710*/  LDL.LU R238, [R1+0x48] ;  /* 0x0000480001ee7983 */ /* 0x000f280000300800 */
[----:B------:R-:W3:Y:S04]  /*14720*/  LDL R234, [R1+0x4c] ;  /* 0x00004c0001ea7983 */ /* 0x000ee80000100800 */
[----:B------:R-:W3:Y:S04]  /*14730*/  LDL.LU R221, [R1+0x38] ;  /* 0x0000380001dd7983 */ /* 0x000ee80000300800 */
[----:B------:R-:W3:Y:S04]  /*14740*/  LDL R220, [R1+0x3c] ;  /* 0x00003c0001dc7983 */ /* 0x000ee80000100800 */
[----:B------:R-:W3:Y:S04]  /*14750*/  LDL.LU R179, [R1+0x28] ;  /* 0x0000280001b37983 */ /* 0x000ee80000300800 */
[----:B------:R-:W3:Y:S04]  /*14760*/  LDL R178, [R1+0x2c] ;  /* 0x00002c0001b27983 */ /* 0x000ee80000100800 */
[----:B------:R-:W3:Y:S01]  /*14770*/  LDL R177, [R1+0x8] ;  /* 0x0000080001b17983 */ /* 0x000ee20000100800 */
[----:B------:R-:W2:Y:S08]  /*14780*/  MUFU.EX2 R4, R4 ;  /* 0x0000000400047308 */ /* 0x000eb00000000800 */
[----:B-1----:R-:W1:Y:S01]  /*14790*/  MUFU.EX2 R2, R5 ;  /* 0x0000000500027308 */ /* 0x002e620000000800 */
[-C--:B--2---:R-:W-:Y:S01]  /*147a0*/  FMUL.FTZ R244, R6, R3.reuse ;  /* 0x0000000306f47220 */ /* 0x084fe20000410000 */
[----:B------:R-:W-:-:S04]  /*147b0*/  FFMA.FTZ R3, R183, R3, R4 ;  /* 0x00000003b7037223 */ /* 0x000fc80000010004 */
[C---:B-1----:R-:W-:Y:S01]  /*147c0*/  FADD.FTZ R79, R2.reuse, R3 ;  /* 0x00000003024f7221 */ /* 0x042fe20000010000 */
[----:B------:R-:W-:Y:S02]  /*147d0*/  F2FP.BF16.F32.PACK_AB R59, R2, R4 ;  /* 0x00000004023b723e */ /* 0x000fe400000010ff */
        /* <DEDUP_REMOVED lines=38> */
[----:B------:R-:W-:Y:S01]  /*14a40*/  FADD.FTZ R3, R133, -R2 ;  /* 0x8000000285037221 */ /* 0x000fe20000010000 */
[----:B------:R-:W-:-:S03]  /*14a50*/  FMUL.FTZ R2, R0, R187 ;  /* 0x000000bb00027220 */ /* 0x000fc60000410000 */
[----:B------:R-:W-:Y:S02]  /*14a60*/  FMUL.FTZ R3, R0, R3 ;  /* 0x0000000300037220 */ /* 0x000fe40000410000 */
[----:B------:R-:W-:-:S04]  /*14a70*/  FSEL R2, R2, RZ, P0 ;  /* 0x000000ff02027208 */ /* 0x000fc80000000000 */
[----:B------:R-:W4:Y:S01]  /*14a80*/  MUFU.EX2 R3, R3 ;  /* 0x0000000300037308 */ /* 0x000f220000000800 */
        /* <DEDUP_REMOVED lines=32> */
[----:B------:R-:W-:-:S04]  /*14c90*/  FMNMX.FTZ R2, R13, R127, !PT ;  /* 0x0000007f0d027209 */ /* 0x000fc80007810000 */
[----:B------:R-:W-:-:S04]  /*14ca0*/  FMNMX.FTZ R2, R150, R2, !PT ;  /* 0x0000000296027209 */ /* 0x000fc80007810000 */
[----:B------:R-:W-:-:S04]  /*14cb0*/  FMNMX.FTZ R2, R149, R2, !PT ;  /* 0x0000000295027209 */ /* 0x000fc80007810000 */
[----:B------:R-:W-:Y:S01]  /*14cc0*/  FMNMX.FTZ R2, R148, R2, !PT ;  /* 0x0000000294027209 */ /* 0x000fe20007810000 */
[-C--:B----4-:R-:W-:Y:S01]  /*14cd0*/  FMUL.FTZ R245, R238, R3.reuse ;  /* 0x00000003eef57220 */ /* 0x090fe20000410000 */
[-C--:B---3--:R-:W-:Y:S02]  /*14ce0*/  FMUL.FTZ R181, R234, R3.reuse ;  /* 0x00000003eab57220 */ /* 0x088fe40000410000 */
[----:B------:R-:W-:Y:S01]  /*14cf0*/  FMNMX.FTZ R2, R147, R2, !PT ;  /* 0x0000000293027209 */ /* 0x000fe20007810000 */
[-C--:B------:R-:W-:Y:S01]  /*14d00*/  FMUL.FTZ R201, R221, R3.reuse ;  /* 0x00000003ddc97220 */ /* 0x080fe20000410000 */
[----:B------:R-:W-:Y:S01]  /*14d10*/  STL [R1+0x344], R244 ;  /* 0x000344f401007387 */ /* 0x000fe20000100800 */
[-C--:B------:R-:W-:Y:S01]  /*14d20*/  FMUL.FTZ R242, R176, R3.reuse ;  /* 0x00000003b0f27220 */ /* 0x080fe20000410000 */
[----:B------:R-:W-:Y:S01]  /*14d30*/  FMNMX.FTZ R2, R157, R2, !PT ;  /* 0x000000029d027209 */ /* 0x000fe20007810000 */
[-C--:B------:R-:W-:Y:S01]  /*14d40*/  FMUL.FTZ R210, R220, R3.reuse ;  /* 0x00000003dcd27220 */ /* 0x080fe20000410000 */
[----:B------:R-:W-:Y:S01]  /*14d50*/  STL [R1+0x35c], R187 ;  /* 0x00035cbb01007387 */ /* 0x000fe20000100800 */
[----:B------:R-:W-:-:S03]  /*14d60*/  FMUL.FTZ R251, R179, R3 ;  /* 0x00000003b3fb7220 */ /* 0x000fc60000410000 */
[----:B------:R-:W-:Y:S01]  /*14d70*/  STL [R1+0x360], R245 ;  /* 0x000360f501007387 */ /* 0x000fe20000100800 */
[----:B------:R-:W-:-:S03]  /*14d80*/  FMUL.FTZ R250, R178, R3 ;  /* 0x00000003b2fa7220 */ /* 0x000fc60000410000 */
[----:B------:R-:W-:Y:S01]  /*14d90*/  STL [R1+0x364], R181 ;  /* 0x000364b501007387 */ /* 0x000fe20000100800 */
[----:B------:R-:W-:-:S03]  /*14da0*/  FMUL.FTZ R243, R177, R3 ;  /* 0x00000003b1f37220 */ /* 0x000fc60000410000 */
[----:B------:R-:W-:Y:S01]  /*14db0*/  STL [R1+0x3a0], R201 ;  /* 0x0003a0c901007387 */ /* 0x000fe20000100800 */
[----:B------:R-:W-:-:S03]  /*14dc0*/  FMNMX.FTZ R2, R156, R2, !PT ;  /* 0x000000029c027209 */ /* 0x000fc60007810000 */
[----:B------:R-:W-:Y:S01]  /*14dd0*/  STL [R1+0x3c0], R210 ;  /* 0x0003c0d201007387 */ /* 0x000fe20000100800 */
[----:B------:R-:W-:-:S03]  /*14de0*/  FMNMX.FTZ R2, R154, R2, !PT ;  /* 0x000000029a027209 */ /* 0x000fc60007810000 */
[----:B------:R1:W-:Y:S04]  /*14df0*/  STL.64 [R1+0x368], R250 ;  /* 0x000368fa01007387 */ /* 0x0003e80000100a00 */
[----:B------:R-:W-:Y:S01]  /*14e00*/  STL.64 [R1+0x3a8], R242 ;  /* 0x0003a8f201007387 */ /* 0x000fe20000100a00 */
[----:B------:R-:W-:-:S04]  /*14e10*/  FMNMX.FTZ R2, R151, R2, !PT ;  /* 0x0000000297027209 */ /* 0x000fc80007810000 */
[----:B------:R-:W-:-:S04]  /*14e20*/  FMNMX.FTZ R2, R146, R2, !PT ;  /* 0x0000000292027209 */ /* 0x000fc80007810000 */
[----:B------:R-:W-:Y:S01]  /*14e30*/  FMNMX.FTZ R2, R145, R2, !PT ;  /* 0x0000000291027209 */ /* 0x000fe20007810000 */
[----:B-1----:R-:W2:Y:S03]  /*14e40*/  LDL.LU.64 R250, [R1+0x228] ;  /* 0x0002280001fa7983 */ /* 0x002ea60000300a00 */
        /* <DEDUP_REMOVED lines=15> */
[----:B------:R-:W1:Y:S03]  /*14f40*/  MUFU.EX2 R7, R4 ;  /* 0x0000000400077308 */ /* 0x000e660000000800 */
[----:B------:R-:W-:-:S04]  /*14f50*/  FMNMX.FTZ R2, R121, R2, !PT ;  /* 0x0000000279027209 */ /* 0x000fc80007810000 */
[----:B------:R-:W-:Y:S01]  /*14f60*/  FMNMX.FTZ R2, R111, R2, !PT ;  /* 0x000000026f027209 */ /* 0x000fe20007810000 */
[----:B------:R-:W3:Y:S03]  /*14f70*/  MUFU.EX2 R4, R5 ;  /* 0x0000000500047308 */ /* 0x000ee60000000800 */
[----:B------:R-:W-:-:S04]  /*14f80*/  FMNMX.FTZ R2, R110, R2, !PT ;  /* 0x000000026e027209 */ /* 0x000fc80007810000 */
[----:B------:R-:W-:-:S04]  /*14f90*/  FMNMX.FTZ R2, R57, R2, !PT ;  /* 0x0000000239027209 */ /* 0x000fc80007810000 */
[----:B------:R-:W-:Y:S01]  /*14fa0*/  FMNMX.FTZ R2, R56, R2, !PT ;  /* 0x0000000238027209 */ /* 0x000fe20007810000 */
[----:B-1----:R-:W-:-:S03]  /*14fb0*/  FFMA.FTZ R3, R184, R3, R7 ;  /* 0x00000003b8037223 */ /* 0x002fc60000010007 */
[----:B------:R-:W-:Y:S01]  /*14fc0*/  FMNMX.FTZ R2, R54, R2, !PT ;  /* 0x0000000236027209 */ /* 0x000fe20007810000 */
[----:B---3--:R-:W-:-:S04]  /*14fd0*/  FADD.FTZ R17, R4, R3 ;  /* 0x0000000304117221 */ /* 0x008fc80000010000 */
[----:B------:R-:W1:Y:S02]  /*14fe0*/  SHFL.BFLY PT, R3, R2, 0x2, 0x1f ;  /* 0x0c401f0002037f89 */ /* 0x000e6400000e0000 */
[----:B-1----:R-:W-:-:S05]  /*14ff0*/  FMNMX.FTZ R2, R2, R3, !PT ;  /* 0x0000000302027209 */ /* 0x002fca0007810000 */
[----:B------:R-:W1:Y:S01]  /*15000*/  SHFL.BFLY PT, R3, R2, 0x1, 0x1f ;  /* 0x0c201f0002037f89 */ /* 0x000e6200000e0000 */
[----:B------:R-:W-:Y:S02]  /*15010*/  F2FP.BF16.F32.PACK_AB R21, R4, R7 ;  /* 0x000000070415723e */ /* 0x000fe400000010ff */
[----:B-1----:R-:W-:-:S04]  /*15020*/  FMNMX.FTZ R179, R2, R3, !PT ;  /* 0x0000000302b37209 */ /* 0x002fc80007810000 */
[----:B------:R-:W-:-:S04]  /*15030*/  FSETP.NEU.FTZ.AND P0, PT, R179, -INF , PT ;  /* 0xff800000b300780b */ /* 0x000fc80003f1d000 */
[----:B------:R-:W-:-:S05]  /*15040*/  FSEL R2, R179, RZ, P0 ;  /* 0x000000ffb3027208 */ /* 0x000fca0000000000 */
[----:B------:R-:W-:Y:S01]  /*15050*/  FADD.FTZ R7, R13, -R2 ;  /* 0x800000020d077221 */ /* 0x000fe20000010000 */
[----:B------:R-:W-:-:S05]  /*15060*/  FMUL.FTZ R2, R0, R179 ;  /* 0x000000b300027220 */ /* 0x000fca0000410000 */
[----:B------:R-:W-:Y:S01]  /*15070*/  FSEL R2, R2, RZ, P0 ;  /* 0x000000ff02027208 */ /* 0x000fe20000000000 */
[----:B------:R-:W-:Y:S01]  /*15080*/  FMUL.FTZ R7, R0, R7 ;  /* 0x0000000700077220 */ /* 0x000fe20000410000 */
[----:B------:R-:W-:Y:S03]  /*15090*/  MUFU.EX2 R20, R159 ;  /* 0x0000009f00147308 */ /* 0x000fe60000000800 */
[-CC-:B------:R-:W-:Y:S01]  /*150a0*/  FFMA.FTZ R5, R127, R0.reuse, -R2.reuse ;  /* 0x000000007f057223 */ /* 0x180fe20000010802 */
[----:B------:R-:W-:-:S04]  /*150b0*/  FFMA.FTZ R4, R150, R0, -R2 ;  /* 0x0000000096047223 */ /* 0x000fc80000010802 */
[----:B------:R-:W-:Y:S08]  /*150c0*/  MUFU.EX2 R16, R8 ;  /* 0x0000000800107308 */ /* 0x000ff00000000800 */
[----:B------:R-:W-:Y:S08]  /*150d0*/  MUFU.EX2 R8, R5 ;  /* 0x0000000500087308 */ /* 0x000ff00000000800 */
[----:B------:R-:W1:Y:S08]  /*150e0*/  MUFU.EX2 R159, R7 ;  /* 0x00000007009f7308 */ /* 0x000e700000000800 */
[----:B------:R3:W4:Y:S08]  /*150f0*/  MUFU.EX2 R5, R4 ;  /* 0x0000000400057308 */ /* 0x0007300000000800 */
[----:B------:R1:W4:Y:S01]  /*15100*/  MUFU.EX2 R14, R160 ;  /* 0x000000a0000e7308 */ /* 0x0003220000000800 */
[----:B------:R-:W-:-:S02]  /*15110*/  IMAD.MOV.U32 R226, RZ, RZ, R52 ;  /* 0x000000ffffe27224 */ /* 0x000fc400078e0034 */
[-CC-:B------:R-:W-:Y:S01]  /*15120*/  FFMA.FTZ R3, R149, R0.reuse, -R2.reuse ;  /* 0x0000000095037223 */ /* 0x180fe20000010802 */
[----:B------:R-:W-:Y:S02]  /*15130*/  IMAD.MOV.U32 R244, RZ, RZ, R27 ;  /* 0x000000fffff47224 */ /* 0x000fe400078e001b */
[-CC-:B------:R-:W-:Y:S01]  /*15140*/  FFMA.FTZ R11, R147, R0.reuse, -R2.reuse ;  /* 0x00000000930b7223 */ /* 0x180fe20000010802 */
[----:B------:R-:W-:Y:S02]  /*15150*/  IMAD.MOV.U32 R245, RZ, RZ, R25 ;  /* 0x000000fffff57224 */ /* 0x000fe400078e0019 */
[-C--:B------:R-:W-:Y:S01]  /*15160*/  FFMA.FTZ R23, R156, R0.reuse, -R2 ;  /* 0x000000009c177223 */ /* 0x080fe20000010802 */
[----:B------:R-:W-:Y:S01]  /*15170*/  IMAD.MOV.U32 R187, RZ, RZ, R24 ;  /* 0x000000ffffbb7224 */ /* 0x000fe200078e0018 */
[----:B------:R4:W-:Y:S01]  /*15180*/  MUFU.EX2 R19, R12 ;  /* 0x0000000c00137308 */ /* 0x0009e20000000800 */
[-CC-:B---3--:R-:W-:Y:S01]  /*15190*/  FFMA.FTZ R4, R128, R0.reuse, -R2.reuse ;  /* 0x0000000080047223 */ /* 0x188fe20000010802 */
[-CC-:B------:R-:W-:Y:S01]  /*151a0*/  FFMA.FTZ R30, R154, R0.reuse, -R2.reuse ;  /* 0x000000009a1e7223 */ /* 0x180fe20000010802 */
[-CC-:B------:R-:W-:Y:S01]  /*151b0*/  FFMA.FTZ R50, R151, R0.reuse, -R2.reuse ;  /* 0x0000000097327223 */ /* 0x180fe20000010802 */
[-CC-:B------:R-:W-:Y:S01]  /*151c0*/  FFMA.FTZ R55, R146, R0.reuse, -R2.reuse ;  /* 0x0000000092377223 */ /* 0x180fe20000010802 */
[-CC-:B------:R-:W-:Y:S01]  /*151d0*/  FFMA.FTZ R58, R145, R0.reuse, -R2.reuse ;  /* 0x00000000913a7223 */ /* 0x180fe20000010802 */
[-CC-:B------:R-:W-:Y:S01]  /*151e0*/  FFMA.FTZ R61, R144, R0.reuse, -R2.reuse ;  /* 0x00000000903d7223 */ /* 0x180fe20000010802 */
[-CC-:B------:R-:W-:Y:S01]  /*151f0*/  FFMA.FTZ R176, R142, R0.reuse, -R2.reuse ;  /* 0x000000008eb07223 */ /* 0x180fe20000010802 */
[----:B------:R3:W3:Y:S01]  /*15200*/  MUFU.EX2 R13, R6 ;  /* 0x00000006000d7308 */ /* 0x0006e20000000800 */
        /* <DEDUP_REMOVED lines=9> */
[-CC-:B------:R-:W-:Y:S01]  /*152a0*/  FFMA.FTZ R26, R125, R0.reuse, -R2.reuse ;  /* 0x000000007d1a7223 */ /* 0x180fe20000010802 */
[-CC-:B------:R-:W-:Y:S01]  /*152b0*/  FFMA.FTZ R25, R124, R0.reuse, -R2.reuse ;  /* 0x000000007c197223 */ /* 0x180fe20000010802 */
[-CC-:B------:R-:W-:Y:S01]  /*152c0*/  FFMA.FTZ R52, R123, R0.reuse, -R2.reuse ;  /* 0x000000007b347223 */ /* 0x180fe20000010802 */
[-CC-:B------:R-:W-:Y:S01]  /*152d0*/  FFMA.FTZ R53, R122, R0.reuse, -R2.reuse ;  /* 0x000000007a357223 */ /* 0x180fe20000010802 */
[-CC-:B------:R-:W-:Y:S01]  /*152e0*/  FFMA.FTZ R180, R121, R0.reuse, -R2.reuse ;  /* 0x0000000079b47223 */ /* 0x180fe20000010802 */
[-CC-:B------:R-:W-:Y:S01]  /*152f0*/  FFMA.FTZ R152, R111, R0.reuse, -R2.reuse ;  /* 0x000000006f987223 */ /* 0x180fe20000010802 */
[-CC-:B------:R-:W-:Y:S01]  /*15300*/  FFMA.FTZ R192, R110, R0.reuse, -R2.reuse ;  /* 0x000000006ec07223 */ /* 0x180fe20000010802 */
[-CC-:B---3--:R-:W-:Y:S01]  /*15310*/  FFMA.FTZ R6, R148, R0.reuse, -R2.reuse ;  /* 0x0000000094067223 */ /* 0x188fe20000010802 */
[-CC-:B------:R-:W-:Y:S01]  /*15320*/  FFMA.FTZ R181, R57, R0.reuse, -R2.reuse ;  /* 0x0000000039b57223 */ /* 0x180fe20000010802 */
[-CC-:B------:R-:W-:Y:S01]  /*15330*/  FFMA.FTZ R27, R56, R0.reuse, -R2.reuse ;  /* 0x00000000381b7223 */ /* 0x180fe20000010802 */
[----:B------:R-:W-:Y:S01]  /*15340*/  FFMA.FTZ R24, R54, R0, -R2 ;  /* 0x0000000036187223 */ /* 0x000fe20000010802 */
[----:B------:R-:W-:Y:S01]  /*15350*/  FFMA.FTZ R0, R185, R159, R8 ;  /* 0x0000009fb9007223 */ /* 0x000fe20000010008 */
[----:B------:R-:W-:Y:S04]  /*15360*/  STL [R1+0x3c4], R179 ;  /* 0x0003c4b301007387 */ /* 0x000fe80000100800 */
[----:B------:R1:W-:Y:S04]  /*15370*/  STL [R1+0x34], R4 ;  /* 0x0000340401007387 */ /* 0x0003e80000100800 */
[----:B------:R3:W-:Y:S01]  /*15380*/  STL [R1+0x3c8], R210 ;  /* 0x0003c8d201007387 */ /* 0x0007e20000100800 */
[----:B-1----:R-:W-:Y:S01]  /*15390*/  FADD.FTZ R4, R5, R0 ;  /* 0x0000000005047221 */ /* 0x002fe20000010000 */
[----:B------:R-:W-:Y:S01]  /*153a0*/  F2FP.BF16.F32.PACK_AB R0, R14, R174 ;  /* 0x000000ae0e00723e */ /* 0x000fe200000010ff */
[----:B------:R-:W-:-:S02]  /*153b0*/  IMAD.MOV.U32 R174, RZ, RZ, R205 ;  /* 0x000000ffffae7224 */ /* 0x000fc400078e00cd */
[----:B------:R-:W4:Y:S01]  /*153c0*/  LDL R205, [R1+0x110] ;  /* 0x0001100001cd7983 */ /* 0x000f220000100800 */
[----:B------:R-:W1:Y:S08]  /*153d0*/  MUFU.EX2 R15, R9 ;  /* 0x00000009000f7308 */ /* 0x000e700000000800 */
[----:B------:R-:W2:Y:S08]  /*153e0*/  MUFU.EX2 R10, R10 ;  /* 0x0000000a000a7308 */ /* 0x000eb00000000800 */
[----:B------:R2:W2:Y:S01]  /*153f0*/  MUFU.EX2 R9, R3 ;  /* 0x0000000300097308 */ /* 0x0004a20000000800 */
[----:B---3--:R-:W-:-:S02]  /*15400*/  PRMT R210, R0, 0x7610, R210 ;  /* 0x0000761000d27816 */ /* 0x008fc400000000d2 */
[----:B------:R-:W-:Y:S01]  /*15410*/  PRMT R231, R0, 0x7632, R231 ;  /* 0x0000763200e77816 */ /* 0x000fe200000000e7 */
[----:B------:R-:W-:Y:S01]  /*15420*/  FADD.FTZ R0, R13, R17 ;  /* 0x000000110d007221 */ /* 0x000fe20000010000 */
[----:B------:R-:W-:Y:S01]  /*15430*/  F2FP.BF16.F32.PACK_AB R7, R5, R8 ;  /* 0x000000080507723e */ /* 0x000fe200000010ff */
[----:B------:R-:W-:Y:S01]  /*15440*/  FADD.FTZ R5, R14, R158 ;  /* 0x0000009e0e057221 */ /* 0x000fe20000010000 */
[----:B------:R-:W-:Y:S01]  /*15450*/  FADD.FTZ R2, R16, R79 ;  /* 0x0000004f10027221 */ /* 0x000fe20000010000 */
[----:B------:R-:W3:Y:S01]  /*15460*/  MUFU.EX2 R6, R6 ;  /* 0x0000000600067308 */ /* 0x000ee20000000800 */
[----:B-1----:R-:W-:Y:S01]  /*15470*/  F2FP.BF16.F32.PACK_AB R17, R15, R16 ;  /* 0x000000100f11723e */ /* 0x002fe200000010ff */
[----:B--2---:R-:W-:Y:S01]  /*15480*/  FADD.FTZ R16, R10, R0 ;  /* 0x000000000a107221 */ /* 0x004fe20000010000 */
[----:B------:R-:W-:Y:S01]  /*15490*/  FADD.FTZ R0, R20, R5 ;  /* 0x0000000514007221 */ /* 0x000fe20000010000 */
[C---:B------:R-:W-:Y:S02]  /*154a0*/  PRMT R249, R7.reuse, 0x7610, R249 ;  /* 0x0000761007f97816 */ /* 0x040fe400000000f9 */
[----:B------:R-:W-:-:S02]  /*154b0*/  PRMT R252, R7, 0x7632, R252 ;  /* 0x0000763207fc7816 */ /* 0x000fc400000000fc */
[----:B------:R1:W2:Y:S01]  /*154c0*/  MUFU.EX2 R7, R18 ;  /* 0x0000001200077308 */ /* 0x0002a20000000800 */
[----:B------:R-:W-:Y:S01]  /*154d0*/  FADD.FTZ R3, R15, R2 ;  /* 0x000000020f037221 */ /* 0x000fe20000010000 */
[----:B------:R-:W-:-:S06]  /*154e0*/  FADD.FTZ R2, R9, R4 ;  /* 0x0000000409027221 */ /* 0x000fcc0000010000 */
[----:B------:R3:W2:Y:S01]  /*154f0*/  MUFU.EX2 R4, R32 ;  /* 0x0000002000047308 */ /* 0x0006a20000000800 */
[----:B------:R-:W-:Y:S02]  /*15500*/  IMAD.MOV.U32 R243, RZ, RZ, R244 ;  /* 0x000000fffff37224 */ /* 0x000fe400078e00f4 */
[----:B------:R-:W-:Y:S01]  /*15510*/  IMAD.MOV.U32 R242, RZ, RZ, R226 ;  /* 0x000000fffff27224 */ /* 0x000fe200078e00e2 */
[----:B-1----:R-:W-:Y:S01]  /*15520*/  F2FP.BF16.F32.PACK_AB R18, R10, R13 ;  /* 0x0000000d0a12723e */ /* 0x002fe200000010ff */
[----:B---3--:R-:W-:Y:S01]  /*15530*/  FADD.FTZ R32, R19, R0 ;  /* 0x0000000013207221 */ /* 0x008fe20000010000 */
[----:B------:R-:W-:Y:S02]  /*15540*/  IMAD.SHL.U32 R0, R236, 0x4, RZ ;  /* 0x00000004ec007824 */ /* 0x000fe400078e00ff */
[----:B------:R-:W-:-:S03]  /*15550*/  FADD.FTZ R10, R6, R2 ;  /* 0x00000002060a7221 */ /* 0x000fc60000010000 */
[----:B------:R-:W-:Y:S02]  /*15560*/  LOP3.LUT R0, R229, R0, RZ, 0x3c, !PT ;  /* 0x00000000e5007212 */ /* 0x000fe400078e3cff */
[----:B------:R-:W-:Y:S02]  /*15570*/  F2FP.BF16.F32.PACK_AB R2, R19, R20 ;  /* 0x000000141302723e */ /* 0x000fe400000010ff */
[----:B------:R-:W-:Y:S01]  /*15580*/  LOP3.LUT R0, R0, R199, RZ, 0x3c, !PT ;  /* 0x000000c700007212 */ /* 0x000fe200078e3cff */
[----:B------:R-:W-:Y:S01]  /*15590*/  IMAD.MOV.U32 R226, RZ, RZ, R189 ;  /* 0x000000ffffe27224 */ /* 0x000fe200078e00bd */
[C---:B------:R-:W-:Y:S01]  /*155a0*/  PRMT R179, R2.reuse, 0x7632, R179 ;  /* 0x0000763202b37816 */ /* 0x040fe200000000b3 */
[----:B------:R-:W-:Y:S01]  /*155b0*/  IMAD.MOV.U32 R244, RZ, RZ, R188 ;  /* 0x000000fffff47224 */ /* 0x000fe200078e00bc */
[----:B------:R-:W-:Y:S01]  /*155c0*/  PRMT R223, R2, 0x7610, R223 ;  /* 0x0000761002df7816 */ /* 0x000fe200000000df */
[----:B--2---:R-:W-:Y:S01]  /*155d0*/  FADD.FTZ R2, R7, R3 ;  /* 0x0000000307027221 */ /* 0x004fe20000010000 */
[----:B------:R-:W-:-:S04]  /*155e0*/  IMAD.WIDE.U32 R188, R0, -0x326172a9, RZ ;  /* 0xcd9e8d5700bc7825 */ /* 0x000fc800078e00ff */
[----:B------:R-:W-:Y:S01]  /*155f0*/  FADD.FTZ R13, R4, R2 ;  /* 0x00000002040d7221 */ /* 0x000fe20000010000 */
[----:B------:R-:W-:-:S05]  /*15600*/  LOP3.LUT R2, R189, R225, R250, 0x96, !PT ;  /* 0x000000e1bd027212 */ /* 0x000fca00078e96fa */
[----:B------:R-:W-:-:S05]  /*15610*/  IMAD.WIDE.U32 R2, R2, -0x2daee0ad, RZ ;  /* 0xd2511f5302027825 */ /* 0x000fca00078e00ff */
[----:B------:R-:W-:Y:S02]  /*15620*/  LOP3.LUT R0, R3, R232, R206, 0x96, !PT ;  /* 0x000000e803007212 */ /* 0x000fe400078e96ce */
[----:B------:R-:W-:Y:S02]  /*15630*/  LOP3.LUT R3, R109, R224, R188, 0x96, !PT ;  /* 0x000000e06d037212 */ /* 0x000fe400078e96bc */
[----:B------:R-:W-:Y:S02]  /*15640*/  F2FP.BF16.F32.PACK_AB R8, R6, R9 ;  /* 0x000000090608723e */ /* 0x000fe400000010ff */
[----:B------:R-:W-:Y:S01]  /*15650*/  F2FP.BF16.F32.PACK_AB R15, R4, R7 ;  /* 0x00000007040f723e */ /* 0x000fe200000010ff */
[----:B------:R-:W-:Y:S01]  /*15660*/  IMAD.WIDE.U32 R4, R3, -0x2daee0ad, RZ ;  /* 0xd2511f5303047825 */ /* 0x000fe200078e00ff */
[C---:B------:R-:W-:Y:S02]  /*15670*/  PRMT R248, R8.reuse, 0x7610, R248 ;  /* 0x0000761008f87816 */ /* 0x040fe400000000f8 */
[----:B------:R-:W-:Y:S01]  /*15680*/  PRMT R201, R8, 0x7632, R201 ;  /* 0x0000763208c97816 */ /* 0x000fe200000000c9 */
        /* <DEDUP_REMOVED lines=11> */
[----:B------:R-:W-:-:S04]  /*15740*/  LOP3.LUT R0, R3, R135, R4, 0x96, !PT ;  /* 0x0000008703007212 */ /* 0x000fc800078e9604 */
[----:B------:R-:W-:-:S04]  /*15750*/  LOP3.LUT R4, R0, 0xff, RZ, 0xc0, !PT ;  /* 0x000000ff00047812 */ /* 0x000fc800078ec0ff */
[----:B------:R-:W-:Y:S02]  /*15760*/  ISETP.GE.U32.AND P5, PT, R193, R4, PT ;  /* 0x00000004c100720c */ /* 0x000fe40003fa6070 */
[----:B------:R-:W-:-:S04]  /*15770*/  LOP3.LUT R4, R0, 0xffff, RZ, 0xc0, !PT ;  /* 0x0000ffff00047812 */ /* 0x000fc800078ec0ff */
[----:B------:R-:W-:-:S04]  /*15780*/  SHF.R.U32.HI R4, RZ, 0x8, R4 ;  /* 0x00000008ff047819 */ /* 0x000fc80000011604 */
[----:B------:R-:W-:-:S04]  /*15790*/  LOP3.LUT R4, R4, 0xffff, RZ, 0xc0, !PT ;  /* 0x0000ffff04047812 */ /* 0x000fc800078ec0ff */
[----:B------:R-:W-:Y:S02]  /*157a0*/  ISETP.GE.U32.AND P4, PT, R193, R4, PT ;  /* 0x00000004c100720c */ /* 0x000fe40003f86070 */
[--C-:B------:R-:W-:Y:S01]  /*157b0*/  SHF.R.U32.HI R4, RZ, 0x10, R0.reuse ;  /* 0x00000010ff047819 */ /* 0x100fe20000011600 */
[----:B------:R-:W1:Y:S03]  /*157c0*/  MUFU.EX2 R7, R11 ;  /* 0x0000000b00077308 */ /* 0x000e660000000800 */
[----:B------:R-:W-:Y:S02]  /*157d0*/  LOP3.LUT R4, R4, 0xff, RZ, 0xc0, !PT ;  /* 0x000000ff04047812 */ /* 0x000fe400078ec0ff */
[----:B------:R-:W-:-:S03]  /*157e0*/  SHF.R.U32.HI R0, RZ, 0x18, R0 ;  /* 0x00000018ff007819 */ /* 0x000fc60000011600 */
[----:B------:R-:W2:Y:S01]  /*157f0*/  MUFU.EX2 R14, R22 ;  /* 0x00000016000e7308 */ /* 0x000ea20000000800 */
[C---:B------:R-:W-:Y:S02]  /*15800*/  ISETP.GE.U32.AND P2, PT, R193.reuse, R4, PT ;  /* 0x00000004c100720c */ /* 0x040fe40003f46070 */
[----:B------:R-:W-:Y:S02]  /*15810*/  ISETP.GE.U32.AND P3, PT, R193, R0, PT ;  /* 0x00000000c100720c */ /* 0x000fe40003f66070 */
[----:B------:R-:W-:-:S03]  /*15820*/  LOP3.LUT R0, R2, 0xff, RZ, 0xc0, !PT ;  /* 0x000000ff02007812 */ /* 0x000fc600078ec0ff */
[----:B------:R-:W3:Y:S01]  /*15830*/  MUFU.EX2 R4, R12 ;  /* 0x0000000c00047308 */ /* 0x000ee20000000800 */
[----:B------:R-:W-:-:S07]  /*15840*/  ISETP.GE.U32.AND P1, PT, R193, R0, PT ;  /* 0x00000000c100720c */ /* 0x000fce0003f26070 */
[----:B------:R-:W3:Y:S01]  /*15850*/  MUFU.EX2 R9, R31 ;  /* 0x0000001f00097308 */ /* 0x000ee20000000800 */
[----:B------:R-:W-:Y:S02]  /*15860*/  SHF.R.U32.HI R0, RZ, 0x18, R2 ;  /* 0x00000018ff007819 */ /* 0x000fe40000011602 */
[----:B------:R-:W-:Y:S02]  /*15870*/  LOP3.LUT R6, R5, R235, R6, 0x96, !PT ;  /* 0x000000eb05067212 */ /* 0x000fe400078e9606 */
[----:B------:R-:W-:Y:S02]  /*15880*/  LOP3.LUT R5, R2, 0xffff, RZ, 0xc0, !PT ;  /* 0x0000ffff02057812 */ /* 0x000fe400078ec0ff */
[----:B------:R-:W-:Y:S01]  /*15890*/  ISETP.GE.U32.AND P0, PT, R193, R0, PT ;  /* 0x00000000c100720c */ /* 0x000fe20003f06070 */
[----:B-1----:R-:W-:Y:S01]  /*158a0*/  FADD.FTZ R0, R7, R10 ;  /* 0x0000000a07007221 */ /* 0x002fe20000010000 */
[C---:B------:R-:W-:Y:S02]  /*158b0*/  PRMT R88, R59.reuse, 0x7610, R88 ;  /* 0x000076103b587816 */ /* 0x040fe40000000058 */
[----:B------:R-:W-:Y:S01]  /*158c0*/  SHF.R.U32.HI R3, RZ, 0x10, R2 ;  /* 0x00000010ff037819 */ /* 0x000fe20000011602 */
[----:B--2---:R-:W-:Y:S01]  /*158d0*/  FADD.FTZ R2, R14, R16 ;  /* 0x000000100e027221 */ /* 0x004fe20000010000 */
[----:B---3--:R-:W-:Y:S01]  /*158e0*/  FADD.FTZ R11, R4, R0 ;  /* 0x00000000040b7221 */ /* 0x008fe20000010000 */
[----:B------:R-:W-:Y:S01]  /*158f0*/  @!P5 HFMA2.BF16_V2 R33, -RZ.H0_H0, RZ.H0_H0, -R88.H0_H0 ;  /* 0x200000ffff21d231 */ /* 0x000fe20000340958 */
[----:B------:R-:W-:Y:S01]  /*15900*/  PRMT R87, R59, 0x7632, R87 ;  /* 0x000076323b577816 */ /* 0x000fe20000000057 */
[----:B------:R-:W-:Y:S01]  /*15910*/  FADD.FTZ R10, R9, R2 ;  /* 0x00000002090a7221 */ /* 0x000fe20000010000 */
[----:B------:R-:W-:Y:S01]  /*15920*/  LOP3.LUT R0, R3, 0xff, RZ, 0xc0, !PT ;  /* 0x000000ff03007812 */ /* 0x000fe200078ec0ff */
[----:B------:R-:W-:Y:S01]  /*15930*/  IMAD.WIDE.U32 R2, R6, -0x2daee0ad, RZ ;  /* 0xd2511f5306027825 */ /* 0x000fe200078e00ff */
[----:B------:R-:W-:-:S03]  /*15940*/  F2FP.BF16.F32.PACK_AB R240, R4, R7 ;  /* 0x0000000704f0723e */ /* 0x000fc600000010ff */
[----:B------:R-:W-:Y:S01]  /*15950*/  IMAD.MOV.U32 R12, RZ, RZ, R244 ;  /* 0x000000ffff0c7224 */ /* 0x000fe200078e00f4 */
[----:B------:R-:W-:Y:S02]  /*15960*/  PRMT R244, R88, 0x5410, R87 ;  /* 0x0000541058f47816 */ /* 0x000fe40000000057 */
[----:B------:R-:W-:Y:S02]  /*15970*/  @!P5 PRMT R88, R33, 0x5410, RZ ;  /* 0x000054102158d816 */ /* 0x000fe400000000ff */
[----:B------:R-:W-:Y:S02]  /*15980*/  ISETP.GE.U32.AND P5, PT, R193, R0, PT ;  /* 0x00000000c100720c */ /* 0x000fe40003fa6070 */
[----:B------:R-:W-:Y:S02]  /*15990*/  PRMT R86, R21, 0x7632, R86 ;  /* 0x0000763215567816 */ /* 0x000fe40000000056 */
[----:B------:R-:W-:Y:S02]  /*159a0*/  LOP3.LUT R0, R3, R155, R8, 0x96, !PT ;  /* 0x0000009b03007212 */ /* 0x000fe400078e9608 */
[----:B------:R-:W-:-:S02]  /*159b0*/  LOP3.LUT R7, R2, 0xffff, RZ, 0xc0, !PT ;  /* 0x0000ffff02077812 */ /* 0x000fc400078ec0ff */
[----:B------:R-:W-:Y:S02]  /*159c0*/  LOP3.LUT R4, R2, 0xff, RZ, 0xc0, !PT ;  /* 0x000000ff02047812 */ /* 0x000fe400078ec0ff */
[--C-:B------:R-:W-:Y:S02]  /*159d0*/  SHF.R.U32.HI R6, RZ, 0x10, R2.reuse ;  /* 0x00000010ff067819 */ /* 0x100fe40000011602 */
[----:B------:R-:W-:Y:S02]  /*159e0*/  SHF.R.U32.HI R3, RZ, 0x18, R2 ;  /* 0x00000018ff037819 */ /* 0x000fe40000011602 */
[----:B------:R-:W-:Y:S01]  /*159f0*/  SHF.R.U32.HI R2, RZ, 0x8, R5 ;  /* 0x00000008ff027819 */ /* 0x000fe20000011605 */
[----:B------:R-:W-:Y:S01]  /*15a00*/  @!P4 HFMA2.BF16_V2 R34, -RZ.H0_H0, RZ.H0_H0, -R87.H0_H0 ;  /* 0x200000ffff22c231 */ /* 0x000fe20000340957 */
[----:B------:R-:W-:Y:S01]  /*15a10*/  PRMT R80, R21, 0x7610, R80 ;  /* 0x0000761015507816 */ /* 0x000fe20000000050 */
[----:B------:R-:W-:Y:S01]  /*15a20*/  @!P3 HFMA2.BF16_V2 R35, -RZ.H0_H0, RZ.H0_H0, -R86.H0_H0 ;  /* 0x200000ffff23b231 */ /* 0x000fe20000340956 */
[----:B------:R1:W-:Y:S01]  /*15a30*/  MUFU.EX2 R22, R161 ;  /* 0x000000a100167308 */ /* 0x0003e20000000800 */
[----:B------:R-:W-:-:S02]  /*15a40*/  LOP3.LUT R2, R2, 0xffff, RZ, 0xc0, !PT ;  /* 0x0000ffff02027812 */ /* 0x000fc400078ec0ff */
[----:B------:R-:W-:Y:S02]  /*15a50*/  @!P4 PRMT R87, R34, 0x5410, RZ ;  /* 0x000054102257c816 */ /* 0x000fe400000000ff */
[----:B------:R-:W-:-:S03]  /*15a60*/  ISETP.GE.U32.AND P4, PT, R193, R2, PT ;  /* 0x00000002c100720c */ /* 0x000fc60003f86070 */
[----:B------:R-:W2:Y:S01]  /*15a70*/  MUFU.EX2 R8, R84 ;  /* 0x0000005400087308 */ /* 0x000ea20000000800 */
[----:B------:R-:W-:Y:S01]  /*15a80*/  LOP3.LUT R2, R0, 0xffff, RZ, 0xc0, !PT ;  /* 0x0000ffff00027812 */ /* 0x000fe200078ec0ff */
[----:B-1----:R-:W-:Y:S01]  /*15a90*/  IMAD.MOV.U32 R161, RZ, RZ, R180 ;  /* 0x000000ffffa17224 */ /* 0x002fe200078e00b4 */
[----:B------:R-:W-:Y:S02]  /*15aa0*/  PRMT R180, R80, 0x5410, R86 ;  /* 0x0000541050b47816 */ /* 0x000fe40000000056 */
[----:B------:R-:W-:Y:S02]  /*15ab0*/  @!P3 PRMT R86, R35, 0x5410, RZ ;  /* 0x000054102356b816 */ /* 0x000fe400000000ff */
[----:B------:R-:W-:Y:S02]  /*15ac0*/  ISETP.GE.U32.AND P3, PT, R193, R4, PT ;  /* 0x00000004c100720c */ /* 0x000fe40003f66070 */
[----:B------:R-:W1:Y:S01]  /*15ad0*/  MUFU.EX2 R4, R90 ;  /* 0x0000005a00047308 */ /* 0x000e620000000800 */
[----:B------:R-:W-:Y:S01]  /*15ae0*/  SHF.R.U32.HI R2, RZ, 0x8, R2 ;  /* 0x00000008ff027819 */ /* 0x000fe20000011602 */
[----:B------:R-:W-:-:S03]  /*15af0*/  @!P2 HFMA2.BF16_V2 R36, -RZ.H0_H0, RZ.H0_H0, -R80.H0_H0 ;  /* 0x200000ffff24a231 */ /* 0x000fc60000340950 */
[----:B------:R-:W-:Y:S02]  /*15b00*/  LOP3.LUT R2, R2, 0xffff, RZ, 0xc0, !PT ;  /* 0x0000ffff02027812 */ /* 0x000fe400078ec0ff */
[----:B------:R-:W-:Y:S02]  /*15b10*/  @!P2 PRMT R80, R36, 0x5410, RZ ;  /* 0x000054102450a816 */ /* 0x000fe400000000ff */
[----:B------:R-:W-:Y:S02]  /*15b20*/  PRMT R79, R17, 0x7610, R79 ;  /* 0x00007610114f7816 */ /* 0x000fe4000000004f */
[----:B------:R-:W-:Y:S01]  /*15b30*/  ISETP.GE.U32.AND P2, PT, R193, R2, PT ;  /* 0x00000002c100720c */ /* 0x000fe20003f46070 */
[----:B--2---:R-:W-:Y:S01]  /*15b40*/  FADD.FTZ R2, R8, R13 ;  /* 0x0000000d08027221 */ /* 0x004fe20000010000 */
[----:B------:R-:W-:Y:S01]  /*15b50*/  PRMT R158, R17, 0x7632, R158 ;  /* 0x00007632119e7816 */ /* 0x000fe2000000009e */
[----:B------:R-:W-:Y:S01]  /*15b60*/  @!P1 HFMA2.BF16_V2 R37, -RZ.H0_H0, RZ.H0_H0, -R79.H0_H0 ;  /* 0x200000ffff259231 */ /* 0x000fe2000034094f */
[----:B------:R-:W-:Y:S01]  /*15b70*/  F2FP.BF16.F32.PACK_AB R9, R9, R14 ;  /* 0x0000000e0909723e */ /* 0x000fe200000010ff */
[----:B-1----:R-:W-:Y:S01]  /*15b80*/  FADD.FTZ R5, R4, R2 ;  /* 0x0000000204057221 */ /* 0x002fe20000010000 */
[----:B------:R-:W-:Y:S01]  /*15b90*/  LOP3.LUT R2, R0, 0xff, RZ, 0xc0, !PT ;  /* 0x000000ff00027812 */ /* 0x000fe200078ec0ff */
[----:B------:R-:W-:Y:S01]  /*15ba0*/  IMAD.MOV.U32 R14, RZ, RZ, R181 ;  /* 0x000000ffff0e7224 */ /* 0x000fe200078e00b5 */
[----:B------:R-:W-:-:S02]  /*15bb0*/  PRMT R181, R79, 0x5410, R158 ;  /* 0x000054104fb57816 */ /* 0x000fc4000000009e */
[----:B------:R-:W-:Y:S02]  /*15bc0*/  @!P1 PRMT R79, R37, 0x5410, RZ ;  /* 0x00005410254f9816 */ /* 0x000fe400000000ff */
[----:B------:R-:W-:Y:S02]  /*15bd0*/  ISETP.GE.U32.AND P1, PT, R193, R2, PT ;  /* 0x00000002c100720c */ /* 0x000fe40003f26070 */
[C---:B------:R-:W-:Y:S02]  /*15be0*/  PRMT R156, R18.reuse, 0x7610, R156 ;  /* 0x00007610129c7816 */ /* 0x040fe4000000009c */
[--C-:B------:R-:W-:Y:S02]  /*15bf0*/  SHF.R.U32.HI R2, RZ, 0x18, R0.reuse ;  /* 0x00000018ff027819 */ /* 0x100fe40000011600 */
[----:B------:R-:W-:Y:S01]  /*15c00*/  SHF.R.U32.HI R0, RZ, 0x10, R0 ;  /* 0x00000010ff007819 */ /* 0x000fe20000011600 */
[----:B------:R-:W-:Y:S01]  /*15c10*/  @!P5 HFMA2.BF16_V2 R40, -RZ.H0_H0, RZ.H0_H0, -R156.H0_H0 ;  /* 0x200000ffff28d231 */ /* 0x000fe2000034099c */
[----:B------:R-:W-:Y:S01]  /*15c20*/  PRMT R157, R18, 0x7632, R157 ;  /* 0x00007632129d7816 */ /* 0x000fe2000000009d */
[----:B------:R-:W-:Y:S01]  /*15c30*/  @!P4 HFMA2.BF16_V2 R38, -RZ.H0_H0, RZ.H0_H0, -R158.H0_H0 ;  /* 0x200000ffff26c231 */ /* 0x000fe2000034099e */
[----:B------:R-:W-:Y:S01]  /*15c40*/  PRMT R154, R15, 0x7610, R154 ;  /* 0x000076100f9a7816 */ /* 0x000fe2000000009a */
[----:B------:R1:W-:Y:S01]  /*15c50*/  MUFU.EX2 R13, R89 ;  /* 0x00000059000d7308 */ /* 0x0003e20000000800 */
[----:B------:R-:W-:-:S02]  /*15c60*/  LOP3.LUT R0, R0, 0xff, RZ, 0xc0, !PT ;  /* 0x000000ff00007812 */ /* 0x000fc400078ec0ff */
[----:B------:R-:W-:Y:S01]  /*15c70*/  PRMT R151, R15, 0x7632, R151 ;  /* 0x000076320f977816 */ /* 0x000fe20000000097 */
[----:B------:R-:W-:Y:S01]  /*15c80*/  @!P1 HFMA2.BF16_V2 R42, -RZ.H0_H0, RZ.H0_H0, -R154.H0_H0 ;  /* 0x200000ffff2a9231 */ /* 0x000fe2000034099a */
[----:B------:R-:W-:Y:S01]  /*15c90*/  @!P4 PRMT R158, R38, 0x5410, RZ ;  /* 0x00005410269ec816 */ /* 0x000fe200000000ff */
[----:B------:R-:W-:Y:S01]  /*15ca0*/  IMAD.MOV.U32 R38, RZ, RZ, R174 ;  /* 0x000000ffff267224 */ /* 0x000fe200078e00ae */
[----:B------:R-:W-:Y:S01]  /*15cb0*/  F2FP.BF16.F32.PACK_AB R4, R4, R8 ;  /* 0x000000080404723e */ /* 0x000fe200000010ff */
[----:B------:R-:W-:Y:S01]  /*15cc0*/  IMAD.MOV.U32 R174, RZ, RZ, R153 ;  /* 0x000000ffffae7224 */ /* 0x000fe200078e0099 */
[----:B------:R-:W2:Y:S01]  /*15cd0*/  MUFU.EX2 R8, R49 ;  /* 0x0000003100087308 */ /* 0x000ea20000000800 */
[----:B------:R-:W-:Y:S01]  /*15ce0*/  PRMT R153, R154, 0x5410, R151 ;  /* 0x000054109a997816 */ /* 0x000fe20000000097 */
[----:B-1----:R-:W-:Y:S02]  /*15cf0*/  IMAD.MOV.U32 R89, RZ, RZ, R161 ;  /* 0x000000ffff597224 */ /* 0x002fe400078e00a1 */
[----:B------:R-:W-:Y:S01]  /*15d00*/  IMAD.MOV.U32 R161, RZ, RZ, R245 ;  /* 0x000000ffffa17224 */ /* 0x000fe200078e00f5 */
[----:B------:R-:W-:-:S02]  /*15d10*/  PRMT R245, R156, 0x5410, R157 ;  /* 0x000054109cf57816 */ /* 0x000fc4000000009d */
[----:B------:R-:W-:Y:S02]  /*15d20*/  @!P5 PRMT R156, R40, 0x5410, RZ ;  /* 0x00005410289cd816 */ /* 0x000fe400000000ff */
[C---:B------:R-:W-:Y:S02]  /*15d30*/  ISETP.GE.U32.AND P5, PT, R193.reuse, R0, PT ;  /* 0x00000000c100720c */ /* 0x040fe40003fa6070 */
[----:B------:R-:W-:Y:S02]  /*15d40*/  LOP3.LUT R0, R6, 0xff, RZ, 0xc0, !PT ;  /* 0x000000ff06007812 */ /* 0x000fe400078ec0ff */
[----:B------:R-:W-:Y:S02]  /*15d50*/  @!P1 PRMT R154, R42, 0x5410, RZ ;  /* 0x000054102a9a9816 */ /* 0x000fe400000000ff */
[C---:B------:R-:W-:Y:S02]  /*15d60*/  ISETP.GE.U32.AND P4, PT, R193.reuse, R2, PT ;  /* 0x00000002c100720c */ /* 0x040fe40003f86070 */
[----:B------:R-:W-:Y:S01]  /*15d70*/  ISETP.GE.U32.AND P1, PT, R193, R0, PT ;  /* 0x00000000c100720c */ /* 0x000fe20003f26070 */
[----:B------:R-:W1:Y:S01]  /*15d80*/  MUFU.EX2 R2, R51 ;  /* 0x0000003300027308 */ /* 0x000e620000000800 */
[----:B------:R-:W-:Y:S01]  /*15d90*/  SHF.R.U32.HI R0, RZ, 0x8, R7 ;  /* 0x00000008ff007819 */ /* 0x000fe20000011607 */
[----:B------:R-:W-:-:S03]  /*15da0*/  @!P2 HFMA2.BF16_V2 R41, -RZ.H0_H0, RZ.H0_H0, -R151.H0_H0 ;  /* 0x200000ffff29a231 */ /* 0x000fc60000340997 */
[----:B------:R-:W-:Y:S02]  /*15db0*/  LOP3.LUT R0, R0, 0xffff, RZ, 0xc0, !PT ;  /* 0x0000ffff00007812 */ /* 0x000fe400078ec0ff */
[----:B------:R-:W-:Y:S02]  /*15dc0*/  @!P2 PRMT R151, R41, 0x5410, RZ ;  /* 0x000054102997a816 */ /* 0x000fe400000000ff */
[----:B------:R-:W-:Y:S01]  /*15dd0*/  ISETP.GE.U32.AND P2, PT, R193, R0, PT ;  /* 0x00000000c100720c */ /* 0x000fe20003f46070 */
[----:B------:R-:W-:Y:S01]  /*15de0*/  @!P0 HFMA2.BF16_V2 R39, -RZ.H0_H0, RZ.H0_H0, -R157.H0_H0 ;  /* 0x200000ffff278231 */ /* 0x000fe2000034099d */
[----:B------:R-:W-:Y:S01]  /*15df0*/  PRMT R150, R9, 0x7610, R150 ;  /* 0x0000761009967816 */ /* 0x000fe20000000096 */
[----:B------:R-:W3:Y:S01]  /*15e00*/  MUFU.EX2 R6, R23 ;  /* 0x0000001700067308 */ /* 0x000ee20000000800 */
[----:B--2---:R-:W-:Y:S01]  /*15e10*/  FADD.FTZ R0, R8, R10 ;  /* 0x0000000a08007221 */ /* 0x004fe20000010000 */
[----:B------:R-:W-:Y:S02]  /*15e20*/  PRMT R148, R4, 0x7610, R148 ;  /* 0x0000761004947816 */ /* 0x000fe40000000094 */
[----:B------:R-:W-:-:S02]  /*15e30*/  @!P0 PRMT R157, R39, 0x5410, RZ ;  /* 0x00005410279d8816 */ /* 0x000fc400000000ff */
[----:B------:R-:W-:Y:S01]  /*15e40*/  PRMT R147, R4, 0x7632, R147 ;  /* 0x0000763204937816 */ /* 0x000fe20000000093 */
[----:B------:R-:W-:Y:S01]  /*15e50*/  @!P5 HFMA2.BF16_V2 R46, -RZ.H0_H0, RZ.H0_H0, -R150.H0_H0 ;  /* 0x200000ffff2ed231 */ /* 0x000fe20000340996 */
[----:B------:R-:W-:Y:S01]  /*15e60*/  ISETP.GE.U32.AND P0, PT, R193, R3, PT ;  /* 0x00000003c100720c */ /* 0x000fe20003f06070 */
[----:B------:R-:W2:Y:S01]  /*15e70*/  MUFU.EX2 R4, R30 ;  /* 0x0000001e00047308 */ /* 0x000ea20000000800 */
[----:B------:R-:W-:Y:S01]  /*15e80*/  PRMT R149, R9, 0x7632, R149 ;  /* 0x0000763209957816 */ /* 0x000fe20000000095 */
[C---:B-1----:R-:W-:Y:S01]  /*15e90*/  FADD.FTZ R3, R2.reuse, R0 ;  /* 0x0000000002037221 */ /* 0x042fe20000010000 */
[----:B------:R-:W-:Y:S01]  /*15ea0*/  F2FP.BF16.F32.PACK_AB R0, R2, R8 ;  /* 0x000000080200723e */ /* 0x000fe200000010ff */
[----:B------:R-:W-:-:S04]  /*15eb0*/  IMAD.MOV.U32 R21, RZ, RZ, R152 ;  /* 0x000000ffff157224 */ /* 0x000fc800078e0098 */
[----:B------:R-:W1:Y:S01]  /*15ec0*/  MUFU.EX2 R19, R162 ;  /* 0x000000a200137308 */ /* 0x000e620000000800 */
[----:B------:R-:W-:Y:S01]  /*15ed0*/  PRMT R152, R150, 0x5410, R149 ;  /* 0x0000541096987816 */ /* 0x000fe20000000095 */
[----:B------:R-:W-:Y:S01]  /*15ee0*/  @!P2 HFMA2.BF16_V2 R47, -RZ.H0_H0, RZ.H0_H0, -R147.H0_H0 ;  /* 0x200000ffff2fa231 */ /* 0x000fe20000340993 */
[----:B------:R-:W-:Y:S01]  /*15ef0*/  @!P5 PRMT R150, R46, 0x5410, RZ ;  /* 0x000054102e96d816 */ /* 0x000fe200000000ff */
[----:B------:R-:W-:Y:S01]  /*15f00*/  IMAD.MOV.U32 R46, RZ, RZ, R21 ;  /* 0x000000ffff2e7224 */ /* 0x000fe200078e0015 */
[----:B------:R-:W-:-:S03]  /*15f10*/  PRMT R146, R0, 0x7610, R146 ;  /* 0x0000761000927816 */ /* 0x000fc60000000092 */
[----:B------:R4:W1:Y:S01]  /*15f20*/  MUFU.EX2 R20, R163 ;  /* 0x000000a300147308 */ /* 0x0008620000000800 */
[----:B------:R-:W-:Y:S01]  /*15f30*/  IMAD.MOV.U32 R21, RZ, RZ, R195 ;  /* 0x000000ffff157224 */ /* 0x000fe200078e00c3 */
[----:B------:R-:W-:Y:S01]  /*15f40*/  PRMT R195, R148, 0x5410, R147 ;  /* 0x0000541094c37816 */ /* 0x000fe20000000093 */
[----:B------:R-:W-:Y:S01]  /*15f50*/  @!P1 HFMA2.BF16_V2 R45, -RZ.H0_H0, RZ.H0_H0, -R146.H0_H0 ;  /* 0x200000ffff2d9231 */ /* 0x000fe20000340992 */
[----:B------:R-:W-:Y:S01]  /*15f60*/  @!P2 PRMT R147, R47, 0x5410, RZ ;  /* 0x000054102f93a816 */ /* 0x000fe200000000ff */
[----:B------:R-:W-:Y:S01]  /*15f70*/  IMAD.MOV.U32 R47, RZ, RZ, R38 ;  /* 0x000000ffff2f7224 */ /* 0x000fe200078e0026 */
[----:B------:R-:W-:Y:S02]  /*15f80*/  PRMT R145, R0, 0x7632, R145 ;  /* 0x0000763200917816 */ /* 0x000fe40000000091 */
[----:B------:R2:W-:Y:S01]  /*15f90*/  MUFU.EX2 R16, R164 ;  /* 0x000000a400107308 */ /* 0x0005e20000000800 */
[----:B----4-:R-:W-:-:S07]  /*15fa0*/  IMAD.MOV.U32 R163, RZ, RZ, R12 ;  /* 0x000000ffffa37224 */ /* 0x010fce00078e000c */
[----:B------:R-:W4:Y:S01]  /*15fb0*/  MUFU.EX2 R12, R91 ;  /* 0x0000005b000c7308 */ /* 0x000f220000000800 */
[----:B---3--:R-:W-:Y:S01]  /*15fc0*/  FADD.FTZ R2, R6, R11 ;  /* 0x0000000b06027221 */ /* 0x008fe20000010000 */
[----:B------:R-:W-:Y:S02]  /*15fd0*/  IMAD.MOV.U32 R38, RZ, RZ, R163 ;  /* 0x000000ffff267224 */ /* 0x000fe400078e00a3 */
[----:B------:R-:W-:Y:S01]  /*15fe0*/  FADD.FTZ R0, R22, R32 ;  /* 0x0000002016007221 */ /* 0x000fe20000010000 */
[----:B------:R-:W-:-:S03]  /*15ff0*/  IMAD.MOV.U32 R163, RZ, RZ, R226 ;  /* 0x000000ffffa37224 */ /* 0x000fc600078e00e2 */
[----:B------:R-:W3:Y:S01]  /*16000*/  MUFU.EX2 R17, R92 ;  /* 0x0000005c00117308 */ /* 0x000ee20000000800 */
[----:B--2---:R-:W-:Y:S02]  /*16010*/  IMAD.MOV.U32 R164, RZ, RZ, R14 ;  /* 0x000000ffffa47224 */ /* 0x004fe400078e000e */
[----:B------:R-:W-:-:S05]  /*16020*/  IMAD.MOV.U32 R226, RZ, RZ, R182 ;  /* 0x000000ffffe27224 */ /* 0x000fca00078e00b6 */
[----:B------:R-:W2:Y:S01]  /*16030*/  MUFU.EX2 R8, R62 ;  /* 0x0000003e00087308 */ /* 0x000ea20000000800 */
[----:B------:R-:W-:Y:S01]  /*16040*/  PRMT R182, R146, 0x5410, R145 ;  /* 0x0000541092b67816 */ /* 0x000fe20000000091 */
[----:B------:R-:W-:Y:S01]  /*16050*/  FADD.FTZ R23, R4, R2 ;  /* 0x0000000204177221 */ /* 0x000fe20000010000 */
[----:B------:R-:W-:-:S05]  /*16060*/  @!P1 PRMT R146, R45, 0x5410, RZ ;  /* 0x000054102d929816 */ /* 0x000fca00000000ff */
[----:B------:R-:W2:Y:S01]  /*16070*/  MUFU.EX2 R14, R93 ;  /* 0x0000005d000e7308 */ /* 0x000ea20000000800 */
[----:B------:R-:W-:Y:S01]  /*16080*/  F2FP.BF16.F32.PACK_AB R45, R4, R6 ;  /* 0x00000006042d723e */ /* 0x000fe200000010ff */
[----:B-1----:R-:W-:Y:S01]  /*16090*/  FADD.FTZ R0, R19, R0 ;  /* 0x0000000013007221 */ /* 0x002fe20000010000 */
[----:B------:R-:W-:-:S05]  /*160a0*/  FADD.FTZ R2, R13, R5 ;  /* 0x000000050d027221 */ /* 0x000fca0000010000 */
[----:B------:R-:W1:Y:S01]  /*160b0*/  MUFU.EX2 R7, R60 ;  /* 0x0000003c00077308 */ /* 0x000e620000000800 */
[----:B------:R-:W-:Y:S01]  /*160c0*/  FADD.FTZ R0, R20, R0 ;  /* 0x0000000014007221 */ /* 0x000fe20000010000 */
[----:B----4-:R-:W-:-:S06]  /*160d0*/  FADD.FTZ R2, R12, R2 ;  /* 0x000000020c027221 */ /* 0x010fcc0000010000 */
[----:B------:R-:W4:Y:S01]  /*160e0*/  MUFU.EX2 R6, R64 ;  /* 0x0000004000067308 */ /* 0x000f220000000800 */
[----:B------:R-:W-:Y:S01]  /*160f0*/  F2FP.BF16.F32.PACK_AB R32, R19, R22 ;  /* 0x000000161320723e */ /* 0x000fe200000010ff */
[----:B------:R-:W-:Y:S01]  /*16100*/  FADD.FTZ R22, R16, R0 ;  /* 0x0000000010167221 */ /* 0x000fe20000010000 */
[----:B---3--:R-:W-:-:S05]  /*16110*/  FADD.FTZ R2, R17, R2 ;  /* 0x0000000211027221 */ /* 0x008fca0000010000 */
[----:B------:R-:W3:Y:S01]  /*16120*/  MUFU.EX2 R4, R66 ;  /* 0x0000004200047308 */ /* 0x000ee20000000800 */
[----:B--2---:R-:W-:Y:S01]  /*16130*/  FADD.FTZ R0, R8, R3 ;  /* 0x0000000308007221 */ /* 0x004fe20000010000 */
[----:B------:R-:W-:Y:S01]  /*16140*/  FADD.FTZ R11, R14, R2 ;  /* 0x000000020e0b7221 */ /* 0x000fe20000010000 */
[----:B------:R-:W-:Y:S02]  /*16150*/  VIADD R2, R205, 0xfffffffd ;  /* 0xfffffffdcd027836 */ /* 0x000fe40000000000 */
[----:B-1----:R-:W-:Y:S01]  /*16160*/  FADD.FTZ R0, R7, R0 ;  /* 0x0000000007007221 */ /* 0x002fe20000010000 */
[----:B------:R-:W-:Y:S01]  /*16170*/  F2FP.BF16.F32.PACK_AB R34, R16, R20 ;  /* 0x000000141022723e */ /* 0x000fe200000010ff */
[----:B------:R-:W-:Y:S02]  /*16180*/  IMAD.MOV.U32 R20, RZ, RZ, R21 ;  /* 0x000000ffff147224 */ /* 0x000fe400078e0015 */
[----:B------:R-:W-:Y:S02]  /*16190*/  IMAD.MOV.U32 R21, RZ, RZ, R174 ;  /* 0x000000ffff157224 */ /* 0x000fe400078e00ae */
[----:B----4-:R-:W-:Y:S01]  /*161a0*/  FADD.FTZ R0, R6, R0 ;  /* 0x0000000006007221 */ /* 0x010fe20000010000 */
[----:B------:R-:W-:-:S03]  /*161b0*/  LOP3.LUT R174, R229, R2, RZ, 0x3c, !PT ;  /* 0x00000002e5ae7212 */ /* 0x000fc600078e3cff */
[----:B---3--:R-:W-:Y:S01]  /*161c0*/  FADD.FTZ R10, R4, R0 ;  /* 0x00000000040a7221 */ /* 0x008fe20000010000 */
[----:B------:R-:W-:-:S05]  /*161d0*/  LOP3.LUT R0, R174, R199, RZ, 0x3c, !PT ;  /* 0x000000c7ae007212 */ /* 0x000fca00078e3cff */
[----:B------:R-:W-:-:S05]  /*161e0*/  IMAD.WIDE.U32 R18, R0, -0x326172a9, RZ ;  /* 0xcd9e8d5700127825 */ /* 0x000fca00078e00ff */
[----:B------:R-:W-:-:S05]  /*161f0*/  LOP3.LUT R2, R19, R225, R250, 0x96, !PT ;  /* 0x000000e113027212 */ /* 0x000fca00078e96fa */
[----:B------:R-:W-:-:S05]  /*16200*/  IMAD.WIDE.U32 R2, R2, -0x2daee0ad, RZ ;  /* 0xd2511f5302027825 */ /* 0x000fca00078e00ff */
[----:B------:R-:W-:Y:S02]  /*16210*/  LOP3.LUT R0, R3, R232, R206, 0x96, !PT ;  /* 0x000000e803007212 */ /* 0x000fe400078e96ce */
[----:B------:R-:W-:Y:S02]  /*16220*/  LOP3.LUT R3, R109, R224, R18, 0x96, !PT ;  /* 0x000000e06d037212 */ /* 0x000fe400078e9612 */
[----:B------:R-:W-:-:S03]  /*16230*/  F2FP.BF16.F32.PACK_AB R16, R4, R6 ;  /* 0x000000060410723e */ /* 0x000fc600000010ff */
[----:B------:R-:W-:Y:S01]  /*16240*/  IMAD.WIDE.U32 R4, R3, -0x2daee0ad, RZ ;  /* 0xd2511f5303047825 */ /* 0x000fe200078e00ff */
[----:B------:R-:W-:Y:S02]  /*16250*/  F2FP.BF16.F32.PACK_AB R12, R12, R13 ;  /* 0x0000000d0c0c723e */ /* 0x000fe400000010ff */
[----:B------:R-:W-:Y:S01]  /*16260*/  F2FP.BF16.F32.PACK_AB R13, R7, R8 ;  /* 0x00000008070d723e */ /* 0x000fe200000010ff */
        /* <DEDUP_REMOVED lines=14> */
[----:B------:R-:W-:Y:S01]  /*16350*/  LOP3.LUT R4, R0, 0xffff, RZ, 0xc0, !PT ;  /* 0x0000ffff00047812 */ /* 0x000fe200078ec0ff */
[----:B------:R-:W-:-:S03]  /*16360*/  @!P4 HFMA2.BF16_V2 R44, -RZ.H0_H0, RZ.H0_H0, -R149.H0_H0 ;  /* 0x200000ffff2cc231 */ /* 0x000fc60000340995 */
[----:B------:R-:W-:-:S04]  /*16370*/  SHF.R.U32.HI R4, RZ, 0x8, R4 ;  /* 0x00000008ff047819 */ /* 0x000fc80000011604 */
[----:B------:R-:W-:Y:S02]  /*16380*/  LOP3.LUT R4, R4, 0xffff, RZ, 0xc0, !PT ;  /* 0x0000ffff04047812 */ /* 0x000fe400078ec0ff */
[----:B------:R-:W-:Y:S02]  /*16390*/  @!P4 PRMT R149, R44, 0x5410, RZ ;  /* 0x000054102c95c816 */ /* 0x000fe400000000ff */
[----:B------:R-:W-:Y:S02]  /*163a0*/  ISETP.GE.U32.AND P4, PT, R193, R4, PT ;  /* 0x00000004c100720c */ /* 0x000fe40003f86070 */
[--C-:B------:R-:W-:Y:S01]  /*163b0*/  SHF.R.U32.HI R4, RZ, 0x10, R0.reuse ;  /* 0x00000010ff047819 */ /* 0x100fe20000011600 */
[----:B------:R-:W-:Y:S01]  /*163c0*/  @!P3 HFMA2.BF16_V2 R48, -RZ.H0_H0, RZ.H0_H0, -R148.H0_H0 ;  /* 0x200000ffff30b231 */ /* 0x000fe20000340994 */
[----:B------:R-:W-:Y:S02]  /*163d0*/  F2FP.BF16.F32.PACK_AB R17, R14, R17 ;  /* 0x000000110e11723e */ /* 0x000fe400000010ff */
[----:B------:R-:W-:Y:S01]  /*163e0*/  LOP3.LUT R4, R4, 0xff, RZ, 0xc0, !PT ;  /* 0x000000ff04047812 */ /* 0x000fe200078ec0ff */
[----:B------:R-:W1:Y:S01]  /*163f0*/  MUFU.EX2 R14, R68 ;  /* 0x00000044000e7308 */ /* 0x000e620000000800 */
[----:B------:R-:W-:-:S02]  /*16400*/  SHF.R.U32.HI R0, RZ, 0x18, R0 ;  /* 0x00000018ff007819 */ /* 0x000fc40000011600 */
[----:B------:R-:W-:-:S05]  /*16410*/  ISETP.GE.U32.AND P2, PT, R193, R4, PT ;  /* 0x00000004c100720c */ /* 0x000fca0003f46070 */
[----:B------:R-:W2:Y:S01]  /*16420*/  MUFU.EX2 R15, R94 ;  /* 0x0000005e000f7308 */ /* 0x000ea20000000800 */
[----:B------:R-:W-:Y:S02]  /*16430*/  @!P3 PRMT R148, R48, 0x5410, RZ ;  /* 0x000054103094b816 */ /* 0x000fe400000000ff */
[----:B------:R-:W-:Y:S02]  /*16440*/  ISETP.GE.U32.AND P3, PT, R193, R0, PT ;  /* 0x00000000c100720c */ /* 0x000fe40003f66070 */
[----:B------:R-:W-:-:S03]  /*16450*/  LOP3.LUT R0, R2, 0xff, RZ, 0xc0, !PT ;  /* 0x000000ff02007812 */ /* 0x000fc600078ec0ff */
[----:B------:R-:W3:Y:S01]  /*16460*/  MUFU.EX2 R4, R70 ;  /* 0x0000004600047308 */ /* 0x000ee20000000800 */
[----:B------:R-:W-:Y:S01]  /*16470*/  @!P0 HFMA2.BF16_V2 R43, -RZ.H0_H0, RZ.H0_H0, -R145.H0_H0 ;  /* 0x200000ffff2b8231 */ /* 0x000fe20000340991 */
[----:B------:R-:W-:-:S06]  /*16480*/  ISETP.GE.U32.AND P1, PT, R193, R0, PT ;  /* 0x00000000c100720c */ /* 0x000fcc0003f26070 */
[----:B------:R-:W4:Y:S01]  /*16490*/  MUFU.EX2 R9, R95 ;  /* 0x0000005f00097308 */ /* 0x000f220000000800 */
[----:B------:R-:W-:Y:S02]  /*164a0*/  SHF.R.U32.HI R0, RZ, 0x18, R2 ;  /* 0x00000018ff007819 */ /* 0x000fe40000011602 */
[----:B------:R-:W-:Y:S02]  /*164b0*/  @!P0 PRMT R145, R43, 0x5410, RZ ;  /* 0x000054102b918816 */ /* 0x000fe400000000ff */
[----:B------:R-:W-:Y:S02]  /*164c0*/  LOP3.LUT R7, R5, R235, R6, 0x96, !PT ;  /* 0x000000eb05077212 */ /* 0x000fe400078e9606 */
[----:B------:R-:W-:Y:S02]  /*164d0*/  LOP3.LUT R5, R2, 0xffff, RZ, 0xc0, !PT ;  /* 0x0000ffff02057812 */ /* 0x000fe400078ec0ff */
[----:B------:R-:W-:Y:S01]  /*164e0*/  ISETP.GE.U32.AND P0, PT, R193, R0, PT ;  /* 0x00000000c100720c */ /* 0x000fe20003f06070 */
[----:B-1----:R-:W-:Y:S01]  /*164f0*/  FADD.FTZ R0, R14, R10 ;  /* 0x0000000a0e007221 */ /* 0x002fe20000010000 */
[----:B------:R-:W-:-:S02]  /*16500*/  PRMT R131, R12, 0x7610, R131 ;  /* 0x000076100c837816 */ /* 0x000fc40000000083 */
[----:B------:R-:W-:Y:S01]  /*16510*/  SHF.R.U32.HI R3, RZ, 0x10, R2 ;  /* 0x00000010ff037819 */ /* 0x000fe20000011602 */
[----:B--2---:R-:W-:Y:S01]  /*16520*/  FADD.FTZ R2, R15, R11 ;  /* 0x0000000b0f027221 */ /* 0x004fe20000010000 */
[----:B---3--:R-:W-:Y:S01]  /*16530*/  FADD.FTZ R11, R4, R0 ;  /* 0x00000000040b7221 */ /* 0x008fe20000010000 */
[----:B------:R-:W-:Y:S01]  /*16540*/  @!P5 HFMA2.BF16_V2 R54, -RZ.H0_H0, RZ.H0_H0, -R131.H0_H0 ;  /* 0x200000ffff36d231 */ /* 0x000fe20000340983 */
[----:B------:R-:W-:Y:S01]  /*16550*/  PRMT R129, R12, 0x7632, R129 ;  /* 0x000076320c817816 */ /* 0x000fe20000000081 */
[----:B----4-:R-:W-:Y:S01]  /*16560*/  FADD.FTZ R6, R9, R2 ;  /* 0x0000000209067221 */ /* 0x010fe20000010000 */
[----:B------:R-:W-:Y:S01]  /*16570*/  LOP3.LUT R0, R3, 0xff, RZ, 0xc0, !PT ;  /* 0x000000ff03007812 */ /* 0x000fe200078ec0ff */
[----:B------:R-:W-:Y:S01]  /*16580*/  IMAD.WIDE.U32 R2, R7, -0x2daee0ad, RZ ;  /* 0xd2511f5307027825 */ /* 0x000fe200078e00ff */
[----:B------:R-:W-:-:S03]  /*16590*/  F2FP.BF16.F32.PACK_AB R10, R4, R14 ;  /* 0x0000000e040a723e */ /* 0x000fc600000010ff */
[----:B------:R-:W-:Y:S01]  /*165a0*/  IMAD.MOV.U32 R14, RZ, RZ, R137 ;  /* 0x000000ffff0e7224 */ /* 0x000fe200078e0089 */
[----:B------:R-:W-:Y:S02]  /*165b0*/  PRMT R137, R131, 0x5410, R129 ;  /* 0x0000541083897816 */ /* 0x000fe40000000081 */
[----:B------:R-:W-:Y:S02]  /*165c0*/  @!P5 PRMT R131, R54, 0x5410, RZ ;  /* 0x000054103683d816 */ /* 0x000fe400000000ff */
[----:B------:R-:W-:Y:S02]  /*165d0*/  ISETP.GE.U32.AND P5, PT, R193, R0, PT ;  /* 0x00000000c100720c */ /* 0x000fe40003fa6070 */
[----:B------:R-:W-:Y:S02]  /*165e0*/  LOP3.LUT R0, R3, R155, R8, 0x96, !PT ;  /* 0x0000009b03007212 */ /* 0x000fe400078e9608 */
[----:B------:R-:W-:Y:S02]  /*165f0*/  PRMT R126, R13, 0x7632, R126 ;  /* 0x000076320d7e7816 */ /* 0x000fe4000000007e */
[----:B------:R-:W-:-:S02]  /*16600*/  LOP3.LUT R8, R2, 0xffff, RZ, 0xc0, !PT ;  /* 0x0000ffff02087812 */ /* 0x000fc400078ec0ff */
[----:B------:R-:W-:Y:S02]  /*16610*/  LOP3.LUT R4, R2, 0xff, RZ, 0xc0, !PT ;  /* 0x000000ff02047812 */ /* 0x000fe400078ec0ff */
[--C-:B------:R-:W-:Y:S02]  /*16620*/  SHF.R.U32.HI R7, RZ, 0x10, R2.reuse ;  /* 0x00000010ff077819 */ /* 0x100fe40000011602 */
[----:B------:R-:W-:Y:S02]  /*16630*/  SHF.R.U32.HI R3, RZ, 0x18, R2 ;  /* 0x00000018ff037819 */ /* 0x000fe40000011602 */
[----:B------:R-:W-:Y:S01]  /*16640*/  SHF.R.U32.HI R2, RZ, 0x8, R5 ;  /* 0x00000008ff027819 */ /* 0x000fe20000011605 */
[----:B------:R-:W-:Y:S01]  /*16650*/  @!P4 HFMA2.BF16_V2 R56, -RZ.H0_H0, RZ.H0_H0, -R129.H0_H0 ;  /* 0x200000ffff38c231 */ /* 0x000fe20000340981 */
[----:B------:R-:W-:Y:S01]  /*16660*/  F2FP.BF16.F32.PACK_AB R9, R9, R15 ;  /* 0x0000000f0909723e */ /* 0x000fe200000010ff */
[----:B------:R-:W-:Y:S01]  /*16670*/  @!P3 HFMA2.BF16_V2 R57, -RZ.H0_H0, RZ.H0_H0, -R126.H0_H0 ;  /* 0x200000ffff39b231 */ /* 0x000fe2000034097e */
[----:B------:R-:W-:Y:S01]  /*16680*/  PRMT R124, R13, 0x7610, R124 ;  /* 0x000076100d7c7816 */ /* 0x000fe2000000007c */
[----:B------:R-:W-:Y:S01]  /*16690*/  IMAD.MOV.U32 R15, RZ, RZ, R21 ;  /* 0x000000ffff0f7224 */ /* 0x000fe200078e0015 */
[----:B------:R-:W-:Y:S01]  /*166a0*/  LOP3.LUT R2, R2, 0xffff, RZ, 0xc0, !PT ;  /* 0x0000ffff02027812 */ /* 0x000fe200078ec0ff */
[----:B------:R1:W-:Y:S01]  /*166b0*/  MUFU.EX2 R21, R190 ;  /* 0x000000be00157308 */ /* 0x0003e20000000800 */
[----:B------:R-:W-:-:S02]  /*166c0*/  @!P4 PRMT R129, R56, 0x5410, RZ ;  /* 0x000054103881c816 */ /* 0x000fc400000000ff */
[----:B------:R-:W-:-:S05]  /*166d0*/  ISETP.GE.U32.AND P4, PT, R193, R2, PT ;  /* 0x00000002c100720c */ /* 0x000fca0003f86070 */
        /* <DEDUP_REMOVED lines=15> */
[----:B------:R-:W-:Y:S02]  /*167d0*/  @!P1 HFMA2.BF16_V2 R65, -RZ.H0_H0, RZ.H0_H0, -R130.H0_H0 ;  /* 0x200000ffff419231 */ /* 0x000fe40000340982 */
[----:B------:R-:W-:-:S02]  /*167e0*/  IMAD.MOV.U32 R6, RZ, RZ, R139 ;  /* 0x000000ffff067224 */ /* 0x000fc400078e008b */
[----:B-1----:R-:W-:Y:S01]  /*167f0*/  FADD.FTZ R5, R4, R2 ;  /* 0x0000000204057221 */ /* 0x002fe20000010000 */
[----:B------:R-:W-:Y:S02]  /*16800*/  LOP3.LUT R2, R0, 0xff, RZ, 0xc0, !PT ;  /* 0x000000ff00027812 */ /* 0x000fe400078ec0ff */
[----:B------:R-:W-:Y:S02]  /*16810*/  PRMT R139, R130, 0x5410, R128 ;  /* 0x00005410828b7816 */ /* 0x000fe40000000080 */
[----:B------:R-:W-:Y:S02]  /*16820*/  @!P1 PRMT R130, R65, 0x5410, RZ ;  /* 0x0000541041829816 */ /* 0x000fe400000000ff */
[----:B------:R-:W-:Y:S01]  /*16830*/  ISETP.GE.U32.AND P1, PT, R193, R2, PT ;  /* 0x00000002c100720c */ /* 0x000fe20003f26070 */
[----:B------:R-:W-:Y:S01]  /*16840*/  IMAD.MOV.U32 R165, RZ, RZ, R14 ;  /* 0x000000ffffa57224 */ /* 0x000fe200078e000e */
[----:B------:R-:W-:Y:S01]  /*16850*/  PRMT R125, R16, 0x7610, R125 ;  /* 0x00007610107d7816 */ /* 0x000fe2000000007d */
[----:B------:R1:W-:Y:S01]  /*16860*/  MUFU.EX2 R14, R194 ;  /* 0x000000c2000e7308 */ /* 0x0003e20000000800 */
[----:B------:R-:W-:-:S02]  /*16870*/  SHF.R.U32.HI R2, RZ, 0x18, R0 ;  /* 0x00000018ff027819 */ /* 0x000fc40000011600 */
[----:B------:R-:W-:Y:S01]  /*16880*/  SHF.R.U32.HI R0, RZ, 0x10, R0 ;  /* 0x00000010ff007819 */ /* 0x000fe20000011600 */
[----:B------:R-:W-:Y:S01]  /*16890*/  @!P5 HFMA2.BF16_V2 R71, -RZ.H0_H0, RZ.H0_H0, -R125.H0_H0 ;  /* 0x200000ffff47d231 */ /* 0x000fe2000034097d */
[----:B------:R-:W-:Y:S01]  /*168a0*/  PRMT R127, R16, 0x7632, R127 ;  /* 0x00007632107f7816 */ /* 0x000fe2000000007f */
[----:B------:R-:W-:Y:S01]  /*168b0*/  @!P4 HFMA2.BF16_V2 R67, -RZ.H0_H0, RZ.H0_H0, -R128.H0_H0 ;  /* 0x200000ffff43c231 */ /* 0x000fe20000340980 */
[----:B------:R-:W-:Y:S01]  /*168c0*/  PRMT R133, R9, 0x7610, R133 ;  /* 0x0000761009857816 */ /* 0x000fe20000000085 */
[----:B------:R2:W-:Y:S01]  /*168d0*/  MUFU.EX2 R17, R175 ;  /* 0x000000af00117308 */ /* 0x0005e20000000800 */
[----:B------:R-:W-:Y:S01]  /*168e0*/  LOP3.LUT R0, R0, 0xff, RZ, 0xc0, !PT ;  /* 0x000000ff00007812 */ /* 0x000fe200078ec0ff */
[----:B-1----:R-:W-:-:S06]  /*168f0*/  IMAD.MOV.U32 R194, RZ, RZ, R15 ;  /* 0x000000ffffc27224 */ /* 0x002fcc00078e000f */
[----:B------:R1:W-:Y:S01]  /*16900*/  MUFU.EX2 R15, R167 ;  /* 0x000000a7000f7308 */ /* 0x0003e20000000800 */
[----:B------:R-:W-:Y:S01]  /*16910*/  PRMT R132, R9, 0x7632, R132 ;  /* 0x0000763209847816 */ /* 0x000fe20000000084 */
[----:B------:R-:W-:Y:S02]  /*16920*/  @!P1 HFMA2.BF16_V2 R73, -RZ.H0_H0, RZ.H0_H0, -R133.H0_H0 ;  /* 0x200000ffff499231 */ /* 0x000fe40000340985 */
[----:B--2---:R-:W-:Y:S02]  /*16930*/  IMAD.MOV.U32 R175, RZ, RZ, R194 ;  /* 0x000000ffffaf7224 */ /* 0x004fe400078e00c2 */
[----:B------:R-:W-:Y:S01]  /*16940*/  IMAD.MOV.U32 R194, RZ, RZ, R138 ;  /* 0x000000ffffc27224 */ /* 0x000fe200078e008a */
[----:B------:R-:W-:Y:S01]  /*16950*/  PRMT R138, R125, 0x5410, R127 ;  /* 0x000054107d8a7816 */ /* 0x000fe2000000007f */
[----:B------:R2:W-:Y:S01]  /*16960*/  MUFU.EX2 R13, R169 ;  /* 0x000000a9000d7308 */ /* 0x0005e20000000800 */
[----:B------:R-:W-:Y:S01]  /*16970*/  @!P5 PRMT R125, R71, 0x5410, RZ ;  /* 0x00005410477dd816 */ /* 0x000fe200000000ff */
[----:B-1----:R-:W-:-:S06]  /*16980*/  IMAD.MOV.U32 R167, RZ, RZ, R20 ;  /* 0x000000ffffa77224 */ /* 0x002fcc00078e0014 */
[----:B------:R1:W-:Y:S01]  /*16990*/  MUFU.EX2 R20, R173 ;  /* 0x000000ad00147308 */ /* 0x0003e20000000800 */
[----:B------:R-:W-:Y:S02]  /*169a0*/  @!P4 PRMT R128, R67, 0x5410, RZ ;  /* 0x000054104380c816 */ /* 0x000fe400000000ff */
[C---:B------:R-:W-:Y:S02]  /*169b0*/  ISETP.GE.U32.AND P5, PT, R193.reuse, R0, PT ;  /* 0x00000000c100720c */ /* 0x040fe40003fa6070 */
[----:B------:R-:W-:Y:S02]  /*169c0*/  ISETP.GE.U32.AND P4, PT, R193, R2, PT ;  /* 0x00000002c100720c */ /* 0x000fe40003f86070 */
[----:B------:R-:W-:Y:S01]  /*169d0*/  LOP3.LUT R0, R7, 0xff, RZ, 0xc0, !PT ;  /* 0x000000ff07007812 */ /* 0x000fe200078ec0ff */
[----:B--2---:R-:W-:Y:S01]  /*169e0*/  IMAD.MOV.U32 R169, RZ, RZ, R167 ;  /* 0x000000ffffa97224 */ /* 0x004fe200078e00a7 */
[----:B------:R-:W-:Y:S01]  /*169f0*/  MUFU.EX2 R2, R83 ;  /* 0x0000005300027308 */ /* 0x000fe20000000800 */
[----:B------:R-:W-:-:S02]  /*16a00*/  IMAD.MOV.U32 R167, RZ, RZ, R165 ;  /* 0x000000ffffa77224 */ /* 0x000fc400078e00a5 */
[----:B------:R-:W-:Y:S02]  /*16a10*/  IMAD.MOV.U32 R165, RZ, RZ, R226 ;  /* 0x000000ffffa57224 */ /* 0x000fe400078e00e2 */
[----:B-1----:R-:W-:-:S03]  /*16a20*/  IMAD.MOV.U32 R173, RZ, RZ, R6 ;  /* 0x000000ffffad7224 */ /* 0x002fc600078e0006 */
[----:B------:R-:W1:Y:S01]  /*16a30*/  MUFU.EX2 R6, R82 ;  /* 0x0000005200067308 */ /* 0x000e620000000800 */
[----:B------:R-:W-:Y:S02]  /*16a40*/  PRMT R226, R133, 0x5410, R132 ;  /* 0x0000541085e27816 */ /* 0x000fe40000000084 */
[----:B------:R-:W-:Y:S02]  /*16a50*/  @!P1 PRMT R133, R73, 0x5410, RZ ;  /* 0x0000541049859816 */ /* 0x000fe400000000ff */
[----:B------:R-:W-:Y:S02]  /*16a60*/  ISETP.GE.U32.AND P1, PT, R193, R0, PT ;  /* 0x00000000c100720c */ /* 0x000fe40003f26070 */
[----:B------:R-:W-:Y:S01]  /*16a70*/  SHF.R.U32.HI R0, RZ, 0x8, R8 ;  /* 0x00000008ff007819 */ /* 0x000fe20000011608 */
[----:B------:R-:W-:-:S03]  /*16a80*/  @!P2 HFMA2.BF16_V2 R72, -RZ.H0_H0, RZ.H0_H0, -R132.H0_H0 ;  /* 0x200000ffff48a231 */ /* 0x000fc60000340984 */
[----:B------:R-:W-:Y:S01]  /*16a90*/  LOP3.LUT R0, R0, 0xffff, RZ, 0xc0, !PT ;  /* 0x0000ffff00007812 */ /* 0x000fe200078ec0ff */
[----:B------:R-:W-:Y:S01]  /*16aa0*/  @!P0 HFMA2.BF16_V2 R69, -RZ.H0_H0, RZ.H0_H0, -R127.H0_H0 ;  /* 0x200000ffff458231 */ /* 0x000fe2000034097f */
[----:B------:R-:W-:Y:S01]  /*16ab0*/  @!P2 PRMT R132, R72, 0x5410, RZ ;  /* 0x000054104884a816 */ /* 0x000fe200000000ff */
[----:B------:R-:W2:Y:S01]  /*16ac0*/  MUFU.EX2 R9, R50 ;  /* 0x0000003200097308 */ /* 0x000ea20000000800 */
[----:B------:R-:W-:Y:S01]  /*16ad0*/  ISETP.GE.U32.AND P2, PT, R193, R0, PT ;  /* 0x00000000c100720c */ /* 0x000fe20003f46070 */
[----:B-1----:R-:W-:Y:S01]  /*16ae0*/  FADD.FTZ R0, R6, R11 ;  /* 0x0000000b06007221 */ /* 0x002fe20000010000 */
[----:B------:R-:W-:Y:S02]  /*16af0*/  @!P0 PRMT R127, R69, 0x5410, RZ ;  /* 0x00005410457f8816 */ /* 0x000fe400000000ff */
[----:B------:R-:W-:-:S03]  /*16b00*/  ISETP.GE.U32.AND P0, PT, R193, R3, PT ;  /* 0x00000003c100720c */ /* 0x000fc60003f06070 */
[----:B------:R-:W1:Y:S01]  /*16b10*/  MUFU.EX2 R7, R55 ;  /* 0x0000003700077308 */ /* 0x000e620000000800 */
[----:B------:R-:W-:Y:S01]  /*16b20*/  F2FP.BF16.F32.PACK_AB R4, R4, R12 ;  /* 0x0000000c0404723e */ /* 0x000fe200000010ff */
[C---:B------:R-:W-:Y:S01]  /*16b30*/  FADD.FTZ R3, R2.reuse, R0 ;  /* 0x0000000002037221 */ /* 0x040fe20000010000 */
[----:B------:R-:W-:Y:S02]  /*16b40*/  F2FP.BF16.F32.PACK_AB R0, R2, R6 ;  /* 0x000000060200723e */ /* 0x000fe400000010ff */
[----:B------:R-:W-:-:S03]  /*16b50*/  PRMT R142, R4, 0x7610, R142 ;  /* 0x00007610048e7816 */ /* 0x000fc6000000008e */
[----:B------:R3:W4:Y:S01]  /*16b60*/  MUFU.EX2 R6, R58 ;  /* 0x0000003a00067308 */ /* 0x0007220000000800 */
[----:B------:R-:W-:Y:S01]  /*16b70*/  PRMT R141, R4, 0x7632, R141 ;  /* 0x00007632048d7816 */ /* 0x000fe2000000008d */
[----:B------:R-:W-:Y:S01]  /*16b80*/  IMAD.MOV.U32 R8, RZ, RZ, R192 ;  /* 0x000000ffff087224 */ /* 0x000fe200078e00c0 */
[----:B------:R-:W-:-:S05]  /*16b90*/  PRMT R140, R0, 0x7610, R140 ;  /* 0x00007610008c7816 */ /* 0x000fca000000008c */
[----:B------:R-:W4:Y:S01]  /*16ba0*/  MUFU.EX2 R4, R61 ;  /* 0x0000003d00047308 */ /* 0x000f220000000800 */
[----:B------:R-:W-:Y:S01]  /*16bb0*/  PRMT R134, R0, 0x7632, R134 ;  /* 0x0000763200867816 */ /* 0x000fe20000000086 */
[----:B--2---:R-:W-:Y:S01]  /*16bc0*/  FADD.FTZ R0, R9, R23 ;  /* 0x0000001709007221 */ /* 0x004fe20000010000 */
[----:B------:R-:W-:-:S05]  /*16bd0*/  FADD.FTZ R2, R21, R22 ;  /* 0x0000001615027221 */ /* 0x000fca0000010000 */
[----:B------:R-:W2:Y:S01]  /*16be0*/  MUFU.EX2 R12, R85 ;  /* 0x00000055000c7308 */ /* 0x000ea20000000800 */
[----:B---3--:R-:W-:Y:S02]  /*16bf0*/  IMAD.MOV.U32 R58, RZ, RZ, R8 ;  /* 0x000000ffff3a7224 */ /* 0x008fe400078e0008 */
[C---:B-1----:R-:W-:Y:S01]  /*16c00*/  FADD.FTZ R0, R7.reuse, R0 ;  /* 0x0000000007007221 */ /* 0x042fe20000010000 */
[----:B------:R-:W-:Y:S01]  /*16c10*/  F2FP.BF16.F32.PACK_AB R42, R7, R9 ;  /* 0x00000009072a723e */ /* 0x000fe200000010ff */
[----:B------:R-:W-:-:S03]  /*16c20*/  FADD.FTZ R23, R14, R2 ;  /* 0x000000020e177221 */ /* 0x000fc60000010000 */
[----:B------:R-:W1:Y:S01]  /*16c30*/  MUFU.EX2 R8, R97 ;  /* 0x0000006100087308 */ /* 0x000e620000000800 */
[----:B----4-:R-:W-:Y:S01]  /*16c40*/  FADD.FTZ R0, R6, R0 ;  /* 0x0000000006007221 */ /* 0x010fe20000010000 */
[----:B------:R-:W-:Y:S01]  /*16c50*/  FADD.FTZ R2, R15, R5 ;  /* 0x000000050f027221 */ /* 0x000fe20000010000 */
[C---:B------:R-:W-:Y:S02]  /*16c60*/  F2FP.BF16.F32.PACK_AB R44, R4.reuse, R6 ;  /* 0x00000006042c723e */ /* 0x040fe400000010ff */
[----:B------:R-:W-:-:S03]  /*16c70*/  FADD.FTZ R22, R4, R0 ;  /* 0x0000000004167221 */ /* 0x000fc60000010000 */
[----:B------:R-:W3:Y:S01]  /*16c80*/  MUFU.EX2 R7, R99 ;  /* 0x0000006300077308 */ /* 0x000ee20000000800 */
[----:B------:R-:W-:Y:S01]  /*16c90*/  FADD.FTZ R2, R13, R2 ;  /* 0x000000020d027221 */ /* 0x000fe20000010000 */
[----:B------:R-:W-:Y:S02]  /*16ca0*/  IMAD.MOV.U32 R11, RZ, RZ, R175 ;  /* 0x000000ffff0b7224 */ /* 0x000fe400078e00af */
[----:B--2---:R-:W-:-:S04]  /*16cb0*/  FADD.FTZ R0, R12, R3 ;  /* 0x000000030c007221 */ /* 0x004fc80000010000 */
[----:B------:R-:W2:Y:S01]  /*16cc0*/  MUFU.EX2 R4, R102 ;  /* 0x0000006600047308 */ /* 0x000ea20000000800 */
[----:B------:R-:W-:Y:S01]  /*16cd0*/  FADD.FTZ R2, R20, R2 ;  /* 0x0000000214027221 */ /* 0x000fe20000010000 */
[----:B------:R-:W-:Y:S01]  /*16ce0*/  F2FP.BF16.F32.PACK_AB R43, R14, R21 ;  /* 0x000000150e2b723e */ /* 0x000fe200000010ff */
[----:B------:R-:W-:Y:S02]  /*16cf0*/  IMAD.MOV.U32 R14, RZ, RZ, R11 ;  /* 0x000000ffff0e7224 */ /* 0x000fe400078e000b */
[----:B-1----:R-:W-:Y:S01]  /*16d00*/  FADD.FTZ R0, R8, R0 ;  /* 0x0000000008007221 */ /* 0x002fe20000010000 */
[----:B------:R-:W-:Y:S01]  /*16d10*/  FADD.FTZ R11, R17, R2 ;  /* 0x00000002110b7221 */ /* 0x000fe20000010000 */
[----:B------:R-:W-:Y:S01]  /*16d20*/  VIADD R2, R205, 0xfffffffe ;  /* 0xfffffffecd027836 */ /* 0x000fe20000000000 */
[C---:B------:R-:W-:Y:S02]  /*16d30*/  PRMT R144, R10.reuse, 0x7610, R144 ;  /* 0x000076100a907816 */ /* 0x040fe40000000090 */
[----:B------:R-:W-:Y:S01]  /*16d40*/  PRMT R143, R10, 0x7632, R143 ;  /* 0x000076320a8f7816 */ /* 0x000fe2000000008f */
[----:B------:R-:W-:Y:S01]  /*16d50*/  IMAD.MOV.U32 R10, RZ, RZ, R47 ;  /* 0x000000ffff0a7224 */ /* 0x000fe200078e002f */
[----:B------:R-:W-:Y:S01]  /*16d60*/  F2FP.BF16.F32.PACK_AB R13, R13, R15 ;  /* 0x0000000f0d0d723e */ /* 0x000fe200000010ff */
[----:B------:R-:W-:-:S02]  /*16d70*/  IMAD.MOV.U32 R15, RZ, RZ, R89 ;  /* 0x000000ffff0f7224 */ /* 0x000fc400078e0059 */
[----:B---3--:R-:W-:Y:S01]  /*16d80*/  FADD.FTZ R0, R7, R0 ;  /* 0x0000000007007221 */ /* 0x008fe20000010000 */
[----:B------:R-:W-:Y:S01]  /*16d90*/  LOP3.LUT R89, R229, R2, RZ, 0x3c, !PT ;  /* 0x00000002e5597212 */ /* 0x000fe200078e3cff */
[----:B------:R-:W-:Y:S02]  /*16da0*/  IMAD.MOV.U32 R6, RZ, RZ, R10 ;  /* 0x000000ffff067224 */ /* 0x000fe400078e000a */
[----:B--2---:R-:W-:Y:S01]  /*16db0*/  FADD.FTZ R10, R4, R0 ;  /* 0x00000000040a7221 */ /* 0x004fe20000010000 */
[----:B------:R-:W-:Y:S02]  /*16dc0*/  LOP3.LUT R0, R89, R199, RZ, 0x3c, !PT ;  /* 0x000000c759007212 */ /* 0x000fe400078e3cff */
[----:B------:R-:W-:-:S03]  /*16dd0*/  F2FP.BF16.F32.PACK_AB R17, R17, R20 ;  /* 0x000000141111723e */ /* 0x000fc600000010ff */
[----:B------:R-:W-:-:S05]  /*16de0*/  IMAD.WIDE.U32 R20, R0, -0x326172a9, RZ ;  /* 0xcd9e8d5700147825 */ /* 0x000fca00078e00ff */
[----:B------:R-:W-:-:S05]  /*16df0*/  LOP3.LUT R2, R21, R225, R250, 0x96, !PT ;  /* 0x000000e115027212 */ /* 0x000fca00078e96fa */
[----:B------:R-:W-:-:S05]  /*16e00*/  IMAD.WIDE.U32 R2, R2, -0x2daee0ad, RZ ;  /* 0xd2511f5302027825 */ /* 0x000fca00078e00ff */
[----:B------:R-:W-:Y:S02]  /*16e10*/  LOP3.LUT R0, R3, R232, R206, 0x96, !PT ;  /* 0x000000e803007212 */ /* 0x000fe400078e96ce */
[----:B------:R-:W-:Y:S02]  /*16e20*/  LOP3.LUT R3, R109, R224, R20, 0x96, !PT ;  /* 0x000000e06d037212 */ /* 0x000fe400078e9614 */
[----:B------:R-:W-:-:S03]  /*16e30*/  F2FP.BF16.F32.PACK_AB R16, R4, R7 ;  /* 0x000000070410723e */ /* 0x000fc600000010ff */
[----:B------:R-:W-:Y:S01]  /*16e40*/  IMAD.WIDE.U32 R4, R3, -0x2daee0ad, RZ ;  /* 0xd2511f5303047825 */ /* 0x000fe200078e00ff */
[----:B------:R-:W-:-:S03]  /*16e50*/  F2FP.BF16.F32.PACK_AB R12, R8, R12 ;  /* 0x0000000c080c723e */ /* 0x000fc600000010ff */
[----:B------:R-:W-:Y:S01]  /*16e60*/  IMAD.WIDE.U32 R8, R0, -0x326172a9, RZ ;  /* 0xcd9e8d5700087825 */ /* 0x000fe200078e00ff */
[----:B------:R-:W-:-:S03]  /*16e70*/  LOP3.LUT R0, R5, R241, R2, 0x96, !PT ;  /* 0x000000f105007212 */ /* 0x000fc600078e9602 */
[----:B------:R-:W-:Y:S02]  /*16e80*/  IMAD.MOV.U32 R5, RZ, RZ, R6 ;  /* 0x000000ffff057224 */ /* 0x000fe400078e0006 */
        /* <DEDUP_REMOVED lines=9> */
[----:B------:R-:W-:-:S04]  /*16f20*/  IMAD.WIDE.U32 R2, R2, -0x326172a9, RZ ;  /* 0xcd9e8d5702027825 */ /* 0x000fc800078e00ff */
[----:B------:R-:W-:Y:S01]  /*16f30*/  @!P5 HFMA2.BF16_V2 R75, -RZ.H0_H0, RZ.H0_H0, -R144.H0_H0 ;  /* 0x200000ffff4bd231 */ /* 0x000fe20000340990 */
[----:B------:R-:W-:Y:S02]  /*16f40*/  LOP3.LUT R0, R3, R135, R4, 0x96, !PT ;  /* 0x0000008703007212 */ /* 0x000fe400078e9604 */
[----:B------:R-:W-:Y:S02]  /*16f50*/  PRMT R192, R144, 0x5410, R143 ;  /* 0x0000541090c07816 */ /* 0x000fe4000000008f */
[C---:B------:R-:W-:Y:S02]  /*16f60*/  LOP3.LUT R4, R0.reuse, 0xff, RZ, 0xc0, !PT ;  /* 0x000000ff00047812 */ /* 0x040fe400078ec0ff */
[----:B------:R-:W-:Y:S02]  /*16f70*/  @!P5 PRMT R144, R75, 0x5410, RZ ;  /* 0x000054104b90d816 */ /* 0x000fe400000000ff */
[----:B------:R-:W-:Y:S02]  /*16f80*/  ISETP.GE.U32.AND P5, PT, R193, R4, PT ;  /* 0x00000004c100720c */ /* 0x000fe40003fa6070 */
[----:B------:R-:W-:Y:S01]  /*16f90*/  LOP3.LUT R4, R0, 0xffff, RZ, 0xc0, !PT ;  /* 0x0000ffff00047812 */ /* 0x000fe200078ec0ff */
[----:B------:R-:W-:-:S03]  /*16fa0*/  @!P4 HFMA2.BF16_V2 R74, -RZ.H0_H0, RZ.H0_H0, -R143.H0_H0 ;  /* 0x200000ffff4ac231 */ /* 0x000fc6000034098f */
[----:B------:R-:W-:Y:S01]  /*16fb0*/  SHF.R.U32.HI R4, RZ, 0x8, R4 ;  /* 0x00000008ff047819 */ /* 0x000fe20000011604 */
[----:B------:R-:W-:Y:S02]  /*16fc0*/  IMAD.MOV.U32 R7, RZ, RZ, R15 ;  /* 0x000000ffff077224 */ /* 0x000fe400078e000f */
[----:B------:R1:W2:Y:S01]  /*16fd0*/  MUFU.EX2 R15, R208 ;  /* 0x000000d0000f7308 */ /* 0x0002a20000000800 */
[----:B------:R-:W-:Y:S01]  /*16fe0*/  LOP3.LUT R4, R4, 0xffff, RZ, 0xc0, !PT ;  /* 0x0000ffff04047812 */ /* 0x000fe200078ec0ff */
[----:B------:R-:W-:Y:S01]  /*16ff0*/  @!P3 HFMA2.BF16_V2 R81, -RZ.H0_H0, RZ.H0_H0, -R142.H0_H0 ;  /* 0x200000ffff51b231 */ /* 0x000fe2000034098e */
[----:B------:R-:W-:Y:S02]  /*17000*/  @!P4 PRMT R143, R74, 0x5410, RZ ;  /* 0x000054104a8fc816 */ /* 0x000fe400000000ff */
[----:B------:R-:W-:Y:S02]  /*17010*/  ISETP.GE.U32.AND P4, PT, R193, R4, PT ;  /* 0x00000004c100720c */ /* 0x000fe40003f86070 */
[--C-:B------:R-:W-:Y:S01]  /*17020*/  SHF.R.U32.HI R4, RZ, 0x10, R0.reuse ;  /* 0x00000010ff047819 */ /* 0x100fe20000011600 */
[----:B------:R-:W-:Y:S01]  /*17030*/  IMAD.MOV.U32 R175, RZ, RZ, R187 ;  /* 0x000000ffffaf7224 */ /* 0x000fe200078e00bb */
[----:B------:R-:W-:Y:S01]  /*17040*/  SHF.R.U32.HI R0, RZ, 0x18, R0 ;  /* 0x00000018ff007819 */ /* 0x000fe20000011600 */
[----:B------:R-:W-:Y:S01]  /*17050*/  @!P2 HFMA2.BF16_V2 R78, -RZ.H0_H0, RZ.H0_H0, -R141.H0_H0 ;  /* 0x200000ffff4ea231 */ /* 0x000fe2000034098d */
[----:B------:R-:W-:Y:S01]  /*17060*/  PRMT R187, R142, 0x5410, R141 ;  /* 0x000054108ebb7816 */ /* 0x000fe2000000008d */
[----:B------:R-:W-:-:S02]  /*17070*/  @!P1 HFMA2.BF16_V2 R77, -RZ.H0_H0, RZ.H0_H0, -R140.H0_H0 ;  /* 0x200000ffff4d9231 */ /* 0x000fc4000034098c */
[----:B-1----:R-:W-:Y:S02]  /*17080*/  IMAD.MOV.U32 R208, RZ, RZ, R9 ;  /* 0x000000ffffd07224 */ /* 0x002fe400078e0009 */
[----:B------:R-:W1:Y:S01]  /*17090*/  MUFU.EX2 R9, R209 ;  /* 0x000000d100097308 */ /* 0x000e620000000800 */
[----:B------:R-:W-:Y:S02]  /*170a0*/  @!P3 PRMT R142, R81, 0x5410, RZ ;  /* 0x00005410518eb816 */ /* 0x000fe400000000ff */
[----:B------:R-:W-:Y:S02]  /*170b0*/  LOP3.LUT R4, R4, 0xff, RZ, 0xc0, !PT ;  /* 0x000000ff04047812 */ /* 0x000fe400078ec0ff */
[----:B------:R-:W-:Y:S01]  /*170c0*/  ISETP.GE.U32.AND P3, PT, R193, R0, PT ;  /* 0x00000000c100720c */ /* 0x000fe20003f66070 */
[----:B------:R-:W-:Y:S01]  /*170d0*/  IMAD.MOV.U32 R47, RZ, RZ, R46 ;  /* 0x000000ffff2f7224 */ /* 0x000fe200078e002e */
[----:B------:R-:W-:Y:S02]  /*170e0*/  LOP3.LUT R0, R2, 0xff, RZ, 0xc0, !PT ;  /* 0x000000ff02007812 */ /* 0x000fe400078ec0ff */
[----:B------:R-:W-:-:S02]  /*170f0*/  @!P2 PRMT R141, R78, 0x5410, RZ ;  /* 0x000054104e8da816 */ /* 0x000fc400000000ff */
[----:B------:R-:W-:Y:S02]  /*17100*/  PRMT R46, R140, 0x5410, R134 ;  /* 0x000054108c2e7816 */ /* 0x000fe40000000086 */
[----:B------:R-:W-:Y:S02]  /*17110*/  @!P1 PRMT R140, R77, 0x5410, RZ ;  /* 0x000054104d8c9816 */ /* 0x000fe400000000ff */
[C---:B------:R-:W-:Y:S02]  /*17120*/  ISETP.GE.U32.AND P2, PT, R193.reuse, R4, PT ;  /* 0x00000004c100720c */ /* 0x040fe40003f46070 */
[----:B------:R-:W-:Y:S02]  /*17130*/  ISETP.GE.U32.AND P1, PT, R193, R0, PT ;  /* 0x00000000c100720c */ /* 0x000fe40003f26070 */
[----:B------:R-:W-:Y:S02]  /*17140*/  LOP3.LUT R4, R2, 0xffff, RZ, 0xc0, !PT ;  /* 0x0000ffff02047812 */ /* 0x000fe400078ec0ff */
[----:B------:R-:W-:-:S02]  /*17150*/  SHF.R.U32.HI R0, RZ, 0x18, R2 ;  /* 0x00000018ff007819 */ /* 0x000fc40000011602 */
[----:B------:R-:W-:Y:S01]  /*17160*/  SHF.R.U32.HI R3, RZ, 0x10, R2 ;  /* 0x00000010ff037819 */ /* 0x000fe20000011602 */
[----:B--2---:R-:W-:Y:S01]  /*17170*/  FADD.FTZ R2, R15, R11 ;  /* 0x0000000b0f027221 */ /* 0x004fe20000010000 */
[----:B------:R-:W-:-:S03]  /*17180*/  IMAD.MOV.U32 R11, RZ, RZ, R7 ;  /* 0x000000ffff0b7224 */ /* 0x000fc600078e0007 */
[----:B-1----:R-:W-:Y:S02]  /*17190*/  FADD.FTZ R7, R9, R2 ;  /* 0x0000000209077221 */ /* 0x002fe40000010000 */
[----:B------:R-:W2:Y:S01]  /*171a0*/  LDL.LU R2, [R1+0x12c] ;  /* 0x00012c0001027983 */ /* 0x000ea20000300800 */
[----:B------:R-:W-:Y:S02]  /*171b0*/  IMAD.MOV.U32 R209, RZ, RZ, R14 ;  /* 0x000000ffffd17224 */ /* 0x000fe400078e000e */
[----:B------:R-:W1:Y:S01]  /*171c0*/  MUFU.EX2 R14, R112 ;  /* 0x00000070000e7308 */ /* 0x000e620000000800 */
[----:B------:R-:W-:Y:S01]  /*171d0*/  LOP3.LUT R6, R5, R235, R6, 0x96, !PT ;  /* 0x000000eb05067212 */ /* 0x000fe200078e9606 */
[----:B------:R-:W-:-:S06]  /*171e0*/  @!P0 HFMA2.BF16_V2 R76, -RZ.H0_H0, RZ.H0_H0, -R134.H0_H0 ;  /* 0x200000ffff4c8231 */ /* 0x000fcc0000340986 */
[----:B------:R-:W3:Y:S01]  /*171f0*/  MUFU.EX2 R5, R113 ;  /* 0x0000007100057308 */ /* 0x000ee20000000800 */
[----:B------:R-:W-:Y:S02]  /*17200*/  @!P0 PRMT R134, R76, 0x5410, RZ ;  /* 0x000054104c868816 */ /* 0x000fe400000000ff */
[----:B------:R-:W-:Y:S02]  /*17210*/  ISETP.GE.U32.AND P0, PT, R193, R0, PT ;  /* 0x00000000c100720c */ /* 0x000fe40003f06070 */
[----:B------:R-:W-:Y:S01]  /*17220*/  F2FP.BF16.F32.PACK_AB R9, R9, R15 ;  /* 0x0000000f0909723e */ /* 0x000fe200000010ff */
[----:B------:R-:W-:Y:S02]  /*17230*/  IMAD.MOV.U32 R15, RZ, RZ, R11 ;  /* 0x000000ffff0f7224 */ /* 0x000fe400078e000b */
[----:B-1----:R-:W-:Y:S01]  /*17240*/  FADD.FTZ R0, R14, R10 ;  /* 0x0000000a0e007221 */ /* 0x002fe20000010000 */
[C---:B------:R-:W-:Y:S02]  /*17250*/  PRMT R123, R13.reuse, 0x7610, R123 ;  /* 0x000076100d7b7816 */ /* 0x040fe4000000007b */
[----:B------:R-:W-:Y:S01]  /*17260*/  PRMT R122, R13, 0x7632, R122 ;  /* 0x000076320d7a7816 */ /* 0x000fe2000000007a */
[C---:B---3--:R-:W-:Y:S01]  /*17270*/  FADD.FTZ R11, R5.reuse, R0 ;  /* 0x00000000050b7221 */ /* 0x048fe20000010000 */
[----:B------:R-:W-:Y:S01]  /*17280*/  IMAD.MOV.U32 R0, RZ, RZ, R170 ;  /* 0x000000ffff007224 */ /* 0x000fe200078e00aa */
[----:B------:R-:W-:Y:S01]  /*17290*/  F2FP.BF16.F32.PACK_AB R10, R5, R14 ;  /* 0x0000000e050a723e */ /* 0x000fe200000010ff */
[----:B------:R-:W-:Y:S01]  /*172a0*/  @!P5 HFMA2.BF16_V2 R96, -RZ.H0_H0, RZ.H0_H0, -R123.H0_H0 ;  /* 0x200000ffff60d231 */ /* 0x000fe2000034097b */
[C---:B------:R-:W-:Y:S01]  /*172b0*/  PRMT R121, R12.reuse, 0x7632, R121 ;  /* 0x000076320c797816 */ /* 0x040fe20000000079 */
[----:B------:R-:W-:Y:S01]  /*172c0*/  IMAD.MOV.U32 R14, RZ, RZ, R0 ;  /* 0x000000ffff0e7224 */ /* 0x000fe200078e0000 */
[----:B------:R-:W-:Y:S01]  /*172d0*/  LOP3.LUT R0, R3, 0xff, RZ, 0xc0, !PT ;  /* 0x000000ff03007812 */ /* 0x000fe200078ec0ff */
[----:B------:R-:W-:Y:S01]  /*172e0*/  IMAD.MOV.U32 R5, RZ, RZ, R15 ;  /* 0x000000ffff057224 */ /* 0x000fe200078e000f */
[----:B------:R-:W-:Y:S01]  /*172f0*/  PRMT R120, R12, 0x7610, R120 ;  /* 0x000076100c787816 */ /* 0x000fe20000000078 */
[----:B------:R-:W-:Y:S01]  /*17300*/  IMAD.MOV.U32 R15, RZ, RZ, R28 ;  /* 0x000000ffff0f7224 */ /* 0x000fe200078e001c */
[----:B------:R-:W-:-:S02]  /*17310*/  PRMT R28, R123, 0x5410, R122 ;  /* 0x000054107b1c7816 */ /* 0x000fc4000000007a */
[----:B------:R-:W-:Y:S01]  /*17320*/  SHF.R.U32.HI R4, RZ, 0x8, R4 ;  /* 0x00000008ff047819 */ /* 0x000fe20000011604 */
[----:B------:R-:W-:Y:S01]  /*17330*/  @!P4 HFMA2.BF16_V2 R98, -RZ.H0_H0, RZ.H0_H0, -R122.H0_H0 ;  /* 0x200000ffff62c231 */ /* 0x000fe2000034097a */
[----:B------:R-:W-:Y:S01]  /*17340*/  @!P5 PRMT R123, R96, 0x5410, RZ ;  /* 0x00005410607bd816 */ /* 0x000fe200000000ff */
[----:B------:R-:W-:Y:S01]  /*17350*/  @!P3 HFMA2.BF16_V2 R100, -RZ.H0_H0, RZ.H0_H0, -R121.H0_H0 ;  /* 0x200000ffff64b231 */ /* 0x000fe20000340979 */
[C---:B------:R-:W-:Y:S01]  /*17360*/  ISETP.GE.U32.AND P5, PT, R193.reuse, R0, PT ;  /* 0x00000000c100720c */ /* 0x040fe20003fa6070 */
[----:B------:R-:W-:Y:S01]  /*17370*/  IMAD.MOV.U32 R12, RZ, RZ, R5 ;  /* 0x000000ffff0c7224 */ /* 0x000fe200078e0005 */
[----:B------:R-:W-:Y:S01]  /*17380*/  LOP3.LUT R4, R4, 0xffff, RZ, 0xc0, !PT ;  /* 0x0000ffff04047812 */ /* 0x000fe200078ec0ff */
[----:B------:R1:W3:Y:S01]  /*17390*/  LDL.LU R170, [R1+0x40c] ;  /* 0x00040c0001aa7983 */ /* 0x0002e20000300800 */
[----:B------:R-:W-:Y:S02]  /*173a0*/  @!P4 PRMT R122, R98, 0x5410, RZ ;  /* 0x00005410627ac816 */ /* 0x000fe400000000ff */
[----:B------:R-:W-:-:S02]  /*173b0*/  ISETP.GE.U32.AND P4, PT, R193, R4, PT ;  /* 0x00000004c100720c */ /* 0x000fc40003f86070 */
[----:B------:R4:W-:Y:S01]  /*173c0*/  MUFU.EX2 R4, R218 ;  /* 0x000000da00047308 */ /* 0x0009e20000000800 */
[----:B------:R-:W-:Y:S01]  /*173d0*/  @!P2 HFMA2.BF16_V2 R101, -RZ.H0_H0, RZ.H0_H0, -R120.H0_H0 ;  /* 0x200000ffff65a231 */ /* 0x000fe20000340978 */
[C---:B------:R-:W-:Y:S02]  /*173e0*/  PRMT R119, R17.reuse, 0x7610, R119 ;  /* 0x0000761011777816 */ /* 0x040fe40000000077 */
[----:B------:R-:W-:-:S03]  /*173f0*/  PRMT R118, R17, 0x7632, R118 ;  /* 0x0000763211767816 */ /* 0x000fc60000000076 */
[----:B------:R-:W-:Y:S01]  /*17400*/  @!P1 HFMA2.BF16_V2 R103, -RZ.H0_H0, RZ.H0_H0, -R119.H0_H0 ;  /* 0x200000ffff679231 */ /* 0x000fe20000340977 */
[----:B------:R-:W-:-:S03]  /*17410*/  PRMT R117, R16, 0x7632, R117 ;  /* 0x0000763210757816 */ /* 0x000fc60000000075 */
[----:B------:R-:W-:Y:S01]  /*17420*/  @!P4 HFMA2.BF16_V2 R104, -RZ.H0_H0, RZ.H0_H0, -R118.H0_H0 ;  /* 0x200000ffff68c231 */ /* 0x000fe20000340976 */
[----:B------:R-:W-:Y:S02]  /*17430*/  PRMT R116, R16, 0x7610, R116 ;  /* 0x0000761010747816 */ /* 0x000fe40000000074 */
[----:B----4-:R-:W-:Y:S02]  /*17440*/  PRMT R218, R119, 0x5410, R118 ;  /* 0x0000541077da7816 */ /* 0x010fe40000000076 */
[----:B------:R-:W-:Y:S01]  /*17450*/  @!P1 PRMT R119, R103, 0x5410, RZ ;  /* 0x0000541067779816 */ /* 0x000fe200000000ff */
[----:B------:R-:W-:Y:S01]  /*17460*/  @!P0 HFMA2.BF16_V2 R105, -RZ.H0_H0, RZ.H0_H0, -R117.H0_H0 ;  /* 0x200000ffff698231 */ /* 0x000fe20000340975 */
[----:B------:R-:W-:Y:S01]  /*17470*/  @!P4 PRMT R118, R104, 0x5410, RZ ;  /* 0x000054106876c816 */ /* 0x000fe200000000ff */
[----:B------:R-:W-:Y:S01]  /*17480*/  MUFU.EX2 R16, R196 ;  /* 0x000000c400107308 */ /* 0x000fe20000000800 */
[----:B------:R-:W-:Y:S01]  /*17490*/  PRMT R115, R9, 0x7610, R115 ;  /* 0x0000761009737816 */ /* 0x000fe20000000073 */
[----:B--2---:R-:W-:-:S02]  /*174a0*/  IMAD.MOV.U32 R13, RZ, RZ, R2 ;  /* 0x000000ffff0d7224 */ /* 0x004fc400078e0002 */
[----:B------:R-:W-:-:S05]  /*174b0*/  IMAD.WIDE.U32 R2, R6, -0x2daee0ad, RZ ;  /* 0xd2511f5306027825 */ /* 0x000fca00078e00ff */
[----:B------:R-:W-:Y:S02]  /*174c0*/  LOP3.LUT R0, R3, R155, R8, 0x96, !PT ;  /* 0x0000009b03007212 */ /* 0x000fe400078e9608 */
[C---:B------:R-:W-:Y:S02]  /*174d0*/  LOP3.LUT R8, R2.reuse, 0xffff, RZ, 0xc0, !PT ;  /* 0x0000ffff02087812 */ /* 0x040fe400078ec0ff */
[----:B------:R-:W-:Y:S02]  /*174e0*/  LOP3.LUT R5, R2, 0xff, RZ, 0xc0, !PT ;  /* 0x000000ff02057812 */ /* 0x000fe400078ec0ff */
[--C-:B------:R-:W-:Y:S02]  /*174f0*/  SHF.R.U32.HI R6, RZ, 0x10, R2.reuse ;  /* 0x00000010ff067819 */ /* 0x100fe40000011602 */
[----:B------:R-:W-:Y:S01]  /*17500*/  SHF.R.U32.HI R3, RZ, 0x18, R2 ;  /* 0x00000018ff037819 */ /* 0x000fe20000011602 */
[----:B------:R-:W-:Y:S01]  /*17510*/  IMAD.MOV.U32 R2, RZ, RZ, R29 ;  /* 0x000000ffff027224 */ /* 0x000fe200078e001d */
[----:B------:R-:W-:-:S02]  /*17520*/  PRMT R29, R120, 0x5410, R121 ;  /* 0x00005410781d7816 */ /* 0x000fc40000000079 */
[----:B------:R-:W-:Y:S02]  /*17530*/  @!P3 PRMT R121, R100, 0x5410, RZ ;  /* 0x000054106479b816 */ /* 0x000fe400000000ff */
[----:B------:R-:W-:Y:S01]  /*17540*/  ISETP.GE.U32.AND P3, PT, R193, R5, PT ;  /* 0x00000005c100720c */ /* 0x000fe20003f66070 */
[----:B------:R-:W-:Y:S02]  /*17550*/  IMAD.MOV.U32 R5, RZ, RZ, R12 ;  /* 0x000000ffff057224 */ /* 0x000fe400078e000c */
[----:B------:R2:W4:Y:S01]  /*17560*/  MUFU.EX2 R12, R217 ;  /* 0x000000d9000c7308 */ /* 0x0005220000000800 */
[----:B------:R-:W-:Y:S01]  /*17570*/  @!P2 PRMT R120, R101, 0x5410, RZ ;  /* 0x000054106578a816 */ /* 0x000fe200000000ff */
[----:B--2---:R-:W-:Y:S01]  /*17580*/  IMAD.MOV.U32 R217, RZ, RZ, R2 ;  /* 0x000000ffffd97224 */ /* 0x004fe200078e0002 */
[----:B------:R-:W-:-:S04]  /*17590*/  LOP3.LUT R2, R0, 0xffff, RZ, 0xc0, !PT ;  /* 0x0000ffff00027812 */ /* 0x000fc800078ec0ff */
[----:B------:R-:W-:-:S04]  /*175a0*/  SHF.R.U32.HI R2, RZ, 0x8, R2 ;  /* 0x00000008ff027819 */ /* 0x000fc80000011602 */
[----:B------:R-:W-:-:S04]  /*175b0*/  LOP3.LUT R2, R2, 0xffff, RZ, 0xc0, !PT ;  /* 0x0000ffff02027812 */ /* 0x000fc800078ec0ff */
[----:B------:R-:W-:Y:S01]  /*175c0*/  ISETP.GE.U32.AND P2, PT, R193, R2, PT ;  /* 0x00000002c100720c */ /* 0x000fe20003f46070 */
[----:B----4-:R-:W-:Y:S01]  /*175d0*/  FADD.FTZ R2, R12, R7 ;  /* 0x000000070c027221 */ /* 0x010fe20000010000 */
[----:B------:R-:W-:-:S03]  /*175e0*/  IMAD.MOV.U32 R7, RZ, RZ, R5 ;  /* 0x000000ffff077224 */ /* 0x000fc600078e0005 */
[----:B------:R-:W-:Y:S01]  /*175f0*/  FADD.FTZ R5, R4, R2 ;  /* 0x0000000204057221 */ /* 0x000fe20000010000 */
[----:B------:R-:W-:-:S04]  /*17600*/  LOP3.LUT R2, R0, 0xff, RZ, 0xc0, !PT ;  /* 0x000000ff00027812 */ /* 0x000fc800078ec0ff */
[C---:B------:R-:W-:Y:S02]  /*17610*/  ISETP.GE.U32.AND P1, PT, R193.reuse, R2, PT ;  /* 0x00000002c100720c */ /* 0x040fe40003f26070 */
[----:B------:R-:W-:Y:S01]  /*17620*/  SHF.R.U32.HI R2, RZ, 0x18, R0 ;  /* 0x00000018ff027819 */ /* 0x000fe20000011600 */
[----:B------:R-:W-:Y:S01]  /*17630*/  IMAD.MOV.U32 R17, RZ, RZ, R7 ;  /* 0x000000ffff117224 */ /* 0x000fe200078e0007 */
[----:B------:R-:W-:Y:S02]  /*17640*/  F2FP.BF16.F32.PACK_AB R4, R4, R12 ;  /* 0x0000000c0404723e */ /* 0x000fe400000010ff */
[----:B------:R-:W-:Y:S01]  /*17650*/  ISETP.GE.U32.AND P4, PT, R193, R2, PT ;  /* 0x00000002c100720c */ /* 0x000fe20003f86070 */
[----:B------:R-:W-:Y:S01]  /*17660*/  IMAD.MOV.U32 R2, RZ, RZ, R217 ;  /* 0x000000ffff027224 */ /* 0x000fe200078e00d9 */
[----:B------:R-:W-:Y:S01]  /*17670*/  PRMT R217, R116, 0x5410, R117 ;  /* 0x0000541074d97816 */ /* 0x000fe20000000075 */
[----:B------:R2:W-:Y:S01]  /*17680*/  MUFU.EX2 R12, R168 ;  /* 0x000000a8000c7308 */ /* 0x0005e20000000800 */
[----:B------:R-:W-:Y:S01]  /*17690*/  @!P0 PRMT R117, R105, 0x5410, RZ ;  /* 0x0000541069758816 */ /* 0x000fe200000000ff */
[----:B------:R-:W-:Y:S01]  /*176a0*/  IMAD.MOV.U32 R7, RZ, RZ, R14 ;  /* 0x000000ffff077224 */ /* 0x000fe200078e000e */
[----:B------:R-:W-:-:S05]  /*176b0*/  ISETP.GE.U32.AND P0, PT, R193, R3, PT ;  /* 0x00000003c100720c */ /* 0x000fca0003f06070 */
[----:B------:R4:W-:Y:S08]  /*176c0*/  MUFU.EX2 R14, R197 ;  /* 0x000000c5000e7308 */ /* 0x0009f00000000800 */
[----:B------:R1:W3:Y:S01]  /*176d0*/  MUFU.EX2 R3, R114 ;  /* 0x0000007200037308 */ /* 0x0002e20000000800 */
[----:B--2---:R2:W2:Y:S04]  /*176e0*/  LDL.LU R168, [R1+0x408] ;  /* 0x0004080001a87983 */ /* 0x0044a80000300800 */
[----:B------:R-:W2:Y:S04]  /*176f0*/  LDL.LU R196, [R1+0x404] ;  /* 0x0004040001c47983 */ /* 0x000ea80000300800 */
[----:B----4-:R-:W4:Y:S01]  /*17700*/  LDL.LU R197, [R1+0x400] ;  /* 0x0004000001c57983 */ /* 0x010f220000300800 */
[----:B-1----:R-:W-:-:S03]  /*17710*/  PRMT R114, R9, 0x7632, R114 ;  /* 0x0000763209727816 */ /* 0x002fc60000000072 */
[----:B------:R-:W4:Y:S01]  /*17720*/  LDL.LU R9, [R1+0x1b0] ;  /* 0x0001b00001097983 */ /* 0x000f220000300800 */
[----:B------:R-:W-:Y:S01]  /*17730*/  SHF.R.U32.HI R0, RZ, 0x10, R0 ;  /* 0x00000010ff007819 */ /* 0x000fe20000011600 */
[----:B------:R-:W-:-:S03]  /*17740*/  @!P5 HFMA2.BF16_V2 R106, -RZ.H0_H0, RZ.H0_H0, -R116.H0_H0 ;  /* 0x200000ffff6ad231 */ /* 0x000fc60000340974 */
[----:B------:R-:W-:Y:S02]  /*17750*/  LOP3.LUT R0, R0, 0xff, RZ, 0xc0, !PT ;  /* 0x000000ff00007812 */ /* 0x000fe400078ec0ff */
[----:B------:R-:W-:Y:S02]  /*17760*/  @!P5 PRMT R116, R106, 0x5410, RZ ;  /* 0x000054106a74d816 */ /* 0x000fe400000000ff */
[----:B------:R-:W-:Y:S01]  /*17770*/  ISETP.GE.U32.AND P5, PT, R193, R0, PT ;  /* 0x00000000c100720c */ /* 0x000fe20003fa6070 */
[----:B------:R-:W-:Y:S02]  /*17780*/  IMAD.MOV.U32 R0, RZ, RZ, R2 ;  /* 0x000000ffff007224 */ /* 0x000fe400078e0002 */
[----:B------:R1:W3:Y:S01]  /*17790*/  MUFU.EX2 R2, R191 ;  /* 0x000000bf00027308 */ /* 0x0002e20000000800 */
[----:B------:R-:W-:Y:S02]  /*177a0*/  @!P1 HFMA2.BF16_V2 R110, -RZ.H0_H0, RZ.H0_H0, -R115.H0_H0 ;  /* 0x200000ffff6e9231 */ /* 0x000fe40000340973 */
[----:B------:R-:W-:-:S02]  /*177b0*/  @!P2 HFMA2.BF16_V2 R107, -RZ.H0_H0, RZ.H0_H0, -R114.H0_H0 ;  /* 0x200000ffff6ba231 */ /* 0x000fc40000340972 */
[----:B-1----:R-:W-:Y:S01]  /*177c0*/  IMAD.MOV.U32 R191, RZ, RZ, R0 ;  /* 0x000000ffffbf7224 */ /* 0x002fe200078e0000 */
[----:B------:R-:W-:-:S03]  /*177d0*/  LOP3.LUT R0, R6, 0xff, RZ, 0xc0, !PT ;  /* 0x000000ff06007812 */ /* 0x000fc600078ec0ff */
[----:B------:R-:W-:Y:S01]  /*177e0*/  IMAD.MOV.U32 R6, RZ, RZ, R191 ;  /* 0x000000ffff067224 */ /* 0x000fe200078e00bf */
[----:B------:R-:W-:Y:S02]  /*177f0*/  PRMT R191, R115, 0x5410, R114 ;  /* 0x0000541073bf7816 */ /* 0x000fe40000000072 */
[----:B------:R-:W-:Y:S02]  /*17800*/  @!P1 PRMT R115, R110, 0x5410, RZ ;  /* 0x000054106e739816 */ /* 0x000fe400000000ff */
[----:B------:R-:W-:Y:S02]  /*17810*/  ISETP.GE.U32.AND P1, PT, R193, R0, PT ;  /* 0x00000000c100720c */ /* 0x000fe40003f26070 */
[----:B------:R-:W-:-:S04]  /*17820*/  SHF.R.U32.HI R0, RZ, 0x8, R8 ;  /* 0x00000008ff007819 */ /* 0x000fc80000011608 */
[----:B------:R-:W-:Y:S02]  /*17830*/  LOP3.LUT R0, R0, 0xffff, RZ, 0xc0, !PT ;  /* 0x0000ffff00007812 */ /* 0x000fe400078ec0ff */
[----:B------:R-:W-:Y:S02]  /*17840*/  @!P2 PRMT R114, R107, 0x5410, RZ ;  /* 0x000054106b72a816 */ /* 0x000fe400000000ff */
[C---:B------:R-:W-:Y:S02]  /*17850*/  PRMT R113, R10.reuse, 0x7610, R113 ;  /* 0x000076100a717816 */ /* 0x040fe40000000071 */
[----:B------:R-:W-:Y:S01]  /*17860*/  ISETP.GE.U32.AND P2, PT, R193, R0, PT ;  /* 0x00000000c100720c */ /* 0x000fe20003f46070 */
[----:B------:R-:W-:Y:S01]  /*17870*/  IMAD.MOV.U32 R0, RZ, RZ, R7 ;  /* 0x000000ffff007224 */ /* 0x000fe200078e0007 */
[----:B------:R-:W-:Y:S01]  /*17880*/  PRMT R112, R10, 0x7632, R112 ;  /* 0x000076320a707816 */ /* 0x000fe20000000070 */
[----:B------:R-:W-:Y:S01]  /*17890*/  @!P5 HFMA2.BF16_V2 R166, -RZ.H0_H0, RZ.H0_H0, -R113.H0_H0 ;  /* 0x200000ffffa6d231 */ /* 0x000fe20000340971 */
[----:B------:R1:W-:Y:S03]  /*178a0*/  MUFU.EX2 R7, R160 ;  /* 0x000000a000077308 */ /* 0x0003e60000000800 */
[----:B------:R-:W-:-:S05]  /*178b0*/  @!P4 HFMA2.BF16_V2 R111, -RZ.H0_H0, RZ.H0_H0, -R112.H0_H0 ;  /* 0x200000ffff6fc231 */ /* 0x000fca0000340970 */
[----:B------:R-:W3:Y:S01]  /*178c0*/  MUFU.EX2 R15, R15 ;  /* 0x0000000f000f7308 */ /* 0x000ee20000000800 */
[----:B------:R-:W-:Y:S01]  /*178d0*/  PRMT R110, R4, 0x7632, R110 ;  /* 0x00007632046e7816 */ /* 0x000fe2000000006e */
[----:B-1----:R-:W-:Y:S02]  /*178e0*/  IMAD.MOV.U32 R160, RZ, RZ, R0 ;  /* 0x000000ffffa07224 */ /* 0x002fe400078e0000 */
[----:B---3--:R-:W-:Y:S01]  /*178f0*/  FADD.FTZ R0, R3, R11 ;  /* 0x0000000b03007221 */ /* 0x008fe20000010000 */
[----:B------:R-:W-:Y:S01]  /*17900*/  IMAD.MOV.U32 R11, RZ, RZ, R190 ;  /* 0x000000ffff0b7224 */ /* 0x000fe200078e00be */
[----:B------:R-:W-:Y:S02]  /*17910*/  PRMT R190, R113, 0x5410, R112 ;  /* 0x0000541071be7816 */ /* 0x000fe40000000070 */
[----:B------:R-:W-:Y:S01]  /*17920*/  @!P5 PRMT R113, R166, 0x5410, RZ ;  /* 0x00005410a671d816 */ /* 0x000fe200000000ff */
[----:B------:R-:W-:Y:S01]  /*17930*/  IMAD.MOV.U32 R166, RZ, RZ, R13 ;  /* 0x000000ffffa67224 */ /* 0x000fe200078e000d */
[----:B------:R-:W-:Y:S01]  /*17940*/  @!P4 PRMT R112, R111, 0x5410, RZ ;  /* 0x000054106f70c816 */ /* 0x000fe200000000ff */
[C---:B------:R-:W-:Y:S01]  /*17950*/  FADD.FTZ R13, R2.reuse, R0 ;  /* 0x00000000020d7221 */ /* 0x040fe20000010000 */
[----:B------:R-:W-:Y:S01]  /*17960*/  F2FP.BF16.F32.PACK_AB R0, R2, R3 ;  /* 0x000000030200723e */ /* 0x000fe200000010ff */
[----:B------:R-:W-:Y:S01]  /*17970*/  IMAD.MOV.U32 R2, RZ, RZ, R6 ;  /* 0x000000ffff027224 */ /* 0x000fe200078e0006 */
[----:B------:R-:W-:Y:S01]  /*17980*/  PRMT R111, R4, 0x7610, R111 ;  /* 0x00007610046f7816 */ /* 0x000fe2000000006f */
[----:B------:R1:W3:Y:S01]  /*17990*/  MUFU.EX2 R6, R176 ;  /* 0x000000b000067308 */ /* 0x0002e20000000800 */
[----:B------:R-:W-:Y:S01]  /*179a0*/  PRMT R107, R0, 0x7610, R107 ;  /* 0x00007610006b7816 */ /* 0x000fe2000000006b */
[----:B------:R-:W-:-:S02]  /*179b0*/  @!P2 HFMA2.BF16_V2 R171, -RZ.H0_H0, RZ.H0_H0, -R110.H0_H0 ;  /* 0x200000ffffaba231 */ /* 0x000fc4000034096e */
[----:B------:R-:W-:-:S04]  /*179c0*/  @!P3 HFMA2.BF16_V2 R172, -RZ.H0_H0, RZ.H0_H0, -R111.H0_H0 ;  /* 0x200000ffffacb231 */ /* 0x000fc8000034096f */
[----:B------:R3:W3:Y:S01]  /*179d0*/  MUFU.EX2 R4, R178 ;  /* 0x000000b200047308 */ /* 0x0006e20000000800 */
[----:B------:R-:W-:Y:S01]  /*179e0*/  IMAD.MOV.U32 R3, RZ, RZ, R202 ;  /* 0x000000ffff037224 */ /* 0x000fe200078e00ca */
[----:B------:R-:W-:Y:S01]  /*179f0*/  PRMT R106, R0, 0x7632, R106 ;  /* 0x00007632006a7816 */ /* 0x000fe2000000006a */
[----:B------:R-:W-:Y:S02]  /*17a00*/  @!P1 HFMA2.BF16_V2 R170, -RZ.H0_H0, RZ.H0_H0, -R107.H0_H0 ;  /* 0x200000ffffaa9231 */ /* 0x000fe4000034096b */
[----:B------:R-:W-:-:S03]  /*17a10*/  FADD.FTZ R0, R15, R23 ;  /* 0x000000170f007221 */ /* 0x000fc60000010000 */
[----:B------:R3:W-:Y:S01]  /*17a20*/  MUFU.EX2 R8, R230 ;  /* 0x000000e600087308 */ /* 0x0007e20000000800 */
[----:B-1----:R-:W-:Y:S02]  /*17a30*/  IMAD.MOV.U32 R176, RZ, RZ, R3 ;  /* 0x000000ffffb07224 */ /* 0x002fe400078e0003 */
[----:B---3--:R-:W-:Y:S02]  /*17a40*/  IMAD.MOV.U32 R178, RZ, RZ, R166 ;  /* 0x000000ffffb27224 */ /* 0x008fe400078e00a6 */
[----:B------:R-:W-:Y:S02]  /*17a50*/  IMAD.MOV.U32 R166, RZ, RZ, R11 ;  /* 0x000000ffffa67224 */ /* 0x000fe400078e000b */
[----:B------:R-:W-:Y:S01]  /*17a60*/  IMAD.MOV.U32 R11, RZ, RZ, R194 ;  /* 0x000000ffff0b7224 */ /* 0x000fe200078e00c2 */
[----:B------:R-:W-:Y:S01]  /*17a70*/  PRMT R194, R111, 0x5410, R110 ;  /* 0x000054106fc27816 */ /* 0x000fe2000000006e */
[----:B------:R-:W-:Y:S01]  /*17a80*/  IMAD.MOV.U32 R230, RZ, RZ, R200 ;  /* 0x000000ffffe67224 */ /* 0x000fe200078e00c8 */
[----:B------:R-:W-:Y:S01]  /*17a90*/  @!P3 PRMT R111, R172, 0x5410, RZ ;  /* 0x00005410ac6fb816 */ /* 0x000fe200000000ff */
[----:B------:R-:W-:Y:S01]  /*17aa0*/  IMAD.MOV.U32 R172, RZ, RZ, R2 ;  /* 0x000000ffffac7224 */ /* 0x000fe200078e0002 */
[----:B------:R-:W-:Y:S01]  /*17ab0*/  @!P2 PRMT R110, R171, 0x5410, RZ ;  /* 0x00005410ab6ea816 */ /* 0x000fe200000000ff */
[----:B------:R-:W-:Y:S01]  /*17ac0*/  IMAD.MOV.U32 R171, RZ, RZ, R230 ;  /* 0x000000ffffab7224 */ /* 0x000fe200078e00e6 */
[----:B------:R-:W-:Y:S01]  /*17ad0*/  PRMT R230, R107, 0x5410, R106 ;  /* 0x000054106be67816 */ /* 0x000fe2000000006a */
[----:B------:R-:W-:Y:S01]  /*17ae0*/  FADD.FTZ R0, R12, R0 ;  /* 0x000000000c007221 */ /* 0x000fe20000010000 */
[----:B------:R-:W-:Y:S01]  /*17af0*/  @!P1 PRMT R107, R170, 0x5410, RZ ;  /* 0x00005410aa6b9816 */ /* 0x000fe200000000ff */
[----:B------:R-:W-:Y:S01]  /*17b00*/  IMAD.MOV.U32 R10, RZ, RZ, R203 ;  /* 0x000000ffff0a7224 */ /* 0x000fe200078e00cb */
[----:B------:R-:W1:Y:S01]  /*17b10*/  MUFU.EX2 R3, R177 ;  /* 0x000000b100037308 */ /* 0x000e620000000800 */
[----:B------:R-:W-:Y:S01]  /*17b20*/  FADD.FTZ R2, R7, R22 ;  /* 0x0000001607027221 */ /* 0x000fe20000010000 */
[----:B------:R-:W-:Y:S01]  /*17b30*/  IMAD.MOV.U32 R170, RZ, RZ, R172 ;  /* 0x000000ffffaa7224 */ /* 0x000fe200078e00ac */
[----:B------:R-:W-:Y:S01]  /*17b40*/  F2FP.BF16.F32.PACK_AB R39, R6, R7 ;  /* 0x000000070627723e */ /* 0x000fe200000010ff */
[----:B------:R-:W-:-:S02]  /*17b50*/  IMAD.MOV.U32 R172, RZ, RZ, R178 ;  /* 0x000000ffffac7224 */ /* 0x000fc400078e00b2 */
[----:B------:R-:W-:Y:S01]  /*17b60*/  FADD.FTZ R0, R16, R0 ;  /* 0x0000000010007221 */ /* 0x000fe20000010000 */
[----:B------:R-:W-:Y:S02]  /*17b70*/  IMAD.MOV.U32 R178, RZ, RZ, R176 ;  /* 0x000000ffffb27224 */ /* 0x000fe400078e00b0 */
[----:B------:R-:W-:Y:S01]  /*17b80*/  FADD.FTZ R2, R6, R2 ;  /* 0x0000000206027221 */ /* 0x000fe20000010000 */
[----:B------:R-:W-:Y:S01]  /*17b90*/  IMAD.MOV.U32 R176, RZ, RZ, R160 ;  /* 0x000000ffffb07224 */ /* 0x000fe200078e00a0 */
[----:B------:R-:W3:Y:S01]  /*17ba0*/  MUFU.EX2 R6, R204 ;  /* 0x000000cc00067308 */ /* 0x000ee20000000800 */
[----:B------:R-:W-:Y:S02]  /*17bb0*/  IMAD.MOV.U32 R160, RZ, RZ, R10 ;  /* 0x000000ffffa07224 */ /* 0x000fe400078e000a */
[----:B------:R-:W-:Y:S01]  /*17bc0*/  FADD.FTZ R2, R4, R2 ;  /* 0x0000000204027221 */ /* 0x000fe20000010000 */
[----:B------:R-:W-:Y:S01]  /*17bd0*/  F2FP.BF16.F32.PACK_AB R40, R14, R16 ;  /* 0x000000100e28723e */ /* 0x000fe200000010ff */
[----:B------:R2:W4:Y:S01]  /*17be0*/  LDL.LU R200, [R1+0x3fc] ;  /* 0x0003fc0001c87983 */ /* 0x0005220000300800 */
[----:B------:R-:W-:-:S02]  /*17bf0*/  IMAD.MOV.U32 R16, RZ, RZ, R160 ;  /* 0x000000ffff107224 */ /* 0x000fc400078e00a0 */
[C---:B-1----:R-:W-:Y:S01]  /*17c00*/  FADD.FTZ R22, R3.reuse, R2 ;  /* 0x0000000203167221 */ /* 0x042fe20000010000 */
[----:B------:R-:W-:Y:S01]  /*17c10*/  FADD.FTZ R2, R8, R5 ;  /* 0x0000000508027221 */ /* 0x000fe20000010000 */
[----:B------:R-:W-:Y:S01]  /*17c20*/  F2FP.BF16.F32.PACK_AB R41, R3, R4 ;  /* 0x000000040329723e */ /* 0x000fe200000010ff */
[----:B------:R1:W4:Y:S01]  /*17c30*/  LDL.LU R203, [R1+0x3f8] ;  /* 0x0003f80001cb7983 */ /* 0x0003220000300800 */
[----:B------:R-:W-:Y:S01]  /*17c40*/  F2FP.BF16.F32.PACK_AB R37, R12, R15 ;  /* 0x0000000f0c25723e */ /* 0x000fe200000010ff */
[----:B------:R-:W-:Y:S02]  /*17c50*/  IMAD.MOV.U32 R15, RZ, RZ, R178 ;  /* 0x000000ffff0f7224 */ /* 0x000fe400078e00b2 */
[----:B------:R1:W4:Y:S01]  /*17c60*/  LDL.LU R202, [R1+0x3f4] ;  /* 0x0003f40001ca7983 */ /* 0x0003220000300800 */
[----:B---3--:R-:W-:-:S03]  /*17c70*/  F2FP.BF16.F32.PACK_AB R12, R6, R8 ;  /* 0x00000008060c723e */ /* 0x008fc600000010ff */
[----:B------:R1:W3:Y:S01]  /*17c80*/  LDL.LU R204, [R1+0x3f0] ;  /* 0x0003f00001cc7983 */ /* 0x0002e20000300800 */
[----:B--2---:R-:W-:Y:S02]  /*17c90*/  @!P0 HFMA2.BF16_V2 R168, -RZ.H0_H0, RZ.H0_H0, -R106.H0_H0 ;  /* 0x200000ffffa88231 */ /* 0x004fe4000034096a */
[----:B----4-:R-:W-:Y:S02]  /*17ca0*/  IMAD.MOV.U32 R10, RZ, RZ, R9 ;  /* 0x000000ffff0a7224 */ /* 0x010fe400078e0009 */
[----:B------:R-:W-:Y:S02]  /*17cb0*/  IMAD.MOV.U32 R9, RZ, RZ, R17 ;  /* 0x000000ffff097224 */ /* 0x000fe400078e0011 */
[----:B------:R-:W-:Y:S01]  /*17cc0*/  FADD.FTZ R17, R14, R0 ;  /* 0x000000000e117221 */ /* 0x000fe20000010000 */
[----:B------:R-:W-:Y:S02]  /*17cd0*/  VIADD R0, R205, 0xffffffff ;  /* 0xffffffffcd007836 */ /* 0x000fe40000000000 */
[----:B------:R-:W-:Y:S01]  /*17ce0*/  IMAD.MOV.U32 R14, RZ, RZ, R176 ;  /* 0x000000ffff0e7224 */ /* 0x000fe200078e00b0 */
[----:B------:R-:W-:Y:S01]  /*17cf0*/  @!P0 PRMT R106, R168, 0x5410, RZ ;  /* 0x00005410a86a8816 */ /* 0x000fe200000000ff */
[----:B------:R-:W-:Y:S01]  /*17d00*/  IMAD.MOV.U32 R178, RZ, RZ, R9 ;  /* 0x000000ffffb27224 */ /* 0x000fe200078e0009 */
[----:B------:R-:W-:Y:S01]  /*17d10*/  LOP3.LUT R0, R199, R229, R0, 0x96, !PT ;  /* 0x000000e5c7007212 */ /* 0x000fe200078e9600 */
[----:B------:R-:W-:Y:S01]  /*17d20*/  IMAD.MOV.U32 R176, RZ, RZ, R161 ;  /* 0x000000ffffb07224 */ /* 0x000fe200078e00a1 */
[----:B------:R1:W2:Y:S01]  /*17d30*/  LDL.LU R205, [R1+0x3ec] ;  /* 0x0003ec0001cd7983 */ /* 0x0002a20000300800 */
[----:B------:R-:W-:-:S02]  /*17d40*/  IMAD.MOV.U32 R168, RZ, RZ, R172 ;  /* 0x000000ffffa87224 */ /* 0x000fc400078e00ac */
[----:B------:R-:W-:-:S04]  /*17d50*/  IMAD.WIDE.U32 R160, R0, -0x326172a9, RZ ;  /* 0xcd9e8d5700a07825 */ /* 0x000fc800078e00ff */
[----:B------:R-:W-:Y:S02]  /*17d60*/  IMAD.MOV.U32 R172, RZ, RZ, R10 ;  /* 0x000000ffffac7224 */ /* 0x000fe400078e000a */
[----:B------:R-:W-:Y:S01]  /*17d70*/  FADD.FTZ R10, R6, R2 ;  /* 0x00000002060a7221 */ /* 0x000fe20000010000 */
[----:B------:R-:W-:-:S05]  /*17d80*/  LOP3.LUT R2, R161, R225, R250, 0x96, !PT ;  /* 0x000000e1a1027212 */ /* 0x000fca00078e96fa */
        /* <DEDUP_REMOVED lines=13> */
[----:B------:R-:W-:Y:S01]  /*17e60*/  LOP3.LUT R2, R9, R233, R2, 0x96, !PT ;  /* 0x000000e909027212 */ /* 0x000fe200078e9602 */
[----:B------:R-:W-:Y:S01]  /*17e70*/  IMAD.MOV.U32 R9, RZ, RZ, R11 ;  /* 0x000000ffff097224 */ /* 0x000fe200078e000b */
[----:B------:R-:W-:Y:S01]  /*17e80*/  LOP3.LUT R11, R5, R235, R6, 0x96, !PT ;  /* 0x000000eb050b7212 */ /* 0x000fe200078e9606 */
        /* <DEDUP_REMOVED lines=10> */
[----:B------:R-:W4:Y:S01]  /*17f30*/  LDL.64 R242, [R1+0x118] ;  /* 0x0001180001f27983 */ /* 0x000f220000100a00 */
[----:B------:R-:W-:-:S05]  /*17f40*/  IMAD.WIDE.U32 R2, R2, -0x326172a9, RZ ;  /* 0xcd9e8d5702027825 */ /* 0x000fca00078e00ff */
[----:B------:R-:W-:-:S04]  /*17f50*/  LOP3.LUT R0, R3, R135, R4, 0x96, !PT ;  /* 0x0000008703007212 */ /* 0x000fc800078e9604 */
        /* <DEDUP_REMOVED lines=8> */
[----:B------:R-:W3:Y:S01]  /*17fe0*/  MUFU.EX2 R6, R227 ;  /* 0x000000e300067308 */ /* 0x000ee20000000800 */
[----:B-1----:R-:W-:Y:S01]  /*17ff0*/  IMAD.MOV.U32 R222, RZ, RZ, R4 ;  /* 0x000000ffffde7224 */ /* 0x002fe200078e0004 */
[----:B------:R-:W-:-:S06]  /*18000*/  SHF.R.U32.HI R4, RZ, 0x10, R0 ;  /* 0x00000010ff047819 */ /* 0x000fcc0000011600 */
[----:B------:R-:W1:Y:S01]  /*18010*/  MUFU.EX2 R9, R9 ;  /* 0x0000000900097308 */ /* 0x000e620000000800 */
[----:B------:R-:W-:Y:S02]  /*18020*/  SHF.R.U32.HI R0, RZ, 0x18, R0 ;  /* 0x00000018ff007819 */ /* 0x000fe40000011600 */
[----:B------:R-:W-:Y:S02]  /*18030*/  LOP3.LUT R4, R4, 0xff, RZ, 0xc0, !PT ;  /* 0x000000ff04047812 */ /* 0x000fe400078ec0ff */
[C---:B------:R-:W-:Y:S02]  /*18040*/  ISETP.GE.U32.AND P3, PT, R193.reuse, R0, PT ;  /* 0x00000000c100720c */ /* 0x040fe40003f66070 */
[----:B------:R-:W-:Y:S02]  /*18050*/  ISETP.GE.U32.AND P0, PT, R193, R4, PT ;  /* 0x00000004c100720c */ /* 0x000fe40003f06070 */
[----:B------:R3:W1:Y:S01]  /*18060*/  MUFU.EX2 R4, R222 ;  /* 0x000000de00047308 */ /* 0x0006620000000800 */
[----:B------:R-:W-:-:S04]  /*18070*/  LOP3.LUT R0, R2, 0xff, RZ, 0xc0, !PT ;  /* 0x000000ff02007812 */ /* 0x000fc800078ec0ff */
[----:B------:R-:W-:Y:S02]  /*18080*/  ISETP.GE.U32.AND P2, PT, R193, R0, PT ;  /* 0x00000000c100720c */ /* 0x000fe40003f46070 */
[----:B------:R-:W-:-:S04]  /*18090*/  SHF.R.U32.HI R0, RZ, 0x18, R2 ;  /* 0x00000018ff007819 */ /* 0x000fc80000011602 */
[----:B------:R-:W-:Y:S01]  /*180a0*/  ISETP.GE.U32.AND P1, PT, R193, R0, PT ;  /* 0x00000000c100720c */ /* 0x000fe20003f26070 */
[----:B---3--:R-:W-:Y:S01]  /*180b0*/  IMAD.MOV.U32 R222, RZ, RZ, R7 ;  /* 0x000000ffffde7224 */ /* 0x008fe200078e0007 */
[----:B------:R-:W-:Y:S02]  /*180c0*/  LOP3.LUT R7, R2, 0xffff, RZ, 0xc0, !PT ;  /* 0x0000ffff02077812 */ /* 0x000fe400078ec0ff */
[----:B------:R-:W-:Y:S01]  /*180d0*/  SHF.R.U32.HI R3, RZ, 0x10, R2 ;  /* 0x00000010ff037819 */ /* 0x000fe20000011602 */
[----:B------:R-:W-:Y:S02]  /*180e0*/  IMAD.MOV.U32 R2, RZ, RZ, R211 ;  /* 0x000000ffff027224 */ /* 0x000fe400078e00d3 */
[----:B------:R-:W-:Y:S01]  /*180f0*/  FADD.FTZ R0, R6, R13 ;  /* 0x0000000d06007221 */ /* 0x000fe20000010000 */
[----:B------:R-:W-:Y:S01]  /*18100*/  PRMT R105, R12, 0x7610, R105 ;  /* 0x000076100c697816 */ /* 0x000fe20000000069 */
[----:B------:R-:W-:Y:S02]  /*18110*/  IMAD.MOV.U32 R13, RZ, RZ, R2 ;  /* 0x000000ffff0d7224 */ /* 0x000fe400078e0002 */
[----:B-1----:R-:W-:Y:S01]  /*18120*/  FADD.FTZ R2, R9, R10 ;  /* 0x0000000a09027221 */ /* 0x002fe20000010000 */
[C---:B------:R-:W-:Y:S01]  /*18130*/  FADD.FTZ R10, R5.reuse, R0 ;  /* 0x00000000050a7221 */ /* 0x040fe20000010000 */
[----:B------:R-:W-:Y:S01]  /*18140*/  F2FP.BF16.F32.PACK_AB R5, R5, R6 ;  /* 0x000000060505723e */ /* 0x000fe200000010ff */
[----:B------:R-:W-:-:S02]  /*18150*/  @!P4 HFMA2.BF16_V2 R183, -RZ.H0_H0, RZ.H0_H0, -R105.H0_H0 ;  /* 0x200000ffffb7c231 */ /* 0x000fc40000340969 */
[C---:B------:R-:W-:Y:S01]  /*18160*/  FADD.FTZ R6, R4.reuse, R2 ;  /* 0x0000000204067221 */ /* 0x040fe20000010000 */
[----:B------:R-:W-:Y:S01]  /*18170*/  F2FP.BF16.F32.PACK_AB R9, R4, R9 ;  /* 0x000000090409723e */ /* 0x000fe200000010ff */
[----:B------:R-:W-:Y:S01]  /*18180*/  IMAD.MOV.U32 R4, RZ, RZ, R209 ;  /* 0x000000ffff047224 */ /* 0x000fe200078e00d1 */
[----:B------:R-:W-:Y:S02]  /*18190*/  PRMT R104, R12, 0x7632, R104 ;  /* 0x000076320c687816 */ /* 0x000fe40000000068 */
[----:B------:R-:W-:Y:S01]  /*181a0*/  LOP3.LUT R0, R3, 0xff, RZ, 0xc0, !PT ;  /* 0x000000ff03007812 */ /* 0x000fe200078ec0ff */
[----:B------:R-:W-:Y:S01]  /*181b0*/  IMAD.WIDE.U32 R2, R11, -0x2daee0ad, RZ ;  /* 0xd2511f530b027825 */ /* 0x000fe200078e00ff */
[----:B------:R-:W-:Y:S01]  /*181c0*/  PRMT R209, R105, 0x5410, R104 ;  /* 0x0000541069d17816 */ /* 0x000fe20000000068 */
[----:B------:R-:W-:Y:S01]  /*181d0*/  MUFU.EX2 R15, R15 ;  /* 0x0000000f000f7308 */ /* 0x000fe20000000800 */
[----:B------:R-:W-:Y:S01]  /*181e0*/  @!P4 PRMT R105, R183, 0x5410, RZ ;  /* 0x00005410b769c816 */ /* 0x000fe200000000ff */
[----:B------:R-:W-:Y:S01]  /*181f0*/  IMAD.MOV.U32 R12, RZ, RZ, R4 ;  /* 0x000000ffff0c7224 */ /* 0x000fe200078e0004 */
[----:B------:R-:W-:-:S02]  /*18200*/  ISETP.GE.U32.AND P4, PT, R193, R0, PT ;  /* 0x00000000c100720c */ /* 0x000fc40003f86070 */
[----:B------:R-:W-:Y:S02]  /*18210*/  LOP3.LUT R0, R3, R155, R8, 0x96, !PT ;  /* 0x0000009b03007212 */ /* 0x000fe400078e9608 */
[C---:B------:R-:W-:Y:S02]  /*18220*/  LOP3.LUT R11, R2.reuse, 0xffff, RZ, 0xc0, !PT ;  /* 0x0000ffff020b7812 */ /* 0x040fe400078ec0ff */
[----:B------:R-:W-:Y:S02]  /*18230*/  LOP3.LUT R4, R2, 0xff, RZ, 0xc0, !PT ;  /* 0x000000ff02047812 */ /* 0x000fe400078ec0ff */
[--C-:B------:R-:W-:Y:S02]  /*18240*/  SHF.R.U32.HI R8, RZ, 0x10, R2.reuse ;  /* 0x00000010ff087819 */ /* 0x100fe40000011602 */
[----:B------:R-:W-:Y:S01]  /*18250*/  SHF.R.U32.HI R3, RZ, 0x18, R2 ;  /* 0x00000018ff037819 */ /* 0x000fe20000011602 */
[----:B------:R-:W-:Y:S01]  /*18260*/  IMAD.MOV.U32 R2, RZ, RZ, R14 ;  /* 0x000000ffff027224 */ /* 0x000fe200078e000e */
[----:B------:R-:W-:Y:S01]  /*18270*/  MUFU.EX2 R12, R12 ;  /* 0x0000000c000c7308 */ /* 0x000fe20000000800 */
[----:B------:R-:W-:Y:S01]  /*18280*/  IMAD.MOV.U32 R183, RZ, RZ, R13 ;  /* 0x000000ffffb77224 */ /* 0x000fe200078e000d */
[C---:B------:R-:W-:Y:S01]  /*18290*/  PRMT R103, R5.reuse, 0x7632, R103 ;  /* 0x0000763205677816 */ /* 0x040fe20000000067 */
[----:B------:R-:W-:Y:S01]  /*182a0*/  @!P5 HFMA2.BF16_V2 R184, -RZ.H0_H0, RZ.H0_H0, -R104.H0_H0 ;  /* 0x200000ffffb8d231 */ /* 0x000fe20000340968 */
[----:B------:R-:W-:-:S03]  /*182b0*/  PRMT R102, R5, 0x7610, R102 ;  /* 0x0000761005667816 */ /* 0x000fc60000000066 */
[----:B------:R-:W-:Y:S01]  /*182c0*/  @!P3 HFMA2.BF16_V2 R185, -RZ.H0_H0, RZ.H0_H0, -R103.H0_H0 ;  /* 0x200000ffffb9b231 */ /* 0x000fe20000340967 */
[----:B------:R-:W-:Y:S01]  /*182d0*/  @!P5 PRMT R104, R184, 0x5410, RZ ;  /* 0x00005410b868d816 */ /* 0x000fe200000000ff */
[----:B------:R-:W-:Y:S01]  /*182e0*/  IMAD.MOV.U32 R227, RZ, RZ, R212 ;  /* 0x000000ffffe37224 */ /* 0x000fe200078e00d4 */
[C---:B------:R-:W-:Y:S01]  /*182f0*/  PRMT R101, R9.reuse, 0x7610, R101 ;  /* 0x0000761009657816 */ /* 0x040fe20000000065 */
[----:B------:R1:W3:Y:S01]  /*18300*/  MUFU.EX2 R5, R183 ;  /* 0x000000b700057308 */ /* 0x0002e20000000800 */
[----:B------:R-:W-:Y:S01]  /*18310*/  PRMT R100, R9, 0x7632, R100 ;  /* 0x0000763209647816 */ /* 0x000fe20000000064 */
[----:B------:R-:W-:Y:S01]  /*18320*/  @!P0 HFMA2.BF16_V2 R186, -RZ.H0_H0, RZ.H0_H0, -R102.H0_H0 ;  /* 0x200000ffffba8231 */ /* 0x000fe20000340966 */
[----:B------:R2:W2:Y:S01]  /*18330*/  LDL.LU R212, [R1+0x3e8] ;  /* 0x0003e80001d47983 */ /* 0x0004a20000300800 */
[----:B------:R-:W-:-:S03]  /*18340*/  @!P2 HFMA2.BF16_V2 R200, -RZ.H0_H0, RZ.H0_H0, -R101.H0_H0 ;  /* 0x200000ffffc8a231 */ /* 0x000fc60000340965 */
[----:B------:R2:W2:Y:S01]  /*18350*/  LDL.LU R211, [R1+0x3e4] ;  /* 0x0003e40001d37983 */ /* 0x0004a20000300800 */
[----:B-1----:R-:W-:Y:S02]  /*18360*/  IMAD.MOV.U32 R183, RZ, RZ, R227 ;  /* 0x000000ffffb77224 */ /* 0x002fe400078e00e3 */
[----:B------:R-:W-:Y:S02]  /*18370*/  IMAD.MOV.U32 R227, RZ, RZ, R168 ;  /* 0x000000ffffe37224 */ /* 0x000fe400078e00a8 */
[----:B------:R-:W-:Y:S02]  /*18380*/  IMAD.MOV.U32 R168, RZ, RZ, R170 ;  /* 0x000000ffffa87224 */ /* 0x000fe400078e00aa */
[----:B------:R-:W-:Y:S02]  /*18390*/  IMAD.MOV.U32 R170, RZ, RZ, R171 ;  /* 0x000000ffffaa7224 */ /* 0x000fe400078e00ab */
[----:B------:R-:W-:Y:S02]  /*183a0*/  IMAD.MOV.U32 R171, RZ, RZ, R178 ;  /* 0x000000ffffab7224 */ /* 0x000fe400078e00b2 */
[----:B------:R-:W-:-:S02]  /*183b0*/  IMAD.MOV.U32 R178, RZ, RZ, R176 ;  /* 0x000000ffffb27224 */ /* 0x000fc400078e00b0 */
[----:B------:R-:W-:Y:S02]  /*183c0*/  IMAD.MOV.U32 R176, RZ, RZ, R47 ;  /* 0x000000ffffb07224 */ /* 0x000fe400078e002f */
[----:B------:R1:W2:Y:S08]  /*183d0*/  MUFU.EX2 R47, R214 ;  /* 0x000000d6002f7308 */ /* 0x0002b00000000800 */
[----:B------:R3:W-:Y:S01]  /*183e0*/  MUFU.EX2 R9, R183 ;  /* 0x000000b700097308 */ /* 0x0007e20000000800 */
[----:B-1----:R1:W2:Y:S01]  /*183f0*/  LDL.LU R214, [R1+0x3e0] ;  /* 0x0003e00001d67983 */ /* 0x0022a20000300800 */
[----:B---3--:R-:W-:-:S02]  /*18400*/  IMAD.MOV.U32 R183, RZ, RZ, R168 ;  /* 0x000000ffffb77224 */ /* 0x008fc400078e00a8 */
[----:B------:R-:W-:Y:S02]  /*18410*/  IMAD.MOV.U32 R168, RZ, RZ, R170 ;  /* 0x000000ffffa87224 */ /* 0x000fe400078e00aa */
[----:B------:R-:W-:Y:S02]  /*18420*/  IMAD.MOV.U32 R170, RZ, RZ, R171 ;  /* 0x000000ffffaa7224 */ /* 0x000fe400078e00ab */
[----:B------:R-:W-:Y:S02]  /*18430*/  IMAD.MOV.U32 R171, RZ, RZ, R178 ;  /* 0x000000ffffab7224 */ /* 0x000fe400078e00b2 */
[----:B------:R-:W-:Y:S02]  /*18440*/  IMAD.MOV.U32 R178, RZ, RZ, R176 ;  /* 0x000000ffffb27224 */ /* 0x000fe400078e00b0 */
[----:B------:R-:W-:Y:S02]  /*18450*/  IMAD.MOV.U32 R176, RZ, RZ, R38 ;  /* 0x000000ffffb07224 */ /* 0x000fe400078e0026 */
[----:B------:R-:W-:Y:S01]  /*18460*/  FADD.FTZ R38, R5, R10 ;  /* 0x0000000a05267221 */ /* 0x000fe20000010000 */
[----:B----4-:R-:W-:Y:S01]  /*18470*/  LOP3.LUT R13, R189, R225, R242, 0x96, !PT ;  /* 0x000000e1bd0d7212 */ /* 0x010fe200078e96f2 */
[----:B------:R-:W-:Y:S01]  /*18480*/  IMAD.MOV.U32 R189, RZ, RZ, R2 ;  /* 0x000000ffffbd7224 */ /* 0x000fe200078e0002 */
[----:B------:R-:W-:-:S04]  /*18490*/  SHF.R.U32.HI R2, RZ, 0x8, R7 ;  /* 0x00000008ff027819 */ /* 0x000fc80000011607 */
[----:B------:R-:W-:Y:S01]  /*184a0*/  LOP3.LUT R2, R2, 0xffff, RZ, 0xc0, !PT ;  /* 0x0000ffff02027812 */ /* 0x000fe200078ec0ff */
[----:B------:R-:W-:Y:S01]  /*184b0*/  IMAD.MOV.U32 R184, RZ, RZ, R189 ;  /* 0x000000ffffb87224 */ /* 0x000fe200078e00bd */
[----:B------:R-:W-:Y:S02]  /*184c0*/  PRMT R189, R102, 0x5410, R103 ;  /* 0x0000541066bd7816 */ /* 0x000fe40000000067 */
[----:B------:R-:W-:Y:S01]  /*184d0*/  ISETP.GE.U32.AND P5, PT, R193, R2, PT ;  /* 0x00000002c100720c */ /* 0x000fe20003fa6070 */
[----:B------:R-:W-:Y:S01]  /*184e0*/  FADD.FTZ R2, R15, R6 ;  /* 0x000000060f027221 */ /* 0x000fe20000010000 */
[----:B------:R-:W-:Y:S02]  /*184f0*/  @!P3 PRMT R103, R185, 0x5410, RZ ;  /* 0x00005410b967b816 */ /* 0x000fe400000000ff */
[----:B------:R-:W-:Y:S01]  /*18500*/  ISETP.GE.U32.AND P3, PT, R193, R4, PT ;  /* 0x00000004c100720c */ /* 0x000fe20003f66070 */
[----:B------:R-:W-:Y:S01]  /*18510*/  FADD.FTZ R4, R12, R2 ;  /* 0x000000020c047221 */ /* 0x000fe20000010000 */
[----:B------:R-:W-:-:S04]  /*18520*/  LOP3.LUT R2, R0, 0xffff, RZ, 0xc0, !PT ;  /* 0x0000ffff00027812 */ /* 0x000fc800078ec0ff */
[----:B------:R-:W-:Y:S01]  /*18530*/  SHF.R.U32.HI R2, RZ, 0x8, R2 ;  /* 0x00000008ff027819 */ /* 0x000fe20000011602 */
[----:B------:R-:W-:Y:S02]  /*18540*/  IMAD.MOV.U32 R7, RZ, RZ, R184 ;  /* 0x000000ffff077224 */ /* 0x000fe400078e00b8 */
[----:B------:R-:W-:Y:S01]  /*18550*/  IMAD.MOV.U32 R184, RZ, RZ, R227 ;  /* 0x000000ffffb87224 */ /* 0x000fe200078e00e3 */
[----:B------:R-:W-:Y:S02]  /*18560*/  LOP3.LUT R2, R2, 0xffff, RZ, 0xc0, !PT ;  /* 0x0000ffff02027812 */ /* 0x000fe400078ec0ff */
[----:B------:R-:W-:Y:S02]  /*18570*/  PRMT R227, R101, 0x5410, R100 ;  /* 0x0000541065e37816 */ /* 0x000fe40000000064 */
[----:B------:R-:W-:Y:S02]  /*18580*/  @!P2 PRMT R101, R200, 0x5410, RZ ;  /* 0x00005410c865a816 */ /* 0x000fe400000000ff */
[----:B------:R-:W-:-:S02]  /*18590*/  ISETP.GE.U32.AND P2, PT, R193, R2, PT ;  /* 0x00000002c100720c */ /* 0x000fc40003f46070 */
[----:B------:R-:W-:Y:S02]  /*185a0*/  @!P0 PRMT R102, R186, 0x5410, RZ ;  /* 0x00005410ba668816 */ /* 0x000fe400000000ff */
[----:B------:R-:W-:Y:S02]  /*185b0*/  ISETP.GE.U32.AND P0, PT, R193, R3, PT ;  /* 0x00000003c100720c */ /* 0x000fe40003f06070 */
[----:B------:R-:W-:-:S04]  /*185c0*/  F2FP.BF16.F32.PACK_AB R3, R12, R15 ;  /* 0x0000000f0c03723e */ /* 0x000fc800000010ff */
[C---:B------:R-:W-:Y:S01]  /*185d0*/  PRMT R96, R3.reuse, 0x7632, R96 ;  /* 0x0000763203607816 */ /* 0x040fe20000000060 */
[----:B------:R-:W-:Y:S01]  /*185e0*/  IMAD.MOV.U32 R186, RZ, RZ, R168 ;  /* 0x000000ffffba7224 */ /* 0x000fe200078e00a8 */
[----:B------:R-:W-:Y:S01]  /*185f0*/  PRMT R97, R3, 0x7610, R97 ;  /* 0x0000761003617816 */ /* 0x000fe20000000061 */
[----:B------:R3:W-:Y:S01]  /*18600*/  MUFU.EX2 R12, R7 ;  /* 0x00000007000c7308 */ /* 0x0007e20000000800 */
[----:B------:R-:W-:Y:S02]  /*18610*/  IMAD.MOV.U32 R168, RZ, RZ, R170 ;  /* 0x000000ffffa87224 */ /* 0x000fe400078e00aa */
[----:B--2---:R-:W-:Y:S01]  /*18620*/  @!P2 HFMA2.BF16_V2 R205, -RZ.H0_H0, RZ.H0_H0, -R96.H0_H0 ;  /* 0x200000ffffcda231 */ /* 0x004fe20000340960 */
[----:B------:R-:W-:Y:S01]  /*18630*/  F2FP.BF16.F32.PACK_AB R2, R47, R5 ;  /* 0x000000052f02723e */ /* 0x000fe200000010ff */
[----:B------:R-:W-:Y:S02]  /*18640*/  IMAD.MOV.U32 R170, RZ, RZ, R178 ;  /* 0x000000ffffaa7224 */ /* 0x000fe400078e00b2 */
[----:B------:R-:W-:Y:S01]  /*18650*/  IMAD.MOV.U32 R178, RZ, RZ, R176 ;  /* 0x000000ffffb27224 */ /* 0x000fe200078e00b0 */
[----:B------:R-:W-:Y:S01]  /*18660*/  MUFU.EX2 R5, R184 ;  /* 0x000000b800057308 */ /* 0x000fe20000000800 */
[----:B------:R-:W-:Y:S01]  /*18670*/  IMAD.MOV.U32 R10, RZ, RZ, R186 ;  /* 0x000000ffff0a7224 */ /* 0x000fe200078e00ba */
[----:B------:R-:W-:Y:S01]  /*18680*/  PRMT R186, R97, 0x5410, R96 ;  /* 0x0000541061ba7816 */ /* 0x000fe20000000060 */
[----:B------:R-:W-:Y:S01]  /*18690*/  IMAD.MOV.U32 R176, RZ, RZ, R208 ;  /* 0x000000ffffb07224 */ /* 0x000fe200078e00d0 */
[----:B------:R-:W-:Y:S01]  /*186a0*/  @!P2 PRMT R96, R205, 0x5410, RZ ;  /* 0x00005410cd60a816 */ /* 0x000fe200000000ff */
[----:B---3--:R-:W-:-:S03]  /*186b0*/  IMAD.MOV.U32 R7, RZ, RZ, R46 ;  /* 0x000000ffff077224 */ /* 0x008fc600078e002e */
[----:B------:R-:W-:Y:S08]  /*186c0*/  MUFU.EX2 R184, R216 ;  /* 0x000000d800b87308 */ /* 0x000ff00000000800 */
[----:B------:R2:W-:Y:S08]  /*186d0*/  MUFU.EX2 R46, R213 ;  /* 0x000000d5002e7308 */ /* 0x0005f00000000800 */
[----:B------:R3:W-:Y:S01]  /*186e0*/  MUFU.EX2 R208, R215 ;  /* 0x000000d700d07308 */ /* 0x0007e20000000800 */
[----:B--2---:R1:W2:Y:S07]  /*186f0*/  LDL.LU R213, [R1+0x3dc] ;  /* 0x0003dc0001d57983 */ /* 0x0042ae0000300800 */
[----:B------:R4:W-:Y:S01]  /*18700*/  MUFU.EX2 R205, R246 ;  /* 0x000000f600cd7308 */ /* 0x0009e20000000800 */
[----:B------:R1:W2:Y:S04]  /*18710*/  LDL.LU R216, [R1+0x3d8] ;  /* 0x0003d80001d87983 */ /* 0x0002a80000300800 */
[----:B---3--:R1:W3:Y:S04]  /*18720*/  LDL.LU R215, [R1+0x3d4] ;  /* 0x0003d40001d77983 */ /* 0x0082e80000300800 */
[----:B----4-:R-:W4:Y:S01]  /*18730*/  LDL.LU R246, [R1+0x3d0] ;  /* 0x0003d00001f67983 */ /* 0x010f220000300800 */
[----:B------:R-:W-:-:S02]  /*18740*/  PRMT R99, R2, 0x7632, R99 ;  /* 0x0000763202637816 */ /* 0x000fc40000000063 */
[----:B------:R-:W-:-:S03]  /*18750*/  PRMT R98, R2, 0x7610, R98 ;  /* 0x0000761002627816 */ /* 0x000fc60000000062 */
[----:B------:R-:W-:Y:S01]  /*18760*/  @!P1 HFMA2.BF16_V2 R202, -RZ.H0_H0, RZ.H0_H0, -R99.H0_H0 ;  /* 0x200000ffffca9231 */ /* 0x000fe20000340963 */
[----:B------:R-:W-:Y:S01]  /*18770*/  LOP3.LUT R2, R0, 0xff, RZ, 0xc0, !PT ;  /* 0x000000ff00027812 */ /* 0x000fe200078ec0ff */
[----:B------:R1:W1:Y:S01]  /*18780*/  MUFU.EX2 R6, R222 ;  /* 0x000000de00067308 */ /* 0x0002620000000800 */
[----:B------:R-:W-:Y:S01]  /*18790*/  @!P5 HFMA2.BF16_V2 R203, -RZ.H0_H0, RZ.H0_H0, -R100.H0_H0 ;  /* 0x200000ffffcbd231 */ /* 0x000fe20000340964 */
[----:B-1----:R-:W-:Y:S02]  /*187a0*/  PRMT R222, R98, 0x5410, R99 ;  /* 0x0000541062de7816 */ /* 0x002fe40000000063 */
[----:B------:R-:W-:Y:S02]  /*187b0*/  @!P1 PRMT R99, R202, 0x5410, RZ ;  /* 0x00005410ca639816 */ /* 0x000fe400000000ff */
[----:B------:R-:W-:Y:S02]  /*187c0*/  ISETP.GE.U32.AND P1, PT, R193, R2, PT ;  /* 0x00000002c100720c */ /* 0x000fe40003f26070 */
[----:B------:R-:W-:-:S02]  /*187d0*/  SHF.R.U32.HI R2, RZ, 0x18, R0 ;  /* 0x00000018ff027819 */ /* 0x000fc40000011600 */
[----:B------:R-:W-:-:S04]  /*187e0*/  SHF.R.U32.HI R0, RZ, 0x10, R0 ;  /* 0x00000010ff007819 */ /* 0x000fc80000011600 */
[----:B------:R-:W-:Y:S02]  /*187f0*/  LOP3.LUT R0, R0, 0xff, RZ, 0xc0, !PT ;  /* 0x000000ff00007812 */ /* 0x000fe400078ec0ff */
[----:B------:R-:W-:Y:S02]  /*18800*/  @!P5 PRMT R100, R203, 0x5410, RZ ;  /* 0x00005410cb64d816 */ /* 0x000fe400000000ff */
[----:B------:R-:W-:Y:S01]  /*18810*/  ISETP.GE.U32.AND P5, PT, R193, R0, PT ;  /* 0x00000000c100720c */ /* 0x000fe20003fa6070 */
[----:B------:R-:W-:Y:S01]  /*18820*/  @!P1 HFMA2.BF16_V2 R207, -RZ.H0_H0, RZ.H0_H0, -R97.H0_H0 ;  /* 0x200000ffffcf9231 */ /* 0x000fe20000340961 */
[----:B------:R-:W-:Y:S01]  /*18830*/  LOP3.LUT R0, R8, 0xff, RZ, 0xc0, !PT ;  /* 0x000000ff08007812 */ /* 0x000fe200078ec0ff */
[----:B------:R-:W-:Y:S01]  /*18840*/  @!P4 HFMA2.BF16_V2 R204, -RZ.H0_H0, RZ.H0_H0, -R98.H0_H0 ;  /* 0x200000ffffccc231 */ /* 0x000fe20000340962 */
[----:B------:R-:W1:Y:S02]  /*18850*/  MUFU.EX2 R16, R16 ;  /* 0x0000001000107308 */ /* 0x000e640000000800 */
[----:B------:R-:W-:-:S02]  /*18860*/  @!P1 PRMT R97, R207, 0x5410, RZ ;  /* 0x00005410cf619816 */ /* 0x000fc400000000ff */
[----:B------:R-:W-:Y:S01]  /*18870*/  ISETP.GE.U32.AND P1, PT, R193, R0, PT ;  /* 0x00000000c100720c */ /* 0x000fe20003f26070 */
[----:B------:R-:W-:Y:S01]  /*18880*/  FADD.FTZ R0, R6, R4 ;  /* 0x0000000406007221 */ /* 0x000fe20000010000 */
[----:B------:R-:W-:Y:S01]  /*18890*/  @!P4 PRMT R98, R204, 0x5410, RZ ;  /* 0x00005410cc62c816 */ /* 0x000fe200000000ff */
[----:B------:R-:W-:Y:S02]  /*188a0*/  IMAD.MOV.U32 R203, RZ, RZ, R7 ;  /* 0x000000ffffcb7224 */ /* 0x000fe400078e0007 */
[----:B------:R-:W-:Y:S01]  /*188b0*/  IMAD.MOV.U32 R204, RZ, RZ, R183 ;  /* 0x000000ffffcc7224 */ /* 0x000fe200078e00b7 */
[----:B------:R-:W1:Y:S01]  /*188c0*/  MUFU.EX2 R7, R220 ;  /* 0x000000dc00077308 */ /* 0x000e620000000800 */
[----:B------:R-:W-:Y:S01]  /*188d0*/  FADD.FTZ R183, R5, R0 ;  /* 0x0000000005b77221 */ /* 0x000fe20000010000 */
[----:B------:R-:W-:Y:S02]  /*188e0*/  ISETP.GE.U32.AND P4, PT, R193, R2, PT ;  /* 0x00000002c100720c */ /* 0x000fe40003f86070 */
[----:B------:R-:W-:-:S02]  /*188f0*/  F2FP.BF16.F32.PACK_AB R0, R184, R46 ;  /* 0x0000002eb800723e */ /* 0x000fc400000010ff */
[----:B------:R-:W-:Y:S02]  /*18900*/  SHF.R.U32.HI R2, RZ, 0x8, R11 ;  /* 0x00000008ff027819 */ /* 0x000fe4000001160b */
[----:B------:R-:W1:Y:S01]  /*18910*/  MUFU.EX2 R4, R221 ;  /* 0x000000dd00047308 */ /* 0x000e620000000800 */
[C---:B------:R-:W-:Y:S02]  /*18920*/  PRMT R95, R0.reuse, 0x7610, R95 ;  /* 0x00007610005f7816 */ /* 0x040fe4000000005f */
[----:B------:R-:W-:Y:S02]  /*18930*/  PRMT R94, R0, 0x7632, R94 ;  /* 0x00007632005e7816 */ /* 0x000fe4000000005e */
[----:B------:R-:W-:-:S04]  /*18940*/  LOP3.LUT R0, R2, 0xffff, RZ, 0xc0, !PT ;  /* 0x0000ffff02007812 */ /* 0x000fc800078ec0ff */
[----:B------:R-:W-:Y:S01]  /*18950*/  ISETP.GE.U32.AND P2, PT, R193, R0, PT ;  /* 0x00000000c100720c */ /* 0x000fe20003f46070 */
[----:B-1----:R-:W-:Y:S01]  /*18960*/  FADD.FTZ R0, R16, R17 ;  /* 0x0000001110007221 */ /* 0x002fe20000010000 */
[----:B------:R-:W-:-:S03]  /*18970*/  F2FP.BF16.F32.PACK_AB R3, R5, R6 ;  /* 0x000000060503723e */ /* 0x000fc600000010ff */
[----:B------:R-:W-:Y:S01]  /*18980*/  FADD.FTZ R2, R9, R0 ;  /* 0x0000000009027221 */ /* 0x000fe20000010000 */
[----:B------:R-:W-:Y:S01]  /*18990*/  FADD.FTZ R0, R7, R22 ;  /* 0x0000001607007221 */ /* 0x000fe20000010000 */
[----:B------:R-:W1:Y:S01]  /*189a0*/  MUFU.EX2 R5, R234 ;  /* 0x000000ea00057308 */ /* 0x000e620000000800 */
[C---:B------:R-:W-:Y:S02]  /*189b0*/  PRMT R93, R3.reuse, 0x7610, R93 ;  /* 0x00007610035d7816 */ /* 0x040fe4000000005d */
[----:B------:R-:W-:Y:S01]  /*189c0*/  PRMT R92, R3, 0x7632, R92 ;  /* 0x00007632035c7816 */ /* 0x000fe2000000005c */
[C---:B------:R-:W-:Y:S01]  /*189d0*/  FADD.FTZ R3, R4.reuse, R0 ;  /* 0x0000000004037221 */ /* 0x040fe20000010000 */
[----:B------:R-:W-:-:S03]  /*189e0*/  F2FP.BF16.F32.PACK_AB R33, R4, R7 ;  /* 0x000000070421723e */ /* 0x000fc600000010ff */
[----:B------:R-:W1:Y:S01]  /*189f0*/  MUFU.EX2 R6, R247 ;  /* 0x000000f700067308 */ /* 0x000e620000000800 */
[----:B------:R-:W-:-:S07]  /*18a00*/  F2FP.BF16.F32.PACK_AB R0, R205, R208 ;  /* 0x000000d0cd00723e */ /* 0x000fce00000010ff */
[----:B------:R-:W1:Y:S01]  /*18a10*/  MUFU.EX2 R4, R238 ;  /* 0x000000ee00047308 */ /* 0x000e620000000800 */
[C---:B------:R-:W-:Y:S02]  /*18a20*/  PRMT R91, R0.reuse, 0x7610, R91 ;  /* 0x00007610005b7816 */ /* 0x040fe4000000005b */
[----:B------:R-:W-:Y:S01]  /*18a30*/  PRMT R90, R0, 0x7632, R90 ;  /* 0x00007632005a7816 */ /* 0x000fe2000000005a */
[----:B------:R-:W-:Y:S01]  /*18a40*/  FADD.FTZ R0, R12, R2 ;  /* 0x000000020c007221 */ /* 0x000fe20000010000 */
[----:B-1----:R-:W-:Y:S01]  /*18a50*/  FADD.FTZ R2, R5, R3 ;  /* 0x0000000305027221 */ /* 0x002fe20000010000 */
[C---:B------:R-:W-:Y:S01]  /*18a60*/  F2FP.BF16.F32.PACK_AB R35, R6.reuse, R12 ;  /* 0x0000000c0623723e */ /* 0x040fe200000010ff */
[----:B------:R-:W-:Y:S02]  /*18a70*/  IMAD.MOV.U32 R8, RZ, RZ, R10 ;  /* 0x000000ffff087224 */ /* 0x000fe400078e000a */
[----:B------:R-:W-:Y:S01]  /*18a80*/  FADD.FTZ R10, R6, R0 ;  /* 0x00000000060a7221 */ /* 0x000fe20000010000 */
[----:B------:R-:W-:Y:S01]  /*18a90*/  LOP3.LUT R14, R197, R224, R188, 0x96, !PT ;  /* 0x000000e0c50e7212 */ /* 0x000fe200078e96bc */
[----:B------:R1:W2:Y:S01]  /*18aa0*/  LDL.LU R247, [R1+0x3cc] ;  /* 0x0003cc0001f77983 */ /* 0x0002a20000300800 */
[C---:B------:R-:W-:Y:S01]  /*18ab0*/  FADD.FTZ R12, R4.reuse, R2 ;  /* 0x00000002040c7221 */ /* 0x040fe20000010000 */
[----:B------:R-:W-:Y:S01]  /*18ac0*/  IMAD.WIDE.U32 R2, R13, -0x2daee0ad, RZ ;  /* 0xd2511f530d027825 */ /* 0x000fe200078e00ff */
[----:B------:R-:W-:Y:S01]  /*18ad0*/  F2FP.BF16.F32.PACK_AB R36, R4, R5 ;  /* 0x000000050424723e */ /* 0x000fe200000010ff */
[----:B------:R-:W2:Y:S02]  /*18ae0*/  LDL.LU R13, [R1+0x174] ;  /* 0x00017400010d7983 */ /* 0x000ea40000300800 */
[----:B------:R-:W-:Y:S01]  /*18af0*/  IMAD.WIDE.U32 R6, R14, -0x2daee0ad, RZ ;  /* 0xd2511f530e067825 */ /* 0x000fe200078e00ff */
[----:B------:R-:W-:-:S03]  /*18b00*/  F2FP.BF16.F32.PACK_AB R23, R9, R16 ;  /* 0x000000100917723e */ /* 0x000fc600000010ff */
[----:B------:R-:W-:Y:S01]  /*18b10*/  @!P5 HFMA2.BF16_V2 R212, -RZ.H0_H0, RZ.H0_H0, -R95.H0_H0 ;  /* 0x200000ffffd4d231 */ /* 0x000fe2000034095f */
[----:B------:R-:W-:-:S04]  /*18b20*/  PRMT R220, R95, 0x5410, R94 ;  /* 0x000054105fdc7816 */ /* 0x000fc8000000005e */
[----:B------:R-:W-:Y:S02]  /*18b30*/  @!P5 PRMT R95, R212, 0x5410, RZ ;  /* 0x00005410d45fd816 */ /* 0x000fe400000000ff */
[----:B------:R-:W-:Y:S02]  /*18b40*/  PRMT R212, R91, 0x5410, R90 ;  /* 0x000054105bd47816 */ /* 0x000fe4000000005a */
[----:B----4-:R-:W-:-:S05]  /*18b50*/  LOP3.LUT R0, R3, R232, R246, 0x96, !PT ;  /* 0x000000e803007212 */ /* 0x010fca00078e96f6 */
[----:B------:R-:W-:Y:S01]  /*18b60*/  IMAD.WIDE.U32 R4, R0, -0x326172a9, RZ ;  /* 0xcd9e8d5700047825 */ /* 0x000fe200078e00ff */
[----:B------:R-:W-:-:S04]  /*18b70*/  LOP3.LUT R0, R7, R241, R2, 0x96, !PT ;  /* 0x000000f107007212 */ /* 0x000fc800078e9602 */
[----:B------:R-:W-:-:S05]  /*18b80*/  LOP3.LUT R3, R5, R219, R196, 0x96, !PT ;  /* 0x000000db05037212 */ /* 0x000fca00078e96c4 */
[----:B------:R-:W-:-:S05]  /*18b90*/  IMAD.WIDE.U32 R2, R3, -0x2daee0ad, RZ ;  /* 0xd2511f5303027825 */ /* 0x000fca00078e00ff */
[----:B------:R-:W-:Y:S01]  /*18ba0*/  LOP3.LUT R3, R3, R239, R6, 0x96, !PT ;  /* 0x000000ef03037212 */ /* 0x000fe200078e9606 */
[----:B------:R-:W-:-:S05]  /*18bb0*/  IMAD.WIDE.U32 R6, R0, -0x326172a9, RZ ;  /* 0xcd9e8d5700067825 */ /* 0x000fca00078e00ff */
[----:B------:R-:W-:Y:S01]  /*18bc0*/  LOP3.LUT R0, R7, R237, R4, 0x96, !PT ;  /* 0x000000ed07007212 */ /* 0x000fe200078e9604 */
[----:B------:R-:W-:Y:S02]  /*18bd0*/  IMAD.MOV.U32 R5, RZ, RZ, R8 ;  /* 0x000000ffff057224 */ /* 0x000fe400078e0008 */
[----:B---3--:R-:W-:Y:S01]  /*18be0*/  @!P0 HFMA2.BF16_V2 R215, -RZ.H0_H0, RZ.H0_H0, -R90.H0_H0 ;  /* 0x200000ffffd78231 */ /* 0x008fe2000034095a */
[----:B------:R-:W3:Y:S01]  /*18bf0*/  LDL.LU R7, [R1+0x34] ;  /* 0x0000340001077983 */ /* 0x000ee20000300800 */
[----:B------:R-:W-:-:S05]  /*18c00*/  IMAD.WIDE.U32 R8, R0, -0x2daee0ad, RZ ;  /* 0xd2511f5300087825 */ /* 0x000fca00078e00ff */
[----:B------:R-:W-:Y:S01]  /*18c10*/  LOP3.LUT R2, R9, R233, R2, 0x96, !PT ;  /* 0x000000e909027212 */ /* 0x000fe200078e9602 */
[----:B------:R-:W-:Y:S02]  /*18c20*/  IMAD.MOV.U32 R9, RZ, RZ, R5 ;  /* 0x000000ffff097224 */ /* 0x000fe400078e0005 */
[----:B------:R-:W-:-:S04]  /*18c30*/  IMAD.WIDE.U32 R4, R3, -0x326172a9, RZ ;  /* 0xcd9e8d5703047825 */ /* 0x000fc800078e00ff */
[----:B------:R-:W-:-:S05]  /*18c40*/  IMAD.WIDE.U32 R2, R2, -0x326172a9, RZ ;  /* 0xcd9e8d5702027825 */ /* 0x000fca00078e00ff */
[----:B------:R-:W-:-:S04]  /*18c50*/  LOP3.LUT R0, R3, R135, R4, 0x96, !PT ;  /* 0x0000008703007212 */ /* 0x000fc800078e9604 */
[----:B------:R-:W-:Y:S02]  /*18c60*/  LOP3.LUT R4, R0, 0xff, RZ, 0xc0, !PT ;  /* 0x000000ff00047812 */ /* 0x000fe400078ec0ff */
[----:B------:R-:W-:Y:S02]  /*18c70*/  @!P0 PRMT R90, R215, 0x5410, RZ ;  /* 0x00005410d75a8816 */ /* 0x000fe400000000ff */
[----:B------:R-:W-:Y:S02]  /*18c80*/  ISETP.GE.U32.AND P0, PT, R193, R4, PT ;  /* 0x00000004c100720c */ /* 0x000fe40003f06070 */
[----:B------:R-:W-:Y:S02]  /*18c90*/  PRMT R4, R210, 0x7610, R4 ;  /* 0x00007610d2047816 */ /* 0x000fe40000000004 */
[----:B------:R-:W4:Y:S02]  /*18ca0*/  LDL.LU R210, [R1+0x3c8] ;  /* 0x0003c80001d27983 */ /* 0x000f240000300800 */
[----:B------:R-:W-:-:S02]  /*18cb0*/  PRMT R11, R4, 0x7610, R11 ;  /* 0x00007610040b7816 */ /* 0x000fc4000000000b */
[----:B------:R-:W-:Y:S01]  /*18cc0*/  LOP3.LUT R4, R0, 0xffff, RZ, 0xc0, !PT ;  /* 0x0000ffff00047812 */ /* 0x000fe200078ec0ff */
[----:B------:R-:W-:-:S03]  /*18cd0*/  @!P4 HFMA2.BF16_V2 R211, -RZ.H0_H0, RZ.H0_H0, -R94.H0_H0 ;  /* 0x200000ffffd3c231 */ /* 0x000fc6000034095e */
[----:B------:R-:W-:-:S04]  /*18ce0*/  SHF.R.U32.HI R4, RZ, 0x8, R4 ;  /* 0x00000008ff047819 */ /* 0x000fc80000011604 */
[----:B------:R-:W-:Y:S02]  /*18cf0*/  LOP3.LUT R4, R4, 0xffff, RZ, 0xc0, !PT ;  /* 0x0000ffff04047812 */ /* 0x000fe400078ec0ff */
[----:B------:R-:W-:Y:S02]  /*18d00*/  @!P4 PRMT R94, R211, 0x5410, RZ ;  /* 0x00005410d35ec816 */ /* 0x000fe400000000ff */
[----:B------:R-:W-:Y:S02]  /*18d10*/  ISETP.GE.U32.AND P4, PT, R193, R4, PT ;  /* 0x00000004c100720c */ /* 0x000fe40003f86070 */
[----:B------:R-:W-:Y:S01]  /*18d20*/  PRMT R4, R179, 0x7610, R4 ;  /* 0x00007610b3047816 */ /* 0x000fe20000000004 */
[----:B------:R-:W-:Y:S01]  /*18d30*/  @!P3 HFMA2.BF16_V2 R214, -RZ.H0_H0, RZ.H0_H0, -R93.H0_H0 ;  /* 0x200000ffffd6b231 */ /* 0x000fe2000034095d */
[----:B------:R-:W-:Y:S01]  /*18d40*/  LOP3.LUT R6, R5, R235, R6, 0x96, !PT ;  /* 0x000000eb05067212 */ /* 0x000fe200078e9606 */
[----:B------:R-:W-:Y:S01]  /*18d50*/  MUFU.EX2 R9, R9 ;  /* 0x0000000900097308 */ /* 0x000fe20000000800 */
[----:B------:R-:W-:Y:S01]  /*18d60*/  PRMT R5, R4, 0x7610, R5 ;  /* 0x0000761004057816 */ /* 0x000fe20000000005 */
[----:B--2---:R-:W-:Y:S01]  /*18d70*/  @!P2 HFMA2.BF16_V2 R213, -RZ.H0_H0, RZ.H0_H0, -R92.H0_H0 ;  /* 0x200000ffffd5a231 */ /* 0x004fe2000034095c */
[--C-:B------:R-:W-:Y:S01]  /*18d80*/  SHF.R.U32.HI R4, RZ, 0x10, R0.reuse ;  /* 0x00000010ff047819 */ /* 0x100fe20000011600 */
[----:B------:R-:W-:Y:S01]  /*18d90*/  @!P1 HFMA2.BF16_V2 R216, -RZ.H0_H0, RZ.H0_H0, -R91.H0_H0 ;  /* 0x200000ffffd89231 */ /* 0x000fe2000034095b */
[----:B------:R-:W-:Y:S01]  /*18da0*/  SHF.R.U32.HI R0, RZ, 0x18, R0 ;  /* 0x00000018ff007819 */ /* 0x000fe20000011600 */
[----:B------:R-:W2:Y:S01]  /*18db0*/  LDL.LU R179, [R1+0x3c4] ;  /* 0x0003c40001b37983 */ /* 0x000ea20000300800 */
[----:B------:R-:W-:-:S02]  /*18dc0*/  PRMT R211, R93, 0x5410, R92 ;  /* 0x000054105dd37816 */ /* 0x000fc4000000005c */
[----:B------:R-:W-:Y:S02]  /*18dd0*/  @!P3 PRMT R93, R214, 0x5410, RZ ;  /* 0x00005410d65db816 */ /* 0x000fe400000000ff */
[----:B------:R-:W-:Y:S02]  /*18de0*/  ISETP.GE.U32.AND P3, PT, R193, R0, PT ;  /* 0x00000000c100720c */ /* 0x000fe40003f66070 */
[----:B------:R-:W-:Y:S02]  /*18df0*/  LOP3.LUT R0, R2, 0xff, RZ, 0xc0, !PT ;  /* 0x000000ff02007812 */ /* 0x000fe400078ec0ff */
[----:B------:R-:W-:Y:S02]  /*18e00*/  @!P2 PRMT R92, R213, 0x5410, RZ ;  /* 0x00005410d55ca816 */ /* 0x000fe400000000ff */
[----:B------:R-:W-:Y:S02]  /*18e10*/  LOP3.LUT R4, R4, 0xff, RZ, 0xc0, !PT ;  /* 0x000000ff04047812 */ /* 0x000fe400078ec0ff */
[----:B------:R-:W-:-:S02]  /*18e20*/  ISETP.GE.U32.AND P2, PT, R193, R0, PT ;  /* 0x00000000c100720c */ /* 0x000fc40003f46070 */
[----:B------:R-:W-:Y:S01]  /*18e30*/  SHF.R.U32.HI R0, RZ, 0x18, R2 ;  /* 0x00000018ff007819 */ /* 0x000fe20000011602 */
[----:B------:R-:W1:Y:S01]  /*18e40*/  MUFU.EX2 R13, R13 ;  /* 0x0000000d000d7308 */ /* 0x000e620000000800 */
[----:B------:R-:W-:Y:S02]  /*18e50*/  @!P1 PRMT R91, R216, 0x5410, RZ ;  /* 0x00005410d85b9816 */ /* 0x000fe400000000ff */
[C---:B------:R-:W-:Y:S02]  /*18e60*/  ISETP.GE.U32.AND P5, PT, R193.reuse, R4, PT ;  /* 0x00000004c100720c */ /* 0x040fe40003fa6070 */
[----:B------:R-:W-:Y:S02]  /*18e70*/  ISETP.GE.U32.AND P1, PT, R193, R0, PT ;  /* 0x00000000c100720c */ /* 0x000fe40003f26070 */
[----:B------:R-:W-:Y:S01]  /*18e80*/  PRMT R234, R11, 0x7610, R234 ;  /* 0x000076100bea7816 */ /* 0x000fe200000000ea */
[--C-:B-1----:R-:W-:Y:S01]  /*18e90*/  FADD.FTZ R0, R13, R10.reuse ;  /* 0x0000000a0d007221 */ /* 0x102fe20000010000 */
[----:B------:R-:W-:-:S03]  /*18ea0*/  PRMT R10, R5, 0x7610, R10 ;  /* 0x00007610050a7816 */ /* 0x000fc6000000000a */
[--C-:B------:R-:W-:Y:S01]  /*18eb0*/  FADD.FTZ R5, R9, R0.reuse ;  /* 0x0000000009057221 */ /* 0x100fe20000010000 */
[----:B------:R-:W-:Y:S02]  /*18ec0*/  PRMT R0, R231, 0x7610, R0 ;  /* 0x00007610e7007816 */ /* 0x000fe40000000000 */
[----:B------:R-:W-:Y:S02]  /*18ed0*/  LOP3.LUT R11, R2, 0xffff, RZ, 0xc0, !PT ;  /* 0x0000ffff020b7812 */ /* 0x000fe400078ec0ff */
[----:B------:R-:W-:Y:S02]  /*18ee0*/  SHF.R.U32.HI R3, RZ, 0x10, R2 ;  /* 0x00000010ff037819 */ /* 0x000fe40000011602 */
[----:B------:R-:W-:Y:S02]  /*18ef0*/  F2FP.BF16.F32.PACK_AB R31, R9, R13 ;  /* 0x0000000d091f723e */ /* 0x000fe400000010ff */
[----:B------:R-:W-:Y:S01]  /*18f00*/  PRMT R51, R249, 0x7610, R51 ;  /* 0x00007610f9337816 */ /* 0x000fe20000000033 */
[----:B---3--:R-:W1:Y:S02]  /*18f10*/  MUFU.EX2 R7, R7 ;  /* 0x0000000700077308 */ /* 0x008e640000000800 */
[----:B-1----:R-:W-:-:S06]  /*18f20*/  FADD.FTZ R2, R7, R12 ;  /* 0x0000000c07027221 */ /* 0x002fcc0000010000 */
[----:B----4-:R1:W3:Y:S02]  /*18f30*/  MUFU.EX2 R4, R210 ;  /* 0x000000d200047308 */ /* 0x0102e40000000800 */
[----:B-1----:R-:W4:Y:S04]  /*18f40*/  LDL.LU R210, [R1+0x3c0] ;  /* 0x0003c00001d27983 */ /* 0x002f280000300800 */
[----:B------:R1:W2:Y:S01]  /*18f50*/  LDL.LU R231, [R1+0x3bc] ;  /* 0x0003bc0001e77983 */ /* 0x0002a20000300800 */
[--C-:B---3--:R-:W-:Y:S01]  /*18f60*/  FADD.FTZ R9, R4, R2.reuse ;  /* 0x0000000204097221 */ /* 0x108fe20000010000 */
[----:B------:R-:W-:Y:S02]  /*18f70*/  PRMT R2, R248, 0x7610, R2 ;  /* 0x00007610f8027816 */ /* 0x000fe40000000002 */
[----:B------:R1:W3:Y:S04]  /*18f80*/  LDL.LU R248, [R1+0x3b8] ;  /* 0x0003b80001f87983 */ /* 0x0002e80000300800 */
[----:B------:R1:W4:Y:S01]  /*18f90*/  LDL.LU R249, [R1+0x3b4] ;  /* 0x0003b40001f97983 */ /* 0x0003220000300800 */
[----:B------:R-:W-:-:S02]  /*18fa0*/  PRMT R50, R252, 0x7610, R50 ;  /* 0x00007610fc327816 */ /* 0x000fc40000000032 */
[----:B------:R-:W-:Y:S01]  /*18fb0*/  PRMT R12, R0, 0x7610, R12 ;  /* 0x00007610000c7816 */ /* 0x000fe2000000000c */
[----:B------:R1:W3:Y:S01]  /*18fc0*/  LDL.LU R252, [R1+0x3b0] ;  /* 0x0003b00001fc7983 */ /* 0x0002e20000300800 */
[----:B------:R-:W-:Y:S02]  /*18fd0*/  PRMT R202, R2, 0x7610, R202 ;  /* 0x0000761002ca7816 */ /* 0x000fe400000000ca */
[----:B------:R-:W-:Y:S01]  /*18fe0*/  LOP3.LUT R0, R3, 0xff, RZ, 0xc0, !PT ;  /* 0x000000ff03007812 */ /* 0x000fe200078ec0ff */
[----:B------:R-:W-:Y:S01]  /*18ff0*/  IMAD.WIDE.U32 R2, R6, -0x2daee0ad, RZ ;  /* 0xd2511f5306027825 */ /* 0x000fe200078e00ff */
[----:B------:R-:W-:-:S03]  /*19000*/  PRMT R238, R234, 0x7610, R238 ;  /* 0x00007610eaee7816 */ /* 0x000fc600000000ee */
[----:B------:R-:W-:Y:S01]  /*19010*/  IMAD.MOV.U32 R234, RZ, RZ, R166 ;  /* 0x000000ffffea7224 */ /* 0x000fe200078e00a6 */
[----:B------:R-:W-:Y:S02]  /*19020*/  PRMT R166, R51, 0x5410, R50 ;  /* 0x0000541033a67816 */ /* 0x000fe40000000032 */
[----:B------:R-:W-:Y:S02]  /*19030*/  PRMT R207, R10, 0x7610, R207 ;  /* 0x000076100acf7816 */ /* 0x000fe400000000cf */
[--C-:B------:R-:W-:Y:S02]  /*19040*/  LOP3.LUT R10, R197, R224, R18.reuse, 0x96, !PT ;  /* 0x000000e0c50a7212 */ /* 0x100fe400078e9612 */
[----:B------:R-:W-:Y:S02]  /*19050*/  PRMT R18, R238, 0x7610, R18 ;  /* 0x00007610ee127816 */ /* 0x000fe40000000012 */
[----:B------:R-:W-:Y:S02]  /*19060*/  F2FP.BF16.F32.PACK_AB R30, R4, R7 ;  /* 0x00000007041e723e */ /* 0x000fe400000010ff */
[----:B------:R-:W-:-:S02]  /*19070*/  LOP3.LUT R6, R2, 0xffff, RZ, 0xc0, !PT ;  /* 0x0000ffff02067812 */ /* 0x000fc400078ec0ff */
[----:B------:R-:W-:Y:S02]  /*19080*/  LOP3.LUT R4, R2, 0xff, RZ, 0xc0, !PT ;  /* 0x000000ff02047812 */ /* 0x000fe400078ec0ff */
[----:B------:R-:W-:Y:S01]  /*19090*/  SHF.R.U32.HI R7, RZ, 0x10, R2 ;  /* 0x00000010ff077819 */ /* 0x000fe20000011602 */
[----:B--2---:R-:W-:-:S05]  /*190a0*/  @!P0 HFMA2.BF16_V2 R231, -RZ.H0_H0, RZ.H0_H0, -R51.H0_H0 ;  /* 0x200000ffffe78231 */ /* 0x004fca0000340933 */
[----:B------:R-:W-:Y:S02]  /*190b0*/  @!P0 PRMT R51, R231, 0x5410, RZ ;  /* 0x00005410e7338816 */ /* 0x000fe400000000ff */
[----:B------:R-:W-:Y:S02]  /*190c0*/  ISETP.GE.U32.AND P0, PT, R193, R0, PT ;  /* 0x00000000c100720c */ /* 0x000fe40003f06070 */
[----:B------:R-:W-:Y:S02]  /*190d0*/  LOP3.LUT R0, R3, R155, R8, 0x96, !PT ;  /* 0x0000009b03007212 */ /* 0x000fe400078e9608 */
[----:B------:R-:W-:Y:S02]  /*190e0*/  LOP3.LUT R8, R19, R225, R242, 0x96, !PT ;  /* 0x000000e113087212 */ /* 0x000fe400078e96f2 */
[----:B------:R-:W-:Y:S01]  /*190f0*/  PRMT R19, R12, 0x7610, R19 ;  /* 0x000076100c137816 */ /* 0x000fe20000000013 */
[----:B----4-:R-:W-:Y:S01]  /*19100*/  @!P5 HFMA2.BF16_V2 R249, -RZ.H0_H0, RZ.H0_H0, -R18.H0_H0 ;  /* 0x200000fffff9d231 */ /* 0x010fe20000340912 */
[----:B------:R2:W4:Y:S03]  /*19110*/  MUFU.EX2 R12, R204 ;  /* 0x000000cc000c7308 */ /* 0x0005260000000800 */
[----:B---3--:R-:W-:Y:S01]  /*19120*/  @!P3 HFMA2.BF16_V2 R248, -RZ.H0_H0, RZ.H0_H0, -R19.H0_H0 ;  /* 0x200000fffff8b231 */ /* 0x008fe20000340913 */
[----:B------:R-:W-:-:S02]  /*19130*/  SHF.R.U32.HI R3, RZ, 0x18, R2 ;  /* 0x00000018ff037819 */ /* 0x000fc40000011602 */
[----:B------:R-:W-:Y:S02]  /*19140*/  SHF.R.U32.HI R2, RZ, 0x8, R11 ;  /* 0x00000008ff027819 */ /* 0x000fe4000001160b */
[----:B------:R3:W1:Y:S01]  /*19150*/  MUFU.EX2 R11, R234 ;  /* 0x000000ea000b7308 */ /* 0x0006620000000800 */
[----:B--2---:R-:W-:Y:S02]  /*19160*/  IMAD.MOV.U32 R204, RZ, RZ, R203 ;  /* 0x000000ffffcc7224 */ /* 0x004fe400078e00cb */
[----:B------:R-:W-:Y:S02]  /*19170*/  IMAD.MOV.U32 R203, RZ, RZ, R175 ;  /* 0x000000ffffcb7224 */ /* 0x000fe400078e00af */
[----:B------:R-:W-:Y:S02]  /*19180*/  IMAD.MOV.U32 R175, RZ, RZ, R167 ;  /* 0x000000ffffaf7224 */ /* 0x000fe400078e00a7 */
[----:B------:R-:W-:Y:S01]  /*19190*/  IMAD.MOV.U32 R167, RZ, RZ, R165 ;  /* 0x000000ffffa77224 */ /* 0x000fe200078e00a5 */
[----:B------:R-:W-:-:S02]  /*191a0*/  PRMT R165, R18, 0x5410, R19 ;  /* 0x0000541012a57816 */ /* 0x000fc40000000013 */
[----:B------:R-:W-:Y:S01]  /*191b0*/  @!P3 PRMT R19, R248, 0x5410, RZ ;  /* 0x00005410f813b816 */ /* 0x000fe200000000ff */
[----:B------:R-:W-:Y:S01]  /*191c0*/  IMAD.MOV.U32 R248, RZ, RZ, R242 ;  /* 0x000000fffff87224 */ /* 0x000fe200078e00f2 */
[----:B------:R-:W-:Y:S01]  /*191d0*/  @!P5 PRMT R18, R249, 0x5410, RZ ;  /* 0x00005410f912d816 */ /* 0x000fe200000000ff */
[----:B------:R-:W-:Y:S02]  /*191e0*/  IMAD.MOV.U32 R249, RZ, RZ, R243 ;  /* 0x000000fffff97224 */ /* 0x000fe400078e00f3 */
[----:B------:R-:W2:Y:S04]  /*191f0*/  LDL.LU.64 R242, [R1+0x3a8] ;  /* 0x0003a80001f27983 */ /* 0x000ea80000300a00 */
[----:B---3--:R3:W3:Y:S01]  /*19200*/  LDL.LU.S16 R234, [R1] ;  /* 0x0000000001ea7983 */ /* 0x0086e20000300600 */
[----:B------:R-:W-:Y:S01]  /*19210*/  @!P4 HFMA2.BF16_V2 R247, -RZ.H0_H0, RZ.H0_H0, -R50.H0_H0 ;  /* 0x200000fffff7c231 */ /* 0x000fe20000340932 */
[----:B------:R-:W-:-:S04]  /*19220*/  LOP3.LUT R2, R2, 0xffff, RZ, 0xc0, !PT ;  /* 0x0000ffff02027812 */ /* 0x000fc800078ec0ff */
[----:B------:R-:W-:Y:S02]  /*19230*/  @!P4 PRMT R50, R247, 0x5410, RZ ;  /* 0x00005410f732c816 */ /* 0x000fe400000000ff */
[----:B------:R-:W-:Y:S02]  /*19240*/  ISETP.GE.U32.AND P4, PT, R193, R2, PT ;  /* 0x00000002c100720c */ /* 0x000fe40003f86070 */
[----:B------:R-:W-:Y:S02]  /*19250*/  SHF.R.U32.HI R2, RZ, 0x10, R0 ;  /* 0x00000010ff027819 */ /* 0x000fe40000011600 */
[----:B------:R-:W-:Y:S02]  /*19260*/  PRMT R84, R201, 0x7610, R84 ;  /* 0x00007610c9547816 */ /* 0x000fe40000000054 */
[----:B------:R-:W-:Y:S01]  /*19270*/  LOP3.LUT R2, R2, 0xff, RZ, 0xc0, !PT ;  /* 0x000000ff02027812 */ /* 0x000fe200078ec0ff */
[----:B------:R-:W2:Y:S03]  /*19280*/  LDL.LU R201, [R1+0x3a0] ;  /* 0x0003a00001c97983 */ /* 0x000ea60000300800 */
[C---:B------:R-:W-:Y:S01]  /*19290*/  ISETP.GE.U32.AND P5, PT, R193.reuse, R2, PT ;  /* 0x00000002c100720c */ /* 0x040fe20003fa6070 */
[----:B----4-:R-:W-:Y:S01]  /*192a0*/  FADD.FTZ R2, R12, R5 ;  /* 0x000000050c027221 */ /* 0x010fe20000010000 */
[----:B------:R-:W-:-:S02]  /*192b0*/  ISETP.GE.U32.AND P3, PT, R193, R4, PT ;  /* 0x00000004c100720c */ /* 0x000fc40003f66070 */
[C---:B-1----:R-:W-:Y:S01]  /*192c0*/  F2FP.BF16.F32.PACK_AB R17, R11.reuse, R12 ;  /* 0x0000000c0b11723e */ /* 0x042fe200000010ff */
[----:B------:R-:W-:Y:S01]  /*192d0*/  FADD.FTZ R4, R11, R2 ;  /* 0x000000020b047221 */ /* 0x000fe20000010000 */
[----:B------:R-:W-:Y:S02]  /*192e0*/  PRMT R85, R202, 0x7610, R85 ;  /* 0x00007610ca557816 */ /* 0x000fe40000000055 */
[----:B------:R-:W-:Y:S01]  /*192f0*/  PRMT R200, R207, 0x7610, R200 ;  /* 0x00007610cfc87816 */ /* 0x000fe200000000c8 */
[----:B------:R-:W-:Y:S01]  /*19300*/  IMAD.MOV.U32 R207, RZ, RZ, R175 ;  /* 0x000000ffffcf7224 */ /* 0x000fe200078e00af */
[----:B------:R1:W4:Y:S01]  /*19310*/  LDL.LU.S16 R202, [R1+0x8] ;  /* 0x0000080001ca7983 */ /* 0x0003220000300600 */
[----:B------:R-:W-:Y:S01]  /*19320*/  IMAD.MOV.U32 R175, RZ, RZ, R164 ;  /* 0x000000ffffaf7224 */ /* 0x000fe200078e00a4 */
[----:B------:R-:W-:Y:S02]  /*19330*/  PRMT R164, R85, 0x5410, R84 ;  /* 0x0000541055a47816 */ /* 0x000fe40000000054 */
[----:B------:R-:W-:-:S02]  /*19340*/  PRMT R83, R223, 0x7610, R83 ;  /* 0x00007610df537816 */ /* 0x000fc40000000053 */
[----:B------:R-:W2:Y:S01]  /*19350*/  LDL.LU R223, [R1+0x39c] ;  /* 0x00039c0001df7983 */ /* 0x000ea20000300800 */
[----:B---3--:R-:W-:-:S05]  /*19360*/  @!P4 HFMA2.BF16_V2 R234, -RZ.H0_H0, RZ.H0_H0, -R84.H0_H0 ;  /* 0x200000ffffeac231 */ /* 0x008fca0000340954 */
[----:B------:R-:W-:-:S04]  /*19370*/  PRMT R11, R234, 0x7610, R11 ;  /* 0x00007610ea0b7816 */ /* 0x000fc8000000000b */
[----:B------:R-:W-:Y:S02]  /*19380*/  @!P4 PRMT R84, R11, 0x5410, RZ ;  /* 0x000054100b54c816 */ /* 0x000fe400000000ff */
[----:B------:R1:W3:Y:S01]  /*19390*/  LDL.LU.S16 R11, [R1+0xc] ;  /* 0x00000c00010b7983 */ /* 0x0002e20000300600 */
[----:B------:R-:W-:Y:S01]  /*193a0*/  @!P2 HFMA2.BF16_V2 R252, -RZ.H0_H0, RZ.H0_H0, -R85.H0_H0 ;  /* 0x200000fffffca231 */ /* 0x000fe20000340955 */
[----:B------:R-:W-:Y:S02]  /*193b0*/  LOP3.LUT R2, R0, 0xff, RZ, 0xc0, !PT ;  /* 0x000000ff00027812 */ /* 0x000fe400078ec0ff */
[----:B------:R-:W-:Y:S02]  /*193c0*/  PRMT R82, R200, 0x7610, R82 ;  /* 0x00007610c8527816 */ /* 0x000fe40000000052 */
[----:B------:R-:W-:Y:S02]  /*193d0*/  @!P2 PRMT R85, R252, 0x5410, RZ ;  /* 0x00005410fc55a816 */ /* 0x000fe400000000ff */
[----:B------:R-:W-:-:S02]  /*193e0*/  ISETP.GE.U32.AND P2, PT, R193, R2, PT ;  /* 0x00000002c100720c */ /* 0x000fc40003f46070 */
[----:B------:R-:W-:Y:S01]  /*193f0*/  SHF.R.U32.HI R2, RZ, 0x18, R0 ;  /* 0x00000018ff027819 */ /* 0x000fe20000011600 */
[----:B------:R-:W-:Y:S02]  /*19400*/  IMAD.MOV.U32 R200, RZ, RZ, R168 ;  /* 0x000000ffffc87224 */ /* 0x000fe400078e00a8 */
[----:B----4-:R-:W-:Y:S02]  /*19410*/  @!P0 HFMA2.BF16_V2 R202, -RZ.H0_H0, RZ.H0_H0, -R83.H0_H0 ;  /* 0x200000ffffca8231 */ /* 0x010fe40000340953 */
[----:B------:R-:W-:Y:S01]  /*19420*/  IMAD.MOV.U32 R168, RZ, RZ, R172 ;  /* 0x000000ffffa87224 */ /* 0x000fe200078e00ac */
[----:B------:R-:W-:Y:S01]  /*19430*/  ISETP.GE.U32.AND P4, PT, R193, R2, PT ;  /* 0x00000002c100720c */ /* 0x000fe20003f86070 */
[----:B------:R-:W-:Y:S01]  /*19440*/  IMAD.MOV.U32 R172, RZ, RZ, R58 ;  /* 0x000000ffffac7224 */ /* 0x000fe200078e003a */
[----:B------:R-:W-:Y:S01]  /*19450*/  PRMT R221, R202, 0x7610, R221 ;  /* 0x00007610cadd7816 */ /* 0x000fe200000000dd */
[----:B------:R-:W-:Y:S01]  /*19460*/  IMAD.MOV.U32 R58, RZ, RZ, R163 ;  /* 0x000000ffff3a7224 */ /* 0x000fe200078e00a3 */
[----:B------:R-:W-:Y:S01]  /*19470*/  PRMT R163, R83, 0x5410, R82 ;  /* 0x0000541053a37816 */ /* 0x000fe20000000052 */
[----:B------:R1:W4:Y:S01]  /*19480*/  LDL.LU.S16 R202, [R1+0x20] ;  /* 0x0000200001ca7983 */ /* 0x0003220000300600 */
[----:B------:R-:W-:-:S02]  /*19490*/  @!P0 PRMT R83, R221, 0x5410, RZ ;  /* 0x00005410dd538816 */ /* 0x000fc400000000ff */
[----:B------:R-:W-:Y:S02]  /*194a0*/  ISETP.GE.U32.AND P0, PT, R193, R3, PT ;  /* 0x00000003c100720c */ /* 0x000fe40003f06070 */
[----:B------:R2:W1:Y:S01]  /*194b0*/  MUFU.EX2 R3, R26 ;  /* 0x0000001a00037308 */ /* 0x0004620000000800 */
[----:B------:R-:W-:Y:S01]  /*194c0*/  IMAD.MOV.U32 R221, RZ, RZ, R207 ;  /* 0x000000ffffdd7224 */ /* 0x000fe200078e00cf */
[----:B--2---:R-:W2:Y:S01]  /*194d0*/  LDL.LU R26, [R1+0x398] ;  /* 0x00039800011a7983 */ /* 0x004ea20000300800 */
[----:B---3--:R-:W-:-:S05]  /*194e0*/  @!P1 HFMA2.BF16_V2 R11, -RZ.H0_H0, RZ.H0_H0, -R82.H0_H0 ;  /* 0x200000ffff0b9231 */ /* 0x008fca0000340952 */
[----:B------:R-:W-:-:S04]  /*194f0*/  PRMT R2, R11, 0x7610, R2 ;  /* 0x000076100b027816 */ /* 0x000fc80000000002 */
[----:B------:R-:W-:Y:S02]  /*19500*/  @!P1 PRMT R82, R2, 0x5410, RZ ;  /* 0x0000541002529816 */ /* 0x000fe400000000ff */
[----:B------:R3:W3:Y:S01]  /*19510*/  LDL.LU.S16 R2, [R1+0x24] ;  /* 0x0000240001027983 */ /* 0x0006e20000300600 */
[----:B------:R1:W-:Y:S03]  /*19520*/  MUFU.EX2 R11, R204 ;  /* 0x000000cc000b7308 */ /* 0x0003e60000000800 */
[----:B------:R2:W2:Y:S01]  /*19530*/  LDL.LU.S16 R207, [R1+0x30] ;  /* 0x0000300001cf7983 */ /* 0x0004a20000300600 */
[----:B-1----:R-:W-:Y:S02]  /*19540*/  IMAD.MOV.U32 R204, RZ, RZ, R200 ;  /* 0x000000ffffcc7224 */ /* 0x002fe400078e00c8 */
[----:B------:R-:W-:Y:S02]  /*19550*/  IMAD.MOV.U32 R200, RZ, RZ, R168 ;  /* 0x000000ffffc87224 */ /* 0x000fe400078e00a8 */
[----:B------:R-:W-:-:S02]  /*19560*/  IMAD.MOV.U32 R168, RZ, RZ, R169 ;  /* 0x000000ffffa87224 */ /* 0x000fc400078e00a9 */
[----:B------:R1:W2:Y:S01]  /*19570*/  LDL.LU.S16 R169, [R1+0x2c] ;  /* 0x00002c0001a97983 */ /* 0x0002a20000300600 */
[----:B------:R-:W-:-:S04]  /*19580*/  LOP3.LUT R0, R0, 0xffff, RZ, 0xc0, !PT ;  /* 0x0000ffff00007812 */ /* 0x000fc800078ec0ff */
[----:B------:R-:W-:-:S04]  /*19590*/  SHF.R.U32.HI R0, RZ, 0x8, R0 ;  /* 0x00000008ff007819 */ /* 0x000fc80000011600 */
[----:B------:R-:W-:-:S04]  /*195a0*/  LOP3.LUT R0, R0, 0xffff, RZ, 0xc0, !PT ;  /* 0x0000ffff00007812 */ /* 0x000fc800078ec0ff */
[----:B------:R-:W-:Y:S02]  /*195b0*/  ISETP.GE.U32.AND P1, PT, R193, R0, PT ;  /* 0x00000000c100720c */ /* 0x000fe40003f26070 */
[C---:B------:R-:W-:Y:S02]  /*195c0*/  PRMT R78, R240.reuse, 0x7632, R78 ;  /* 0x00007632f04e7816 */ /* 0x040fe4000000004e */
[----:B------:R-:W-:Y:S02]  /*195d0*/  PRMT R81, R240, 0x7610, R81 ;  /* 0x00007610f0517816 */ /* 0x000fe40000000051 */
[C---:B------:R-:W-:Y:S02]  /*195e0*/  PRMT R77, R32.reuse, 0x7610, R77 ;  /* 0x00007610204d7816 */ /* 0x040fe4000000004d */
[----:B------:R-:W-:Y:S01]  /*195f0*/  PRMT R63, R32, 0x7632, R63 ;  /* 0x00007632203f7816 */ /* 0x000fe2000000003f */
[----:B----4-:R-:W-:-:S05]  /*19600*/  @!P2 HFMA2.BF16_V2 R202, -RZ.H0_H0, RZ.H0_H0, -R81.H0_H0 ;  /* 0x200000ffffcaa231 */ /* 0x010fca0000340951 */
[----:B------:R-:W-:Y:S01]  /*19610*/  PRMT R216, R202, 0x7610, R216 ;  /* 0x00007610cad87816 */ /* 0x000fe200000000d8 */
[----:B------:R-:W-:Y:S01]  /*19620*/  IMAD.MOV.U32 R202, RZ, RZ, R170 ;  /* 0x000000ffffca7224 */ /* 0x000fe200078e00aa */
[----:B------:R-:W-:Y:S01]  /*19630*/  PRMT R170, R81, 0x5410, R78 ;  /* 0x0000541051aa7816 */ /* 0x000fe2000000004e */
[----:B------:R-:W-:Y:S01]  /*19640*/  IMAD.MOV.U32 R234, RZ, RZ, R203 ;  /* 0x000000ffffea7224 */ /* 0x000fe200078e00cb */
[----:B------:R-:W-:Y:S02]  /*19650*/  SHF.R.U32.HI R0, RZ, 0x8, R6 ;  /* 0x00000008ff007819 */ /* 0x000fe40000011606 */
[----:B------:R-:W-:Y:S01]  /*19660*/  @!P2 PRMT R81, R216, 0x5410, RZ ;  /* 0x00005410d851a816 */ /* 0x000fe200000000ff */
[----:B------:R-:W-:Y:S02]  /*19670*/  IMAD.MOV.U32 R203, RZ, RZ, R167 ;  /* 0x000000ffffcb7224 */ /* 0x000fe400078e00a7 */
[----:B---3--:R-:W-:Y:S02]  /*19680*/  @!P1 HFMA2.BF16_V2 R2, -RZ.H0_H0, RZ.H0_H0, -R78.H0_H0 ;  /* 0x200000ffff029231 */ /* 0x008fe4000034094e */
[----:B--2---:R-:W-:-:S03]  /*19690*/  @!P5 HFMA2.BF16_V2 R207, -RZ.H0_H0, RZ.H0_H0, -R77.H0_H0 ;  /* 0x200000ffffcfd231 */ /* 0x004fc6000034094d */
[----:B------:R-:W-:Y:S02]  /*196a0*/  PRMT R5, R2, 0x7610, R5 ;  /* 0x0000761002057816 */ /* 0x000fe40000000005 */
[----:B------:R2:W3:Y:S01]  /*196b0*/  MUFU.EX2 R2, R25 ;  /* 0x0000001900027308 */ /* 0x0004e20000000800 */
[----:B------:R-:W-:Y:S02]  /*196c0*/  PRMT R13, R207, 0x7610, R13 ;  /* 0x00007610cf0d7816 */ /* 0x000fe4000000000d */
[----:B------:R-:W-:Y:S01]  /*196d0*/  @!P1 PRMT R78, R5, 0x5410, RZ ;  /* 0x00005410054e9816 */ /* 0x000fe200000000ff */
[----:B------:R-:W-:-:S04]  /*196e0*/  IMAD.MOV.U32 R207, RZ, RZ, R202 ;  /* 0x000000ffffcf7224 */ /* 0x000fc800078e00ca */
[----:B------:R4:W-:Y:S01]  /*196f0*/  MUFU.EX2 R5, R26 ;  /* 0x0000001a00057308 */ /* 0x0009e20000000800 */
[----:B------:R-:W-:Y:S02]  /*19700*/  IMAD.MOV.U32 R202, RZ, RZ, R168 ;  /* 0x000000ffffca7224 */ /* 0x000fe400078e00a8 */
[----:B------:R-:W-:Y:S01]  /*19710*/  @!P4 HFMA2.BF16_V2 R169, -RZ.H0_H0, RZ.H0_H0, -R63.H0_H0 ;  /* 0x200000ffffa9c231 */ /* 0x000fe2000034093f */
[----:B--2---:R-:W2:Y:S04]  /*19720*/  LDL.LU R25, [R1+0x394] ;  /* 0x0003940001197983 */ /* 0x004ea80000300800 */
[----:B------:R-:W-:Y:S01]  /*19730*/  PRMT R6, R169, 0x7610, R6 ;  /* 0x00007610a9067816 */ /* 0x000fe20000000006 */
[----:B----4-:R-:W4:Y:S01]  /*19740*/  LDL.LU R26, [R1+0x390] ;  /* 0x00039000011a7983 */ /* 0x010f220000300800 */
[----:B------:R-:W-:-:S03]  /*19750*/  PRMT R169, R77, 0x5410, R63 ;  /* 0x000054104da97816 */ /* 0x000fc6000000003f */
[----:B------:R1:W2:Y:S01]  /*19760*/  LDL.LU.S16 R216, [R1+0x44] ;  /* 0x0000440001d87983 */ /* 0x0002a20000300600 */
[----:B------:R-:W-:-:S03]  /*19770*/  @!P5 PRMT R77, R13, 0x5410, RZ ;  /* 0x000054100d4dd816 */ /* 0x000fc600000000ff */
[----:B------:R1:W4:Y:S04]  /*19780*/  LDL.LU.S16 R168, [R1+0x3c] ;  /* 0x00003c0001a87983 */ /* 0x0003280000300600 */
[----:B------:R1:W4:Y:S04]  /*19790*/  LDL.LU.S16 R167, [R1+0x58] ;  /* 0x0000580001a77983 */ /* 0x0003280000300600 */
[----:B------:R1:W4:Y:S01]  /*197a0*/  LDL.LU.S16 R13, [R1+0x4c] ;  /* 0x00004c00010d7983 */ /* 0x0003220000300600 */
[----:B------:R-:W-:-:S04]  /*197b0*/  LOP3.LUT R0, R0, 0xffff, RZ, 0xc0, !PT ;  /* 0x0000ffff00007812 */ /* 0x000fc800078ec0ff */
[----:B------:R-:W-:Y:S02]  /*197c0*/  ISETP.GE.U32.AND P2, PT, R193, R0, PT ;  /* 0x00000000c100720c */ /* 0x000fe40003f46070 */
[----:B------:R-:W-:Y:S02]  /*197d0*/  LOP3.LUT R0, R7, 0xff, RZ, 0xc0, !PT ;  /* 0x000000ff07007812 */ /* 0x000fe400078ec0ff */
[----:B------:R-:W-:Y:S02]  /*197e0*/  @!P4 PRMT R63, R6, 0x5410, RZ ;  /* 0x00005410063fc816 */ /* 0x000fe400000000ff */
[----:B------:R-:W-:Y:S01]  /*197f0*/  ISETP.GE.U32.AND P1, PT, R193, R0, PT ;  /* 0x00000000c100720c */ /* 0x000fe20003f26070 */
[----:B------:R-:W1:Y:S01]  /*19800*/  MUFU.EX2 R6, R52 ;  /* 0x0000003400067308 */ /* 0x000e620000000800 */
[----:B------:R-:W-:Y:S01]  /*19810*/  PRMT R54, R34, 0x7632, R54 ;  /* 0x0000763222367816 */ /* 0x000fe20000000036 */
[----:B------:R-:W-:Y:S01]  /*19820*/  FADD.FTZ R0, R3, R9 ;  /* 0x0000000903007221 */ /* 0x000fe20000010000 */
[----:B---3--:R-:W-:-:S02]  /*19830*/  F2FP.BF16.F32.PACK_AB R32, R2, R3 ;  /* 0x000000030220723e */ /* 0x008fc400000010ff */
[----:B------:R-:W-:-:S03]  /*19840*/  PRMT R56, R45, 0x7632, R56 ;  /* 0x000076322d387816 */ /* 0x000fc60000000038 */
[----:B------:R-:W3:Y:S01]  /*19850*/  MUFU.EX2 R3, R53 ;  /* 0x0000003500037308 */ /* 0x000ee20000000800 */
[----:B------:R-:W-:Y:S02]  /*19860*/  PRMT R57, R45, 0x7610, R57 ;  /* 0x000076102d397816 */ /* 0x000fe40000000039 */
[----:B------:R-:W-:Y:S01]  /*19870*/  PRMT R55, R34, 0x7610, R55 ;  /* 0x0000761022377816 */ /* 0x000fe20000000037 */
[----:B------:R-:W-:-:S04]  /*19880*/  FADD.FTZ R0, R2, R0 ;  /* 0x0000000002007221 */ /* 0x000fc80000010000 */
[----:B-1----:R-:W-:Y:S01]  /*19890*/  FADD.FTZ R0, R6, R0 ;  /* 0x0000000006007221 */ /* 0x002fe20000010000 */
[----:B------:R-:W4:Y:S01]  /*198a0*/  LDL.LU R52, [R1+0x38c] ;  /* 0x00038c0001347983 */ /* 0x000f220000300800 */
[----:B---3--:R-:W-:-:S03]  /*198b0*/  F2FP.BF16.F32.PACK_AB R59, R3, R6 ;  /* 0x00000006033b723e */ /* 0x008fc600000010ff */
[----:B------:R-:W3:Y:S01]  /*198c0*/  LDL.LU R53, [R1+0x388] ;  /* 0x0003880001357983 */ /* 0x000ee20000300800 */
[----:B------:R-:W-:Y:S01]  /*198d0*/  F2FP.BF16.F32.PACK_AB R34, R5, R11 ;  /* 0x0000000b0522723e */ /* 0x000fe200000010ff */
[----:B--2---:R-:W-:Y:S02]  /*198e0*/  @!P3 HFMA2.BF16_V2 R216, -RZ.H0_H0, RZ.H0_H0, -R57.H0_H0 ;  /* 0x200000ffffd8b231 */ /* 0x004fe40000340939 */
[----:B----4-:R-:W-:Y:S02]  /*198f0*/  @!P2 HFMA2.BF16_V2 R168, -RZ.H0_H0, RZ.H0_H0, -R56.H0_H0 ;  /* 0x200000ffffa8a231 */ /* 0x010fe40000340938 */
[----:B------:R-:W-:-:S03]  /*19900*/  @!P0 HFMA2.BF16_V2 R13, -RZ.H0_H0, RZ.H0_H0, -R54.H0_H0 ;  /* 0x200000ffff0d8231 */ /* 0x000fc60000340936 */
[----:B------:R-:W-:Y:S01]  /*19910*/  PRMT R9, R168, 0x7610, R9 ;  /* 0x00007610a8097816 */ /* 0x000fe20000000009 */
[----:B------:R-:W-:Y:S01]  /*19920*/  @!P1 HFMA2.BF16_V2 R167, -RZ.H0_H0, RZ.H0_H0, -R55.H0_H0 ;  /* 0x200000ffffa79231 */ /* 0x000fe20000340937 */
[----:B------:R-:W-:Y:S02]  /*19930*/  PRMT R2, R13, 0x7610, R2 ;  /* 0x000076100d027816 */ /* 0x000fe40000000002 */
[----:B------:R-:W-:Y:S02]  /*19940*/  PRMT R168, R55, 0x5410, R54 ;  /* 0x0000541037a87816 */ /* 0x000fe40000000036 */
[----:B------:R-:W-:Y:S02]  /*19950*/  PRMT R12, R216, 0x7610, R12 ;  /* 0x00007610d80c7816 */ /* 0x000fe4000000000c */
[----:B------:R-:W-:Y:S01]  /*19960*/  @!P0 PRMT R54, R2, 0x5410, RZ ;  /* 0x0000541002368816 */ /* 0x000fe200000000ff */
[----:B------:R-:W-:Y:S01]  /*19970*/  FADD.FTZ R2, R11, R4 ;  /* 0x000000040b027221 */ /* 0x000fe20000010000 */
[----:B------:R-:W-:-:S02]  /*19980*/  PRMT R7, R167, 0x7610, R7 ;  /* 0x00007610a7077816 */ /* 0x000fc40000000007 */
[----:B------:R-:W-:Y:S01]  /*19990*/  PRMT R167, R57, 0x5410, R56 ;  /* 0x0000541039a77816 */ /* 0x000fe20000000038 */
[----:B------:R-:W-:Y:S01]  /*199a0*/  FADD.FTZ R13, R3, R0 ;  /* 0x00000000030d7221 */ /* 0x000fe20000010000 */
[----:B------:R-:W-:Y:S01]  /*199b0*/  @!P3 PRMT R57, R12, 0x5410, RZ ;  /* 0x000054100c39b816 */ /* 0x000fe200000000ff */
[----:B------:R-:W-:Y:S01]  /*199c0*/  FADD.FTZ R12, R5, R2 ;  /* 0x00000002050c7221 */ /* 0x000fe20000010000 */
[----:B------:R-:W-:-:S05]  /*199d0*/  IMAD.WIDE.U32 R2, R8, -0x2daee0ad, RZ ;  /* 0xd2511f5308027825 */ /* 0x000fca00078e00ff */
[----:B------:R-:W-:Y:S02]  /*199e0*/  LOP3.LUT R0, R3, R232, R246, 0x96, !PT ;  /* 0x000000e803007212 */ /* 0x000fe400078e96f6 */
[----:B------:R-:W-:-:S03]  /*199f0*/  @!P1 PRMT R55, R7, 0x5410, RZ ;  /* 0x0000541007379816 */ /* 0x000fc600000000ff */
[----:B------:R-:W-:-:S04]  /*19a00*/  IMAD.WIDE.U32 R4, R0, -0x326172a9, RZ ;  /* 0xcd9e8d5700047825 */ /* 0x000fc800078e00ff */
[----:B------:R-:W-:Y:S01]  /*19a10*/  IMAD.WIDE.U32 R6, R10, -0x2daee0ad, RZ ;  /* 0xd2511f530a067825 */ /* 0x000fe200078e00ff */
[----:B------:R-:W-:-:S04]  /*19a20*/  LOP3.LUT R3, R5, R219, R196, 0x96, !PT ;  /* 0x000000db05037212 */ /* 0x000fc800078e96c4 */
[----:B------:R-:W-:Y:S01]  /*19a30*/  LOP3.LUT R0, R7, R241, R2, 0x96, !PT ;  /* 0x000000f107007212 */ /* 0x000fe200078e9602 */
[----:B------:R-:W-:-:S05]  /*19a40*/  IMAD.WIDE.U32 R2, R3, -0x2daee0ad, RZ ;  /* 0xd2511f5303027825 */ /* 0x000fca00078e00ff */
[----:B------:R-:W-:Y:S01]  /*19a50*/  LOP3.LUT R3, R3, R239, R6, 0x96, !PT ;  /* 0x000000ef03037212 */ /* 0x000fe200078e9606 */
[----:B------:R-:W-:Y:S01]  /*19a60*/  IMAD.WIDE.U32 R6, R0, -0x326172a9, RZ ;  /* 0xcd9e8d5700067825 */ /* 0x000fe200078e00ff */
[----:B------:R-:W-:-:S04]  /*19a70*/  @!P2 PRMT R56, R9, 0x5410, RZ ;  /* 0x000054100938a816 */ /* 0x000fc800000000ff */
[----:B------:R-:W-:Y:S02]  /*19a80*/  LOP3.LUT R0, R7, R237, R4, 0x96, !PT ;  /* 0x000000ed07007212 */ /* 0x000fe400078e9604 */
[----:B------:R1:W-:Y:S03]  /*19a90*/  MUFU.EX2 R7, R204 ;  /* 0x000000cc00077308 */ /* 0x0003e60000000800 */
[----:B------:R-:W-:-:S05]  /*19aa0*/  IMAD.WIDE.U32 R8, R0, -0x2daee0ad, RZ ;  /* 0xd2511f5300087825 */ /* 0x000fca00078e00ff */
[----:B------:R-:W-:Y:S01]  /*19ab0*/  LOP3.LUT R2, R9, R233, R2, 0x96, !PT ;  /* 0x000000e909027212 */ /* 0x000fe200078e9602 */
[----:B------:R-:W-:-:S04]  /*19ac0*/  IMAD.WIDE.U32 R4, R3, -0x326172a9, RZ ;  /* 0xcd9e8d5703047825 */ /* 0x000fc800078e00ff */
[----:B-1----:R-:W-:Y:S02]  /*19ad0*/  IMAD.MOV.U32 R204, RZ, RZ, R203 ;  /* 0x000000ffffcc7224 */ /* 0x002fe400078e00cb */
[----:B------:R-:W-:Y:S02]  /*19ae0*/  IMAD.MOV.U32 R203, RZ, RZ, R176 ;  /* 0x000000ffffcb7224 */ /* 0x000fe400078e00b0 */
[----:B------:R-:W-:Y:S02]  /*19af0*/  IMAD.MOV.U32 R176, RZ, RZ, R175 ;  /* 0x000000ffffb07224 */ /* 0x000fe400078e00af */
[----:B------:R1:W2:Y:S04]  /*19b00*/  LDL.LU.S16 R175, [R1+0xa0] ;  /* 0x0000a00001af7983 */ /* 0x0002a80000300600 */
[----:B------:R1:W4:Y:S01]  /*19b10*/  LDL.LU.S16 R216, [R1+0xa8] ;  /* 0x0000a80001d87983 */ /* 0x0003220000300600 */
[----:B------:R-:W-:-:S05]  /*19b20*/  IMAD.WIDE.U32 R2, R2, -0x326172a9, RZ ;  /* 0xcd9e8d5702027825 */ /* 0x000fca00078e00ff */
[----:B------:R-:W-:-:S04]  /*19b30*/  LOP3.LUT R0, R3, R135, R4, 0x96, !PT ;  /* 0x0000008703007212 */ /* 0x000fc800078e9604 */
[----:B------:R-:W-:-:S04]  /*19b40*/  LOP3.LUT R4, R0, 0xff, RZ, 0xc0, !PT ;  /* 0x000000ff00047812 */ /* 0x000fc800078ec0ff */
[----:B------:R-:W-:Y:S02]  /*19b50*/  ISETP.GE.U32.AND P0, PT, R193, R4, PT ;  /* 0x00000004c100720c */ /* 0x000fe40003f06070 */
[----:B------:R-:W-:-:S04]  /*19b60*/  LOP3.LUT R4, R0, 0xffff, RZ, 0xc0, !PT ;  /* 0x0000ffff00047812 */ /* 0x000fc800078ec0ff */
[----:B------:R-:W-:-:S04]  /*19b70*/  SHF.R.U32.HI R4, RZ, 0x8, R4 ;  /* 0x00000008ff047819 */ /* 0x000fc80000011604 */
[----:B------:R-:W-:Y:S01]  /*19b80*/  LOP3.LUT R4, R4, 0xffff, RZ, 0xc0, !PT ;  /* 0x0000ffff04047812 */ /* 0x000fe200078ec0ff */
[----:B------:R-:W3:Y:S03]  /*19b90*/  MUFU.EX2 R10, R234 ;  /* 0x000000ea000a7308 */ /* 0x000ee60000000800 */
[----:B------:R-:W-:Y:S02]  /*19ba0*/  ISETP.GE.U32.AND P4, PT, R193, R4, PT ;  /* 0x00000004c100720c */ /* 0x000fe40003f86070 */
[--C-:B------:R-:W-:Y:S02]  /*19bb0*/  SHF.R.U32.HI R4, RZ, 0x10, R0.reuse ;  /* 0x00000010ff047819 */ /* 0x100fe40000011600 */
[----:B------:R-:W-:-:S04]  /*19bc0*/  SHF.R.U32.HI R0, RZ, 0x18, R0 ;  /* 0x00000018ff007819 */ /* 0x000fc80000011600 */
[----:B------:R-:W-:Y:S02]  /*19bd0*/  ISETP.GE.U32.AND P3, PT, R193, R0, PT ;  /* 0x00000000c100720c */ /* 0x000fe40003f66070 */
[----:B------:R-:W-:-:S04]  /*19be0*/  LOP3.LUT R0, R2, 0xff, RZ, 0xc0, !PT ;  /* 0x000000ff02007812 */ /* 0x000fc800078ec0ff */
[C---:B------:R-:W-:Y:S02]  /*19bf0*/  ISETP.GE.U32.AND P1, PT, R193.reuse, R0, PT ;  /* 0x00000000c100720c */ /* 0x040fe40003f26070 */
[----:B------:R-:W-:Y:S02]  /*19c00*/  SHF.R.U32.HI R0, RZ, 0x18, R2 ;  /* 0x00000018ff007819 */ /* 0x000fe40000011602 */
[----:B------:R-:W-:Y:S02]  /*19c10*/  LOP3.LUT R4, R4, 0xff, RZ, 0xc0, !PT ;  /* 0x000000ff04047812 */ /* 0x000fe400078ec0ff */
[C---:B------:R-:W-:Y:S01]  /*19c20*/  ISETP.GE.U32.AND P2, PT, R193.reuse, R0, PT ;  /* 0x00000000c100720c */ /* 0x040fe20003f46070 */
[----:B---3--:R-:W-:Y:S02]  /*19c30*/  FADD.FTZ R0, R10, R12 ;  /* 0x0000000c0a007221 */ /* 0x008fe40000010000 */
[----:B------:R1:W3:Y:S01]  /*19c40*/  LDL.LU.S16 R12, [R1+0xb0] ;  /* 0x0000b000010c7983 */ /* 0x0002e20000300600 */
[----:B------:R-:W-:-:S02]  /*19c50*/  ISETP.GE.U32.AND P5, PT, R193, R4, PT ;  /* 0x00000004c100720c */ /* 0x000fc40003fa6070 */
[----:B------:R1:W-:Y:S02]  /*19c60*/  MUFU.EX2 R4, R207 ;  /* 0x000000cf00047308 */ /* 0x0003e40000000800 */
[----:B-1----:R1:W3:Y:S06]  /*19c70*/  LDL.LU.S16 R207, [R1+0xb4] ;  /* 0x0000b40001cf7983 */ /* 0x0022ec0000300600 */
[----:B------:R-:W1:Y:S01]  /*19c80*/  MUFU.EX2 R9, R221 ;  /* 0x000000dd00097308 */ /* 0x000e620000000800 */
[C---:B------:R-:W-:Y:S02]  /*19c90*/  PRMT R66, R42.reuse, 0x7632, R66 ;  /* 0x000076322a427816 */ /* 0x040fe40000000042 */
[----:B------:R-:W-:-:S02]  /*19ca0*/  PRMT R67, R42, 0x7610, R67 ;  /* 0x000076102a437816 */ /* 0x000fc40000000043 */
[----:B------:R-:W-:Y:S02]  /*19cb0*/  LOP3.LUT R11, R2, 0xffff, RZ, 0xc0, !PT ;  /* 0x0000ffff020b7812 */ /* 0x000fe400078ec0ff */
[----:B------:R-:W-:Y:S01]  /*19cc0*/  SHF.R.U32.HI R3, RZ, 0x10, R2 ;  /* 0x00000010ff037819 */ /* 0x000fe20000011602 */
[----:B------:R-:W-:Y:S01]  /*19cd0*/  FADD.FTZ R2, R7, R13 ;  /* 0x0000000d07027221 */ /* 0x000fe20000010000 */
[----:B------:R-:W-:Y:S01]  /*19ce0*/  LOP3.LUT R6, R5, R235, R6, 0x96, !PT ;  /* 0x000000eb05067212 */ /* 0x000fe200078e9606 */
[C---:B-1----:R-:W-:Y:S01]  /*19cf0*/  FADD.FTZ R5, R9.reuse, R0 ;  /* 0x0000000009057221 */ /* 0x042fe20000010000 */
[----:B------:R-:W-:Y:S01]  /*19d00*/  F2FP.BF16.F32.PACK_AB R16, R9, R10 ;  /* 0x0000000a0910723e */ /* 0x000fe200000010ff */
[----:B------:R-:W-:Y:S01]  /*19d10*/  FADD.FTZ R9, R4, R2 ;  /* 0x0000000204097221 */ /* 0x000fe20000010000 */
[----:B------:R-:W-:Y:S02]  /*19d20*/  PRMT R64, R43, 0x7632, R64 ;  /* 0x000076322b407816 */ /* 0x000fe40000000040 */
[----:B------:R-:W-:-:S02]  /*19d30*/  LOP3.LUT R0, R3, 0xff, RZ, 0xc0, !PT ;  /* 0x000000ff03007812 */ /* 0x000fc400078ec0ff */
[----:B------:R-:W-:Y:S02]  /*19d40*/  F2FP.BF16.F32.PACK_AB R22, R4, R7 ;  /* 0x000000070416723e */ /* 0x000fe400000010ff */
[----:B------:R-:W-:Y:S01]  /*19d50*/  PRMT R62, R43, 0x7610, R62 ;  /* 0x000076102b3e7816 */ /* 0x000fe2000000003e */
[----:B--2---:R-:W-:Y:S02]  /*19d60*/  @!P0 HFMA2.BF16_V2 R175, -RZ.H0_H0, RZ.H0_H0, -R67.H0_H0 ;  /* 0x200000ffffaf8231 */ /* 0x004fe40000340943 */
[----:B----4-:R-:W-:-:S03]  /*19d70*/  @!P4 HFMA2.BF16_V2 R216, -RZ.H0_H0, RZ.H0_H0, -R66.H0_H0 ;  /* 0x200000ffffd8c231 */ /* 0x010fc60000340942 */
[----:B------:R-:W-:Y:S02]  /*19d80*/  PRMT R2, R175, 0x7610, R2 ;  /* 0x00007610af027816 */ /* 0x000fe40000000002 */
[----:B------:R-:W-:Y:S02]  /*19d90*/  PRMT R177, R216, 0x7610, R177 ;  /* 0x00007610d8b17816 */ /* 0x000fe400000000b1 */
[----:B------:R-:W-:Y:S02]  /*19da0*/  PRMT R175, R67, 0x5410, R66 ;  /* 0x0000541043af7816 */ /* 0x000fe40000000042 */
[----:B------:R-:W-:Y:S01]  /*19db0*/  @!P4 PRMT R66, R177, 0x5410, RZ ;  /* 0x00005410b142c816 */ /* 0x000fe200000000ff */
[----:B------:R-:W-:Y:S02]  /*19dc0*/  IMAD.MOV.U32 R177, RZ, RZ, R172 ;  /* 0x000000ffffb17224 */ /* 0x000fe400078e00ac */
[----:B------:R1:W2:Y:S01]  /*19dd0*/  LDL.LU.S16 R172, [R1+0xc0] ;  /* 0x0000c00001ac7983 */ /* 0x0002a20000300600 */
[----:B------:R-:W-:Y:S01]  /*19de0*/  @!P0 PRMT R67, R2, 0x5410, RZ ;  /* 0x0000541002438816 */ /* 0x000fe200000000ff */
[----:B------:R-:W-:Y:S01]  /*19df0*/  IMAD.WIDE.U32 R2, R6, -0x2daee0ad, RZ ;  /* 0xd2511f5306027825 */ /* 0x000fe200078e00ff */
[----:B------:R-:W-:Y:S01]  /*19e00*/  ISETP.GE.U32.AND P0, PT, R193, R0, PT ;  /* 0x00000000c100720c */ /* 0x000fe20003f06070 */
[----:B------:R1:W4:Y:S03]  /*19e10*/  LDL.LU.S16 R216, [R1+0xc4] ;  /* 0x0000c40001d87983 */ /* 0x0003260000300600 */
[----:B------:R-:W-:-:S02]  /*19e20*/  LOP3.LUT R0, R3, R155, R8, 0x96, !PT ;  /* 0x0000009b03007212 */ /* 0x000fc400078e9608 */
[C---:B------:R-:W-:Y:S02]  /*19e30*/  LOP3.LUT R7, R2.reuse, 0xffff, RZ, 0xc0, !PT ;  /* 0x0000ffff02077812 */ /* 0x040fe400078ec0ff */
[----:B------:R-:W-:Y:S02]  /*19e40*/  LOP3.LUT R4, R2, 0xff, RZ, 0xc0, !PT ;  /* 0x000000ff02047812 */ /* 0x000fe400078ec0ff */
[--C-:B------:R-:W-:Y:S02]  /*19e50*/  SHF.R.U32.HI R6, RZ, 0x10, R2.reuse ;  /* 0x00000010ff067819 */ /* 0x100fe40000011602 */
[----:B------:R-:W-:Y:S02]  /*19e60*/  SHF.R.U32.HI R3, RZ, 0x18, R2 ;  /* 0x00000018ff037819 */ /* 0x000fe40000011602 */
[----:B------:R-:W-:Y:S01]  /*19e70*/  SHF.R.U32.HI R2, RZ, 0x8, R11 ;  /* 0x00000008ff027819 */ /* 0x000fe2000001160b */
[----:B---3--:R-:W-:-:S05]  /*19e80*/  @!P3 HFMA2.BF16_V2 R12, -RZ.H0_H0, RZ.H0_H0, -R64.H0_H0 ;  /* 0x200000ffff0cb231 */ /* 0x008fca0000340940 */
[----:B------:R-:W-:Y:S02]  /*19e90*/  PRMT R11, R12, 0x7610, R11 ;  /* 0x000076100c0b7816 */ /* 0x000fe4000000000b */
[----:B------:R3:W1:Y:S01]  /*19ea0*/  MUFU.EX2 R12, R173 ;  /* 0x000000ad000c7308 */ /* 0x0006620000000800 */
[----:B------:R-:W-:Y:S01]  /*19eb0*/  @!P5 HFMA2.BF16_V2 R207, -RZ.H0_H0, RZ.H0_H0, -R62.H0_H0 ;  /* 0x200000ffffcfd231 */ /* 0x000fe2000034093e */
[----:B---3--:R-:W-:Y:S02]  /*19ec0*/  PRMT R173, R62, 0x5410, R64 ;  /* 0x000054103ead7816 */ /* 0x008fe40000000040 */
[----:B------:R-:W-:Y:S02]  /*19ed0*/  @!P3 PRMT R64, R11, 0x5410, RZ ;  /* 0x000054100b40b816 */ /* 0x000fe400000000ff */
[----:B------:R-:W-:Y:S02]  /*19ee0*/  ISETP.GE.U32.AND P3, PT, R193, R4, PT ;  /* 0x00000004c100720c */ /* 0x000fe40003f66070 */
[----:B------:R-:W-:Y:S01]  /*19ef0*/  PRMT R4, R207, 0x7610, R4 ;  /* 0x00007610cf047816 */ /* 0x000fe20000000004 */
[----:B------:R-:W-:-:S02]  /*19f00*/  IMAD.MOV.U32 R207, RZ, RZ, R171 ;  /* 0x000000ffffcf7224 */ /* 0x000fc400078e00ab */
[----:B------:R3:W3:Y:S01]  /*19f10*/  LDL.LU.S16 R171, [R1+0xc8] ;  /* 0x0000c80001ab7983 */ /* 0x0006e20000300600 */
[----:B------:R1:W3:Y:S03]  /*19f20*/  MUFU.EX2 R11, R204 ;  /* 0x000000cc000b7308 */ /* 0x0002e60000000800 */
[----:B-1----:R1:W4:Y:S01]  /*19f30*/  LDL.LU.S16 R204, [R1+0xcc] ;  /* 0x0000cc0001cc7983 */ /* 0x0023220000300600 */
[C---:B------:R-:W-:Y:S02]  /*19f40*/  PRMT R60, R44.reuse, 0x7610, R60 ;  /* 0x000076102c3c7816 */ /* 0x040fe4000000003c */
[----:B------:R-:W-:Y:S02]  /*19f50*/  PRMT R61, R44, 0x7632, R61 ;  /* 0x000076322c3d7816 */ /* 0x000fe4000000003d */
[C---:B------:R-:W-:Y:S02]  /*19f60*/  PRMT R68, R37.reuse, 0x7610, R68 ;  /* 0x0000761025447816 */ /* 0x040fe40000000044 */
[----:B------:R-:W-:Y:S01]  /*19f70*/  PRMT R65, R37, 0x7632, R65 ;  /* 0x0000763225417816 */ /* 0x000fe20000000041 */
[----:B------:R-:W-:-:S02]  /*19f80*/  IMAD.MOV.U32 R221, RZ, RZ, R58 ;  /* 0x000000ffffdd7224 */ /* 0x000fc400078e003a */
[----:B------:R-:W-:Y:S02]  /*19f90*/  IMAD.MOV.U32 R238, RZ, RZ, R207 ;  /* 0x000000ffffee7224 */ /* 0x000fe400078e00cf */
[----:B------:R-:W-:Y:S02]  /*19fa0*/  IMAD.MOV.U32 R234, RZ, RZ, R202 ;  /* 0x000000ffffea7224 */ /* 0x000fe400078e00ca */
[----:B--2---:R-:W-:-:S05]  /*19fb0*/  @!P1 HFMA2.BF16_V2 R172, -RZ.H0_H0, RZ.H0_H0, -R60.H0_H0 ;  /* 0x200000ffffac9231 */ /* 0x004fca000034093c */
[----:B------:R-:W-:Y:S02]  /*19fc0*/  PRMT R185, R172, 0x7610, R185 ;  /* 0x00007610acb97816 */ /* 0x000fe400000000b9 */
[----:B------:R-:W-:Y:S02]  /*19fd0*/  PRMT R172, R60, 0x5410, R61 ;  /* 0x000054103cac7816 */ /* 0x000fe4000000003d */
[----:B------:R-:W-:Y:S02]  /*19fe0*/  @!P1 PRMT R60, R185, 0x5410, RZ ;  /* 0x00005410b93c9816 */ /* 0x000fe400000000ff */
[----:B------:R1:W2:Y:S01]  /*19ff0*/  LDL.LU.S16 R185, [R1+0xd0] ;  /* 0x0000d00001b97983 */ /* 0x0002a20000300600 */
[----:B---3--:R-:W-:-:S05]  /*1a000*/  @!P0 HFMA2.BF16_V2 R171, -RZ.H0_H0, RZ.H0_H0, -R68.H0_H0 ;  /* 0x200000ffffab8231 */ /* 0x008fca0000340944 */
[----:B------:R-:W-:Y:S02]  /*1a010*/  PRMT R213, R171, 0x7610, R213 ;  /* 0x00007610abd57816 */ /* 0x000fe400000000d5 */
[----:B------:R-:W-:Y:S02]  /*1a020*/  PRMT R171, R68, 0x5410, R65 ;  /* 0x0000541044ab7816 */ /* 0x000fe40000000041 */
[----:B------:R-:W-:Y:S02]  /*1a030*/  @!P0 PRMT R68, R213, 0x5410, RZ ;  /* 0x00005410d5448816 */ /* 0x000fe400000000ff */
[----:B------:R1:W3:Y:S01]  /*1a040*/  LDL.LU.S16 R213, [R1+0xd8] ;  /* 0x0000d80001d57983 */ /* 0x0002e20000300600 */
[----:B------:R-:W-:-:S03]  /*1a050*/  ISETP.GE.U32.AND P0, PT, R193, R3, PT ;  /* 0x00000003c100720c */ /* 0x000fc60003f06070 */
[----:B------:R1:W3:Y:S01]  /*1a060*/  LDL.LU.S16 R58, [R1+0xe4] ;  /* 0x0000e400013a7983 */ /* 0x0002e20000300600 */
[----:B----4-:R-:W-:-:S05]  /*1a070*/  @!P2 HFMA2.BF16_V2 R204, -RZ.H0_H0, RZ.H0_H0, -R65.H0_H0 ;  /* 0x200000ffffcca231 */ /* 0x010fca0000340941 */
[----:B------:R-:W-:Y:S01]  /*1a080*/  PRMT R3, R204, 0x7610, R3 ;  /* 0x00007610cc037816 */ /* 0x000fe20000000003 */
[----:B------:R-:W-:Y:S02]  /*1a090*/  IMAD.MOV.U32 R204, RZ, RZ, R178 ;  /* 0x000000ffffcc7224 */ /* 0x000fe400078e00b2 */
[----:B------:R1:W4:Y:S01]  /*1a0a0*/  LDL.LU.S16 R178, [R1+0xec] ;  /* 0x0000ec0001b27983 */ /* 0x0003220000300600 */
[----:B------:R-:W-:-:S03]  /*1a0b0*/  @!P2 PRMT R65, R3, 0x5410, RZ ;  /* 0x000054100341a816 */ /* 0x000fc600000000ff */
[----:B------:R1:W4:Y:S01]  /*1a0c0*/  LDL.LU.S16 R207, [R1+0xf0] ;  /* 0x0000f00001cf7983 */ /* 0x0003220000300600 */
[----:B------:R1:W-:Y:S03]  /*1a0d0*/  MUFU.EX2 R3, R177 ;  /* 0x000000b100037308 */ /* 0x0003e60000000800 */
[----:B------:R2:W4:Y:S04]  /*1a0e0*/  LDL.LU.S16 R202, [R1+0xf4] ;  /* 0x0000f40001ca7983 */ /* 0x0005280000300600 */
[----:B-1----:R1:W4:Y:S01]  /*1a0f0*/  LDL.LU.S16 R177, [R1+0xfc] ;  /* 0x0000fc0001b17983 */ /* 0x0023220000300600 */
[----:B------:R-:W-:-:S04]  /*1a100*/  LOP3.LUT R2, R2, 0xffff, RZ, 0xc0, !PT ;  /* 0x0000ffff02027812 */ /* 0x000fc800078ec0ff */
[----:B------:R-:W-:Y:S02]  /*1a110*/  ISETP.GE.U32.AND P4, PT, R193, R2, PT ;  /* 0x00000002c100720c */ /* 0x000fe40003f86070 */
[----:B------:R-:W-:-:S04]  /*1a120*/  SHF.R.U32.HI R2, RZ, 0x10, R0 ;  /* 0x00000010ff027819 */ /* 0x000fc80000011600 */
[----:B------:R-:W-:Y:S02]  /*1a130*/  LOP3.LUT R2, R2, 0xff, RZ, 0xc0, !PT ;  /* 0x000000ff02027812 */ /* 0x000fe400078ec0ff */
[----:B------:R-:W-:Y:S02]  /*1a140*/  @!P5 PRMT R62, R4, 0x5410, RZ ;  /* 0x00005410043ed816 */ /* 0x000fe400000000ff */
[----:B------:R-:W-:Y:S01]  /*1a150*/  ISETP.GE.U32.AND P5, PT, R193, R2, PT ;  /* 0x00000002c100720c */ /* 0x000fe20003fa6070 */
[----:B------:R-:W-:-:S04]  /*1a160*/  FADD.FTZ R2, R12, R5 ;  /* 0x000000050c027221 */ /* 0x000fc80000010000 */
[----:B------:R-:W-:Y:S01]  /*1a170*/  FADD.FTZ R4, R11, R2 ;  /* 0x000000020b047221 */ /* 0x000fe20000010000 */
[----:B------:R-:W-:-:S04]  /*1a180*/  LOP3.LUT R2, R0, 0xff, RZ, 0xc0, !PT ;  /* 0x000000ff00027812 */ /* 0x000fc800078ec0ff */
[----:B------:R-:W-:Y:S01]  /*1a190*/  ISETP.GE.U32.AND P1, PT, R193, R2, PT ;  /* 0x00000002c100720c */ /* 0x000fe20003f26070 */
[----:B------:R-:W-:Y:S01]  /*1a1a0*/  @!P4 HFMA2.BF16_V2 R216, -RZ.H0_H0, RZ.H0_H0, -R61.H0_H0 ;  /* 0x200000ffffd8c231 */ /* 0x000fe2000034093d */
[C---:B------:R-:W-:Y:S02]  /*1a1b0*/  PRMT R76, R39.reuse, 0x7610, R76 ;  /* 0x00007610274c7816 */ /* 0x040fe4000000004c */
[----:B------:R-:W-:Y:S02]  /*1a1c0*/  SHF.R.U32.HI R2, RZ, 0x18, R0 ;  /* 0x00000018ff027819 */ /* 0x000fe40000011600 */
[----:B------:R-:W-:Y:S02]  /*1a1d0*/  PRMT R214, R216, 0x7610, R214 ;  /* 0x00007610d8d67816 */ /* 0x000fe400000000d6 */
[----:B------:R-:W-:Y:S02]  /*1a1e0*/  PRMT R75, R39, 0x7632, R75 ;  /* 0x00007632274b7816 */ /* 0x000fe4000000004b */
[----:B------:R-:W-:-:S02]  /*1a1f0*/  @!P4 PRMT R61, R214, 0x5410, RZ ;  /* 0x00005410d63dc816 */ /* 0x000fc400000000ff */
[----:B------:R-:W-:Y:S02]  /*1a200*/  ISETP.GE.U32.AND P4, PT, R193, R2, PT ;  /* 0x00000002c100720c */ /* 0x000fe40003f86070 */
[----:B------:R-:W-:-:S04]  /*1a210*/  LOP3.LUT R0, R0, 0xffff, RZ, 0xc0, !PT ;  /* 0x0000ffff00007812 */ /* 0x000fc800078ec0ff */
[----:B------:R-:W-:-:S04]  /*1a220*/  SHF.R.U32.HI R0, RZ, 0x8, R0 ;  /* 0x00000008ff007819 */ /* 0x000fc80000011600 */
[----:B------:R-:W-:-:S04]  /*1a230*/  LOP3.LUT R0, R0, 0xffff, RZ, 0xc0, !PT ;  /* 0x0000ffff00007812 */ /* 0x000fc800078ec0ff */
[----:B------:R-:W-:Y:S02]  /*1a240*/  ISETP.GE.U32.AND P2, PT, R193, R0, PT ;  /* 0x00000000c100720c */ /* 0x000fe40003f46070 */
[----:B------:R-:W-:Y:S02]  /*1a250*/  LOP3.LUT R0, R6, 0xff, RZ, 0xc0, !PT ;  /* 0x000000ff06007812 */ /* 0x000fe400078ec0ff */
[----:B------:R-:W-:Y:S02]  /*1a260*/  PRMT R74, R40, 0x7610, R74 ;  /* 0x00007610284a7816 */ /* 0x000fe4000000004a */
[C---:B------:R-:W-:Y:S02]  /*1a270*/  PRMT R69, R41.reuse, 0x7632, R69 ;  /* 0x0000763229457816 */ /* 0x040fe40000000045 */
[----:B------:R-:W-:Y:S02]  /*1a280*/  PRMT R70, R41, 0x7610, R70 ;  /* 0x0000761029467816 */ /* 0x000fe40000000046 */
[----:B------:R-:W-:-:S02]  /*1a290*/  PRMT R72, R23, 0x7610, R72 ;  /* 0x0000761017487816 */ /* 0x000fc40000000048 */
[----:B------:R-:W-:Y:S01]  /*1a2a0*/  F2FP.BF16.F32.PACK_AB R15, R11, R12 ;  /* 0x0000000c0b0f723e */ /* 0x000fe200000010ff */
[----:B------:R-:W-:Y:S02]  /*1a2b0*/  IMAD.MOV.U32 R216, RZ, RZ, R203 ;  /* 0x000000ffffd87224 */ /* 0x000fe400078e00cb */
[----:B------:R-:W-:Y:S02]  /*1a2c0*/  IMAD.MOV.U32 R214, RZ, RZ, R245 ;  /* 0x000000ffffd67224 */ /* 0x000fe400078e00f5 */
[----:B--2---:R-:W-:-:S05]  /*1a2d0*/  @!P1 HFMA2.BF16_V2 R185, -RZ.H0_H0, RZ.H0_H0, -R76.H0_H0 ;  /* 0x200000ffffb99231 */ /* 0x004fca000034094c */
[----:B------:R-:W-:Y:S02]  /*1a2e0*/  PRMT R2, R185, 0x7610, R2 ;  /* 0x00007610b9027816 */ /* 0x000fe40000000002 */
[----:B------:R-:W-:Y:S02]  /*1a2f0*/  PRMT R185, R76, 0x5410, R75 ;  /* 0x000054104cb97816 */ /* 0x000fe4000000004b */
[----:B------:R-:W-:Y:S02]  /*1a300*/  @!P1 PRMT R76, R2, 0x5410, RZ ;  /* 0x00005410024c9816 */ /* 0x000fe400000000ff */
[----:B------:R2:W1:Y:S02]  /*1a310*/  MUFU.EX2 R2, R176 ;  /* 0x000000b000027308 */ /* 0x0004640000000800 */
[----:B--2---:R2:W2:Y:S01]  /*1a320*/  LDL.LU.S16 R176, [R1+0xf8] ;  /* 0x0000f80001b07983 */ /* 0x0044a20000300600 */
[----:B------:R-:W-:Y:S02]  /*1a330*/  ISETP.GE.U32.AND P1, PT, R193, R0, PT ;  /* 0x00000000c100720c */ /* 0x000fe40003f26070 */
[----:B------:R-:W-:Y:S01]  /*1a340*/  SHF.R.U32.HI R0, RZ, 0x8, R7 ;  /* 0x00000008ff007819 */ /* 0x000fe20000011607 */
[----:B------:R-:W2:Y:S03]  /*1a350*/  LDL R203, [R1+0x80] ;  /* 0x0000800001cb7983 */ /* 0x000ea60000100800 */
[----:B------:R-:W-:Y:S01]  /*1a360*/  LOP3.LUT R0, R0, 0xffff, RZ, 0xc0, !PT ;  /* 0x0000ffff00007812 */ /* 0x000fe200078ec0ff */
[----:B------:R-:W2:Y:S01]  /*1a370*/  LDL R245, [R1+0x74] ;  /* 0x0000740001f57983 */ /* 0x000ea20000100800 */
[----:B-1----:R-:W-:Y:S01]  /*1a380*/  F2FP.BF16.F32.PACK_AB R14, R2, R3 ;  /* 0x00000003020e723e */ /* 0x002fe200000010ff */
[----:B---3--:R-:W-:-:S05]  /*1a390*/  @!P2 HFMA2.BF16_V2 R213, -RZ.H0_H0, RZ.H0_H0, -R75.H0_H0 ;  /* 0x200000ffffd5a231 */ /* 0x008fca000034094b */
[----:B------:R-:W-:-:S04]  /*1a3a0*/  PRMT R6, R213, 0x7610, R6 ;  /* 0x00007610d5067816 */ /* 0x000fc80000000006 */
[----:B------:R-:W-:Y:S02]  /*1a3b0*/  @!P2 PRMT R75, R6, 0x5410, RZ ;  /* 0x00005410064ba816 */ /* 0x000fe400000000ff */
[----:B------:R-:W-:Y:S01]  /*1a3c0*/  ISETP.GE.U32.AND P2, PT, R193, R0, PT ;  /* 0x00000000c100720c */ /* 0x000fe20003f46070 */
[----:B------:R-:W-:Y:S02]  /*1a3d0*/  @!P5 HFMA2.BF16_V2 R58, -RZ.H0_H0, RZ.H0_H0, -R74.H0_H0 ;  /* 0x200000ffff3ad231 */ /* 0x000fe4000034094a */
[----:B------:R-:W-:Y:S01]  /*1a3e0*/  FADD.FTZ R0, R3, R9 ;  /* 0x0000000903007221 */ /* 0x000fe20000010000 */
[----:B----4-:R-:W-:-:S09]  /*1a3f0*/  @!P3 HFMA2.BF16_V2 R207, -RZ.H0_H0, RZ.H0_H0, -R70.H0_H0 ;  /* 0x200000ffffcfb231 */ /* 0x010fd20000340946 */
[----:B------:R-:W-:Y:S01]  /*1a400*/  @!P2 HFMA2.BF16_V2 R202, -RZ.H0_H0, RZ.H0_H0, -R69.H0_H0 ;  /* 0x200000ffffcaa231 */ /* 0x000fe20000340945 */
[----:B------:R-:W-:Y:S01]  /*1a410*/  PRMT R5, R58, 0x7610, R5 ;  /* 0x000076103a057816 */ /* 0x000fe20000000005 */
[----:B------:R-:W-:Y:S01]  /*1a420*/  FADD.FTZ R58, R2, R0 ;  /* 0x00000000023a7221 */ /* 0x000fe20000010000 */
[----:B------:R-:W-:Y:S02]  /*1a430*/  PRMT R13, R207, 0x7610, R13 ;  /* 0x00007610cf0d7816 */ /* 0x000fe4000000000d */
[----:B------:R-:W-:Y:S01]  /*1a440*/  PRMT R12, R202, 0x7610, R12 ;  /* 0x00007610ca0c7816 */ /* 0x000fe2000000000c */
[----:B------:R1:W-:Y:S01]  /*1a450*/  MUFU.EX2 R2, R234 ;  /* 0x000000ea00027308 */ /* 0x0003e20000000800 */
[----:B------:R-:W-:Y:S02]  /*1a460*/  IMAD.MOV.U32 R202, RZ, RZ, R200 ;  /* 0x000000ffffca7224 */ /* 0x000fe400078e00c8 */
[----:B------:R-:W-:-:S05]  /*1a470*/  @!P1 HFMA2.BF16_V2 R177, -RZ.H0_H0, RZ.H0_H0, -R72.H0_H0 ;  /* 0x200000ffffb19231 */ /* 0x000fca0000340948 */
[----:B------:R3:W-:Y:S01]  /*1a480*/  MUFU.EX2 R3, R204 ;  /* 0x000000cc00037308 */ /* 0x0007e20000000800 */
[----:B------:R-:W-:Y:S02]  /*1a490*/  IMAD.MOV.U32 R207, RZ, RZ, R189 ;  /* 0x000000ffffcf7224 */ /* 0x000fe400078e00bd */
[----:B------:R-:W-:Y:S01]  /*1a4a0*/  IMAD.MOV.U32 R213, RZ, RZ, R226 ;  /* 0x000000ffffd57224 */ /* 0x000fe200078e00e2 */
[----:B------:R-:W-:Y:S01]  /*1a4b0*/  PRMT R9, R177, 0x7610, R9 ;  /* 0x00007610b1097816 */ /* 0x000fe20000000009 */
[----:B------:R-:W-:Y:S01]  /*1a4c0*/  IMAD.MOV.U32 R200, RZ, RZ, R187 ;  /* 0x000000ffffc87224 */ /* 0x000fe200078e00bb */
[----:B------:R-:W-:Y:S01]  /*1a4d0*/  PRMT R177, R70, 0x5410, R69 ;  /* 0x0000541046b17816 */ /* 0x000fe20000000045 */
[----:B------:R-:W-:Y:S01]  /*1a4e0*/  IMAD.MOV.U32 R189, RZ, RZ, R181 ;  /* 0x000000ffffbd7224 */ /* 0x000fe200078e00b5 */
[----:B------:R4:W4:Y:S01]  /*1a4f0*/  MUFU.EX2 R6, R238 ;  /* 0x000000ee00067308 */ /* 0x0009220000000800 */
[----:B-1----:R-:W-:Y:S01]  /*1a500*/  IMAD.MOV.U32 R234, RZ, RZ, R194 ;  /* 0x000000ffffea7224 */ /* 0x002fe200078e00c2 */
[----:B------:R-:W-:Y:S01]  /*1a510*/  @!P2 PRMT R69, R12, 0x5410, RZ ;  /* 0x000054100c45a816 */ /* 0x000fe200000000ff */
[----:B------:R-:W-:Y:S01]  /*1a520*/  IMAD.MOV.U32 R194, RZ, RZ, R223 ;  /* 0x000000ffffc27224 */ /* 0x000fe200078e00df */
[----:B------:R-:W2:Y:S04]  /*1a530*/  LDL R226, [R1+0x60] ;  /* 0x0000600001e27983 */ /* 0x000ea80000100800 */
[----:B------:R-:W2:Y:S01]  /*1a540*/  LDL R223, [R1+0x70] ;  /* 0x0000700001df7983 */ /* 0x000ea20000100800 */
[----:B---3--:R-:W-:-:S03]  /*1a550*/  IMAD.MOV.U32 R204, RZ, RZ, R190 ;  /* 0x000000ffffcc7224 */ /* 0x008fc600078e00be */
[----:B------:R-:W3:Y:S04]  /*1a560*/  LDL R187, [R1+0x64] ;  /* 0x0000640001bb7983 */ /* 0x000ee80000100800 */
[----:B------:R-:W3:Y:S04]  /*1a570*/  LDL R190, [R1+0x50] ;  /* 0x0000500001be7983 */ /* 0x000ee80000100800 */
[----:B----4-:R-:W4:Y:S04]  /*1a580*/  LDL R238, [R1+0x84] ;  /* 0x0000840001ee7983 */ /* 0x010f280000100800 */
[----:B------:R-:W4:Y:S04]  /*1a590*/  LDL R181, [R1+0x54] ;  /* 0x0000540001b57983 */ /* 0x000f280000100800 */
[----:B------:R1:W4:Y:S01]  /*1a5a0*/  LDL.LU.S16 R12, [R1+0x50] ;  /* 0x00005000010c7983 */ /* 0x0003220000300600 */
[----:B------:R-:W-:-:S05]  /*1a5b0*/  PRMT R73, R40, 0x7632, R73 ;  /* 0x0000763228497816 */ /* 0x000fca0000000049 */
[----:B------:R-:W-:-:S05]  /*1a5c0*/  @!P4 HFMA2.BF16_V2 R178, -RZ.H0_H0, RZ.H0_H0, -R73.H0_H0 ;  /* 0x200000ffffb2c231 */ /* 0x000fca0000340949 */
[----:B------:R-:W-:Y:S02]  /*1a5d0*/  PRMT R0, R178, 0x7610, R0 ;  /* 0x00007610b2007816 */ /* 0x000fe40000000000 */
[----:B------:R-:W-:Y:S02]  /*1a5e0*/  PRMT R178, R74, 0x5410, R73 ;  /* 0x000054104ab27816 */ /* 0x000fe40000000049 */
[----:B------:R-:W-:Y:S02]  /*1a5f0*/  @!P5 PRMT R74, R5, 0x5410, RZ ;  /* 0x00005410054ad816 */ /* 0x000fe400000000ff */
[----:B------:R-:W1:Y:S01]  /*1a600*/  MUFU.EX2 R5, R221 ;  /* 0x000000dd00057308 */ /* 0x000e620000000800 */
[----:B------:R-:W-:Y:S01]  /*1a610*/  @!P4 PRMT R73, R0, 0x5410, RZ ;  /* 0x000054100049c816 */ /* 0x000fe200000000ff */
[----:B------:R-:W-:-:S04]  /*1a620*/  FADD.FTZ R0, R6, R4 ;  /* 0x0000000406007221 */ /* 0x000fc80000010000 */
[C---:B------:R-:W-:Y:S01]  /*1a630*/  FADD.FTZ R0, R2.reuse, R0 ;  /* 0x0000000002007221 */ /* 0x040fe20000010000 */
[----:B------:R-:W-:Y:S02]  /*1a640*/  LOP3.LUT R8, R21, R225, R248, 0x96, !PT ;  /* 0x000000e115087212 */ /* 0x000fe400078e96f8 */
[----:B------:R-:W-:Y:S02]  /*1a650*/  PRMT R71, R23, 0x7632, R71 ;  /* 0x0000763217477816 */ /* 0x000fe40000000047 */
[----:B------:R-:W-:Y:S01]  /*1a660*/  F2FP.BF16.F32.PACK_AB R37, R2, R6 ;  /* 0x000000060225723e */ /* 0x000fe200000010ff */
[----:B-1----:R-:W-:Y:S01]  /*1a670*/  FADD.FTZ R0, R5, R0 ;  /* 0x0000000005007221 */ /* 0x002fe20000010000 */
[----:B------:R-:W-:Y:S01]  /*1a680*/  IMAD.MOV.U32 R221, RZ, RZ, R186 ;  /* 0x000000ffffdd7224 */ /* 0x000fe200078e00ba */
[C---:B------:R-:W-:Y:S02]  /*1a690*/  F2FP.BF16.F32.PACK_AB R162, R3.reuse, R5 ;  /* 0x0000000503a2723e */ /* 0x040fe400000010ff */
[----:B------:R-:W-:Y:S01]  /*1a6a0*/  FADD.FTZ R186, R3, R0 ;  /* 0x0000000003ba7221 */ /* 0x000fe20000010000 */
[----:B------:R-:W-:Y:S01]  /*1a6b0*/  IMAD.WIDE.U32 R2, R8, -0x2daee0ad, RZ ;  /* 0xd2511f5308027825 */ /* 0x000fe200078e00ff */
[----:B------:R-:W-:-:S04]  /*1a6c0*/  LOP3.LUT R10, R197, R224, R20, 0x96, !PT ;  /* 0x000000e0c50a7212 */ /* 0x000fc800078e9614 */
[----:B------:R-:W-:-:S05]  /*1a6d0*/  LOP3.LUT R0, R3, R232, R246, 0x96, !PT ;  /* 0x000000e803007212 */ /* 0x000fca00078e96f6 */
[----:B------:R-:W-:-:S05]  /*1a6e0*/  IMAD.WIDE.U32 R4, R0, -0x326172a9, RZ ;  /* 0xcd9e8d5700047825 */ /* 0x000fca00078e00ff */
[----:B------:R-:W-:Y:S02]  /*1a6f0*/  LOP3.LUT R3, R5, R219, R196, 0x96, !PT ;  /* 0x000000db05037212 */ /* 0x000fe400078e96c4 */
[----:B------:R-:W-:Y:S02]  /*1a700*/  PRMT R49, R33, 0x7610, R49 ;  /* 0x0000761021317816 */ /* 0x000fe40000000031 */
[----:B------:R-:W-:Y:S02]  /*1a710*/  @!P3 PRMT R70, R13, 0x5410, RZ ;  /* 0x000054100d46b816 */ /* 0x000fe400000000ff */
[----:B------:R1:W4:Y:S01]  /*1a720*/  LDL.LU.S16 R13, [R1+0x54] ;  /* 0x00005400010d7983 */ /* 0x0003220000300600 */
[----:B------:R-:W-:Y:S01]  /*1a730*/  PRMT R48, R33, 0x7632, R48 ;  /* 0x0000763221307816 */ /* 0x000fe20000000030 */
[----:B--2---:R-:W-:-:S05]  /*1a740*/  @!P0 HFMA2.BF16_V2 R176, -RZ.H0_H0, RZ.H0_H0, -R71.H0_H0 ;  /* 0x200000ffffb08231 */ /* 0x004fca0000340947 */
[----:B------:R-:W-:Y:S02]  /*1a750*/  PRMT R7, R176, 0x7610, R7 ;  /* 0x00007610b0077816 */ /* 0x000fe40000000007 */
[----:B------:R-:W-:Y:S02]  /*1a760*/  PRMT R176, R72, 0x5410, R71 ;  /* 0x0000541048b07816 */ /* 0x000fe40000000047 */
[----:B------:R-:W-:Y:S01]  /*1a770*/  @!P0 PRMT R71, R7, 0x5410, RZ ;  /* 0x0000541007478816 */ /* 0x000fe200000000ff */
[----:B------:R-:W-:-:S05]  /*1a780*/  IMAD.WIDE.U32 R6, R10, -0x2daee0ad, RZ ;  /* 0xd2511f530a067825 */ /* 0x000fca00078e00ff */
[----:B------:R-:W-:Y:S01]  /*1a790*/  LOP3.LUT R0, R7, R241, R2, 0x96, !PT ;  /* 0x000000f107007212 */ /* 0x000fe200078e9602 */
[----:B------:R-:W-:-:S05]  /*1a7a0*/  IMAD.WIDE.U32 R2, R3, -0x2daee0ad, RZ ;  /* 0xd2511f5303027825 */ /* 0x000fca00078e00ff */
[----:B------:R-:W-:Y:S01]  /*1a7b0*/  LOP3.LUT R3, R3, R239, R6, 0x96, !PT ;  /* 0x000000ef03037212 */ /* 0x000fe200078e9606 */
[----:B------:R-:W-:Y:S01]  /*1a7c0*/  IMAD.WIDE.U32 R6, R0, -0x326172a9, RZ ;  /* 0xcd9e8d5700067825 */ /* 0x000fe200078e00ff */
[----:B------:R-:W-:-:S04]  /*1a7d0*/  @!P1 PRMT R72, R9, 0x5410, RZ ;  /* 0x0000541009489816 */ /* 0x000fc800000000ff */
[----:B------:R-:W-:-:S05]  /*1a7e0*/  LOP3.LUT R0, R7, R237, R4, 0x96, !PT ;  /* 0x000000ed07007212 */ /* 0x000fca00078e9604 */
[----:B------:R-:W-:-:S05]  /*1a7f0*/  IMAD.WIDE.U32 R8, R0, -0x2daee0ad, RZ ;  /* 0xd2511f5300087825 */ /* 0x000fca00078e00ff */
        /* <DEDUP_REMOVED lines=10> */
[----:B------:R-:W-:-:S04]  /*1a8a0*/  SHF.R.U32.HI R4, RZ, 0x10, R0 ;  /* 0x00000010ff047819 */ /* 0x000fc80000011600 */
[----:B------:R-:W-:-:S04]  /*1a8b0*/  LOP3.LUT R4, R4, 0xff, RZ, 0xc0, !PT ;  /* 0x000000ff04047812 */ /* 0x000fc800078ec0ff */
[----:B------:R-:W-:Y:S01]  /*1a8c0*/  ISETP.GE.U32.AND P0, PT, R193, R4, PT ;  /* 0x00000004c100720c */ /* 0x000fe20003f06070 */
[----:B---3--:R-:W-:Y:S01]  /*1a8d0*/  FMUL.FTZ R252, R190, R159 ;  /* 0x0000009fbefc7220 */ /* 0x008fe20000410000 */
[----:B------:R-:W-:Y:S01]  /*1a8e0*/  PRMT R190, R49, 0x5410, R48 ;  /* 0x0000541031be7816 */ /* 0x000fe20000000030 */
[----:B----4-:R-:W-:-:S05]  /*1a8f0*/  @!P5 HFMA2.BF16_V2 R12, -RZ.H0_H0, RZ.H0_H0, -R49.H0_H0 ;  /* 0x200000ffff0cd231 */ /* 0x010fca0000340931 */
[----:B------:R-:W-:-:S04]  /*1a900*/  PRMT R4, R12, 0x7610, R4 ;  /* 0x000076100c047816 */ /* 0x000fc80000000004 */
[----:B------:R-:W-:Y:S02]  /*1a910*/  @!P5 PRMT R49, R4, 0x5410, RZ ;  /* 0x000054100431d816 */ /* 0x000fe400000000ff */
[----:B------:R1:W2:Y:S04]  /*1a920*/  LDL.LU.S16 R4, [R1+0x60] ;  /* 0x0000600001047983 */ /* 0x0002a80000300600 */
[----:B------:R1:W3:Y:S01]  /*1a930*/  LDL.LU.S16 R12, [R1+0x64] ;  /* 0x00006400010c7983 */ /* 0x0002e20000300600 */
[----:B------:R-:W-:-:S04]  /*1a940*/  SHF.R.U32.HI R0, RZ, 0x18, R0 ;  /* 0x00000018ff007819 */ /* 0x000fc80000011600 */
[C---:B------:R-:W-:Y:S02]  /*1a950*/  ISETP.GE.U32.AND P3, PT, R193.reuse, R0, PT ;  /* 0x00000000c100720c */ /* 0x040fe40003f66070 */
[C---:B------:R-:W-:Y:S02]  /*1a960*/  LOP3.LUT R0, R2.reuse, 0xff, RZ, 0xc0, !PT ;  /* 0x000000ff02007812 */ /* 0x040fe400078ec0ff */
[----:B------:R-:W-:Y:S02]  /*1a970*/  LOP3.LUT R3, R2, 0xffff, RZ, 0xc0, !PT ;  /* 0x0000ffff02037812 */ /* 0x000fe400078ec0ff */
[----:B------:R-:W-:Y:S02]  /*1a980*/  ISETP.GE.U32.AND P1, PT, R193, R0, PT ;  /* 0x00000000c100720c */ /* 0x000fe40003f26070 */
[--C-:B------:R-:W-:Y:S02]  /*1a990*/  SHF.R.U32.HI R0, RZ, 0x18, R2.reuse ;  /* 0x00000018ff007819 */ /* 0x100fe40000011602 */
[----:B------:R-:W-:-:S02]  /*1a9a0*/  SHF.R.U32.HI R2, RZ, 0x10, R2 ;  /* 0x00000010ff027819 */ /* 0x000fc40000011602 */
[----:B------:R-:W-:Y:S02]  /*1a9b0*/  ISETP.GE.U32.AND P4, PT, R193, R0, PT ;  /* 0x00000000c100720c */ /* 0x000fe40003f86070 */
[----:B------:R-:W-:Y:S01]  /*1a9c0*/  LOP3.LUT R2, R2, 0xff, RZ, 0xc0, !PT ;  /* 0x000000ff02027812 */ /* 0x000fe200078ec0ff */
[----:B------:R-:W-:Y:S01]  /*1a9d0*/  FADD.FTZ R0, R47, R38 ;  /* 0x000000262f007221 */ /* 0x000fe20000010000 */
[----:B------:R-:W-:Y:S02]  /*1a9e0*/  PRMT R47, R35, 0x7632, R47 ;  /* 0x00007632232f7816 */ /* 0x000fe4000000002f */
[----:B------:R-:W-:Y:S02]  /*1a9f0*/  ISETP.GE.U32.AND P5, PT, R193, R2, PT ;  /* 0x00000002c100720c */ /* 0x000fe40003fa6070 */
[----:B------:R-:W-:Y:S02]  /*1aa00*/  SHF.R.U32.HI R2, RZ, 0x8, R3 ;  /* 0x00000008ff027819 */ /* 0x000fe40000011603 */
[----:B------:R-:W-:-:S02]  /*1aa10*/  LOP3.LUT R6, R5, R235, R6, 0x96, !PT ;  /* 0x000000eb05067212 */ /* 0x000fc400078e9606 */
[----:B------:R-:W-:Y:S01]  /*1aa20*/  LOP3.LUT R5, R161, R225, R248, 0x96, !PT ;  /* 0x000000e1a1057212 */ /* 0x000fe200078e96f8 */
[----:B------:R-:W-:-:S05]  /*1aa30*/  @!P2 HFMA2.BF16_V2 R13, -RZ.H0_H0, RZ.H0_H0, -R48.H0_H0 ;  /* 0x200000ffff0da231 */ /* 0x000fca0000340930 */
[----:B------:R-:W-:Y:S01]  /*1aa40*/  PRMT R3, R13, 0x7610, R3 ;  /* 0x000076100d037816 */ /* 0x000fe20000000003 */
[----:B------:R-:W-:Y:S01]  /*1aa50*/  FADD.FTZ R13, R46, R0 ;  /* 0x000000002e0d7221 */ /* 0x000fe20000010000 */
[----:B------:R-:W-:Y:S01]  /*1aa60*/  PRMT R46, R35, 0x7610, R46 ;  /* 0x00007610232e7816 */ /* 0x000fe2000000002e */
[----:B------:R-:W-:Y:S02]  /*1aa70*/  IMAD.MOV.U32 R248, RZ, RZ, R200 ;  /* 0x000000fffff87224 */ /* 0x000fe400078e00c8 */
[----:B------:R-:W-:Y:S01]  /*1aa80*/  IMAD.MOV.U32 R200, RZ, RZ, R189 ;  /* 0x000000ffffc87224 */ /* 0x000fe200078e00bd */
[----:B------:R-:W-:Y:S01]  /*1aa90*/  PRMT R189, R46, 0x5410, R47 ;  /* 0x000054102ebd7816 */ /* 0x000fe2000000002f */
[----:B--2---:R-:W-:Y:S02]  /*1aaa0*/  @!P3 HFMA2.BF16_V2 R4, -RZ.H0_H0, RZ.H0_H0, -R47.H0_H0 ;  /* 0x200000ffff04b231 */ /* 0x004fe4000034092f */
[----:B---3--:R-:W-:-:S03]  /*1aab0*/  @!P0 HFMA2.BF16_V2 R12, -RZ.H0_H0, RZ.H0_H0, -R46.H0_H0 ;  /* 0x200000ffff0c8231 */ /* 0x008fc6000034092e */
[----:B------:R-:W-:Y:S02]  /*1aac0*/  PRMT R188, R4, 0x7610, R188 ;  /* 0x0000761004bc7816 */ /* 0x000fe400000000bc */
[----:B------:R-:W-:Y:S02]  /*1aad0*/  PRMT R9, R12, 0x7610, R9 ;  /* 0x000076100c097816 */ /* 0x000fe40000000009 */
[----:B------:R-:W-:Y:S02]  /*1aae0*/  @!P3 PRMT R47, R188, 0x5410, RZ ;  /* 0x00005410bc2fb816 */ /* 0x000fe400000000ff */
[----:B------:R1:W2:Y:S01]  /*1aaf0*/  LDL.LU.S16 R188, [R1+0x70] ;  /* 0x0000700001bc7983 */ /* 0x0002a20000300600 */
[----:B------:R-:W-:-:S03]  /*1ab00*/  @!P0 PRMT R46, R9, 0x5410, RZ ;  /* 0x00005410092e8816 */ /* 0x000fc600000000ff */
[----:B------:R1:W3:Y:S04]  /*1ab10*/  LDL.LU.S16 R12, [R1+0x74] ;  /* 0x00007400010c7983 */ /* 0x0002e80000300600 */
[----:B------:R1:W4:Y:S01]  /*1ab20*/  LDL.LU.S16 R9, [R1+0x80] ;  /* 0x0000800001097983 */ /* 0x0003220000300600 */
[----:B------:R-:W-:Y:S02]  /*1ab30*/  LOP3.LUT R2, R2, 0xffff, RZ, 0xc0, !PT ;  /* 0x0000ffff02027812 */ /* 0x000fe400078ec0ff */
[----:B------:R-:W-:Y:S02]  /*1ab40*/  @!P2 PRMT R48, R3, 0x5410, RZ ;  /* 0x000054100330a816 */ /* 0x000fe400000000ff */
[----:B------:R-:W-:Y:S02]  /*1ab50*/  ISETP.GE.U32.AND P2, PT, R193, R2, PT ;  /* 0x00000002c100720c */ /* 0x000fe40003f46070 */
[----:B------:R-:W-:-:S02]  /*1ab60*/  PRMT R44, R36, 0x7632, R44 ;  /* 0x00007632242c7816 */ /* 0x000fc4000000002c */
[----:B------:R-:W-:Y:S02]  /*1ab70*/  PRMT R45, R36, 0x7610, R45 ;  /* 0x00007610242d7816 */ /* 0x000fe4000000002d */
[----:B------:R-:W-:Y:S01]  /*1ab80*/  PRMT R43, R31, 0x7610, R43 ;  /* 0x000076101f2b7816 */ /* 0x000fe2000000002b */
[----:B------:R-:W-:-:S04]  /*1ab90*/  IMAD.WIDE.U32 R2, R6, -0x2daee0ad, RZ ;  /* 0xd2511f5306027825 */ /* 0x000fc800078e00ff */
[-C--:B------:R-:W-:Y:S01]  /*1aba0*/  FMUL.FTZ R203, R203, R159.reuse ;  /* 0x0000009fcbcb7220 */ /* 0x080fe20000410000 */
[-C--:B------:R-:W-:Y:S01]  /*1abb0*/  FMUL.FTZ R238, R238, R159.reuse ;  /* 0x0000009feeee7220 */ /* 0x080fe20000410000 */
[-C--:B------:R-:W-:Y:S01]  /*1abc0*/  FMUL.FTZ R223, R223, R159.reuse ;  /* 0x0000009fdfdf7220 */ /* 0x080fe20000410000 */
[-C--:B------:R-:W-:Y:S01]  /*1abd0*/  FMUL.FTZ R245, R245, R159.reuse ;  /* 0x0000009ff5f57220 */ /* 0x080fe20000410000 */
[-C--:B------:R-:W-:Y:S01]  /*1abe0*/  FMUL.FTZ R226, R226, R159.reuse ;  /* 0x0000009fe2e27220 */ /* 0x080fe20000410000 */
[-C--:B------:R-:W-:Y:S01]  /*1abf0*/  FMUL.FTZ R187, R187, R159.reuse ;  /* 0x0000009fbbbb7220 */ /* 0x080fe20000410000 */
[----:B------:R-:W-:Y:S01]  /*1ac00*/  FMUL.FTZ R181, R181, R159 ;  /* 0x0000009fb5b57220 */ /* 0x000fe20000410000 */
[----:B------:R-:W-:Y:S01]  /*1ac10*/  LOP3.LUT R0, R3, R155, R8, 0x96, !PT ;  /* 0x0000009b03007212 */ /* 0x000fe200078e9608 */
[----:B------:R-:W-:Y:S01]  /*1ac20*/  IMAD.MOV.U32 R249, RZ, RZ, R248 ;  /* 0x000000fffff97224 */ /* 0x000fe200078e00f8 */
[----:B------:R-:W-:Y:S01]  /*1ac30*/  PRMT R42, R31, 0x7632, R42 ;  /* 0x000076321f2a7816 */ /* 0x000fe2000000002a */
[----:B------:R-:W-:-:S02]  /*1ac40*/  IMAD.MOV.U32 R248, RZ, RZ, R216 ;  /* 0x000000fffff87224 */ /* 0x000fc400078e00d8 */
[----:B------:R-:W-:Y:S02]  /*1ac50*/  IMAD.MOV.U32 R216, RZ, RZ, R200 ;  /* 0x000000ffffd87224 */ /* 0x000fe400078e00c8 */
[----:B------:R1:W4:Y:S01]  /*1ac60*/  LDL.LU.S16 R200, [R1+0x84] ;  /* 0x0000840001c87983 */ /* 0x0003220000300600 */
[----:B--2---:R-:W-:Y:S02]  /*1ac70*/  @!P1 HFMA2.BF16_V2 R188, -RZ.H0_H0, RZ.H0_H0, -R45.H0_H0 ;  /* 0x200000ffffbc9231 */ /* 0x004fe4000034092d */
[----:B---3--:R-:W-:Y:S02]  /*1ac80*/  @!P2 HFMA2.BF16_V2 R12, -RZ.H0_H0, RZ.H0_H0, -R44.H0_H0 ;  /* 0x200000ffff0ca231 */ /* 0x008fe4000034092c */
[----:B----4-:R-:W-:-:S03]  /*1ac90*/  @!P5 HFMA2.BF16_V2 R9, -RZ.H0_H0, RZ.H0_H0, -R43.H0_H0 ;  /* 0x200000ffff09d231 */ /* 0x010fc6000034092b */
[----:B------:R-:W-:Y:S02]  /*1aca0*/  PRMT R11, R12, 0x7610, R11 ;  /* 0x000076100c0b7816 */ /* 0x000fe4000000000b */
[----:B------:R-:W-:Y:S01]  /*1acb0*/  PRMT R159, R188, 0x7610, R159 ;  /* 0x00007610bc9f7816 */ /* 0x000fe2000000009f */
[----:B------:R1:W2:Y:S01]  /*1acc0*/  LDL.LU.S16 R12, [R1+0x114] ;  /* 0x00011400010c7983 */ /* 0x0002a20000300600 */
[----:B------:R-:W-:Y:S02]  /*1acd0*/  PRMT R8, R9, 0x7610, R8 ;  /* 0x0000761009087816 */ /* 0x000fe40000000008 */
[----:B------:R-:W-:Y:S02]  /*1ace0*/  PRMT R188, R45, 0x5410, R44 ;  /* 0x000054102dbc7816 */ /* 0x000fe4000000002c */
[----:B------:R-:W-:Y:S02]  /*1acf0*/  @!P1 PRMT R45, R159, 0x5410, RZ ;  /* 0x000054109f2d9816 */ /* 0x000fe400000000ff */
[----:B------:R-:W-:-:S02]  /*1ad00*/  @!P2 PRMT R44, R11, 0x5410, RZ ;  /* 0x000054100b2ca816 */ /* 0x000fc400000000ff */
[----:B------:R-:W-:Y:S01]  /*1ad10*/  PRMT R159, R43, 0x5410, R42 ;  /* 0x000054102b9f7816 */ /* 0x000fe2000000002a */
[----:B------:R1:W3:Y:S01]  /*1ad20*/  LDL.LU.S16 R11, [R1+0x110] ;  /* 0x00011000010b7983 */ /* 0x0002e20000300600 */
[----:B------:R-:W-:-:S03]  /*1ad30*/  @!P5 PRMT R43, R8, 0x5410, RZ ;  /* 0x00005410082bd816 */ /* 0x000fc600000000ff */
[----:B------:R1:W4:Y:S04]  /*1ad40*/  LDL.LU.S16 R9, [R1+0x10c] ;  /* 0x00010c0001097983 */ /* 0x0003280000300600 */
[----:B------:R1:W4:Y:S01]  /*1ad50*/  LDL.LU.S16 R8, [R1+0x108] ;  /* 0x0001080001087983 */ /* 0x0003220000300600 */
[----:B------:R-:W-:-:S04]  /*1ad60*/  LOP3.LUT R4, R0, 0xff, RZ, 0xc0, !PT ;  /* 0x000000ff00047812 */ /* 0x000fc800078ec0ff */
[----:B------:R-:W-:Y:S02]  /*1ad70*/  ISETP.GE.U32.AND P3, PT, R193, R4, PT ;  /* 0x00000004c100720c */ /* 0x000fe40003f66070 */
[----:B------:R-:W-:-:S04]  /*1ad80*/  SHF.R.U32.HI R4, RZ, 0x18, R0 ;  /* 0x00000018ff047819 */ /* 0x000fc80000011600 */
[C---:B------:R-:W-:Y:S02]  /*1ad90*/  ISETP.GE.U32.AND P0, PT, R193.reuse, R4, PT ;  /* 0x00000004c100720c */ /* 0x040fe40003f06070 */
[----:B------:R-:W-:Y:S02]  /*1ada0*/  SHF.R.U32.HI R4, RZ, 0x10, R0 ;  /* 0x00000010ff047819 */ /* 0x000fe40000011600 */
[----:B------:R-:W-:Y:S02]  /*1adb0*/  LOP3.LUT R0, R0, 0xffff, RZ, 0xc0, !PT ;  /* 0x0000ffff00007812 */ /* 0x000fe400078ec0ff */
[----:B------:R-:W-:Y:S02]  /*1adc0*/  LOP3.LUT R4, R4, 0xff, RZ, 0xc0, !PT ;  /* 0x000000ff04047812 */ /* 0x000fe400078ec0ff */
[----:B------:R-:W-:Y:S02]  /*1add0*/  SHF.R.U32.HI R0, RZ, 0x8, R0 ;  /* 0x00000008ff007819 */ /* 0x000fe40000011600 */
[----:B------:R-:W-:-:S02]  /*1ade0*/  ISETP.GE.U32.AND P1, PT, R193, R4, PT ;  /* 0x00000004c100720c */ /* 0x000fc40003f26070 */
[----:B------:R-:W-:-:S04]  /*1adf0*/  LOP3.LUT R0, R0, 0xffff, RZ, 0xc0, !PT ;  /* 0x0000ffff00007812 */ /* 0x000fc800078ec0ff */
[----:B------:R-:W-:Y:S02]  /*1ae00*/  ISETP.GE.U32.AND P2, PT, R193, R0, PT ;  /* 0x00000000c100720c */ /* 0x000fe40003f46070 */
[C---:B------:R-:W-:Y:S02]  /*1ae10*/  PRMT R41, R17.reuse, 0x7610, R41 ;  /* 0x0000761011297816 */ /* 0x040fe40000000029 */
[----:B------:R-:W-:Y:S01]  /*1ae20*/  PRMT R40, R17, 0x7632, R40 ;  /* 0x0000763211287816 */ /* 0x000fe20000000028 */
[----:B------:R-:W-:Y:S01]  /*1ae30*/  @!P4 HFMA2.BF16_V2 R200, -RZ.H0_H0, RZ.H0_H0, -R42.H0_H0 ;  /* 0x200000ffffc8c231 */ /* 0x000fe2000034092a */
[C---:B------:R-:W-:Y:S02]  /*1ae40*/  PRMT R39, R30.reuse, 0x7610, R39 ;  /* 0x000076101e277816 */ /* 0x040fe40000000027 */
[----:B------:R-:W-:Y:S01]  /*1ae50*/  PRMT R38, R30, 0x7632, R38 ;  /* 0x000076321e267816 */ /* 0x000fe20000000026 */
[----:B------:R-:W-:Y:S01]  /*1ae60*/  IMAD.MOV.U32 R240, RZ, RZ, R249 ;  /* 0x000000fffff07224 */ /* 0x000fe200078e00f9 */
[----:B------:R-:W-:Y:S01]  /*1ae70*/  PRMT R10, R200, 0x7610, R10 ;  /* 0x00007610c80a7816 */ /* 0x000fe2000000000a */
[----:B------:R-:W-:-:S02]  /*1ae80*/  IMAD.MOV.U32 R249, RZ, RZ, R248 ;  /* 0x000000fffff97224 */ /* 0x000fc400078e00f8 */
[----:B------:R-:W-:Y:S02]  /*1ae90*/  IMAD.MOV.U32 R248, RZ, RZ, R234 ;  /* 0x000000fffff87224 */ /* 0x000fe400078e00ea */
[----:B------:R-:W-:Y:S02]  /*1aea0*/  IMAD.MOV.U32 R234, RZ, RZ, R221 ;  /* 0x000000ffffea7224 */ /* 0x000fe400078e00dd */
[----:B------:R-:W-:Y:S01]  /*1aeb0*/  IMAD.MOV.U32 R221, RZ, RZ, R202 ;  /* 0x000000ffffdd7224 */ /* 0x000fe200078e00ca */
[----:B------:R-:W-:Y:S02]  /*1aec0*/  PRMT R202, R41, 0x5410, R40 ;  /* 0x0000541029ca7816 */ /* 0x000fe40000000028 */
[----:B------:R-:W-:Y:S02]  /*1aed0*/  @!P4 PRMT R42, R10, 0x5410, RZ ;  /* 0x000054100a2ac816 */ /* 0x000fe400000000ff */
[----:B------:R-:W-:Y:S02]  /*1aee0*/  SHF.R.U32.HI R10, RZ, 0x18, R2 ;  /* 0x00000018ff0a7819 */ /* 0x000fe40000011602 */
[----:B------:R-:W-:Y:S01]  /*1aef0*/  PRMT R200, R39, 0x5410, R38 ;  /* 0x0000541027c87816 */ /* 0x000fe20000000026 */
[----:B------:R-:W-:-:S02]  /*1af00*/  IMAD.MOV.U32 R247, RZ, RZ, R240 ;  /* 0x000000fffff77224 */ /* 0x000fc400078e00f0 */
[----:B------:R-:W-:Y:S02]  /*1af10*/  IMAD.MOV.U32 R240, RZ, RZ, R214 ;  /* 0x000000fffff07224 */ /* 0x000fe400078e00d6 */
[----:B------:R-:W-:Y:S02]  /*1af20*/  IMAD.MOV.U32 R214, RZ, RZ, R207 ;  /* 0x000000ffffd67224 */ /* 0x000fe400078e00cf */
[----:B------:R-:W-:Y:S02]  /*1af30*/  IMAD.MOV.U32 R207, RZ, RZ, R191 ;  /* 0x000000ffffcf7224 */ /* 0x000fe400078e00bf */
[----:B------:R1:W4:Y:S01]  /*1af40*/  LDL.LU.S16 R191, [R1+0x118] ;  /* 0x0001180001bf7983 */ /* 0x0003220000300600 */
[----:B--2---:R-:W-:-:S05]  /*1af50*/  @!P3 HFMA2.BF16_V2 R12, -RZ.H0_H0, RZ.H0_H0, -R39.H0_H0 ;  /* 0x200000ffff0cb231 */ /* 0x004fca0000340927 */
[----:B------:R-:W-:Y:S01]  /*1af60*/  PRMT R7, R12, 0x7610, R7 ;  /* 0x000076100c077816 */ /* 0x000fe20000000007 */
[----:B---3--:R-:W-:Y:S02]  /*1af70*/  @!P2 HFMA2.BF16_V2 R11, -RZ.H0_H0, RZ.H0_H0, -R38.H0_H0 ;  /* 0x200000ffff0ba231 */ /* 0x008fe40000340926 */
[----:B----4-:R-:W-:Y:S02]  /*1af80*/  @!P1 HFMA2.BF16_V2 R9, -RZ.H0_H0, RZ.H0_H0, -R41.H0_H0 ;  /* 0x200000ffff099231 */ /* 0x010fe40000340929 */
[----:B------:R-:W-:-:S03]  /*1af90*/  @!P0 HFMA2.BF16_V2 R8, -RZ.H0_H0, RZ.H0_H0, -R40.H0_H0 ;  /* 0x200000ffff088231 */ /* 0x000fc60000340928 */
[----:B------:R-:W-:Y:S02]  /*1afa0*/  PRMT R4, R9, 0x7610, R4 ;  /* 0x0000761009047816 */ /* 0x000fe40000000004 */
[----:B------:R-:W-:Y:S02]  /*1afb0*/  PRMT R0, R8, 0x7610, R0 ;  /* 0x0000761008007816 */ /* 0x000fe40000000000 */
[----:B------:R-:W-:Y:S02]  /*1afc0*/  PRMT R6, R11, 0x7610, R6 ;  /* 0x000076100b067816 */ /* 0x000fe40000000006 */
[----:B------:R-:W-:Y:S01]  /*1afd0*/  @!P1 PRMT R41, R4, 0x5410, RZ ;  /* 0x0000541004299816 */ /* 0x000fe200000000ff */
[----:B------:R-:W-:Y:S01]  /*1afe0*/  IMAD.WIDE.U32 R4, R5, -0x2daee0ad, RZ ;  /* 0xd2511f5305047825 */ /* 0x000fe200078e00ff */
[----:B------:R-:W-:Y:S02]  /*1aff0*/  @!P0 PRMT R40, R0, 0x5410, RZ ;  /* 0x0000541000288816 */ /* 0x000fe400000000ff */
[----:B------:R-:W-:-:S02]  /*1b000*/  LOP3.LUT R0, R2, 0xff, RZ, 0xc0, !PT ;  /* 0x000000ff02007812 */ /* 0x000fc400078ec0ff */
[----:B------:R-:W-:Y:S02]  /*1b010*/  LOP3.LUT R11, R2, 0xffff, RZ, 0xc0, !PT ;  /* 0x0000ffff020b7812 */ /* 0x000fe400078ec0ff */
[----:B------:R-:W-:Y:S02]  /*1b020*/  SHF.R.U32.HI R12, RZ, 0x10, R2 ;  /* 0x00000010ff0c7819 */ /* 0x000fe40000011602 */
[----:B------:R-:W-:Y:S02]  /*1b030*/  LOP3.LUT R2, R197, R224, R160, 0x96, !PT ;  /* 0x000000e0c5027212 */ /* 0x000fe400078e96a0 */
[----:B------:R-:W-:Y:S02]  /*1b040*/  ISETP.GE.U32.AND P4, PT, R193, R0, PT ;  /* 0x00000000c100720c */ /* 0x000fe40003f86070 */
[----:B------:R-:W-:Y:S01]  /*1b050*/  LOP3.LUT R0, R5, R232, R246, 0x96, !PT ;  /* 0x000000e805007212 */ /* 0x000fe200078e96f6 */
[----:B------:R-:W-:-:S04]  /*1b060*/  IMAD.WIDE.U32 R2, R2, -0x2daee0ad, RZ ;  /* 0xd2511f5302027825 */ /* 0x000fc800078e00ff */
[----:B------:R-:W-:Y:S01]  /*1b070*/  IMAD.WIDE.U32 R8, R0, -0x326172a9, RZ ;  /* 0xcd9e8d5700087825 */ /* 0x000fe200078e00ff */
[----:B------:R-:W-:-:S04]  /*1b080*/  LOP3.LUT R3, R3, R241, R4, 0x96, !PT ;  /* 0x000000f103037212 */ /* 0x000fc800078e9604 */
[----:B------:R-:W-:Y:S01]  /*1b090*/  LOP3.LUT R0, R9, R219, R196, 0x96, !PT ;  /* 0x000000db09007212 */ /* 0x000fe200078e96c4 */
[----:B------:R-:W-:Y:S01]  /*1b0a0*/  IMAD.WIDE.U32 R4, R3, -0x326172a9, RZ ;  /* 0xcd9e8d5703047825 */ /* 0x000fe200078e00ff */
[----:B------:R-:W-:Y:S02]  /*1b0b0*/  @!P3 PRMT R39, R7, 0x5410, RZ ;  /* 0x000054100727b816 */ /* 0x000fe400000000ff */
[----:B------:R-:W-:Y:S01]  /*1b0c0*/  @!P2 PRMT R38, R6, 0x5410, RZ ;  /* 0x000054100626a816 */ /* 0x000fe200000000ff */
[----:B------:R-:W-:Y:S01]  /*1b0d0*/  IMAD.WIDE.U32 R6, R0, -0x2daee0ad, RZ ;  /* 0xd2511f5300067825 */ /* 0x000fe200078e00ff */
[----:B------:R-:W-:-:S05]  /*1b0e0*/  LOP3.LUT R0, R5, R237, R8, 0x96, !PT ;  /* 0x000000ed05007212 */ /* 0x000fca00078e9608 */
[----:B------:R-:W-:Y:S01]  /*1b0f0*/  IMAD.WIDE.U32 R8, R0, -0x2daee0ad, RZ ;  /* 0xd2511f5300087825 */ /* 0x000fe200078e00ff */
[----:B------:R-:W-:-:S04]  /*1b100*/  LOP3.LUT R7, R7, R239, R2, 0x96, !PT ;  /* 0x000000ef07077212 */ /* 0x000fc800078e9602 */
[----:B------:R-:W-:Y:S01]  /*1b110*/  LOP3.LUT R2, R9, R233, R6, 0x96, !PT ;  /* 0x000000e909027212 */ /* 0x000fe200078e9606 */
[----:B------:R-:W-:-:S04]  /*1b120*/  IMAD.WIDE.U32 R6, R7, -0x326172a9, RZ ;  /* 0xcd9e8d5707067825 */ /* 0x000fc800078e00ff */
[----:B------:R-:W-:Y:S01]  /*1b130*/  IMAD.WIDE.U32 R2, R2, -0x326172a9, RZ ;  /* 0xcd9e8d5702027825 */ /* 0x000fe200078e00ff */
[----:B------:R-:W-:Y:S02]  /*1b140*/  LOP3.LUT R7, R7, R235, R4, 0x96, !PT ;  /* 0x000000eb07077212 */ /* 0x000fe400078e9604 */
[----:B------:R-:W-:Y:S01]  /*1b150*/  LOP3.LUT R4, R2, 0xff, RZ, 0xc0, !PT ;  /* 0x000000ff02047812 */ /* 0x000fe200078ec0ff */
[----:B------:R-:W-:Y:S01]  /*1b160*/  FADD.FTZ R9, R184, R13 ;  /* 0x0000000db8097221 */ /* 0x000fe20000010000 */
[----:B------:R-:W-:Y:S01]  /*1b170*/  LOP3.LUT R0, R3, R135, R6, 0x96, !PT ;  /* 0x0000008703007212 */ /* 0x000fe200078e9606 */
[----:B------:R1:W2:Y:S01]  /*1b180*/  LDL.LU.S16 R184, [R1+0x128] ;  /* 0x0001280001b87983 */ /* 0x0002a20000300600 */
[----:B------:R-:W-:Y:S02]  /*1b190*/  ISETP.GE.U32.AND P1, PT, R193, R4, PT ;  /* 0x00000004c100720c */ /* 0x000fe40003f26070 */
[----:B------:R-:W-:Y:S02]  /*1b1a0*/  SHF.R.U32.HI R4, RZ, 0x18, R2 ;  /* 0x00000018ff047819 */ /* 0x000fe40000011602 */
[----:B------:R-:W-:-:S02]  /*1b1b0*/  LOP3.LUT R6, R2, 0xffff, RZ, 0xc0, !PT ;  /* 0x0000ffff02067812 */ /* 0x000fc400078ec0ff */
[----:B------:R-:W-:Y:S02]  /*1b1c0*/  SHF.R.U32.HI R5, RZ, 0x10, R2 ;  /* 0x00000010ff057819 */ /* 0x000fe40000011602 */
[----:B------:R-:W-:Y:S02]  /*1b1d0*/  SHF.R.U32.HI R2, RZ, 0x8, R11 ;  /* 0x00000008ff027819 */ /* 0x000fe4000001160b */
[----:B------:R1:W3:Y:S01]  /*1b1e0*/  LDL.LU.S16 R11, [R1+0x120] ;  /* 0x00012000010b7983 */ /* 0x0002e20000300600 */
[----:B------:R-:W-:Y:S02]  /*1b1f0*/  LOP3.LUT R3, R12, 0xff, RZ, 0xc0, !PT ;  /* 0x000000ff0c037812 */ /* 0x000fe400078ec0ff */
[----:B------:R-:W-:Y:S02]  /*1b200*/  LOP3.LUT R2, R2, 0xffff, RZ, 0xc0, !PT ;  /* 0x0000ffff02027812 */ /* 0x000fe400078ec0ff */
[C---:B------:R-:W-:Y:S02]  /*1b210*/  ISETP.GE.U32.AND P3, PT, R193.reuse, R3, PT ;  /* 0x00000003c100720c */ /* 0x040fe40003f66070 */
[----:B------:R-:W-:-:S02]  /*1b220*/  ISETP.GE.U32.AND P5, PT, R193, R2, PT ;  /* 0x00000002c100720c */ /* 0x000fc40003fa6070 */
[----:B------:R-:W-:Y:S02]  /*1b230*/  LOP3.LUT R2, R0, 0xffff, RZ, 0xc0, !PT ;  /* 0x0000ffff00027812 */ /* 0x000fe400078ec0ff */
[C---:B------:R-:W-:Y:S02]  /*1b240*/  PRMT R36, R32.reuse, 0x7610, R36 ;  /* 0x0000761020247816 */ /* 0x040fe40000000024 */
[----:B------:R-:W-:Y:S02]  /*1b250*/  SHF.R.U32.HI R2, RZ, 0x8, R2 ;  /* 0x00000008ff027819 */ /* 0x000fe40000011602 */
[----:B------:R-:W-:Y:S01]  /*1b260*/  ISETP.GE.U32.AND P0, PT, R193, R10, PT ;  /* 0x0000000ac100720c */ /* 0x000fe20003f06070 */
[----:B------:R-:W-:Y:S01]  /*1b270*/  @!P4 HFMA2.BF16_V2 R196, -RZ.H0_H0, RZ.H0_H0, -R36.H0_H0 ;  /* 0x200000ffffc4c231 */ /* 0x000fe20000340924 */
[----:B------:R-:W-:Y:S01]  /*1b280*/  PRMT R35, R32, 0x7632, R35 ;  /* 0x0000763220237816 */ /* 0x000fe20000000023 */
[----:B------:R-:W-:Y:S01]  /*1b290*/  IMAD.MOV.U32 R10, RZ, RZ, R194 ;  /* 0x000000ffff0a7224 */ /* 0x000fe200078e00c2 */
[----:B------:R-:W-:Y:S01]  /*1b2a0*/  LOP3.LUT R2, R2, 0xffff, RZ, 0xc0, !PT ;  /* 0x0000ffff02027812 */ /* 0x000fe200078ec0ff */
[----:B------:R-:W-:Y:S01]  /*1b2b0*/  @!P3 HFMA2.BF16_V2 R191, -RZ.H0_H0, RZ.H0_H0, -R34.H0_H0 ;  /* 0x200000ffffbfb231 */ /* 0x000fe20000340922 */
[----:B------:R-:W-:-:S02]  /*1b2c0*/  PRMT R194, R36, 0x5410, R35 ;  /* 0x0000541024c27816 */ /* 0x000fc40000000023 */
[----:B------:R-:W-:Y:S02]  /*1b2d0*/  @!P4 PRMT R36, R196, 0x5410, RZ ;  /* 0x00005410c424c816 */ /* 0x000fe400000000ff */
[----:B------:R-:W-:Y:S02]  /*1b2e0*/  ISETP.GE.U32.AND P4, PT, R193, R2, PT ;  /* 0x00000002c100720c */ /* 0x000fe40003f86070 */
[C---:B------:R-:W-:Y:S02]  /*1b2f0*/  PRMT R33, R34.reuse, 0x7632, R33 ;  /* 0x0000763222217816 */ /* 0x040fe40000000021 */
[----:B------:R-:W-:Y:S02]  /*1b300*/  PRMT R2, R191, 0x7610, R2 ;  /* 0x00007610bf027816 */ /* 0x000fe40000000002 */
[----:B------:R-:W-:Y:S01]  /*1b310*/  PRMT R191, R34, 0x5410, R33 ;  /* 0x0000541022bf7816 */ /* 0x000fe20000000021 */
[----:B------:R-:W-:Y:S01]  /*1b320*/  @!P0 HFMA2.BF16_V2 R246, -RZ.H0_H0, RZ.H0_H0, -R33.H0_H0 ;  /* 0x200000fffff68231 */ /* 0x000fe20000340921 */
[----:B------:R-:W-:-:S02]  /*1b330*/  @!P3 PRMT R34, R2, 0x5410, RZ ;  /* 0x000054100222b816 */ /* 0x000fc400000000ff */
[----:B------:R-:W-:Y:S02]  /*1b340*/  LOP3.LUT R2, R0, 0xff, RZ, 0xc0, !PT ;  /* 0x000000ff00027812 */ /* 0x000fe400078ec0ff */
[----:B------:R-:W-:Y:S01]  /*1b350*/  PRMT R31, R59, 0x7632, R31 ;  /* 0x000076323b1f7816 */ /* 0x000fe2000000001f */
[----:B------:R-:W-:Y:S01]  /*1b360*/  @!P5 HFMA2.BF16_V2 R197, -RZ.H0_H0, RZ.H0_H0, -R35.H0_H0 ;  /* 0x200000ffffc5d231 */ /* 0x000fe20000340923 */
[----:B------:R-:W-:Y:S02]  /*1b370*/  @!P0 PRMT R33, R246, 0x5410, RZ ;  /* 0x00005410f6218816 */ /* 0x000fe400000000ff */
[----:B------:R-:W-:Y:S02]  /*1b380*/  ISETP.GE.U32.AND P0, PT, R193, R2, PT ;  /* 0x00000002c100720c */ /* 0x000fe40003f06070 */
[----:B------:R-:W-:Y:S02]  /*1b390*/  SHF.R.U32.HI R2, RZ, 0x18, R0 ;  /* 0x00000018ff027819 */ /* 0x000fe40000011600 */
[----:B------:R-:W-:-:S02]  /*1b3a0*/  @!P5 PRMT R35, R197, 0x5410, RZ ;  /* 0x00005410c523d816 */ /* 0x000fc400000000ff */
[----:B------:R-:W-:Y:S01]  /*1b3b0*/  ISETP.GE.U32.AND P5, PT, R193, R2, PT ;  /* 0x00000002c100720c */ /* 0x000fe20003fa6070 */
[----:B---3--:R-:W-:-:S05]  /*1b3c0*/  @!P4 HFMA2.BF16_V2 R11, -RZ.H0_H0, RZ.H0_H0, -R31.H0_H0 ;  /* 0x200000ffff0bc231 */ /* 0x008fca000034091f */
[----:B------:R-:W-:Y:S01]  /*1b3d0*/  PRMT R2, R11, 0x7610, R2 ;  /* 0x000076100b027816 */ /* 0x000fe20000000002 */
[----:B------:R-:W-:Y:S02]  /*1b3e0*/  IMAD.MOV.U32 R11, RZ, RZ, R203 ;  /* 0x000000ffff0b7224 */ /* 0x000fe400078e00cb */
[----:B------:R1:W3:Y:S01]  /*1b3f0*/  LDL.LU.S16 R203, [R1+0x134] ;  /* 0x0001340001cb7983 */ /* 0x0002e20000300600 */
[----:B------:R-:W-:-:S04]  /*1b400*/  SHF.R.U32.HI R0, RZ, 0x10, R0 ;  /* 0x00000010ff007819 */ /* 0x000fc80000011600 */
[----:B------:R-:W-:-:S04]  /*1b410*/  LOP3.LUT R0, R0, 0xff, RZ, 0xc0, !PT ;  /* 0x000000ff00007812 */ /* 0x000fc800078ec0ff */
[----:B------:R-:W-:Y:S02]  /*1b420*/  ISETP.GE.U32.AND P3, PT, R193, R0, PT ;  /* 0x00000000c100720c */ /* 0x000fe40003f66070 */
[C---:B------:R-:W-:Y:S02]  /*1b430*/  PRMT R30, R16.reuse, 0x7610, R30 ;  /* 0x00007610101e7816 */ /* 0x040fe4000000001e */
[----:B------:R-:W-:Y:S02]  /*1b440*/  LOP3.LUT R0, R5, 0xff, RZ, 0xc0, !PT ;  /* 0x000000ff05007812 */ /* 0x000fe400078ec0ff */
[----:B------:R1:W4:Y:S01]  /*1b450*/  LDL.LU.S16 R5, [R1+0x130] ;  /* 0x0001300001057983 */ /* 0x0003220000300600 */
[----:B------:R-:W-:-:S03]  /*1b460*/  PRMT R23, R16, 0x7632, R23 ;  /* 0x0000763210177816 */ /* 0x000fc60000000017 */
[----:B------:R1:W4:Y:S01]  /*1b470*/  LDL.LU.S16 R197, [R1+0x13c] ;  /* 0x00013c0001c57983 */ /* 0x0003220000300600 */
[----:B------:R-:W-:Y:S02]  /*1b480*/  PRMT R32, R59, 0x7610, R32 ;  /* 0x000076103b207816 */ /* 0x000fe40000000020 */
[----:B---3--:R-:W-:-:S05]  /*1b490*/  @!P3 HFMA2.BF16_V2 R203, -RZ.H0_H0, RZ.H0_H0, -R30.H0_H0 ;  /* 0x200000ffffcbb231 */ /* 0x008fca000034091e */
[----:B------:R-:W-:Y:S02]  /*1b4a0*/  PRMT R246, R203, 0x7610, R246 ;  /* 0x00007610cbf67816 */ /* 0x000fe400000000f6 */
[----:B------:R-:W-:Y:S02]  /*1b4b0*/  PRMT R203, R30, 0x5410, R23 ;  /* 0x000054101ecb7816 */ /* 0x000fe40000000017 */
[----:B------:R-:W-:Y:S02]  /*1b4c0*/  @!P3 PRMT R30, R246, 0x5410, RZ ;  /* 0x00005410f61eb816 */ /* 0x000fe400000000ff */
[----:B------:R1:W3:Y:S01]  /*1b4d0*/  LDL.LU.S16 R246, [R1+0x140] ;  /* 0x0001400001f67983 */ /* 0x0002e20000300600 */
[----:B--2---:R-:W-:Y:S01]  /*1b4e0*/  @!P0 HFMA2.BF16_V2 R184, -RZ.H0_H0, RZ.H0_H0, -R32.H0_H0 ;  /* 0x200000ffffb88231 */ /* 0x004fe20000340920 */
[----:B------:R-:W-:Y:S01]  /*1b4f0*/  ISETP.GE.U32.AND P2, PT, R193, R4, PT ;  /* 0x00000004c100720c */ /* 0x000fe20003f46070 */
[----:B------:R-:W-:-:S03]  /*1b500*/  IMAD.MOV.U32 R4, RZ, RZ, R240 ;  /* 0x000000ffff047224 */ /* 0x000fc600078e00f0 */
[----:B------:R-:W-:Y:S01]  /*1b510*/  PRMT R3, R184, 0x7610, R3 ;  /* 0x00007610b8037816 */ /* 0x000fe20000000003 */
[----:B------:R-:W-:Y:S01]  /*1b520*/  IMAD.MOV.U32 R184, RZ, RZ, R4 ;  /* 0x000000ffffb87224 */ /* 0x000fe200078e0004 */
[----:B------:R-:W-:Y:S01]  /*1b530*/  SHF.R.U32.HI R4, RZ, 0x8, R6 ;  /* 0x00000008ff047819 */ /* 0x000fe20000011606 */
[----:B------:R-:W-:Y:S02]  /*1b540*/  IMAD.MOV.U32 R240, RZ, RZ, R213 ;  /* 0x000000fffff07224 */ /* 0x000fe400078e00d5 */
[----:B------:R-:W-:Y:S01]  /*1b550*/  IMAD.MOV.U32 R213, RZ, RZ, R204 ;  /* 0x000000ffffd57224 */ /* 0x000fe200078e00cc */
[----:B------:R-:W-:Y:S02]  /*1b560*/  PRMT R204, R32, 0x5410, R31 ;  /* 0x0000541020cc7816 */ /* 0x000fe4000000001f */
[----:B------:R-:W-:Y:S02]  /*1b570*/  @!P0 PRMT R32, R3, 0x5410, RZ ;  /* 0x0000541003208816 */ /* 0x000fe400000000ff */
[----:B------:R-:W-:Y:S01]  /*1b580*/  @!P4 PRMT R31, R2, 0x5410, RZ ;  /* 0x00005410021fc816 */ /* 0x000fe200000000ff */
[----:B------:R-:W-:Y:S01]  /*1b590*/  IMAD.WIDE.U32 R2, R7, -0x2daee0ad, RZ ;  /* 0xd2511f5307027825 */ /* 0x000fe200078e00ff */
[----:B------:R-:W-:-:S03]  /*1b5a0*/  LOP3.LUT R4, R4, 0xffff, RZ, 0xc0, !PT ;  /* 0x0000ffff04047812 */ /* 0x000fc600078ec0ff */
[----:B----4-:R-:W-:Y:S01]  /*1b5b0*/  @!P5 HFMA2.BF16_V2 R5, -RZ.H0_H0, RZ.H0_H0, -R23.H0_H0 ;  /* 0x200000ffff05d231 */ /* 0x010fe20000340917 */
[C---:B------:R-:W-:Y:S02]  /*1b5c0*/  ISETP.GE.U32.AND P0, PT, R193.reuse, R0, PT ;  /* 0x00000000c100720c */ /* 0x040fe40003f06070 */
[----:B------:R-:W-:Y:S02]  /*1b5d0*/  ISETP.GE.U32.AND P4, PT, R193, R4, PT ;  /* 0x00000004c100720c */ /* 0x000fe40003f86070 */
[----:B------:R-:W-:Y:S02]  /*1b5e0*/  LOP3.LUT R0, R3, R155, R8, 0x96, !PT ;  /* 0x0000009b03007212 */ /* 0x000fe400078e9608 */
[----:B------:R-:W-:Y:S02]  /*1b5f0*/  PRMT R196, R5, 0x7610, R196 ;  /* 0x0000761005c47816 */ /* 0x000fe400000000c4 */
[C---:B------:R-:W-:Y:S02]  /*1b600*/  LOP3.LUT R7, R2.reuse, 0xffff, RZ, 0xc0, !PT ;  /* 0x0000ffff02077812 */ /* 0x040fe400078ec0ff */
[----:B------:R-:W-:-:S02]  /*1b610*/  LOP3.LUT R5, R2, 0xff, RZ, 0xc0, !PT ;  /* 0x000000ff02057812 */ /* 0x000fc400078ec0ff */
[--C-:B------:R-:W-:Y:S02]  /*1b620*/  SHF.R.U32.HI R6, RZ, 0x10, R2.reuse ;  /* 0x00000010ff067819 */ /* 0x100fe40000011602 */
[----:B------:R-:W-:Y:S02]  /*1b630*/  SHF.R.U32.HI R3, RZ, 0x18, R2 ;  /* 0x00000018ff037819 */ /* 0x000fe40000011602 */
[----:B------:R-:W-:Y:S01]  /*1b640*/  SHF.R.U32.HI R2, RZ, 0x10, R0 ;  /* 0x00000010ff027819 */ /* 0x000fe20000011600 */
[----:B------:R-:W-:Y:S01]  /*1b650*/  @!P1 HFMA2.BF16_V2 R197, -RZ.H0_H0, RZ.H0_H0, -R22.H0_H0 ;  /* 0x200000ffffc59231 */ /* 0x000fe20000340916 */
[----:B------:R-:W-:Y:S02]  /*1b660*/  PRMT R21, R22, 0x7632, R21 ;  /* 0x0000763216157816 */ /* 0x000fe40000000015 */
[----:B------:R-:W-:Y:S02]  /*1b670*/  LOP3.LUT R2, R2, 0xff, RZ, 0xc0, !PT ;  /* 0x000000ff02027812 */ /* 0x000fe400078ec0ff */
[----:B------:R-:W-:-:S02]  /*1b680*/  @!P5 PRMT R23, R196, 0x5410, RZ ;  /* 0x00005410c417d816 */ /* 0x000fc400000000ff */
[----:B------:R-:W-:Y:S01]  /*1b690*/  PRMT R26, R197, 0x7610, R26 ;  /* 0x00007610c51a7816 */ /* 0x000fe2000000001a */
[----:B------:R1:W2:Y:S01]  /*1b6a0*/  LDL.LU.S16 R196, [R1+0x148] ;  /* 0x0001480001c47983 */ /* 0x0002a20000300600 */
[C---:B------:R-:W-:Y:S02]  /*1b6b0*/  ISETP.GE.U32.AND P5, PT, R193.reuse, R2, PT ;  /* 0x00000002c100720c */ /* 0x040fe40003fa6070 */
[----:B------:R-:W-:Y:S02]  /*1b6c0*/  LOP3.LUT R2, R0, 0xff, RZ, 0xc0, !PT ;  /* 0x000000ff00027812 */ /* 0x000fe400078ec0ff */
[----:B------:R-:W-:Y:S02]  /*1b6d0*/  PRMT R197, R22, 0x5410, R21 ;  /* 0x0000541016c57816 */ /* 0x000fe40000000015 */
[----:B------:R-:W-:Y:S02]  /*1b6e0*/  @!P1 PRMT R22, R26, 0x5410, RZ ;  /* 0x000054101a169816 */ /* 0x000fe400000000ff */
[----:B------:R-:W-:Y:S01]  /*1b6f0*/  ISETP.GE.U32.AND P1, PT, R193, R2, PT ;  /* 0x00000002c100720c */ /* 0x000fe20003f26070 */
[----:B------:R-:W4:Y:S01]  /*1b700*/  LDL.LU R26, [R1+0x384] ;  /* 0x00038400011a7983 */ /* 0x000f220000300800 */
[----:B------:R-:W-:Y:S01]  /*1b710*/  SHF.R.U32.HI R2, RZ, 0x18, R0 ;  /* 0x00000018ff027819 */ /* 0x000fe20000011600 */
[----:B---3--:R-:W-:-:S05]  /*1b720*/  @!P4 HFMA2.BF16_V2 R246, -RZ.H0_H0, RZ.H0_H0, -R21.H0_H0 ;  /* 0x200000fffff6c231 */ /* 0x008fca0000340915 */
[----:B------:R-:W-:-:S04]  /*1b730*/  PRMT R231, R246, 0x7610, R231 ;  /* 0x00007610f6e77816 */ /* 0x000fc800000000e7 */
[----:B------:R-:W-:Y:S02]  /*1b740*/  @!P4 PRMT R21, R231, 0x5410, RZ ;  /* 0x00005410e715c816 */ /* 0x000fe400000000ff */
[----:B------:R1:W3:Y:S01]  /*1b750*/  LDL.LU.S16 R231, [R1+0x14c] ;  /* 0x00014c0001e77983 */ /* 0x0002e20000300600 */
[----:B------:R-:W-:-:S03]  /*1b760*/  ISETP.GE.U32.AND P4, PT, R193, R2, PT ;  /* 0x00000002c100720c */ /* 0x000fc60003f86070 */
[----:B------:R1:W4:Y:S01]  /*1b770*/  LDL.LU.S16 R2, [R1+0x150] ;  /* 0x0001500001027983 */ /* 0x0003220000300600 */
[C---:B------:R-:W-:Y:S02]  /*1b780*/  PRMT R20, R15.reuse, 0x7610, R20 ;  /* 0x000076100f147816 */ /* 0x040fe40000000014 */
[----:B------:R-:W-:Y:S02]  /*1b790*/  PRMT R17, R15, 0x7632, R17 ;  /* 0x000076320f117816 */ /* 0x000fe40000000011 */
[----:B------:R-:W-:Y:S01]  /*1b7a0*/  PRMT R16, R14, 0x7610, R16 ;  /* 0x000076100e107816 */ /* 0x000fe20000000010 */
[----:B------:R-:W-:Y:S01]  /*1b7b0*/  FADD.FTZ R4, R208, R9 ;  /* 0x00000009d0047221 */ /* 0x000fe20000010000 */
[----:B------:R-:W-:Y:S01]  /*1b7c0*/  PRMT R15, R14, 0x7632, R15 ;  /* 0x000076320e0f7816 */ /* 0x000fe2000000000f */
[----:B------:R-:W-:Y:S02]  /*1b7d0*/  IMAD.MOV.U32 R246, RZ, RZ, R184 ;  /* 0x000000fffff67224 */ /* 0x000fe400078e00b8 */
[----:B------:R-:W-:-:S02]  /*1b7e0*/  IMAD.MOV.U32 R184, RZ, RZ, R247 ;  /* 0x000000ffffb87224 */ /* 0x000fc400078e00f7 */
[----:B------:R-:W-:Y:S02]  /*1b7f0*/  IMAD.MOV.U32 R247, RZ, RZ, R249 ;  /* 0x000000fffff77224 */ /* 0x000fe400078e00f9 */
[----:B------:R-:W-:Y:S02]  /*1b800*/  IMAD.MOV.U32 R249, RZ, RZ, R216 ;  /* 0x000000fffff97224 */ /* 0x000fe400078e00d8 */
[----:B------:R-:W-:Y:S02]  /*1b810*/  IMAD.MOV.U32 R216, RZ, RZ, R209 ;  /* 0x000000ffffd87224 */ /* 0x000fe400078e00d1 */
[----:B--2---:R-:W-:-:S05]  /*1b820*/  @!P0 HFMA2.BF16_V2 R196, -RZ.H0_H0, RZ.H0_H0, -R20.H0_H0 ;  /* 0x200000ffffc48231 */ /* 0x004fca0000340914 */
[----:B------:R-:W-:Y:S02]  /*1b830*/  PRMT R9, R196, 0x7610, R9 ;  /* 0x00007610c4097816 */ /* 0x000fe40000000009 */
[----:B------:R-:W-:Y:S02]  /*1b840*/  PRMT R196, R20, 0x5410, R17 ;  /* 0x0000541014c47816 */ /* 0x000fe40000000011 */
[----:B------:R-:W-:Y:S02]  /*1b850*/  @!P0 PRMT R20, R9, 0x5410, RZ ;  /* 0x0000541009148816 */ /* 0x000fe400000000ff */
[----:B------:R1:W2:Y:S01]  /*1b860*/  LDL.LU.S16 R9, [R1+0x154] ;  /* 0x0001540001097983 */ /* 0x0002a20000300600 */
[----:B---3--:R-:W-:Y:S02]  /*1b870*/  @!P2 HFMA2.BF16_V2 R231, -RZ.H0_H0, RZ.H0_H0, -R17.H0_H0 ;  /* 0x200000ffffe7a231 */ /* 0x008fe40000340911 */
[----:B----4-:R-:W-:-:S03]  /*1b880*/  @!P1 HFMA2.BF16_V2 R2, -RZ.H0_H0, RZ.H0_H0, -R16.H0_H0 ;  /* 0x200000ffff029231 */ /* 0x010fc60000340910 */
[----:B------:R-:W-:Y:S02]  /*1b890*/  PRMT R208, R231, 0x7610, R208 ;  /* 0x00007610e7d07816 */ /* 0x000fe400000000d0 */
[----:B------:R-:W-:Y:S02]  /*1b8a0*/  PRMT R215, R2, 0x7610, R215 ;  /* 0x0000761002d77816 */ /* 0x000fe400000000d7 */
[----:B------:R-:W-:Y:S02]  /*1b8b0*/  @!P2 PRMT R17, R208, 0x5410, RZ ;  /* 0x00005410d011a816 */ /* 0x000fe400000000ff */
[----:B------:R-:W-:Y:S01]  /*1b8c0*/  PRMT R208, R16, 0x5410, R15 ;  /* 0x0000541010d07816 */ /* 0x000fe2000000000f */
[----:B------:R3:W4:Y:S01]  /*1b8d0*/  MUFU.EX2 R2, R27 ;  /* 0x0000001b00027308 */ /* 0x0007220000000800 */
[----:B------:R-:W-:Y:S01]  /*1b8e0*/  @!P1 PRMT R16, R215, 0x5410, RZ ;  /* 0x00005410d7109816 */ /* 0x000fe200000000ff */
[----:B------:R-:W-:Y:S02]  /*1b8f0*/  IMAD.MOV.U32 R215, RZ, RZ, R213 ;  /* 0x000000ffffd77224 */ /* 0x000fe400078e00d5 */
[----:B------:R-:W-:-:S04]  /*1b900*/  IMAD.MOV.U32 R231, RZ, RZ, R207 ;  /* 0x000000ffffe77224 */ /* 0x000fc800078e00cf */
[----:B------:R1:W4:Y:S01]  /*1b910*/  MUFU.EX2 R213, R24 ;  /* 0x0000001800d57308 */ /* 0x0003220000000800 */
[----:B---3--:R-:W3:Y:S04]  /*1b920*/  LDL.LU R27, [R1+0x380] ;  /* 0x00038000011b7983 */ /* 0x008ee80000300800 */
[----:B-1----:R-:W3:Y:S04]  /*1b930*/  LDL.LU R24, [R1+0x37c] ;  /* 0x00037c0001187983 */ /* 0x002ee80000300800 */
[----:B------:R1:W4:Y:S04]  /*1b940*/  LDL.LU.S16 R209, [R1+0x15c] ;  /* 0x00015c0001d17983 */ /* 0x0003280000300600 */
[----:B------:R1:W3:Y:S01]  /*1b950*/  LDL.LU.S16 R207, [R1+0x158] ;  /* 0x0001580001cf7983 */ /* 0x0002e20000300600 */
[----:B------:R-:W-:-:S04]  /*1b960*/  LOP3.LUT R0, R0, 0xffff, RZ, 0xc0, !PT ;  /* 0x0000ffff00007812 */ /* 0x000fc800078ec0ff */
[----:B------:R-:W-:-:S04]  /*1b970*/  SHF.R.U32.HI R0, RZ, 0x8, R0 ;  /* 0x00000008ff007819 */ /* 0x000fc80000011600 */
[----:B------:R-:W-:-:S04]  /*1b980*/  LOP3.LUT R0, R0, 0xffff, RZ, 0xc0, !PT ;  /* 0x0000ffff00007812 */ /* 0x000fc800078ec0ff */
[----:B------:R-:W-:Y:S02]  /*1b990*/  ISETP.GE.U32.AND P2, PT, R193, R0, PT ;  /* 0x00000000c100720c */ /* 0x000fe40003f46070 */
[C---:B------:R-:W-:Y:S02]  /*1b9a0*/  PRMT R14, R37.reuse, 0x7610, R14 ;  /* 0x00007610250e7816 */ /* 0x040fe4000000000e */
[----:B------:R-:W-:Y:S02]  /*1b9b0*/  PRMT R13, R37, 0x7632, R13 ;  /* 0x00007632250d7816 */ /* 0x000fe4000000000d */
[----:B------:R-:W-:-:S07]  /*1b9c0*/  LOP3.LUT R0, R6, 0xff, RZ, 0xc0, !PT ;  /* 0x000000ff06007812 */ /* 0x000fce00078ec0ff */
[----:B--2---:R-:W-:Y:S01]  /*1b9d0*/  @!P2 HFMA2.BF16_V2 R9, -RZ.H0_H0, RZ.H0_H0, -R15.H0_H0 ;  /* 0x200000ffff09a231 */ /* 0x004fe2000034090f */
[----:B------:R-:W-:-:S04]  /*1b9e0*/  ISETP.GE.U32.AND P1, PT, R193, R0, PT ;  /* 0x00000000c100720c */ /* 0x000fc80003f26070 */
[----:B------:R-:W-:Y:S01]  /*1b9f0*/  PRMT R8, R9, 0x7610, R8 ;  /* 0x0000761009087816 */ /* 0x000fe20000000008 */
[----:B------:R-:W-:Y:S01]  /*1ba00*/  IMAD.MOV.U32 R9, RZ, RZ, R10 ;  /* 0x000000ffff097224 */ /* 0x000fe200078e000a */
[----:B------:R-:W-:Y:S01]  /*1ba10*/  SHF.R.U32.HI R0, RZ, 0x8, R7 ;  /* 0x00000008ff007819 */ /* 0x000fe20000011607 */
[----:B------:R-:W-:Y:S01]  /*1ba20*/  IMAD.MOV.U32 R10, RZ, RZ, R252 ;  /* 0x000000ffff0a7224 */ /* 0x000fe200078e00fc */
[----:B------:R-:W-:Y:S01]  /*1ba30*/  @!P2 PRMT R15, R8, 0x5410, RZ ;  /* 0x00005410080fa816 */ /* 0x000fe200000000ff */
[----:B------:R-:W-:Y:S02]  /*1ba40*/  IMAD.MOV.U32 R8, RZ, RZ, R246 ;  /* 0x000000ffff087224 */ /* 0x000fe400078e00f6 */
[----:B------:R-:W-:Y:S02]  /*1ba50*/  IMAD.MOV.U32 R252, RZ, RZ, R28 ;  /* 0x000000fffffc7224 */ /* 0x000fe400078e001c */
[----:B------:R-:W-:Y:S01]  /*1ba60*/  IMAD.MOV.U32 R246, RZ, RZ, R249 ;  /* 0x000000fffff67224 */ /* 0x000fe200078e00f9 */
[----:B------:R1:W2:Y:S01]  /*1ba70*/  LDL.LU.S16 R28, [R1+0x164] ;  /* 0x00016400011c7983 */ /* 0x0002a20000300600 */
[----:B------:R-:W-:-:S03]  /*1ba80*/  IMAD.MOV.U32 R249, RZ, RZ, R29 ;  /* 0x000000fffff97224 */ /* 0x000fc600078e001d */
[----:B------:R1:W2:Y:S01]  /*1ba90*/  LDL.LU.S16 R29, [R1+0x160] ;  /* 0x00016000011d7983 */ /* 0x0002a20000300600 */
[----:B----4-:R-:W-:Y:S02]  /*1baa0*/  @!P5 HFMA2.BF16_V2 R209, -RZ.H0_H0, RZ.H0_H0, -R14.H0_H0 ;  /* 0x200000ffffd1d231 */ /* 0x010fe4000034090e */
[----:B---3--:R-:W-:-:S03]  /*1bab0*/  @!P4 HFMA2.BF16_V2 R207, -RZ.H0_H0, RZ.H0_H0, -R13.H0_H0 ;  /* 0x200000ffffcfc231 */ /* 0x008fc6000034090d */
[----:B------:R-:W-:Y:S01]  /*1bac0*/  PRMT R7, R209, 0x7610, R7 ;  /* 0x00007610d1077816 */ /* 0x000fe20000000007 */
[----:B------:R-:W-:Y:S02]  /*1bad0*/  FADD.FTZ R209, R2, R58 ;  /* 0x0000003a02d17221 */ /* 0x000fe40000010000 */
[----:B------:R1:W3:Y:S01]  /*1bae0*/  LDL.LU.S16 R58, [R1+0x16c] ;  /* 0x00016c00013a7983 */ /* 0x0002e20000300600 */
[----:B------:R-:W-:Y:S02]  /*1baf0*/  PRMT R25, R207, 0x7610, R25 ;  /* 0x00007610cf197816 */ /* 0x000fe40000000019 */
[----:B------:R-:W-:Y:S02]  /*1bb00*/  PRMT R207, R14, 0x5410, R13 ;  /* 0x000054100ecf7816 */ /* 0x000fe4000000000d */
[----:B------:R-:W-:Y:S02]  /*1bb10*/  @!P5 PRMT R14, R7, 0x5410, RZ ;  /* 0x00005410070ed816 */ /* 0x000fe400000000ff */
[----:B------:R1:W4:Y:S01]  /*1bb20*/  LDL.LU.S16 R7, [R1+0x168] ;  /* 0x0001680001077983 */ /* 0x0003220000300600 */
[----:B------:R-:W-:-:S02]  /*1bb30*/  LOP3.LUT R0, R0, 0xffff, RZ, 0xc0, !PT ;  /* 0x0000ffff00007812 */ /* 0x000fc400078ec0ff */
[C---:B------:R-:W-:Y:S02]  /*1bb40*/  ISETP.GE.U32.AND P0, PT, R193.reuse, R3, PT ;  /* 0x00000003c100720c */ /* 0x040fe40003f06070 */
[C---:B------:R-:W-:Y:S02]  /*1bb50*/  ISETP.GE.U32.AND P3, PT, R193.reuse, R5, PT ;  /* 0x00000005c100720c */ /* 0x040fe40003f66070 */
[----:B------:R-:W-:Y:S02]  /*1bb60*/  ISETP.GE.U32.AND P2, PT, R193, R0, PT ;  /* 0x00000000c100720c */ /* 0x000fe40003f46070 */
[----:B------:R-:W-:-:S04]  /*1bb70*/  F2FP.BF16.F32.PACK_AB R0, R213, R2 ;  /* 0x00000002d500723e */ /* 0x000fc800000010ff */
[C---:B------:R-:W-:Y:S02]  /*1bb80*/  PRMT R12, R0.reuse, 0x7610, R12 ;  /* 0x00007610000c7816 */ /* 0x040fe4000000000c */
[----:B------:R-:W-:Y:S02]  /*1bb90*/  PRMT R0, R0, 0x7632, R0 ;  /* 0x0000763200007816 */ /* 0x000fe40000000000 */
[----:B------:R-:W-:Y:S02]  /*1bba0*/  @!P4 PRMT R13, R25, 0x5410, RZ ;  /* 0x00005410190dc816 */ /* 0x000fe400000000ff */
[----:B------:R-:W4:Y:S01]  /*1bbb0*/  LDL.LU R25, [R1+0x378] ;  /* 0x0003780001197983 */ /* 0x000f220000300800 */
[----:B------:R-:W-:Y:S01]  /*1bbc0*/  @P1 PRMT R37, R162, 0x7610, R37 ;  /* 0x00007610a2251816 */ /* 0x000fe20000000025 */
[--C-:B--2---:R-:W-:Y:S02]  /*1bbd0*/  @!P1 HFMA2.BF16_V2 R28, -RZ.H0_H0, RZ.H0_H0, -R162.reuse.H0_H0 ;  /* 0x200000ffff1c9231 */ /* 0x104fe400003409a2 */
[----:B------:R-:W-:-:S03]  /*1bbe0*/  @!P0 HFMA2.BF16_V2 R29, -RZ.H0_H0, RZ.H0_H0, -R162.H1_H1 ;  /* 0x200000ffff1d8231 */ /* 0x000fc600003609a2 */
[----:B------:R-:W-:Y:S02]  /*1bbf0*/  PRMT R6, R28, 0x7610, R6 ;  /* 0x000076101c067816 */ /* 0x000fe40000000006 */
[----:B------:R-:W2:Y:S01]  /*1bc00*/  LDL.LU R28, [R1+0x374] ;  /* 0x00037400011c7983 */ /* 0x000ea20000300800 */
[----:B------:R-:W-:-:S03]  /*1bc10*/  PRMT R3, R29, 0x7610, R3 ;  /* 0x000076101d037816 */ /* 0x000fc60000000003 */
[----:B------:R-:W2:Y:S01]  /*1bc20*/  LDL.LU R29, [R1+0x370] ;  /* 0x00037000011d7983 */ /* 0x000ea20000300800 */
[----:B------:R-:W-:Y:S01]  /*1bc30*/  @!P1 PRMT R37, R6, 0x5410, RZ ;  /* 0x0000541006259816 */ /* 0x000fe200000000ff */
[----:B------:R-:W-:Y:S02]  /*1bc40*/  IMAD.MOV.U32 R6, RZ, RZ, R246 ;  /* 0x000000ffff067224 */ /* 0x000fe400078e00f6 */
[----:B------:R-:W-:Y:S02]  /*1bc50*/  IMAD.MOV.U32 R246, RZ, RZ, R184 ;  /* 0x000000fffff67224 */ /* 0x000fe400078e00b8 */
[----:B------:R-:W-:Y:S01]  /*1bc60*/  FADD.FTZ R184, R205, R4 ;  /* 0x00000004cdb87221 */ /* 0x000fe20000010000 */
[----:B------:R-:W-:Y:S02]  /*1bc70*/  PRMT R205, R12, 0x5410, R0 ;  /* 0x000054100ccd7816 */ /* 0x000fe40000000000 */
[----:B------:R-:W-:Y:S02]  /*1bc80*/  @P0 PRMT R59, R162, 0x7632, R59 ;  /* 0x00007632a23b0816 */ /* 0x000fe4000000003b */
[----:B------:R-:W-:Y:S01]  /*1bc90*/  @!P0 PRMT R59, R3, 0x5410, RZ ;  /* 0x00005410033b8816 */ /* 0x000fe200000000ff */
[----:B------:R-:W-:-:S02]  /*1bca0*/  IMAD.MOV.U32 R3, RZ, RZ, R9 ;  /* 0x000000ffff037224 */ /* 0x000fc400078e0009 */
[----:B------:R-:W-:Y:S02]  /*1bcb0*/  IMAD.MOV.U32 R9, RZ, RZ, R8 ;  /* 0x000000ffff097224 */ /* 0x000fe400078e0008 */
[----:B------:R-:W2:Y:S01]  /*1bcc0*/  LDL R8, [R1+0x2ac] ;  /* 0x0002ac0001087983 */ /* 0x000ea20000100800 */
[----:B---3--:R-:W-:Y:S02]  /*1bcd0*/  @!P3 HFMA2.BF16_V2 R58, -RZ.H0_H0, RZ.H0_H0, -R12.H0_H0 ;  /* 0x200000ffff3ab231 */ /* 0x008fe4000034090c */
[----:B----4-:R-:W-:-:S03]  /*1bce0*/  @!P2 HFMA2.BF16_V2 R7, -RZ.H0_H0, RZ.H0_H0, -R0.H0_H0 ;  /* 0x200000ffff07a231 */ /* 0x010fc60000340900 */
[----:B------:R-:W-:Y:S02]  /*1bcf0*/  PRMT R5, R58, 0x7610, R5 ;  /* 0x000076103a057816 */ /* 0x000fe40000000005 */
[----:B------:R-:W-:Y:S02]  /*1bd00*/  PRMT R2, R7, 0x7610, R2 ;  /* 0x0000761007027816 */ /* 0x000fe40000000002 */
[----:B------:R-:W3:Y:S01]  /*1bd10*/  LDL R7, [R1+0x2b0] ;  /* 0x0002b00001077983 */ /* 0x000ee20000100800 */
[----:B------:R-:W-:-:S03]  /*1bd20*/  @!P3 PRMT R12, R5, 0x5410, RZ ;  /* 0x00005410050cb816 */ /* 0x000fc600000000ff */
[----:B------:R-:W4:Y:S04]  /*1bd30*/  LDL R5, [R1+0x2a8] ;  /* 0x0002a80001057983 */ /* 0x000f280000100800 */
[----:B------:R1:W-:Y:S04]  /*1bd40*/  ST.E.U16 desc[UR4][R52.64+-0x100], R88 ;  /* 0xffff005834007985 */ /* 0x0003e8000c101504 */
[----:B------:R-:W-:Y:S04]  /*1bd50*/  ST.E.U16 desc[UR4][R52.64+-0xfe], R87 ;  /* 0xffff025734007985 */ /* 0x000fe8000c101504 */
[----:B------:R-:W-:Y:S01]  /*1bd60*/  ST.E.U16 desc[UR4][R26.64+-0xfe], R86 ;  /* 0xffff02561a007985 */ /* 0x000fe2000c101504 */
[----:B------:R-:W-:-:S03]  /*1bd70*/  @!P2 PRMT R0, R2, 0x5410, RZ ;  /* 0x000054100200a816 */ /* 0x000fc600000000ff */
[----:B------:R2:W-:Y:S04]  /*1bd80*/  ST.E.U16 desc[UR4][R26.64+-0x100], R80 ;  /* 0xffff00501a007985 */ /* 0x0005e8000c101504 */
[----:B------:R-:W-:Y:S01]  /*1bd90*/  ST.E.U16 desc[UR4][R24.64+-0x100], R51 ;  /* 0xffff003318007985 */ /* 0x000fe2000c101504 */
[----:B-1----:R-:W-:Y:S02]  /*1bda0*/  IMAD.MOV.U32 R88, RZ, RZ, R3 ;  /* 0x000000ffff587224 */ /* 0x002fe400078e0003 */
[----:B------:R-:W-:Y:S01]  /*1bdb0*/  IMAD.SHL.U32 R3, R236, 0x4, RZ ;  /* 0x00000004ec037824 */ /* 0x000fe200078e00ff */
[----:B------:R1:W-:Y:S04]  /*1bdc0*/  ST.E.U16 desc[UR4][R24.64+-0xfe], R50 ;  /* 0xffff023218007985 */ /* 0x0003e8000c101504 */
[----:B------:R-:W-:Y:S01]  /*1bdd0*/  LOP3.LUT R3, R199, R229, R3, 0x96, !PT ;  /* 0x000000e5c7037212 */ /* 0x000fe200078e9603 */
[----:B--2---:R-:W-:Y:S01]  /*1bde0*/  ST.E.U16 desc[UR4][R28.64+-0x100], R18 ;  /* 0xffff00121c007985 */ /* 0x004fe2000c101504 */
[----:B------:R-:W-:Y:S01]  /*1bdf0*/  IMAD.MOV.U32 R80, RZ, RZ, R6 ;  /* 0x000000ffff507224 */ /* 0x000fe200078e0006 */
[----:B------:R-:W-:-:S02]  /*1be00*/  LOP3.LUT R6, R89, R199, RZ, 0x3c, !PT ;  /* 0x000000c759067212 */ /* 0x000fc400078e3cff */
[----:B------:R-:W-:Y:S04]  /*1be10*/  ST.E.U16 desc[UR4][R28.64+-0xfe], R19 ;  /* 0xffff02131c007985 */ /* 0x000fe8000c101504 */
[----:B------:R2:W-:Y:S01]  /*1be20*/  ST.E.U16 desc[UR4][R52.64+-0xf0], R79 ;  /* 0xffff104f34007985 */ /* 0x0005e2000c101504 */
[----:B-1----:R-:W-:-:S03]  /*1be30*/  IMAD.WIDE.U32 R50, R3, -0x326172a9, RZ ;  /* 0xcd9e8d5703327825 */ /* 0x002fc600078e00ff */
[----:B------:R-:W-:Y:S01]  /*1be40*/  ST.E.U16 desc[UR4][R52.64+-0xee], R158 ;  /* 0xffff129e34007985 */ /* 0x000fe2000c101504 */
[----:B--2---:R-:W-:Y:S01]  /*1be50*/  IMAD.MOV.U32 R79, RZ, RZ, R11 ;  /* 0x000000ffff4f7224 */ /* 0x004fe200078e000b */
[-CC-:B------:R-:W-:Y:S02]  /*1be60*/  LOP3.LUT R19, R51, R225.reuse, R250.reuse, 0x96, !PT ;  /* 0x000000e133137212 */ /* 0x180fe400078e96fa */
[----:B------:R-:W-:Y:S01]  /*1be70*/  LOP3.LUT R11, R161, R225, R250, 0x96, !PT ;  /* 0x000000e1a10b7212 */ /* 0x000fe200078e96fa */
[----:B------:R1:W-:Y:S04]  /*1be80*/  ST.E.U16 desc[UR4][R26.64+-0xf0], R156 ;  /* 0xffff109c1a007985 */ /* 0x0003e8000c101504 */
[----:B------:R-:W-:Y:S04]  /*1be90*/  ST.E.U16 desc[UR4][R26.64+-0xee], R157 ;  /* 0xffff129d1a007985 */ /* 0x000fe8000c101504 */
[----:B------:R-:W-:Y:S04]  /*1bea0*/  ST.E.U16 desc[UR4][R24.64+-0xf0], R85 ;  /* 0xffff105518007985 */ /* 0x000fe8000c101504 */
[----:B------:R2:W-:Y:S01]  /*1beb0*/  ST.E.U16 desc[UR4][R24.64+-0xee], R84 ;  /* 0xffff125418007985 */ /* 0x0005e2000c101504 */
[----:B-1----:R-:W-:-:S02]  /*1bec0*/  IMAD.MOV.U32 R156, RZ, RZ, R187 ;  /* 0x000000ffff9c7224 */ /* 0x002fc400078e00bb */
[----:B--2---:R-:W-:Y:S02]  /*1bed0*/  IMAD.MOV.U32 R84, RZ, RZ, R223 ;  /* 0x000000ffff547224 */ /* 0x004fe400078e00df */
[----:B---3--:R-:W-:-:S05]  /*1bee0*/  IMAD.WIDE.U32 R86, R7, -0x326172a9, RZ ;  /* 0xcd9e8d5707567825 */ /* 0x008fca00078e00ff */
[----:B----4-:R-:W-:-:S05]  /*1bef0*/  LOP3.LUT R2, R5, R87, RZ, 0x3c, !PT ;  /* 0x0000005705027212 */ /* 0x010fca00078e3cff */
[----:B------:R-:W-:Y:S01]  /*1bf00*/  IMAD.WIDE.U32 R4, R2, -0x2daee0ad, RZ ;  /* 0xd2511f5302047825 */ /* 0x000fe200078e00ff */
[----:B------:R-:W-:-:S04]  /*1bf10*/  LOP3.LUT R2, R174, R199, RZ, 0x3c, !PT ;  /* 0x000000c7ae027212 */ /* 0x000fc800078e3cff */
[----:B------:R-:W-:Y:S01]  /*1bf20*/  LOP3.LUT R5, R5, R8, R198, 0x96, !PT ;  /* 0x0000000805057212 */ /* 0x000fe200078e96c6 */
[----:B------:R-:W-:Y:S02]  /*1bf30*/  IMAD.MOV.U32 R174, RZ, RZ, R9 ;  /* 0x000000ffffae7224 */ /* 0x000fe400078e0009 */
[----:B------:R-:W-:-:S04]  /*1bf40*/  IMAD.WIDE.U32 R8, R2, -0x326172a9, RZ ;  /* 0xcd9e8d5702087825 */ /* 0x000fc800078e00ff */
[----:B------:R-:W-:-:S04]  /*1bf50*/  IMAD.WIDE.U32 R2, R5, -0x326172a9, RZ ;  /* 0xcd9e8d5705027825 */ /* 0x000fc800078e00ff */
[----:B------:R-:W-:Y:S01]  /*1bf60*/  IMAD.MOV.U32 R5, RZ, RZ, R10 ;  /* 0x000000ffff057224 */ /* 0x000fe200078e000a */
[-CC-:B------:R-:W-:Y:S01]  /*1bf70*/  LOP3.LUT R10, R109, R224.reuse, R50.reuse, 0x96, !PT ;  /* 0x000000e06d0a7212 */ /* 0x180fe200078e9632 */
[----:B------:R-:W-:Y:S01]  /*1bf80*/  IMAD.WIDE.U32 R6, R6, -0x326172a9, RZ ;  /* 0xcd9e8d5706067825 */ /* 0x000fe200078e00ff */
[-C--:B------:R-:W-:Y:S02]  /*1bf90*/  LOP3.LUT R89, R3, R224.reuse, R50, 0x96, !PT ;  /* 0x000000e003597212 */ /* 0x080fe400078e9632 */
[-C--:B------:R-:W-:Y:S01]  /*1bfa0*/  LOP3.LUT R50, R109, R224.reuse, R8, 0x96, !PT ;  /* 0x000000e06d327212 */ /* 0x080fe200078e9608 */
[----:B------:R-:W-:Y:S01]  /*1bfb0*/  IMAD.MOV.U32 R198, RZ, RZ, R88 ;  /* 0x000000ffffc67224 */ /* 0x000fe200078e0058 */
[----:B------:R-:W-:Y:S01]  /*1bfc0*/  LOP3.LUT R88, R3, R224, R8, 0x96, !PT ;  /* 0x000000e003587212 */ /* 0x000fe200078e9608 */
[----:B------:R-:W-:Y:S01]  /*1bfd0*/  IMAD.MOV.U32 R8, RZ, RZ, R79 ;  /* 0x000000ffff087224 */ /* 0x000fe200078e004f */
[CC--:B------:R-:W-:Y:S01]  /*1bfe0*/  LOP3.LUT R58, R7.reuse, R225.reuse, R250, 0x96, !PT ;  /* 0x000000e1073a7212 */ /* 0x0c0fe200078e96fa */
[----:B------:R-:W-:Y:S01]  /*1bff0*/  IMAD.MOV.U32 R199, RZ, RZ, R80 ;  /* 0x000000ffffc77224 */ /* 0x000fe200078e0050 */
[-C--:B------:R-:W-:Y:S01]  /*1c000*/  LOP3.LUT R79, R7, R225.reuse, R86, 0x96, !PT ;  /* 0x000000e1074f7212 */ /* 0x080fe200078e9656 */
[----:B------:R-:W-:Y:S01]  /*1c010*/  IMAD.MOV.U32 R7, RZ, RZ, R8 ;  /* 0x000000ffff077224 */ /* 0x000fe200078e0008 */
[----:B------:R-:W-:-:S02]  /*1c020*/  LOP3.LUT R18, R9, R225, R250, 0x96, !PT ;  /* 0x000000e109127212 */ /* 0x000fc400078e96fa */
[-CC-:B------:R-:W-:Y:S01]  /*1c030*/  LOP3.LUT R51, R51, R225.reuse, R86.reuse, 0x96, !PT ;  /* 0x000000e133337212 */ /* 0x180fe200078e9656 */
[----:B------:R-:W2:Y:S01]  /*1c040*/  LDL.LU.64 R250, [R1+0x368] ;  /* 0x0003680001fa7983 */ /* 0x000ea20000300a00 */
[-CC-:B------:R-:W-:Y:S02]  /*1c050*/  LOP3.LUT R80, R9, R225.reuse, R86.reuse, 0x96, !PT ;  /* 0x000000e109507212 */ /* 0x180fe400078e9656 */
[----:B------:R-:W-:Y:S02]  /*1c060*/  LOP3.LUT R8, R161, R225, R86, 0x96, !PT ;  /* 0x000000e1a1087212 */ /* 0x000fe400078e9656 */
[-CC-:B------:R-:W-:Y:S02]  /*1c070*/  LOP3.LUT R9, R109, R224.reuse, R6.reuse, 0x96, !PT ;  /* 0x000000e06d097212 */ /* 0x180fe400078e9606 */
[CC--:B------:R-:W-:Y:S01]  /*1c080*/  LOP3.LUT R87, R3.reuse, R224.reuse, R6, 0x96, !PT ;  /* 0x000000e003577212 */ /* 0x0c0fe200078e9606 */
[----:B------:R-:W-:Y:S01]  /*1c090*/  IMAD.MOV.U32 R6, RZ, RZ, R5 ;  /* 0x000000ffff067224 */ /* 0x000fe200078e0005 */
[-CC-:B------:R-:W-:Y:S01]  /*1c0a0*/  LOP3.LUT R86, R3, R224.reuse, R160.reuse, 0x96, !PT ;  /* 0x000000e003567212 */ /* 0x180fe200078e96a0 */
[----:B------:R-:W-:Y:S01]  /*1c0b0*/  IMAD.MOV.U32 R3, RZ, RZ, R181 ;  /* 0x000000ffff037224 */ /* 0x000fe200078e00b5 */
[----:B------:R-:W-:Y:S01]  /*1c0c0*/  LOP3.LUT R5, R109, R224, R160, 0x96, !PT ;  /* 0x000000e06d057212 */ /* 0x000fe200078e96a0 */
[----:B------:R-:W3:Y:S01]  /*1c0d0*/  LDL.LU R181, [R1+0x364] ;  /* 0x0003640001b57983 */ /* 0x000ee20000300800 */
[----:B------:R-:W-:-:S03]  /*1c0e0*/  IMAD.MOV.U32 R161, RZ, RZ, R245 ;  /* 0x000000ffffa17224 */ /* 0x000fc600078e00f5 */
[----:B------:R-:W4:Y:S04]  /*1c0f0*/  LDL.LU R160, [R1+0x188] ;  /* 0x0001880001a07983 */ /* 0x000f280000300800 */
[----:B------:R-:W2:Y:S04]  /*1c100*/  LDL.LU R245, [R1+0x360] ;  /* 0x0003600001f57983 */ /* 0x000ea80000300800 */
[----:B------:R-:W3:Y:S04]  /*1c110*/  LDL.LU R158, [R1+0x1a8] ;  /* 0x0001a800019e7983 */ /* 0x000ee80000300800 */
[----:B------:R-:W2:Y:S04]  /*1c120*/  LDL.LU R187, [R1+0x35c] ;  /* 0x00035c0001bb7983 */ /* 0x000ea80000300800 */
[----:B------:R-:W4:Y:S04]  /*1c130*/  LDL.LU R157, [R1+0x19c] ;  /* 0x00019c00019d7983 */ /* 0x000f280000300800 */
[----:B------:R-:W3:Y:S04]  /*1c140*/  LDL.LU R85, [R1+0x18c] ;  /* 0x00018c0001557983 */ /* 0x000ee80000300800 */
[----:B------:R-:W2:Y:S04]  /*1c150*/  LDL.LU R223, [R1+0x358] ;  /* 0x0003580001df7983 */ /* 0x000ea80000300800 */
[----:B------:R-:W-:Y:S04]  /*1c160*/  ST.E.U16 desc[UR4][R28.64+-0xf0], R83 ;  /* 0xffff10531c007985 */ /* 0x000fe8000c101504 */
[----:B------:R1:W-:Y:S02]  /*1c170*/  ST.E.U16 desc[UR4][R28.64+-0xee], R82 ;  /* 0xffff12521c007985 */ /* 0x0003e4000c101504 */
[----:B-1----:R-:W-:-:S02]  /*1c180*/  IMAD.MOV.U32 R82, RZ, RZ, R226 ;  /* 0x000000ffff527224 */ /* 0x002fc400078e00e2 */
[----:B--2---:R-:W-:Y:S02]  /*1c190*/  IMAD.MOV.U32 R83, RZ, RZ, R223 ;  /* 0x000000ffff537224 */ /* 0x004fe400078e00df */
[----:B------:R-:W2:Y:S04]  /*1c1a0*/  LDL.LU R223, [R1+0x354] ;  /* 0x0003540001df7983 */ /* 0x000ea80000300800 */
[----:B------:R-:W2:Y:S04]  /*1c1b0*/  LDL.LU R226, [R1+0x350] ;  /* 0x0003500001e27983 */ /* 0x000ea80000300800 */
        /* <DEDUP_REMOVED lines=12> */
[----:B------:R-:W-:Y:S04]  /*1c280*/  ST.E.U16 desc[UR4][R24.64+-0xd0], R57 ;  /* 0xffff303918007985 */ /* 0x000fe8000c101504 */
[----:B------:R4:W-:Y:S04]  /*1c290*/  ST.E.U16 desc[UR4][R24.64+-0xce], R56 ;  /* 0xffff323818007985 */ /* 0x0009e8000c101504 */
[----:B------:R-:W-:Y:S04]  /*1c2a0*/  ST.E.U16 desc[UR4][R28.64+-0xd0], R55 ;  /* 0xffff30371c007985 */ /* 0x000fe8000c101504 */
[----:B------:R-:W-:Y:S04]  /*1c2b0*/  ST.E.U16 desc[UR4][R28.64+-0xce], R54 ;  /* 0xffff32361c007985 */ /* 0x000fe8000c101504 */
[----:B------:R3:W-:Y:S04]  /*1c2c0*/  ST.E.U16 desc[UR4][R52.64+-0xc0], R131 ;  /* 0xffff408334007985 */ /* 0x0007e8000c101504 */
[----:B------:R3:W-:Y:S01]  /*1c2d0*/  ST.E.U16 desc[UR4][R52.64+-0xbe], R129 ;  /* 0xffff428134007985 */ /* 0x0007e2000c101504 */
[----:B-1----:R-:W-:-:S04]  /*1c2e0*/  IMAD.WIDE.U32 R146, R50, -0x2daee0ad, RZ ;  /* 0xd2511f5332927825 */ /* 0x002fc800078e00ff */
[----:B------:R-:W-:Y:S02]  /*1c2f0*/  IMAD.MOV.U32 R151, RZ, RZ, R82 ;  /* 0x000000ffff977224 */ /* 0x000fe400078e0052 */
[----:B------:R-:W-:Y:S02]  /*1c300*/  IMAD.MOV.U32 R150, RZ, RZ, R83 ;  /* 0x000000ffff967224 */ /* 0x000fe400078e0053 */
[----:B------:R-:W-:-:S04]  /*1c310*/  IMAD.WIDE.U32 R82, R10, -0x2daee0ad, RZ ;  /* 0xd2511f530a527825 */ /* 0x000fc800078e00ff */
[----:B----4-:R-:W-:Y:S01]  /*1c320*/  IMAD.WIDE.U32 R56, R19, -0x2daee0ad, RZ ;  /* 0xd2511f5313387825 */ /* 0x010fe200078e00ff */
[----:B------:R-:W-:Y:S03]  /*1c330*/  ST.E.U16 desc[UR4][R26.64+-0xc0], R124 ;  /* 0xffff407c1a007985 */ /* 0x000fe6000c101504 */
[----:B------:R-:W-:Y:S02]  /*1c340*/  IMAD.MOV.U32 R81, RZ, RZ, R157 ;  /* 0x000000ffff517224 */ /* 0x000fe400078e009d */
[----:B---3--:R-:W-:Y:S02]  /*1c350*/  IMAD.MOV.U32 R131, RZ, RZ, R6 ;  /* 0x000000ffff837224 */ /* 0x008fe400078e0006 */
[----:B------:R-:W-:Y:S02]  /*1c360*/  IMAD.MOV.U32 R129, RZ, RZ, R7 ;  /* 0x000000ffff817224 */ /* 0x000fe400078e0007 */
[----:B------:R-:W-:Y:S01]  /*1c370*/  IMAD.WIDE.U32 R6, R18, -0x2daee0ad, RZ ;  /* 0xd2511f5312067825 */ /* 0x000fe200078e00ff */
[----:B------:R-:W-:Y:S03]  /*1c380*/  ST.E.U16 desc[UR4][R26.64+-0xbe], R126 ;  /* 0xffff427e1a007985 */ /* 0x000fe6000c101504 */
[----:B------:R-:W-:Y:S01]  /*1c390*/  IMAD.MOV.U32 R145, RZ, RZ, R156 ;  /* 0x000000ffff917224 */ /* 0x000fe200078e009c */
[----:B------:R-:W-:Y:S01]  /*1c3a0*/  LOP3.LUT R78, R7, R232, R206, 0x96, !PT ;  /* 0x000000e8074e7212 */ /* 0x000fe200078e96ce */
[----:B------:R-:W-:Y:S01]  /*1c3b0*/  IMAD.WIDE.U32 R54, R11, -0x2daee0ad, RZ ;  /* 0xd2511f530b367825 */ /* 0x000fe200078e00ff */
[----:B------:R-:W-:-:S03]  /*1c3c0*/  LOP3.LUT R77, R147, R241, R6, 0x96, !PT ;  /* 0x000000f1934d7212 */ /* 0x000fc600078e9606 */
[----:B------:R-:W-:Y:S01]  /*1c3d0*/  IMAD.WIDE.U32 R148, R5, -0x2daee0ad, RZ ;  /* 0xd2511f5305947825 */ /* 0x000fe200078e00ff */
[-C--:B------:R-:W-:Y:S01]  /*1c3e0*/  LOP3.LUT R10, R57, R232.reuse, R206, 0x96, !PT ;  /* 0x000000e8390a7212 */ /* 0x080fe200078e96ce */
[----:B------:R-:W-:Y:S02]  /*1c3f0*/  ST.E.U16 desc[UR4][R24.64+-0xc0], R67 ;  /* 0xffff404318007985 */ /* 0x000fe4000c101504 */
[----:B------:R-:W-:Y:S01]  /*1c400*/  IMAD.WIDE.U32 R6, R58, -0x2daee0ad, RZ ;  /* 0xd2511f533a067825 */ /* 0x000fe200078e00ff */
[-C--:B------:R-:W-:Y:S01]  /*1c410*/  LOP3.LUT R5, R83, R241.reuse, R56, 0x96, !PT ;  /* 0x000000f153057212 */ /* 0x080fe200078e9638 */
[----:B------:R1:W-:Y:S02]  /*1c420*/  ST.E.U16 desc[UR4][R24.64+-0xbe], R66 ;  /* 0xffff424218007985 */ /* 0x0003e4000c101504 */
[----:B------:R-:W-:Y:S01]  /*1c430*/  IMAD.WIDE.U32 R156, R9, -0x2daee0ad, RZ ;  /* 0xd2511f53099c7825 */ /* 0x000fe200078e00ff */
[-C--:B------:R-:W-:Y:S01]  /*1c440*/  LOP3.LUT R50, R149, R241.reuse, R54, 0x96, !PT ;  /* 0x000000f195327212 */ /* 0x080fe200078e9636 */
[----:B------:R-:W-:Y:S02]  /*1c450*/  ST.E.U16 desc[UR4][R28.64+-0xc0], R62 ;  /* 0xffff403e1c007985 */ /* 0x000fe4000c101504 */
[----:B------:R-:W-:Y:S01]  /*1c460*/  IMAD.MOV.U32 R154, RZ, RZ, R3 ;  /* 0x000000ffff9a7224 */ /* 0x000fe200078e0003 */
[-CC-:B------:R-:W-:Y:S01]  /*1c470*/  LOP3.LUT R3, R55, R232.reuse, R206.reuse, 0x96, !PT ;  /* 0x000000e837037212 */ /* 0x180fe200078e96ce */
[----:B------:R3:W-:Y:S01]  /*1c480*/  ST.E.U16 desc[UR4][R28.64+-0xbe], R64 ;  /* 0xffff42401c007985 */ /* 0x0007e2000c101504 */
[----:B------:R-:W-:Y:S01]  /*1c490*/  LOP3.LUT R63, R7, R232, R206, 0x96, !PT ;  /* 0x000000e8073f7212 */ /* 0x000fe200078e96ce */
[----:B------:R-:W-:Y:S01]  /*1c4a0*/  IMAD.WIDE.U32 R54, R8, -0x2daee0ad, RZ ;  /* 0xd2511f5308367825 */ /* 0x000fe200078e00ff */
[----:B------:R-:W-:Y:S01]  /*1c4b0*/  LOP3.LUT R58, R157, R241, R6, 0x96, !PT ;  /* 0x000000f19d3a7212 */ /* 0x000fe200078e9606 */
[----:B------:R-:W-:Y:S02]  /*1c4c0*/  ST.E.U16 desc[UR4][R52.64+-0xb0], R130 ;  /* 0xffff508234007985 */ /* 0x000fe4000c101504 */
[----:B------:R-:W-:-:S02]  /*1c4d0*/  IMAD.WIDE.U32 R56, R51, -0x2daee0ad, RZ ;  /* 0xd2511f5333387825 */ /* 0x000fc400078e00ff */
[----:B------:R-:W-:Y:S02]  /*1c4e0*/  ST.E.U16 desc[UR4][R52.64+-0xae], R128 ;  /* 0xffff528034007985 */ /* 0x000fe4000c101504 */
[----:B------:R-:W-:Y:S02]  /*1c4f0*/  IMAD.WIDE.U32 R8, R80, -0x2daee0ad, RZ ;  /* 0xd2511f5350087825 */ /* 0x000fe400078e00ff */
[----:B------:R-:W-:Y:S02]  /*1c500*/  ST.E.U16 desc[UR4][R26.64+-0xb0], R125 ;  /* 0xffff507d1a007985 */ /* 0x000fe4000c101504 */
[----:B------:R-:W-:Y:S02]  /*1c510*/  IMAD.WIDE.U32 R6, R79, -0x2daee0ad, RZ ;  /* 0xd2511f534f067825 */ /* 0x000fe400078e00ff */
[----:B------:R-:W-:Y:S02]  /*1c520*/  ST.E.U16 desc[UR4][R26.64+-0xae], R127 ;  /* 0xffff527f1a007985 */ /* 0x000fe4000c101504 */
[----:B------:R-:W-:-:S02]  /*1c530*/  IMAD.WIDE.U32 R18, R10, -0x326172a9, RZ ;  /* 0xcd9e8d570a127825 */ /* 0x000fc400078e00ff */
[----:B------:R-:W-:Y:S02]  /*1c540*/  ST.E.U16 desc[UR4][R24.64+-0xb0], R60 ;  /* 0xffff503c18007985 */ /* 0x000fe4000c101504 */
[----:B------:R-:W-:Y:S02]  /*1c550*/  IMAD.MOV.U32 R206, RZ, RZ, R131 ;  /* 0x000000ffffce7224 */ /* 0x000fe400078e0083 */
[----:B------:R4:W-:Y:S01]  /*1c560*/  ST.E.U16 desc[UR4][R24.64+-0xae], R61 ;  /* 0xffff523d18007985 */ /* 0x0009e2000c101504 */
[----:B------:R-:W-:Y:S02]  /*1c570*/  IMAD.MOV.U32 R131, RZ, RZ, R81 ;  /* 0x000000ffff837224 */ /* 0x000fe400078e0051 */
[----:B-1----:R-:W-:Y:S02]  /*1c580*/  IMAD.MOV.U32 R66, RZ, RZ, R85 ;  /* 0x000000ffff427224 */ /* 0x002fe400078e0055 */
[----:B---3--:R-:W-:Y:S01]  /*1c590*/  IMAD.MOV.U32 R64, RZ, RZ, R161 ;  /* 0x000000ffff407224 */ /* 0x008fe200078e00a1 */
[-CC-:B------:R-:W-:Y:S01]  /*1c5a0*/  LOP3.LUT R51, R57, R232.reuse, R4.reuse, 0x96, !PT ;  /* 0x000000e839337212 */ /* 0x180fe200078e9604 */
[----:B------:R-:W-:Y:S01]  /*1c5b0*/  IMAD.MOV.U32 R67, RZ, RZ, R129 ;  /* 0x000000ffff437224 */ /* 0x000fe200078e0081 */
[-C--:B------:R-:W-:Y:S01]  /*1c5c0*/  LOP3.LUT R83, R9, R232.reuse, R4, 0x96, !PT ;  /* 0x000000e809537212 */ /* 0x080fe200078e9604 */
[----:B------:R-:W-:Y:S01]  /*1c5d0*/  IMAD.MOV.U32 R81, RZ, RZ, R84 ;  /* 0x000000ffff517224 */ /* 0x000fe200078e0054 */
[-C--:B------:R-:W-:Y:S01]  /*1c5e0*/  LOP3.LUT R84, R55, R232.reuse, R4, 0x96, !PT ;  /* 0x000000e837547212 */ /* 0x080fe200078e9604 */
[----:B------:R-:W-:Y:S01]  /*1c5f0*/  IMAD.MOV.U32 R62, RZ, RZ, R160 ;  /* 0x000000ffff3e7224 */ /* 0x000fe200078e00a0 */
[----:B------:R-:W-:Y:S01]  /*1c600*/  LOP3.LUT R85, R7, R232, R4, 0x96, !PT ;  /* 0x000000e807557212 */ /* 0x000fe200078e9604 */
[----:B------:R-:W-:-:S04]  /*1c610*/  IMAD.WIDE.U32 R160, R50, -0x326172a9, RZ ;  /* 0xcd9e8d5732a07825 */ /* 0x000fc800078e00ff */
[----:B----4-:R-:W-:-:S04]  /*1c620*/  IMAD.WIDE.U32 R60, R5, -0x326172a9, RZ ;  /* 0xcd9e8d57053c7825 */ /* 0x010fc800078e00ff */
[----:B------:R-:W-:Y:S01]  /*1c630*/  IMAD.WIDE.U32 R4, R63, -0x326172a9, RZ ;  /* 0xcd9e8d573f047825 */ /* 0x000fe200078e00ff */
[----:B------:R-:W-:-:S03]  /*1c640*/  LOP3.LUT R50, R61, R237, R18, 0x96, !PT ;  /* 0x000000ed3d327212 */ /* 0x000fc600078e9612 */
[----:B------:R-:W-:Y:S02]  /*1c650*/  IMAD.MOV.U32 R61, RZ, RZ, R64 ;  /* 0x000000ffff3d7224 */ /* 0x000fe400078e0040 */
[----:B------:R-:W-:Y:S02]  /*1c660*/  IMAD.MOV.U32 R63, RZ, RZ, R66 ;  /* 0x000000ffff3f7224 */ /* 0x000fe400078e0042 */
[----:B------:R-:W-:Y:S02]  /*1c670*/  IMAD.MOV.U32 R64, RZ, RZ, R67 ;  /* 0x000000ffff407224 */ /* 0x000fe400078e0043 */
[----:B--2---:R-:W-:Y:S02]  /*1c680*/  IMAD.MOV.U32 R67, RZ, RZ, R223 ;  /* 0x000000ffff437224 */ /* 0x004fe400078e00df */
[----:B------:R-:W-:Y:S02]  /*1c690*/  IMAD.MOV.U32 R66, RZ, RZ, R226 ;  /* 0x000000ffff427224 */ /* 0x000fe400078e00e2 */
[----:B------:R-:W2:Y:S04]  /*1c6a0*/  LDL.LU R226, [R1+0x34c] ;  /* 0x00034c0001e27983 */ /* 0x000ea80000300800 */
[----:B------:R-:W3:Y:S01]  /*1c6b0*/  LDL.LU R223, [R1+0x348] ;  /* 0x0003480001df7983 */ /* 0x000ee20000300800 */
[----:B------:R-:W-:-:S03]  /*1c6c0*/  IMAD.WIDE.U32 R10, R3, -0x326172a9, RZ ;  /* 0xcd9e8d57030a7825 */ /* 0x000fc600078e00ff */
[----:B------:R-:W-:Y:S04]  /*1c6d0*/  ST.E.U16 desc[UR4][R28.64+-0xb0], R68 ;  /* 0xffff50441c007985 */ /* 0x000fe8000c101504 */
[----:B------:R-:W-:Y:S01]  /*1c6e0*/  ST.E.U16 desc[UR4][R28.64+-0xae], R65 ;  /* 0xffff52411c007985 */ /* 0x000fe2000c101504 */
[----:B------:R-:W-:-:S03]  /*1c6f0*/  IMAD.WIDE.U32 R124, R87, -0x2daee0ad, RZ ;  /* 0xd2511f53577c7825 */ /* 0x000fc600078e00ff */
[----:B------:R-:W-:Y:S04]  /*1c700*/  ST.E.U16 desc[UR4][R52.64+-0xa0], R133 ;  /* 0xffff608534007985 */ /* 0x000fe8000c101504 */
[----:B------:R-:W-:Y:S01]  /*1c710*/  ST.E.U16 desc[UR4][R52.64+-0x9e], R132 ;  /* 0xffff628434007985 */ /* 0x000fe2000c101504 */
[----:B------:R-:W-:-:S03]  /*1c720*/  LOP3.LUT R128, R11, R219, R108, 0x96, !PT ;  /* 0x000000db0b807212 */ /* 0x000fc600078e966c */
[----:B------:R-:W-:Y:S01]  /*1c730*/  ST.E.U16 desc[UR4][R26.64+-0xa0], R144 ;  /* 0xffff60901a007985 */ /* 0x000fe2000c101504 */
[----:B------:R-:W-:-:S03]  /*1c740*/  LOP3.LUT R129, R161, R237, R10, 0x96, !PT ;  /* 0x000000eda1817212 */ /* 0x000fc600078e960a */
[----:B------:R-:W-:Y:S01]  /*1c750*/  ST.E.U16 desc[UR4][R26.64+-0x9e], R143 ;  /* 0xffff628f1a007985 */ /* 0x000fe2000c101504 */
[----:B------:R-:W-:-:S03]  /*1c760*/  IMAD.WIDE.U32 R10, R89, -0x2daee0ad, RZ ;  /* 0xd2511f53590a7825 */ /* 0x000fc600078e00ff */
[----:B------:R-:W-:Y:S04]  /*1c770*/  ST.E.U16 desc[UR4][R24.64+-0xa0], R76 ;  /* 0xffff604c18007985 */ /* 0x000fe8000c101504 */
[----:B------:R-:W-:Y:S01]  /*1c780*/  ST.E.U16 desc[UR4][R24.64+-0x9e], R75 ;  /* 0xffff624b18007985 */ /* 0x000fe2000c101504 */
[----:B------:R-:W-:-:S03]  /*1c790*/  IMAD.MOV.U32 R89, RZ, RZ, R81 ;  /* 0x000000ffff597224 */ /* 0x000fc600078e0051 */
[----:B------:R-:W-:Y:S04]  /*1c7a0*/  ST.E.U16 desc[UR4][R28.64+-0xa0], R74 ;  /* 0xffff604a1c007985 */ /* 0x000fe8000c101504 */
[----:B------:R-:W-:Y:S01]  /*1c7b0*/  ST.E.U16 desc[UR4][R28.64+-0x9e], R73 ;  /* 0xffff62491c007985 */ /* 0x000fe2000c101504 */
[----:B------:R-:W-:-:S03]  /*1c7c0*/  IMAD.WIDE.U32 R80, R88, -0x2daee0ad, RZ ;  /* 0xd2511f5358507825 */ /* 0x000fc600078e00ff */
        /* <DEDUP_REMOVED lines=8> */
[----:B------:R-:W-:-:S03]  /*1c850*/  IMAD.WIDE.U32 R130, R77, -0x326172a9, RZ ;  /* 0xcd9e8d574d827825 */ /* 0x000fc600078e00ff */
        /* <DEDUP_REMOVED lines=8> */
[----:B------:R-:W-:Y:S04]  /*1c8e0*/  ST.E.U16 desc[UR4][R26.64+-0x7e], R121 ;  /* 0xffff82791a007985 */ /* 0x000fe8000c101504 */
[----:B------:R-:W-:Y:S04]  /*1c8f0*/  ST.E.U16 desc[UR4][R24.64+-0x80], R49 ;  /* 0xffff803118007985 */ /* 0x000fe8000c101504 */
[----:B------:R-:W-:Y:S01]  /*1c900*/  ST.E.U16 desc[UR4][R24.64+-0x7e], R48 ;  /* 0xffff823018007985 */ /* 0x000fe2000c101504 */
[----:B------:R-:W-:-:S03]  /*1c910*/  LOP3.LUT R55, R7, R219, R108, 0x96, !PT ;  /* 0x000000db07377212 */ /* 0x000fc600078e966c */
[----:B------:R-:W-:Y:S01]  /*1c920*/  ST.E.U16 desc[UR4][R28.64+-0x80], R46 ;  /* 0xffff802e1c007985 */ /* 0x000fe2000c101504 */
[----:B------:R-:W-:-:S03]  /*1c930*/  LOP3.LUT R109, R131, R237, R6, 0x96, !PT ;  /* 0x000000ed836d7212 */ /* 0x000fc600078e9606 */
[----:B------:R-:W-:Y:S01]  /*1c940*/  ST.E.U16 desc[UR4][R28.64+-0x7e], R47 ;  /* 0xffff822f1c007985 */ /* 0x000fe2000c101504 */
[----:B------:R-:W-:-:S03]  /*1c950*/  LOP3.LUT R81, R81, R241, R8, 0x96, !PT ;  /* 0x000000f151517212 */ /* 0x000fc600078e9608 */
[----:B------:R-:W-:Y:S01]  /*1c960*/  ST.E.U16 desc[UR4][R52.64+-0x70], R119 ;  /* 0xffff907734007985 */ /* 0x000fe2000c101504 */
[----:B------:R-:W-:-:S03]  /*1c970*/  IMAD.WIDE.U32 R6, R9, -0x2daee0ad, RZ ;  /* 0xd2511f5309067825 */ /* 0x000fc600078e00ff */
[----:B------:R-:W-:Y:S01]  /*1c980*/  ST.E.U16 desc[UR4][R52.64+-0x6e], R118 ;  /* 0xffff927634007985 */ /* 0x000fe2000c101504 */
[----:B------:R-:W-:-:S03]  /*1c990*/  IMAD.WIDE.U32 R18, R51, -0x326172a9, RZ ;  /* 0xcd9e8d5733127825 */ /* 0x000fc600078e00ff */
[----:B------:R-:W-:Y:S01]  /*1c9a0*/  ST.E.U16 desc[UR4][R26.64+-0x70], R116 ;  /* 0xffff90741a007985 */ /* 0x000fe2000c101504 */
[----:B------:R-:W-:-:S03]  /*1c9b0*/  IMAD.WIDE.U32 R8, R3, -0x326172a9, RZ ;  /* 0xcd9e8d5703087825 */ /* 0x000fc600078e00ff */
[----:B------:R-:W-:Y:S04]  /*1c9c0*/  ST.E.U16 desc[UR4][R26.64+-0x6e], R117 ;  /* 0xffff92751a007985 */ /* 0x000fe8000c101504 */
[----:B------:R-:W-:Y:S04]  /*1c9d0*/  ST.E.U16 desc[UR4][R24.64+-0x70], R45 ;  /* 0xffff902d18007985 */ /* 0x000fe8000c101504 */
[----:B------:R-:W-:Y:S01]  /*1c9e0*/  ST.E.U16 desc[UR4][R24.64+-0x6e], R44 ;  /* 0xffff922c18007985 */ /* 0x000fe2000c101504 */
[----:B------:R-:W-:-:S03]  /*1c9f0*/  IMAD.MOV.U32 R57, RZ, RZ, R150 ;  /* 0x000000ffff397224 */ /* 0x000fc600078e0096 */
[----:B------:R-:W-:Y:S01]  /*1ca00*/  ST.E.U16 desc[UR4][R28.64+-0x70], R43 ;  /* 0xffff902b1c007985 */ /* 0x000fe2000c101504 */
[----:B------:R-:W-:-:S03]  /*1ca10*/  IMAD.MOV.U32 R87, RZ, RZ, R151 ;  /* 0x000000ffff577224 */ /* 0x000fc600078e0097 */
[----:B------:R-:W-:Y:S01]  /*1ca20*/  ST.E.U16 desc[UR4][R28.64+-0x6e], R42 ;  /* 0xffff922a1c007985 */ /* 0x000fe2000c101504 */
[----:B------:R-:W-:-:S03]  /*1ca30*/  IMAD.WIDE.U32 R126, R86, -0x2daee0ad, RZ ;  /* 0xd2511f53567e7825 */ /* 0x000fc600078e00ff */
[----:B------:R-:W-:Y:S01]  /*1ca40*/  ST.E.U16 desc[UR4][R52.64+-0x60], R115 ;  /* 0xffffa07334007985 */ /* 0x000fe2000c101504 */
[----:B------:R-:W-:-:S03]  /*1ca50*/  IMAD.WIDE.U32 R150, R58, -0x326172a9, RZ ;  /* 0xcd9e8d573a967825 */ /* 0x000fc600078e00ff */
[----:B------:R-:W-:Y:S01]  /*1ca60*/  ST.E.U16 desc[UR4][R52.64+-0x5e], R114 ;  /* 0xffffa27234007985 */ /* 0x000fe2000c101504 */
[----:B------:R-:W-:-:S03]  /*1ca70*/  LOP3.LUT R11, R7, R239, R82, 0x96, !PT ;  /* 0x000000ef070b7212 */ /* 0x000fc600078e9652 */
[----:B------:R-:W-:Y:S01]  /*1ca80*/  ST.E.U16 desc[UR4][R26.64+-0x60], R113 ;  /* 0xffffa0711a007985 */ /* 0x000fe2000c101504 */
[----:B------:R-:W-:-:S03]  /*1ca90*/  LOP3.LUT R3, R19, R219, R2, 0x96, !PT ;  /* 0x000000db13037212 */ /* 0x000fc600078e9602 */
[----:B------:R-:W-:Y:S01]  /*1caa0*/  ST.E.U16 desc[UR4][R26.64+-0x5e], R112 ;  /* 0xffffa2701a007985 */ /* 0x000fe2000c101504 */
[----:B------:R-:W-:-:S03]  /*1cab0*/  LOP3.LUT R7, R9, R237, R18, 0x96, !PT ;  /* 0x000000ed09077212 */ /* 0x000fc600078e9612 */
[----:B------:R-:W-:Y:S04]  /*1cac0*/  ST.E.U16 desc[UR4][R24.64+-0x60], R39 ;  /* 0xffffa02718007985 */ /* 0x000fe8000c101504 */
[----:B------:R-:W-:Y:S01]  /*1cad0*/  ST.E.U16 desc[UR4][R24.64+-0x5e], R38 ;  /* 0xffffa22618007985 */ /* 0x000fe2000c101504 */
[----:B------:R-:W-:-:S03]  /*1cae0*/  IMAD.MOV.U32 R56, RZ, RZ, R145 ;  /* 0x000000ffff387224 */ /* 0x000fc600078e0091 */
[----:B------:R-:W-:Y:S04]  /*1caf0*/  ST.E.U16 desc[UR4][R28.64+-0x60], R41 ;  /* 0xffffa0291c007985 */ /* 0x000fe8000c101504 */
[----:B------:R-:W-:Y:S01]  /*1cb00*/  ST.E.U16 desc[UR4][R28.64+-0x5e], R40 ;  /* 0xffffa2281c007985 */ /* 0x000fe2000c101504 */
[----:B------:R-:W-:-:S03]  /*1cb10*/  LOP3.LUT R145, R127, R241, R54, 0x96, !PT ;  /* 0x000000f17f917212 */ /* 0x000fc600078e9636 */
[----:B------:R-:W-:Y:S04]  /*1cb20*/  ST.E.U16 desc[UR4][R52.64+-0x50], R111 ;  /* 0xffffb06f34007985 */ /* 0x000fe8000c101504 */
        /* <DEDUP_REMOVED lines=12> */
[----:B------:R-:W-:Y:S04]  /*1cbf0*/  ST.E.U16 desc[UR4][R52.64+-0x40], R105 ;  /* 0xffffc06934007985 */ /* 0x000fe8000c101504 */
[----:B------:R-:W-:Y:S04]  /*1cc00*/  ST.E.U16 desc[UR4][R52.64+-0x3e], R104 ;  /* 0xffffc26834007985 */ /* 0x000fe8000c101504 */
        /* <DEDUP_REMOVED lines=27> */
[----:B------:R1:W-:Y:S04]  /*1cdc0*/  ST.E.U16 desc[UR4][R28.64+-0x1e], R13 ;  /* 0xffffe20d1c007985 */ /* 0x0003e8000c101504 */
[----:B------:R-:W-:Y:S04]  /*1cdd0*/  ST.E.U16 desc[UR4][R52.64+-0x10], R93 ;  /* 0xfffff05d34007985 */ /* 0x000fe8000c101504 */
[----:B------:R-:W-:Y:S04]  /*1cde0*/  ST.E.U16 desc[UR4][R52.64+-0xe], R92 ;  /* 0xfffff25c34007985 */ /* 0x000fe8000c101504 */
[----:B------:R-:W-:Y:S04]  /*1cdf0*/  ST.E.U16 desc[UR4][R26.64+-0x10], R91 ;  /* 0xfffff05b1a007985 */ /* 0x000fe8000c101504 */
[----:B------:R-:W-:Y:S04]  /*1ce00*/  ST.E.U16 desc[UR4][R26.64+-0xe], R90 ;  /* 0xfffff25a1a007985 */ /* 0x000fe8000c101504 */
[----:B------:R4:W-:Y:S04]  /*1ce10*/  ST.E.U16 desc[UR4][R24.64+-0x10], R12 ;  /* 0xfffff00c18007985 */ /* 0x0009e8000c101504 */
[----:B------:R2:W-:Y:S04]  /*1ce20*/  ST.E.U16 desc[UR4][R24.64+-0xe], R0 ;  /* 0xfffff20018007985 */ /* 0x0005e8000c101504 */
[----:B------:R-:W-:Y:S04]  /*1ce30*/  ST.E.U16 desc[UR4][R28.64+-0x10], R37 ;  /* 0xfffff0251c007985 */ /* 0x000fe8000c101504 */
[----:B------:R2:W-:Y:S01]  /*1ce40*/  ST.E.U16 desc[UR4][R28.64+-0xe], R59 ;  /* 0xfffff23b1c007985 */ /* 0x0005e2000c101504 */
[----:B------:R-:W-:-:S03]  /*1ce50*/  IMAD.WIDE.U32 R6, R6, -0x326172a9, RZ ;  /* 0xcd9e8d5706067825 */ /* 0x000fc600078e00ff */
[----:B---3--:R-:W3:Y:S01]  /*1ce60*/  LDSM.16.MT88.4 R24, [R223+0x4000] ;  /* 0x00400000df18783b */ /* 0x008ee20000004200 */
[----:B-1----:R-:W-:Y:S01]  /*1ce70*/  LOP3.LUT R13, R4, 0xff, RZ, 0xc0, !PT ;  /* 0x000000ff040d7812 */ /* 0x002fe200078ec0ff */
[----:B------:R-:W-:Y:S01]  /*1ce80*/  IMAD.MOV.U32 R65, RZ, RZ, R238 ;  /* 0x000000ffff417224 */ /* 0x000fe200078e00ee */
[-C--:B------:R-:W-:Y:S01]  /*1ce90*/  LOP3.LUT R3, R7, R135.reuse, R18, 0x96, !PT ;  /* 0x0000008707037212 */ /* 0x080fe200078e9612 */
[----:B------:R-:W-:Y:S01]  /*1cea0*/  IMAD.MOV.U32 R72, RZ, RZ, R87 ;  /* 0x000000ffff487224 */ /* 0x000fe200078e0057 */
[----:B------:R-:W-:Y:S01]  /*1ceb0*/  LOP3.LUT R14, R6, 0xffff, RZ, 0xc0, !PT ;  /* 0x0000ffff060e7812 */ /* 0x000fe200078ec0ff */
[----:B------:R-:W-:Y:S01]  /*1cec0*/  IMAD.MOV.U32 R73, RZ, RZ, R56 ;  /* 0x000000ffff497224 */ /* 0x000fe200078e0038 */
[----:B----4-:R-:W-:Y:S01]  /*1ced0*/  SHF.R.U32.HI R12, RZ, 0x18, R4 ;  /* 0x00000018ff0c7819 */ /* 0x010fe20000011604 */
[----:B------:R-:W-:Y:S01]  /*1cee0*/  IMAD.MOV.U32 R74, RZ, RZ, R57 ;  /* 0x000000ffff4a7224 */ /* 0x000fe200078e0039 */
[----:B--2---:R-:W-:Y:S01]  /*1cef0*/  LOP3.LUT R0, R5, R135, R10, 0x96, !PT ;  /* 0x0000008705007212 */ /* 0x004fe200078e960a */
[----:B------:R-:W-:Y:S01]  /*1cf00*/  IMAD.MOV.U32 R75, RZ, RZ, R88 ;  /* 0x000000ffff4b7224 */ /* 0x000fe200078e0058 */
[----:B------:R-:W-:Y:S01]  /*1cf10*/  LOP3.LUT R5, R4, 0xffff, RZ, 0xc0, !PT ;  /* 0x0000ffff04057812 */ /* 0x000fe200078ec0ff */
[----:B------:R-:W-:Y:S01]  /*1cf20*/  IMAD.MOV.U32 R140, RZ, RZ, R206 ;  /* 0x000000ffff8c7224 */ /* 0x000fe200078e00ce */
[----:B------:R-:W1:Y:S02]  /*1cf30*/  LDSM.16.MT88.4 R20, [R226+0x4000] ;  /* 0x00400000e214783b */ /* 0x000e640000004200 */
[----:B------:R-:W-:-:S02]  /*1cf40*/  SHF.R.U32.HI R9, RZ, 0x8, R5 ;  /* 0x00000008ff097819 */ /* 0x000fc40000011605 */
[----:B------:R-:W-:Y:S01]  /*1cf50*/  LOP3.LUT R28, R11, R235, R8, 0x96, !PT ;  /* 0x000000eb0b1c7212 */ /* 0x000fe200078e9608 */
[----:B------:R-:W-:Y:S01]  /*1cf60*/  IMAD.MOV.U32 R141, RZ, RZ, R154 ;  /* 0x000000ffff8d7224 */ /* 0x000fe200078e009a */
[----:B------:R-:W-:Y:S01]  /*1cf70*/  SHF.R.U32.HI R8, RZ, 0x10, R4 ;  /* 0x00000010ff087819 */ /* 0x000fe20000011604 */
[----:B------:R-:W-:Y:S01]  /*1cf80*/  IMAD.MOV.U32 R142, RZ, RZ, R158 ;  /* 0x000000ffff8e7224 */ /* 0x000fe200078e009e */
[----:B------:R-:W-:Y:S01]  /*1cf90*/  LOP3.LUT R4, R0, 0xffff, RZ, 0xc0, !PT ;  /* 0x0000ffff00047812 */ /* 0x000fe200078ec0ff */
[----:B------:R-:W-:Y:S01]  /*1cfa0*/  IMAD.MOV.U32 R143, RZ, RZ, R198 ;  /* 0x000000ffff8f7224 */ /* 0x000fe200078e00c6 */
[----:B------:R-:W-:Y:S01]  /*1cfb0*/  LOP3.LUT R7, R8, 0xff, RZ, 0xc0, !PT ;  /* 0x000000ff08077812 */ /* 0x000fe200078ec0ff */
[----:B------:R-:W-:Y:S01]  /*1cfc0*/  LDSM.16.MT88.4 R36, [R223+0x4400] ;  /* 0x00440000df24783b */ /* 0x000fe20000004200 */
[----:B------:R-:W-:Y:S02]  /*1cfd0*/  SHF.R.U32.HI R5, RZ, 0x10, R0 ;  /* 0x00000010ff057819 */ /* 0x000fe40000011600 */
[----:B------:R-:W-:-:S02]  /*1cfe0*/  LOP3.LUT R11, R0, 0xff, RZ, 0xc0, !PT ;  /* 0x000000ff000b7812 */ /* 0x000fc400078ec0ff */
[----:B------:R-:W-:Y:S02]  /*1cff0*/  SHF.R.U32.HI R10, RZ, 0x18, R0 ;  /* 0x00000018ff0a7819 */ /* 0x000fe40000011600 */
[----:B------:R-:W-:Y:S02]  /*1d000*/  SHF.R.U32.HI R8, RZ, 0x8, R4 ;  /* 0x00000008ff087819 */ /* 0x000fe40000011604 */
[----:B------:R-:W-:Y:S02]  /*1d010*/  PRMT R0, R13, 0x5410, R9 ;  /* 0x000054100d007816 */ /* 0x000fe40000000009 */
[----:B------:R-:W-:Y:S02]  /*1d020*/  PRMT R238, R193, 0x7054, R193 ;  /* 0x00007054c1ee7816 */ /* 0x000fe400000000c1 */
[----:B------:R-:W-:Y:S02]  /*1d030*/  LOP3.LUT R15, R6, 0xff, RZ, 0xc0, !PT ;  /* 0x000000ff060f7812 */ /* 0x000fe400078ec0ff */
[----:B------:R-:W-:-:S02]  /*1d040*/  SHF.R.U32.HI R17, RZ, 0x10, R6 ;  /* 0x00000010ff117819 */ /* 0x000fc40000011606 */
[----:B------:R-:W-:Y:S02]  /*1d050*/  SHF.R.U32.HI R16, RZ, 0x18, R6 ;  /* 0x00000018ff107819 */ /* 0x000fe40000011606 */
[----:B------:R-:W-:Y:S02]  /*1d060*/  LOP3.LUT R4, R5, 0xff, RZ, 0xc0, !PT ;  /* 0x000000ff05047812 */ /* 0x000fe400078ec0ff */
[----:B------:R-:W-:Y:S02]  /*1d070*/  PRMT R6, R11, 0x5410, R8 ;  /* 0x000054100b067816 */ /* 0x000fe40000000008 */
[--C-:B------:R-:W-:Y:S02]  /*1d080*/  HSET2.LE.AND R0, R0, R238.reuse, PT ;  /* 0x000000ee00007233 */ /* 0x100fe40003803000 */
[----:B------:R-:W-:Y:S02]  /*1d090*/  PRMT R5, R4, 0x5410, R10 ;  /* 0x0000541004057816 */ /* 0x000fe4000000000a */
[----:B------:R-:W-:-:S02]  /*1d0a0*/  HSET2.LE.AND R4, R6, R238, PT ;  /* 0x000000ee06047233 */ /* 0x000fc40003803000 */
[----:B------:R-:W-:Y:S02]  /*1d0b0*/  LOP3.LUT R6, R164, R0, RZ, 0xc0, !PT ;  /* 0x00000000a4067212 */ /* 0x000fe400078ec0ff */
[----:B------:R-:W-:Y:S02]  /*1d0c0*/  LOP3.LUT R0, R3, 0xffff, RZ, 0xc0, !PT ;  /* 0x0000ffff03007812 */ /* 0x000fe400078ec0ff */
[----:B------:R-:W-:Y:S02]  /*1d0d0*/  PRMT R7, R7, 0x5410, R12 ;  /* 0x0000541007077816 */ /* 0x000fe4000000000c */
[----:B------:R-:W-:Y:S02]  /*1d0e0*/  SHF.R.U32.HI R10, RZ, 0x8, R14 ;  /* 0x00000008ff0a7819 */ /* 0x000fe4000001160e */
[----:B------:R-:W-:Y:S02]  /*1d0f0*/  LOP3.LUT R9, R3, 0xff, RZ, 0xc0, !PT ;  /* 0x000000ff03097812 */ /* 0x000fe400078ec0ff */
[----:B------:R-:W-:-:S02]  /*1d100*/  SHF.R.U32.HI R8, RZ, 0x10, R3 ;  /* 0x00000010ff087819 */ /* 0x000fc40000011603 */
[----:B------:R-:W-:Y:S02]  /*1d110*/  SHF.R.U32.HI R0, RZ, 0x8, R0 ;  /* 0x00000008ff007819 */ /* 0x000fe40000011600 */
[--C-:B------:R-:W-:Y:S02]  /*1d120*/  HSET2.LE.AND R7, R7, R238.reuse, PT ;  /* 0x000000ee07077233 */ /* 0x100fe40003803000 */
[----:B------:R-:W-:Y:S02]  /*1d130*/  HSET2.LE.AND R5, R5, R238, PT ;  /* 0x000000ee05057233 */ /* 0x000fe40003803000 */
[----:B------:R-:W-:Y:S02]  /*1d140*/  PRMT R10, R15, 0x5410, R10 ;  /* 0x000054100f0a7816 */ /* 0x000fe4000000000a */
[----:B------:R-:W-:Y:S02]  /*1d150*/  SHF.R.U32.HI R11, RZ, 0x18, R3 ;  /* 0x00000018ff0b7819 */ /* 0x000fe40000011603 */
[----:B------:R-:W-:-:S02]  /*1d160*/  LOP3.LUT R8, R8, 0xff, RZ, 0xc0, !PT ;  /* 0x000000ff08087812 */ /* 0x000fc400078ec0ff */
[----:B------:R-:W-:Y:S02]  /*1d170*/  PRMT R9, R9, 0x5410, R0 ;  /* 0x0000541009097816 */ /* 0x000fe40000000000 */
[----:B------:R-:W-:Y:S02]  /*1d180*/  LOP3.LUT R7, R163, R7, RZ, 0xc0, !PT ;  /* 0x00000007a3077212 */ /* 0x000fe400078ec0ff */
[----:B------:R-:W-:Y:S02]  /*1d190*/  LOP3.LUT R4, R166, R4, RZ, 0xc0, !PT ;  /* 0x00000004a6047212 */ /* 0x000fe400078ec0ff */
[----:B------:R-:W-:Y:S02]  /*1d1a0*/  LOP3.LUT R5, R165, R5, RZ, 0xc0, !PT ;  /* 0x00000005a5057212 */ /* 0x000fe400078ec0ff */
[----:B------:R-:W-:Y:S02]  /*1d1b0*/  HSET2.LE.AND R0, R10, R238, PT ;  /* 0x000000ee0a007233 */ /* 0x000fe40003803000 */
[----:B------:R-:W-:-:S02]  /*1d1c0*/  PRMT R11, R8, 0x5410, R11 ;  /* 0x00005410080b7816 */ /* 0x000fc4000000000b */
[--C-:B------:R-:W-:Y:S02]  /*1d1d0*/  HSET2.LE.AND R8, R9, R238.reuse, PT ;  /* 0x000000ee09087233 */ /* 0x100fe40003803000 */
[----:B------:R-:W-:Y:S01]  /*1d1e0*/  LOP3.LUT R10, R199, R0, RZ, 0xc0, !PT ;  /* 0x00000000c70a7212 */ /* 0x000fe200078ec0ff */
[----:B---3--:R-:W-:Y:S01]  /*1d1f0*/  HMMA.16816.F32.BF16 R56, R4, R24, R72 ;  /* 0x000000180438723c */ /* 0x008fe20000041848 */
[----:B------:R-:W-:Y:S02]  /*1d200*/  HSET2.LE.AND R0, R11, R238, PT ;  /* 0x000000ee0b007233 */ /* 0x000fe40003803000 */
[----:B------:R-:W-:Y:S02]  /*1d210*/  LOP3.LUT R8, R244, R8, RZ, 0xc0, !PT ;  /* 0x00000008f4087212 */ /* 0x000fe400078ec0ff */
[----:B------:R-:W2:Y:S02]  /*1d220*/  LDL.LU R244, [R1+0x344] ;  /* 0x0003440001f47983 */ /* 0x000ea40000300800 */
[----:B------:R-:W-:-:S02]  /*1d230*/  IMAD.MOV.U32 R74, RZ, RZ, R245 ;  /* 0x000000ffff4a7224 */ /* 0x000fc400078e00f5 */
[----:B------:R-:W3:Y:S01]  /*1d240*/  LDL.LU R72, [R1+0x230] ;  /* 0x0002300001487983 */ /* 0x000ee20000300800 */
[----:B------:R-:W-:Y:S01]  /*1d250*/  IMAD.MOV.U32 R75, RZ, RZ, R181 ;  /* 0x000000ffff4b7224 */ /* 0x000fe200078e00b5 */
[----:B------:R-:W-:Y:S02]  /*1d260*/  LOP3.LUT R9, R180, R0, RZ, 0xc0, !PT ;  /* 0x00000000b4097212 */ /* 0x000fe400078ec0ff */
[----:B------:R-:W3:Y:S01]  /*1d270*/  LDL.LU R73, [R1+0x234] ;  /* 0x0002340001497983 */ /* 0x000ee20000300800 */
[----:B------:R-:W-:Y:S03]  /*1d280*/  HMMA.16816.F32.BF16 R44, R4, R26, R140 ;  /* 0x0000001a042c723c */ /* 0x000fe6000004188c */
[----:B------:R-:W4:Y:S04]  /*1d290*/  LDL.LU R245, [R1+0x340] ;  /* 0x0003400001f57983 */ /* 0x000f280000300800 */
[----:B------:R-:W2:Y:S04]  /*1d2a0*/  LDL.LU R181, [R1+0x33c] ;  /* 0x00033c0001b57983 */ /* 0x000ea80000300800 */
[----:B------:R-:W4:Y:S04]  /*1d2b0*/  LDL.LU R180, [R1+0x338] ;  /* 0x0003380001b47983 */ /* 0x000f280000300800 */
[----:B------:R-:W4:Y:S04]  /*1d2c0*/  LDL.LU R140, [R1+0x240] ;  /* 0x00024000018c7983 */ /* 0x000f280000300800 */
[----:B------:R-:W4:Y:S01]  /*1d2d0*/  LDL.LU R141, [R1+0x244] ;  /* 0x00024400018d7983 */ /* 0x000f220000300800 */
[----:B------:R-:W-:-:S02]  /*1d2e0*/  LOP3.LUT R12, R17, 0xff, RZ, 0xc0, !PT ;  /* 0x000000ff110c7812 */ /* 0x000fc400078ec0ff */
[----:B------:R-:W-:Y:S01]  /*1d2f0*/  LOP3.LUT R54, R19, R235, R60, 0x96, !PT ;  /* 0x000000eb13367212 */ /* 0x000fe200078e963c */
[----:B------:R-:W-:Y:S01]  /*1d300*/  IMAD.MOV.U32 R60, RZ, RZ, R89 ;  /* 0x000000ffff3c7224 */ /* 0x000fe200078e0059 */
[----:B------:R-:W-:Y:S01]  /*1d310*/  PRMT R3, R12, 0x5410, R16 ;  /* 0x000054100c037816 */ /* 0x000fe20000000010 */
[C---:B-1----:R-:W-:Y:S04]  /*1d320*/  HMMA.16816.F32.BF16 R64, R4.reuse, R20, R64 ;  /* 0x000000140440723c */ /* 0x042fe80000041840 */
[----:B------:R-:W-:Y:S02]  /*1d330*/  HSET2.LE.AND R3, R3, R238, PT ;  /* 0x000000ee03037233 */ /* 0x000fe40003803000 */
[----:B------:R-:W-:Y:S01]  /*1d340*/  HMMA.16816.F32.BF16 R60, R4, R22, R60 ;  /* 0x00000016043c723c */ /* 0x000fe2000004183c */
[----:B------:R-:W-:-:S02]  /*1d350*/  IMAD.WIDE.U32 R12, R83, -0x326172a9, RZ ;  /* 0xcd9e8d57530c7825 */ /* 0x000fc400078e00ff */
[----:B------:R-:W-:-:S04]  /*1d360*/  LOP3.LUT R11, R174, R3, RZ, 0xc0, !PT ;  /* 0x00000003ae0b7212 */ /* 0x000fc800078ec0ff */
[----:B------:R-:W-:Y:S02]  /*1d370*/  IMAD.WIDE.U32 R4, R28, -0x2daee0ad, RZ ;  /* 0xd2511f531c047825 */ /* 0x000fe400078e00ff */
[----:B------:R-:W1:Y:S02]  /*1d380*/  LDSM.16.MT88.4 R28, [R226+0x4400] ;  /* 0x00440000e21c783b */ /* 0x000e640000004200 */
[----:B------:R-:W-:Y:S01]  /*1d390*/  IMAD.WIDE.U32 R40, R81, -0x326172a9, RZ ;  /* 0xcd9e8d5751287825 */ /* 0x000fe200078e00ff */
[----:B------:R-:W-:Y:S02]  /*1d3a0*/  LOP3.LUT R3, R4, 0xffff, RZ, 0xc0, !PT ;  /* 0x0000ffff04037812 */ /* 0x000fe400078ec0ff */
[----:B------:R-:W-:Y:S02]  /*1d3b0*/  LOP3.LUT R0, R5, R155, R50, 0x96, !PT ;  /* 0x0000009b05007212 */ /* 0x000fe400078e9632 */
[----:B------:R-:W-:Y:S02]  /*1d3c0*/  SHF.R.U32.HI R5, RZ, 0x10, R4 ;  /* 0x00000010ff057819 */ /* 0x000fe40000011604 */
[----:B------:R-:W-:-:S02]  /*1d3d0*/  SHF.R.U32.HI R15, RZ, 0x8, R3 ;  /* 0x00000008ff0f7819 */ /* 0x000fc40000011603 */
[----:B------:R-:W-:Y:S02]  /*1d3e0*/  LOP3.LUT R17, R4, 0xff, RZ, 0xc0, !PT ;  /* 0x000000ff04117812 */ /* 0x000fe400078ec0ff */
[----:B------:R-:W-:Y:S02]  /*1d3f0*/  SHF.R.U32.HI R16, RZ, 0x18, R4 ;  /* 0x00000018ff107819 */ /* 0x000fe40000011604 */
[----:B------:R-:W-:Y:S02]  /*1d400*/  LOP3.LUT R3, R0, 0xffff, RZ, 0xc0, !PT ;  /* 0x0000ffff00037812 */ /* 0x000fe400078ec0ff */
[----:B------:R-:W-:Y:S02]  /*1d410*/  LOP3.LUT R33, R41, R237, R12, 0x96, !PT ;  /* 0x000000ed29217212 */ /* 0x000fe400078e960c */
[----:B------:R-:W-:Y:S01]  /*1d420*/  SHF.R.U32.HI R4, RZ, 0x10, R0 ;  /* 0x00000010ff047819 */ /* 0x000fe20000011600 */
[----:B------:R-:W-:Y:S01]  /*1d430*/  IMAD.MOV.U32 R142, RZ, RZ, R201 ;  /* 0x000000ffff8e7224 */ /* 0x000fe200078e00c9 */
[----:B------:R-:W-:Y:S01]  /*1d440*/  LOP3.LUT R32, R13, R219, R2, 0x96, !PT ;  /* 0x000000db0d207212 */ /* 0x000fe200078e9602 */
[----:B------:R-:W-:Y:S01]  /*1d450*/  IMAD.MOV.U32 R143, RZ, RZ, R210 ;  /* 0x000000ffff8f7224 */ /* 0x000fe200078e00d2 */
[----:B------:R-:W-:Y:S01]  /*1d460*/  LOP3.LUT R12, R5, 0xff, RZ, 0xc0, !PT ;  /* 0x000000ff050c7812 */ /* 0x000fe200078ec0ff */
[----:B------:R-:W-:Y:S01]  /*1d470*/  IMAD.WIDE.U32 R96, R84, -0x326172a9, RZ ;  /* 0xcd9e8d5754607825 */ /* 0x000fe200078e00ff */
[----:B------:R-:W-:Y:S01]  /*1d480*/  LOP3.LUT R14, R0, 0xff, RZ, 0xc0, !PT ;  /* 0x000000ff000e7812 */ /* 0x000fe200078ec0ff */
[----:B------:R-:W4:Y:S01]  /*1d490*/  LDL.LU R201, [R1+0x334] ;  /* 0x0003340001c97983 */ /* 0x000f220000300800 */
[----:B------:R-:W-:Y:S01]  /*1d4a0*/  SHF.R.U32.HI R13, RZ, 0x18, R0 ;  /* 0x00000018ff0d7819 */ /* 0x000fe20000011600 */
[----:B------:R-:W-:Y:S01]  /*1d4b0*/  IMAD.WIDE.U32 R42, R85, -0x326172a9, RZ ;  /* 0xcd9e8d57552a7825 */ /* 0x000fe200078e00ff */
[----:B------:R-:W-:Y:S01]  /*1d4c0*/  SHF.R.U32.HI R5, RZ, 0x8, R3 ;  /* 0x00000008ff057819 */ /* 0x000fe20000011603 */
[----:B------:R-:W4:Y:S01]  /*1d4d0*/  LDL.LU R210, [R1+0x330] ;  /* 0x0003300001d27983 */ /* 0x000f220000300800 */
[----:B------:R-:W-:Y:S01]  /*1d4e0*/  PRMT R0, R17, 0x5410, R15 ;  /* 0x0000541011007816 */ /* 0x000fe2000000000f */
[----:B------:R-:W-:Y:S01]  /*1d4f0*/  IMAD.WIDE.U32 R6, R54, -0x2daee0ad, RZ ;  /* 0xd2511f5336067825 */ /* 0x000fe200078e00ff */
[----:B------:R-:W-:-:S02]  /*1d500*/  LOP3.LUT R3, R4, 0xff, RZ, 0xc0, !PT ;  /* 0x000000ff04037812 */ /* 0x000fc400078ec0ff */
[----:B------:R-:W-:Y:S02]  /*1d510*/  PRMT R4, R12, 0x5410, R16 ;  /* 0x000054100c047816 */ /* 0x000fe40000000010 */
[----:B------:R-:W-:Y:S02]  /*1d520*/  PRMT R12, R14, 0x5410, R5 ;  /* 0x000054100e0c7816 */ /* 0x000fe40000000005 */
[----:B------:R-:W-:Y:S02]  /*1d530*/  HSET2.LE.AND R0, R0, R238, PT ;  /* 0x000000ee00007233 */ /* 0x000fe40003803000 */
[-CC-:B------:R-:W-:Y:S02]  /*1d540*/  LOP3.LUT R93, R97, R219.reuse, R2.reuse, 0x96, !PT ;  /* 0x000000db615d7212 */ /* 0x180fe400078e9602 */
[----:B------:R-:W-:Y:S02]  /*1d550*/  LOP3.LUT R92, R43, R219, R2, 0x96, !PT ;  /* 0x000000db2b5c7212 */ /* 0x000fe400078e9602 */
[----:B------:R-:W-:-:S02]  /*1d560*/  PRMT R5, R3, 0x5410, R13 ;  /* 0x0000541003057816 */ /* 0x000fc4000000000d */
[----:B------:R-:W-:Y:S02]  /*1d570*/  LOP3.LUT R2, R7, R155, R78, 0x96, !PT ;  /* 0x0000009b07027212 */ /* 0x000fe400078e964e */
[----:B------:R-:W-:Y:S02]  /*1d580*/  HSET2.LE.AND R3, R4, R238, PT ;  /* 0x000000ee04037233 */ /* 0x000fe40003803000 */
[C---:B------:R-:W-:Y:S02]  /*1d590*/  LOP3.LUT R13, R6.reuse, 0xffff, RZ, 0xc0, !PT ;  /* 0x0000ffff060d7812 */ /* 0x040fe400078ec0ff */
[----:B------:R-:W-:Y:S02]  /*1d5a0*/  LOP3.LUT R17, R6, 0xff, RZ, 0xc0, !PT ;  /* 0x000000ff06117812 */ /* 0x000fe400078ec0ff */
[--C-:B------:R-:W-:Y:S02]  /*1d5b0*/  SHF.R.U32.HI R14, RZ, 0x10, R6.reuse ;  /* 0x00000010ff0e7819 */ /* 0x100fe40000011606 */
[----:B------:R-:W-:-:S02]  /*1d5c0*/  SHF.R.U32.HI R16, RZ, 0x18, R6 ;  /* 0x00000018ff107819 */ /* 0x000fc40000011606 */
[----:B------:R-:W-:Y:S02]  /*1d5d0*/  LOP3.LUT R6, R167, R0, RZ, 0xc0, !PT ;  /* 0x00000000a7067212 */ /* 0x000fe400078ec0ff */
[----:B------:R-:W-:Y:S02]  /*1d5e0*/  LOP3.LUT R0, R2, 0xffff, RZ, 0xc0, !PT ;  /* 0x0000ffff02007812 */ /* 0x000fe400078ec0ff */
[----:B------:R-:W-:Y:S02]  /*1d5f0*/  LOP3.LUT R7, R168, R3, RZ, 0xc0, !PT ;  /* 0x00000003a8077212 */ /* 0x000fe400078ec0ff */
[----:B------:R-:W-:Y:S02]  /*1d600*/  HSET2.LE.AND R4, R12, R238, PT ;  /* 0x000000ee0c047233 */ /* 0x000fe40003803000 */
[----:B------:R-:W-:Y:S02]  /*1d610*/  SHF.R.U32.HI R3, RZ, 0x10, R2 ;  /* 0x00000010ff037819 */ /* 0x000fe40000011602 */
[----:B------:R-:W-:-:S02]  /*1d620*/  LOP3.LUT R12, R14, 0xff, RZ, 0xc0, !PT ;  /* 0x000000ff0e0c7812 */ /* 0x000fc400078ec0ff */
[----:B------:R-:W-:Y:S02]  /*1d630*/  HSET2.LE.AND R5, R5, R238, PT ;  /* 0x000000ee05057233 */ /* 0x000fe40003803000 */
[----:B------:R-:W-:Y:S01]  /*1d640*/  LOP3.LUT R14, R2, 0xff, RZ, 0xc0, !PT ;  /* 0x000000ff020e7812 */ /* 0x000fe200078ec0ff */
[----:B------:R-:W-:Y:S01]  /*1d650*/  IMAD.WIDE.U32 R18, R55, -0x2daee0ad, RZ ;  /* 0xd2511f5337127825 */ /* 0x000fe200078e00ff */
[----:B------:R-:W-:Y:S02]  /*1d660*/  LOP3.LUT R4, R170, R4, RZ, 0xc0, !PT ;  /* 0x00000004aa047212 */ /* 0x000fe400078ec0ff */
[----:B------:R-:W-:Y:S02]  /*1d670*/  LOP3.LUT R5, R169, R5, RZ, 0xc0, !PT ;  /* 0x00000005a9057212 */ /* 0x000fe400078ec0ff */
[----:B------:R-:W-:Y:S01]  /*1d680*/  LOP3.LUT R19, R19, R239, R146, 0x96, !PT ;  /* 0x000000ef13137212 */ /* 0x000fe200078e9692 */
[----:B------:R-:W-:-:S04]  /*1d690*/  IMAD.WIDE.U32 R54, R109, -0x2daee0ad, RZ ;  /* 0xd2511f536d367825 */ /* 0x000fc800078e00ff */
[C---:B-1----:R-:W-:Y:S06]  /*1d6a0*/  HMMA.16816.F32.BF16 R76, R4.reuse, R28, R64 ;  /* 0x0000001c044c723c */ /* 0x042fec0000041840 */
[----:B------:R-:W-:Y:S06]  /*1d6b0*/  HMMA.16816.F32.BF16 R44, R4, R38, R44 ;  /* 0x00000026042c723c */ /* 0x000fec000004182c */
[----:B---3--:R-:W-:Y:S07]  /*1d6c0*/  HMMA.16816.F32.BF16 R48, R8, R20, R72 ;  /* 0x000000140830723c */ /* 0x008fee0000041848 */
[----:B------:R-:W-:-:S02]  /*1d6d0*/  IMAD.MOV.U32 R74, RZ, RZ, R251 ;  /* 0x000000ffff4a7224 */ /* 0x000fc400078e00fb */
[----:B--2---:R-:W-:Y:S02]  /*1d6e0*/  IMAD.MOV.U32 R73, RZ, RZ, R181 ;  /* 0x000000ffff497224 */ /* 0x004fe400078e00b5 */
[----:B------:R-:W-:Y:S02]  /*1d6f0*/  IMAD.MOV.U32 R75, RZ, RZ, R250 ;  /* 0x000000ffff4b7224 */ /* 0x000fe400078e00fa */
[----:B----4-:R-:W-:Y:S01]  /*1d700*/  IMAD.MOV.U32 R72, RZ, RZ, R180 ;  /* 0x000000ffff487224 */ /* 0x010fe200078e00b4 */
[C---:B------:R-:W-:Y:S01]  /*1d710*/  HMMA.16816.F32.BF16 R68, R8.reuse, R22, R140 ;  /* 0x000000160844723c */ /* 0x040fe2000004188c */
[----:B------:R-:W-:Y:S01]  /*1d720*/  IMAD.WIDE.U32 R20, R33, -0x2daee0ad, RZ ;  /* 0xd2511f5321147825 */ /* 0x000fe200078e00ff */
[----:B------:R1:W5:Y:S04]  /*1d730*/  LDL.LU R180, [R1+0x32c] ;  /* 0x00032c0001b47983 */ /* 0x0003680000300800 */
[----:B------:R-:W-:Y:S01]  /*1d740*/  HMMA.16816.F32.BF16 R88, R8, R24, R72 ;  /* 0x000000180858723c */ /* 0x000fe20000041848 */
[----:B------:R-:W-:Y:S01]  /*1d750*/  IMAD.MOV.U32 R140, RZ, RZ, R245 ;  /* 0x000000ffff8c7224 */ /* 0x000fe200078e00f5 */
[----:B------:R1:W5:Y:S01]  /*1d760*/  LDL.LU R181, [R1+0x328] ;  /* 0x0003280001b57983 */ /* 0x0003620000300800 */
[----:B------:R-:W-:-:S02]  /*1d770*/  IMAD.MOV.U32 R141, RZ, RZ, R244 ;  /* 0x000000ffff8d7224 */ /* 0x000fc400078e00f4 */
[----:B------:R-:W-:Y:S02]  /*1d780*/  IMAD.MOV.U32 R142, RZ, RZ, R243 ;  /* 0x000000ffff8e7224 */ /* 0x000fe400078e00f3 */
[----:B------:R-:W-:Y:S01]  /*1d790*/  IMAD.MOV.U32 R143, RZ, RZ, R242 ;  /* 0x000000ffff8f7224 */ /* 0x000fe200078e00f2 */
[----:B------:R-:W-:Y:S01]  /*1d7a0*/  HMMA.16816.F32.BF16 R72, R4, R30, R60 ;  /* 0x0000001e0448723c */ /* 0x000fe2000004183c */
[----:B------:R-:W-:Y:S01]  /*1d7b0*/  IMAD.WIDE.U32 R22, R128, -0x2daee0ad, RZ ;  /* 0xd2511f5380167825 */ /* 0x000fe200078e00ff */
[----:B------:R1:W5:Y:S04]  /*1d7c0*/  LDL.LU R251, [R1+0x324] ;  /* 0x0003240001fb7983 */ /* 0x0003680000300800 */
[----:B------:R-:W-:Y:S01]  /*1d7d0*/  HMMA.16816.F32.BF16 R84, R8, R26, R140 ;  /* 0x0000001a0854723c */ /* 0x000fe2000004188c */
[----:B------:R-:W2:Y:S05]  /*1d7e0*/  LDSM.16.MT88.4 R24, [R226+0x4800] ;  /* 0x00480000e218783b */ /* 0x000eaa0000004200 */
[----:B------:R-:W-:Y:S01]  /*1d7f0*/  HMMA.16816.F32.BF16 R60, R4, R36, R56 ;  /* 0x00000024043c723c */ /* 0x000fe20000041838 */
[----:B------:R-:W-:Y:S01]  /*1d800*/  SHF.R.U32.HI R11, RZ, 0x8, R13 ;  /* 0x00000008ff0b7819 */ /* 0x000fe2000001160d */
[----:B------:R-:W-:Y:S01]  /*1d810*/  IMAD.WIDE.U32 R8, R32, -0x2daee0ad, RZ ;  /* 0xd2511f5320087825 */ /* 0x000fe200078e00ff */
[----:B------:R-:W-:Y:S01]  /*1d820*/  SHF.R.U32.HI R10, RZ, 0x8, R0 ;  /* 0x00000008ff0a7819 */ /* 0x000fe20000011600 */
[----:B------:R-:W3:Y:S01]  /*1d830*/  LDSM.16.MT88.4 R32, [R223+0x4800] ;  /* 0x00480000df20783b */ /* 0x000ee20000004200 */
[----:B------:R-:W-:-:S02]  /*1d840*/  SHF.R.U32.HI R13, RZ, 0x18, R2 ;  /* 0x00000018ff0d7819 */ /* 0x000fc40000011602 */
[----:B------:R-:W-:Y:S01]  /*1d850*/  LOP3.LUT R2, R3, 0xff, RZ, 0xc0, !PT ;  /* 0x000000ff03027812 */ /* 0x000fe200078ec0ff */
[----:B------:R1:W5:Y:S01]  /*1d860*/  LDL.LU R250, [R1+0x320] ;  /* 0x0003200001fa7983 */ /* 0x0003620000300800 */
[----:B------:R-:W-:Y:S02]  /*1d870*/  PRMT R3, R12, 0x5410, R16 ;  /* 0x000054100c037816 */ /* 0x000fe40000000010 */
[----:B------:R-:W-:Y:S01]  /*1d880*/  PRMT R10, R14, 0x5410, R10 ;  /* 0x000054100e0a7816 */ /* 0x000fe2000000000a */
[----:B------:R-:W-:Y:S01]  /*1d890*/  IMAD.WIDE.U32 R4, R19, -0x326172a9, RZ ;  /* 0xcd9e8d5713047825 */ /* 0x000fe200078e00ff */
[----:B------:R-:W-:Y:S01]  /*1d8a0*/  LOP3.LUT R15, R9, R239, R80, 0x96, !PT ;  /* 0x000000ef090f7212 */ /* 0x000fe200078e9650 */
[----:B------:R1:W5:Y:S01]  /*1d8b0*/  LDL.LU R245, [R1+0x31c] ;  /* 0x00031c0001f57983 */ /* 0x0003620000300800 */
[----:B------:R-:W-:Y:S02]  /*1d8c0*/  PRMT R9, R2, 0x5410, R13 ;  /* 0x0000541002097816 */ /* 0x000fe4000000000d */
[--C-:B------:R-:W-:Y:S01]  /*1d8d0*/  HSET2.LE.AND R2, R3, R238.reuse, PT ;  /* 0x000000ee03027233 */ /* 0x100fe20003803000 */
[----:B------:R1:W5:Y:S01]  /*1d8e0*/  LDL.LU R244, [R1+0x318] ;  /* 0x0003180001f47983 */ /* 0x0003620000300800 */
[----:B------:R-:W-:-:S02]  /*1d8f0*/  HSET2.LE.AND R3, R10, R238, PT ;  /* 0x000000ee0a037233 */ /* 0x000fc40003803000 */
[----:B------:R-:W-:Y:S01]  /*1d900*/  PRMT R0, R17, 0x5410, R11 ;  /* 0x0000541011007816 */ /* 0x000fe2000000000b */
[----:B------:R1:W5:Y:S01]  /*1d910*/  LDL.LU R243, [R1+0x314] ;  /* 0x0003140001f37983 */ /* 0x0003620000300800 */
[----:B------:R-:W-:Y:S02]  /*1d920*/  LOP3.LUT R12, R21, R233, R8, 0x96, !PT ;  /* 0x000000e9150c7212 */ /* 0x000fe400078e9608 */
[----:B------:R-:W-:Y:S01]  /*1d930*/  LOP3.LUT R11, R182, R2, RZ, 0xc0, !PT ;  /* 0x00000002b60b7212 */ /* 0x000fe200078ec0ff */
[----:B------:R-:W-:Y:S01]  /*1d940*/  IMAD.WIDE.U32 R16, R15, -0x326172a9, RZ ;  /* 0xcd9e8d570f107825 */ /* 0x000fe200078e00ff */
[----:B------:R-:W-:Y:S01]  /*1d950*/  LOP3.LUT R8, R153, R3, RZ, 0xc0, !PT ;  /* 0x0000000399087212 */ /* 0x000fe200078ec0ff */
[----:B------:R1:W5:Y:S01]  /*1d960*/  LDL.LU R242, [R1+0x310] ;  /* 0x0003100001f27983 */ /* 0x0003620000300800 */
[----:B------:R-:W-:Y:S01]  /*1d970*/  HSET2.LE.AND R0, R0, R238, PT ;  /* 0x000000ee00007233 */ /* 0x000fe20003803000 */
[----:B------:R-:W-:Y:S01]  /*1d980*/  IMAD.WIDE.U32 R2, R12, -0x326172a9, RZ ;  /* 0xcd9e8d570c027825 */ /* 0x000fe200078e00ff */
[----:B------:R-:W-:-:S02]  /*1d990*/  LOP3.LUT R21, R5, R235, R130, 0x96, !PT ;  /* 0x000000eb05157212 */ /* 0x000fc400078e9682 */
[----:B------:R-:W-:Y:S02]  /*1d9a0*/  LOP3.LUT R6, R55, R233, R18, 0x96, !PT ;  /* 0x000000e937067212 */ /* 0x000fe400078e9612 */
[----:B------:R-:W-:Y:S02]  /*1d9b0*/  LOP3.LUT R10, R195, R0, RZ, 0xc0, !PT ;  /* 0x00000000c30a7212 */ /* 0x000fe400078ec0ff */
[----:B------:R-:W-:Y:S02]  /*1d9c0*/  LOP3.LUT R5, R2, 0xffff, RZ, 0xc0, !PT ;  /* 0x0000ffff02057812 */ /* 0x000fe400078ec0ff */
[--C-:B------:R-:W-:Y:S02]  /*1d9d0*/  SHF.R.U32.HI R7, RZ, 0x10, R2.reuse ;  /* 0x00000010ff077819 */ /* 0x100fe40000011602 */
[----:B------:R-:W-:Y:S02]  /*1d9e0*/  SHF.R.U32.HI R15, RZ, 0x18, R2 ;  /* 0x00000018ff0f7819 */ /* 0x000fe40000011602 */
[----:B------:R-:W-:Y:S01]  /*1d9f0*/  HSET2.LE.AND R9, R9, R238, PT ;  /* 0x000000ee09097233 */ /* 0x000fe20003803000 */
[----:B------:R-:W-:Y:S01]  /*1da00*/  IMAD.WIDE.U32 R18, R108, -0x2daee0ad, RZ ;  /* 0xd2511f536c127825 */ /* 0x000fe200078e00ff */
[----:B------:R-:W-:Y:S01]  /*1da10*/  LOP3.LUT R0, R3, R135, R16, 0x96, !PT ;  /* 0x0000008703007212 */ /* 0x000fe200078e9610 */
[----:B------:R1:W5:Y:S01]  /*1da20*/  LDL.LU R195, [R1+0x30c] ;  /* 0x00030c0001c37983 */ /* 0x0003620000300800 */
[----:B------:R-:W-:Y:S01]  /*1da30*/  LOP3.LUT R16, R2, 0xff, RZ, 0xc0, !PT ;  /* 0x000000ff02107812 */ /* 0x000fe200078ec0ff */
[----:B------:R-:W-:Y:S01]  /*1da40*/  IMAD.WIDE.U32 R2, R6, -0x326172a9, RZ ;  /* 0xcd9e8d5706027825 */ /* 0x000fe200078e00ff */
[----:B------:R-:W-:Y:S01]  /*1da50*/  SHF.R.U32.HI R12, RZ, 0x8, R5 ;  /* 0x00000008ff0c7819 */ /* 0x000fe20000011605 */
[----:B------:R1:W5:Y:S01]  /*1da60*/  LDL.LU R182, [R1+0x308] ;  /* 0x0003080001b67983 */ /* 0x0003620000300800 */
[----:B------:R-:W-:-:S02]  /*1da70*/  LOP3.LUT R5, R0, 0xffff, RZ, 0xc0, !PT ;  /* 0x0000ffff00057812 */ /* 0x000fc400078ec0ff */
[--C-:B------:R-:W-:Y:S01]  /*1da80*/  SHF.R.U32.HI R6, RZ, 0x10, R0.reuse ;  /* 0x00000010ff067819 */ /* 0x100fe20000011600 */
[----:B------:R1:W5:Y:S01]  /*1da90*/  LDL.LU R153, [R1+0x304] ;  /* 0x0003040001997983 */ /* 0x0003620000300800 */
[----:B------:R-:W-:Y:S02]  /*1daa0*/  LOP3.LUT R14, R0, 0xff, RZ, 0xc0, !PT ;  /* 0x000000ff000e7812 */ /* 0x000fe400078ec0ff */
[----:B------:R-:W-:Y:S02]  /*1dab0*/  SHF.R.U32.HI R13, RZ, 0x18, R0 ;  /* 0x00000018ff0d7819 */ /* 0x000fe40000011600 */
[----:B------:R-:W-:Y:S02]  /*1dac0*/  SHF.R.U32.HI R5, RZ, 0x8, R5 ;  /* 0x00000008ff057819 */ /* 0x000fe40000011605 */
[----:B------:R-:W-:Y:S02]  /*1dad0*/  LOP3.LUT R6, R6, 0xff, RZ, 0xc0, !PT ;  /* 0x000000ff06067812 */ /* 0x000fe400078ec0ff */
[----:B------:R-:W-:-:S02]  /*1dae0*/  LOP3.LUT R0, R3, R135, R4, 0x96, !PT ;  /* 0x0000008703007212 */ /* 0x000fc400078e9604 */
[----:B------:R-:W-:Y:S02]  /*1daf0*/  PRMT R4, R16, 0x5410, R12 ;  /* 0x0000541010047816 */ /* 0x000fe4000000000c */
[----:B------:R-:W-:Y:S02]  /*1db00*/  PRMT R12, R14, 0x5410, R5 ;  /* 0x000054100e0c7816 */ /* 0x000fe40000000005 */
[----:B------:R-:W-:Y:S02]  /*1db10*/  LOP3.LUT R7, R7, 0xff, RZ, 0xc0, !PT ;  /* 0x000000ff07077812 */ /* 0x000fe400078ec0ff */
[----:B------:R-:W-:Y:S02]  /*1db20*/  PRMT R5, R6, 0x5410, R13 ;  /* 0x0000541006057816 */ /* 0x000fe4000000000d */
[----:B------:R-:W-:Y:S02]  /*1db30*/  LOP3.LUT R9, R152, R9, RZ, 0xc0, !PT ;  /* 0x0000000998097212 */ /* 0x000fe400078ec0ff */
[----:B------:R-:W-:Y:S01]  /*1db40*/  LOP3.LUT R13, R2, 0xffff, RZ, 0xc0, !PT ;  /* 0x0000ffff020d7812 */ /* 0x000fe200078ec0ff */
[----:B------:R1:W5:Y:S01]  /*1db50*/  LDL.LU R152, [R1+0x300] ;  /* 0x0003000001987983 */ /* 0x0003620000300800 */
[----:B------:R-:W-:-:S02]  /*1db60*/  HSET2.LE.AND R3, R4, R238, PT ;  /* 0x000000ee04037233 */ /* 0x000fc40003803000 */
[----:B------:R-:W-:Y:S02]  /*1db70*/  PRMT R7, R7, 0x5410, R15 ;  /* 0x0000541007077816 */ /* 0x000fe4000000000f */
[----:B------:R-:W-:Y:S02]  /*1db80*/  LOP3.LUT R16, R2, 0xff, RZ, 0xc0, !PT ;  /* 0x000000ff02107812 */ /* 0x000fe400078ec0ff */
[--C-:B------:R-:W-:Y:S02]  /*1db90*/  SHF.R.U32.HI R14, RZ, 0x10, R2.reuse ;  /* 0x00000010ff0e7819 */ /* 0x100fe40000011602 */
[----:B------:R-:W-:Y:S02]  /*1dba0*/  SHF.R.U32.HI R15, RZ, 0x18, R2 ;  /* 0x00000018ff0f7819 */ /* 0x000fe40000011602 */
[----:B------:R-:W-:Y:S01]  /*1dbb0*/  LOP3.LUT R2, R0, 0xffff, RZ, 0xc0, !PT ;  /* 0x0000ffff00027812 */ /* 0x000fe200078ec0ff */
[----:B------:R-:W-:Y:S01]  /*1dbc0*/  HMMA.16816.F32.BF16 R64, R8, R30, R68 ;  /* 0x0000001e0840723c */ /* 0x000fe20000041844 */
[----:B------:R-:W-:-:S02]  /*1dbd0*/  LOP3.LUT R6, R172, R3, RZ, 0xc0, !PT ;  /* 0x00000003ac067212 */ /* 0x000fc400078ec0ff */
[--C-:B------:R-:W-:Y:S02]  /*1dbe0*/  HSET2.LE.AND R4, R12, R238.reuse, PT ;  /* 0x000000ee0c047233 */ /* 0x100fe40003803000 */
[----:B------:R-:W-:Y:S01]  /*1dbf0*/  SHF.R.U32.HI R3, RZ, 0x10, R0 ;  /* 0x00000010ff037819 */ /* 0x000fe20000011600 */
[C---:B------:R-:W-:Y:S01]  /*1dc00*/  HMMA.16816.F32.BF16 R48, R8.reuse, R28, R48 ;  /* 0x0000001c0830723c */ /* 0x040fe20000041830 */
[----:B------:R-:W-:Y:S01]  /*1dc10*/  LOP3.LUT R12, R14, 0xff, RZ, 0xc0, !PT ;  /* 0x000000ff0e0c7812 */ /* 0x000fe200078ec0ff */
[----:B------:R-:W4:Y:S04]  /*1dc20*/  LDSM.16.MT88.4 R28, [R226+0x4c00] ;  /* 0x004c0000e21c783b */ /* 0x000f280000004200 */
[C---:B------:R-:W-:Y:S06]  /*1dc30*/  HMMA.16816.F32.BF16 R68, R8.reuse, R36, R88 ;  /* 0x000000240844723c */ /* 0x040fec0000041858 */
[----:B------:R-:W-:Y:S01]  /*1dc40*/  HMMA.16816.F32.BF16 R56, R8, R38, R84 ;  /* 0x000000260838723c */ /* 0x000fe20000041854 */
[----:B------:R-:W-:Y:S01]  /*1dc50*/  HSET2.LE.AND R7, R7, R238, PT ;  /* 0x000000ee07077233 */ /* 0x000fe20003803000 */
[----:B------:R-:W1:Y:S05]  /*1dc60*/  LDSM.16.MT88.4 R36, [R223+0x4c00] ;  /* 0x004c0000df24783b */ /* 0x000e6a0000004200 */
[----:B------:R-:W-:-:S02]  /*1dc70*/  LOP3.LUT R10, R0, 0xff, RZ, 0xc0, !PT ;  /* 0x000000ff000a7812 */ /* 0x000fc400078ec0ff */
[----:B------:R-:W-:Y:S02]  /*1dc80*/  SHF.R.U32.HI R9, RZ, 0x8, R2 ;  /* 0x00000008ff097819 */ /* 0x000fe40000011602 */
[----:B------:R-:W-:Y:S02]  /*1dc90*/  LOP3.LUT R2, R3, 0xff, RZ, 0xc0, !PT ;  /* 0x000000ff03027812 */ /* 0x000fe400078ec0ff */
[----:B------:R-:W-:Y:S02]  /*1dca0*/  SHF.R.U32.HI R8, RZ, 0x18, R0 ;  /* 0x00000018ff087819 */ /* 0x000fe40000011600 */
[----:B------:R-:W-:Y:S02]  /*1dcb0*/  PRMT R3, R12, 0x5410, R15 ;  /* 0x000054100c037816 */ /* 0x000fe4000000000f */
[----:B------:R-:W-:Y:S02]  /*1dcc0*/  PRMT R9, R10, 0x5410, R9 ;  /* 0x000054100a097816 */ /* 0x000fe40000000009 */
[----:B------:R-:W-:-:S02]  /*1dcd0*/  SHF.R.U32.HI R11, RZ, 0x8, R13 ;  /* 0x00000008ff0b7819 */ /* 0x000fc4000001160d */
[----:B------:R-:W-:Y:S02]  /*1dce0*/  PRMT R8, R2, 0x5410, R8 ;  /* 0x0000541002087816 */ /* 0x000fe40000000008 */
[--C-:B------:R-:W-:Y:S02]  /*1dcf0*/  HSET2.LE.AND R2, R3, R238.reuse, PT ;  /* 0x000000ee03027233 */ /* 0x100fe40003803000 */
[--C-:B------:R-:W-:Y:S02]  /*1dd00*/  HSET2.LE.AND R5, R5, R238.reuse, PT ;  /* 0x000000ee05057233 */ /* 0x100fe40003803000 */
[----:B------:R-:W-:Y:S02]  /*1dd10*/  PRMT R0, R16, 0x5410, R11 ;  /* 0x0000541010007816 */ /* 0x000fe4000000000b */
[----:B------:R-:W-:Y:S02]  /*1dd20*/  HSET2.LE.AND R3, R9, R238, PT ;  /* 0x000000ee09037233 */ /* 0x000fe40003803000 */
[----:B------:R-:W-:-:S02]  /*1dd30*/  LOP3.LUT R9, R17, R235, R40, 0x96, !PT ;  /* 0x000000eb11097212 */ /* 0x000fc400078e9628 */
[----:B------:R-:W-:Y:S02]  /*1dd40*/  LOP3.LUT R7, R171, R7, RZ, 0xc0, !PT ;  /* 0x00000007ab077212 */ /* 0x000fe400078ec0ff */
[----:B------:R-:W-:Y:S02]  /*1dd50*/  LOP3.LUT R4, R175, R4, RZ, 0xc0, !PT ;  /* 0x00000004af047212 */ /* 0x000fe400078ec0ff */
[----:B------:R-:W-:Y:S02]  /*1dd60*/  LOP3.LUT R5, R173, R5, RZ, 0xc0, !PT ;  /* 0x00000005ad057212 */ /* 0x000fe400078ec0ff */
[--C-:B------:R-:W-:Y:S02]  /*1dd70*/  HSET2.LE.AND R0, R0, R238.reuse, PT ;  /* 0x000000ee00007233 */ /* 0x100fe40003803000 */
[----:B------:R-:W-:Y:S02]  /*1dd80*/  LOP3.LUT R15, R138, R2, RZ, 0xc0, !PT ;  /* 0x000000028a0f7212 */ /* 0x000fe400078ec0ff */
[----:B------:R-:W-:Y:S01]  /*1dd90*/  LOP3.LUT R12, R137, R3, RZ, 0xc0, !PT ;  /* 0x00000003890c7212 */ /* 0x000fe200078ec0ff */
[----:B------:R-:W-:Y:S01]  /*1dda0*/  IMAD.WIDE.U32 R2, R9, -0x2daee0ad, RZ ;  /* 0xd2511f5309027825 */ /* 0x000fe200078e00ff */
[----:B------:R-:W-:Y:S01]  /*1ddb0*/  LOP3.LUT R14, R139, R0, RZ, 0xc0, !PT ;  /* 0x000000008b0e7212 */ /* 0x000fe200078ec0ff */
[----:B--2---:R-:W-:Y:S01]  /*1ddc0*/  HMMA.16816.F32.BF16 R84, R4, R24, R76 ;  /* 0x000000180454723c */ /* 0x004fe2000004184c */
[----:B------:R-:W-:-:S02]  /*1ddd0*/  HSET2.LE.AND R8, R8, R238, PT ;  /* 0x000000ee08087233 */ /* 0x000fc40003803000 */
[----:B------:R-:W-:Y:S01]  /*1dde0*/  LOP3.LUT R19, R19, R239, R156, 0x96, !PT ;  /* 0x000000ef13137212 */ /* 0x000fe200078e969c */
[----:B------:R-:W-:Y:S01]  /*1ddf0*/  IMAD.WIDE.U32 R90, R129, -0x2daee0ad, RZ ;  /* 0xd2511f53815a7825 */ /* 0x000fe200078e00ff */
[----:B------:R-:W-:Y:S01]  /*1de00*/  LOP3.LUT R0, R3, R155, R20, 0x96, !PT ;  /* 0x0000009b03007212 */ /* 0x000fe200078e9614 */
[C---:B------:R-:W-:Y:S01]  /*1de10*/  HMMA.16816.F32.BF16 R80, R4.reuse, R26, R72 ;  /* 0x0000001a0450723c */ /* 0x040fe20000041848 */
[C---:B------:R-:W-:Y:S01]  /*1de20*/  LOP3.LUT R3, R2.reuse, 0xffff, RZ, 0xc0, !PT ;  /* 0x0000ffff02037812 */ /* 0x040fe200078ec0ff */
[----:B------:R2:W5:Y:S01]  /*1de30*/  LDL.LU R139, [R1+0x2fc] ;  /* 0x0002fc00018b7983 */ /* 0x0005620000300800 */
[----:B------:R-:W-:Y:S02]  /*1de40*/  LOP3.LUT R17, R2, 0xff, RZ, 0xc0, !PT ;  /* 0x000000ff02117812 */ /* 0x000fe400078ec0ff */
[----:B------:R-:W-:Y:S01]  /*1de50*/  SHF.R.U32.HI R16, RZ, 0x18, R2 ;  /* 0x00000018ff107819 */ /* 0x000fe20000011602 */
[C---:B---3--:R-:W-:Y:S01]  /*1de60*/  HMMA.16816.F32.BF16 R72, R4.reuse, R32, R60 ;  /* 0x000000200448723c */ /* 0x048fe2000004183c */
[----:B------:R-:W-:Y:S01]  /*1de70*/  SHF.R.U32.HI R9, RZ, 0x8, R3 ;  /* 0x00000008ff097819 */ /* 0x000fe20000011603 */
[----:B------:R2:W5:Y:S04]  /*1de80*/  LDL.LU R138, [R1+0x2f8] ;  /* 0x0002f800018a7983 */ /* 0x0005680000300800 */
[----:B------:R-:W-:Y:S01]  /*1de90*/  HMMA.16816.F32.BF16 R76, R4, R34, R44 ;  /* 0x00000022044c723c */ /* 0x000fe2000004182c */
[----:B------:R-:W-:Y:S01]  /*1dea0*/  SHF.R.U32.HI R3, RZ, 0x10, R0 ;  /* 0x00000010ff037819 */ /* 0x000fe20000011600 */
[----:B------:R2:W5:Y:S05]  /*1deb0*/  LDL.LU R137, [R1+0x2f4] ;  /* 0x0002f40001897983 */ /* 0x00056a0000300800 */
[----:B------:R-:W-:-:S02]  /*1dec0*/  SHF.R.U32.HI R6, RZ, 0x10, R2 ;  /* 0x00000010ff067819 */ /* 0x000fc40000011602 */
[----:B------:R-:W-:Y:S02]  /*1ded0*/  LOP3.LUT R2, R0, 0xffff, RZ, 0xc0, !PT ;  /* 0x0000ffff00027812 */ /* 0x000fe400078ec0ff */
[----:B------:R-:W-:Y:S02]  /*1dee0*/  LOP3.LUT R7, R6, 0xff, RZ, 0xc0, !PT ;  /* 0x000000ff06077812 */ /* 0x000fe400078ec0ff */
[----:B------:R-:W-:Y:S02]  /*1def0*/  LOP3.LUT R11, R0, 0xff, RZ, 0xc0, !PT ;  /* 0x000000ff000b7812 */ /* 0x000fe400078ec0ff */
[----:B------:R-:W-:Y:S02]  /*1df00*/  SHF.R.U32.HI R6, RZ, 0x8, R2 ;  /* 0x00000008ff067819 */ /* 0x000fe40000011602 */
[----:B------:R-:W-:Y:S01]  /*1df10*/  SHF.R.U32.HI R10, RZ, 0x18, R0 ;  /* 0x00000018ff0a7819 */ /* 0x000fe20000011600 */
[----:B------:R-:W-:Y:S01]  /*1df20*/  IMAD.WIDE.U32 R4, R21, -0x2daee0ad, RZ ;  /* 0xd2511f5315047825 */ /* 0x000fe200078e00ff */
[----:B------:R-:W-:-:S02]  /*1df30*/  LOP3.LUT R2, R3, 0xff, RZ, 0xc0, !PT ;  /* 0x000000ff03027812 */ /* 0x000fc400078ec0ff */
[----:B------:R-:W-:Y:S02]  /*1df40*/  PRMT R0, R17, 0x5410, R9 ;  /* 0x0000541011007816 */ /* 0x000fe40000000009 */
[----:B------:R-:W-:Y:S01]  /*1df50*/  PRMT R3, R7, 0x5410, R16 ;  /* 0x0000541007037816 */ /* 0x000fe20000000010 */
[----:B------:R-:W-:Y:S01]  /*1df60*/  IMAD.WIDE.U32 R44, R125, -0x326172a9, RZ ;  /* 0xcd9e8d577d2c7825 */ /* 0x000fe200078e00ff */
[----:B------:R-:W-:Y:S02]  /*1df70*/  LOP3.LUT R13, R136, R8, RZ, 0xc0, !PT ;  /* 0x00000008880d7212 */ /* 0x000fe400078ec0ff */
[----:B------:R-:W-:Y:S01]  /*1df80*/  PRMT R7, R11, 0x5410, R6 ;  /* 0x000054100b077816 */ /* 0x000fe20000000006 */
[----:B------:R-:W-:Y:S01]  /*1df90*/  IMAD.WIDE.U32 R46, R127, -0x2daee0ad, RZ ;  /* 0xd2511f537f2e7825 */ /* 0x000fe200078e00ff */
[----:B------:R-:W-:Y:S01]  /*1dfa0*/  PRMT R6, R2, 0x5410, R10 ;  /* 0x0000541002067816 */ /* 0x000fe2000000000a */
[----:B------:R2:W5:Y:S01]  /*1dfb0*/  LDL.LU R136, [R1+0x2f0] ;  /* 0x0002f00001887983 */ /* 0x0005620000300800 */
[----:B------:R-:W-:-:S02]  /*1dfc0*/  HSET2.LE.AND R0, R0, R238, PT ;  /* 0x000000ee00007233 */ /* 0x000fc40003803000 */
[----:B------:R-:W-:Y:S02]  /*1dfd0*/  SHF.R.U32.HI R9, RZ, 0x10, R4 ;  /* 0x00000010ff097819 */ /* 0x000fe40000011604 */
[--C-:B------:R-:W-:Y:S02]  /*1dfe0*/  HSET2.LE.AND R2, R3, R238.reuse, PT ;  /* 0x000000ee03027233 */ /* 0x100fe40003803000 */
[----:B------:R-:W-:Y:S02]  /*1dff0*/  LOP3.LUT R8, R5, R155, R54, 0x96, !PT ;  /* 0x0000009b05087212 */ /* 0x000fe400078e9636 */
[----:B------:R-:W-:Y:S01]  /*1e000*/  HSET2.LE.AND R3, R7, R238, PT ;  /* 0x000000ee07037233 */ /* 0x000fe20003803000 */
[----:B------:R-:W-:Y:S01]  /*1e010*/  HMMA.16816.F32.BF16 R64, R12, R26, R64 ;  /* 0x0000001a0c40723c */ /* 0x000fe20000041840 */
[----:B------:R-:W-:Y:S02]  /*1e020*/  LOP3.LUT R21, R45, R237, R42, 0x96, !PT ;  /* 0x000000ed2d157212 */ /* 0x000fe400078e962a */
[----:B------:R-:W-:-:S02]  /*1e030*/  LOP3.LUT R10, R4, 0xffff, RZ, 0xc0, !PT ;  /* 0x0000ffff040a7812 */ /* 0x000fc400078ec0ff */
[----:B------:R-:W-:Y:S01]  /*1e040*/  HSET2.LE.AND R5, R6, R238, PT ;  /* 0x000000ee06057233 */ /* 0x000fe20003803000 */
[----:B------:R-:W-:Y:S01]  /*1e050*/  HMMA.16816.F32.BF16 R40, R12, R24, R48 ;  /* 0x000000180c28723c */ /* 0x000fe20000041830 */
[----:B------:R-:W-:Y:S02]  /*1e060*/  LOP3.LUT R6, R177, R0, RZ, 0xc0, !PT ;  /* 0x00000000b1067212 */ /* 0x000fe400078ec0ff */
[----:B------:R-:W-:-:S03]  /*1e070*/  LOP3.LUT R17, R4, 0xff, RZ, 0xc0, !PT ;  /* 0x000000ff04117812 */ /* 0x000fc600078ec0ff */
[----:B------:R-:W-:Y:S01]  /*1e080*/  HMMA.16816.F32.BF16 R68, R12, R32, R68 ;  /* 0x000000200c44723c */ /* 0x000fe20000041844 */
[----:B------:R-:W-:Y:S02]  /*1e090*/  SHF.R.U32.HI R16, RZ, 0x18, R4 ;  /* 0x00000018ff107819 */ /* 0x000fe40000011604 */
[----:B------:R-:W-:-:S03]  /*1e0a0*/  LOP3.LUT R7, R176, R2, RZ, 0xc0, !PT ;  /* 0x00000002b0077212 */ /* 0x000fc600078ec0ff */
[----:B------:R-:W-:Y:S01]  /*1e0b0*/  HMMA.16816.F32.BF16 R56, R12, R34, R56 ;  /* 0x000000220c38723c */ /* 0x000fe20000041838 */
[----:B------:R-:W-:Y:S01]  /*1e0c0*/  LOP3.LUT R0, R8, 0xffff, RZ, 0xc0, !PT ;  /* 0x0000ffff08007812 */ /* 0x000fe200078ec0ff */
[----:B------:R-:W-:Y:S01]  /*1e0d0*/  IMAD.WIDE.U32 R20, R21, -0x2daee0ad, RZ ;  /* 0xd2511f5315147825 */ /* 0x000fe200078e00ff */
[----:B------:R-:W-:Y:S01]  /*1e0e0*/  LOP3.LUT R4, R185, R3, RZ, 0xc0, !PT ;  /* 0x00000003b9047212 */ /* 0x000fe200078ec0ff */
[----:B------:R-:W3:Y:S03]  /*1e0f0*/  LDSM.16.MT88.4 R24, [R226+0x5000] ;  /* 0x00500000e218783b */ /* 0x000ee60000004200 */
[----:B------:R-:W-:Y:S02]  /*1e100*/  LOP3.LUT R12, R9, 0xff, RZ, 0xc0, !PT ;  /* 0x000000ff090c7812 */ /* 0x000fe400078ec0ff */
[----:B------:R-:W-:Y:S01]  /*1e110*/  SHF.R.U32.HI R9, RZ, 0x10, R8 ;  /* 0x00000010ff097819 */ /* 0x000fe20000011608 */
[----:B------:R-:W-:Y:S01]  /*1e120*/  IMAD.WIDE.U32 R2, R92, -0x2daee0ad, RZ ;  /* 0xd2511f535c027825 */ /* 0x000fe200078e00ff */
[----:B------:R-:W-:-:S02]  /*1e130*/  LOP3.LUT R14, R8, 0xff, RZ, 0xc0, !PT ;  /* 0x000000ff080e7812 */ /* 0x000fc400078ec0ff */
[----:B------:R-:W-:Y:S02]  /*1e140*/  SHF.R.U32.HI R13, RZ, 0x18, R8 ;  /* 0x00000018ff0d7819 */ /* 0x000fe40000011608 */
[----:B------:R-:W-:Y:S02]  /*1e150*/  SHF.R.U32.HI R10, RZ, 0x8, R10 ;  /* 0x00000008ff0a7819 */ /* 0x000fe4000001160a */
[----:B------:R-:W-:Y:S02]  /*1e160*/  SHF.R.U32.HI R11, RZ, 0x8, R0 ;  /* 0x00000008ff0b7819 */ /* 0x000fe40000011600 */
[----:B------:R-:W-:Y:S02]  /*1e170*/  LOP3.LUT R8, R9, 0xff, RZ, 0xc0, !PT ;  /* 0x000000ff09087812 */ /* 0x000fe400078ec0ff */
[----:B------:R-:W-:Y:S02]  /*1e180*/  LOP3.LUT R15, R3, R239, R124, 0x96, !PT ;  /* 0x000000ef030f7212 */ /* 0x000fe400078e967c */
[----:B------:R-:W-:-:S02]  /*1e190*/  PRMT R0, R17, 0x5410, R10 ;  /* 0x0000541011007816 */ /* 0x000fc4000000000a */
[----:B------:R-:W-:Y:S02]  /*1e1a0*/  PRMT R3, R12, 0x5410, R16 ;  /* 0x000054100c037816 */ /* 0x000fe40000000010 */
[----:B------:R-:W-:Y:S02]  /*1e1b0*/  PRMT R11, R14, 0x5410, R11 ;  /* 0x000054100e0b7816 */ /* 0x000fe4000000000b */
[----:B------:R-:W-:Y:S02]  /*1e1c0*/  PRMT R9, R8, 0x5410, R13 ;  /* 0x0000541008097816 */ /* 0x000fe4000000000d */
[----:B------:R-:W-:Y:S02]  /*1e1d0*/  LOP3.LUT R5, R178, R5, RZ, 0xc0, !PT ;  /* 0x00000005b2057212 */ /* 0x000fe400078ec0ff */
[--C-:B------:R-:W-:Y:S02]  /*1e1e0*/  HSET2.LE.AND R0, R0, R238.reuse, PT ;  /* 0x000000ee00007233 */ /* 0x100fe40003803000 */
[----:B------:R-:W-:-:S02]  /*1e1f0*/  HSET2.LE.AND R3, R3, R238, PT ;  /* 0x000000ee03037233 */ /* 0x000fc40003803000 */
[--C-:B------:R-:W-:Y:S02]  /*1e200*/  HSET2.LE.AND R8, R11, R238.reuse, PT ;  /* 0x000000ee0b087233 */ /* 0x100fe40003803000 */
[----:B------:R-:W-:Y:S02]  /*1e210*/  HSET2.LE.AND R9, R9, R238, PT ;  /* 0x000000ee09097233 */ /* 0x000fe40003803000 */
[----:B------:R-:W-:Y:S01]  /*1e220*/  LOP3.LUT R2, R21, R233, R2, 0x96, !PT ;  /* 0x000000e915027212 */ /* 0x000fe200078e9602 */
[C---:B----4-:R-:W-:Y:S01]  /*1e230*/  HMMA.16816.F32.BF16 R60, R4.reuse, R28, R84 ;  /* 0x0000001c043c723c */ /* 0x050fe20000041854 */
[----:B------:R-:W-:Y:S02]  /*1e240*/  LOP3.LUT R10, R246, R0, RZ, 0xc0, !PT ;  /* 0x00000000f60a7212 */ /* 0x000fe400078ec0ff */
[----:B------:R-:W-:Y:S02]  /*1e250*/  LOP3.LUT R11, R247, R3, RZ, 0xc0, !PT ;  /* 0x00000003f70b7212 */ /* 0x000fe400078ec0ff */
[----:B------:R-:W-:Y:S01]  /*1e260*/  LOP3.LUT R8, R240, R8, RZ, 0xc0, !PT ;  /* 0x00000008f0087212 */ /* 0x000fe200078ec0ff */
[----:B------:R-:W-:Y:S01]  /*1e270*/  HMMA.16816.F32.BF16 R48, R4, R30, R80 ;  /* 0x0000001e0430723c */ /* 0x000fe20000041850 */
[----:B------:R-:W-:Y:S01]  /*1e280*/  LOP3.LUT R9, R192, R9, RZ, 0xc0, !PT ;  /* 0x00000009c0097212 */ /* 0x000fe200078ec0ff */
[----:B------:R-:W-:-:S04]  /*1e290*/  IMAD.WIDE.U32 R2, R2, -0x326172a9, RZ ;  /* 0xcd9e8d5702027825 */ /* 0x000fc800078e00ff */
[----:B-1----:R-:W-:Y:S01]  /*1e2a0*/  HMMA.16816.F32.BF16 R72, R4, R36, R72 ;  /* 0x000000240448723c */ /* 0x002fe20000041848 */
[----:B------:R-:W-:-:S05]  /*1e2b0*/  IMAD.WIDE.U32 R16, R15, -0x326172a9, RZ ;  /* 0xcd9e8d570f107825 */ /* 0x000fca00078e00ff */
[----:B------:R-:W-:Y:S07]  /*1e2c0*/  HMMA.16816.F32.BF16 R32, R4, R38, R76 ;  /* 0x000000260420723c */ /* 0x000fee000004184c */
[----:B------:R-:W-:Y:S01]  /*1e2d0*/  IMAD.WIDE.U32 R4, R19, -0x326172a9, RZ ;  /* 0xcd9e8d5713047825 */ /* 0x000fe200078e00ff */
[----:B------:R-:W-:Y:S01]  /*1e2e0*/  HMMA.16816.F32.BF16 R80, R8, R28, R40 ;  /* 0x0000001c0850723c */ /* 0x000fe20000041828 */
[----:B------:R-:W-:Y:S01]  /*1e2f0*/  LOP3.LUT R6, R47, R233, R18, 0x96, !PT ;  /* 0x000000e92f067212 */ /* 0x000fe200078e9612 */
[----:B------:R-:W1:Y:S02]  /*1e300*/  LDSM.16.MT88.4 R40, [R223+0x5000] ;  /* 0x00500000df28783b */ /* 0x000e640000004200 */
[----:B------:R-:W-:-:S02]  /*1e310*/  LOP3.LUT R21, R5, R235, R150, 0x96, !PT ;  /* 0x000000eb05157212 */ /* 0x000fc400078e9696 */
[C---:B------:R-:W-:Y:S02]  /*1e320*/  LOP3.LUT R5, R2.reuse, 0xffff, RZ, 0xc0, !PT ;  /* 0x0000ffff02057812 */ /* 0x040fe400078ec0ff */
[----:B------:R-:W-:Y:S02]  /*1e330*/  LOP3.LUT R0, R3, R135, R16, 0x96, !PT ;  /* 0x0000008703007212 */ /* 0x000fe400078e9610 */
[----:B------:R-:W-:Y:S02]  /*1e340*/  LOP3.LUT R16, R2, 0xff, RZ, 0xc0, !PT ;  /* 0x000000ff02107812 */ /* 0x000fe400078ec0ff */
[--C-:B------:R-:W-:Y:S02]  /*1e350*/  SHF.R.U32.HI R7, RZ, 0x10, R2.reuse ;  /* 0x00000010ff077819 */ /* 0x100fe40000011602 */
[----:B------:R-:W-:Y:S01]  /*1e360*/  SHF.R.U32.HI R15, RZ, 0x18, R2 ;  /* 0x00000018ff0f7819 */ /* 0x000fe20000011602 */
[----:B------:R-:W-:Y:S01]  /*1e370*/  IMAD.WIDE.U32 R2, R6, -0x326172a9, RZ ;  /* 0xcd9e8d5706027825 */ /* 0x000fe200078e00ff */
[----:B------:R-:W-:-:S02]  /*1e380*/  SHF.R.U32.HI R12, RZ, 0x8, R5 ;  /* 0x00000008ff0c7819 */ /* 0x000fc40000011605 */
[C---:B------:R-:W-:Y:S02]  /*1e390*/  LOP3.LUT R5, R0.reuse, 0xffff, RZ, 0xc0, !PT ;  /* 0x0000ffff00057812 */ /* 0x040fe400078ec0ff */
[--C-:B------:R-:W-:Y:S02]  /*1e3a0*/  SHF.R.U32.HI R6, RZ, 0x10, R0.reuse ;  /* 0x00000010ff067819 */ /* 0x100fe40000011600 */
[----:B------:R-:W-:Y:S02]  /*1e3b0*/  LOP3.LUT R14, R0, 0xff, RZ, 0xc0, !PT ;  /* 0x000000ff000e7812 */ /* 0x000fe400078ec0ff */
[----:B------:R-:W-:Y:S02]  /*1e3c0*/  SHF.R.U32.HI R13, RZ, 0x18, R0 ;  /* 0x00000018ff0d7819 */ /* 0x000fe40000011600 */
[----:B------:R-:W-:Y:S02]  /*1e3d0*/  SHF.R.U32.HI R5, RZ, 0x8, R5 ;  /* 0x00000008ff057819 */ /* 0x000fe40000011605 */
[----:B------:R-:W-:-:S02]  /*1e3e0*/  LOP3.LUT R6, R6, 0xff, RZ, 0xc0, !PT ;  /* 0x000000ff06067812 */ /* 0x000fc400078ec0ff */
[----:B------:R-:W-:Y:S02]  /*1e3f0*/  LOP3.LUT R0, R3, R135, R4, 0x96, !PT ;  /* 0x0000008703007212 */ /* 0x000fe400078e9604 */
[----:B------:R-:W-:Y:S02]  /*1e400*/  PRMT R4, R16, 0x5410, R12 ;  /* 0x0000541010047816 */ /* 0x000fe4000000000c */
[----:B------:R-:W-:Y:S02]  /*1e410*/  PRMT R12, R14, 0x5410, R5 ;  /* 0x000054100e0c7816 */ /* 0x000fe40000000005 */
[----:B------:R-:W-:Y:S02]  /*1e420*/  LOP3.LUT R7, R7, 0xff, RZ, 0xc0, !PT ;  /* 0x000000ff07077812 */ /* 0x000fe400078ec0ff */
[----:B------:R-:W-:Y:S02]  /*1e430*/  PRMT R5, R6, 0x5410, R13 ;  /* 0x0000541006057816 */ /* 0x000fe4000000000d */
[----:B------:R-:W-:-:S02]  /*1e440*/  LOP3.LUT R13, R2, 0xffff, RZ, 0xc0, !PT ;  /* 0x0000ffff020d7812 */ /* 0x000fc400078ec0ff */
[----:B------:R-:W-:Y:S02]  /*1e450*/  HSET2.LE.AND R3, R4, R238, PT ;  /* 0x000000ee04037233 */ /* 0x000fe40003803000 */
[----:B------:R-:W-:Y:S02]  /*1e460*/  PRMT R7, R7, 0x5410, R15 ;  /* 0x0000541007077816 */ /* 0x000fe4000000000f */
[----:B------:R-:W-:Y:S02]  /*1e470*/  LOP3.LUT R16, R2, 0xff, RZ, 0xc0, !PT ;  /* 0x000000ff02107812 */ /* 0x000fe400078ec0ff */
[--C-:B------:R-:W-:Y:S02]  /*1e480*/  SHF.R.U32.HI R14, RZ, 0x10, R2.reuse ;  /* 0x00000010ff0e7819 */ /* 0x100fe40000011602 */
[----:B------:R-:W-:Y:S02]  /*1e490*/  SHF.R.U32.HI R15, RZ, 0x18, R2 ;  /* 0x00000018ff0f7819 */ /* 0x000fe40000011602 */
[----:B------:R-:W-:Y:S01]  /*1e4a0*/  LOP3.LUT R2, R0, 0xffff, RZ, 0xc0, !PT ;  /* 0x0000ffff00027812 */ /* 0x000fe200078ec0ff */
[----:B------:R-:W-:Y:S01]  /*1e4b0*/  HMMA.16816.F32.BF16 R84, R8, R30, R64 ;  /* 0x0000001e0854723c */ /* 0x000fe20000041840 */
[----:B------:R-:W-:-:S02]  /*1e4c0*/  LOP3.LUT R6, R188, R3, RZ, 0xc0, !PT ;  /* 0x00000003bc067212 */ /* 0x000fc400078ec0ff */
[----:B------:R-:W-:Y:S02]  /*1e4d0*/  HSET2.LE.AND R4, R12, R238, PT ;  /* 0x000000ee0c047233 */ /* 0x000fe40003803000 */
[----:B------:R-:W-:Y:S01]  /*1e4e0*/  SHF.R.U32.HI R3, RZ, 0x10, R0 ;  /* 0x00000010ff037819 */ /* 0x000fe20000011600 */
[----:B------:R-:W-:Y:S01]  /*1e4f0*/  HMMA.16816.F32.BF16 R76, R8, R36, R68 ;  /* 0x00000024084c723c */ /* 0x000fe20000041844 */
[----:B------:R-:W-:-:S05]  /*1e500*/  LOP3.LUT R12, R14, 0xff, RZ, 0xc0, !PT ;  /* 0x000000ff0e0c7812 */ /* 0x000fca00078ec0ff */
[----:B------:R-:W-:Y:S01]  /*1e510*/  HMMA.16816.F32.BF16 R64, R8, R38, R56 ;  /* 0x000000260840723c */ /* 0x000fe20000041838 */
[--C-:B------:R-:W-:Y:S02]  /*1e520*/  HSET2.LE.AND R7, R7, R238.reuse, PT ;  /* 0x000000ee07077233 */ /* 0x100fe40003803000 */
[----:B------:R-:W-:-:S04]  /*1e530*/  HSET2.LE.AND R5, R5, R238, PT ;  /* 0x000000ee05057233 */ /* 0x000fc80003803000 */
[----:B------:R-:W-:Y:S02]  /*1e540*/  LOP3.LUT R10, R0, 0xff, RZ, 0xc0, !PT ;  /* 0x000000ff000a7812 */ /* 0x000fe400078ec0ff */
[----:B------:R-:W-:Y:S02]  /*1e550*/  SHF.R.U32.HI R9, RZ, 0x8, R2 ;  /* 0x00000008ff097819 */ /* 0x000fe40000011602 */
[----:B------:R-:W-:Y:S02]  /*1e560*/  LOP3.LUT R2, R3, 0xff, RZ, 0xc0, !PT ;  /* 0x000000ff03027812 */ /* 0x000fe400078ec0ff */
[----:B------:R-:W-:Y:S02]  /*1e570*/  SHF.R.U32.HI R11, RZ, 0x8, R13 ;  /* 0x00000008ff0b7819 */ /* 0x000fe4000001160d */
[----:B------:R-:W-:Y:S02]  /*1e580*/  SHF.R.U32.HI R8, RZ, 0x18, R0 ;  /* 0x00000018ff087819 */ /* 0x000fe40000011600 */
[----:B------:R-:W-:-:S02]  /*1e590*/  PRMT R3, R12, 0x5410, R15 ;  /* 0x000054100c037816 */ /* 0x000fc4000000000f */
[----:B------:R-:W-:Y:S02]  /*1e5a0*/  PRMT R9, R10, 0x5410, R9 ;  /* 0x000054100a097816 */ /* 0x000fe40000000009 */
[----:B------:R-:W-:Y:S02]  /*1e5b0*/  PRMT R0, R16, 0x5410, R11 ;  /* 0x0000541010007816 */ /* 0x000fe4000000000b */
[----:B------:R-:W-:Y:S02]  /*1e5c0*/  PRMT R8, R2, 0x5410, R8 ;  /* 0x0000541002087816 */ /* 0x000fe40000000008 */
[----:B------:R-:W-:Y:S02]  /*1e5d0*/  LOP3.LUT R7, R159, R7, RZ, 0xc0, !PT ;  /* 0x000000079f077212 */ /* 0x000fe400078ec0ff */
[----:B------:R-:W-:Y:S02]  /*1e5e0*/  LOP3.LUT R4, R190, R4, RZ, 0xc0, !PT ;  /* 0x00000004be047212 */ /* 0x000fe400078ec0ff */
[----:B------:R-:W-:-:S02]  /*1e5f0*/  LOP3.LUT R5, R189, R5, RZ, 0xc0, !PT ;  /* 0x00000005bd057212 */ /* 0x000fc400078ec0ff */
[--C-:B------:R-:W-:Y:S02]  /*1e600*/  HSET2.LE.AND R2, R3, R238.reuse, PT ;  /* 0x000000ee03027233 */ /* 0x100fe40003803000 */
[--C-:B------:R-:W-:Y:S02]  /*1e610*/  HSET2.LE.AND R3, R9, R238.reuse, PT ;  /* 0x000000ee09037233 */ /* 0x100fe40003803000 */
[----:B------:R-:W-:Y:S02]  /*1e620*/  LOP3.LUT R9, R17, R235, R44, 0x96, !PT ;  /* 0x000000eb11097212 */ /* 0x000fe400078e962c */
[----:B------:R-:W-:Y:S02]  /*1e630*/  LOP3.LUT R94, R23, R239, R148, 0x96, !PT ;  /* 0x000000ef175e7212 */ /* 0x000fe400078e9694 */
[--C-:B------:R-:W-:Y:S02]  /*1e640*/  HSET2.LE.AND R0, R0, R238.reuse, PT ;  /* 0x000000ee00007233 */ /* 0x100fe40003803000 */
[----:B------:R-:W-:-:S02]  /*1e650*/  HSET2.LE.AND R8, R8, R238, PT ;  /* 0x000000ee08087233 */ /* 0x000fc40003803000 */
[----:B------:R-:W-:Y:S01]  /*1e660*/  LOP3.LUT R88, R91, R233, R22, 0x96, !PT ;  /* 0x000000e95b587212 */ /* 0x000fe200078e9616 */
[C---:B---3--:R-:W-:Y:S01]  /*1e670*/  HMMA.16816.F32.BF16 R68, R4.reuse, R24, R60 ;  /* 0x000000180444723c */ /* 0x048fe2000004183c */
[----:B------:R-:W-:Y:S02]  /*1e680*/  LOP3.LUT R15, R217, R2, RZ, 0xc0, !PT ;  /* 0x00000002d90f7212 */ /* 0x000fe400078ec0ff */
[----:B------:R-:W-:Y:S01]  /*1e690*/  LOP3.LUT R12, R252, R3, RZ, 0xc0, !PT ;  /* 0x00000003fc0c7212 */ /* 0x000fe200078ec0ff */
[----:B------:R-:W-:Y:S01]  /*1e6a0*/  IMAD.WIDE.U32 R2, R9, -0x2daee0ad, RZ ;  /* 0xd2511f5309027825 */ /* 0x000fe200078e00ff */
[----:B------:R-:W-:Y:S01]  /*1e6b0*/  LOP3.LUT R14, R218, R0, RZ, 0xc0, !PT ;  /* 0x00000000da0e7212 */ /* 0x000fe200078ec0ff */
[----:B------:R-:W-:Y:S01]  /*1e6c0*/  HMMA.16816.F32.BF16 R60, R4, R26, R48 ;  /* 0x0000001a043c723c */ /* 0x000fe20000041830 */
[----:B------:R-:W-:Y:S01]  /*1e6d0*/  LOP3.LUT R13, R249, R8, RZ, 0xc0, !PT ;  /* 0x00000008f90d7212 */ /* 0x000fe200078ec0ff */
[----:B------:R-:W-:-:S04]  /*1e6e0*/  IMAD.WIDE.U32 R18, R88, -0x326172a9, RZ ;  /* 0xcd9e8d5758127825 */ /* 0x000fc800078e00ff */
[----:B-1----:R-:W-:Y:S01]  /*1e6f0*/  HMMA.16816.F32.BF16 R56, R4, R40, R72 ;  /* 0x000000280438723c */ /* 0x002fe20000041848 */
[----:B------:R-:W-:-:S05]  /*1e700*/  LOP3.LUT R0, R3, R155, R20, 0x96, !PT ;  /* 0x0000009b03007212 */ /* 0x000fca00078e9614 */
[----:B------:R-:W-:Y:S01]  /*1e710*/  HMMA.16816.F32.BF16 R36, R4, R42, R32 ;  /* 0x0000002a0424723c */ /* 0x000fe20000041820 */
[----:B------:R-:W-:Y:S01]  /*1e720*/  LOP3.LUT R3, R2, 0xffff, RZ, 0xc0, !PT ;  /* 0x0000ffff02037812 */ /* 0x000fe200078ec0ff */
[----:B------:R-:W1:Y:S05]  /*1e730*/  LDSM.16.MT88.4 R32, [R226+0x5400] ;  /* 0x00540000e220783b */ /* 0x000e6a0000004200 */
[----:B------:R-:W-:Y:S01]  /*1e740*/  IMAD.WIDE.U32 R6, R94, -0x326172a9, RZ ;  /* 0xcd9e8d575e067825 */ /* 0x000fe200078e00ff */
[----:B------:R-:W-:Y:S03]  /*1e750*/  HMMA.16816.F32.BF16 R48, R12, R24, R80 ;  /* 0x000000180c30723c */ /* 0x000fe60000041850 */
[----:B------:R-:W-:Y:S01]  /*1e760*/  IMAD.WIDE.U32 R4, R21, -0x2daee0ad, RZ ;  /* 0xd2511f5315047825 */ /* 0x000fe200078e00ff */
[----:B------:R-:W-:-:S02]  /*1e770*/  LOP3.LUT R29, R7, R235, R160, 0x96, !PT ;  /* 0x000000eb071d7212 */ /* 0x000fc400078e96a0 */
[----:B------:R-:W-:Y:S01]  /*1e780*/  LOP3.LUT R21, R19, R135, R6, 0x96, !PT ;  /* 0x0000008713157212 */ /* 0x000fe200078e9606 */
[----:B------:R-:W-:Y:S01]  /*1e790*/  HMMA.16816.F32.BF16 R72, R12, R26, R84 ;  /* 0x0000001a0c48723c */ /* 0x000fe20000041854 */
[----:B------:R-:W-:Y:S01]  /*1e7a0*/  SHF.R.U32.HI R7, RZ, 0x10, R2 ;  /* 0x00000010ff077819 */ /* 0x000fe20000011602 */
[----:B------:R-:W3:Y:S01]  /*1e7b0*/  LDSM.16.MT88.4 R24, [R223+0x5400] ;  /* 0x00540000df18783b */ /* 0x000ee20000004200 */
[----:B------:R-:W-:Y:S02]  /*1e7c0*/  LOP3.LUT R6, R0, 0xffff, RZ, 0xc0, !PT ;  /* 0x0000ffff00067812 */ /* 0x000fe400078ec0ff */
[----:B------:R-:W-:Y:S02]  /*1e7d0*/  SHF.R.U32.HI R9, RZ, 0x10, R0 ;  /* 0x00000010ff097819 */ /* 0x000fe40000011600 */
[----:B------:R-:W-:Y:S02]  /*1e7e0*/  LOP3.LUT R11, R2, 0xff, RZ, 0xc0, !PT ;  /* 0x000000ff020b7812 */ /* 0x000fe400078ec0ff */
[----:B------:R-:W-:-:S02]  /*1e7f0*/  SHF.R.U32.HI R10, RZ, 0x18, R2 ;  /* 0x00000018ff0a7819 */ /* 0x000fc40000011602 */
[----:B------:R-:W-:Y:S02]  /*1e800*/  LOP3.LUT R17, R0, 0xff, RZ, 0xc0, !PT ;  /* 0x000000ff00117812 */ /* 0x000fe400078ec0ff */
[----:B------:R-:W-:Y:S02]  /*1e810*/  SHF.R.U32.HI R16, RZ, 0x18, R0 ;  /* 0x00000018ff107819 */ /* 0x000fe40000011600 */
[----:B------:R-:W-:Y:S02]  /*1e820*/  SHF.R.U32.HI R2, RZ, 0x8, R3 ;  /* 0x00000008ff027819 */ /* 0x000fe40000011603 */
[----:B------:R-:W-:Y:S02]  /*1e830*/  LOP3.LUT R0, R7, 0xff, RZ, 0xc0, !PT ;  /* 0x000000ff07007812 */ /* 0x000fe400078ec0ff */
[----:B------:R-:W-:Y:S02]  /*1e840*/  SHF.R.U32.HI R3, RZ, 0x8, R6 ;  /* 0x00000008ff037819 */ /* 0x000fe40000011606 */
[----:B------:R-:W-:-:S02]  /*1e850*/  LOP3.LUT R6, R9, 0xff, RZ, 0xc0, !PT ;  /* 0x000000ff09067812 */ /* 0x000fc400078ec0ff */
[----:B------:R-:W-:Y:S02]  /*1e860*/  PRMT R7, R0, 0x5410, R10 ;  /* 0x0000541000077816 */ /* 0x000fe4000000000a */
[----:B------:R-:W-:Y:S02]  /*1e870*/  PRMT R9, R11, 0x5410, R2 ;  /* 0x000054100b097816 */ /* 0x000fe40000000002 */
[----:B------:R-:W-:Y:S02]  /*1e880*/  PRMT R0, R17, 0x5410, R3 ;  /* 0x0000541011007816 */ /* 0x000fe40000000003 */
[----:B------:R-:W-:Y:S01]  /*1e890*/  PRMT R2, R6, 0x5410, R16 ;  /* 0x0000541006027816 */ /* 0x000fe20000000010 */
[----:B------:R-:W-:Y:S02]  /*1e8a0*/  IMAD.WIDE.U32 R22, R145, -0x326172a9, RZ ;  /* 0xcd9e8d5791167825 */ /* 0x000fe400078e00ff */
[--C-:B------:R-:W-:Y:S02]  /*1e8b0*/  HSET2.LE.AND R0, R0, R238.reuse, PT ;  /* 0x000000ee00007233 */ /* 0x100fe40003803000 */
[----:B------:R-:W-:-:S02]  /*1e8c0*/  HSET2.LE.AND R2, R2, R238, PT ;  /* 0x000000ee02027233 */ /* 0x000fc40003803000 */
[----:B------:R-:W-:Y:S02]  /*1e8d0*/  LOP3.LUT R8, R5, R155, R46, 0x96, !PT ;  /* 0x0000009b05087212 */ /* 0x000fe400078e962e */
[----:B------:R-:W-:Y:S02]  /*1e8e0*/  HSET2.LE.AND R3, R9, R238, PT ;  /* 0x000000ee09037233 */ /* 0x000fe40003803000 */
[----:B------:R-:W-:Y:S02]  /*1e8f0*/  LOP3.LUT R28, R23, R237, R96, 0x96, !PT ;  /* 0x000000ed171c7212 */ /* 0x000fe400078e9660 */
[C---:B------:R-:W-:Y:S02]  /*1e900*/  LOP3.LUT R16, R4.reuse, 0xffff, RZ, 0xc0, !PT ;  /* 0x0000ffff04107812 */ /* 0x040fe400078ec0ff */
[----:B------:R-:W-:Y:S02]  /*1e910*/  LOP3.LUT R23, R4, 0xff, RZ, 0xc0, !PT ;  /* 0x000000ff04177812 */ /* 0x000fe400078ec0ff */
[----:B------:R-:W-:-:S02]  /*1e920*/  SHF.R.U32.HI R17, RZ, 0x10, R4 ;  /* 0x00000010ff117819 */ /* 0x000fc40000011604 */
[----:B------:R-:W-:Y:S02]  /*1e930*/  SHF.R.U32.HI R20, RZ, 0x18, R4 ;  /* 0x00000018ff147819 */ /* 0x000fe40000011604 */
[----:B------:R-:W-:Y:S02]  /*1e940*/  LOP3.LUT R4, R200, R0, RZ, 0xc0, !PT ;  /* 0x00000000c8047212 */ /* 0x000fe400078ec0ff */
[----:B------:R-:W-:Y:S02]  /*1e950*/  LOP3.LUT R5, R202, R2, RZ, 0xc0, !PT ;  /* 0x00000002ca057212 */ /* 0x000fe400078ec0ff */
[----:B------:R-:W-:Y:S01]  /*1e960*/  LOP3.LUT R0, R8, 0xffff, RZ, 0xc0, !PT ;  /* 0x0000ffff08007812 */ /* 0x000fe200078ec0ff */
[C---:B------:R-:W-:Y:S01]  /*1e970*/  HMMA.16816.F32.BF16 R80, R12.reuse, R40, R76 ;  /* 0x000000280c50723c */ /* 0x040fe2000004184c */
[----:B------:R-:W-:Y:S02]  /*1e980*/  LOP3.LUT R6, R194, R3, RZ, 0xc0, !PT ;  /* 0x00000003c2067212 */ /* 0x000fe400078ec0ff */
[----:B------:R-:W-:Y:S01]  /*1e990*/  SHF.R.U32.HI R2, RZ, 0x10, R8 ;  /* 0x00000010ff027819 */ /* 0x000fe20000011608 */
[----:B------:R-:W-:Y:S01]  /*1e9a0*/  IMAD.WIDE.U32 R54, R93, -0x2daee0ad, RZ ;  /* 0xd2511f535d367825 */ /* 0x000fe200078e00ff */
[----:B------:R-:W-:Y:S01]  /*1e9b0*/  SHF.R.U32.HI R3, RZ, 0x8, R16 ;  /* 0x00000008ff037819 */ /* 0x000fe20000011610 */
[----:B------:R-:W-:Y:S01]  /*1e9c0*/  HMMA.16816.F32.BF16 R44, R12, R42, R64 ;  /* 0x0000002a0c2c723c */ /* 0x000fe20000041840 */
[----:B------:R-:W-:-:S06]  /*1e9d0*/  LOP3.LUT R9, R17, 0xff, RZ, 0xc0, !PT ;  /* 0x000000ff11097812 */ /* 0x000fcc00078ec0ff */
[----:B------:R-:W-:Y:S02]  /*1e9e0*/  LOP3.LUT R13, R8, 0xff, RZ, 0xc0, !PT ;  /* 0x000000ff080d7812 */ /* 0x000fe400078ec0ff */
[----:B------:R-:W-:Y:S02]  /*1e9f0*/  SHF.R.U32.HI R12, RZ, 0x18, R8 ;  /* 0x00000018ff0c7819 */ /* 0x000fe40000011608 */
[----:B------:R-:W-:Y:S02]  /*1ea00*/  SHF.R.U32.HI R8, RZ, 0x8, R0 ;  /* 0x00000008ff087819 */ /* 0x000fe40000011600 */
[----:B------:R-:W-:Y:S02]  /*1ea10*/  LOP3.LUT R0, R2, 0xff, RZ, 0xc0, !PT ;  /* 0x000000ff02007812 */ /* 0x000fe400078ec0ff */
[----:B------:R-:W-:Y:S02]  /*1ea20*/  PRMT R2, R23, 0x5410, R3 ;  /* 0x0000541017027816 */ /* 0x000fe40000000003 */
[----:B------:R-:W-:Y:S01]  /*1ea30*/  PRMT R3, R9, 0x5410, R20 ;  /* 0x0000541009037816 */ /* 0x000fe20000000014 */
[----:B------:R-:W-:Y:S01]  /*1ea40*/  IMAD.WIDE.U32 R10, R28, -0x2daee0ad, RZ ;  /* 0xd2511f531c0a7825 */ /* 0x000fe200078e00ff */
[----:B------:R-:W-:-:S02]  /*1ea50*/  LOP3.LUT R55, R55, R239, R126, 0x96, !PT ;  /* 0x000000ef37377212 */ /* 0x000fc400078e967e */
[----:B------:R-:W-:Y:S02]  /*1ea60*/  PRMT R9, R13, 0x5410, R8 ;  /* 0x000054100d097816 */ /* 0x000fe40000000008 */
[--C-:B------:R-:W-:Y:S02]  /*1ea70*/  HSET2.LE.AND R7, R7, R238.reuse, PT ;  /* 0x000000ee07077233 */ /* 0x100fe40003803000 */
[----:B------:R-:W-:Y:S01]  /*1ea80*/  PRMT R8, R0, 0x5410, R12 ;  /* 0x0000541000087816 */ /* 0x000fe2000000000c */
[----:B------:R-:W-:Y:S01]  /*1ea90*/  IMAD.WIDE.U32 R16, R55, -0x326172a9, RZ ;  /* 0xcd9e8d5737107825 */ /* 0x000fe200078e00ff */
[--C-:B------:R-:W-:Y:S02]  /*1eaa0*/  HSET2.LE.AND R0, R3, R238.reuse, PT ;  /* 0x000000ee03007233 */ /* 0x100fe40003803000 */
[--C-:B------:R-:W-:Y:S02]  /*1eab0*/  HSET2.LE.AND R2, R2, R238.reuse, PT ;  /* 0x000000ee02027233 */ /* 0x100fe40003803000 */
[----:B------:R-:W-:-:S02]  /*1eac0*/  HSET2.LE.AND R3, R9, R238, PT ;  /* 0x000000ee09037233 */ /* 0x000fc40003803000 */
[----:B------:R-:W-:Y:S02]  /*1ead0*/  LOP3.LUT R11, R11, R233, R54, 0x96, !PT ;  /* 0x000000e90b0b7212 */ /* 0x000fe400078e9636 */
[----:B------:R-:W-:Y:S02]  /*1eae0*/  LOP3.LUT R7, R191, R7, RZ, 0xc0, !PT ;  /* 0x00000007bf077212 */ /* 0x000fe400078ec0ff */
[----:B------:R-:W-:Y:S02]  /*1eaf0*/  HSET2.LE.AND R8, R8, R238, PT ;  /* 0x000000ee08087233 */ /* 0x000fe40003803000 */
[----:B------:R-:W-:Y:S02]  /*1eb00*/  LOP3.LUT R9, R17, R235, R22, 0x96, !PT ;  /* 0x000000eb11097212 */ /* 0x000fe400078e9616 */
[----:B------:R-:W-:Y:S02]  /*1eb10*/  LOP3.LUT R14, R248, R2, RZ, 0xc0, !PT ;  /* 0x00000002f80e7212 */ /* 0x000fe400078ec0ff */
[----:B------:R-:W-:Y:S01]  /*1eb20*/  LOP3.LUT R12, R231, R3, RZ, 0xc0, !PT ;  /* 0x00000003e70c7212 */ /* 0x000fe200078ec0ff */
[----:B------:R-:W-:Y:S01]  /*1eb30*/  IMAD.WIDE.U32 R2, R11, -0x326172a9, RZ ;  /* 0xcd9e8d570b027825 */ /* 0x000fe200078e00ff */
[----:B-1----:R-:W-:Y:S01]  /*1eb40*/  HMMA.16816.F32.BF16 R68, R4, R32, R68 ;  /* 0x000000200444723c */ /* 0x002fe20000041844 */
[----:B------:R-:W-:-:S02]  /*1eb50*/  LOP3.LUT R15, R230, R0, RZ, 0xc0, !PT ;  /* 0x00000000e60f7212 */ /* 0x000fc400078ec0ff */
[----:B------:R-:W-:-:S03]  /*1eb60*/  LOP3.LUT R13, R215, R8, RZ, 0xc0, !PT ;  /* 0x00000008d70d7212 */ /* 0x000fc600078ec0ff */
[----:B------:R-:W-:Y:S01]  /*1eb70*/  HMMA.16816.F32.BF16 R64, R4, R34, R60 ;  /* 0x000000220440723c */ /* 0x000fe2000004183c */
[----:B------:R-:W-:Y:S02]  /*1eb80*/  LOP3.LUT R0, R3, R135, R16, 0x96, !PT ;  /* 0x0000008703007212 */ /* 0x000fe400078e9610 */
[----:B------:R-:W-:-:S03]  /*1eb90*/  LOP3.LUT R3, R2, 0xffff, RZ, 0xc0, !PT ;  /* 0x0000ffff02037812 */ /* 0x000fc600078ec0ff */
[----:B---3--:R-:W-:Y:S01]  /*1eba0*/  HMMA.16816.F32.BF16 R56, R4, R24, R56 ;  /* 0x000000180438723c */ /* 0x008fe20000041838 */
[----:B------:R-:W-:-:S05]  /*1ebb0*/  LOP3.LUT R17, R18, 0xffff, RZ, 0xc0, !PT ;  /* 0x0000ffff12117812 */ /* 0x000fca00078ec0ff */
[----:B------:R-:W-:Y:S01]  /*1ebc0*/  HMMA.16816.F32.BF16 R40, R4, R26, R36 ;  /* 0x0000001a0428723c */ /* 0x000fe20000041824 */
[----:B------:R-:W-:Y:S02]  /*1ebd0*/  LOP3.LUT R23, R18, 0xff, RZ, 0xc0, !PT ;  /* 0x000000ff12177812 */ /* 0x000fe400078ec0ff */
[----:B------:R-:W-:-:S04]  /*1ebe0*/  SHF.R.U32.HI R8, RZ, 0x10, R2 ;  /* 0x00000010ff087819 */ /* 0x000fc80000011602 */
[----:B------:R-:W-:Y:S01]  /*1ebf0*/  IMAD.WIDE.U32 R4, R9, -0x2daee0ad, RZ ;  /* 0xd2511f5309047825 */ /* 0x000fe200078e00ff */
[--C-:B------:R-:W-:Y:S02]  /*1ec00*/  SHF.R.U32.HI R36, RZ, 0x10, R18.reuse ;  /* 0x00000010ff247819 */ /* 0x100fe40000011612 */
[----:B------:R-:W-:Y:S01]  /*1ec10*/  SHF.R.U32.HI R37, RZ, 0x18, R18 ;  /* 0x00000018ff257819 */ /* 0x000fe20000011612 */
[----:B------:R-:W-:Y:S01]  /*1ec20*/  IMAD.WIDE.U32 R6, R29, -0x2daee0ad, RZ ;  /* 0xd2511f531d067825 */ /* 0x000fe200078e00ff */
[----:B------:R-:W-:Y:S01]  /*1ec30*/  LOP3.LUT R16, R5, R155, R10, 0x96, !PT ;  /* 0x0000009b05107212 */ /* 0x000fe200078e960a */
[C---:B------:R-:W-:Y:S01]  /*1ec40*/  HMMA.16816.F32.BF16 R48, R12.reuse, R32, R48 ;  /* 0x000000200c30723c */ /* 0x040fe20000041830 */
[----:B------:R-:W-:Y:S01]  /*1ec50*/  LOP3.LUT R19, R2, 0xff, RZ, 0xc0, !PT ;  /* 0x000000ff02137812 */ /* 0x000fe200078ec0ff */
[----:B------:R-:W1:Y:S01]  /*1ec60*/  LDSM.16.MT88.4 R28, [R226+0x5800] ;  /* 0x00580000e21c783b */ /* 0x000e620000004200 */
[----:B------:R-:W-:Y:S02]  /*1ec70*/  SHF.R.U32.HI R18, RZ, 0x18, R2 ;  /* 0x00000018ff127819 */ /* 0x000fe40000011602 */
[----:B------:R-:W-:Y:S01]  /*1ec80*/  SHF.R.U32.HI R10, RZ, 0x8, R3 ;  /* 0x00000008ff0a7819 */ /* 0x000fe20000011603 */
[----:B------:R-:W-:Y:S01]  /*1ec90*/  HMMA.16816.F32.BF16 R76, R12, R34, R72 ;  /* 0x000000220c4c723c */ /* 0x000fe20000041848 */
[----:B------:R-:W-:Y:S01]  /*1eca0*/  LOP3.LUT R2, R0, 0xffff, RZ, 0xc0, !PT ;  /* 0x0000ffff00027812 */ /* 0x000fe200078ec0ff */
[----:B------:R-:W3:Y:S01]  /*1ecb0*/  LDSM.16.MT88.4 R32, [R223+0x5800] ;  /* 0x00580000df20783b */ /* 0x000ee20000004200 */
        /* <DEDUP_REMOVED lines=10> */
[----:B------:R-:W-:Y:S02]  /*1ed60*/  PRMT R9, R2, 0x5410, R11 ;  /* 0x0000541002097816 */ /* 0x000fe4000000000b */
[----:B------:R-:W-:Y:S02]  /*1ed70*/  LOP3.LUT R10, R36, 0xff, RZ, 0xc0, !PT ;  /* 0x000000ff240a7812 */ /* 0x000fe400078ec0ff */
[----:B------:R-:W-:-:S02]  /*1ed80*/  HSET2.LE.AND R0, R0, R238, PT ;  /* 0x000000ee00007233 */ /* 0x000fc40003803000 */
[--C-:B------:R-:W-:Y:S02]  /*1ed90*/  HSET2.LE.AND R2, R3, R238.reuse, PT ;  /* 0x000000ee03027233 */ /* 0x100fe40003803000 */
[----:B------:R-:W-:Y:S02]  /*1eda0*/  HSET2.LE.AND R3, R8, R238, PT ;  /* 0x000000ee08037233 */ /* 0x000fe40003803000 */
[----:B------:R-:W-:Y:S02]  /*1edb0*/  PRMT R17, R10, 0x5410, R37 ;  /* 0x000054100a117816 */ /* 0x000fe40000000025 */
[----:B------:R-:W-:Y:S02]  /*1edc0*/  LOP3.LUT R10, R197, R0, RZ, 0xc0, !PT ;  /* 0x00000000c50a7212 */ /* 0x000fe400078ec0ff */
[----:B------:R-:W-:Y:S02]  /*1edd0*/  LOP3.LUT R11, R196, R2, RZ, 0xc0, !PT ;  /* 0x00000002c40b7212 */ /* 0x000fe400078ec0ff */
[----:B------:R-:W-:-:S02]  /*1ede0*/  LOP3.LUT R0, R21, 0xffff, RZ, 0xc0, !PT ;  /* 0x0000ffff15007812 */ /* 0x000fc400078ec0ff */
[----:B------:R-:W-:Y:S01]  /*1edf0*/  SHF.R.U32.HI R2, RZ, 0x10, R21 ;  /* 0x00000010ff027819 */ /* 0x000fe20000011615 */
[C---:B------:R-:W-:Y:S01]  /*1ee00*/  HMMA.16816.F32.BF16 R60, R12.reuse, R24, R80 ;  /* 0x000000180c3c723c */ /* 0x040fe20000041850 */
[----:B------:R-:W-:Y:S02]  /*1ee10*/  LOP3.LUT R8, R204, R3, RZ, 0xc0, !PT ;  /* 0x00000003cc087212 */ /* 0x000fe400078ec0ff */
[----:B------:R-:W-:Y:S02]  /*1ee20*/  PRMT R22, R23, 0x5410, R22 ;  /* 0x0000541017167816 */ /* 0x000fe40000000016 */
[----:B------:R-:W-:Y:S01]  /*1ee30*/  LOP3.LUT R3, R21, 0xff, RZ, 0xc0, !PT ;  /* 0x000000ff15037812 */ /* 0x000fe200078ec0ff */
[----:B------:R-:W-:Y:S01]  /*1ee40*/  HMMA.16816.F32.BF16 R44, R12, R26, R44 ;  /* 0x0000001a0c2c723c */ /* 0x000fe2000004182c */
[----:B------:R-:W-:Y:S01]  /*1ee50*/  SHF.R.U32.HI R0, RZ, 0x8, R0 ;  /* 0x00000008ff007819 */ /* 0x000fe20000011600 */
[----:B------:R-:W4:Y:S01]  /*1ee60*/  LDSM.16.MT88.4 R24, [R226+0x5c00] ;  /* 0x005c0000e218783b */ /* 0x000f220000004200 */
[----:B------:R-:W-:-:S04]  /*1ee70*/  LOP3.LUT R2, R2, 0xff, RZ, 0xc0, !PT ;  /* 0x000000ff02027812 */ /* 0x000fc800078ec0ff */
[----:B------:R-:W-:Y:S02]  /*1ee80*/  SHF.R.U32.HI R12, RZ, 0x18, R21 ;  /* 0x00000018ff0c7819 */ /* 0x000fe40000011615 */
[----:B------:R-:W-:Y:S02]  /*1ee90*/  PRMT R0, R3, 0x5410, R0 ;  /* 0x0000541003007816 */ /* 0x000fe40000000000 */
[----:B------:R-:W-:Y:S02]  /*1eea0*/  PRMT R2, R2, 0x5410, R12 ;  /* 0x0000541002027816 */ /* 0x000fe4000000000c */
[--C-:B------:R-:W-:Y:S02]  /*1eeb0*/  HSET2.LE.AND R3, R22, R238.reuse, PT ;  /* 0x000000ee16037233 */ /* 0x100fe40003803000 */
[----:B------:R-:W-:Y:S02]  /*1eec0*/  HSET2.LE.AND R9, R9, R238, PT ;  /* 0x000000ee09097233 */ /* 0x000fe40003803000 */
[----:B------:R-:W-:-:S02]  /*1eed0*/  LOP3.LUT R5, R4, 0xffff, RZ, 0xc0, !PT ;  /* 0x0000ffff04057812 */ /* 0x000fc400078ec0ff */
[----:B------:R-:W-:Y:S02]  /*1eee0*/  LOP3.LUT R21, R4, 0xff, RZ, 0xc0, !PT ;  /* 0x000000ff04157812 */ /* 0x000fe400078ec0ff */
[--C-:B------:R-:W-:Y:S02]  /*1eef0*/  SHF.R.U32.HI R18, RZ, 0x10, R4.reuse ;  /* 0x00000010ff127819 */ /* 0x100fe40000011604 */
[----:B------:R-:W-:Y:S02]  /*1ef00*/  SHF.R.U32.HI R19, RZ, 0x18, R4 ;  /* 0x00000018ff137819 */ /* 0x000fe40000011604 */
[--C-:B------:R-:W-:Y:S02]  /*1ef10*/  HSET2.LE.AND R2, R2, R238.reuse, PT ;  /* 0x000000ee02027233 */ /* 0x100fe40003803000 */
[--C-:B------:R-:W-:Y:S02]  /*1ef20*/  HSET2.LE.AND R4, R17, R238.reuse, PT ;  /* 0x000000ee11047233 */ /* 0x100fe40003803000 */
[----:B------:R-:W-:-:S02]  /*1ef30*/  HSET2.LE.AND R0, R0, R238, PT ;  /* 0x000000ee00007233 */ /* 0x000fc40003803000 */
[----:B------:R-:W-:Y:S02]  /*1ef40*/  LOP3.LUT R14, R227, R3, RZ, 0xc0, !PT ;  /* 0x00000003e30e7212 */ /* 0x000fe400078ec0ff */
[----:B------:R-:W-:Y:S02]  /*1ef50*/  LOP3.LUT R3, R6, 0xffff, RZ, 0xc0, !PT ;  /* 0x0000ffff06037812 */ /* 0x000fe400078ec0ff */
[----:B------:R-:W-:Y:S02]  /*1ef60*/  LOP3.LUT R9, R203, R9, RZ, 0xc0, !PT ;  /* 0x00000009cb097212 */ /* 0x000fe400078ec0ff */
[----:B------:R-:W-:Y:S02]  /*1ef70*/  LOP3.LUT R13, R214, R2, RZ, 0xc0, !PT ;  /* 0x00000002d60d7212 */ /* 0x000fe400078ec0ff */
[----:B------:R-:W-:Y:S02]  /*1ef80*/  LOP3.LUT R15, R222, R4, RZ, 0xc0, !PT ;  /* 0x00000004de0f7212 */ /* 0x000fe400078ec0ff */
[----:B------:R-:W-:-:S02]  /*1ef90*/  LOP3.LUT R12, R216, R0, RZ, 0xc0, !PT ;  /* 0x00000000d80c7212 */ /* 0x000fc400078ec0ff */
[----:B------:R-:W-:Y:S02]  /*1efa0*/  LOP3.LUT R4, R6, 0xff, RZ, 0xc0, !PT ;  /* 0x000000ff06047812 */ /* 0x000fe400078ec0ff */
[----:B------:R-:W-:Y:S02]  /*1efb0*/  SHF.R.U32.HI R3, RZ, 0x8, R3 ;  /* 0x00000008ff037819 */ /* 0x000fe40000011603 */
[----:B------:R-:W-:Y:S02]  /*1efc0*/  SHF.R.U32.HI R2, RZ, 0x8, R5 ;  /* 0x00000008ff027819 */ /* 0x000fe40000011605 */
[----:B------:R-:W-:Y:S01]  /*1efd0*/  LOP3.LUT R0, R18, 0xff, RZ, 0xc0, !PT ;  /* 0x000000ff12007812 */ /* 0x000fe200078ec0ff */
[----:B-1----:R-:W-:Y:S01]  /*1efe0*/  HMMA.16816.F32.BF16 R72, R8, R30, R64 ;  /* 0x0000001e0848723c */ /* 0x002fe20000041840 */
[----:B------:R-:W-:Y:S02]  /*1eff0*/  PRMT R22, R4, 0x5410, R3 ;  /* 0x0000541004167816 */ /* 0x000fe40000000003 */
[----:B------:R-:W-:-:S02]  /*1f000*/  PRMT R5, R21, 0x5410, R2 ;  /* 0x0000541015057816 */ /* 0x000fc40000000002 */
[----:B------:R-:W-:Y:S01]  /*1f010*/  PRMT R2, R0, 0x5410, R19 ;  /* 0x0000541000027816 */ /* 0x000fe20000000013 */
[C---:B---3--:R-:W-:Y:S01]  /*1f020*/  HMMA.16816.F32.BF16 R64, R8.reuse, R32, R56 ;  /* 0x000000200840723c */ /* 0x048fe20000041838 */
[----:B------:R-:W-:Y:S02]  /*1f030*/  SHF.R.U32.HI R3, RZ, 0x10, R16 ;  /* 0x00000010ff037819 */ /* 0x000fe40000011610 */
[----:B------:R-:W-:Y:S02]  /*1f040*/  LOP3.LUT R0, R16, 0xffff, RZ, 0xc0, !PT ;  /* 0x0000ffff10007812 */ /* 0x000fe400078ec0ff */
[----:B------:R-:W-:Y:S01]  /*1f050*/  SHF.R.U32.HI R23, RZ, 0x18, R6 ;  /* 0x00000018ff177819 */ /* 0x000fe20000011606 */
[----:B------:R-:W-:Y:S01]  /*1f060*/  HMMA.16816.F32.BF16 R68, R8, R28, R68 ;  /* 0x0000001c0844723c */ /* 0x000fe20000041844 */
[----:B------:R-:W-:Y:S02]  /*1f070*/  LOP3.LUT R3, R3, 0xff, RZ, 0xc0, !PT ;  /* 0x000000ff03037812 */ /* 0x000fe400078ec0ff */
[----:B------:R-:W-:-:S03]  /*1f080*/  SHF.R.U32.HI R4, RZ, 0x8, R0 ;  /* 0x00000008ff047819 */ /* 0x000fc60000011600 */
[----:B------:R-:W-:Y:S01]  /*1f090*/  HMMA.16816.F32.BF16 R56, R8, R34, R40 ;  /* 0x000000220838723c */ /* 0x000fe20000041828 */
[----:B------:R-:W-:Y:S02]  /*1f0a0*/  LOP3.LUT R20, R7, R155, R90, 0x96, !PT ;  /* 0x0000009b07147212 */ /* 0x000fe400078e965a */
[----:B------:R-:W-:-:S04]  /*1f0b0*/  HSET2.LE.AND R0, R2, R238, PT ;  /* 0x000000ee02007233 */ /* 0x000fc80003803000 */
[----:B------:R-:W-:Y:S02]  /*1f0c0*/  SHF.R.U32.HI R11, RZ, 0x10, R6 ;  /* 0x00000010ff0b7819 */ /* 0x000fe40000011606 */
[----:B------:R-:W-:Y:S02]  /*1f0d0*/  SHF.R.U32.HI R6, RZ, 0x18, R16 ;  /* 0x00000018ff067819 */ /* 0x000fe40000011610 */
[----:B------:R-:W-:Y:S02]  /*1f0e0*/  LOP3.LUT R7, R16, 0xff, RZ, 0xc0, !PT ;  /* 0x000000ff10077812 */ /* 0x000fe400078ec0ff */
[----:B------:R-:W-:Y:S01]  /*1f0f0*/  HSET2.LE.AND R2, R5, R238, PT ;  /* 0x000000ee05027233 */ /* 0x000fe20003803000 */
[----:B------:R-:W1:Y:S01]  /*1f100*/  LDSM.16.MT88.4 R16, [R223+0x5c00] ;  /* 0x005c0000df10783b */ /* 0x000e620000004200 */
[----:B------:R-:W-:Y:S01]  /*1f110*/  PRMT R5, R3, 0x5410, R6 ;  /* 0x0000541003057816 */ /* 0x000fe20000000006 */
[----:B------:R-:W-:Y:S01]  /*1f120*/  IMAD.MOV.U32 R3, RZ, RZ, R162 ;  /* 0x000000ffff037224 */ /* 0x000fe200078e00a2 */
[----:B------:R-:W-:-:S02]  /*1f130*/  PRMT R8, R7, 0x5410, R4 ;  /* 0x0000541007087816 */ /* 0x000fc40000000004 */
[----:B------:R-:W-:Y:S02]  /*1f140*/  LOP3.LUT R6, R205, R2, RZ, 0xc0, !PT ;  /* 0x00000002cd067212 */ /* 0x000fe400078ec0ff */
[----:B------:R-:W-:Y:S02]  /*1f150*/  LOP3.LUT R7, R3, R0, RZ, 0xc0, !PT ;  /* 0x0000000003077212 */ /* 0x000fe400078ec0ff */
[----:B------:R-:W-:Y:S02]  /*1f160*/  LOP3.LUT R3, R20, 0xffff, RZ, 0xc0, !PT ;  /* 0x0000ffff14037812 */ /* 0x000fe400078ec0ff */
[----:B------:R-:W-:Y:S02]  /*1f170*/  SHF.R.U32.HI R4, RZ, 0x10, R20 ;  /* 0x00000010ff047819 */ /* 0x000fe40000011614 */
[--C-:B------:R-:W-:Y:S02]  /*1f180*/  HSET2.LE.AND R0, R8, R238.reuse, PT ;  /* 0x000000ee08007233 */ /* 0x100fe40003803000 */
[----:B------:R-:W-:-:S02]  /*1f190*/  HSET2.LE.AND R2, R5, R238, PT ;  /* 0x000000ee05027233 */ /* 0x000fc40003803000 */
[----:B------:R-:W-:Y:S02]  /*1f1a0*/  SHF.R.U32.HI R8, RZ, 0x8, R3 ;  /* 0x00000008ff087819 */ /* 0x000fe40000011603 */
[----:B------:R-:W-:Y:S02]  /*1f1b0*/  LOP3.LUT R3, R4, 0xff, RZ, 0xc0, !PT ;  /* 0x000000ff04037812 */ /* 0x000fe400078ec0ff */
[----:B------:R-:W-:Y:S02]  /*1f1c0*/  LOP3.LUT R4, R208, R0, RZ, 0xc0, !PT ;  /* 0x00000000d0047212 */ /* 0x000fe400078ec0ff */
[----:B------:R-:W-:Y:S01]  /*1f1d0*/  LOP3.LUT R5, R207, R2, RZ, 0xc0, !PT ;  /* 0x00000002cf057212 */ /* 0x000fe200078ec0ff */
[----:B------:R-:W-:Y:S01]  /*1f1e0*/  HMMA.16816.F32.BF16 R40, R12, R28, R48 ;  /* 0x0000001c0c28723c */ /* 0x000fe20000041830 */
[----:B------:R-:W-:Y:S02]  /*1f1f0*/  SHF.R.U32.HI R9, RZ, 0x18, R20 ;  /* 0x00000018ff097819 */ /* 0x000fe40000011614 */
[----:B------:R-:W-:-:S03]  /*1f200*/  LOP3.LUT R11, R11, 0xff, RZ, 0xc0, !PT ;  /* 0x000000ff0b0b7812 */ /* 0x000fc600078ec0ff */
[----:B------:R-:W-:Y:S01]  /*1f210*/  HMMA.16816.F32.BF16 R36, R12, R30, R76 ;  /* 0x0000001e0c24723c */ /* 0x000fe2000004184c */
[----:B------:R-:W-:Y:S02]  /*1f220*/  PRMT R2, R3, 0x5410, R9 ;  /* 0x0000541003027816 */ /* 0x000fe40000000009 */
[----:B------:R-:W-:-:S03]  /*1f230*/  LOP3.LUT R10, R20, 0xff, RZ, 0xc0, !PT ;  /* 0x000000ff140a7812 */ /* 0x000fc600078ec0ff */
[----:B------:R-:W-:Y:S01]  /*1f240*/  HMMA.16816.F32.BF16 R28, R12, R32, R60 ;  /* 0x000000200c1c723c */ /* 0x000fe2000004183c */
[----:B------:R-:W-:Y:S02]  /*1f250*/  HSET2.LE.AND R3, R22, R238, PT ;  /* 0x000000ee16037233 */ /* 0x000fe40003803000 */
[----:B------:R-:W-:-:S03]  /*1f260*/  PRMT R11, R11, 0x5410, R23 ;  /* 0x000054100b0b7816 */ /* 0x000fc60000000017 */
[----:B------:R-:W-:Y:S06]  /*1f270*/  HMMA.16816.F32.BF16 R12, R12, R34, R44 ;  /* 0x000000220c0c723c */ /* 0x000fec000004182c */
[C---:B----4-:R-:W-:Y:S06]  /*1f280*/  HMMA.16816.F32.BF16 R32, R4.reuse, R24, R68 ;  /* 0x000000180420723c */ /* 0x050fec0000041844 */
[----:B------:R-:W-:Y:S01]  /*1f290*/  HMMA.16816.F32.BF16 R20, R4, R26, R72 ;  /* 0x0000001a0414723c */ /* 0x000fe20000041848 */
[----:B------:R-:W-:-:S02]  /*1f2a0*/  PRMT R0, R10, 0x5410, R8 ;  /* 0x000054100a007816 */ /* 0x000fc40000000008 */
[--C-:B------:R-:W-:Y:S02]  /*1f2b0*/  HSET2.LE.AND R2, R2, R238.reuse, PT ;  /* 0x000000ee02027233 */ /* 0x100fe40003803000 */
[--C-:B------:R-:W-:Y:S02]  /*1f2c0*/  HSET2.LE.AND R11, R11, R238.reuse, PT ;  /* 0x000000ee0b0b7233 */ /* 0x100fe40003803000 */
[----:B------:R-:W-:Y:S02]  /*1f2d0*/  HSET2.LE.AND R0, R0, R238, PT ;  /* 0x000000ee00007233 */ /* 0x000fe40003803000 */
[----:B------:R-:W-:Y:S02]  /*1f2e0*/  LOP3.LUT R9, R220, R2, RZ, 0xc0, !PT ;  /* 0x00000002dc097212 */ /* 0x000fe400078ec0ff */
[----:B------:R-:W-:Y:S02]  /*1f2f0*/  LOP3.LUT R10, R211, R3, RZ, 0xc0, !PT ;  /* 0x00000003d30a7212 */ /* 0x000fe400078ec0ff */
[----:B------:R-:W-:-:S02]  /*1f300*/  LOP3.LUT R8, R234, R0, RZ, 0xc0, !PT ;  /* 0x00000000ea087212 */ /* 0x000fc400078ec0ff */
[----:B------:R-:W-:Y:S02]  /*1f310*/  LOP3.LUT R11, R212, R11, RZ, 0xc0, !PT ;  /* 0x0000000bd40b7212 */ /* 0x000fe400078ec0ff */
[----:B------:R-:W-:Y:S04]  /*1f320*/  STL.64 [R1+0x80], R32 ;  /* 0x0000802001007387 */ /* 0x000fe80000100a00 */
[----:B------:R1:W-:Y:S04]  /*1f330*/  STL.64 [R1+0x88], R34 ;  /* 0x0000882201007387 */ /* 0x0003e80000100a00 */
[----:B------:R-:W-:Y:S04]  /*1f340*/  STL.64 [R1+0x70], R20 ;  /* 0x0000701401007387 */ /* 0x000fe80000100a00 */
[----:B------:R3:W-:Y:S01]  /*1f350*/  STL.64 [R1+0x78], R22 ;  /* 0x0000781601007387 */ /* 0x0007e20000100a00 */
[C---:B-1----:R-:W-:Y:S06]  /*1f360*/  HMMA.16816.F32.BF16 R32, R4.reuse, R16, R64 ;  /* 0x000000100420723c */ /* 0x042fec0000041840 */
[----:B---3--:R-:W-:Y:S06]  /*1f370*/  HMMA.16816.F32.BF16 R20, R4, R18, R56 ;  /* 0x000000120414723c */ /* 0x008fec0000041838 */
[C---:B------:R-:W-:Y:S06]  /*1f380*/  HMMA.16816.F32.BF16 R4, R8.reuse, R24, R40 ;  /* 0x000000180804723c */ /* 0x040fec0000041828 */
[C---:B------:R-:W-:Y:S05]  /*1f390*/  HMMA.16816.F32.BF16 R24, R8.reuse, R26, R36 ;  /* 0x0000001a0818723c */ /* 0x040fea0000041824 */
[----:B------:R-:W-:Y:S04]  /*1f3a0*/  STL.64 [R1+0x60], R32 ;  /* 0x0000602001007387 */ /* 0x000fe80000100a00 */
[----:B------:R-:W-:Y:S04]  /*1f3b0*/  STL.64 [R1+0x68], R34 ;  /* 0x0000682201007387 */ /* 0x000fe80000100a00 */
[----:B------:R-:W-:Y:S04]  /*1f3c0*/  STL.64 [R1+0x50], R20 ;  /* 0x0000501401007387 */ /* 0x000fe80000100a00 */
[----:B------:R1:W-:Y:S04]  /*1f3d0*/  STL.64 [R1+0x58], R22 ;  /* 0x0000581601007387 */ /* 0x0003e80000100a00 */
[----:B------:R-:W-:Y:S04]  /*1f3e0*/  STL.64 [R1+0x40], R4 ;  /* 0x0000400401007387 */ /* 0x000fe80000100a00 */
[----:B------:R3:W-:Y:S01]  /*1f3f0*/  STL.64 [R1+0x48], R6 ;  /* 0x0000480601007387 */ /* 0x0007e20000100a00 */
[----:B------:R-:W4:Y:S01]  /*1f400*/  S2R R192, SR_TID.X ;  /* 0x0000000000c07919 */ /* 0x000f220000002100 */
[C---:B-1----:R-:W-:Y:S06]  /*1f410*/  HMMA.16816.F32.BF16 R20, R8.reuse, R16, R28 ;  /* 0x000000100814723c */ /* 0x042fec000004181c */
[----:B---3--:R-:W-:Y:S01]  /*1f420*/  HMMA.16816.F32.BF16 R4, R8, R18, R12 ;  /* 0x000000120804723c */ /* 0x008fe2000004180c */
[----:B------:R2:W-:Y:S04]  /*1f430*/  STL.64 [R1+0x30], R24 ;  /* 0x0000301801007387 */ /* 0x0005e80000100a00 */
[----:B------:R2:W-:-:S12]  /*1f440*/  STL.64 [R1+0x38], R26 ;  /* 0x0000381a01007387 */ /* 0x0005d80000100a00 */
[----:B------:R2:W-:Y:S04]  /*1f450*/  STL.64 [R1+0x20], R20 ;  /* 0x0000201401007387 */ /* 0x0005e80000100a00 */
[----:B------:R2:W-:Y:S04]  /*1f460*/  STL.64 [R1+0x28], R22 ;  /* 0x0000281601007387 */ /* 0x0005e80000100a00 */
[----:B------:R2:W-:Y:S04]  /*1f470*/  STL.64 [R1], R4 ;  /* 0x0000000401007387 */ /* 0x0005e80000100a00 */
[----:B------:R2:W-:Y:S01]  /*1f480*/  STL.64 [R1+0x8], R6 ;  /* 0x0000080601007387 */ /* 0x0005e20000100a00 */
[----:B----4-:R-:W-:Y:S01]  /*1f490*/  IMAD.SHL.U32 R192, R192, 0x2, RZ ;  /* 0x00000002c0c07824 */ /* 0x010fe200078e00ff */
[----:B------:R-:W-:Y:S01]  /*1f4a0*/  IADD3 R217, P0, R52, -0x200, RZ ;  /* 0xfffffe0034d97810 */ /* 0x000fe20007f1e0ff */
[----:B------:R-:W-:-:S02]  /*1f4b0*/  IMAD.MOV.U32 R133, RZ, RZ, R187 ;  /* 0x000000ffff857224 */ /* 0x000fc400078e00bb */
[----:B------:R-:W-:Y:S01]  /*1f4c0*/  FADD.FTZ R185, R213, R209 ;  /* 0x000000d1d5b97221 */ /* 0x000fe20000010000 */
[----:B------:R-:W-:Y:S01]  /*1f4d0*/  IMAD.MOV.U32 R134, RZ, RZ, R201 ;  /* 0x000000ffff867224 */ /* 0x000fe200078e00c9 */
[----:B------:R-:W-:Y:S01]  /*1f4e0*/  LOP3.LUT R192, R192, 0x6, RZ, 0xc0, !PT ;  /* 0x00000006c0c07812 */ /* 0x000fe200078ec0ff */
[----:B------:R-:W-:Y:S01]  /*1f4f0*/  @P6 IMAD.MOV.U32 R133, RZ, RZ, R187 ;  /* 0x000000ffff856224 */ /* 0x000fe200078e00bb */
[----:B------:R-:W-:Y:S01]  /*1f500*/  IADD3.X R216, R53, -0x1, RZ, P0, !PT ;  /* 0xffffffff35d87810 */ /* 0x000fe200007fe4ff */
[--C-:B------:R-:W-:Y:S02]  /*1f510*/  IMAD.MOV.U32 R12, RZ, RZ, R210.reuse ;  /* 0x000000ffff0c7224 */ /* 0x100fe400078e00d2 */
[----:B------:R-:W-:Y:S02]  /*1f520*/  IMAD.MOV.U32 R13, RZ, RZ, R179 ;  /* 0x000000ffff0d7224 */ /* 0x000fe400078e00b3 */
[----:B------:R-:W-:Y:S02]  /*1f530*/  @P6 IMAD.MOV.U32 R134, RZ, RZ, R201 ;  /* 0x000000ffff866224 */ /* 0x000fe400078e00c9 */
[----:B------:R-:W-:-:S02]  /*1f540*/  @P6 IMAD.MOV.U32 R12, RZ, RZ, R210 ;  /* 0x000000ffff0c6224 */ /* 0x000fc400078e00d2 */
[----:B------:R-:W-:Y:S02]  /*1f550*/  @P6 IMAD.MOV.U32 R13, RZ, RZ, R179 ;  /* 0x000000ffff0d6224 */ /* 0x000fe400078e00b3 */
[----:B------:R-:W-:Y:S02]  /*1f560*/  IMAD.MOV.U32 R0, RZ, RZ, R236 ;  /* 0x000000ffff007224 */ /* 0x000fe400078e00ec */
[----:B------:R-:W-:Y:S01]  /*1f570*/  @P6 VIADD R187, R221, 0xfffffffd ;  /* 0xfffffffdddbb6836 */ /* 0x000fe20000000000 */
[----:B------:R-:W-:Y:S06]  /*1f580*/  @P6 BRA `(.L_x_605) ;  /* 0x0000000000046947 */ /* 0x000fec0003800000 */
.L_x_600:
[----:B------:R-:W-:Y:S02]  /*1f590*/  IADD3 R187, R0, -0x1, RZ ;  /* 0xffffffff00bb7810 */ /* 0x000fe40007ffe0ff */
.L_x_605:
[----:B------:R-:W-:Y:S05]  /*1f5a0*/  BSYNC B2 ;  /* 0x0000000000027941 */ /* 0x000fea0003800000 */
.L_x_599:
[----:B------:R-:W-:-:S13]  /*1f5b0*/  ISETP.GE.AND P0, PT, R187, RZ, PT ;  /* 0x000000ffbb00720c */ /* 0x000fda0003f06270 */
[----:B------:R-:W-:Y:S05]  /*1f5c0*/  @!P0 BRA `(.L_x_606) ;  /* 0x000000c400b48947 */ /* 0x000fea0003800000 */
[----:B--23--:R-:W2:Y:S04]  /*1f5d0*/  LDL R4, [R1+0x2b4] ;  /* 0x0002b40001047983 */ /* 0x00cea80000100800 */
[----:B------:R-:W3:Y:S04]  /*1f5e0*/  LDL.LU R6, [R1+0x224] ;  /* 0x0002240001067983 */ /* 0x000ee80000300800 */
[----:B------:R-:W4:Y:S01]  /*1f5f0*/  LDL.LU R5, [R1+0x270] ;  /* 0x0002700001057983 */ /* 0x000f220000300800 */
[----:B-----5:R-:W-:Y:S01]  /*1f600*/  ISETP.GE.AND P2, PT, R152, R153, PT ;  /* 0x000000999800720c */ /* 0x020fe20003f46270 */
[----:B------:R-:W-:Y:S01]  /*1f610*/  IMAD.MOV.U32 R189, RZ, RZ, R133 ;  /* 0x000000ffffbd7224 */ /* 0x000fe200078e0085 */
[----:B------:R-:W-:Y:S01]  /*1f620*/  MOV R191, R12 ;  /* 0x0000000c00bf7202 */ /* 0x000fe20000000f00 */
[----:B------:R-:W-:-:S02]  /*1f630*/  IMAD.MOV.U32 R188, RZ, RZ, R134 ;  /* 0x000000ffffbc7224 */ /* 0x000fc400078e0086 */
[----:B------:R-:W-:Y:S01]  /*1f640*/  IMAD.MOV.U32 R190, RZ, RZ, R13 ;  /* 0x000000ffffbe7224 */ /* 0x000fe200078e000d */
[----:B--2---:R-:W-:Y:S01]  /*1f650*/  SHF.R.S32.HI R0, RZ, 0x1f, R4 ;  /* 0x0000001fff007819 */ /* 0x004fe20000011404 */
[----:B------:R-:W-:Y:S01]  /*1f660*/  IMAD.WIDE.U32 R2, R4, 0x70, RZ ;  /* 0x0000007004027825 */ /* 0x000fe200078e00ff */
[----:B---3--:R-:W-:-:S03]  /*1f670*/  SHF.R.S32.HI R2, RZ, 0x1f, R6 ;  /* 0x0000001fff027819 */ /* 0x008fc60000011406 */
[----:B------:R-:W-:Y:S02]  /*1f680*/  IMAD R0, R0, 0x70, RZ ;  /* 0x0000007000007824 */ /* 0x000fe400078e02ff */
[----:B------:R-:W-:Y:S02]  /*1f690*/  IMAD R4, R4, 0x38, R6 ;  /* 0x0000003804047824 */ /* 0x000fe400078e0206 */
[----:B------:R-:W-:Y:S01]  /*1f6a0*/  IMAD.IADD R0, R3, 0x1, R0 ;  /* 0x0000000103007824 */ /* 0x000fe200078e0200 */
[----:B----4-:R-:W-:-:S04]  /*1f6b0*/  SHF.R.S32.HI R3, RZ, 0x1f, R5 ;  /* 0x0000001fff037819 */ /* 0x010fc80000011405 */
[----:B------:R1:W-:Y:S02]  /*1f6c0*/  STL [R1+0x2a4], R0 ;  /* 0x0002a40001007387 */ /* 0x0003e40000100800 */
[----:B-1----:R-:W-:Y:S01]  /*1f6d0*/  VIADD R0, R4, 0x1 ;  /* 0x0000000104007836 */ /* 0x002fe20000000000 */
[C---:B------:R-:W-:Y:S02]  /*1f6e0*/  SHF.L.U64.HI R4, R6.reuse, 0x1, R2 ;  /* 0x0000000106047819 */ /* 0x040fe40000010202 */
[----:B------:R-:W-:Y:S02]  /*1f6f0*/  SHF.L.U32 R6, R6, 0x1, RZ ;  /* 0x0000000106067819 */ /* 0x000fe400000006ff */
[----:B------:R-:W-:Y:S01]  /*1f700*/  SHF.R.S32.HI R2, RZ, 0x1f, R0 ;  /* 0x0000001fff027819 */ /* 0x000fe20000011400 */
[----:B------:R1:W-:Y:S03]  /*1f710*/  STL [R1+0x29c], R4 ;  /* 0x00029c0401007387 */ /* 0x0003e60000100800 */
[C---:B------:R-:W-:Y:S01]  /*1f720*/  SHF.L.U64.HI R2, R0.reuse, 0x1, R2 ;  /* 0x0000000100027819 */ /* 0x040fe20000010202 */
[----:B------:R2:W-:Y:S01]  /*1f730*/  STL [R1+0x2a0], R6 ;  /* 0x0002a00601007387 */ /* 0x0005e20000100800 */
[----:B------:R-:W-:-:S02]  /*1f740*/  SHF.L.U32 R0, R0, 0x1, RZ ;  /* 0x0000000100007819 */ /* 0x000fc400000006ff */
[C---:B-1----:R-:W-:Y:S01]  /*1f750*/  SHF.L.U64.HI R4, R5.reuse, 0x1, R3 ;  /* 0x0000000105047819 */ /* 0x042fe20000010203 */
[----:B------:R-:W-:-:S04]  /*1f760*/  IMAD.SHL.U32 R3, R5, 0x2, RZ ;  /* 0x0000000205037824 */ /* 0x000fc800078e00ff */
[----:B------:R2:W-:Y:S04]  /*1f770*/  STL [R1+0x294], R4 ;  /* 0x0002940401007387 */ /* 0x0005e80000100800 */
[----:B------:R2:W-:Y:S04]  /*1f780*/  STL [R1+0x298], R3 ;  /* 0x0002980301007387 */ /* 0x0005e80000100800 */
[----:B------:R2:W-:Y:S04]  /*1f790*/  STL [R1+0x28c], R0 ;  /* 0x00028c0001007387 */ /* 0x0005e80000100800 */
[----:B------:R2:W-:Y:S02]  /*1f7a0*/  STL [R1+0x290], R2 ;  /* 0x0002900201007387 */ /* 0x0005e40000100800 */
.L_x_609:
[----:B-12---:R-:W2:Y:S01]  /*1f7b0*/  LDL.64 R6, [R1+0x2c0] ;  /* 0x0002c00001067983 */ /* 0x006ea20000100a00 */
[----:B------:R-:W-:Y:S05]  /*1f7c0*/  DEPBAR.LE SB0, 0x0 ;  /* 0x000080000000791a */ /* 0x000fea0000000000 */
[----:B------:R-:W2:Y:S01]  /*1f7d0*/  LDL.64 R2, [R1+0x2c8] ;  /* 0x0002c80001027983 */ /* 0x000ea20000100a00 */
[----:B------:R-:W-:Y:S05]  /*1f7e0*/  WARPSYNC.ALL ;  /* 0x0000000000007948 */ /* 0x000fea0003800000 */
[----:B------:R-:W3:Y:S01]  /*1f7f0*/  LDL.64 R16, [R1+0x10] ;  /* 0x0000100001107983 */ /* 0x000ee20000100a00 */
[C---:B-----5:R-:W-:Y:S01]  /*1f800*/  SHF.L.U64.HI R11, R244.reuse, 0x6, R245 ;  /* 0x00000006f40b7819 */ /* 0x060fe200000102f5 */
[----:B------:R-:W-:Y:S01]  /*1f810*/  IMAD R9, R245, 0x60, RZ ;  /* 0x00000060f5097824 */ /* 0x000fe200078e02ff */
[C---:B------:R-:W-:Y:S01]  /*1f820*/  SHF.L.U32 R5, R244.reuse, 0x7, RZ ;  /* 0x00000007f4057819 */ /* 0x040fe200000006ff */
[----:B------:R-:W-:Y:S01]  /*1f830*/  BAR.SYNC.DEFER_BLOCKING 0x0 ;  /* 0x0000000000007b1d */ /* 0x000fe20000010000 */
[----:B------:R-:W-:Y:S02]  /*1f840*/  SHF.R.S32.HI R4, RZ, 0x1f, R187 ;  /* 0x0000001fff047819 */ /* 0x000fe400000114bb */
[----:B------:R-:W-:Y:S05]  /*1f850*/  SHF.L.U64.HI R0, R244, 0x7, R245 ;  /* 0x00000007f4007819 */ /* 0x000fea00000102f5 */
[----:B------:R-:W-:Y:S04]  /*1f860*/  IMAD R0, R0, R187, RZ ;  /* 0x000000bb00007224 */ /* 0x000fe800078e02ff */
[----:B------:R-:W-:Y:S01]  /*1f870*/  IMAD R0, R4, R5, R0 ;  /* 0x0000000504007224 */ /* 0x000fe200078e0200 */
[C---:B------:R-:W-:Y:S01]  /*1f880*/  SHF.L.U32 R4, R244.reuse, 0x6, RZ ;  /* 0x00000006f4047819 */ /* 0x040fe200000006ff */
[----:B------:R-:W-:Y:S01]  /*1f890*/  @P2 STS [R195+0x4000], RZ ;  /* 0x004000ffc3002388 */ /* 0x000fe20000000800 */
[----:B------:R-:W-:Y:S05]  /*1f8a0*/  BSSY B0, `(.L_x_607) ;  /* 0x00000eb000007945 */ /* 0x000fea0003800000 */
[----:B------:R-:W-:Y:S06]  /*1f8b0*/  @P2 STS [R195+0x4004], RZ ;  /* 0x004004ffc3002388 */ /* 0x000fec0000000800 */
[----:B------:R-:W-:Y:S01]  /*1f8c0*/  @P2 STS.64 [R195+0x4008], RZ ;  /* 0x004008ffc3002388 */ /* 0x000fe20000000a00 */
[----:B--2---:R-:W-:Y:S01]  /*1f8d0*/  MOV R3, R7 ;  /* 0x0000000700037202 */ /* 0x004fe20000000f00 */
[----:B------:R-:W-:Y:S04]  /*1f8e0*/  IMAD.WIDE.U32 R6, R244, 0x60, RZ ;  /* 0x00000060f4067825 */ /* 0x000fe800078e00ff */
[----:B------:R-:W-:Y:S01]  /*1f8f0*/  IMAD.WIDE.U32 R2, R187, R5, R2 ;  /* 0x00000005bb027225 */ /* 0x000fe200078e0002 */
[----:B------:R-:W-:Y:S02]  /*1f900*/  IADD3 R9, R9, R7, RZ ;  /* 0x0000000709097210 */ /* 0x000fe40007ffe0ff */
[----:B------:R-:W-:Y:S02]  /*1f910*/  @!P2 IADD3 R12, P1, R6, R2, RZ ;  /* 0x00000002060ca210 */ /* 0x000fe40007f3e0ff */
[----:B---3--:R-:W-:Y:S02]  /*1f920*/  @!P2 LEA R10, P6, R2, R16, 0x1 ;  /* 0x00000010020aa211 */ /* 0x008fe400078c08ff */
[----:B------:R-:W-:Y:S02]  /*1f930*/  @!P2 IADD3 R7, P4, R4, R2, RZ ;  /* 0x000000020407a210 */ /* 0x000fe40007f9e0ff */
[----:B------:R-:W-:Y:S02]  /*1f940*/  IADD3 R0, R3, R0, RZ ;  /* 0x0000000003007210 */ /* 0x000fe40007ffe0ff */
[C---:B------:R-:W-:Y:S02]  /*1f950*/  @!P2 LEA R6, P3, R7.reuse, R16, 0x1 ;  /* 0x000000100706a211 */ /* 0x040fe400078608ff */
[----:B------:R-:W-:Y:S02]  /*1f960*/  @!P2 IADD3.X R14, R0, R11, RZ, P4, !PT ;  /* 0x0000000b000ea210 */ /* 0x000fe400027fe4ff */
[-C--:B------:R-:W-:Y:S02]  /*1f970*/  @!P2 LEA.HI.X R11, R2, R17.reuse, R0, 0x1, P6 ;  /* 0x00000011020ba211 */ /* 0x080fe400030f0c00 */
[----:B------:R-:W-:Y:S02]  /*1f980*/  @!P2 LEA.HI.X R7, R7, R17, R14, 0x1, P3 ;  /* 0x000000110707a211 */ /* 0x000fe400018f0c0e */
[----:B------:R-:W-:Y:S01]  /*1f990*/  @!P2 LEA R5, P0, R244, R2, 0x5 ;  /* 0x00000002f405a211 */ /* 0x000fe200078028ff */
[----:B------:R-:W-:Y:S01]  /*1f9a0*/  @!PT LDS RZ, [RZ] ;  /* 0x00000000fffff984 */ /* 0x000fe20000000800 */
[----:B------:R-:W-:Y:S01]  /*1f9b0*/  @!PT LDS RZ, [RZ] ;  /* 0x00000000fffff984 */ /* 0x000fe20000000800 */
[----:B------:R-:W-:Y:S01]  /*1f9c0*/  @!PT LDS RZ, [RZ] ;  /* 0x00000000fffff984 */ /* 0x000fe20000000800 */
[----:B------:R-:W-:Y:S01]  /*1f9d0*/  @!P2 LDGSTS.E.BYPASS.LTC128B.128 [R195+0x4000], desc[UR4][R10.64] ;  /* 0x040000000ac3afae */ /* 0x000fe2000b901d44 */
[----:B------:R-:W-:Y:S02]  /*1f9e0*/  @!P2 IADD3.X R3, R0, R9, RZ, P1, !PT ;  /* 0x000000090003a210 */ /* 0x000fe40000ffe4ff */
[----:B------:R-:W-:Y:S03]  /*1f9f0*/  @!P2 LEA.HI.X R13, R244, R0, R245, 0x5, P0 ;  /* 0x00000000f40da211 */ /* 0x000fe600000f2cf5 */
[----:B------:R-:W-:Y:S01]  /*1fa00*/  @P2 STS.128 [R195+0x4800], RZ ;  /* 0x004800ffc3002388 */ /* 0x000fe20000000c00 */
[CC--:B------:R-:W-:Y:S02]  /*1fa10*/  @!P2 LEA R8, P5, R5.reuse, R16.reuse, 0x1 ;  /* 0x000000100508a211 */ /* 0x0c0fe400078a08ff */
[C---:B------:R-:W-:Y:S02]  /*1fa20*/  @!P2 LEA R4, P0, R12.reuse, R16, 0x1 ;  /* 0x000000100c04a211 */ /* 0x040fe400078008ff */
[-C--:B------:R-:W-:Y:S02]  /*1fa30*/  @!P2 LEA.HI.X R9, R5, R17.reuse, R13, 0x1, P5 ;  /* 0x000000110509a211 */ /* 0x080fe400028f0c0d */
[----:B------:R-:W-:Y:S01]  /*1fa40*/  @!P2 LEA.HI.X R5, R12, R17, R3, 0x1, P0 ;  /* 0x000000110c05a211 */ /* 0x000fe200000f0c03 */
[C---:B------:R-:W-:Y:S01]  /*1fa50*/  IMAD R3, R187.reuse, 0x80, R192 ;  /* 0x00000080bb037824 */ /* 0x040fe200078e02c0 */
[----:B------:R-:W-:Y:S01]  /*1fa60*/  ISETP.GE.AND P0, PT, R187, 0x1, PT ;  /* 0x00000001bb00780c */ /* 0x000fe20003f06270 */
[----:B------:R-:W-:Y:S01]  /*1fa70*/  @!PT LDS RZ, [RZ] ;  /* 0x00000000fffff984 */ /* 0x000fe20000000800 */
[----:B------:R-:W-:Y:S01]  /*1fa80*/  @!PT LDS RZ, [RZ] ;  /* 0x00000000fffff984 */ /* 0x000fe20000000800 */
[----:B------:R-:W-:Y:S01]  /*1fa90*/  @!PT LDS RZ, [RZ] ;  /* 0x00000000fffff984 */ /* 0x000fe20000000800 */
[----:B------:R1:W-:Y:S03]  /*1faa0*/  @!P2 LDGSTS.E.BYPASS.LTC128B.128 [R195+0x4800], desc[UR4][R8.64] ;  /* 0x0480000008c3afae */ /* 0x0003e6000b901d44 */
[----:B------:R-:W-:Y:S03]  /*1fab0*/  I2FP.F32.S32 R0, R3 ;  /* 0x0000000300007245 */ /* 0x000fe60000201400 */
[----:B------:R-:W-:Y:S01]  /*1fac0*/  @P2 STS.128 [R195+0x5000], RZ ;  /* 0x005000ffc3002388 */ /* 0x000fe20000000c00 */
[C---:B------:R-:W-:Y:S05]  /*1fad0*/  IADD3 R2, R3.reuse, 0x1, RZ ;  /* 0x0000000103027810 */ /* 0x040fea0007ffe0ff */
[----:B------:R-:W-:Y:S01]  /*1fae0*/  @!PT LDS RZ, [RZ] ;  /* 0x00000000fffff984 */ /* 0x000fe20000000800 */
[----:B------:R-:W-:Y:S01]  /*1faf0*/  @!PT LDS RZ, [RZ] ;  /* 0x00000000fffff984 */ /* 0x000fe20000000800 */
[----:B------:R-:W-:Y:S01]  /*1fb00*/  @!PT LDS RZ, [RZ] ;  /* 0x00000000fffff984 */ /* 0x000fe20000000800 */
[----:B------:R-:W-:Y:S01]  /*1fb10*/  @!P2 LDGSTS.E.BYPASS.LTC128B.128 [R195+0x5000], desc[UR4][R6.64] ;  /* 0x0500000006c3afae */ /* 0x000fe2000b901d44 */
[----:B------:R-:W-:Y:S05]  /*1fb20*/  I2FP.F32.S32 R2, R2 ;  /* 0x0000000200027245 */ /* 0x000fea0000201400 */
[----:B------:R-:W-:Y:S06]  /*1fb30*/  @P2 STS.128 [R195+0x5800], RZ ;  /* 0x005800ffc3002388 */ /* 0x000fec0000000c00 */
[----:B------:R-:W-:Y:S01]  /*1fb40*/  @!PT LDS RZ, [RZ] ;  /* 0x00000000fffff984 */ /* 0x000fe20000000800 */
[----:B------:R-:W-:Y:S01]  /*1fb50*/  @!PT LDS RZ, [RZ] ;  /* 0x00000000fffff984 */ /* 0x000fe20000000800 */
[----:B------:R-:W-:Y:S01]  /*1fb60*/  @!PT LDS RZ, [RZ] ;  /* 0x00000000fffff984 */ /* 0x000fe20000000800 */
[----:B------:R2:W-:Y:S06]  /*1fb70*/  @!P2 LDGSTS.E.BYPASS.LTC128B.128 [R195+0x5800], desc[UR4][R4.64] ;  /* 0x0580000004c3afae */ /* 0x0005ec000b901d44 */
[----:B------:R-:W-:Y:S06]  /*1fb80*/  LDSM.16.M88.4 R28, [R136+0x2000] ;  /* 0x00200000881c783b */ /* 0x000fec0000000200 */
[----:B------:R-:W0:Y:S06]  /*1fb90*/  LDGDEPBAR ;  /* 0x00000000000079af */ /* 0x000e2c0000000000 */
[----:B------:R-:W1:Y:S06]  /*1fba0*/  LDSM.16.M88.4 R128, [R138+0x1000] ;  /* 0x001000008a80783b */ /* 0x000e6c0000000200 */
[----:B------:R-:W3:Y:S06]  /*1fbb0*/  LDSM.16.M88.4 R44, [R136+0x2400] ;  /* 0x00240000882c783b */ /* 0x000eec0000000200 */
[----:B------:R-:W4:Y:S06]  /*1fbc0*/  LDSM.16.M88.4 R76, [R136+0x2800] ;  /* 0x00280000884c783b */ /* 0x000f2c0000000200 */
[----:B------:R-:W5:Y:S06]  /*1fbd0*/  LDSM.16.M88.4 R92, [R136+0x2c00] ;  /* 0x002c0000885c783b */ /* 0x000f6c0000000200 */
[----:B------:R-:W2:Y:S06]  /*1fbe0*/  LDSM.16.M88.4 R140, [R136+0x3000] ;  /* 0x00300000888c783b */ /* 0x000eac0000000200 */
[----:B------:R-:W2:Y:S06]  /*1fbf0*/  LDSM.16.M88.4 R144, [R136+0x3400] ;  /* 0x003400008890783b */ /* 0x000eac0000000200 */
[----:B------:R-:W2:Y:S01]  /*1fc00*/  LDSM.16.M88.4 R152, [R136+0x3800] ;  /* 0x003800008898783b */ /* 0x000ea20000000200 */
[C---:B-1----:R-:W-:Y:S05]  /*1fc10*/  HMMA.16816.F32.BF16 R8, R128.reuse, R28, RZ ;  /* 0x0000001c8008723c */ /* 0x042fea00000418ff */
[----:B------:R-:W1:Y:S01]  /*1fc20*/  LDSM.16.M88.4 R148, [R136+0x3c00] ;  /* 0x003c00008894783b */ /* 0x000e620000000200 */
[C---:B---3--:R-:W-:Y:S05]  /*1fc30*/  HMMA.16816.F32.BF16 R24, R128.reuse, R44, RZ ;  /* 0x0000002c8018723c */ /* 0x048fea00000418ff */
[----:B------:R-:W-:Y:S01]  /*1fc40*/  LDSM.16.M88.4 R60, [R137] ;  /* 0x00000000893c783b */ /* 0x000fe20000000200 */
[C---:B----4-:R-:W-:Y:S05]  /*1fc50*/  HMMA.16816.F32.BF16 R40, R128.reuse, R76, RZ ;  /* 0x0000004c8028723c */ /* 0x050fea00000418ff */
[----:B------:R-:W3:Y:S01]  /*1fc60*/  LDSM.16.M88.4 R12, [R139+0x1000] ;  /* 0x001000008b0c783b */ /* 0x000ee20000000200 */
[C---:B-----5:R-:W-:Y:S05]  /*1fc70*/  HMMA.16816.F32.BF16 R56, R128.reuse, R92, RZ ;  /* 0x0000005c8038723c */ /* 0x060fea00000418ff */
[----:B------:R-:W4:Y:S01]  /*1fc80*/  LDSM.16.M88.4 R108, [R137+0x400] ;  /* 0x00040000896c783b */ /* 0x000f220000000200 */
[C---:B--2---:R-:W-:Y:S05]  /*1fc90*/  HMMA.16816.F32.BF16 R72, R128.reuse, R140, RZ ;  /* 0x0000008c8048723c */ /* 0x044fea00000418ff */
[----:B------:R-:W2:Y:S01]  /*1fca0*/  LDSM.16.M88.4 R156, [R137+0x800] ;  /* 0x00080000899c783b */ /* 0x000ea20000000200 */
[C---:B------:R-:W-:Y:S05]  /*1fcb0*/  HMMA.16816.F32.BF16 R88, R128.reuse, R144, RZ ;  /* 0x000000908058723c */ /* 0x040fea00000418ff */
[----:B------:R-:W5:Y:S01]  /*1fcc0*/  LDSM.16.M88.4 R160, [R137+0xc00] ;  /* 0x000c000089a0783b */ /* 0x000f620000000200 */
[C---:B------:R-:W-:Y:S05]  /*1fcd0*/  HMMA.16816.F32.BF16 R104, R128.reuse, R152, RZ ;  /* 0x000000988068723c */ /* 0x040fea00000418ff */
[----:B------:R-:W5:Y:S01]  /*1fce0*/  LDSM.16.M88.4 R164, [R137+0x1000] ;  /* 0x0010000089a4783b */ /* 0x000f620000000200 */
[C---:B-1----:R-:W-:Y:S05]  /*1fcf0*/  HMMA.16816.F32.BF16 R120, R128.reuse, R148, RZ ;  /* 0x000000948078723c */ /* 0x042fea00000418ff */
[----:B------:R-:W1:Y:S01]  /*1fd00*/  LDSM.16.M88.4 R168, [R137+0x1400] ;  /* 0x0014000089a8783b */ /* 0x000e620000000200 */
[C---:B------:R-:W-:Y:S05]  /*1fd10*/  HMMA.16816.F32.BF16 R16, R128.reuse, R30, RZ ;  /* 0x0000001e8010723c */ /* 0x040fea00000418ff */
[----:B------:R-:W1:Y:S01]  /*1fd20*/  LDSM.16.M88.4 R172, [R137+0x1800] ;  /* 0x0018000089ac783b */ /* 0x000e620000000200 */
[C---:B------:R-:W-:Y:S05]  /*1fd30*/  HMMA.16816.F32.BF16 R32, R128.reuse, R46, RZ ;  /* 0x0000002e8020723c */ /* 0x040fea00000418ff */
[----:B------:R-:W1:Y:S01]  /*1fd40*/  LDSM.16.M88.4 R176, [R137+0x1c00] ;  /* 0x001c000089b0783b */ /* 0x000e620000000200 */
[C---:B------:R-:W-:Y:S05]  /*1fd50*/  HMMA.16816.F32.BF16 R48, R128.reuse, R78, RZ ;  /* 0x0000004e8030723c */ /* 0x040fea00000418ff */
[----:B------:R-:W1:Y:S01]  /*1fd60*/  LDSM.16.M88.4 R124, [R138] ;  /* 0x000000008a7c783b */ /* 0x000e620000000200 */
[C---:B------:R-:W-:Y:S05]  /*1fd70*/  HMMA.16816.F32.BF16 R64, R128.reuse, R94, RZ ;  /* 0x0000005e8040723c */ /* 0x040fea00000418ff */
[----:B------:R-:W1:Y:S01]  /*1fd80*/  LDSM.16.M88.4 R132, [R139] ;  /* 0x000000008b84783b */ /* 0x000e620000000200 */
[C---:B------:R-:W-:Y:S01]  /*1fd90*/  HMMA.16816.F32.BF16 R80, R128.reuse, R142, RZ ;  /* 0x0000008e8050723c */ /* 0x040fe200000418ff */
[----:B------:R-:W-:Y:S04]  /*1fda0*/  DEPBAR.LE SB0, 0x0 ;  /* 0x000080000000791a */ /* 0x000fe80000000000 */
[----:B------:R-:W-:Y:S01]  /*1fdb0*/  BAR.SYNC.DEFER_BLOCKING 0x0 ;  /* 0x0000000000007b1d */ /* 0x000fe20000010000 */
[C---:B------:R-:W-:Y:S06]  /*1fdc0*/  HMMA.16816.F32.BF16 R96, R128.reuse, R146, RZ ;  /* 0x000000928060723c */ /* 0x040fec00000418ff */
[C---:B------:R-:W-:Y:S06]  /*1fdd0*/  HMMA.16816.F32.BF16 R112, R128.reuse, R154, RZ ;  /* 0x0000009a8070723c */ /* 0x040fec00000418ff */
[----:B------:R-:W-:Y:S06]  /*1fde0*/  HMMA.16816.F32.BF16 R128, R128, R150, RZ ;  /* 0x000000968080723c */ /* 0x000fec00000418ff */
[C---:B---3--:R-:W-:Y:S06]  /*1fdf0*/  HMMA.16816.F32.BF16 R8, R12.reuse, R60, R8 ;  /* 0x0000003c0c08723c */ /* 0x048fec0000041808 */
[C---:B----4-:R-:W-:Y:S06]  /*1fe00*/  HMMA.16816.F32.BF16 R24, R12.reuse, R108, R24 ;  /* 0x0000006c0c18723c */ /* 0x050fec0000041818 */
[C---:B--2---:R-:W-:Y:S06]  /*1fe10*/  HMMA.16816.F32.BF16 R40, R12.reuse, R156, R40 ;  /* 0x0000009c0c28723c */ /* 0x044fec0000041828 */
[C---:B-----5:R-:W-:Y:S06]  /*1fe20*/  HMMA.16816.F32.BF16 R56, R12.reuse, R160, R56 ;  /* 0x000000a00c38723c */ /* 0x060fec0000041838 */
[C---:B------:R-:W-:Y:S06]  /*1fe30*/  HMMA.16816.F32.BF16 R72, R12.reuse, R164, R72 ;  /* 0x000000a40c48723c */ /* 0x040fec0000041848 */
[C---:B-1----:R-:W-:Y:S06]  /*1fe40*/  HMMA.16816.F32.BF16 R88, R12.reuse, R168, R88 ;  /* 0x000000a80c58723c */ /* 0x042fec0000041858 */
        /* <DEDUP_REMOVED lines=10> */
[C---:B------:R-:W-:Y:S06]  /*1fef0*/  HMMA.16816.F32.BF16 R4, R124.reuse, R28, RZ ;  /* 0x0000001c7c04723c */ /* 0x040fec00000418ff */
[C---:B------:R-:W-:Y:S06]  /*1ff00*/  HMMA.16816.F32.BF16 R12, R124.reuse, R30, RZ ;  /* 0x0000001e7c0c723c */ /* 0x040fec00000418ff */
[C---:B------:R-:W-:Y:S06]  /*1ff10*/  HMMA.16816.F32.BF16 R20, R124.reuse, R44, RZ ;  /* 0x0000002c7c14723c */ /* 0x040fec00000418ff */
[----:B------:R-:W-:Y:S06]  /*1ff20*/  HMMA.16816.F32.BF16 R28, R124, R46, RZ ;  /* 0x0000002e7c1c723c */ /* 0x000fec00000418ff */
[C---:B------:R-:W-:Y:S06]  /*1ff30*/  HMMA.16816.F32.BF16 R4, R132.reuse, R60, R4 ;  /* 0x0000003c8404723c */ /* 0x040fec0000041804 */
[----:B------:R-:W-:Y:S06]  /*1ff40*/  HMMA.16816.F32.BF16 R12, R132, R62, R12 ;  /* 0x0000003e840c723c */ /* 0x000fec000004180c */
[C---:B------:R-:W-:Y:S06]  /*1ff50*/  HMMA.16816.F32.BF16 R36, R124.reuse, R76, RZ ;  /* 0x0000004c7c24723c */ /* 0x040fec00000418ff */
[----:B------:R-:W-:Y:S06]  /*1ff60*/  HMMA.16816.F32.BF16 R52, R124, R92, RZ ;  /* 0x0000005c7c34723c */ /* 0x000fec00000418ff */
[C---:B------:R-:W-:Y:S05]  /*1ff70*/  HMMA.16816.F32.BF16 R20, R132.reuse, R108, R20 ;  /* 0x0000006c8414723c */ /* 0x040fea0000041814 */
[CC--:B------:R-:W-:Y:S01]  /*1ff80*/  FFMA.FTZ R4, R182.reuse, R0.reuse, R4 ;  /* 0x00000000b6047223 */ /* 0x0c0fe20000010004 */
[----:B------:R-:W-:Y:S05]  /*1ff90*/  HMMA.16816.F32.BF16 R28, R132, R110, R28 ;  /* 0x0000006e841c723c */ /* 0x000fea000004181c */
[CC--:B------:R-:W-:Y:S01]  /*1ffa0*/  FFMA.FTZ R6, R182.reuse, R0.reuse, R6 ;  /* 0x00000000b6067223 */ /* 0x0c0fe20000010006 */
[C---:B------:R-:W-:Y:S05]  /*1ffb0*/  HMMA.16816.F32.BF16 R44, R124.reuse, R78, RZ ;  /* 0x0000004e7c2c723c */ /* 0x040fea00000418ff */
[CC--:B------:R-:W-:Y:S01]  /*1ffc0*/  FFMA.FTZ R8, R182.reuse, R0.reuse, R8 ;  /* 0x00000000b6087223 */ /* 0x0c0fe20000010008 */
[C---:B------:R-:W-:Y:S01]  /*1ffd0*/  HMMA.16816.F32.BF16 R60, R124.reuse, R94, RZ ;  /* 0x0000005e7c3c723c */ /* 0x040fe200000418ff */
[C---:B------:R-:W-:Y:S01]  /*1ffe0*/  FFMA.FTZ R10, R182.reuse, R0, R10 ;  /* 0x00000000b60a7223 */ /* 0x040fe2000001000a */
[CC--:B------:R-:W-:Y:S03]  /*1fff0*/  FFMA.FTZ R5, R182.reuse, R2.reuse, R5 ;  /* 0x00000002b6057223 */ /* 0x0c0fe60000010005 */
[CC--:B------:R-:W-:Y:S01]  /*20000*/  FFMA.FTZ R7, R182.reuse, R2.reuse, R7 ;  /* 0x00000002b6077223 */ /* 0x0c0fe20000010007 */
[C---:B------:R-:W-:Y:S01]  /*20010*/  HMMA.16816.F32.BF16 R68, R124.reuse, R140, RZ ;  /* 0x0000008c7c44723c */ /* 0x040fe200000418ff */
[CC--:B------:R-:W-:Y:S01]  /*20020*/  FFMA.FTZ R9, R182.reuse, R2.reuse, R9 ;  /* 0x00000002b6097223 */ /* 0x0c0fe20000010009 */
[C---:B------:R-:W-:Y:S04]  /*20030*/  FFMA.FTZ R11, R182.reuse, R2, R11 ;  /* 0x00000002b60b7223 */ /* 0x040fe8000001000b */
        /* <DEDUP_REMOVED lines=18> */
[----:B------:R-:W-:Y:S07]  /*20160*/  HMMA.16816.F32.BF16 R124, R132, R178, R124 ;  /* 0x000000b2847c723c */ /* 0x000fee000004187c */
[C---:B------:R-:W-:Y:S04]  /*20170*/  IADD3 R133, R3.reuse, 0x8, RZ ;  /* 0x0000000803857810 */ /* 0x040fe80007ffe0ff */
[----:B------:R-:W-:Y:S02]  /*20180*/  I2FP.F32.S32 R0, R133 ;  /* 0x0000008500007245 */ /* 0x000fe40000201400 */
[C---:B------:R-:W-:Y:S02]  /*20190*/  IADD3 R132, R3.reuse, 0x9, RZ ;  /* 0x0000000903847810 */ /* 0x040fe40007ffe0ff */
[C---:B------:R-:W-:Y:S01]  /*201a0*/  IADD3 R133, R3.reuse, 0x18, RZ ;  /* 0x0000001803857810 */ /* 0x040fe20007ffe0ff */
[CC--:B------:R-:W-:Y:S01]  /*201b0*/  FFMA.FTZ R12, R182.reuse, R0.reuse, R12 ;  /* 0x00000000b60c7223 */ /* 0x0c0fe2000001000c */
[CC--:B------:R-:W-:Y:S01]  /*201c0*/  FFMA.FTZ R14, R182.reuse, R0.reuse, R14 ;  /* 0x00000000b60e7223 */ /* 0x0c0fe2000001000e */
[C---:B------:R-:W-:Y:S01]  /*201d0*/  FFMA.FTZ R16, R182.reuse, R0, R16 ;  /* 0x00000000b6107223 */ /* 0x040fe20000010010 */
[----:B------:R-:W-:Y:S01]  /*201e0*/  I2FP.F32.S32 R2, R132 ;  /* 0x0000008400027245 */ /* 0x000fe20000201400 */
[C---:B------:R-:W-:Y:S01]  /*201f0*/  FFMA.FTZ R18, R182.reuse, R0, R18 ;  /* 0x00000000b6127223 */ /* 0x040fe20000010012 */
[C---:B------:R-:W-:Y:S01]  /*20200*/  IADD3 R0, R3.reuse, 0x10, RZ ;  /* 0x0000001003007810 */ /* 0x040fe20007ffe0ff */
[C---:B------:R-:W-:Y:S02]  /*20210*/  VIADD R132, R3.reuse, 0x11 ;  /* 0x0000001103847836 */ /* 0x040fe40000000000 */
[C---:B------:R-:W-:Y:S01]  /*20220*/  FFMA.FTZ R13, R182.reuse, R2, R13 ;  /* 0x00000002b60d7223 */ /* 0x040fe2000001000d */
[----:B------:R-:W-:Y:S01]  /*20230*/  I2FP.F32.S32 R0, R0 ;  /* 0x0000000000007245 */ /* 0x000fe20000201400 */
[CC--:B------:R-:W-:Y:S01]  /*20240*/  FFMA.FTZ R15, R182.reuse, R2.reuse, R15 ;  /* 0x00000002b60f7223 */ /* 0x0c0fe2000001000f */
[CC--:B------:R-:W-:Y:S01]  /*20250*/  FFMA.FTZ R17, R182.reuse, R2.reuse, R17 ;  /* 0x00000002b6117223 */ /* 0x0c0fe20000010011 */
[C---:B------:R-:W-:Y:S01]  /*20260*/  FFMA.FTZ R19, R182.reuse, R2, R19 ;  /* 0x00000002b6137223 */ /* 0x040fe20000010013 */
[----:B------:R-:W-:Y:S01]  /*20270*/  I2FP.F32.S32 R2, R132 ;  /* 0x0000008400027245 */ /* 0x000fe20000201400 */
[CC--:B------:R-:W-:Y:S01]  /*20280*/  FFMA.FTZ R20, R182.reuse, R0.reuse, R20 ;  /* 0x00000000b6147223 */ /* 0x0c0fe20000010014 */
[CC--:B------:R-:W-:Y:S01]  /*20290*/  FFMA.FTZ R22, R182.reuse, R0.reuse, R22 ;  /* 0x00000000b6167223 */ /* 0x0c0fe20000010016 */
[CC--:B------:R-:W-:Y:S01]  /*202a0*/  FFMA.FTZ R24, R182.reuse, R0.reuse, R24 ;  /* 0x00000000b6187223 */ /* 0x0c0fe20000010018 */
[C---:B------:R-:W-:Y:S01]  /*202b0*/  FFMA.FTZ R26, R182.reuse, R0, R26 ;  /* 0x00000000b61a7223 */ /* 0x040fe2000001001a */
[C---:B------:R-:W-:Y:S01]  /*202c0*/  IADD3 R132, R3.reuse, 0x19, RZ ;  /* 0x0000001903847810 */ /* 0x040fe20007ffe0ff */
[CC--:B------:R-:W-:Y:S01]  /*202d0*/  FFMA.FTZ R21, R182.reuse, R2.reuse, R21 ;  /* 0x00000002b6157223 */ /* 0x0c0fe20000010015 */
        /* <DEDUP_REMOVED lines=11> */
[CC--:B------:R-:W-:Y:S01]  /*20390*/  FFMA.FTZ R31, R182.reuse, R2.reuse, R31 ;  /* 0x00000002b61f7223 */ /* 0x0c0fe2000001001f */
[C---:B------:R-:W-:Y:S01]  /*203a0*/  FFMA.FTZ R33, R182.reuse, R2, R33 ;  /* 0x00000002b6217223 */ /* 0x040fe20000010021 */
[----:B------:R-:W-:Y:S01]  /*203b0*/  I2FP.F32.S32 R0, R0 ;  /* 0x0000000000007245 */ /* 0x000fe20000201400 */
[----:B------:R-:W-:Y:S01]  /*203c0*/  FFMA.FTZ R35, R182, R2, R35 ;  /* 0x00000002b6237223 */ /* 0x000fe20000010023 */
[----:B------:R-:W-:Y:S01]  /*203d0*/  IADD3 R2, R3, 0x21, RZ ;  /* 0x0000002103027810 */ /* 0x000fe20007ffe0ff */
[----:B------:R-:W-:Y:S06]  /*203e0*/  @!P0 BRA `(.L_x_608) ;  /* 0x0000000000d88947 */ /* 0x000fec0003800000 */
[----:B------:R-:W2:Y:S01]  /*203f0*/  LDL.64 R198, [R1+0x2b8] ;  /* 0x0002b80001c67983 */ /* 0x000ea20000100a00 */
[----:B------:R-:W-:Y:S01]  /*20400*/  VIADD R134, R187, 0xffffffff ;  /* 0xffffffffbb867836 */ /* 0x000fe20000000000 */
[C---:B------:R-:W-:Y:S01]  /*20410*/  SHF.L.U64.HI R135, R242.reuse, 0x7, R243 ;  /* 0x00000007f2877819 */ /* 0x040fe200000102f3 */
[----:B------:R-:W-:Y:S01]  /*20420*/  IMAD.SHL.U32 R141, R242, 0x80, RZ ;  /* 0x00000080f28d7824 */ /* 0x000fe200078e00ff */
[----:B------:R-:W3:Y:S02]  /*20430*/  LDL.64 R196, [R1+0x2d8] ;  /* 0x0002d80001c47983 */ /* 0x000ee40000100a00 */
[----:B------:R-:W-:Y:S01]  /*20440*/  SHF.R.S32.HI R140, RZ, 0x1f, R134 ;  /* 0x0000001fff8c7819 */ /* 0x000fe20000011486 */
[----:B------:R-:W-:Y:S01]  /*20450*/  IMAD R135, R135, R134, RZ ;  /* 0x0000008687877224 */ /* 0x000fe200078e02ff */
[----:B------:R1:W-:Y:S03]  /*20460*/  @P2 STS [R195+0x2000], RZ ;  /* 0x002000ffc3002388 */ /* 0x0003e60000000800 */
[-C--:B------:R-:W-:Y:S01]  /*20470*/  IMAD R135, R140, R141.reuse, R135 ;  /* 0x0000008d8c877224 */ /* 0x080fe200078e0287 */
[----:B------:R1:W-:Y:S04]  /*20480*/  @P2 STS [R195+0x2004], RZ ;  /* 0x002004ffc3002388 */ /* 0x0003e80000000800 */
[----:B------:R1:W-:Y:S01]  /*20490*/  @P2 STS.64 [R195+0x2008], RZ ;  /* 0x002008ffc3002388 */ /* 0x0003e20000000a00 */
[----:B---3--:R-:W-:Y:S02]  /*204a0*/  IMAD.MOV.U32 R132, RZ, RZ, R196 ;  /* 0x000000ffff847224 */ /* 0x008fe400078e00c4 */
[----:B--2---:R-:W-:Y:S02]  /*204b0*/  IMAD.MOV.U32 R133, RZ, RZ, R199 ;  /* 0x000000ffff857224 */ /* 0x004fe400078e00c7 */
[----:B------:R-:W-:Y:S04]  /*204c0*/  IMAD.WIDE.U32 R132, R134, R141, R132 ;  /* 0x0000008d86847225 */ /* 0x000fe800078e0084 */
[----:B------:R-:W-:Y:S01]  /*204d0*/  IMAD.IADD R133, R133, 0x1, R135 ;  /* 0x0000000185857824 */ /* 0x000fe200078e0287 */
[C---:B------:R-:W-:Y:S04]  /*204e0*/  @!P2 LEA R134, P0, R132.reuse, R250, 0x1 ;  /* 0x000000fa8486a211 */ /* 0x040fe800078008ff */
[----:B------:R-:W-:Y:S05]  /*204f0*/  @!P2 LEA.HI.X R135, R132, R251, R133, 0x1, P0 ;  /* 0x000000fb8487a211 */ /* 0x000fea00000f0c85 */
[----:B------:R-:W-:Y:S01]  /*20500*/  @!PT LDS RZ, [RZ] ;  /* 0x00000000fffff984 */ /* 0x000fe20000000800 */
[----:B------:R-:W-:Y:S01]  /*20510*/  @!PT LDS RZ, [RZ] ;  /* 0x00000000fffff984 */ /* 0x000fe20000000800 */
[----:B------:R-:W-:Y:S01]  /*20520*/  @!PT LDS RZ, [RZ] ;  /* 0x00000000fffff984 */ /* 0x000fe20000000800 */
[----:B------:R2:W-:Y:S04]  /*20530*/  @!P2 LDGSTS.E.BYPASS.LTC128B.128 [R195+0x2000], desc[UR4][R134.64] ;  /* 0x0200000086c3afae */ /* 0x0005e8000b901d44 */
[----:B------:R1:W-:Y:S01]  /*20540*/  @P2 STS.128 [R195+0x2800], RZ ;  /* 0x002800ffc3002388 */ /* 0x0003e20000000c00 */
[C---:B--2---:R-:W-:Y:S04]  /*20550*/  @!P2 LEA R135, P1, R242.reuse, R132, 0x5 ;  /* 0x00000084f287a211 */ /* 0x044fe800078228ff */
[C---:B------:R-:W-:Y:S02]  /*20560*/  @!P2 LEA R134, P0, R135.reuse, R250, 0x1 ;  /* 0x000000fa8786a211 */ /* 0x040fe400078008ff */
[C-C-:B------:R-:W-:Y:S04]  /*20570*/  @!P2 LEA.HI.X R140, R242.reuse, R133, R243.reuse, 0x5, P1 ;  /* 0x00000085f28ca211 */ /* 0x140fe800008f2cf3 */
[-C--:B------:R-:W-:Y:S02]  /*20580*/  @!P2 LEA.HI.X R135, R135, R251.reuse, R140, 0x1, P0 ;  /* 0x000000fb8787a211 */ /* 0x080fe400000f0c8c */
[C---:B------:R-:W-:Y:S03]  /*20590*/  SHF.L.U64.HI R140, R242.reuse, 0x6, R243 ;  /* 0x00000006f28c7819 */ /* 0x040fe600000102f3 */
[----:B------:R-:W-:Y:S01]  /*205a0*/  @!PT LDS RZ, [RZ] ;  /* 0x00000000fffff984 */ /* 0x000fe20000000800 */
[----:B------:R-:W-:Y:S01]  /*205b0*/  @!PT LDS RZ, [RZ] ;  /* 0x00000000fffff984 */ /* 0x000fe20000000800 */
[----:B------:R-:W-:Y:S01]  /*205c0*/  @!PT LDS RZ, [RZ] ;  /* 0x00000000fffff984 */ /* 0x000fe20000000800 */
[----:B------:R2:W-:Y:S04]  /*205d0*/  @!P2 LDGSTS.E.BYPASS.LTC128B.128 [R195+0x2800], desc[UR4][R134.64] ;  /* 0x0280000086c3afae */ /* 0x0005e8000b901d44 */
[----:B------:R1:W-:Y:S01]  /*205e0*/  @P2 STS.128 [R195+0x3000], RZ ;  /* 0x003000ffc3002388 */ /* 0x0003e20000000c00 */
[C---:B--2---:R-:W-:Y:S05]  /*205f0*/  IMAD.SHL.U32 R135, R242.reuse, 0x40, RZ ;  /* 0x00000040f2877824 */ /* 0x044fea00078e00ff */
[----:B------:R-:W-:Y:S04]  /*20600*/  @!P2 IADD3 R135, P1, R135, R132, RZ ;  /* 0x000000848787a210 */ /* 0x000fe80007f3e0ff */
[----:B------:R-:W-:Y:S01]  /*20610*/  @!P2 LEA R134, P0, R135, R250, 0x1 ;  /* 0x000000fa8786a211 */ /* 0x000fe200078008ff */
[----:B------:R-:W-:Y:S05]  /*20620*/  @!P2 IMAD.X R140, R133, 0x1, R140, P1 ;  /* 0x00000001858ca824 */ /* 0x000fea00008e068c */
[-C--:B------:R-:W-:Y:S01]  /*20630*/  @!P2 LEA.HI.X R135, R135, R251.reuse, R140, 0x1, P0 ;  /* 0x000000fb8787a211 */ /* 0x080fe200000f0c8c */
[----:B------:R-:W-:Y:S04]  /*20640*/  IMAD R140, R243, 0x60, RZ ;  /* 0x00000060f38c7824 */ /* 0x000fe800078e02ff */
[----:B------:R-:W-:Y:S01]  /*20650*/  @!PT LDS RZ, [RZ] ;  /* 0x00000000fffff984 */ /* 0x000fe20000000800 */
[----:B------:R-:W-:Y:S01]  /*20660*/  @!PT LDS RZ, [RZ] ;  /* 0x00000000fffff984 */ /* 0x000fe20000000800 */
[----:B------:R-:W-:Y:S01]  /*20670*/  @!PT LDS RZ, [RZ] ;  /* 0x00000000fffff984 */ /* 0x000fe20000000800 */
[----:B------:R2:W-:Y:S04]  /*20680*/  @!P2 LDGSTS.E.BYPASS.LTC128B.128 [R195+0x3000], desc[UR4][R134.64] ;  /* 0x0300000086c3afae */ /* 0x0005e8000b901d44 */
[----:B------:R1:W-:Y:S01]  /*20690*/  @P2 STS.128 [R195+0x3800], RZ ;  /* 0x003800ffc3002388 */ /* 0x0003e20000000c00 */
[----:B--2---:R-:W-:Y:S04]  /*206a0*/  IMAD.WIDE.U32 R134, R242, 0x60, RZ ;  /* 0x00000060f2867825 */ /* 0x004fe800078e00ff */
[----:B------:R-:W-:Y:S01]  /*206b0*/  IMAD.IADD R135, R140, 0x1, R135 ;  /* 0x000000018c877824 */ /* 0x000fe200078e0287 */
[----:B------:R-:W-:Y:S05]  /*206c0*/  @!P2 IADD3 R134, P0, R134, R132, RZ ;  /* 0x000000848686a210 */ /* 0x000fea0007f1e0ff */
[----:B------:R-:W-:Y:S01]  /*206d0*/  @!P2 IMAD.X R133, R133, 0x1, R135, P0 ;  /* 0x000000018585a824 */ /* 0x000fe200000e0687 */
[C---:B------:R-:W-:Y:S04]  /*206e0*/  @!P2 LEA R132, P0, R134.reuse, R250, 0x1 ;  /* 0x000000fa8684a211 */ /* 0x040fe800078008ff */
[----:B------:R-:W-:Y:S05]  /*206f0*/  @!P2 LEA.HI.X R133, R134, R251, R133, 0x1, P0 ;  /* 0x000000fb8685a211 */ /* 0x000fea00000f0c85 */
[----:B------:R-:W-:Y:S01]  /*20700*/  @!PT LDS RZ, [RZ] ;  /* 0x00000000fffff984 */ /* 0x000fe20000000800 */
[----:B------:R-:W-:Y:S01]  /*20710*/  @!PT LDS RZ, [RZ] ;  /* 0x00000000fffff984 */ /* 0x000fe20000000800 */
[----:B------:R-:W-:Y:S01]  /*20720*/  @!PT LDS RZ, [RZ] ;  /* 0x00000000fffff984 */ /* 0x000fe20000000800 */
[----:B------:R1:W-:Y:S04]  /*20730*/  @!P2 LDGSTS.E.BYPASS.LTC128B.128 [R195+0x3800], desc[UR4][R132.64] ;  /* 0x0380000084c3afae */ /* 0x0003e8000b901d44 */
[----:B------:R-:W0:Y:S02]  /*20740*/  LDGDEPBAR ;  /* 0x00000000000079af */ /* 0x000e240000000000 */
.L_x_608:
[----:B------:R-:W-:Y:S05]  /*20750*/  BSYNC B0 ;  /* 0x0000000000007941 */ /* 0x000fea0003800000 */
.L_x_607:
[----:B------:R-:W-:Y:S01]  /*20760*/  I2FP.F32.S32 R2, R2 ;  /* 0x0000000200027245 */ /* 0x000fe20000201400 */
[----:B-1----:R-:W2:Y:S01]  /*20770*/  LD.E R132, desc[UR4][R180.64+0xdc] ;  /* 0x0000dc04b4847980 */ /* 0x002ea2000c101900 */
[----:B------:R-:W-:Y:S01]  /*20780*/  FMNMX.FTZ R135, R6, R189, !PT ;  /* 0x000000bd06877209 */ /* 0x000fe20007810000 */
[----:B------:R-:W-:Y:S01]  /*20790*/  VIADD R134, R3, 0x28 ;  /* 0x0000002803867836 */ /* 0x000fe20000000000 */
[----:B------:R-:W-:Y:S01]  /*207a0*/  LOP3.LUT R194, R194, 0xfffffff7, RZ, 0xc0, !PT ;  /* 0xfffffff7c2c27812 */ /* 0x000fe200078ec0ff */
[CC--:B------:R-:W-:Y:S01]  /*207b0*/  FFMA.FTZ R36, R182.reuse, R0.reuse, R36 ;  /* 0x00000000b6247223 */ /* 0x0c0fe20000010024 */
[----:B------:R-:W-:Y:S01]  /*207c0*/  FMNMX.FTZ R135, R7, R135, !PT ;  /* 0x0000008707877209 */ /* 0x000fe20007810000 */
[-C--:B------:R-:W-:Y:S01]  /*207d0*/  FFMA.FTZ R38, R182, R0.reuse, R38 ;  /* 0x00000000b6267223 */ /* 0x080fe20000010026 */
[----:B------:R-:W-:Y:S01]  /*207e0*/  @P2 LOP3.LUT R194, R194, 0x8, RZ, 0xfc, !PT ;  /* 0x00000008c2c22812 */ /* 0x000fe200078efcff */
[CC--:B------:R-:W-:Y:S01]  /*207f0*/  FFMA.FTZ R40, R182.reuse, R0.reuse, R40 ;  /* 0x00000000b6287223 */ /* 0x0c0fe20000010028 */
[C---:B------:R-:W-:Y:S01]  /*20800*/  FFMA.FTZ R42, R182.reuse, R0, R42 ;  /* 0x00000000b62a7223 */ /* 0x040fe2000001002a */
[----:B------:R-:W-:Y:S01]  /*20810*/  I2FP.F32.S32 R0, R134 ;  /* 0x0000008600007245 */ /* 0x000fe20000201400 */
[-C--:B------:R-:W-:Y:S01]  /*20820*/  FFMA.FTZ R37, R182, R2.reuse, R37 ;  /* 0x00000002b6257223 */ /* 0x080fe20000010025 */
[----:B------:R-:W-:Y:S01]  /*20830*/  LOP3.LUT R194, R194, 0xffffffbf, RZ, 0xc0, !PT ;  /* 0xffffffbfc2c27812 */ /* 0x000fe200078ec0ff */
[CC--:B------:R-:W-:Y:S01]  /*20840*/  FFMA.FTZ R39, R182.reuse, R2.reuse, R39 ;  /* 0x00000002b6277223 */ /* 0x0c0fe20000010027 */
[CC--:B------:R-:W-:Y:S01]  /*20850*/  FFMA.FTZ R41, R182.reuse, R2.reuse, R41 ;  /* 0x00000002b6297223 */ /* 0x0c0fe20000010029 */
[C---:B------:R-:W-:Y:S01]  /*20860*/  FFMA.FTZ R43, R182.reuse, R2, R43 ;  /* 0x00000002b62b7223 */ /* 0x040fe2000001002b */
[CC--:B------:R-:W-:Y:S01]  /*20870*/  FFMA.FTZ R44, R182.reuse, R0.reuse, R44 ;  /* 0x00000000b62c7223 */ /* 0x0c0fe2000001002c */
[C---:B------:R-:W-:Y:S02]  /*20880*/  VIADD R133, R3.reuse, 0x29 ;  /* 0x0000002903857836 */ /* 0x040fe40000000000 */
[CC--:B------:R-:W-:Y:S01]  /*20890*/  FFMA.FTZ R46, R182.reuse, R0.reuse, R46 ;  /* 0x00000000b62e7223 */ /* 0x0c0fe2000001002e */
[CC--:B------:R-:W-:Y:S01]  /*208a0*/  FFMA.FTZ R48, R182.reuse, R0.reuse, R48 ;  /* 0x00000000b6307223 */ /* 0x0c0fe20000010030 */
[C---:B------:R-:W-:Y:S01]  /*208b0*/  FFMA.FTZ R50, R182.reuse, R0, R50 ;  /* 0x00000000b6327223 */ /* 0x040fe20000010032 */
[C---:B------:R-:W-:Y:S01]  /*208c0*/  VIADD R0, R3.reuse, 0x30 ;  /* 0x0000003003007836 */ /* 0x040fe20000000000 */
[----:B------:R-:W-:Y:S01]  /*208d0*/  I2FP.F32.S32 R2, R133 ;  /* 0x0000008500027245 */ /* 0x000fe20000201400 */
[----:B------:R-:W3:Y:S01]  /*208e0*/  LDL.LU R173, [R1+0x40] ;  /* 0x0000400001ad7983 */ /* 0x000ee20000300800 */
[C---:B------:R-:W-:Y:S02]  /*208f0*/  VIADD R134, R3.reuse, 0x38 ;  /* 0x0000003803867836 */ /* 0x040fe40000000000 */
[----:B------:R-:W-:Y:S01]  /*20900*/  I2FP.F32.S32 R0, R0 ;  /* 0x0000000000007245 */ /* 0x000fe20000201400 */
[C---:B------:R-:W-:Y:S02]  /*20910*/  VIADD R133, R3.reuse, 0x31 ;  /* 0x0000003103857836 */ /* 0x040fe40000000000 */
[CC--:B------:R-:W-:Y:S01]  /*20920*/  FFMA.FTZ R45, R182.reuse, R2.reuse, R45 ;  /* 0x00000002b62d7223 */ /* 0x0c0fe2000001002d */
        /* <DEDUP_REMOVED lines=20> */
[----:B------:R-:W4:Y:S01]  /*20a70*/  LDL.LU R172, [R1+0x44] ;  /* 0x0000440001ac7983 */ /* 0x000f220000300800 */
[C---:B------:R-:W-:Y:S02]  /*20a80*/  VIADD R133, R3.reuse, 0x41 ;  /* 0x0000004103857836 */ /* 0x040fe40000000000 */
[----:B------:R-:W-:Y:S01]  /*20a90*/  I2FP.F32.S32 R0, R0 ;  /* 0x0000000000007245 */ /* 0x000fe20000201400 */
[CC--:B------:R-:W-:Y:S01]  /*20aa0*/  FFMA.FTZ R61, R182.reuse, R2.reuse, R61 ;  /* 0x00000002b63d7223 */ /* 0x0c0fe2000001003d */
[CC--:B------:R-:W-:Y:S01]  /*20ab0*/  FFMA.FTZ R63, R182.reuse, R2.reuse, R63 ;  /* 0x00000002b63f7223 */ /* 0x0c0fe2000001003f */
[CC--:B------:R-:W-:Y:S01]  /*20ac0*/  FFMA.FTZ R65, R182.reuse, R2.reuse, R65 ;  /* 0x00000002b6417223 */ /* 0x0c0fe20000010041 */
[C---:B------:R-:W-:Y:S01]  /*20ad0*/  FFMA.FTZ R67, R182.reuse, R2, R67 ;  /* 0x00000002b6437223 */ /* 0x040fe20000010043 */
        /* <DEDUP_REMOVED lines=21> */
[CC--:B------:R-:W-:Y:S01]  /*20c30*/  FFMA.FTZ R77, R182.reuse, R2.reuse, R77 ;  /* 0x00000002b64d7223 */ /* 0x0c0fe2000001004d */
[CC--:B------:R-:W-:Y:S01]  /*20c40*/  FFMA.FTZ R79, R182.reuse, R2.reuse, R79 ;  /* 0x00000002b64f7223 */ /* 0x0c0fe2000001004f */
[CC--:B------:R-:W-:Y:S01]  /*20c50*/  FFMA.FTZ R81, R182.reuse, R2.reuse, R81 ;  /* 0x00000002b6517223 */ /* 0x0c0fe20000010051 */
[C---:B------:R-:W-:Y:S01]  /*20c60*/  FFMA.FTZ R83, R182.reuse, R2, R83 ;  /* 0x00000002b6537223 */ /* 0x040fe20000010053 */
[----:B------:R-:W-:Y:S01]  /*20c70*/  I2FP.F32.S32 R2, R133 ;  /* 0x0000008500027245 */ /* 0x000fe20000201400 */
[----:B------:R-:W-:Y:S02]  /*20c80*/  VIADD R134, R3, 0x58 ;  /* 0x0000005803867836 */ /* 0x000fe40000000000 */
[CC--:B------:R-:W-:Y:S01]  /*20c90*/  FFMA.FTZ R84, R182.reuse, R0.reuse, R84 ;  /* 0x00000000b6547223 */ /* 0x0c0fe20000010054 */
[CC--:B------:R-:W-:Y:S01]  /*20ca0*/  FFMA.FTZ R86, R182.reuse, R0.reuse, R86 ;  /* 0x00000000b6567223 */ /* 0x0c0fe20000010056 */
[CC--:B------:R-:W-:Y:S01]  /*20cb0*/  FFMA.FTZ R88, R182.reuse, R0.reuse, R88 ;  /* 0x00000000b6587223 */ /* 0x0c0fe20000010058 */
[C---:B------:R-:W-:Y:S01]  /*20cc0*/  FFMA.FTZ R90, R182.reuse, R0, R90 ;  /* 0x00000000b65a7223 */ /* 0x040fe2000001005a */
[----:B------:R-:W-:Y:S01]  /*20cd0*/  I2FP.F32.S32 R0, R134 ;  /* 0x0000008600007245 */ /* 0x000fe20000201400 */
[----:B------:R-:W-:Y:S01]  /*20ce0*/  FFMA.FTZ R85, R182, R2, R85 ;  /* 0x00000002b6557223 */ /* 0x000fe20000010055 */
[----:B------:R-:W-:Y:S01]  /*20cf0*/  FMNMX.FTZ R134, R4, R188, !PT ;  /* 0x000000bc04867209 */ /* 0x000fe20007810000 */
[CC--:B------:R-:W-:Y:S01]  /*20d00*/  FFMA.FTZ R87, R182.reuse, R2.reuse, R87 ;  /* 0x00000002b6577223 */ /* 0x0c0fe20000010057 */
[CC--:B------:R-:W-:Y:S01]  /*20d10*/  FFMA.FTZ R89, R182.reuse, R2.reuse, R89 ;  /* 0x00000002b6597223 */ /* 0x0c0fe20000010059 */
[C---:B------:R-:W-:Y:S01]  /*20d20*/  FFMA.FTZ R91, R182.reuse, R2, R91 ;  /* 0x00000002b65b7223 */ /* 0x040fe2000001005b */
[----:B------:R-:W-:Y:S01]  /*20d30*/  FMNMX.FTZ R134, R5, R134, !PT ;  /* 0x0000008605867209 */ /* 0x000fe20007810000 */
[CC--:B------:R-:W-:Y:S01]  /*20d40*/  FFMA.FTZ R92, R182.reuse, R0.reuse, R92 ;  /* 0x00000000b65c7223 */ /* 0x0c0fe2000001005c */
[C---:B------:R-:W-:Y:S02]  /*20d50*/  VIADD R133, R3.reuse, 0x59 ;  /* 0x0000005903857836 */ /* 0x040fe40000000000 */
[----:B------:R-:W-:Y:S01]  /*20d60*/  FFMA.FTZ R94, R182, R0, R94 ;  /* 0x00000000b65e7223 */ /* 0x000fe2000001005e */
[----:B------:R-:W-:Y:S01]  /*20d70*/  FMNMX.FTZ R134, R12, R134, !PT ;  /* 0x000000860c867209 */ /* 0x000fe20007810000 */
[CC--:B------:R-:W-:Y:S01]  /*20d80*/  FFMA.FTZ R96, R182.reuse, R0.reuse, R96 ;  /* 0x00000000b6607223 */ /* 0x0c0fe20000010060 */
[C---:B------:R-:W-:Y:S01]  /*20d90*/  FFMA.FTZ R98, R182.reuse, R0, R98 ;  /* 0x00000000b6627223 */ /* 0x040fe20000010062 */
[----:B------:R-:W-:Y:S01]  /*20da0*/  I2FP.F32.S32 R2, R133 ;  /* 0x0000008500027245 */ /* 0x000fe20000201400 */
[----:B------:R-:W-:Y:S01]  /*20db0*/  VIADD R0, R3, 0x60 ;  /* 0x0000006003007836 */ /* 0x000fe20000000000 */
[----:B------:R-:W-:Y:S01]  /*20dc0*/  FMNMX.FTZ R134, R13, R134, !PT ;  /* 0x000000860d867209 */ /* 0x000fe20007810000 */
[----:B------:R-:W4:Y:S01]  /*20dd0*/  LDL.LU R166, [R1+0x34] ;  /* 0x0000340001a67983 */ /* 0x000f220000300800 */
[----:B------:R-:W-:Y:S02]  /*20de0*/  VIADD R133, R3, 0x61 ;  /* 0x0000006103857836 */ /* 0x000fe40000000000 */
[C---:B------:R-:W-:Y:S01]  /*20df0*/  FFMA.FTZ R93, R182.reuse, R2, R93 ;  /* 0x00000002b65d7223 */ /* 0x040fe2000001005d */
[----:B------:R-:W-:Y:S01]  /*20e00*/  I2FP.F32.S32 R0, R0 ;  /* 0x0000000000007245 */ /* 0x000fe20000201400 */
[----:B------:R-:W-:Y:S01]  /*20e10*/  FFMA.FTZ R95, R182, R2, R95 ;  /* 0x00000002b65f7223 */ /* 0x000fe2000001005f */
[----:B------:R-:W-:Y:S01]  /*20e20*/  FMNMX.FTZ R134, R20, R134, !PT ;  /* 0x0000008614867209 */ /* 0x000fe20007810000 */
[CC--:B------:R-:W-:Y:S01]  /*20e30*/  FFMA.FTZ R97, R182.reuse, R2.reuse, R97 ;  /* 0x00000002b6617223 */ /* 0x0c0fe20000010061 */
[C---:B------:R-:W-:Y:S01]  /*20e40*/  FFMA.FTZ R99, R182.reuse, R2, R99 ;  /* 0x00000002b6637223 */ /* 0x040fe20000010063 */
[----:B------:R-:W-:Y:S01]  /*20e50*/  I2FP.F32.S32 R2, R133 ;  /* 0x0000008500027245 */ /* 0x000fe20000201400 */
[C---:B------:R-:W-:Y:S01]  /*20e60*/  FFMA.FTZ R100, R182.reuse, R0, R100 ;  /* 0x00000000b6647223 */ /* 0x040fe20000010064 */
[----:B------:R-:W-:Y:S01]  /*20e70*/  FMNMX.FTZ R134, R21, R134, !PT ;  /* 0x0000008615867209 */ /* 0x000fe20007810000 */
[CC--:B------:R-:W-:Y:S01]  /*20e80*/  FFMA.FTZ R102, R182.reuse, R0.reuse, R102 ;  /* 0x00000000b6667223 */ /* 0x0c0fe20000010066 */
[CC--:B------:R-:W-:Y:S01]  /*20e90*/  FFMA.FTZ R104, R182.reuse, R0.reuse, R104 ;  /* 0x00000000b6687223 */ /* 0x0c0fe20000010068 */
[----:B------:R-:W-:Y:S01]  /*20ea0*/  FFMA.FTZ R106, R182, R0, R106 ;  /* 0x00000000b66a7223 */ /* 0x000fe2000001006a */
[----:B------:R-:W-:Y:S01]  /*20eb0*/  FMNMX.FTZ R134, R28, R134, !PT ;  /* 0x000000861c867209 */ /* 0x000fe20007810000 */
[----:B------:R-:W-:Y:S01]  /*20ec0*/  VIADD R0, R3, 0x68 ;  /* 0x0000006803007836 */ /* 0x000fe20000000000 */
[----:B------:R-:W3:Y:S01]  /*20ed0*/  LDL.LU R165, [R1+0x20] ;  /* 0x0000200001a57983 */ /* 0x000ee20000300800 */
[C---:B------:R-:W-:Y:S01]  /*20ee0*/  FFMA.FTZ R101, R182.reuse, R2, R101 ;  /* 0x00000002b6657223 */ /* 0x040fe20000010065 */
[----:B------:R-:W-:Y:S01]  /*20ef0*/  FMNMX.FTZ R134, R29, R134, !PT ;  /* 0x000000861d867209 */ /* 0x000fe20007810000 */
[C---:B------:R-:W-:Y:S01]  /*20f00*/  FFMA.FTZ R103, R182.reuse, R2, R103 ;  /* 0x00000002b6677223 */ /* 0x040fe20000010067 */
[----:B------:R-:W-:Y:S01]  /*20f10*/  I2FP.F32.S32 R0, R0 ;  /* 0x0000000000007245 */ /* 0x000fe20000201400 */
[----:B------:R-:W-:Y:S01]  /*20f20*/  FFMA.FTZ R105, R182, R2, R105 ;  /* 0x00000002b6697223 */ /* 0x000fe20000010069 */
[----:B------:R-:W-:Y:S01]  /*20f30*/  FMNMX.FTZ R134, R36, R134, !PT ;  /* 0x0000008624867209 */ /* 0x000fe20007810000 */
[C---:B------:R-:W-:Y:S01]  /*20f40*/  FFMA.FTZ R107, R182.reuse, R2, R107 ;  /* 0x00000002b66b7223 */ /* 0x040fe2000001006b */
[----:B------:R-:W-:Y:S02]  /*20f50*/  VIADD R133, R3, 0x69 ;  /* 0x0000006903857836 */ /* 0x000fe40000000000 */
[C---:B------:R-:W-:Y:S01]  /*20f60*/  FFMA.FTZ R108, R182.reuse, R0, R108 ;  /* 0x00000000b66c7223 */ /* 0x040fe2000001006c */
[----:B------:R-:W-:Y:S01]  /*20f70*/  FMNMX.FTZ R134, R37, R134, !PT ;  /* 0x0000008625867209 */ /* 0x000fe20007810000 */
[CC--:B------:R-:W-:Y:S01]  /*20f80*/  FFMA.FTZ R110, R182.reuse, R0.reuse, R110 ;  /* 0x00000000b66e7223 */ /* 0x0c0fe2000001006e */
[CC--:B------:R-:W-:Y:S01]  /*20f90*/  FFMA.FTZ R112, R182.reuse, R0.reuse, R112 ;  /* 0x00000000b6707223 */ /* 0x0c0fe20000010070 */
[----:B------:R-:W-:Y:S01]  /*20fa0*/  I2FP.F32.S32 R2, R133 ;  /* 0x0000008500027245 */ /* 0x000fe20000201400 */
        /* <DEDUP_REMOVED lines=8> */
[CC--:B------:R-:W-:Y:S01]  /*21030*/  FFMA.FTZ R113, R182.reuse, R2.reuse, R113 ;  /* 0x00000002b6717223 */ /* 0x0c0fe20000010071 */
[C---:B------:R-:W-:Y:S02]  /*21040*/  VIADD R133, R3.reuse, 0x71 ;  /* 0x0000007103857836 */ /* 0x040fe40000000000 */
[C---:B------:R-:W-:Y:S01]  /*21050*/  FFMA.FTZ R115, R182.reuse, R2, R115 ;  /* 0x00000002b6737223 */ /* 0x040fe20000010073 */
[----:B------:R-:W3:Y:S01]  /*21060*/  LDL.LU R160, [R1] ;  /* 0x0000000001a07983 */ /* 0x000ee20000300800 */
[CC--:B------:R-:W-:Y:S01]  /*21070*/  FFMA.FTZ R116, R182.reuse, R0.reuse, R116 ;  /* 0x00000000b6747223 */ /* 0x0c0fe20000010074 */
[CC--:B------:R-:W-:Y:S01]  /*21080*/  FFMA.FTZ R118, R182.reuse, R0.reuse, R118 ;  /* 0x00000000b6767223 */ /* 0x0c0fe20000010076 */
[----:B------:R-:W-:Y:S01]  /*21090*/  I2FP.F32.S32 R2, R133 ;  /* 0x0000008500027245 */ /* 0x000fe20000201400 */
[-C--:B------:R-:W-:Y:S01]  /*210a0*/  FFMA.FTZ R120, R182, R0.reuse, R120 ;  /* 0x00000000b6787223 */ /* 0x080fe20000010078 */
[----:B------:R-:W-:Y:S01]  /*210b0*/  FMNMX.FTZ R133, R14, R135, !PT ;  /* 0x000000870e857209 */ /* 0x000fe20007810000 */
[C---:B------:R-:W-:Y:S01]  /*210c0*/  FFMA.FTZ R122, R182.reuse, R0, R122 ;  /* 0x00000000b67a7223 */ /* 0x040fe2000001007a */
[----:B------:R-:W-:Y:S01]  /*210d0*/  VIADD R0, R3, 0x78 ;  /* 0x0000007803007836 */ /* 0x000fe20000000000 */
[----:B------:R-:W3:Y:S01]  /*210e0*/  LDL.LU R152, [R1+0x4] ;  /* 0x0000040001987983 */ /* 0x000ee20000300800 */
[----:B------:R-:W-:Y:S01]  /*210f0*/  FMNMX.FTZ R133, R15, R133, !PT ;  /* 0x000000850f857209 */ /* 0x000fe20007810000 */
[CC--:B------:R-:W-:Y:S01]  /*21100*/  FFMA.FTZ R117, R182.reuse, R2.reuse, R117 ;  /* 0x00000002b6757223 */ /* 0x0c0fe20000010075 */
[----:B------:R-:W-:Y:S01]  /*21110*/  FFMA.FTZ R119, R182, R2, R119 ;  /* 0x00000002b6777223 */ /* 0x000fe20000010077 */
[----:B------:R-:W-:Y:S01]  /*21120*/  I2FP.F32.S32 R0, R0 ;  /* 0x0000000000007245 */ /* 0x000fe20000201400 */
[----:B------:R-:W-:Y:S01]  /*21130*/  STL [R1+0x314], R250 ;  /* 0x000314fa01007387 */ /* 0x000fe20000100800 */
[----:B------:R-:W-:Y:S01]  /*21140*/  FMNMX.FTZ R133, R22, R133, !PT ;  /* 0x0000008516857209 */ /* 0x000fe20007810000 */
[CC--:B------:R-:W-:Y:S01]  /*21150*/  FFMA.FTZ R121, R182.reuse, R2.reuse, R121 ;  /* 0x00000002b6797223 */ /* 0x0c0fe20000010079 */
[C---:B------:R-:W-:Y:S01]  /*21160*/  FFMA.FTZ R123, R182.reuse, R2, R123 ;  /* 0x00000002b67b7223 */ /* 0x040fe2000001007b */
[----:B------:R-:W-:Y:S01]  /*21170*/  VIADD R3, R3, 0x79 ;  /* 0x0000007903037836 */ /* 0x000fe20000000000 */
[----:B------:R-:W-:Y:S01]  /*21180*/  FMNMX.FTZ R2, R23, R133, !PT ;  /* 0x0000008517027209 */ /* 0x000fe20007810000 */
[CC--:B------:R-:W-:Y:S01]  /*21190*/  FFMA.FTZ R124, R182.reuse, R0.reuse, R124 ;  /* 0x00000000b67c7223 */ /* 0x0c0fe2000001007c */
[CC--:B------:R-:W-:Y:S01]  /*211a0*/  FFMA.FTZ R126, R182.reuse, R0.reuse, R126 ;  /* 0x00000000b67e7223 */ /* 0x0c0fe2000001007e */
[----:B------:R-:W-:Y:S01]  /*211b0*/  FFMA.FTZ R128, R182, R0, R128 ;  /* 0x00000000b6807223 */ /* 0x000fe20000010080 */
[----:B------:R-:W-:Y:S01]  /*211c0*/  FMNMX.FTZ R133, R30, R2, !PT ;  /* 0x000000021e857209 */ /* 0x000fe20007810000 */
[----:B------:R-:W-:Y:S01]  /*211d0*/  FFMA.FTZ R130, R182, R0, R130 ;  /* 0x00000000b6827223 */ /* 0x000fe20000010082 */
[----:B------:R-:W-:Y:S01]  /*211e0*/  I2FP.F32.S32 R0, R3 ;  /* 0x0000000300007245 */ /* 0x000fe20000201400 */
[----:B------:R-:W-:Y:S01]  /*211f0*/  STL [R1+0x310], R245 ;  /* 0x000310f501007387 */ /* 0x000fe20000100800 */
[----:B------:R-:W-:Y:S02]  /*21200*/  FMNMX.FTZ R3, R52, R134, !PT ;  /* 0x0000008634037209 */ /* 0x000fe40007810000 */
[----:B------:R-:W-:Y:S01]  /*21210*/  FMNMX.FTZ R2, R8, R190, !PT ;  /* 0x000000be08027209 */ /* 0x000fe20007810000 */
[----:B------:R-:W-:Y:S01]  /*21220*/  STL [R1+0x30c], R244 ;  /* 0x00030cf401007387 */ /* 0x000fe20000100800 */
[----:B------:R-:W-:Y:S01]  /*21230*/  FMNMX.FTZ R134, R10, R191, !PT ;  /* 0x000000bf0a867209 */ /* 0x000fe20007810000 */
[CC--:B------:R-:W-:Y:S01]  /*21240*/  FFMA.FTZ R125, R182.reuse, R0.reuse, R125 ;  /* 0x00000000b67d7223 */ /* 0x0c0fe2000001007d */
[----:B------:R-:W-:Y:S01]  /*21250*/  FMNMX.FTZ R135, R53, R3, !PT ;  /* 0x0000000335877209 */ /* 0x000fe20007810000 */
[----:B------:R-:W-:Y:S01]  /*21260*/  STL [R1+0x308], R243 ;  /* 0x000308f301007387 */ /* 0x000fe20000100800 */
[----:B------:R-:W-:Y:S01]  /*21270*/  FMNMX.FTZ R133, R31, R133, !PT ;  /* 0x000000851f857209 */ /* 0x000fe20007810000 */
[C---:B------:R-:W-:Y:S01]  /*21280*/  FFMA.FTZ R127, R182.reuse, R0, R127 ;  /* 0x00000000b67f7223 */ /* 0x040fe2000001007f */
[----:B------:R-:W-:Y:S01]  /*21290*/  FMNMX.FTZ R3, R9, R2, !PT ;  /* 0x0000000209037209 */ /* 0x000fe20007810000 */
[----:B------:R-:W-:Y:S01]  /*212a0*/  STL [R1+0x304], R242 ;  /* 0x000304f201007387 */ /* 0x000fe20000100800 */
[----:B------:R-:W-:Y:S01]  /*212b0*/  FMNMX.FTZ R2, R11, R134, !PT ;  /* 0x000000860b027209 */ /* 0x000fe20007810000 */
[-C--:B------:R-:W-:Y:S01]  /*212c0*/  FFMA.FTZ R129, R182, R0.reuse, R129 ;  /* 0x00000000b6817223 */ /* 0x080fe20000010081 */
[----:B------:R-:W-:Y:S01]  /*212d0*/  FMNMX.FTZ R135, R60, R135, !PT ;  /* 0x000000873c877209 */ /* 0x000fe20007810000 */
[----:B------:R-:W-:Y:S01]  /*212e0*/  STL [R1+0x300], R195 ;  /* 0x000300c301007387 */ /* 0x000fe20000100800 */
[----:B------:R-:W-:Y:S01]  /*212f0*/  FMNMX.FTZ R133, R38, R133, !PT ;  /* 0x0000008526857209 */ /* 0x000fe20007810000 */
[----:B------:R-:W-:Y:S01]  /*21300*/  FFMA.FTZ R131, R182, R0, R131 ;  /* 0x00000000b6837223 */ /* 0x000fe20000010083 */
        /* <DEDUP_REMOVED lines=87> */
[----:B-1----:R-:W-:Y:S02]  /*21880*/  FMNMX.FTZ R2, R2, R140, !PT ;  /* 0x0000008c02027209 */ /* 0x002fe40007810000 */
[----:B------:R-:W-:Y:S02]  /*21890*/  FMNMX.FTZ R133, R99, R3, !PT ;  /* 0x0000000363857209 */ /* 0x000fe40007810000 */
[----:B------:R-:W-:Y:S01]  /*218a0*/  FMNMX.FTZ R134, R104, R134, !PT ;  /* 0x0000008668867209 */ /* 0x000fe20007810000 */
[----:B------:R-:W1:Y:S01]  /*218b0*/  SHFL.BFLY PT, R144, R2, 0x1, 0x1f ;  /* 0x0c201f0002907f89 */ /* 0x000e6200000e0000 */
[----:B------:R-:W-:Y:S02]  /*218c0*/  FMNMX.FTZ R3, R127, R135, !PT ;  /* 0x000000877f037209 */ /* 0x000fe40007810000 */
[----:B------:R-:W-:Y:S02]  /*218d0*/  FMNMX.FTZ R133, R106, R133, !PT ;  /* 0x000000856a857209 */ /* 0x000fe40007810000 */
[----:B------:R-:W-:Y:S03]  /*218e0*/  FMNMX.FTZ R134, R105, R134, !PT ;  /* 0x0000008669867209 */ /* 0x000fe60007810000 */
[----:B------:R-:W2:Y:S01]  /*218f0*/  SHFL.BFLY PT, R140, R3, 0x2, 0x1f ;  /* 0x0c401f00038c7f89 */ /* 0x000ea200000e0000 */
        /* <DEDUP_REMOVED lines=13> */
[----:B--2---:R-:W-:Y:S01]  /*219d0*/  FMNMX.FTZ R3, R3, R140, !PT ;  /* 0x0000008c03037209 */ /* 0x004fe20007810000 */
[----:B------:R-:W-:Y:S01]  /*219e0*/  FMUL.FTZ R2, R132, R134 ;  /* 0x0000008684027220 */ /* 0x000fe20000410000 */
[----:B------:R-:W-:Y:S01]  /*219f0*/  FMNMX.FTZ R141, R131, R0, !PT ;  /* 0x00000000838d7209 */ /* 0x000fe20007810000 */
[C---:B------:R-:W-:Y:S01]  /*21a00*/  FADD.FTZ R0, -R134.reuse, R188 ;  /* 0x000000bc86007221 */ /* 0x040fe20000010100 */
[----:B------:R-:W-:Y:S01]  /*21a10*/  FSETP.NEU.FTZ.AND P0, PT, R134, -INF , PT ;  /* 0xff8000008600780b */ /* 0x000fe20003f1d000 */
[----:B------:R-:W1:Y:S02]  /*21a20*/  SHFL.BFLY PT, R140, R133, 0x2, 0x1f ;  /* 0x0c401f00858c7f89 */ /* 0x000e6400000e0000 */
[----:B------:R-:W-:Y:S01]  /*21a30*/  FMUL.FTZ R0, R132, R0 ;  /* 0x0000000084007220 */ /* 0x000fe20000410000 */
[----:B------:R-:W-:Y:S05]  /*21a40*/  FSEL R2, R2, RZ, P0 ;  /* 0x000000ff02027208 */ /* 0x000fea0000000000 */
[----:B------:R-:W2:Y:S01]  /*21a50*/  SHFL.BFLY PT, R142, R3, 0x1, 0x1f ;  /* 0x0c201f00038e7f89 */ /* 0x000ea200000e0000 */
[----:B------:R4:W1:Y:S07]  /*21a60*/  MUFU.EX2 R135, R0 ;  /* 0x0000000000877308 */ /* 0x00086e0000000800 */
[----:B------:R-:W2:Y:S01]  /*21a70*/  SHFL.BFLY PT, R143, R141, 0x2, 0x1f ;  /* 0x0c401f008d8f7f89 */ /* 0x000ea200000e0000 */
        /* <DEDUP_REMOVED lines=14> */
[--C-:B----4-:R-:W-:Y:S01]  /*21b60*/  FFMA.FTZ R0, R4, R132, -R2.reuse ;  /* 0x0000008404007223 */ /* 0x110fe20000010802 */
[----:B-1----:R-:W-:Y:S01]  /*21b70*/  FMNMX.FTZ R4, R133, R140, !PT ;  /* 0x0000008c85047209 */ /* 0x002fe20007810000 */
[C---:B------:R-:W-:Y:S01]  /*21b80*/  FMUL.FTZ R195, R135.reuse, R166 ;  /* 0x000000a687c37220 */ /* 0x040fe20000410000 */
[C---:B---3--:R-:W-:Y:S01]  /*21b90*/  FMUL.FTZ R250, R135.reuse, R165 ;  /* 0x000000a587fa7220 */ /* 0x048fe20000410000 */
[----:B------:R-:W-:Y:S01]  /*21ba0*/  FMUL.FTZ R137, R135, R172 ;  /* 0x000000ac87897220 */ /* 0x000fe20000410000 */
[----:B--2---:R-:W-:Y:S01]  /*21bb0*/  FMNMX.FTZ R133, R3, R142, !PT ;  /* 0x0000008e03857209 */ /* 0x004fe20007810000 */
[----:B------:R-:W-:Y:S01]  /*21bc0*/  FMUL.FTZ R242, R135, R171 ;  /* 0x000000ab87f27220 */ /* 0x000fe20000410000 */
[----:B------:R-:W-:Y:S01]  /*21bd0*/  SHFL.BFLY PT, R142, R4, 0x1, 0x1f ;  /* 0x0c201f00048e7f89 */ /* 0x000fe200000e0000 */
[-CC-:B------:R-:W-:Y:S01]  /*21be0*/  FFMA.FTZ R211, R116, R132.reuse, -R2.reuse ;  /* 0x0000008474d37223 */ /* 0x180fe20000010802 */
[----:B------:R-:W-:Y:S01]  /*21bf0*/  FMNMX.FTZ R141, R141, R143, !PT ;  /* 0x0000008f8d8d7209 */ /* 0x000fe20007810000 */
[C---:B------:R-:W-:Y:S01]  /*21c00*/  FADD.FTZ R3, -R133.reuse, R189 ;  /* 0x000000bd85037221 */ /* 0x040fe20000010100 */
[----:B------:R-:W-:Y:S01]  /*21c10*/  FSETP.NEU.FTZ.AND P0, PT, R133, -INF , PT ;  /* 0xff8000008500780b */ /* 0x000fe20003f1d000 */
[----:B------:R1:W-:Y:S01]  /*21c20*/  MUFU.EX2 R143, R5 ;  /* 0x00000005008f7308 */ /* 0x0003e20000000800 */
[-CC-:B------:R-:W-:Y:S01]  /*21c30*/  FFMA.FTZ R200, R101, R132.reuse, -R2.reuse ;  /* 0x0000008465c87223 */ /* 0x180fe20000010802 */
[----:B------:R-:W-:Y:S01]  /*21c40*/  FMUL.FTZ R3, R132, R3 ;  /* 0x0000000384037220 */ /* 0x000fe20000410000 */
[-CC-:B------:R-:W-:Y:S01]  /*21c50*/  FFMA.FTZ R213, R117, R132.reuse, -R2.reuse ;  /* 0x0000008475d57223 */ /* 0x180fe20000010802 */
[-CC-:B------:R-:W-:Y:S01]  /*21c60*/  FFMA.FTZ R218, R124, R132.reuse, -R2.reuse ;  /* 0x000000847cda7223 */ /* 0x180fe20000010802 */
[--C-:B------:R-:W-:Y:S01]  /*21c70*/  FFMA.FTZ R222, R125, R132, -R2.reuse ;  /* 0x000000847dde7223 */ /* 0x100fe20000010802 */
[C---:B------:R-:W-:Y:S04]  /*21c80*/  FMUL.FTZ R245, R135.reuse, R161 ;  /* 0x000000a187f57220 */ /* 0x040fe80000410000 */
[----:B------:R2:W-:Y:S01]  /*21c90*/  MUFU.EX2 R140, R3 ;  /* 0x00000003008c7308 */ /* 0x0005e20000000800 */
[C---:B------:R-:W-:Y:S09]  /*21ca0*/  FMUL.FTZ R60, R135.reuse, R160 ;  /* 0x000000a0873c7220 */ /* 0x040ff20000410000 */
[----:B------:R-:W3:Y:S01]  /*21cb0*/  MUFU.EX2 R0, R0 ;  /* 0x0000000000007308 */ /* 0x000ee20000000800 */
[----:B-1----:R-:W1:Y:S01]  /*21cc0*/  SHFL.BFLY PT, R5, R141, 0x1, 0x1f ;  /* 0x0c201f008d057f89 */ /* 0x002e6200000e0000 */
[----:B------:R-:W-:Y:S01]  /*21cd0*/  FMUL.FTZ R61, R135, R152 ;  /* 0x00000098873d7220 */ /* 0x000fe20000410000 */
[-CC-:B--2---:R-:W-:Y:S07]  /*21ce0*/  FFMA.FTZ R3, R12, R132.reuse, -R2.reuse ;  /* 0x000000840c037223 */ /* 0x184fee0000010802 */
[----:B------:R2:W-:Y:S01]  /*21cf0*/  MUFU.EX2 R145, R3 ;  /* 0x0000000300917308 */ /* 0x0005e20000000800 */
[----:B-1----:R-:W-:Y:S01]  /*21d00*/  FMNMX.FTZ R12, R141, R5, !PT ;  /* 0x000000058d0c7209 */ /* 0x002fe20007810000 */
[-CC-:B------:R-:W-:Y:S01]  /*21d10*/  FFMA.FTZ R141, R52, R132.reuse, -R2.reuse ;  /* 0x00000084348d7223 */ /* 0x180fe20000010802 */
[-CC-:B------:R-:W-:Y:S01]  /*21d20*/  FFMA.FTZ R5, R37, R132.reuse, -R2.reuse ;  /* 0x0000008425057223 */ /* 0x180fe20000010802 */
[--C-:B--2---:R-:W-:Y:S01]  /*21d30*/  FFMA.FTZ R3, R13, R132, -R2.reuse ;  /* 0x000000840d037223 */ /* 0x104fe20000010802 */
[----:B------:R-:W-:Y:S01]  /*21d40*/  FMNMX.FTZ R13, R4, R142, !PT ;  /* 0x0000008e040d7209 */ /* 0x000fe20007810000 */
[-CC-:B------:R-:W-:Y:S01]  /*21d50*/  FFMA.FTZ R4, R21, R132.reuse, -R2.reuse ;  /* 0x0000008415047223 */ /* 0x180fe20000010802 */
[-CC-:B------:R-:W-:Y:S03]  /*21d60*/  FFMA.FTZ R21, R28, R132.reuse, -R2.reuse ;  /* 0x000000841c157223 */ /* 0x180fe60000010802 */
[----:B------:R1:W-:Y:S01]  /*21d70*/  MUFU.EX2 R144, R3 ;  /* 0x0000000300907308 */ /* 0x0003e20000000800 */
[----:B------:R-:W-:Y:S01]  /*21d80*/  FSETP.NEU.FTZ.AND P1, PT, R13, -INF , PT ;  /* 0xff8000000d00780b */ /* 0x000fe20003f3d000 */
[-CC-:B------:R-:W-:Y:S01]  /*21d90*/  FFMA.FTZ R28, R45, R132.reuse, -R2.reuse ;  /* 0x000000842d1c7223 */ /* 0x180fe20000010802 */
[-CC-:B------:R-:W-:Y:S07]  /*21da0*/  FFMA.FTZ R142, R53, R132.reuse, -R2.reuse ;  /* 0x00000084358e7223 */ /* 0x180fee0000010802 */
[----:B------:R2:W-:Y:S10]  /*21db0*/  MUFU.EX2 R148, R4 ;  /* 0x0000000400947308 */ /* 0x0005f40000000800 */
[----:B------:R-:W-:Y:S01]  /*21dc0*/  MUFU.EX2 R156, R21 ;  /* 0x00000015009c7308 */ /* 0x000fe20000000800 */
[-CC-:B-1----:R-:W-:Y:S01]  /*21dd0*/  FFMA.FTZ R3, R20, R132.reuse, -R2.reuse ;  /* 0x0000008414037223 */ /* 0x182fe20000010802 */
[-CC-:B------:R-:W-:Y:S01]  /*21de0*/  FFMA.FTZ R20, R29, R132.reuse, -R2.reuse ;  /* 0x000000841d147223 */ /* 0x180fe20000010802 */
[-CC-:B------:R-:W-:Y:S07]  /*21df0*/  FFMA.FTZ R29, R44, R132.reuse, -R2.reuse ;  /* 0x000000842c1d7223 */ /* 0x180fee0000010802 */
[----:B------:R1:W-:Y:S01]  /*21e00*/  MUFU.EX2 R149, R3 ;  /* 0x0000000300957308 */ /* 0x0003e20000000800 */
[-C--:B--2---:R-:W-:Y:S09]  /*21e10*/  FFMA.FTZ R4, R36, R132.reuse, -R2 ;  /* 0x0000008424047223 */ /* 0x084ff20000010802 */
[----:B------:R2:W-:Y:S10]  /*21e20*/  MUFU.EX2 R44, R5 ;  /* 0x00000005002c7308 */ /* 0x0005f40000000800 */
[----:B------:R-:W-:Y:S01]  /*21e30*/  MUFU.EX2 R45, R29 ;  /* 0x0000001d002d7308 */ /* 0x000fe20000000800 */
[----:B-1----:R-:W-:Y:S05]  /*21e40*/  FMUL.FTZ R3, R132, R133 ;  /* 0x0000008584037220 */ /* 0x002fea0000410000 */
[----:B------:R-:W-:Y:S02]  /*21e50*/  FSEL R3, R3, RZ, P0 ;  /* 0x000000ff03037208 */ /* 0x000fe40000000000 */
[----:B------:R-:W-:Y:S01]  /*21e60*/  FSETP.NEU.FTZ.AND P0, PT, R12, -INF , PT ;  /* 0xff8000000c00780b */ /* 0x000fe20003f1d000 */
[----:B--2---:R-:W-:Y:S01]  /*21e70*/  FMUL.FTZ R5, R132, R13 ;  /* 0x0000000d84057220 */ /* 0x004fe20000410000 */
[----:B------:R-:W-:Y:S01]  /*21e80*/  MUFU.EX2 R153, R20 ;  /* 0x0000001400997308 */ /* 0x000fe20000000800 */
[-CC-:B------:R-:W-:Y:S01]  /*21e90*/  FFMA.FTZ R2, R6, R132.reuse, -R3.reuse ;  /* 0x0000008406027223 */ /* 0x180fe20000010803 */
[-CC-:B------:R-:W-:Y:S01]  /*21ea0*/  FFMA.FTZ R76, R30, R132.reuse, -R3.reuse ;  /* 0x000000841e4c7223 */ /* 0x180fe20000010803 */
[-CC-:B------:R-:W-:Y:S01]  /*21eb0*/  FFMA.FTZ R77, R31, R132.reuse, -R3.reuse ;  /* 0x000000841f4d7223 */ /* 0x180fe20000010803 */
[----:B------:R-:W-:Y:S01]  /*21ec0*/  FSEL R5, R5, RZ, P1 ;  /* 0x000000ff05057208 */ /* 0x000fe20000800000 */
        /* <DEDUP_REMOVED lines=29> */
[----:B------:R-:W-:Y:S01]  /*220a0*/  FMUL.FTZ R3, R135, R173 ;  /* 0x000000ad87037220 */ /* 0x000fe20000410000 */
[-CC-:B------:R-:W-:Y:S01]  /*220b0*/  FFMA.FTZ R116, R64, R132.reuse, -R5.reuse ;  /* 0x0000008440747223 */ /* 0x180fe20000010805 */
[----:B------:R1:W-:Y:S01]  /*220c0*/  MUFU.EX2 R52, R4 ;  /* 0x0000000400347308 */ /* 0x0003e20000000800 */
[-CC-:B------:R-:W-:Y:S01]  /*220d0*/  FFMA.FTZ R189, R104, R132.reuse, -R5.reuse ;  /* 0x0000008468bd7223 */ /* 0x180fe20000010805 */
[-CC-:B------:R-:W-:Y:S01]  /*220e0*/  FFMA.FTZ R199, R112, R132.reuse, -R5.reuse ;  /* 0x0000008470c77223 */ /* 0x180fe20000010805 */
[----:B------:R2:W-:Y:S01]  /*220f0*/  STL [R1+0x40], R3 ;  /* 0x0000400301007387 */ /* 0x0005e20000100800 */
[--C-:B------:R-:W-:Y:S01]  /*22100*/  FFMA.FTZ R31, R25, R132, -R5.reuse ;  /* 0x00000084191f7223 */ /* 0x100fe20000010805 */
[----:B---3--:R-:W-:Y:S01]  /*22110*/  F2FP.BF16.F32.PACK_AB R25, R143, R0 ;  /* 0x000000008f19723e */ /* 0x008fe200000010ff */
[-CC-:B------:R-:W-:Y:S01]  /*22120*/  FFMA.FTZ R9, R9, R132.reuse, -R5.reuse ;  /* 0x0000008409097223 */ /* 0x180fe20000010805 */
[----:B------:R-:W3:Y:S03]  /*22130*/  LDL R21, [R1+0x288] ;  /* 0x0002880001157983 */ /* 0x000ee60000100800 */
[----:B------:R4:W-:Y:S01]  /*22140*/  MUFU.EX2 R103, R6 ;  /* 0x0000000600677308 */ /* 0x0009e20000000800 */
[-CC-:B------:R-:W-:Y:S01]  /*22150*/  FFMA.FTZ R16, R16, R132.reuse, -R5.reuse ;  /* 0x0000008410107223 */ /* 0x180fe20000010805 */
[-CC-:B------:R-:W-:Y:S01]  /*22160*/  FFMA.FTZ R165, R88, R132.reuse, -R5.reuse ;  /* 0x0000008458a57223 */ /* 0x180fe20000010805 */
[----:B------:R-:W3:Y:S01]  /*22170*/  LDL.LU R92, [R1+0x80] ;  /* 0x00008000015c7983 */ /* 0x000ee20000300800 */
[-CC-:B------:R-:W-:Y:S01]  /*22180*/  FFMA.FTZ R166, R89, R132.reuse, -R5.reuse ;  /* 0x0000008459a67223 */ /* 0x180fe20000010805 */
[-CC-:B------:R-:W-:Y:S01]  /*22190*/  FFMA.FTZ R17, R17, R132.reuse, -R5.reuse ;  /* 0x0000008411117223 */ /* 0x180fe20000010805 */
[-CC-:B------:R-:W-:Y:S01]  /*221a0*/  FFMA.FTZ R54, R33, R132.reuse, -R5.reuse ;  /* 0x0000008421367223 */ /* 0x180fe20000010805 */
[----:B------:R-:W3:Y:S03]  /*221b0*/  LDL.LU R93, [R1+0x84] ;  /* 0x00008400015d7983 */ /* 0x000ee60000300800 */
[----:B------:R2:W-:Y:S01]  /*221c0*/  MUFU.EX2 R23, R7 ;  /* 0x0000000700177308 */ /* 0x0005e20000000800 */
[----:B-1----:R-:W-:Y:S01]  /*221d0*/  FADD.FTZ R4, -R13, R190 ;  /* 0x000000be0d047221 */ /* 0x002fe20000010100 */
[-CC-:B------:R-:W-:Y:S01]  /*221e0*/  FFMA.FTZ R53, R32, R132.reuse, -R5.reuse ;  /* 0x0000008420357223 */ /* 0x180fe20000010805 */
[----:B------:R-:W3:Y:S01]  /*221f0*/  LDL.LU R95, [R1+0x70] ;  /* 0x00007000015f7983 */ /* 0x000ee20000300800 */
[--C-:B------:R-:W-:Y:S01]  /*22200*/  FFMA.FTZ R206, R120, R132, -R5.reuse ;  /* 0x0000008478ce7223 */ /* 0x100fe20000010805 */
[----:B------:R-:W-:Y:S01]  /*22210*/  FMUL.FTZ R4, R132, R4 ;  /* 0x0000000484047220 */ /* 0x000fe20000410000 */
[-CC-:B------:R-:W-:Y:S01]  /*22220*/  FFMA.FTZ R207, R121, R132.reuse, -R5.reuse ;  /* 0x0000008479cf7223 */ /* 0x180fe20000010805 */
[----:B------:R-:W3:Y:S03]  /*22230*/  LDL.LU R94, [R1+0x74] ;  /* 0x00007400015e7983 */ /* 0x000ee60000300800 */
[----:B------:R-:W-:Y:S01]  /*22240*/  MUFU.EX2 R102, R15 ;  /* 0x0000000f00667308 */ /* 0x000fe20000000800 */
[-CC-:B----4-:R-:W-:Y:S01]  /*22250*/  FFMA.FTZ R6, R8, R132.reuse, -R5.reuse ;  /* 0x0000008408067223 */ /* 0x190fe20000010805 */
[--C-:B------:R-:W-:Y:S01]  /*22260*/  FFMA.FTZ R55, R41, R132, -R5.reuse ;  /* 0x0000008429377223 */ /* 0x100fe20000010805 */
[----:B------:R-:W4:Y:S01]  /*22270*/  LDL.LU R84, [R1+0x60] ;  /* 0x0000600001547983 */ /* 0x000f220000300800 */
[----:B--2---:R-:W-:Y:S01]  /*22280*/  FMUL.FTZ R3, R132, R12 ;  /* 0x0000000c84037220 */ /* 0x004fe20000410000 */
[-CC-:B------:R-:W-:Y:S01]  /*22290*/  FFMA.FTZ R63, R49, R132.reuse, -R5.reuse ;  /* 0x00000084313f7223 */ /* 0x180fe20000010805 */
[-CC-:B------:R-:W-:Y:S01]  /*222a0*/  FFMA.FTZ R30, R24, R132.reuse, -R5.reuse ;  /* 0x00000084181e7223 */ /* 0x180fe20000010805 */
[----:B------:R-:W2:Y:S03]  /*222b0*/  LDL.LU R85, [R1+0x64] ;  /* 0x0000640001557983 */ /* 0x000ea60000300800 */
[----:B------:R1:W-:Y:S01]  /*222c0*/  MUFU.EX2 R14, R4 ;  /* 0x00000004000e7308 */ /* 0x0003e20000000800 */
[----:B------:R-:W-:Y:S01]  /*222d0*/  FFMA.FTZ R7, R135, R183, R0 ;  /* 0x000000b787077223 */ /* 0x000fe20000010000 */
[-CC-:B------:R-:W-:Y:S01]  /*222e0*/  FFMA.FTZ R173, R96, R132.reuse, -R5.reuse ;  /* 0x0000008460ad7223 */ /* 0x180fe20000010805 */
[----:B------:R-:W2:Y:S01]  /*222f0*/  LDL.LU R68, [R1+0x50] ;  /* 0x0000500001447983 */ /* 0x000ea20000300800 */
[-CC-:B------:R-:W-:Y:S01]  /*22300*/  FFMA.FTZ R161, R81, R132.reuse, -R5.reuse ;  /* 0x0000008451a17223 */ /* 0x180fe20000010805 */
[-CC-:B------:R-:W-:Y:S01]  /*22310*/  FFMA.FTZ R174, R97, R132.reuse, -R5.reuse ;  /* 0x0000008461ae7223 */ /* 0x180fe20000010805 */
[-CC-:B------:R-:W-:Y:S01]  /*22320*/  FFMA.FTZ R188, R105, R132.reuse, -R5.reuse ;  /* 0x0000008469bc7223 */ /* 0x180fe20000010805 */
[----:B------:R-:W2:Y:S03]  /*22330*/  LDL.LU R69, [R1+0x54] ;  /* 0x0000540001457983 */ /* 0x000ea60000300800 */
[----:B------:R-:W1:Y:S01]  /*22340*/  MUFU.EX2 R2, R2 ;  /* 0x0000000200027308 */ /* 0x000e620000000800 */
[-CC-:B------:R-:W-:Y:S01]  /*22350*/  FFMA.FTZ R160, R80, R132.reuse, -R5.reuse ;  /* 0x0000008450a07223 */ /* 0x180fe20000010805 */
[-CC-:B------:R-:W-:Y:S01]  /*22360*/  FFMA.FTZ R135, R72, R132.reuse, -R5.reuse ;  /* 0x0000008448877223 */ /* 0x180fe20000010805 */
[----:B------:R-:W2:Y:S01]  /*22370*/  LDL.LU R87, [R1+0x88] ;  /* 0x0000880001577983 */ /* 0x000ea20000300800 */
[-CC-:B------:R-:W-:Y:S01]  /*22380*/  FFMA.FTZ R152, R73, R132.reuse, -R5.reuse ;  /* 0x0000008449987223 */ /* 0x180fe20000010805 */
[-CC-:B------:R-:W-:Y:S01]  /*22390*/  FFMA.FTZ R62, R48, R132.reuse, -R5.reuse ;  /* 0x00000084303e7223 */ /* 0x180fe20000010805 */
[-C--:B------:R-:W-:Y:S01]  /*223a0*/  FFMA.FTZ R111, R56, R132.reuse, -R5 ;  /* 0x00000084386f7223 */ /* 0x080fe20000010805 */
[----:B------:R-:W2:Y:S03]  /*223b0*/  LDL.LU R86, [R1+0x8c] ;  /* 0x00008c0001567983 */ /* 0x000ea60000300800 */
[----:B------:R-:W-:Y:S01]  /*223c0*/  MUFU.EX2 R39, R28 ;  /* 0x0000001c00277308 */ /* 0x000fe20000000800 */
[----:B-1----:R-:W-:Y:S01]  /*223d0*/  FADD.FTZ R4, -R12, R191 ;  /* 0x000000bf0c047221 */ /* 0x002fe20000010100 */
[-CC-:B------:R-:W-:Y:S01]  /*223e0*/  FFMA.FTZ R117, R65, R132.reuse, -R5.reuse ;  /* 0x0000008441757223 */ /* 0x180fe20000010805 */
[----:B------:R-:W2:Y:S01]  /*223f0*/  LDL.LU R79, [R1+0x78] ;  /* 0x00007800014f7983 */ /* 0x000ea20000300800 */
[--C-:B------:R-:W-:Y:S01]  /*22400*/  FFMA.FTZ R110, R57, R132, -R5.reuse ;  /* 0x00000084396e7223 */ /* 0x100fe20000010805 */
[----:B------:R-:W-:Y:S01]  /*22410*/  FMUL.FTZ R8, R132, R4 ;  /* 0x0000000484087220 */ /* 0x000fe20000410000 */
[----:B------:R-:W-:Y:S01]  /*22420*/  FSEL R4, R3, RZ, P0 ;  /* 0x000000ff03047208 */ /* 0x000fe20000000000 */
[----:B------:R-:W2:Y:S03]  /*22430*/  LDL.LU R78, [R1+0x7c] ;  /* 0x00007c00014e7983 */ /* 0x000ea60000300800 */
[----:B------:R1:W-:Y:S01]  /*22440*/  MUFU.EX2 R3, R6 ;  /* 0x0000000600037308 */ /* 0x0003e20000000800 */
[-CC-:B------:R-:W-:Y:S01]  /*22450*/  FFMA.FTZ R40, R40, R132.reuse, -R5.reuse ;  /* 0x0000008428287223 */ /* 0x180fe20000010805 */
[-C--:B------:R-:W-:Y:S01]  /*22460*/  FFMA.FTZ R201, R113, R132.reuse, -R5 ;  /* 0x0000008471c97223 */ /* 0x080fe20000010805 */
[----:B------:R-:W2:Y:S01]  /*22470*/  LDL.LU R71, [R1+0x68] ;  /* 0x0000680001477983 */ /* 0x000ea20000300800 */
[-CC-:B------:R-:W-:Y:S01]  /*22480*/  FFMA.FTZ R104, R75, R132.reuse, -R4.reuse ;  /* 0x000000844b687223 */ /* 0x180fe20000010804 */
[-CC-:B------:R-:W-:Y:S01]  /*22490*/  FFMA.FTZ R208, R123, R132.reuse, -R4.reuse ;  /* 0x000000847bd07223 */ /* 0x180fe20000010804 */
[-CC-:B------:R-:W-:Y:S01]  /*224a0*/  FFMA.FTZ R112, R83, R132.reuse, -R4.reuse ;  /* 0x0000008453707223 */ /* 0x180fe20000010804 */
[----:B------:R-:W2:Y:S03]  /*224b0*/  LDL.LU R70, [R1+0x6c] ;  /* 0x00006c0001467983 */ /* 0x000ea60000300800 */
[----:B------:R-:W1:Y:S01]  /*224c0*/  MUFU.EX2 R22, R9 ;  /* 0x0000000900167308 */ /* 0x000e620000000800 */
[-CC-:B------:R-:W-:Y:S01]  /*224d0*/  FFMA.FTZ R15, R11, R132.reuse, -R4.reuse ;  /* 0x000000840b0f7223 */ /* 0x180fe20000010804 */
[----:B------:R-:W-:Y:S01]  /*224e0*/  FADD.FTZ R11, R143, R7 ;  /* 0x000000078f0b7221 */ /* 0x000fe20000010000 */
[----:B------:R-:W2:Y:S01]  /*224f0*/  LDL.LU R47, [R1+0x58] ;  /* 0x00005800012f7983 */ /* 0x000ea20000300800 */
[----:B------:R-:W-:Y:S01]  /*22500*/  FFMA.FTZ R179, R107, R132, -R4 ;  /* 0x000000846bb37223 */ /* 0x000fe20000010804 */
[----:B------:R-:W-:Y:S01]  /*22510*/  FFMA.FTZ R7, R140, R184, R2 ;  /* 0x000000b88c077223 */ /* 0x000fe20000010002 */
[-CC-:B------:R-:W-:Y:S01]  /*22520*/  FFMA.FTZ R183, R106, R132.reuse, -R4.reuse ;  /* 0x000000846ab77223 */ /* 0x180fe20000010804 */
[----:B------:R-:W2:Y:S03]  /*22530*/  LDL.LU R46, [R1+0x5c] ;  /* 0x00005c00012e7983 */ /* 0x000ea60000300800 */
[----:B------:R-:W-:Y:S01]  /*22540*/  MUFU.EX2 R8, R8 ;  /* 0x0000000800087308 */ /* 0x000fe20000000800 */
[-CC-:B-1----:R-:W-:Y:S01]  /*22550*/  FFMA.FTZ R6, R10, R132.reuse, -R4.reuse ;  /* 0x000000840a067223 */ /* 0x182fe20000010804 */
[-CC-:B------:R-:W-:Y:S01]  /*22560*/  FFMA.FTZ R28, R34, R132.reuse, -R4.reuse ;  /* 0x00000084221c7223 */ /* 0x180fe20000010804 */
[----:B------:R-:W2:Y:S01]  /*22570*/  LDL R118, [R1+0x2a8] ;  /* 0x0002a80001767983 */ /* 0x000ea20000100800 */
[----:B------:R-:W-:Y:S02]  /*22580*/  IMAD.SHL.U32 R34, R187, 0x4, RZ ;  /* 0x00000004bb227824 */ /* 0x000fe400078e00ff */
[----:B------:R-:W-:Y:S01]  /*22590*/  FADD.FTZ R10, R23, R7 ;  /* 0x00000007170a7221 */ /* 0x000fe20000010000 */
[--C-:B------:R-:W-:Y:S01]  /*225a0*/  FFMA.FTZ R105, R82, R132, -R4.reuse ;  /* 0x0000008452697223 */ /* 0x100fe20000010804 */
[----:B------:R-:W2:Y:S02]  /*225b0*/  LDL R29, [R1+0x2d0] ;  /* 0x0002d000011d7983 */ /* 0x000ea40000100800 */
[----:B------:R1:W1:Y:S01]  /*225c0*/  MUFU.EX2 R0, R6 ;  /* 0x0000000600007308 */ /* 0x0002620000000800 */
[----:B------:R-:W-:Y:S01]  /*225d0*/  LOP3.LUT R7, R229, R34, RZ, 0x3c, !PT ;  /* 0x00000022e5077212 */ /* 0x000fe200078e3cff */
[--C-:B------:R-:W-:Y:S01]  /*225e0*/  FFMA.FTZ R38, R35, R132, -R4.reuse ;  /* 0x0000008423267223 */ /* 0x100fe20000010804 */
[----:B------:R-:W-:Y:S01]  /*225f0*/  F2FP.BF16.F32.PACK_AB R35, R23, R2 ;  /* 0x000000021723723e */ /* 0x000fe200000010ff */
[----:B------:R-:W2:Y:S01]  /*22600*/  LDL R64, [R1+0x2ac] ;  /* 0x0002ac0001407983 */ /* 0x000ea20000100800 */
[----:B------:R-:W-:Y:S01]  /*22610*/  F2FP.BF16.F32.PACK_AB R41, R22, R3 ;  /* 0x000000031629723e */ /* 0x000fe200000010ff */
[-CC-:B------:R-:W-:Y:S01]  /*22620*/  FFMA.FTZ R120, R90, R132.reuse, -R4.reuse ;  /* 0x000000845a787223 */ /* 0x180fe20000010804 */
[-CC-:B------:R-:W-:Y:S01]  /*22630*/  FFMA.FTZ R121, R91, R132.reuse, -R4.reuse ;  /* 0x000000845b797223 */ /* 0x180fe20000010804 */
[----:B------:R2:W2:Y:S01]  /*22640*/  LDL.S16 R75, [R1+0xf4] ;  /* 0x0000f400014b7983 */ /* 0x0004a20000100600 */
[-CC-:B------:R-:W-:Y:S01]  /*22650*/  FFMA.FTZ R20, R18, R132.reuse, -R4.reuse ;  /* 0x0000008412147223 */ /* 0x180fe20000010804 */
[-CC-:B------:R-:W-:Y:S01]  /*22660*/  FFMA.FTZ R24, R19, R132.reuse, -R4.reuse ;  /* 0x0000008413187223 */ /* 0x180fe20000010804 */
[----:B------:R-:W-:Y:S01]  /*22670*/  F2FP.BF16.F32.PACK_AB R19, R102, R103 ;  /* 0x000000676613723e */ /* 0x000fe200000010ff */
[----:B------:R2:W2:Y:S01]  /*22680*/  LDL.S16 R123, [R1+0xf0] ;  /* 0x0000f000017b7983 */ /* 0x0004a20000100600 */
[-CC-:B------:R-:W-:Y:S01]  /*22690*/  FFMA.FTZ R96, R66, R132.reuse, -R4.reuse ;  /* 0x0000008442607223 */ /* 0x180fe20000010804 */
[----:B------:R-:W-:Y:S01]  /*226a0*/  FFMA.FTZ R81, R58, R132, -R4 ;  /* 0x000000843a517223 */ /* 0x000fe20000010804 */
[----:B------:R-:W-:Y:S01]  /*226b0*/  MUFU.EX2 R20, R20 ;  /* 0x0000001400147308 */ /* 0x000fe20000000800 */
[----:B------:R2:W2:Y:S01]  /*226c0*/  LDL.S16 R119, [R1+0xec] ;  /* 0x0000ec0001777983 */ /* 0x0004a20000100600 */
[----:B-1----:R-:W-:Y:S01]  /*226d0*/  FFMA.FTZ R6, R14, R185, R3 ;  /* 0x000000b90e067223 */ /* 0x002fe20000010003 */
[----:B------:R-:W-:Y:S01]  /*226e0*/  FFMA.FTZ R2, R8, R186, R0 ;  /* 0x000000ba08027223 */ /* 0x000fe20000010000 */
[-CC-:B------:R-:W-:Y:S01]  /*226f0*/  FFMA.FTZ R26, R26, R132.reuse, -R4.reuse ;  /* 0x000000841a1a7223 */ /* 0x180fe20000010804 */
[----:B------:R1:W2:Y:S01]  /*22700*/  LDL.S16 R83, [R1+0xe8] ;  /* 0x0000e80001537983 */ /* 0x0002a20000100600 */
        /* <DEDUP_REMOVED lines=8> */
[--C-:B------:R-:W-:Y:S01]  /*22790*/  FFMA.FTZ R80, R59, R132, -R4.reuse ;  /* 0x000000843b507223 */ /* 0x100fe20000010804 */
[----:B------:R-:W-:Y:S01]  /*227a0*/  F2FP.BF16.F32.PACK_AB R59, R153, R156 ;  /* 0x0000009c993b723e */ /* 0x000fe200000010ff */
[-CC-:B------:R-:W-:Y:S01]  /*227b0*/  FFMA.FTZ R67, R67, R132.reuse, -R4.reuse ;  /* 0x0000008443437223 */ /* 0x180fe20000010804 */
[-CC-:B------:R-:W-:Y:S01]  /*227c0*/  FFMA.FTZ R97, R74, R132.reuse, -R4.reuse ;  /* 0x000000844a617223 */ /* 0x180fe20000010804 */
[-CC-:B------:R-:W-:Y:S01]  /*227d0*/  FFMA.FTZ R171, R99, R132.reuse, -R4.reuse ;  /* 0x0000008463ab7223 */ /* 0x180fe20000010804 */
[-CC-:B------:R-:W-:Y:S01]  /*227e0*/  FFMA.FTZ R191, R115, R132.reuse, -R4.reuse ;  /* 0x0000008473bf7223 */ /* 0x180fe20000010804 */
[-CC-:B------:R-:W-:Y:S01]  /*227f0*/  FFMA.FTZ R214, R130, R132.reuse, -R4.reuse ;  /* 0x0000008482d67223 */ /* 0x180fe20000010804 */
[-C--:B------:R-:W-:Y:S01]  /*22800*/  FFMA.FTZ R4, R131, R132.reuse, -R4 ;  /* 0x0000008483047223 */ /* 0x080fe20000010804 */
[----:B------:R-:W2:Y:S01]  /*22810*/  LDL R82, [R1+0x2a0] ;  /* 0x0002a00001527983 */ /* 0x000ea20000100800 */
[----:B------:R-:W-:Y:S01]  /*22820*/  MUFU.EX2 R28, R28 ;  /* 0x0000001c001c7308 */ /* 0x000fe20000000800 */
[-CC-:B------:R-:W-:Y:S01]  /*22830*/  FFMA.FTZ R215, R128, R132.reuse, -R5.reuse ;  /* 0x0000008480d77223 */ /* 0x180fe20000010805 */
[----:B------:R-:W-:Y:S01]  /*22840*/  FFMA.FTZ R5, R129, R132, -R5 ;  /* 0x0000008481057223 */ /* 0x000fe20000010805 */
[----:B------:R-:W-:Y:S07]  /*22850*/  VIADD R132, R229, 0x646e171e ;  /* 0x646e171ee5847836 */ /* 0x000fee0000000000 */
[----:B------:R-:W-:Y:S01]  /*22860*/  MUFU.EX2 R5, R5 ;  /* 0x0000000500057308 */ /* 0x000fe20000000800 */
[----:B---3--:R-:W-:Y:S09]  /*22870*/  IMAD.WIDE.U32 R106, R21, -0x326172a9, RZ ;  /* 0xcd9e8d57156a7825 */ /* 0x008ff200078e00ff */
[----:B------:R-:W-:Y:S01]  /*22880*/  MUFU.EX2 R21, R16 ;  /* 0x0000001000157308 */ /* 0x000fe20000000800 */
[C---:B------:R-:W-:Y:S01]  /*22890*/  FMUL.FTZ R92, R14.reuse, R92 ;  /* 0x0000005c0e5c7220 */ /* 0x040fe20000410000 */
[C---:B------:R-:W-:Y:S08]  /*228a0*/  FMUL.FTZ R93, R14.reuse, R93 ;  /* 0x0000005d0e5d7220 */ /* 0x040ff00000410000 */
[----:B------:R-:W3:Y:S01]  /*228b0*/  MUFU.EX2 R16, R17 ;  /* 0x0000001100107308 */ /* 0x000ee20000000800 */
[C---:B------:R-:W-:Y:S01]  /*228c0*/  FMUL.FTZ R88, R14.reuse, R95 ;  /* 0x0000005f0e587220 */ /* 0x040fe20000410000 */
[C---:B------:R-:W-:Y:S01]  /*228d0*/  FMUL.FTZ R89, R14.reuse, R94 ;  /* 0x0000005e0e597220 */ /* 0x040fe20000410000 */
[C---:B----4-:R-:W-:Y:S01]  /*228e0*/  FMUL.FTZ R84, R14.reuse, R84 ;  /* 0x000000540e547220 */ /* 0x050fe20000410000 */
[----:B--2---:R-:W-:Y:S01]  /*228f0*/  FMUL.FTZ R85, R14, R85 ;  /* 0x000000550e557220 */ /* 0x004fe20000410000 */
[----:B---3--:R-:W-:Y:S01]  /*22900*/  F2FP.BF16.F32.PACK_AB R66, R16, R21 ;  /* 0x000000151042723e */ /* 0x008fe200000010ff */
[----:B------:R-:W-:Y:S01]  /*22910*/  FMUL.FTZ R68, R14, R68 ;  /* 0x000000440e447220 */ /* 0x000fe20000410000 */
[----:B------:R-:W-:Y:S01]  /*22920*/  F2FP.BF16.F32.PACK_AB R17, R144, R145 ;  /* 0x000000919011723e */ /* 0x000fe200000010ff */
[----:B------:R-:W-:Y:S02]  /*22930*/  FMUL.FTZ R69, R14, R69 ;  /* 0x000000450e457220 */ /* 0x000fe40000410000 */
[----:B------:R-:W2:Y:S01]  /*22940*/  MUFU.EX2 R14, R15 ;  /* 0x0000000f000e7308 */ /* 0x000ea20000000800 */
[C---:B------:R-:W-:Y:S01]  /*22950*/  FMUL.FTZ R94, R8.reuse, R87 ;  /* 0x00000057085e7220 */ /* 0x040fe20000410000 */
[C---:B------:R-:W-:Y:S01]  /*22960*/  FMUL.FTZ R95, R8.reuse, R86 ;  /* 0x00000056085f7220 */ /* 0x040fe20000410000 */
[C---:B------:R-:W-:Y:S01]  /*22970*/  FMUL.FTZ R90, R8.reuse, R79 ;  /* 0x0000004f085a7220 */ /* 0x040fe20000410000 */
[----:B------:R-:W-:Y:S01]  /*22980*/  FMUL.FTZ R91, R8, R78 ;  /* 0x0000004e085b7220 */ /* 0x000fe20000410000 */
[----:B--2---:R-:W-:Y:S01]  /*22990*/  F2FP.BF16.F32.PACK_AB R49, R14, R0 ;  /* 0x000000000e31723e */ /* 0x004fe200000010ff */
[----:B------:R-:W-:Y:S01]  /*229a0*/  FADD.FTZ R0, R103, R10 ;  /* 0x0000000a67007221 */ /* 0x000fe20000010000 */
[----:B------:R-:W-:Y:S01]  /*229b0*/  FMUL.FTZ R86, R8, R71 ;  /* 0x0000004708567220 */ /* 0x000fe20000410000 */
[----:B------:R-:W-:Y:S01]  /*229c0*/  FADD.FTZ R18, R14, R2 ;  /* 0x000000020e127221 */ /* 0x000fe20000010000 */
[----:B------:R-:W-:Y:S01]  /*229d0*/  FMUL.FTZ R87, R8, R70 ;  /* 0x0000004608577220 */ /* 0x000fe20000410000 */
[----:B------:R-:W-:Y:S01]  /*229e0*/  FADD.FTZ R15, R102, R0 ;  /* 0x00000000660f7221 */ /* 0x000fe20000010000 */
[C---:B------:R-:W-:Y:S01]  /*229f0*/  FMUL.FTZ R70, R8.reuse, R47 ;  /* 0x0000002f08467220 */ /* 0x040fe20000410000 */
[----:B------:R-:W-:Y:S01]  /*22a00*/  FMUL.FTZ R71, R8, R46 ;  /* 0x0000002e08477220 */ /* 0x000fe20000410000 */
[----:B------:R-:W-:Y:S01]  /*22a10*/  FADD.FTZ R8, R22, R6 ;  /* 0x0000000616087221 */ /* 0x000fe20000010000 */
[----:B------:R-:W-:Y:S01]  /*22a20*/  LOP3.LUT R9, R118, R107, RZ, 0x3c, !PT ;  /* 0x0000006b76097212 */ /* 0x000fe200078e3cff */
[----:B------:R-:W-:Y:S02]  /*22a30*/  IMAD.WIDE.U32 R32, R29, -0x2daee0ad, RZ ;  /* 0xd2511f531d207825 */ /* 0x000fe400078e00ff */
[----:B------:R2:W-:Y:S02]  /*22a40*/  MUFU.EX2 R29, R141 ;  /* 0x0000008d001d7308 */ /* 0x0005e40000000800 */
[----:B------:R-:W-:Y:S01]  /*22a50*/  IMAD.WIDE.U32 R78, R9, -0x2daee0ad, RZ ;  /* 0xd2511f53094e7825 */ /* 0x000fe200078e00ff */
[----:B------:R-:W-:Y:S03]  /*22a60*/  LOP3.LUT R6, R7, R33, RZ, 0x3c, !PT ;  /* 0x0000002107067212 */ /* 0x000fe600078e3cff */
[----:B------:R-:W-:Y:S01]  /*22a70*/  FADD.FTZ R7, R145, R11 ;  /* 0x0000000b91077221 */ /* 0x000fe20000010000 */
[----:B------:R-:W-:Y:S01]  /*22a80*/  LOP3.LUT R3, R79, R64, R32, 0x96, !PT ;  /* 0x000000404f037212 */ /* 0x000fe200078e9620 */
[----:B------:R-:W-:Y:S01]  /*22a90*/  IMAD.WIDE.U32 R22, R6, -0x326172a9, RZ ;  /* 0xcd9e8d5706167825 */ /* 0x000fe200078e00ff */
[----:B------:R-:W-:Y:S03]  /*22aa0*/  F2FP.BF16.F32.PACK_AB R79, R39, R45 ;  /* 0x0000002d274f723e */ /* 0x000fe600000010ff */
[----:B------:R-:W-:Y:S01]  /*22ab0*/  FADD.FTZ R6, R21, R8 ;  /* 0x0000000815067221 */ /* 0x000fe20000010000 */
[----:B------:R-:W-:Y:S01]  /*22ac0*/  IMAD.WIDE.U32 R46, R3, -0x326172a9, RZ ;  /* 0xcd9e8d57032e7825 */ /* 0x000fe200078e00ff */
[----:B------:R-:W-:Y:S03]  /*22ad0*/  LOP3.LUT R2, R23, R225, R106, 0x96, !PT ;  /* 0x000000e117027212 */ /* 0x000fe600078e966a */
[----:B------:R-:W-:Y:S01]  /*22ae0*/  FADD.FTZ R14, R16, R6 ;  /* 0x00000006100e7221 */ /* 0x000fe20000010000 */
[----:B------:R-:W-:Y:S01]  /*22af0*/  F2FP.BF16.F32.PACK_AB R16, R148, R149 ;  /* 0x000000959410723e */ /* 0x000fe200000010ff */
[----:B--2---:R-:W-:Y:S01]  /*22b00*/  VIADD R141, R228, 0xb54cda56 ;  /* 0xb54cda56e48d7836 */ /* 0x004fe20000000000 */
[----:B------:R-:W-:Y:S01]  /*22b10*/  LOP3.LUT R0, R47, R224, R22, 0x96, !PT ;  /* 0x000000e02f007212 */ /* 0x000fe200078e9616 */
[----:B------:R-:W2:Y:S01]  /*22b20*/  MUFU.EX2 R6, R24 ;  /* 0x0000001800067308 */ /* 0x000ea20000000800 */
[----:B------:R-:W-:Y:S04]  /*22b30*/  IMAD.WIDE.U32 R2, R2, -0x2daee0ad, RZ ;  /* 0xd2511f5302027825 */ /* 0x000fe800078e00ff */
[----:B------:R-:W-:Y:S01]  /*22b40*/  FADD.FTZ R7, R144, R7 ;  /* 0x0000000790077221 */ /* 0x000fe20000010000 */
[----:B------:R-:W-:Y:S01]  /*22b50*/  IMAD.WIDE.U32 R10, R0, -0x2daee0ad, RZ ;  /* 0xd2511f53000a7825 */ /* 0x000fe200078e00ff */
[----:B------:R-:W-:Y:S03]  /*22b60*/  LOP3.LUT R0, R3, R232, R78, 0x96, !PT ;  /* 0x000000e803007212 */ /* 0x000fe600078e964e */
[----:B------:R-:W3:Y:S01]  /*22b70*/  MUFU.EX2 R24, R36 ;  /* 0x0000002400187308 */ /* 0x000ee20000000800 */
[----:B------:R-:W-:Y:S01]  /*22b80*/  LOP3.LUT R3, R11, R241, R2, 0x96, !PT ;  /* 0x000000f10b037212 */ /* 0x000fe200078e9602 */
[----:B------:R-:W-:Y:S04]  /*22b90*/  IMAD.WIDE.U32 R8, R0, -0x326172a9, RZ ;  /* 0xcd9e8d5700087825 */ /* 0x000fe800078e00ff */
[----:B------:R-:W-:Y:S01]  /*22ba0*/  FADD.FTZ R0, R149, R7 ;  /* 0x0000000795007221 */ /* 0x000fe20000010000 */
[----:B------:R-:W-:Y:S03]  /*22bb0*/  FADD.FTZ R2, R20, R18 ;  /* 0x0000001214027221 */ /* 0x000fe60000010000 */
[----:B------:R-:W-:Y:S01]  /*22bc0*/  FADD.FTZ R11, R148, R0 ;  /* 0x00000000940b7221 */ /* 0x000fe20000010000 */
[----:B------:R-:W-:Y:S01]  /*22bd0*/  LOP3.LUT R0, R9, R219, R46, 0x96, !PT ;  /* 0x000000db09007212 */ /* 0x000fe200078e962e */
[C---:B--2---:R-:W-:Y:S01]  /*22be0*/  FADD.FTZ R21, R6.reuse, R2 ;  /* 0x0000000206157221 */ /* 0x044fe20000010000 */
[----:B------:R-:W-:Y:S01]  /*22bf0*/  F2FP.BF16.F32.PACK_AB R58, R6, R20 ;  /* 0x00000014063a723e */ /* 0x000fe200000010ff */
[----:B------:R-:W-:Y:S01]  /*22c00*/  IMAD.WIDE.U32 R2, R3, -0x326172a9, RZ ;  /* 0xcd9e8d5703027825 */ /* 0x000fe200078e00ff */
[----:B------:R-:W2:Y:S03]  /*22c10*/  MUFU.EX2 R18, R37 ;  /* 0x0000002500127308 */ /* 0x000ea60000000800 */
[----:B------:R-:W-:Y:S01]  /*22c20*/  IMAD.WIDE.U32 R6, R0, -0x2daee0ad, RZ ;  /* 0xd2511f5300067825 */ /* 0x000fe200078e00ff */
[----:B------:R-:W-:Y:S04]  /*22c30*/  LOP3.LUT R0, R3, R237, R8, 0x96, !PT ;  /* 0x000000ed03007212 */ /* 0x000fe800078e9608 */
[----:B------:R-:W-:Y:S02]  /*22c40*/  LOP3.LUT R7, R7, R239, R10, 0x96, !PT ;  /* 0x000000ef07077212 */ /* 0x000fe400078e960a */
[----:B------:R-:W4:Y:S01]  /*22c50*/  MUFU.EX2 R9, R30 ;  /* 0x0000001e00097308 */ /* 0x000f220000000800 */
[----:B------:R-:W-:Y:S04]  /*22c60*/  IMAD.WIDE.U32 R130, R0, -0x2daee0ad, RZ ;  /* 0xd2511f5300827825 */ /* 0x000fe800078e00ff */
[----:B---3--:R-:W-:Y:S01]  /*22c70*/  FADD.FTZ R0, R24, R15 ;  /* 0x0000000f18007221 */ /* 0x008fe20000010000 */
[----:B------:R-:W-:Y:S01]  /*22c80*/  IMAD.WIDE.U32 R126, R7, -0x326172a9, RZ ;  /* 0xcd9e8d57077e7825 */ /* 0x000fe200078e00ff */
[----:B------:R-:W-:Y:S02]  /*22c90*/  LOP3.LUT R3, R131, R233, R6, 0x96, !PT ;  /* 0x000000e983037212 */ /* 0x000fe400078e9606 */
[C---:B--2---:R-:W-:Y:S01]  /*22ca0*/  F2FP.BF16.F32.PACK_AB R56, R18.reuse, R24 ;  /* 0x000000181238723e */ /* 0x044fe200000010ff */
[----:B------:R-:W2:Y:S01]  /*22cb0*/  MUFU.EX2 R8, R31 ;  /* 0x0000001f00087308 */ /* 0x000ea20000000800 */
[----:B------:R-:W-:Y:S01]  /*22cc0*/  LOP3.LUT R48, R127, R235, R2, 0x96, !PT ;  /* 0x000000eb7f307212 */ /* 0x000fe200078e9602 */
[----:B------:R-:W-:Y:S01]  /*22cd0*/  FADD.FTZ R10, R18, R0 ;  /* 0x00000000120a7221 */ /* 0x000fe20000010000 */
[----:B------:R-:W-:Y:S01]  /*22ce0*/  IMAD.WIDE.U32 R72, R3, -0x326172a9, RZ ;  /* 0xcd9e8d5703487825 */ /* 0x000fe200078e00ff */
[----:B------:R-:W-:Y:S03]  /*22cf0*/  PRMT R3, R25, 0x7632, R3 ;  /* 0x0000763219037816 */ /* 0x000fe60000000003 */
[----:B------:R-:W-:Y:S01]  /*22d00*/  FADD.FTZ R2, R156, R11 ;  /* 0x0000000b9c027221 */ /* 0x000fe20000010000 */
[----:B----4-:R-:W-:Y:S01]  /*22d10*/  FADD.FTZ R0, R9, R14 ;  /* 0x0000000e09007221 */ /* 0x010fe20000010000 */
[----:B------:R-:W-:Y:S01]  /*22d20*/  IMAD.MOV.U32 R30, RZ, RZ, R217 ;  /* 0x000000ffff1e7224 */ /* 0x000fe200078e00d9 */
[----:B------:R-:W-:Y:S01]  /*22d30*/  MUFU.EX2 R37, R76 ;  /* 0x0000004c00257308 */ /* 0x000fe20000000800 */
[C---:B--2---:R-:W-:Y:S01]  /*22d40*/  F2FP.BF16.F32.PACK_AB R15, R8.reuse, R9 ;  /* 0x00000009080f723e */ /* 0x044fe200000010ff */
[----:B------:R-:W-:Y:S01]  /*22d50*/  FADD.FTZ R8, R8, R0 ;  /* 0x0000000008087221 */ /* 0x000fe20000010000 */
[----:B------:R-:W-:Y:S01]  /*22d60*/  LOP3.LUT R0, R73, R141, R126, 0x96, !PT ;  /* 0x0000008d49007212 */ /* 0x000fe200078e967e */
[----:B------:R-:W-:Y:S01]  /*22d70*/  FADD.FTZ R9, R153, R2 ;  /* 0x0000000299097221 */ /* 0x000fe20000010000 */
[----:B------:R-:W-:Y:S05]  /*22d80*/  IMAD.MOV.U32 R31, RZ, RZ, R216 ;  /* 0x000000ffff1f7224 */ /* 0x000fea00078e00d8 */
[----:B------:R-:W-:Y:S01]  /*22d90*/  MUFU.EX2 R36, R77 ;  /* 0x0000004d00247308 */ /* 0x000fe20000000800 */
[----:B------:R-:W-:Y:S01]  /*22da0*/  LOP3.LUT R2, R0, 0xff, RZ, 0xc0, !PT ;  /* 0x000000ff00027812 */ /* 0x000fe200078ec0ff */
[----:B------:R-:W-:Y:S01]  /*22db0*/  FADD.FTZ R9, R52, R9 ;  /* 0x0000000934097221 */ /* 0x000fe20000010000 */
[C---:B------:R-:W-:Y:S02]  /*22dc0*/  F2FP.BF16.F32.PACK_AB R52, R44.reuse, R52 ;  /* 0x000000342c34723e */ /* 0x040fe400000010ff */
[----:B------:R-:W-:Y:S01]  /*22dd0*/  ISETP.GE.U32.AND P0, PT, R193, R2, PT ;  /* 0x00000002c100720c */ /* 0x000fe20003f06070 */
[----:B------:R-:W-:Y:S01]  /*22de0*/  FADD.FTZ R9, R44, R9 ;  /* 0x000000092c097221 */ /* 0x000fe20000010000 */
[----:B------:R-:W-:Y:S03]  /*22df0*/  PRMT R2, R25, 0x7610, R2 ;  /* 0x0000761019027816 */ /* 0x000fe60000000002 */
[----:B------:R-:W2:Y:S01]  /*22e00*/  MUFU.EX2 R14, R26 ;  /* 0x0000001a000e7308 */ /* 0x000ea20000000800 */
[----:B------:R-:W-:Y:S09]  /*22e10*/  PRMT R252, R2, 0x5410, R3 ;  /* 0x0000541002fc7816 */ /* 0x000ff20000000003 */
[----:B------:R-:W3:Y:S01]  /*22e20*/  MUFU.EX2 R7, R27 ;  /* 0x0000001b00077308 */ /* 0x000ee20000000800 */
[----:B------:R-:W-:Y:S05]  /*22e30*/  @!P0 HFMA2.BF16_V2 R75, -RZ.H0_H0, RZ.H0_H0, -R2.H0_H0 ;  /* 0x200000ffff4b8231 */ /* 0x000fea0000340902 */
[----:B------:R-:W-:Y:S01]  /*22e40*/  PRMT R11, R75, 0x7610, R11 ;  /* 0x000076104b0b7816 */ /* 0x000fe2000000000b */
[----:B------:R4:W-:Y:S03]  /*22e50*/  @!P0 STL.S16 [R1+0xf4], R75 ;  /* 0x0000f44b01008387 */ /* 0x0009e60000100600 */
[----:B------:R-:W-:Y:S01]  /*22e60*/  MUFU.EX2 R27, R108 ;  /* 0x0000006c001b7308 */ /* 0x000fe20000000800 */
[----:B--2---:R-:W-:Y:S01]  /*22e70*/  FADD.FTZ R6, R14, R21 ;  /* 0x000000150e067221 */ /* 0x004fe20000010000 */
[----:B------:R-:W-:Y:S05]  /*22e80*/  @!P0 PRMT R2, R11, 0x5410, RZ ;  /* 0x000054100b028816 */ /* 0x000fea00000000ff */
[----:B------:R2:W-:Y:S01]  /*22e90*/  ST.E.U16 desc[UR4][R30.64], R2 ;  /* 0x000000021e007985 */ /* 0x0005e2000c101504 */
[C---:B---3--:R-:W-:Y:S02]  /*22ea0*/  F2FP.BF16.F32.PACK_AB R57, R7.reuse, R14 ;  /* 0x0000000e0739723e */ /* 0x048fe400000010ff */
[----:B------:R-:W-:Y:S01]  /*22eb0*/  MUFU.EX2 R26, R109 ;  /* 0x0000006d001a7308 */ /* 0x000fe20000000800 */
[--C-:B------:R-:W-:Y:S01]  /*22ec0*/  FADD.FTZ R24, R7, R6.reuse ;  /* 0x0000000607187221 */ /* 0x100fe20000010000 */
[----:B------:R-:W-:Y:S01]  /*22ed0*/  PRMT R6, R35, 0x7610, R6 ;  /* 0x0000761023067816 */ /* 0x000fe20000000006 */
[----:B------:R-:W-:Y:S01]  /*22ee0*/  FADD.FTZ R7, R37, R10 ;  /* 0x0000000a25077221 */ /* 0x000fe20000010000 */
[C---:B------:R-:W-:Y:S03]  /*22ef0*/  F2FP.BF16.F32.PACK_AB R37, R36.reuse, R37 ;  /* 0x000000252425723e */ /* 0x040fe600000010ff */
[----:B------:R-:W-:Y:S03]  /*22f00*/  FADD.FTZ R10, R36, R7 ;  /* 0x00000007240a7221 */ /* 0x000fe60000010000 */
[----:B------:R-:W-:Y:S01]  /*22f10*/  MUFU.EX2 R21, R54 ;  /* 0x0000003600157308 */ /* 0x000fe20000000800 */
[----:B----4-:R-:W3:Y:S09]  /*22f20*/  LDL R75, [R1+0x29c] ;  /* 0x00029c00014b7983 */ /* 0x010ef20000100800 */
[----:B------:R-:W-:Y:S10]  /*22f30*/  MUFU.EX2 R20, R100 ;  /* 0x0000006400147308 */ /* 0x000ff40000000800 */
[----:B------:R-:W-:Y:S01]  /*22f40*/  MUFU.EX2 R18, R101 ;  /* 0x0000006500127308 */ /* 0x000fe20000000800 */
[----:B--2---:R-:W-:Y:S04]  /*22f50*/  LOP3.LUT R2, R0, 0xffff, RZ, 0xc0, !PT ;  /* 0x0000ffff00027812 */ /* 0x004fe800078ec0ff */
[----:B------:R-:W-:Y:S05]  /*22f60*/  SHF.R.U32.HI R2, RZ, 0x8, R2 ;  /* 0x00000008ff027819 */ /* 0x000fea0000011602 */
[----:B------:R-:W2:Y:S01]  /*22f70*/  MUFU.EX2 R14, R53 ;  /* 0x00000035000e7308 */ /* 0x000ea20000000800 */
[----:B------:R-:W-:Y:S04]  /*22f80*/  LOP3.LUT R2, R2, 0xffff, RZ, 0xc0, !PT ;  /* 0x0000ffff02027812 */ /* 0x000fe800078ec0ff */
[C---:B------:R-:W-:Y:S02]  /*22f90*/  ISETP.GE.U32.AND P4, PT, R193.reuse, R2, PT ;  /* 0x00000002c100720c */ /* 0x040fe40003f86070 */
[--C-:B------:R-:W-:Y:S03]  /*22fa0*/  SHF.R.U32.HI R2, RZ, 0x10, R0.reuse ;  /* 0x00000010ff027819 */ /* 0x100fe60000011600 */
[----:B------:R-:W4:Y:S01]  /*22fb0*/  MUFU.EX2 R11, R40 ;  /* 0x00000028000b7308 */ /* 0x000f220000000800 */
[----:B------:R-:W-:Y:S02]  /*22fc0*/  SHF.R.U32.HI R0, RZ, 0x18, R0 ;  /* 0x00000018ff007819 */ /* 0x000fe40000011600 */
[----:B------:R-:W-:Y:S02]  /*22fd0*/  LOP3.LUT R2, R2, 0xff, RZ, 0xc0, !PT ;  /* 0x000000ff02027812 */ /* 0x000fe400078ec0ff */
[C---:B------:R-:W-:Y:S02]  /*22fe0*/  ISETP.GE.U32.AND P1, PT, R193.reuse, R0, PT ;  /* 0x00000000c100720c */ /* 0x040fe40003f26070 */
[----:B------:R-:W-:Y:S03]  /*22ff0*/  ISETP.GE.U32.AND P3, PT, R193, R2, PT ;  /* 0x00000002c100720c */ /* 0x000fe60003f66070 */
[----:B------:R-:W1:Y:S01]  /*23000*/  MUFU.EX2 R7, R55 ;  /* 0x0000003700077308 */ /* 0x000e620000000800 */
[----:B------:R-:W-:Y:S01]  /*23010*/  PRMT R0, R35, 0x7632, R0 ;  /* 0x0000763223007816 */ /* 0x000fe20000000000 */
[----:B------:R-:W-:Y:S01]  /*23020*/  @!P4 HFMA2.BF16_V2 R123, -RZ.H0_H0, RZ.H0_H0, -R3.H0_H0 ;  /* 0x200000ffff7bc231 */ /* 0x000fe20000340903 */
[----:B------:R-:W-:Y:S01]  /*23030*/  IADD3 R2, P0, R30, R82, RZ ;  /* 0x000000521e027210 */ /* 0x000fe20007f1e0ff */
[----:B--2---:R-:W-:Y:S01]  /*23040*/  FADD.FTZ R8, R14, R8 ;  /* 0x000000080e087221 */ /* 0x004fe20000010000 */
[----:B------:R-:W-:Y:S02]  /*23050*/  PRMT R249, R6, 0x5410, R0 ;  /* 0x0000541006f97816 */ /* 0x000fe40000000000 */
[----:B------:R-:W-:Y:S01]  /*23060*/  PRMT R35, R123, 0x7610, R35 ;  /* 0x000076107b237816 */ /* 0x000fe20000000023 */
[----:B------:R-:W-:Y:S01]  /*23070*/  @!P4 STL.S16 [R1+0xf0], R123 ;  /* 0x0000f07b0100c387 */ /* 0x000fe20000100600 */
[----:B------:R-:W-:Y:S01]  /*23080*/  F2FP.BF16.F32.PACK_AB R53, R18, R20 ;  /* 0x000000141235723e */ /* 0x000fe200000010ff */
[----:B------:R-:W-:Y:S01]  /*23090*/  @!P1 HFMA2.BF16_V2 R83, -RZ.H0_H0, RZ.H0_H0, -R0.H0_H0 ;  /* 0x200000ffff539231 */ /* 0x000fe20000340900 */
[----:B------:R-:W-:Y:S01]  /*230a0*/  @!P4 PRMT R3, R35, 0x5410, RZ ;  /* 0x000054102303c816 */ /* 0x000fe200000000ff */
[----:B------:R-:W-:Y:S01]  /*230b0*/  @!P3 HFMA2.BF16_V2 R119, -RZ.H0_H0, RZ.H0_H0, -R6.H0_H0 ;  /* 0x200000ffff77b231 */ /* 0x000fe20000340906 */
[C---:B------:R-:W-:Y:S01]  /*230c0*/  F2FP.BF16.F32.PACK_AB R14, R21.reuse, R14 ;  /* 0x0000000e150e723e */ /* 0x040fe200000010ff */
[----:B------:R-:W-:Y:S01]  /*230d0*/  FADD.FTZ R8, R21, R8 ;  /* 0x0000000815087221 */ /* 0x000fe20000010000 */
[----:B------:R-:W-:Y:S01]  /*230e0*/  PRMT R65, R83, 0x7610, R65 ;  /* 0x0000761053417816 */ /* 0x000fe20000000041 */
[----:B------:R3:W-:Y:S01]  /*230f0*/  ST.E.U16 desc[UR4][R30.64+0x2], R3 ;  /* 0x000002031e007985 */ /* 0x0007e2000c101504 */
[----:B------:R-:W-:Y:S01]  /*23100*/  PRMT R74, R119, 0x7610, R74 ;  /* 0x00007610774a7816 */ /* 0x000fe2000000004a */
[----:B------:R2:W-:Y:S01]  /*23110*/  MUFU.EX2 R21, R62 ;  /* 0x0000003e00157308 */ /* 0x0005e20000000800 */
[----:B------:R-:W-:Y:S01]  /*23120*/  @!P1 PRMT R0, R65, 0x5410, RZ ;  /* 0x0000541041009816 */ /* 0x000fe200000000ff */
[----:B------:R-:W-:Y:S01]  /*23130*/  @!P3 STL.S16 [R1+0xec], R119 ;  /* 0x0000ec770100b387 */ /* 0x000fe20000100600 */
[----:B------:R-:W-:Y:S01]  /*23140*/  @!P3 PRMT R6, R74, 0x5410, RZ ;  /* 0x000054104a06b816 */ /* 0x000fe200000000ff */
[----:B----4-:R-:W-:Y:S01]  /*23150*/  FADD.FTZ R8, R11, R8 ;  /* 0x000000080b087221 */ /* 0x010fe20000010000 */
[----:B-1----:R-:W-:Y:S01]  /*23160*/  F2FP.BF16.F32.PACK_AB R11, R7, R11 ;  /* 0x0000000b070b723e */ /* 0x002fe200000010ff */
[----:B------:R-:W-:Y:S04]  /*23170*/  @!P1 STL.S16 [R1+0xe8], R83 ;  /* 0x0000e85301009387 */ /* 0x000fe80000100600 */
[----:B------:R-:W1:Y:S01]  /*23180*/  MUFU.EX2 R25, R38 ;  /* 0x0000002600197308 */ /* 0x000e620000000800 */
[----:B------:R-:W4:Y:S04]  /*23190*/  LDL R35, [R1+0x2b0] ;  /* 0x0002b00001237983 */ /* 0x000f280000100800 */
[----:B--2---:R2:W2:Y:S01]  /*231a0*/  LDL.S16 R62, [R1+0x1c0] ;  /* 0x0001c000013e7983 */ /* 0x0044a20000100600 */
[----:B-1----:R-:W-:Y:S01]  /*231b0*/  F2FP.BF16.F32.PACK_AB R40, R25, R28 ;  /* 0x0000001c1928723e */ /* 0x002fe200000010ff */
[----:B---3--:R-:W-:Y:S05]  /*231c0*/  IMAD.X R3, R31, 0x1, R75, P0 ;  /* 0x000000011f037824 */ /* 0x008fea00000e064b */
[----:B------:R1:W-:Y:S04]  /*231d0*/  ST.E.U16 desc[UR4][R2.64+0x2], R0 ;  /* 0x0000020002007985 */ /* 0x0003e8000c101504 */
[----:B------:R3:W-:Y:S01]  /*231e0*/  ST.E.U16 desc[UR4][R2.64], R6 ;  /* 0x0000000602007985 */ /* 0x0007e2000c101504 */
[----:B-1----:R-:W-:Y:S01]  /*231f0*/  FADD.FTZ R0, R20, R10 ;  /* 0x0000000a14007221 */ /* 0x002fe20000010000 */
[----:B------:R-:W-:Y:S01]  /*23200*/  FADD.FTZ R20, R7, R8 ;  /* 0x0000000807147221 */ /* 0x000fe20000010000 */
[----:B------:R-:W-:Y:S02]  /*23210*/  VIADD R8, R34, 0x1 ;  /* 0x0000000122087836 */ /* 0x000fe40000000000 */
[----:B---3--:R-:W-:Y:S01]  /*23220*/  FADD.FTZ R6, R28, R24 ;  /* 0x000000181c067221 */ /* 0x008fe20000010000 */
[----:B------:R-:W-:Y:S02]  /*23230*/  VIADD R10, R34, 0x2 ;  /* 0x00000002220a7836 */ /* 0x000fe40000000000 */
[----:B------:R-:W-:Y:S01]  /*23240*/  FADD.FTZ R20, R21, R20 ;  /* 0x0000001415147221 */ /* 0x000fe20000010000 */
[----:B------:R-:W-:Y:S01]  /*23250*/  FADD.FTZ R24, R25, R6 ;  /* 0x0000000619187221 */ /* 0x000fe20000010000 */
[----:B------:R-:W-:Y:S01]  /*23260*/  FADD.FTZ R25, R18, R0 ;  /* 0x0000000012197221 */ /* 0x000fe20000010000 */
[----:B------:R-:W-:Y:S01]  /*23270*/  LOP3.LUT R18, R229, R8, RZ, 0x3c, !PT ;  /* 0x00000008e5127212 */ /* 0x000fe200078e3cff */
[----:B------:R-:W-:Y:S01]  /*23280*/  FADD.FTZ R0, R45, R9 ;  /* 0x000000092d007221 */ /* 0x000fe20000010000 */
[----:B------:R-:W-:Y:S01]  /*23290*/  LOP3.LUT R10, R229, R10, RZ, 0x3c, !PT ;  /* 0x0000000ae50a7212 */ /* 0x000fe200078e3cff */
[----:B------:R-:W1:Y:S01]  /*232a0*/  MUFU.EX2 R8, R63 ;  /* 0x0000003f00087308 */ /* 0x000e620000000800 */
[----:B------:R-:W-:Y:S02]  /*232b0*/  VIADD R9, R34, 0x3 ;  /* 0x0000000322097836 */ /* 0x000fe40000000000 */
[----:B------:R-:W-:Y:S01]  /*232c0*/  FADD.FTZ R28, R39, R0 ;  /* 0x00000000271c7221 */ /* 0x000fe20000010000 */
[----:B------:R-:W-:Y:S02]  /*232d0*/  LOP3.LUT R102, R10, R33, RZ, 0x3c, !PT ;  /* 0x000000210a667212 */ /* 0x000fe400078e3cff */
[----:B------:R-:W-:Y:S04]  /*232e0*/  LOP3.LUT R9, R229, R9, RZ, 0x3c, !PT ;  /* 0x00000009e5097212 */ /* 0x000fe800078e3cff */
[----:B------:R3:W3:Y:S01]  /*232f0*/  MUFU.EX2 R6, R42 ;  /* 0x0000002a00067308 */ /* 0x0006e20000000800 */
[----:B------:R-:W-:Y:S01]  /*23300*/  LOP3.LUT R144, R9, R33, RZ, 0x3c, !PT ;  /* 0x0000002109907212 */ /* 0x000fe200078e3cff */
[----:B----4-:R-:W-:Y:S01]  /*23310*/  IMAD.WIDE.U32 R184, R35, -0x326172a9, RZ ;  /* 0xcd9e8d5723b87825 */ /* 0x010fe200078e00ff */
[----:B-1----:R-:W-:Y:S01]  /*23320*/  F2FP.BF16.F32.PACK_AB R10, R8, R21 ;  /* 0x00000015080a723e */ /* 0x002fe200000010ff */
[----:B------:R-:W4:Y:S06]  /*23330*/  LDL R63, [R1+0x2b4] ;  /* 0x0002b400013f7983 */ /* 0x000f2c0000100800 */
[----:B------:R-:W1:Y:S01]  /*23340*/  MUFU.EX2 R0, R43 ;  /* 0x0000002b00007308 */ /* 0x000e620000000800 */
[----:B------:R-:W-:Y:S01]  /*23350*/  LOP3.LUT R7, R118, R185, RZ, 0x3c, !PT ;  /* 0x000000b976077212 */ /* 0x000fe200078e3cff */
[----:B------:R-:W2:Y:S01]  /*23360*/  LDL R35, [R1+0x2a4] ;  /* 0x0002a40001237983 */ /* 0x000ea20000100800 */
[----:B---3--:R-:W-:Y:S03]  /*23370*/  LOP3.LUT R42, R18, R33, RZ, 0x3c, !PT ;  /* 0x00000021122a7212 */ /* 0x008fe600078e3cff */
[----:B------:R-:W-:Y:S04]  /*23380*/  IMAD.WIDE.U32 R74, R7, -0x2daee0ad, RZ ;  /* 0xd2511f53074a7825 */ /* 0x000fe800078e00ff */
[----:B------:R-:W-:Y:S01]  /*23390*/  FADD.FTZ R9, R6, R24 ;  /* 0x0000001806097221 */ /* 0x000fe20000010000 */
[----:B------:R-:W3:Y:S01]  /*233a0*/  MUFU.EX2 R18, R142 ;  /* 0x0000008e00127308 */ /* 0x000ee20000000800 */
[----:B------:R-:W-:Y:S02]  /*233b0*/  LOP3.LUT R7, R75, R64, R32, 0x96, !PT ;  /* 0x000000404b077212 */ /* 0x000fe400078e9620 */
[----:B------:R-:W-:Y:S02]  /*233c0*/  F2FP.BF16.F32.PACK_AB R75, R26, R27 ;  /* 0x0000001b1a4b723e */ /* 0x000fe400000010ff */
[C---:B-1----:R-:W-:Y:S01]  /*233d0*/  F2FP.BF16.F32.PACK_AB R43, R0.reuse, R6 ;  /* 0x00000006002b723e */ /* 0x042fe200000010ff */
[----:B------:R-:W-:Y:S01]  /*233e0*/  FADD.FTZ R24, R0, R9 ;  /* 0x0000000900187221 */ /* 0x000fe20000010000 */
[----:B------:R-:W-:Y:S01]  /*233f0*/  LOP3.LUT R0, R23, R225, R184, 0x96, !PT ;  /* 0x000000e117007212 */ /* 0x000fe200078e96b8 */
[----:B------:R-:W-:Y:S04]  /*23400*/  IMAD.WIDE.U32 R44, R7, -0x326172a9, RZ ;  /* 0xcd9e8d57072c7825 */ /* 0x000fe800078e00ff */
[----:B------:R-:W-:Y:S01]  /*23410*/  FADD.FTZ R6, R27, R25 ;  /* 0x000000191b067221 */ /* 0x000fe20000010000 */
[----:B------:R3:W1:Y:S01]  /*23420*/  MUFU.EX2 R9, R50 ;  /* 0x0000003200097308 */ /* 0x0006620000000800 */
[----:B------:R-:W-:Y:S01]  /*23430*/  FADD.FTZ R25, R8, R20 ;  /* 0x0000001408197221 */ /* 0x000fe20000010000 */
[----:B------:R-:W-:Y:S01]  /*23440*/  LOP3.LUT R22, R45, R224, R22, 0x96, !PT ;  /* 0x000000e02d167212 */ /* 0x000fe200078e9616 */
[----:B------:R-:W-:Y:S01]  /*23450*/  FADD.FTZ R26, R26, R6 ;  /* 0x000000061a1a7221 */ /* 0x000fe20000010000 */
[----:B------:R-:W-:Y:S06]  /*23460*/  IMAD.WIDE.U32 R6, R0, -0x2daee0ad, RZ ;  /* 0xd2511f5300067825 */ /* 0x000fec00078e00ff */
[----:B------:R-:W1:Y:S01]  /*23470*/  MUFU.EX2 R0, R51 ;  /* 0x0000003300007308 */ /* 0x000e620000000800 */
[----:B------:R-:W-:Y:S01]  /*23480*/  IMAD.WIDE.U32 R22, R22, -0x2daee0ad, RZ ;  /* 0xd2511f5316167825 */ /* 0x000fe200078e00ff */
[----:B------:R-:W-:Y:S04]  /*23490*/  LOP3.LUT R7, R7, R232, R74, 0x96, !PT ;  /* 0x000000e807077212 */ /* 0x000fe800078e964a */
[----:B------:R-:W-:Y:S01]  /*234a0*/  LOP3.LUT R23, R23, R241, R6, 0x96, !PT ;  /* 0x000000f117177212 */ /* 0x000fe200078e9606 */
[----:B------:R-:W-:Y:S04]  /*234b0*/  IMAD.WIDE.U32 R20, R7, -0x326172a9, RZ ;  /* 0xcd9e8d5707147825 */ /* 0x000fe800078e00ff */
[----:B------:R-:W-:Y:S01]  /*234c0*/  FADD.FTZ R6, R29, R28 ;  /* 0x0000001c1d067221 */ /* 0x000fe20000010000 */
[----:B---3--:R-:W-:Y:S01]  /*234d0*/  F2FP.BF16.F32.PACK_AB R50, R18, R29 ;  /* 0x0000001d1232723e */ /* 0x008fe200000010ff */
[----:B-1----:R-:W-:Y:S01]  /*234e0*/  FADD.FTZ R7, R9, R24 ;  /* 0x0000001809077221 */ /* 0x002fe20000010000 */
[----:B------:R-:W-:Y:S01]  /*234f0*/  LOP3.LUT R29, R72, 0xff, RZ, 0xc0, !PT ;  /* 0x000000ff481d7812 */ /* 0x000fe200078ec0ff */
[----:B------:R-:W-:Y:S01]  /*23500*/  FADD.FTZ R28, R18, R6 ;  /* 0x00000006121c7221 */ /* 0x000fe20000010000 */
[----:B------:R-:W-:Y:S02]  /*23510*/  LOP3.LUT R6, R21, R219, R44, 0x96, !PT ;  /* 0x000000db15067212 */ /* 0x000fe400078e962c */
[----:B------:R-:W-:Y:S01]  /*23520*/  PRMT R18, R41, 0x7632, R18 ;  /* 0x0000763229127816 */ /* 0x000fe20000000012 */
[C---:B------:R-:W-:Y:S01]  /*23530*/  FADD.FTZ R32, R0.reuse, R7 ;  /* 0x0000000700207221 */ /* 0x040fe20000010000 */
[----:B------:R-:W-:Y:S01]  /*23540*/  F2FP.BF16.F32.PACK_AB R98, R0, R9 ;  /* 0x000000090062723e */ /* 0x000fe200000010ff */
[----:B------:R-:W-:Y:S04]  /*23550*/  IMAD.WIDE.U32 R8, R6, -0x2daee0ad, RZ ;  /* 0xd2511f5306087825 */ /* 0x000fe800078e00ff */
[----:B------:R-:W-:Y:S01]  /*23560*/  IMAD.WIDE.U32 R6, R23, -0x326172a9, RZ ;  /* 0xcd9e8d5717067825 */ /* 0x000fe200078e00ff */
[----:B------:R-:W-:Y:S04]  /*23570*/  LOP3.LUT R9, R9, R239, R22, 0x96, !PT ;  /* 0x000000ef09097212 */ /* 0x000fe800078e9616 */
[----:B------:R-:W-:Y:S01]  /*23580*/  LOP3.LUT R0, R7, R237, R20, 0x96, !PT ;  /* 0x000000ed07007212 */ /* 0x000fe200078e9614 */
[----:B------:R-:W-:Y:S04]  /*23590*/  IMAD.WIDE.U32 R82, R9, -0x326172a9, RZ ;  /* 0xcd9e8d5709527825 */ /* 0x000fe800078e00ff */
[----:B------:R-:W-:Y:S01]  /*235a0*/  IMAD.WIDE.U32 R118, R0, -0x2daee0ad, RZ ;  /* 0xd2511f5300767825 */ /* 0x000fe200078e00ff */
[----:B------:R-:W-:Y:S04]  /*235b0*/  LOP3.LUT R36, R83, R235, R6, 0x96, !PT ;  /* 0x000000eb53247212 */ /* 0x000fe800078e9606 */
[----:B------:R-:W-:Y:S05]  /*235c0*/  LOP3.LUT R0, R119, R233, R8, 0x96, !PT ;  /* 0x000000e977007212 */ /* 0x000fea00078e9608 */
[----:B------:R-:W-:Y:S05]  /*235d0*/  IMAD.WIDE.U32 R64, R0, -0x326172a9, RZ ;  /* 0xcd9e8d5700407825 */ /* 0x000fea00078e00ff */
[----:B------:R-:W-:Y:S01]  /*235e0*/  LOP3.LUT R0, R65, R141, R82, 0x96, !PT ;  /* 0x0000008d41007212 */ /* 0x000fe200078e9652 */
[----:B----4-:R-:W-:Y:S05]  /*235f0*/  IMAD R6, R63, 0x70, RZ ;  /* 0x000000703f067824 */ /* 0x010fea00078e02ff */
[----:B------:R-:W-:Y:S02]  /*23600*/  IADD3 R8, P0, R6, R2, RZ ;  /* 0x0000000206087210 */ /* 0x000fe40007f1e0ff */
[----:B------:R-:W-:Y:S03]  /*23610*/  LOP3.LUT R6, R0, 0xff, RZ, 0xc0, !PT ;  /* 0x000000ff00067812 */ /* 0x000fe600078ec0ff */
[----:B--2---:R-:W-:Y:S01]  /*23620*/  IMAD.X R9, R35, 0x1, R3, P0 ;  /* 0x0000000123097824 */ /* 0x004fe200000e0603 */
[----:B------:R-:W-:Y:S02]  /*23630*/  ISETP.GE.U32.AND P1, PT, R193, R6, PT ;  /* 0x00000006c100720c */ /* 0x000fe40003f26070 */
[----:B------:R-:W-:Y:S04]  /*23640*/  PRMT R6, R41, 0x7610, R6 ;  /* 0x0000761029067816 */ /* 0x000fe80000000006 */
[----:B------:R-:W-:Y:S07]  /*23650*/  PRMT R246, R6, 0x5410, R18 ;  /* 0x0000541006f67816 */ /* 0x000fee0000000012 */
[----:B------:R-:W-:Y:S05]  /*23660*/  @!P1 HFMA2.BF16_V2 R62, -RZ.H0_H0, RZ.H0_H0, -R6.H0_H0 ;  /* 0x200000ffff3e9231 */ /* 0x000fea0000340906 */
[----:B------:R-:W-:Y:S01]  /*23670*/  PRMT R7, R62, 0x7610, R7 ;  /* 0x000076103e077816 */ /* 0x000fe20000000007 */
[----:B------:R1:W-:Y:S03]  /*23680*/  @!P1 STL.S16 [R1+0x1c0], R62 ;  /* 0x0001c03e01009387 */ /* 0x0003e60000100600 */
[----:B------:R-:W-:Y:S01]  /*23690*/  @!P1 PRMT R6, R7, 0x5410, RZ ;  /* 0x0000541007069816 */ /* 0x000fe200000000ff */
[----:B------:R-:W2:Y:S04]  /*236a0*/  LDL R103, [R1+0x28c] ;  /* 0x00028c0001677983 */ /* 0x000ea80000100800 */
[----:B------:R-:W3:Y:S04]  /*236b0*/  LDL R77, [R1+0x290] ;  /* 0x00029000014d7983 */ /* 0x000ee80000100800 */
[----:B------:R-:W4:Y:S04]  /*236c0*/  LDL.LU R76, [R1+0x48] ;  /* 0x00004800014c7983 */ /* 0x000f280000300800 */
[----:B------:R-:W4:Y:S04]  /*236d0*/  LDL.LU R63, [R1+0x4c] ;  /* 0x00004c00013f7983 */ /* 0x000f280000300800 */
[----:B------:R1:W-:Y:S04]  /*236e0*/  ST.E.U16 desc[UR4][R8.64], R6 ;  /* 0x0000000608007985 */ /* 0x0003e8000c101504 */
[----:B-1----:R-:W4:Y:S04]  /*236f0*/  LDL.LU R62, [R1+0x38] ;  /* 0x00003800013e7983 */ /* 0x002f280000300800 */
[----:B------:R-:W4:Y:S04]  /*23700*/  LDL.LU R35, [R1+0x3c] ;  /* 0x00003c0001237983 */ /* 0x000f280000300800 */
[----:B------:R-:W4:Y:S04]  /*23710*/  LDL.LU R27, [R1+0x28] ;  /* 0x00002800011b7983 */ /* 0x000f280000300800 */
[----:B------:R-:W4:Y:S04]  /*23720*/  LDL.LU R24, [R1+0x2c] ;  /* 0x00002c0001187983 */ /* 0x000f280000300800 */
[----:B------:R-:W4:Y:S04]  /*23730*/  LDL.LU R23, [R1+0x8] ;  /* 0x0000080001177983 */ /* 0x000f280000300800 */
[----:B------:R-:W4:Y:S01]  /*23740*/  LDL.LU R22, [R1+0xc] ;  /* 0x00000c0001167983 */ /* 0x000f220000300800 */
[----:B------:R-:W-:Y:S03]  /*23750*/  LOP3.LUT R6, R72, 0xffff, RZ, 0xc0, !PT ;  /* 0x0000ffff48067812 */ /* 0x000fe600078ec0ff */
[----:B------:R1:W4:Y:S01]  /*23760*/  LDL.S16 R20, [R1+0x1f8] ;  /* 0x0001f80001147983 */ /* 0x0003220000100600 */
[----:B------:R-:W-:Y:S03]  /*23770*/  SHF.R.U32.HI R6, RZ, 0x8, R6 ;  /* 0x00000008ff067819 */ /* 0x000fe60000011606 */
[----:B------:R-:W4:Y:S01]  /*23780*/  LDL R7, [R1+0x298] ;  /* 0x0002980001077983 */ /* 0x000f220000100800 */
[----:B------:R-:W-:Y:S03]  /*23790*/  LOP3.LUT R6, R6, 0xffff, RZ, 0xc0, !PT ;  /* 0x0000ffff06067812 */ /* 0x000fe600078ec0ff */
[----:B------:R-:W4:Y:S01]  /*237a0*/  LDL R21, [R1+0x294] ;  /* 0x0002940001157983 */ /* 0x000f220000100800 */
[C---:B------:R-:W-:Y:S02]  /*237b0*/  ISETP.GE.U32.AND P2, PT, R193.reuse, R6, PT ;  /* 0x00000006c100720c */ /* 0x040fe40003f46070 */
[--C-:B------:R-:W-:Y:S04]  /*237c0*/  SHF.R.U32.HI R6, RZ, 0x10, R72.reuse ;  /* 0x00000010ff067819 */ /* 0x100fe80000011648 */
[----:B------:R-:W-:Y:S04]  /*237d0*/  LOP3.LUT R6, R6, 0xff, RZ, 0xc0, !PT ;  /* 0x000000ff06067812 */ /* 0x000fe800078ec0ff */
[C---:B------:R-:W-:Y:S02]  /*237e0*/  ISETP.GE.U32.AND P6, PT, R193.reuse, R6, PT ;  /* 0x00000006c100720c */ /* 0x040fe40003fc6070 */
[----:B------:R-:W-:Y:S04]  /*237f0*/  SHF.R.U32.HI R6, RZ, 0x18, R72 ;  /* 0x00000018ff067819 */ /* 0x000fe80000011648 */
[C---:B------:R-:W-:Y:S02]  /*23800*/  ISETP.GE.U32.AND P5, PT, R193.reuse, R6, PT ;  /* 0x00000006c100720c */ /* 0x040fe40003fa6070 */
[----:B------:R-:W-:Y:S04]  /*23810*/  LOP3.LUT R6, R0, 0xffff, RZ, 0xc0, !PT ;  /* 0x0000ffff00067812 */ /* 0x000fe800078ec0ff */
[----:B------:R-:W-:Y:S04]  /*23820*/  SHF.R.U32.HI R6, RZ, 0x8, R6 ;  /* 0x00000008ff067819 */ /* 0x000fe80000011606 */
[----:B------:R-:W-:Y:S04]  /*23830*/  LOP3.LUT R6, R6, 0xffff, RZ, 0xc0, !PT ;  /* 0x0000ffff06067812 */ /* 0x000fe800078ec0ff */
[C---:B------:R-:W-:Y:S02]  /*23840*/  ISETP.GE.U32.AND P4, PT, R193.reuse, R6, PT ;  /* 0x00000006c100720c */ /* 0x040fe40003f86070 */
[--C-:B------:R-:W-:Y:S02]  /*23850*/  SHF.R.U32.HI R6, RZ, 0x10, R0.reuse ;  /* 0x00000010ff067819 */ /* 0x100fe40000011600 */
[----:B------:R-:W-:Y:S02]  /*23860*/  SHF.R.U32.HI R0, RZ, 0x18, R0 ;  /* 0x00000018ff007819 */ /* 0x000fe40000011600 */
[----:B------:R-:W-:Y:S02]  /*23870*/  LOP3.LUT R6, R6, 0xff, RZ, 0xc0, !PT ;  /* 0x000000ff06067812 */ /* 0x000fe400078ec0ff */
[C---:B------:R-:W-:Y:S02]  /*23880*/  ISETP.GE.U32.AND P1, PT, R193.reuse, R0, PT ;  /* 0x00000000c100720c */ /* 0x040fe40003f26070 */
[----:B------:R-:W-:Y:S02]  /*23890*/  ISETP.GE.U32.AND P3, PT, R193, R6, PT ;  /* 0x00000006c100720c */ /* 0x000fe40003f66070 */
[----:B--2---:R-:W-:Y:S02]  /*238a0*/  IADD3 R8, P0, R30, R103, RZ ;  /* 0x000000671e087210 */ /* 0x004fe40007f1e0ff */
[----:B------:R1:W2:Y:S03]  /*238b0*/  LDL.S16 R103, [R1+0x1bc] ;  /* 0x0001bc0001677983 */ /* 0x0002a60000100600 */
[C---:B---3--:R-:W-:Y:S02]  /*238c0*/  IMAD.X R9, R31.reuse, 0x1, R77, P0 ;  /* 0x000000011f097824 */ /* 0x048fe400000e064d */
[C---:B----4-:R-:W-:Y:S01]  /*238d0*/  FMUL.FTZ R136, R140.reuse, R76 ;  /* 0x0000004c8c887220 */ /* 0x050fe20000410000 */
[C---:B------:R-:W-:Y:S01]  /*238e0*/  FMUL.FTZ R192, R140.reuse, R63 ;  /* 0x0000003f8cc07220 */ /* 0x040fe20000410000 */
[C---:B------:R-:W-:Y:S01]  /*238f0*/  FMUL.FTZ R139, R140.reuse, R62 ;  /* 0x0000003e8c8b7220 */ /* 0x040fe20000410000 */
[C---:B------:R-:W-:Y:S01]  /*23900*/  FMUL.FTZ R138, R140.reuse, R35 ;  /* 0x000000238c8a7220 */ /* 0x040fe20000410000 */
[C---:B------:R-:W-:Y:S01]  /*23910*/  FMUL.FTZ R244, R140.reuse, R27 ;  /* 0x0000001b8cf47220 */ /* 0x040fe20000410000 */
[C---:B------:R-:W-:Y:S02]  /*23920*/  FMUL.FTZ R243, R140.reuse, R24 ;  /* 0x000000188cf37220 */ /* 0x040fe40000410000 */
[----:B------:R-:W-:Y:S01]  /*23930*/  MUFU.EX2 R24, R146 ;  /* 0x0000009200187308 */ /* 0x000fe20000000800 */
[C---:B------:R-:W-:Y:S01]  /*23940*/  FMUL.FTZ R62, R140.reuse, R23 ;  /* 0x000000178c3e7220 */ /* 0x040fe20000410000 */
[----:B------:R-:W-:Y:S08]  /*23950*/  FMUL.FTZ R63, R140, R22 ;  /* 0x000000168c3f7220 */ /* 0x000ff00000410000 */
[----:B------:R-:W-:Y:S01]  /*23960*/  MUFU.EX2 R23, R151 ;  /* 0x0000009700177308 */ /* 0x000fe20000000800 */
[----:B------:R-:W-:Y:S01]  /*23970*/  @!P4 HFMA2.BF16_V2 R20, -RZ.H0_H0, RZ.H0_H0, -R18.H0_H0 ;  /* 0x200000ffff14c231 */ /* 0x000fe20000340912 */
[----:B------:R-:W-:Y:S04]  /*23980*/  IADD3 R6, P0, R30, R7, RZ ;  /* 0x000000071e067210 */ /* 0x000fe80007f1e0ff */
[----:B------:R3:W-:Y:S01]  /*23990*/  @!P4 STL.S16 [R1+0x1f8], R20 ;  /* 0x0001f8140100c387 */ /* 0x0007e20000100600 */
[----:B------:R-:W-:Y:S03]  /*239a0*/  PRMT R0, R20, 0x7610, R0 ;  /* 0x0000761014007816 */ /* 0x000fe60000000000 */
[----:B------:R-:W4:Y:S01]  /*239b0*/  MUFU.EX2 R22, R150 ;  /* 0x0000009600167308 */ /* 0x000f220000000800 */
[----:B------:R1:W2:Y:S01]  /*239c0*/  LDL.S16 R35, [R1+0x1d8] ;  /* 0x0001d80001237983 */ /* 0x0002a20000100600 */
[----:B------:R-:W-:Y:S01]  /*239d0*/  @!P4 PRMT R18, R0, 0x5410, RZ ;  /* 0x000054100012c816 */ /* 0x000fe200000000ff */
[----:B------:R-:W-:Y:S01]  /*239e0*/  IMAD.X R7, R31, 0x1, R21, P0 ;  /* 0x000000011f077824 */ /* 0x000fe200000e0615 */
[----:B------:R-:W-:Y:S01]  /*239f0*/  ISETP.GE.U32.AND P4, PT, R193, R29, PT ;  /* 0x0000001dc100720c */ /* 0x000fe20003f86070 */
[----:B------:R1:W2:Y:S05]  /*23a00*/  LDL.S16 R77, [R1+0x1d4] ;  /* 0x0001d400014d7983 */ /* 0x0002aa0000100600 */
[----:B------:R-:W-:Y:S01]  /*23a10*/  MUFU.EX2 R0, R124 ;  /* 0x0000007c00007308 */ /* 0x000fe20000000800 */
[----:B------:R1:W2:Y:S04]  /*23a20*/  LDL.S16 R76, [R1+0x1b8] ;  /* 0x0001b800014c7983 */ /* 0x0002a80000100600 */
[----:B------:R1:W-:Y:S01]  /*23a30*/  ST.E.U16 desc[UR4][R8.64], R18 ;  /* 0x0000001208007985 */ /* 0x0003e2000c101504 */
[----:B----4-:R-:W-:Y:S04]  /*23a40*/  F2FP.BF16.F32.PACK_AB R34, R22, R23 ;  /* 0x000000171622723e */ /* 0x010fe800000010ff */
[----:B---3--:R-:W3:Y:S02]  /*23a50*/  MUFU.EX2 R20, R125 ;  /* 0x0000007d00147308 */ /* 0x008ee40000000800 */
[----:B---3--:R-:W-:Y:S01]  /*23a60*/  F2FP.BF16.F32.PACK_AB R41, R0, R20 ;  /* 0x000000140029723e */ /* 0x008fe200000010ff */
[----:B------:R-:W-:Y:S01]  /*23a70*/  FADD.FTZ R21, R20, R26 ;  /* 0x0000001a14157221 */ /* 0x000fe20000010000 */
[----:B-1----:R-:W-:Y:S06]  /*23a80*/  PRMT R18, R49, 0x7632, R18 ;  /* 0x0000763231127816 */ /* 0x002fec0000000012 */
[----:B------:R-:W1:Y:S01]  /*23a90*/  MUFU.EX2 R20, R111 ;  /* 0x0000006f00147308 */ /* 0x000e620000000800 */
[----:B------:R-:W-:Y:S09]  /*23aa0*/  FADD.FTZ R26, R0, R21 ;  /* 0x00000015001a7221 */ /* 0x000ff20000010000 */
[----:B------:R-:W3:Y:S01]  /*23ab0*/  MUFU.EX2 R0, R110 ;  /* 0x0000006e00007308 */ /* 0x000ee20000000800 */
[----:B-1----:R-:W-:Y:S01]  /*23ac0*/  FADD.FTZ R21, R20, R25 ;  /* 0x0000001914157221 */ /* 0x002fe20000010000 */
[----:B------:R-:W-:Y:S04]  /*23ad0*/  FADD.FTZ R25, R23, R28 ;  /* 0x0000001c17197221 */ /* 0x000fe80000010000 */
[----:B------:R-:W-:Y:S04]  /*23ae0*/  FADD.FTZ R28, R22, R25 ;  /* 0x00000019161c7221 */ /* 0x000fe80000010000 */
[----:B------:R-:W1:Y:S01]  /*23af0*/  MUFU.EX2 R22, R147 ;  /* 0x0000009300167308 */ /* 0x000e620000000800 */
[C---:B---3--:R-:W-:Y:S01]  /*23b00*/  F2FP.BF16.F32.PACK_AB R55, R0.reuse, R20 ;  /* 0x000000140037723e */ /* 0x048fe200000010ff */
[----:B------:R-:W-:Y:S01]  /*23b10*/  FADD.FTZ R27, R0, R21 ;  /* 0x00000015001b7221 */ /* 0x000fe20000010000 */
[----:B------:R-:W-:Y:S04]  /*23b20*/  PRMT R0, R49, 0x7610, R0 ;  /* 0x0000761031007816 */ /* 0x000fe80000000000 */
[----:B------:R-:W-:Y:S03]  /*23b30*/  PRMT R231, R0, 0x5410, R18 ;  /* 0x0000541000e77816 */ /* 0x000fe60000000012 */
[----:B------:R-:W3:Y:S10]  /*23b40*/  MUFU.EX2 R21, R81 ;  /* 0x0000005100157308 */ /* 0x000ef40000000800 */
[----:B------:R-:W4:Y:S01]  /*23b50*/  MUFU.EX2 R20, R80 ;  /* 0x0000005000147308 */ /* 0x000f220000000800 */
[----:B-1----:R-:W-:Y:S01]  /*23b60*/  F2FP.BF16.F32.PACK_AB R140, R22, R24 ;  /* 0x00000018168c723e */ /* 0x002fe200000010ff */
[----:B---3--:R-:W-:Y:S01]  /*23b70*/  FADD.FTZ R23, R21, R32 ;  /* 0x0000002015177221 */ /* 0x008fe20000010000 */
[C---:B----4-:R-:W-:Y:S07]  /*23b80*/  F2FP.BF16.F32.PACK_AB R99, R20.reuse, R21 ;  /* 0x000000151463723e */ /* 0x050fee00000010ff */
[----:B------:R-:W1:Y:S01]  /*23b90*/  MUFU.EX2 R21, R116 ;  /* 0x0000007400157308 */ /* 0x000e620000000800 */
[----:B--2---:R-:W-:Y:S05]  /*23ba0*/  @!P3 HFMA2.BF16_V2 R103, -RZ.H0_H0, RZ.H0_H0, -R0.H0_H0 ;  /* 0x200000ffff67b231 */ /* 0x004fea0000340900 */
[----:B------:R-:W-:Y:S01]  /*23bb0*/  PRMT R33, R103, 0x7610, R33 ;  /* 0x0000761067217816 */ /* 0x000fe20000000021 */
[----:B------:R-:W-:Y:S03]  /*23bc0*/  @!P3 STL.S16 [R1+0x1bc], R103 ;  /* 0x0001bc670100b387 */ /* 0x000fe60000100600 */
[----:B------:R-:W-:Y:S01]  /*23bd0*/  @!P3 PRMT R0, R33, 0x5410, RZ ;  /* 0x000054102100b816 */ /* 0x000fe200000000ff */
[----:B------:R4:W2:Y:S01]  /*23be0*/  LDL.S16 R109, [R1+0x208] ;  /* 0x00020800016d7983 */ /* 0x0008a20000100600 */
[----:B------:R-:W-:Y:S01]  /*23bf0*/  FADD.FTZ R33, R20, R23 ;  /* 0x0000001714217221 */ /* 0x000fe20000010000 */
[----:B------:R-:W-:Y:S02]  /*23c00*/  FADD.FTZ R23, R24, R26 ;  /* 0x0000001a18177221 */ /* 0x000fe40000010000 */
[----:B------:R3:W-:Y:S02]  /*23c10*/  ST.E.U16 desc[UR4][R6.64], R0 ;  /* 0x0000000006007985 */ /* 0x0007e4000c101504 */
[C---:B---3--:R-:W-:Y:S04]  /*23c20*/  LOP3.LUT R0, R64.reuse, 0xff, RZ, 0xc0, !PT ;  /* 0x000000ff40007812 */ /* 0x048fe800078ec0ff */
[----:B------:R-:W-:Y:S02]  /*23c30*/  ISETP.GE.U32.AND P0, PT, R193, R0, PT ;  /* 0x00000000c100720c */ /* 0x000fe40003f06070 */
[----:B------:R-:W-:Y:S04]  /*23c40*/  LOP3.LUT R0, R64, 0xffff, RZ, 0xc0, !PT ;  /* 0x0000ffff40007812 */ /* 0x000fe800078ec0ff */
[--C-:B------:R-:W-:Y:S01]  /*23c50*/  SHF.R.U32.HI R20, RZ, 0x8, R0.reuse ;  /* 0x00000008ff147819 */ /* 0x100fe20000011600 */
[----:B------:R-:W-:Y:S01]  /*23c60*/  @!P4 HFMA2.BF16_V2 R35, -RZ.H0_H0, RZ.H0_H0, -R17.H0_H0 ;  /* 0x200000ffff23c231 */ /* 0x000fe20000340911 */
[C---:B------:R-:W-:Y:S04]  /*23c70*/  PRMT R0, R17.reuse, 0x7632, R0 ;  /* 0x0000763211007816 */ /* 0x040fe80000000000 */
[----:B------:R-:W-:Y:S01]  /*23c80*/  PRMT R238, R17, 0x5410, R0 ;  /* 0x0000541011ee7816 */ /* 0x000fe20000000000 */
[----:B------:R-:W-:Y:S01]  /*23c90*/  @!P2 HFMA2.BF16_V2 R77, -RZ.H0_H0, RZ.H0_H0, -R0.H0_H0 ;  /* 0x200000ffff4da231 */ /* 0x000fe20000340900 */
[----:B------:R-:W-:Y:S01]  /*23ca0*/  PRMT R25, R35, 0x7610, R25 ;  /* 0x0000761023197816 */ /* 0x000fe20000000019 */
[----:B------:R3:W-:Y:S01]  /*23cb0*/  @!P4 STL.S16 [R1+0x1d8], R35 ;  /* 0x0001d8230100c387 */ /* 0x0007e20000100600 */
[----:B------:R-:W-:Y:S02]  /*23cc0*/  @!P1 HFMA2.BF16_V2 R76, -RZ.H0_H0, RZ.H0_H0, -R18.H0_H0 ;  /* 0x200000ffff4c9231 */ /* 0x000fe40000340912 */
[----:B------:R-:W-:Y:S01]  /*23cd0*/  PRMT R24, R77, 0x7610, R24 ;  /* 0x000076104d187816 */ /* 0x000fe20000000018 */
[----:B------:R-:W-:Y:S01]  /*23ce0*/  @!P2 STL.S16 [R1+0x1d4], R77 ;  /* 0x0001d44d0100a387 */ /* 0x000fe20000100600 */
[----:B------:R-:W-:Y:S01]  /*23cf0*/  @!P4 PRMT R17, R25, 0x5410, RZ ;  /* 0x000054101911c816 */ /* 0x000fe200000000ff */
[----:B-1----:R-:W-:Y:S01]  /*23d00*/  FADD.FTZ R25, R21, R27 ;  /* 0x0000001b15197221 */ /* 0x002fe20000010000 */
[----:B------:R-:W-:Y:S01]  /*23d10*/  PRMT R29, R76, 0x7610, R29 ;  /* 0x000076104c1d7816 */ /* 0x000fe2000000001d */
[----:B------:R1:W-:Y:S01]  /*23d20*/  @!P1 STL.S16 [R1+0x1b8], R76 ;  /* 0x0001b84c01009387 */ /* 0x0003e20000100600 */
[----:B------:R-:W-:Y:S02]  /*23d30*/  @!P2 PRMT R0, R24, 0x5410, RZ ;  /* 0x000054101800a816 */ /* 0x000fe400000000ff */
[----:B------:R-:W-:Y:S01]  /*23d40*/  @!P1 PRMT R18, R29, 0x5410, RZ ;  /* 0x000054101d129816 */ /* 0x000fe200000000ff */
[----:B------:R4:W4:Y:S01]  /*23d50*/  LDL.S16 R123, [R1+0x204] ;  /* 0x00020400017b7983 */ /* 0x0009220000100600 */
[--C-:B------:R-:W-:Y:S03]  /*23d60*/  SHF.R.U32.HI R24, RZ, 0x18, R64.reuse ;  /* 0x00000018ff187819 */ /* 0x100fe60000011640 */
[----:B------:R2:W4:Y:S01]  /*23d70*/  LDL.S16 R103, [R1+0x1f4] ;  /* 0x0001f40001677983 */ /* 0x0005220000100600 */
[C---:B------:R-:W-:Y:S03]  /*23d80*/  ISETP.GE.U32.AND P1, PT, R193.reuse, R24, PT ;  /* 0x00000018c100720c */ /* 0x040fe60003f26070 */
[----:B------:R2:W4:Y:S04]  /*23d90*/  LDL.S16 R111, [R1+0x1b4] ;  /* 0x0001b400016f7983 */ /* 0x0005280000100600 */
[----:B------:R2:W4:Y:S01]  /*23da0*/  LDL.S16 R110, [R1+0x1b0] ;  /* 0x0001b000016e7983 */ /* 0x0005220000100600 */
[----:B---3--:R-:W-:Y:S01]  /*23db0*/  FADD.FTZ R35, R22, R23 ;  /* 0x0000001716237221 */ /* 0x008fe20000010000 */
[----:B------:R-:W-:Y:S01]  /*23dc0*/  LOP3.LUT R22, R20, 0xffff, RZ, 0xc0, !PT ;  /* 0x0000ffff14167812 */ /* 0x000fe200078ec0ff */
[----:B------:R-:W-:Y:S01]  /*23dd0*/  MUFU.EX2 R23, R154 ;  /* 0x0000009a00177308 */ /* 0x000fe20000000800 */
[----:B------:R3:W-:Y:S02]  /*23de0*/  ST.E.U16 desc[UR4][R6.64+0x2], R18 ;  /* 0x0000021206007985 */ /* 0x0007e4000c101504 */
[C---:B------:R-:W-:Y:S02]  /*23df0*/  ISETP.GE.U32.AND P3, PT, R193.reuse, R22, PT ;  /* 0x00000016c100720c */ /* 0x040fe40003f66070 */
[----:B------:R-:W-:Y:S01]  /*23e00*/  SHF.R.U32.HI R22, RZ, 0x10, R64 ;  /* 0x00000010ff167819 */ /* 0x000fe20000011640 */
[----:B------:R3:W-:Y:S01]  /*23e10*/  ST.E.U16 desc[UR4][R30.64+0x12], R0 ;  /* 0x000012001e007985 */ /* 0x0007e2000c101504 */
[----:B-1----:R-:W-:Y:S03]  /*23e20*/  IMAD.WIDE.U32 R76, R48, -0x2daee0ad, RZ ;  /* 0xd2511f53304c7825 */ /* 0x002fe600078e00ff */
[----:B------:R-:W1:Y:S01]  /*23e30*/  MUFU.EX2 R20, R117 ;  /* 0x0000007500147308 */ /* 0x000e620000000800 */
[----:B------:R-:W-:Y:S01]  /*23e40*/  LOP3.LUT R22, R22, 0xff, RZ, 0xc0, !PT ;  /* 0x000000ff16167812 */ /* 0x000fe200078ec0ff */
[----:B------:R3:W-:Y:S03]  /*23e50*/  ST.E.U16 desc[UR4][R30.64+0x10], R17 ;  /* 0x000010111e007985 */ /* 0x0007e6000c101504 */
[----:B------:R-:W-:Y:S05]  /*23e60*/  ISETP.GE.U32.AND P4, PT, R193, R22, PT ;  /* 0x00000016c100720c */ /* 0x000fea0003f86070 */
[----:B------:R-:W3:Y:S01]  /*23e70*/  MUFU.EX2 R22, R155 ;  /* 0x0000009b00167308 */ /* 0x000ee20000000800 */
[C---:B-1----:R-:W-:Y:S01]  /*23e80*/  F2FP.BF16.F32.PACK_AB R131, R20.reuse, R21 ;  /* 0x000000151483723e */ /* 0x042fe200000010ff */
[----:B------:R-:W-:Y:S01]  /*23e90*/  FADD.FTZ R29, R20, R25 ;  /* 0x00000019141d7221 */ /* 0x000fe20000010000 */
[----:B------:R-:W-:Y:S02]  /*23ea0*/  LOP3.LUT R20, R77, R132, R130, 0x96, !PT ;  /* 0x000000844d147212 */ /* 0x000fe400078e9682 */
[C---:B---3--:R-:W-:Y:S02]  /*23eb0*/  PRMT R18, R19.reuse, 0x7632, R18 ;  /* 0x0000763213127816 */ /* 0x048fe40000000012 */
[----:B------:R-:W-:Y:S02]  /*23ec0*/  LOP3.LUT R0, R20, 0xff, RZ, 0xc0, !PT ;  /* 0x000000ff14007812 */ /* 0x000fe400078ec0ff */
[----:B------:R-:W-:Y:S02]  /*23ed0*/  PRMT R230, R19, 0x5410, R18 ;  /* 0x0000541013e67816 */ /* 0x000fe40000000012 */
[C---:B------:R-:W-:Y:S01]  /*23ee0*/  F2FP.BF16.F32.PACK_AB R129, R22.reuse, R23 ;  /* 0x000000171681723e */ /* 0x040fe200000010ff */
[----:B------:R-:W-:Y:S04]  /*23ef0*/  FADD.FTZ R17, R23, R28 ;  /* 0x0000001c17117221 */ /* 0x000fe80000010000 */
[----:B------:R-:W-:Y:S01]  /*23f00*/  FADD.FTZ R32, R22, R17 ;  /* 0x0000001116207221 */ /* 0x000fe20000010000 */
[----:B------:R-:W-:Y:S04]  /*23f10*/  LOP3.LUT R17, R20, 0xffff, RZ, 0xc0, !PT ;  /* 0x0000ffff14117812 */ /* 0x000fe800078ec0ff */
[----:B------:R-:W-:Y:S01]  /*23f20*/  SHF.R.U32.HI R17, RZ, 0x8, R17 ;  /* 0x00000008ff117819 */ /* 0x000fe20000011611 */
[----:B--2---:R-:W-:Y:S05]  /*23f30*/  @!P6 HFMA2.BF16_V2 R109, -RZ.H0_H0, RZ.H0_H0, -R19.H0_H0 ;  /* 0x200000ffff6de231 */ /* 0x004fea0000340913 */
[----:B------:R-:W-:Y:S01]  /*23f40*/  PRMT R108, R109, 0x7610, R108 ;  /* 0x000076106d6c7816 */ /* 0x000fe2000000006c */
[----:B------:R1:W-:Y:S03]  /*23f50*/  @!P6 STL.S16 [R1+0x208], R109 ;  /* 0x0002086d0100e387 */ /* 0x0003e60000100600 */
[----:B------:R-:W-:Y:S02]  /*23f60*/  @!P6 PRMT R19, R108, 0x5410, RZ ;  /* 0x000054106c13e816 */ /* 0x000fe400000000ff */
[----:B------:R-:W-:Y:S01]  /*23f70*/  ISETP.GE.U32.AND P6, PT, R193, R0, PT ;  /* 0x00000000c100720c */ /* 0x000fe20003fc6070 */
[----:B------:R2:W3:Y:S01]  /*23f80*/  LDL.S16 R108, [R1+0x17c] ;  /* 0x00017c00016c7983 */ /* 0x0004e20000100600 */
[C---:B------:R-:W-:Y:S03]  /*23f90*/  PRMT R0, R66.reuse, 0x7610, R0 ;  /* 0x0000761042007816 */ /* 0x040fe60000000000 */
[----:B------:R2:W-:Y:S04]  /*23fa0*/  ST.E.U16 desc[UR4][R2.64+0x10], R19 ;  /* 0x0000101302007985 */ /* 0x0005e8000c101504 */
[----:B-1----:R1:W3:Y:S01]  /*23fb0*/  LDL.S16 R109, [R1+0x184] ;  /* 0x00018400016d7983 */ /* 0x0022e20000100600 */
[----:B--2---:R-:W-:Y:S02]  /*23fc0*/  LOP3.LUT R19, R17, 0xffff, RZ, 0xc0, !PT ;  /* 0x0000ffff11137812 */ /* 0x004fe400078ec0ff */
[----:B------:R-:W-:Y:S04]  /*23fd0*/  PRMT R17, R66, 0x7632, R17 ;  /* 0x0000763242117816 */ /* 0x000fe80000000011 */
[----:B------:R-:W-:Y:S01]  /*23fe0*/  PRMT R217, R0, 0x5410, R17 ;  /* 0x0000541000d97816 */ /* 0x000fe20000000011 */
[----:B----4-:R-:W-:Y:S02]  /*23ff0*/  @!P5 HFMA2.BF16_V2 R123, -RZ.H0_H0, RZ.H0_H0, -R18.H0_H0 ;  /* 0x200000ffff7bd231 */ /* 0x010fe40000340912 */
[----:B------:R-:W-:Y:S03]  /*24000*/  @!P0 HFMA2.BF16_V2 R103, -RZ.H0_H0, RZ.H0_H0, -R0.H0_H0 ;  /* 0x200000ffff678231 */ /* 0x000fe60000340900 */
[----:B------:R-:W-:Y:S01]  /*24010*/  PRMT R39, R123, 0x7610, R39 ;  /* 0x000076107b277816 */ /* 0x000fe20000000027 */
[----:B------:R-:W-:Y:S01]  /*24020*/  @!P5 STL.S16 [R1+0x204], R123 ;  /* 0x0002047b0100d387 */ /* 0x000fe20000100600 */
[----:B------:R-:W-:Y:S01]  /*24030*/  @!P3 HFMA2.BF16_V2 R111, -RZ.H0_H0, RZ.H0_H0, -R17.H0_H0 ;  /* 0x200000ffff6fb231 */ /* 0x000fe20000340911 */
[----:B------:R-:W-:Y:S02]  /*24040*/  PRMT R122, R103, 0x7610, R122 ;  /* 0x00007610677a7816 */ /* 0x000fe4000000007a */
[----:B------:R2:W-:Y:S01]  /*24050*/  @!P0 STL.S16 [R1+0x1f4], R103 ;  /* 0x0001f46701008387 */ /* 0x0005e20000100600 */
[----:B------:R-:W-:Y:S02]  /*24060*/  @!P5 PRMT R18, R39, 0x5410, RZ ;  /* 0x000054102712d816 */ /* 0x000fe400000000ff */
[----:B------:R-:W-:Y:S01]  /*24070*/  @!P0 PRMT R0, R122, 0x5410, RZ ;  /* 0x000054107a008816 */ /* 0x000fe200000000ff */
[----:B------:R1:W4:Y:S01]  /*24080*/  LDL.S16 R39, [R1+0x174] ;  /* 0x0001740001277983 */ /* 0x0003220000100600 */
[----:B------:R-:W-:Y:S02]  /*24090*/  PRMT R25, R111, 0x7610, R25 ;  /* 0x000076106f197816 */ /* 0x000fe40000000019 */
[----:B------:R-:W-:Y:S01]  /*240a0*/  ISETP.GE.U32.AND P5, PT, R193, R19, PT ;  /* 0x00000013c100720c */ /* 0x000fe20003fa6070 */
[----:B------:R1:W-:Y:S01]  /*240b0*/  ST.E.U16 desc[UR4][R2.64+0x12], R18 ;  /* 0x0000121202007985 */ /* 0x0003e2000c101504 */
[----:B------:R-:W-:Y:S03]  /*240c0*/  @!P3 PRMT R17, R25, 0x5410, RZ ;  /* 0x000054101911b816 */ /* 0x000fe600000000ff */
[----:B------:R1:W-:Y:S04]  /*240d0*/  ST.E.U16 desc[UR4][R8.64+0xe], R0 ;  /* 0x00000e0008007985 */ /* 0x0003e8000c101504 */
[----:B------:R1:W-:Y:S04]  /*240e0*/  ST.E.U16 desc[UR4][R8.64+0x10], R17 ;  /* 0x0000101108007985 */ /* 0x0003e8000c101504 */
[----:B--2---:R2:W2:Y:S04]  /*240f0*/  LDL.S16 R103, [R1+0x178] ;  /* 0x0001780001677983 */ /* 0x0044a80000100600 */
[----:B------:R1:W-:Y:S02]  /*24100*/  @!P3 STL.S16 [R1+0x1b4], R111 ;  /* 0x0001b46f0100b387 */ /* 0x0003e40000100600 */
[----:B-1----:R-:W-:Y:S02]  /*24110*/  SHF.R.U32.HI R18, RZ, 0x10, R20 ;  /* 0x00000010ff127819 */ /* 0x002fe40000011614 */
[----:B------:R-:W-:Y:S02]  /*24120*/  PRMT R0, R58, 0x7610, R0 ;  /* 0x000076103a007816 */ /* 0x000fe40000000000 */
[----:B------:R-:W-:Y:S02]  /*24130*/  LOP3.LUT R19, R18, 0xff, RZ, 0xc0, !PT ;  /* 0x000000ff12137812 */ /* 0x000fe400078ec0ff */
[----:B------:R-:W-:Y:S01]  /*24140*/  PRMT R18, R58, 0x7632, R18 ;  /* 0x000076323a127816 */ /* 0x000fe20000000012 */
[----:B------:R-:W-:Y:S01]  /*24150*/  @!P4 HFMA2.BF16_V2 R110, -RZ.H0_H0, RZ.H0_H0, -R0.H0_H0 ;  /* 0x200000ffff6ec231 */ /* 0x000fe20000340900 */
[C---:B------:R-:W-:Y:S02]  /*24160*/  ISETP.GE.U32.AND P0, PT, R193.reuse, R19, PT ;  /* 0x00000013c100720c */ /* 0x040fe40003f06070 */
[----:B------:R-:W-:Y:S02]  /*24170*/  PRMT R216, R0, 0x5410, R18 ;  /* 0x0000541000d87816 */ /* 0x000fe40000000012 */
[----:B------:R-:W-:Y:S01]  /*24180*/  PRMT R24, R110, 0x7610, R24 ;  /* 0x000076106e187816 */ /* 0x000fe20000000018 */
[----:B------:R1:W-:Y:S01]  /*24190*/  @!P4 STL.S16 [R1+0x1b0], R110 ;  /* 0x0001b06e0100c387 */ /* 0x0003e20000100600 */
[----:B------:R-:W-:Y:S02]  /*241a0*/  PRMT R17, R56, 0x7610, R17 ;  /* 0x0000761038117816 */ /* 0x000fe40000000011 */
[----:B------:R-:W-:Y:S01]  /*241b0*/  @!P4 PRMT R0, R24, 0x5410, RZ ;  /* 0x000054101800c816 */ /* 0x000fe200000000ff */
[----:B------:R2:W2:Y:S01]  /*241c0*/  LDL.S16 R25, [R1+0x170] ;  /* 0x0001700001197983 */ /* 0x0004a20000100600 */
[----:B------:R-:W-:Y:S01]  /*241d0*/  SHF.R.U32.HI R19, RZ, 0x18, R20 ;  /* 0x00000018ff137819 */ /* 0x000fe20000011614 */
[----:B------:R-:W-:Y:S02]  /*241e0*/  IMAD.MOV.U32 R111, RZ, RZ, R107 ;  /* 0x000000ffff6f7224 */ /* 0x000fe400078e006b */
[----:B------:R2:W2:Y:S01]  /*241f0*/  LDL.S16 R24, [R1+0x16c] ;  /* 0x00016c0001187983 */ /* 0x0004a20000100600 */
[----:B------:R-:W-:Y:S02]  /*24200*/  ISETP.GE.U32.AND P3, PT, R193, R19, PT ;  /* 0x00000013c100720c */ /* 0x000fe40003f66070 */
[----:B------:R-:W-:Y:S01]  /*24210*/  PRMT R19, R56, 0x7632, R19 ;  /* 0x0000763238137816 */ /* 0x000fe20000000013 */
[----:B------:R1:W-:Y:S03]  /*24220*/  ST.E.U16 desc[UR4][R6.64+0x10], R0 ;  /* 0x0000100006007985 */ /* 0x0003e6000c101504 */
[----:B------:R-:W-:Y:S01]  /*24230*/  PRMT R247, R17, 0x5410, R19 ;  /* 0x0000541011f77816 */ /* 0x000fe20000000013 */
[----:B-1----:R-:W-:Y:S01]  /*24240*/  IMAD.MOV.U32 R110, RZ, RZ, R106 ;  /* 0x000000ffff6e7224 */ /* 0x002fe200078e006a */
[C---:B------:R-:W-:Y:S04]  /*24250*/  PRMT R0, R16.reuse, 0x7632, R0 ;  /* 0x0000763210007816 */ /* 0x040fe80000000000 */
[----:B------:R-:W-:Y:S01]  /*24260*/  PRMT R248, R16, 0x5410, R0 ;  /* 0x0000541010f87816 */ /* 0x000fe20000000000 */
[----:B---3--:R-:W-:Y:S05]  /*24270*/  @!P6 HFMA2.BF16_V2 R108, -RZ.H0_H0, RZ.H0_H0, -R16.H0_H0 ;  /* 0x200000ffff6ce231 */ /* 0x008fea0000340910 */
[----:B------:R-:W-:Y:S04]  /*24280*/  PRMT R66, R108, 0x7610, R66 ;  /* 0x000076106c427816 */ /* 0x000fe80000000042 */
[----:B------:R-:W-:Y:S01]  /*24290*/  @!P6 PRMT R16, R66, 0x5410, RZ ;  /* 0x000054104210e816 */ /* 0x000fe200000000ff */
[----:B------:R-:W-:Y:S05]  /*242a0*/  @!P1 HFMA2.BF16_V2 R109, -RZ.H0_H0, RZ.H0_H0, -R18.H0_H0 ;  /* 0x200000ffff6d9231 */ /* 0x000fea0000340912 */
[----:B------:R-:W-:Y:S01]  /*242b0*/  PRMT R38, R109, 0x7610, R38 ;  /* 0x000076106d267816 */ /* 0x000fe20000000026 */
[----:B------:R-:W-:Y:S03]  /*242c0*/  @!P1 STL.S16 [R1+0x184], R109 ;  /* 0x0001846d01009387 */ /* 0x000fe60000100600 */
[----:B------:R-:W-:Y:S01]  /*242d0*/  @!P1 PRMT R18, R38, 0x5410, RZ ;  /* 0x0000541026129816 */ /* 0x000fe200000000ff */
[----:B------:R-:W-:Y:S04]  /*242e0*/  @!P6 STL.S16 [R1+0x17c], R108 ;  /* 0x00017c6c0100e387 */ /* 0x000fe80000100600 */
[----:B------:R1:W-:Y:S04]  /*242f0*/  ST.E.U16 desc[UR4][R6.64+0x12], R18 ;  /* 0x0000121206007985 */ /* 0x0003e8000c101504 */
[----:B------:R-:W-:Y:S01]  /*24300*/  ST.E.U16 desc[UR4][R30.64+0x20], R16 ;  /* 0x000020101e007985 */ /* 0x000fe2000c101504 */
[----:B----4-:R-:W-:Y:S05]  /*24310*/  @!P0 HFMA2.BF16_V2 R39, -RZ.H0_H0, RZ.H0_H0, -R17.H0_H0 ;  /* 0x200000ffff278231 */ /* 0x010fea0000340911 */
[----:B------:R-:W-:Y:S04]  /*24320*/  PRMT R26, R39, 0x7610, R26 ;  /* 0x00007610271a7816 */ /* 0x000fe8000000001a */
[----:B------:R-:W-:Y:S02]  /*24330*/  @!P0 PRMT R17, R26, 0x5410, RZ ;  /* 0x000054101a118816 */ /* 0x000fe400000000ff */
[----:B------:R-:W-:Y:S01]  /*24340*/  MUFU.EX2 R26, R162 ;  /* 0x000000a2001a7308 */ /* 0x000fe20000000800 */
[----:B--2---:R-:W-:Y:S05]  /*24350*/  @!P5 HFMA2.BF16_V2 R103, -RZ.H0_H0, RZ.H0_H0, -R0.H0_H0 ;  /* 0x200000ffff67d231 */ /* 0x004fea0000340900 */
[----:B------:R-:W-:Y:S01]  /*24360*/  PRMT R58, R103, 0x7610, R58 ;  /* 0x00007610673a7816 */ /* 0x000fe2000000003a */
[----:B------:R-:W-:Y:S03]  /*24370*/  @!P5 STL.S16 [R1+0x178], R103 ;  /* 0x000178670100d387 */ /* 0x000fe60000100600 */
[----:B------:R-:W-:Y:S01]  /*24380*/  @!P5 PRMT R0, R58, 0x5410, RZ ;  /* 0x000054103a00d816 */ /* 0x000fe200000000ff */
[----:B------:R2:W-:Y:S04]  /*24390*/  @!P0 STL.S16 [R1+0x174], R39 ;  /* 0x0001742701008387 */ /* 0x0005e80000100600 */
[----:B------:R3:W-:Y:S04]  /*243a0*/  ST.E.U16 desc[UR4][R30.64+0x22], R0 ;  /* 0x000022001e007985 */ /* 0x0007e8000c101504 */
[----:B------:R4:W-:Y:S04]  /*243b0*/  ST.E.U16 desc[UR4][R2.64+0x20], R17 ;  /* 0x0000201102007985 */ /* 0x0009e8000c101504 */
[----:B-1----:R1:W4:Y:S01]  /*243c0*/  LDL.S16 R18, [R1+0x164] ;  /* 0x0001640001127983 */ /* 0x0023220000100600 */
[----:B------:R-:W-:Y:S05]  /*243d0*/  @!P3 HFMA2.BF16_V2 R25, -RZ.H0_H0, RZ.H0_H0, -R19.H0_H0 ;  /* 0x200000ffff19b231 */ /* 0x000fea0000340913 */
[----:B------:R-:W-:Y:S01]  /*243e0*/  @!P3 STL.S16 [R1+0x170], R25 ;  /* 0x000170190100b387 */ /* 0x000fe20000100600 */
[----:B--2---:R-:W-:Y:S05]  /*243f0*/  IMAD.WIDE.U32 R38, R36, -0x2daee0ad, RZ ;  /* 0xd2511f5324267825 */ /* 0x004fea00078e00ff */
[----:B---3--:R-:W-:Y:S04]  /*24400*/  LOP3.LUT R0, R39, R132, R118, 0x96, !PT ;  /* 0x0000008427007212 */ /* 0x008fe800078e9676 */
[----:B------:R-:W-:Y:S02]  /*24410*/  LOP3.LUT R16, R0, 0xff, RZ, 0xc0, !PT ;  /* 0x000000ff00107812 */ /* 0x000fe400078ec0ff */
[----:B----4-:R-:W-:Y:S02]  /*24420*/  PRMT R17, R25, 0x7610, R17 ;  /* 0x0000761019117816 */ /* 0x010fe40000000011 */
[----:B------:R-:W-:Y:S02]  /*24430*/  ISETP.GE.U32.AND P0, PT, R193, R16, PT ;  /* 0x00000010c100720c */ /* 0x000fe40003f06070 */
[----:B------:R-:W-:Y:S02]  /*24440*/  @!P3 PRMT R19, R17, 0x5410, RZ ;  /* 0x000054101113b816 */ /* 0x000fe400000000ff */
[C---:B------:R-:W-:Y:S03]  /*24450*/  PRMT R16, R15.reuse, 0x7632, R16 ;  /* 0x000076320f107816 */ /* 0x040fe60000000010 */
[----:B------:R2:W-:Y:S01]  /*24460*/  ST.E.U16 desc[UR4][R2.64+0x22], R19 ;  /* 0x0000221302007985 */ /* 0x0005e2000c101504 */
[----:B------:R-:W-:Y:S05]  /*24470*/  PRMT R236, R15, 0x5410, R16 ;  /* 0x000054100fec7816 */ /* 0x000fea0000000010 */
[----:B------:R-:W-:Y:S05]  /*24480*/  @!P0 HFMA2.BF16_V2 R24, -RZ.H0_H0, RZ.H0_H0, -R15.H0_H0 ;  /* 0x200000ffff188231 */ /* 0x000fea000034090f */
[----:B------:R-:W-:Y:S01]  /*24490*/  PRMT R20, R24, 0x7610, R20 ;  /* 0x0000761018147816 */ /* 0x000fe20000000014 */
[----:B------:R3:W-:Y:S03]  /*244a0*/  @!P0 STL.S16 [R1+0x16c], R24 ;  /* 0x00016c1801008387 */ /* 0x0007e60000100600 */
[----:B------:R-:W-:Y:S01]  /*244b0*/  @!P0 PRMT R15, R20, 0x5410, RZ ;  /* 0x00005410140f8816 */ /* 0x000fe200000000ff */
[----:B------:R1:W4:Y:S04]  /*244c0*/  LDL.S16 R17, [R1+0x154] ;  /* 0x0001540001117983 */ /* 0x0003280000100600 */
[----:B------:R1:W4:Y:S04]  /*244d0*/  LDL.S16 R20, [R1+0x15c] ;  /* 0x00015c0001147983 */ /* 0x0003280000100600 */
[----:B------:R1:W-:Y:S01]  /*244e0*/  ST.E.U16 desc[UR4][R8.64+0x1e], R15 ;  /* 0x00001e0f08007985 */ /* 0x0003e2000c101504 */
[----:B--2---:R-:W-:Y:S03]  /*244f0*/  MUFU.EX2 R19, R96 ;  /* 0x0000006000137308 */ /* 0x004fe60000000800 */
[----:B------:R2:W2:Y:S07]  /*24500*/  LDL.S16 R58, [R1+0x150] ;  /* 0x00015000013a7983 */ /* 0x0004ae0000100600 */
[----:B---3--:R-:W3:Y:S01]  /*24510*/  MUFU.EX2 R24, R163 ;  /* 0x000000a300187308 */ /* 0x008ee20000000800 */
[----:B-1----:R-:W-:Y:S02]  /*24520*/  LOP3.LUT R15, R0, 0xffff, RZ, 0xc0, !PT ;  /* 0x0000ffff000f7812 */ /* 0x002fe400078ec0ff */
[----:B---3--:R-:W-:Y:S02]  /*24530*/  F2FP.BF16.F32.PACK_AB R54, R24, R26 ;  /* 0x0000001a1836723e */ /* 0x008fe400000010ff */
[----:B------:R-:W-:Y:S04]  /*24540*/  SHF.R.U32.HI R15, RZ, 0x8, R15 ;  /* 0x00000008ff0f7819 */ /* 0x000fe8000001160f */
[----:B------:R-:W-:Y:S04]  /*24550*/  LOP3.LUT R15, R15, 0xffff, RZ, 0xc0, !PT ;  /* 0x0000ffff0f0f7812 */ /* 0x000fe800078ec0ff */
[C---:B------:R-:W-:Y:S02]  /*24560*/  ISETP.GE.U32.AND P5, PT, R193.reuse, R15, PT ;  /* 0x0000000fc100720c */ /* 0x040fe40003fa6070 */
[--C-:B------:R-:W-:Y:S04]  /*24570*/  SHF.R.U32.HI R15, RZ, 0x18, R0.reuse ;  /* 0x00000018ff0f7819 */ /* 0x100fe80000011600 */
[C---:B------:R-:W-:Y:S02]  /*24580*/  ISETP.GE.U32.AND P1, PT, R193.reuse, R15, PT ;  /* 0x0000000fc100720c */ /* 0x040fe40003f26070 */
[C---:B------:R-:W-:Y:S04]  /*24590*/  LOP3.LUT R15, R76.reuse, 0xff, RZ, 0xc0, !PT ;  /* 0x000000ff4c0f7812 */ /* 0x040fe800078ec0ff */
[----:B------:R-:W-:Y:S02]  /*245a0*/  ISETP.GE.U32.AND P3, PT, R193, R15, PT ;  /* 0x0000000fc100720c */ /* 0x000fe40003f66070 */
[----:B------:R-:W-:Y:S02]  /*245b0*/  SHF.R.U32.HI R15, RZ, 0x10, R0 ;  /* 0x00000010ff0f7819 */ /* 0x000fe40000011600 */
[----:B------:R-:W-:Y:S02]  /*245c0*/  LOP3.LUT R0, R76, 0xffff, RZ, 0xc0, !PT ;  /* 0x0000ffff4c007812 */ /* 0x000fe400078ec0ff */
[----:B------:R-:W-:Y:S02]  /*245d0*/  LOP3.LUT R15, R15, 0xff, RZ, 0xc0, !PT ;  /* 0x000000ff0f0f7812 */ /* 0x000fe400078ec0ff */
[----:B------:R-:W-:Y:S02]  /*245e0*/  SHF.R.U32.HI R0, RZ, 0x8, R0 ;  /* 0x00000008ff007819 */ /* 0x000fe40000011600 */
[C---:B------:R-:W-:Y:S02]  /*245f0*/  ISETP.GE.U32.AND P4, PT, R193.reuse, R15, PT ;  /* 0x0000000fc100720c */ /* 0x040fe40003f86070 */
[----:B------:R-:W-:Y:S02]  /*24600*/  LOP3.LUT R0, R0, 0xffff, RZ, 0xc0, !PT ;  /* 0x0000ffff00007812 */ /* 0x000fe400078ec0ff */
[----:B------:R-:W-:Y:S02]  /*24610*/  SHF.R.U32.HI R15, RZ, 0x10, R76 ;  /* 0x00000010ff0f7819 */ /* 0x000fe4000001164c */
[----:B------:R-:W-:Y:S02]  /*24620*/  ISETP.GE.U32.AND P0, PT, R193, R0, PT ;  /* 0x00000000c100720c */ /* 0x000fe40003f06070 */
[----:B------:R-:W-:Y:S02]  /*24630*/  PRMT R0, R57, 0x7610, R0 ;  /* 0x0000761039007816 */ /* 0x000fe40000000000 */
[----:B------:R-:W-:Y:S04]  /*24640*/  LOP3.LUT R15, R15, 0xff, RZ, 0xc0, !PT ;  /* 0x000000ff0f0f7812 */ /* 0x000fe800078ec0ff */
[----:B------:R-:W-:Y:S02]  /*24650*/  ISETP.GE.U32.AND P6, PT, R193, R15, PT ;  /* 0x0000000fc100720c */ /* 0x000fe40003fc6070 */
[----:B------:R-:W-:Y:S04]  /*24660*/  PRMT R15, R57, 0x7632, R15 ;  /* 0x00007632390f7816 */ /* 0x000fe8000000000f */
[----:B------:R-:W-:Y:S01]  /*24670*/  PRMT R227, R0, 0x5410, R15 ;  /* 0x0000541000e37816 */ /* 0x000fe2000000000f */
[----:B------:R-:W-:Y:S05]  /*24680*/  @!P5 HFMA2.BF16_V2 R18, -RZ.H0_H0, RZ.H0_H0, -R16.H0_H0 ;  /* 0x200000ffff12d231 */ /* 0x000fea0000340910 */
[----:B------:R-:W-:Y:S01]  /*24690*/  PRMT R22, R18, 0x7610, R22 ;  /* 0x0000761012167816 */ /* 0x000fe20000000016 */
[----:B------:R1:W-:Y:S03]  /*246a0*/  @!P5 STL.S16 [R1+0x164], R18 ;  /* 0x000164120100d387 */ /* 0x0003e60000100600 */
[----:B------:R-:W-:Y:S05]  /*246b0*/  @!P5 PRMT R16, R22, 0x5410, RZ ;  /* 0x000054101610d816 */ /* 0x000fea00000000ff */
[----:B------:R3:W-:Y:S01]  /*246c0*/  ST.E.U16 desc[UR4][R8.64+0x20], R16 ;  /* 0x0000201008007985 */ /* 0x0007e2000c101504 */
[----:B-1----:R-:W1:Y:S01]  /*246d0*/  MUFU.EX2 R18, R67 ;  /* 0x0000004300127308 */ /* 0x002e620000000800 */
[----:B---3--:R-:W-:Y:S02]  /*246e0*/  LOP3.LUT R16, R38, 0xff, RZ, 0xc0, !PT ;  /* 0x000000ff26107812 */ /* 0x008fe400078ec0ff */
[----:B-1----:R-:W-:Y:S01]  /*246f0*/  F2FP.BF16.F32.PACK_AB R127, R18, R19 ;  /* 0x00000013127f723e */ /* 0x002fe200000010ff */
[----:B----4-:R-:W-:Y:S05]  /*24700*/  @!P4 HFMA2.BF16_V2 R17, -RZ.H0_H0, RZ.H0_H0, -R0.H0_H0 ;  /* 0x200000ffff11c231 */ /* 0x010fea0000340900 */
[----:B------:R-:W-:Y:S01]  /*24710*/  PRMT R21, R17, 0x7610, R21 ;  /* 0x0000761011157816 */ /* 0x000fe20000000015 */
[----:B------:R1:W-:Y:S03]  /*24720*/  @!P4 STL.S16 [R1+0x154], R17 ;  /* 0x000154110100c387 */ /* 0x0003e60000100600 */
[----:B------:R-:W-:Y:S01]  /*24730*/  @!P4 PRMT R0, R21, 0x5410, RZ ;  /* 0x000054101500c816 */ /* 0x000fe200000000ff */
[----:B------:R4:W3:Y:S01]  /*24740*/  LDL.S16 R57, [R1+0x158] ;  /* 0x0001580001397983 */ /* 0x0008e20000100600 */
[C---:B------:R-:W-:Y:S01]  /*24750*/  ISETP.GE.U32.AND P4, PT, R193.reuse, R16, PT ;  /* 0x00000010c100720c */ /* 0x040fe20003f86070 */
[----:B--2---:R-:W-:Y:S01]  /*24760*/  @!P1 HFMA2.BF16_V2 R58, -RZ.H0_H0, RZ.H0_H0, -R15.H0_H0 ;  /* 0x200000ffff3a9231 */ /* 0x004fe2000034090f */
[----:B------:R-:W-:Y:S01]  /*24770*/  LOP3.LUT R16, R38, 0xffff, RZ, 0xc0, !PT ;  /* 0x0000ffff26107812 */ /* 0x000fe200078ec0ff */
[----:B------:R2:W-:Y:S01]  /*24780*/  ST.E.U16 desc[UR4][R6.64+0x20], R0 ;  /* 0x0000200006007985 */ /* 0x0005e2000c101504 */
[----:B------:R-:W-:Y:S02]  /*24790*/  MUFU.EX2 R21, R157 ;  /* 0x0000009d00157308 */ /* 0x000fe40000000800 */
[----:B------:R-:W-:Y:S01]  /*247a0*/  SHF.R.U32.HI R16, RZ, 0x8, R16 ;  /* 0x00000008ff107819 */ /* 0x000fe20000011610 */
[----:B------:R4:W4:Y:S03]  /*247b0*/  LDL.S16 R56, [R1+0x138] ;  /* 0x0001380001387983 */ /* 0x0009260000100600 */
[----:B------:R-:W-:Y:S01]  /*247c0*/  LOP3.LUT R16, R16, 0xffff, RZ, 0xc0, !PT ;  /* 0x0000ffff10107812 */ /* 0x000fe200078ec0ff */
[----:B------:R3:W4:Y:S04]  /*247d0*/  LDL.S16 R25, [R1+0x134] ;  /* 0x0001340001197983 */ /* 0x0007280000100600 */
[----:B------:R3:W4:Y:S01]  /*247e0*/  LDL.S16 R22, [R1+0x12c] ;  /* 0x00012c0001167983 */ /* 0x0007220000100600 */
[----:B-1----:R-:W-:Y:S04]  /*247f0*/  SHF.R.U32.HI R17, RZ, 0x18, R76 ;  /* 0x00000018ff117819 */ /* 0x002fe8000001164c */
[----:B------:R-:W-:Y:S02]  /*24800*/  ISETP.GE.U32.AND P5, PT, R193, R17, PT ;  /* 0x00000011c100720c */ /* 0x000fe40003fa6070 */
[C---:B------:R-:W-:Y:S02]  /*24810*/  PRMT R17, R59.reuse, 0x7632, R17 ;  /* 0x000076323b117816 */ /* 0x040fe40000000011 */
[----:B--2---:R-:W-:Y:S04]  /*24820*/  PRMT R0, R59, 0x7610, R0 ;  /* 0x000076103b007816 */ /* 0x004fe80000000000 */
[----:B------:R-:W-:Y:S01]  /*24830*/  PRMT R240, R0, 0x5410, R17 ;  /* 0x0000541000f07816 */ /* 0x000fe20000000011 */
[----:B------:R-:W-:Y:S05]  /*24840*/  @!P3 HFMA2.BF16_V2 R20, -RZ.H0_H0, RZ.H0_H0, -R0.H0_H0 ;  /* 0x200000ffff14b231 */ /* 0x000fea0000340900 */
[----:B------:R-:W-:Y:S01]  /*24850*/  PRMT R27, R20, 0x7610, R27 ;  /* 0x00007610141b7816 */ /* 0x000fe2000000001b */
[----:B------:R1:W-:Y:S03]  /*24860*/  @!P3 STL.S16 [R1+0x15c], R20 ;  /* 0x00015c140100b387 */ /* 0x0003e60000100600 */
[----:B------:R-:W-:Y:S02]  /*24870*/  @!P3 PRMT R0, R27, 0x5410, RZ ;  /* 0x000054101b00b816 */ /* 0x000fe400000000ff */
[----:B------:R-:W-:Y:S01]  /*24880*/  ISETP.GE.U32.AND P3, PT, R193, R16, PT ;  /* 0x00000010c100720c */ /* 0x000fe20003f66070 */
[----:B------:R2:W2:Y:S01]  /*24890*/  LDL.S16 R27, [R1+0x128] ;  /* 0x00012800011b7983 */ /* 0x0004a20000100600 */
[----:B------:R-:W-:Y:S03]  /*248a0*/  SHF.R.U32.HI R16, RZ, 0x10, R38 ;  /* 0x00000010ff107819 */ /* 0x000fe60000011626 */
[----:B------:R-:W-:Y:S01]  /*248b0*/  @!P1 STL.S16 [R1+0x150], R58 ;  /* 0x0001503a01009387 */ /* 0x000fe20000100600 */
[----:B------:R-:W-:Y:S01]  /*248c0*/  LOP3.LUT R16, R16, 0xff, RZ, 0xc0, !PT ;  /* 0x000000ff10107812 */ /* 0x000fe200078ec0ff */
[----:B-1----:R-:W-:Y:S02]  /*248d0*/  FADD.FTZ R20, R19, R33 ;  /* 0x0000002113147221 */ /* 0x002fe40000010000 */
[----:B------:R-:W-:Y:S02]  /*248e0*/  MUFU.EX2 R19, R135 ;  /* 0x0000008700137308 */ /* 0x000fe40000000800 */
[----:B------:R-:W-:Y:S01]  /*248f0*/  FADD.FTZ R33, R18, R20 ;  /* 0x0000001412217221 */ /* 0x000fe20000010000 */
[----:B------:R-:W-:Y:S04]  /*24900*/  PRMT R18, R58, 0x7610, R18 ;  /* 0x000076103a127816 */ /* 0x000fe80000000012 */
[----:B------:R-:W-:Y:S03]  /*24910*/  @!P1 PRMT R15, R18, 0x5410, RZ ;  /* 0x00005410120f9816 */ /* 0x000fe600000000ff */
[----:B------:R-:W1:Y:S01]  /*24920*/  MUFU.EX2 R20, R158 ;  /* 0x0000009e00147308 */ /* 0x000e620000000800 */
[----:B------:R-:W-:Y:S02]  /*24930*/  ISETP.GE.U32.AND P1, PT, R193, R16, PT ;  /* 0x00000010c100720c */ /* 0x000fe40003f26070 */
[C---:B------:R-:W-:Y:S01]  /*24940*/  PRMT R16, R37.reuse, 0x7610, R16 ;  /* 0x0000761025107816 */ /* 0x040fe20000000010 */
[----:B------:R1:W-:Y:S04]  /*24950*/  ST.E.U16 desc[UR4][R6.64+0x22], R15 ;  /* 0x0000220f06007985 */ /* 0x0003e8000c101504 */
[----:B------:R1:W-:Y:S02]  /*24960*/  ST.E.U16 desc[UR4][R30.64+0x30], R0 ;  /* 0x000030001e007985 */ /* 0x0003e4000c101504 */
[----:B------:R-:W1:Y:S02]  /*24970*/  MUFU.EX2 R18, R152 ;  /* 0x0000009800127308 */ /* 0x000e640000000800 */
[----:B-1----:R-:W-:Y:S02]  /*24980*/  F2FP.BF16.F32.PACK_AB R128, R20, R21 ;  /* 0x000000151480723e */ /* 0x002fe400000010ff */
[----:B------:R-:W-:Y:S02]  /*24990*/  F2FP.BF16.F32.PACK_AB R125, R18, R19 ;  /* 0x00000013127d723e */ /* 0x000fe400000010ff */
[----:B------:R-:W-:Y:S02]  /*249a0*/  PRMT R15, R37, 0x7632, R15 ;  /* 0x00007632250f7816 */ /* 0x000fe4000000000f */
[----:B------:R-:W-:Y:S02]  /*249b0*/  SHF.R.U32.HI R0, RZ, 0x18, R38 ;  /* 0x00000018ff007819 */ /* 0x000fe40000011626 */
[----:B------:R-:W-:Y:S01]  /*249c0*/  PRMT R234, R16, 0x5410, R15 ;  /* 0x0000541010ea7816 */ /* 0x000fe2000000000f */
[----:B---3--:R-:W-:Y:S05]  /*249d0*/  @!P0 HFMA2.BF16_V2 R57, -RZ.H0_H0, RZ.H0_H0, -R17.H0_H0 ;  /* 0x200000ffff398231 */ /* 0x008fea0000340911 */
[----:B------:R-:W-:Y:S01]  /*249e0*/  PRMT R51, R57, 0x7610, R51 ;  /* 0x0000761039337816 */ /* 0x000fe20000000033 */
[----:B------:R-:W-:Y:S01]  /*249f0*/  @!P0 STL.S16 [R1+0x158], R57 ;  /* 0x0001583901008387 */ /* 0x000fe20000100600 */
[----:B----4-:R-:W-:Y:S02]  /*24a00*/  @!P6 HFMA2.BF16_V2 R56, -RZ.H0_H0, RZ.H0_H0, -R16.H0_H0 ;  /* 0x200000ffff38e231 */ /* 0x010fe40000340910 */
[----:B------:R-:W-:Y:S02]  /*24a10*/  @!P0 PRMT R17, R51, 0x5410, RZ ;  /* 0x0000541033118816 */ /* 0x000fe400000000ff */
[----:B------:R-:W-:Y:S01]  /*24a20*/  ISETP.GE.U32.AND P0, PT, R193, R0, PT ;  /* 0x00000000c100720c */ /* 0x000fe20003f06070 */
[----:B------:R1:W3:Y:S01]  /*24a30*/  LDL.S16 R51, [R1+0x14c] ;  /* 0x00014c0001337983 */ /* 0x0002e20000100600 */
[----:B------:R-:W-:Y:S01]  /*24a40*/  PRMT R0, R14, 0x7632, R0 ;  /* 0x000076320e007816 */ /* 0x000fe20000000000 */
[----:B------:R-:W-:Y:S01]  /*24a50*/  @!P5 HFMA2.BF16_V2 R25, -RZ.H0_H0, RZ.H0_H0, -R15.H0_H0 ;  /* 0x200000ffff19d231 */ /* 0x000fe2000034090f */
[----:B------:R-:W-:Y:S01]  /*24a60*/  PRMT R23, R56, 0x7610, R23 ;  /* 0x0000761038177816 */ /* 0x000fe20000000017 */
[----:B------:R-:W-:Y:S01]  /*24a70*/  @!P6 STL.S16 [R1+0x138], R56 ;  /* 0x000138380100e387 */ /* 0x000fe20000100600 */
[----:B------:R-:W-:Y:S01]  /*24a80*/  PRMT R163, R14, 0x5410, R0 ;  /* 0x000054100ea37816 */ /* 0x000fe20000000000 */
[----:B------:R-:W-:Y:S01]  /*24a90*/  @!P4 HFMA2.BF16_V2 R22, -RZ.H0_H0, RZ.H0_H0, -R14.H0_H0 ;  /* 0x200000ffff16c231 */ /* 0x000fe2000034090e */
[----:B------:R-:W-:Y:S01]  /*24aa0*/  @!P6 PRMT R16, R23, 0x5410, RZ ;  /* 0x000054101710e816 */ /* 0x000fe200000000ff */
[----:B------:R4:W-:Y:S01]  /*24ab0*/  @!P5 STL.S16 [R1+0x134], R25 ;  /* 0x000134190100d387 */ /* 0x0009e20000100600 */
[----:B------:R-:W-:Y:S01]  /*24ac0*/  PRMT R28, R25, 0x7610, R28 ;  /* 0x00007610191c7816 */ /* 0x000fe2000000001c */
[----:B------:R-:W1:Y:S01]  /*24ad0*/  MUFU.EX2 R23, R97 ;  /* 0x0000006100177308 */ /* 0x000e620000000800 */
[----:B------:R-:W-:Y:S01]  /*24ae0*/  PRMT R36, R22, 0x7610, R36 ;  /* 0x0000761016247816 */ /* 0x000fe20000000024 */
[----:B------:R1:W-:Y:S01]  /*24af0*/  @!P4 STL.S16 [R1+0x12c], R22 ;  /* 0x00012c160100c387 */ /* 0x0003e20000100600 */
[----:B------:R-:W-:Y:S02]  /*24b00*/  @!P5 PRMT R15, R28, 0x5410, RZ ;  /* 0x000054101c0fd816 */ /* 0x000fe400000000ff */
[----:B------:R-:W-:Y:S01]  /*24b10*/  @!P4 PRMT R14, R36, 0x5410, RZ ;  /* 0x00005410240ec816 */ /* 0x000fe200000000ff */
[----:B------:R-:W-:Y:S04]  /*24b20*/  ST.E.U16 desc[UR4][R30.64+0x32], R17 ;  /* 0x000032111e007985 */ /* 0x000fe8000c101504 */
[----:B------:R1:W-:Y:S04]  /*24b30*/  ST.E.U16 desc[UR4][R2.64+0x30], R16 ;  /* 0x0000301002007985 */ /* 0x0003e8000c101504 */
[----:B------:R1:W-:Y:S04]  /*24b40*/  ST.E.U16 desc[UR4][R2.64+0x32], R15 ;  /* 0x0000320f02007985 */ /* 0x0003e8000c101504 */
[----:B------:R1:W-:Y:S01]  /*24b50*/  ST.E.U16 desc[UR4][R8.64+0x2e], R14 ;  /* 0x00002e0e08007985 */ /* 0x0003e2000c101504 */
[----:B----4-:R-:W4:Y:S01]  /*24b60*/  MUFU.EX2 R25, R159 ;  /* 0x0000009f00197308 */ /* 0x010f220000000800 */
[----:B--2---:R-:W-:Y:S02]  /*24b70*/  @!P3 HFMA2.BF16_V2 R27, -RZ.H0_H0, RZ.H0_H0, -R0.H0_H0 ;  /* 0x200000ffff1bb231 */ /* 0x004fe40000340900 */
[--C-:B-1----:R-:W-:Y:S03]  /*24b80*/  FADD.FTZ R22, R21, R35.reuse ;  /* 0x0000002315167221 */ /* 0x102fe60000010000 */
[----:B------:R-:W-:Y:S01]  /*24b90*/  PRMT R35, R27, 0x7610, R35 ;  /* 0x000076101b237816 */ /* 0x000fe20000000023 */
[----:B------:R1:W-:Y:S03]  /*24ba0*/  @!P3 STL.S16 [R1+0x128], R27 ;  /* 0x0001281b0100b387 */ /* 0x0003e60000100600 */
[----:B------:R-:W-:Y:S01]  /*24bb0*/  @!P3 PRMT R0, R35, 0x5410, RZ ;  /* 0x000054102300b816 */ /* 0x000fe200000000ff */
[----:B------:R2:W2:Y:S01]  /*24bc0*/  LDL.S16 R36, [R1+0x168] ;  /* 0x0001680001247983 */ /* 0x0004a20000100600 */
[----:B------:R-:W-:Y:S03]  /*24bd0*/  FADD.FTZ R16, R26, R32 ;  /* 0x000000201a107221 */ /* 0x000fe60000010000 */
[----:B------:R2:W2:Y:S01]  /*24be0*/  LDL.S16 R26, [R1+0x19c] ;  /* 0x00019c00011a7983 */ /* 0x0004a20000100600 */
[----:B------:R-:W-:Y:S01]  /*24bf0*/  FADD.FTZ R15, R19, R29 ;  /* 0x0000001d130f7221 */ /* 0x000fe20000010000 */
[----:B------:R-:W-:Y:S04]  /*24c00*/  IMAD.WIDE.U32 R28, R42, -0x326172a9, RZ ;  /* 0xcd9e8d572a1c7825 */ /* 0x000fe800078e00ff */
[----:B------:R-:W-:Y:S01]  /*24c10*/  FADD.FTZ R24, R24, R16 ;  /* 0x0000001018187221 */ /* 0x000fe20000010000 */
[----:B------:R4:W-:Y:S01]  /*24c20*/  ST.E.U16 desc[UR4][R8.64+0x30], R0 ;  /* 0x0000300008007985 */ /* 0x0009e2000c101504 */
[----:B------:R-:W-:Y:S01]  /*24c30*/  FADD.FTZ R32, R18, R15 ;  /* 0x0000000f12207221 */ /* 0x000fe20000010000 */
[----:B------:R-:W-:Y:S02]  /*24c40*/  LOP3.LUT R15, R29, R225, R110, 0x96, !PT ;  /* 0x000000e11d0f7212 */ /* 0x000fe400078e966e */
[----:B------:R-:W-:Y:S03]  /*24c50*/  LOP3.LUT R14, R47, R224, R28, 0x96, !PT ;  /* 0x000000e02f0e7212 */ /* 0x000fe600078e961c */
[----:B------:R-:W-:Y:S02]  /*24c60*/  IMAD.WIDE.U32 R16, R15, -0x2daee0ad, RZ ;  /* 0xd2511f530f107825 */ /* 0x000fe400078e00ff */
[----:B------:R-:W4:Y:S02]  /*24c70*/  MUFU.EX2 R15, R164 ;  /* 0x000000a4000f7308 */ /* 0x000f240000000800 */
[----:B-1----:R-:W-:Y:S01]  /*24c80*/  FADD.FTZ R27, R20, R22 ;  /* 0x00000016141b7221 */ /* 0x002fe20000010000 */
[----:B------:R-:W-:Y:S01]  /*24c90*/  IMAD.WIDE.U32 R20, R14, -0x2daee0ad, RZ ;  /* 0xd2511f530e147825 */ /* 0x000fe200078e00ff */
[----:B------:R-:W-:Y:S06]  /*24ca0*/  PRMT R14, R40, 0x7610, R14 ;  /* 0x00007610280e7816 */ /* 0x000fec000000000e */
[----:B------:R-:W1:Y:S01]  /*24cb0*/  MUFU.EX2 R22, R104 ;  /* 0x0000006800167308 */ /* 0x000e620000000800 */
[----:B------:R-:W-:Y:S01]  /*24cc0*/  LOP3.LUT R21, R21, R241, R16, 0x96, !PT ;  /* 0x000000f115157212 */ /* 0x000fe200078e9610 */
[----:B------:R-:W-:Y:S01]  /*24cd0*/  FADD.FTZ R16, R23, R33 ;  /* 0x0000002117107221 */ /* 0x000fe20000010000 */
[----:B----4-:R-:W-:Y:S01]  /*24ce0*/  LOP3.LUT R0, R17, R232, R78, 0x96, !PT ;  /* 0x000000e811007212 */ /* 0x010fe200078e964e */
[----:B------:R-:W-:Y:S01]  /*24cf0*/  FADD.FTZ R17, R25, R27 ;  /* 0x0000001b19117221 */ /* 0x000fe20000010000 */
[C---:B------:R-:W-:Y:S03]  /*24d00*/  F2FP.BF16.F32.PACK_AB R114, R15.reuse, R25 ;  /* 0x000000190f72723e */ /* 0x040fe600000010ff */
[----:B------:R-:W-:Y:S01]  /*24d10*/  IMAD.WIDE.U32 R18, R0, -0x326172a9, RZ ;  /* 0xcd9e8d5700127825 */ /* 0x000fe200078e00ff */
[----:B------:R-:W-:Y:S02]  /*24d20*/  PRMT R0, R40, 0x7632, R0 ;  /* 0x0000763228007816 */ /* 0x000fe40000000000 */
[C---:B-1----:R-:W-:Y:S01]  /*24d30*/  F2FP.BF16.F32.PACK_AB R115, R22.reuse, R23 ;  /* 0x000000171673723e */ /* 0x042fe200000010ff */
[----:B------:R-:W-:Y:S01]  /*24d40*/  FADD.FTZ R33, R22, R16 ;  /* 0x0000001016217221 */ /* 0x000fe20000010000 */
[----:B------:R-:W-:Y:S01]  /*24d50*/  PRMT R162, R14, 0x5410, R0 ;  /* 0x000054100ea27816 */ /* 0x000fe20000000000 */
[----:B------:R-:W-:Y:S01]  /*24d60*/  FADD.FTZ R35, R15, R17 ;  /* 0x000000110f237221 */ /* 0x000fe20000010000 */
[----:B------:R-:W-:Y:S01]  /*24d70*/  LOP3.LUT R16, R19, R219, R46, 0x96, !PT ;  /* 0x000000db13107212 */ /* 0x000fe200078e962e */
[----:B------:R-:W-:Y:S04]  /*24d80*/  MUFU.EX2 R23, R167 ;  /* 0x000000a700177308 */ /* 0x000fe80000000800 */
[----:B------:R-:W-:Y:S06]  /*24d90*/  IMAD.WIDE.U32 R16, R16, -0x2daee0ad, RZ ;  /* 0xd2511f5310107825 */ /* 0x000fec00078e00ff */
[----:B------:R-:W1:Y:S01]  /*24da0*/  MUFU.EX2 R22, R168 ;  /* 0x000000a800167308 */ /* 0x000e620000000800 */
[----:B------:R-:W-:Y:S05]  /*24db0*/  LOP3.LUT R17, R17, R239, R20, 0x96, !PT ;  /* 0x000000ef11117212 */ /* 0x000fea00078e9614 */
[----:B------:R-:W-:Y:S04]  /*24dc0*/  IMAD.WIDE.U32 R106, R17, -0x326172a9, RZ ;  /* 0xcd9e8d57116a7825 */ /* 0x000fe800078e00ff */
[----:B------:R-:W-:Y:S01]  /*24dd0*/  MUFU.EX2 R17, R169 ;  /* 0x000000a900117308 */ /* 0x000fe20000000800 */
[----:B-1----:R-:W-:Y:S01]  /*24de0*/  F2FP.BF16.F32.PACK_AB R104, R22, R23 ;  /* 0x000000171668723e */ /* 0x002fe200000010ff */
[----:B---3--:R-:W-:Y:S05]  /*24df0*/  @!P1 HFMA2.BF16_V2 R51, -RZ.H0_H0, RZ.H0_H0, -R14.H0_H0 ;  /* 0x200000ffff339231 */ /* 0x008fea000034090e */
[----:B------:R-:W-:Y:S01]  /*24e00*/  PRMT R42, R51, 0x7610, R42 ;  /* 0x00007610332a7816 */ /* 0x000fe2000000002a */
[----:B------:R-:W-:Y:S03]  /*24e10*/  @!P1 STL.S16 [R1+0x14c], R51 ;  /* 0x00014c3301009387 */ /* 0x000fe60000100600 */
[----:B------:R-:W-:Y:S05]  /*24e20*/  @!P1 PRMT R14, R42, 0x5410, RZ ;  /* 0x000054102a0e9816 */ /* 0x000fea00000000ff */
[----:B------:R1:W-:Y:S02]  /*24e30*/  ST.E.U16 desc[UR4][R6.64+0x30], R14 ;  /* 0x0000300e06007985 */ /* 0x0003e4000c101504 */
[----:B-1----:R-:W-:Y:S05]  /*24e40*/  IMAD.WIDE.U32 R14, R21, -0x326172a9, RZ ;  /* 0xcd9e8d57150e7825 */ /* 0x002fea00078e00ff */
[----:B------:R-:W-:Y:S01]  /*24e50*/  LOP3.LUT R15, R15, R237, R18, 0x96, !PT ;  /* 0x000000ed0f0f7212 */ /* 0x000fe200078e9612 */
[----:B--2---:R-:W-:Y:S01]  /*24e60*/  @!P0 HFMA2.BF16_V2 R36, -RZ.H0_H0, RZ.H0_H0, -R0.H0_H0 ;  /* 0x200000ffff248231 */ /* 0x004fe20000340900 */
[----:B------:R-:W-:Y:S03]  /*24e70*/  MUFU.EX2 R18, R160 ;  /* 0x000000a000127308 */ /* 0x000fe60000000800 */
[----:B------:R-:W-:Y:S01]  /*24e80*/  IMAD.WIDE.U32 R122, R15, -0x2daee0ad, RZ ;  /* 0xd2511f530f7a7825 */ /* 0x000fe200078e00ff */
[----:B------:R-:W-:Y:S01]  /*24e90*/  PRMT R19, R36, 0x7610, R19 ;  /* 0x0000761024137816 */ /* 0x000fe20000000013 */
[----:B------:R1:W-:Y:S03]  /*24ea0*/  @!P0 STL.S16 [R1+0x168], R36 ;  /* 0x0001682401008387 */ /* 0x0003e60000100600 */
[----:B------:R-:W-:Y:S02]  /*24eb0*/  @!P0 PRMT R0, R19, 0x5410, RZ ;  /* 0x0000541013008816 */ /* 0x000fe400000000ff */
[----:B------:R-:W2:Y:S01]  /*24ec0*/  MUFU.EX2 R15, R161 ;  /* 0x000000a1000f7308 */ /* 0x000ea20000000800 */
[----:B------:R-:W-:Y:S01]  /*24ed0*/  LOP3.LUT R16, R123, R233, R16, 0x96, !PT ;  /* 0x000000e97b107212 */ /* 0x000fe200078e9610 */
[----:B------:R4:W3:Y:S04]  /*24ee0*/  LDL.S16 R19, [R1+0x198] ;  /* 0x0001980001137983 */ /* 0x0008e80000100600 */
[----:B------:R4:W-:Y:S01]  /*24ef0*/  ST.E.U16 desc[UR4][R6.64+0x32], R0 ;  /* 0x0000320006007985 */ /* 0x0009e2000c101504 */
[----:B------:R-:W-:Y:S03]  /*24f00*/  IMAD.WIDE.U32 R66, R16, -0x326172a9, RZ ;  /* 0xcd9e8d5710427825 */ /* 0x000fe600078e00ff */
[----:B------:R-:W4:Y:S01]  /*24f10*/  MUFU.EX2 R16, R170 ;  /* 0x000000aa00107308 */ /* 0x000f220000000800 */
[----:B--2---:R-:W-:Y:S02]  /*24f20*/  F2FP.BF16.F32.PACK_AB R113, R15, R18 ;  /* 0x000000120f71723e */ /* 0x004fe400000010ff */
[----:B-1----:R-:W-:Y:S01]  /*24f30*/  LOP3.LUT R36, R107, R235, R14, 0x96, !PT ;  /* 0x000000eb6b247212 */ /* 0x002fe200078e960e */
[----:B------:R-:W-:Y:S01]  /*24f40*/  FADD.FTZ R14, R18, R32 ;  /* 0x00000020120e7221 */ /* 0x000fe20000010000 */
[----:B------:R-:W-:Y:S01]  /*24f50*/  FADD.FTZ R18, R17, R24 ;  /* 0x0000001811127221 */ /* 0x000fe20000010000 */
[----:B----4-:R-:W-:Y:S02]  /*24f60*/  F2FP.BF16.F32.PACK_AB R49, R16, R17 ;  /* 0x000000111031723e */ /* 0x010fe400000010ff */
[----:B------:R-:W-:Y:S01]  /*24f70*/  FADD.FTZ R27, R15, R14 ;  /* 0x0000000e0f1b7221 */ /* 0x000fe20000010000 */
[----:B------:R-:W-:Y:S01]  /*24f80*/  PRMT R15, R52, 0x7610, R15 ;  /* 0x00007610340f7816 */ /* 0x000fe2000000000f */
[----:B------:R-:W-:Y:S01]  /*24f90*/  IMAD.WIDE.U32 R58, R36, -0x2daee0ad, RZ ;  /* 0xd2511f53243a7825 */ /* 0x000fe200078e00ff */
[----:B------:R-:W-:Y:S04]  /*24fa0*/  LOP3.LUT R0, R67, R141, R106, 0x96, !PT ;  /* 0x0000008d43007212 */ /* 0x000fe800078e966a */
[----:B------:R-:W-:Y:S04]  /*24fb0*/  LOP3.LUT R14, R0, 0xff, RZ, 0xc0, !PT ;  /* 0x000000ff000e7812 */ /* 0x000fe800078ec0ff */
[----:B------:R-:W-:Y:S02]  /*24fc0*/  ISETP.GE.U32.AND P0, PT, R193, R14, PT ;  /* 0x0000000ec100720c */ /* 0x000fe40003f06070 */
[----:B------:R-:W-:Y:S04]  /*24fd0*/  PRMT R14, R52, 0x7632, R14 ;  /* 0x00007632340e7816 */ /* 0x000fe8000000000e */
[----:B------:R-:W-:Y:S07]  /*24fe0*/  PRMT R169, R15, 0x5410, R14 ;  /* 0x000054100fa97816 */ /* 0x000fee000000000e */
[----:B------:R-:W-:Y:S05]  /*24ff0*/  @!P0 HFMA2.BF16_V2 R26, -RZ.H0_H0, RZ.H0_H0, -R15.H0_H0 ;  /* 0x200000ffff1a8231 */ /* 0x000fea000034090f */
[----:B------:R-:W-:Y:S01]  /*25000*/  PRMT R20, R26, 0x7610, R20 ;  /* 0x000076101a147816 */ /* 0x000fe20000000014 */
[----:B------:R1:W-:Y:S03]  /*25010*/  @!P0 STL.S16 [R1+0x19c], R26 ;  /* 0x00019c1a01008387 */ /* 0x0003e60000100600 */
[----:B------:R-:W-:Y:S01]  /*25020*/  @!P0 PRMT R15, R20, 0x5410, RZ ;  /* 0x00005410140f8816 */ /* 0x000fe200000000ff */
[----:B------:R4:W2:Y:S01]  /*25030*/  LDL.S16 R51, [R1+0x194] ;  /* 0x0001940001337983 */ /* 0x0008a20000100600 */
[----:B------:R-:W1:Y:S03]  /*25040*/  MUFU.EX2 R20, R105 ;  /* 0x0000006900147308 */ /* 0x000e660000000800 */
[----:B------:R4:W4:Y:S04]  /*25050*/  LDL.S16 R42, [R1+0x190] ;  /* 0x00019000012a7983 */ /* 0x0009280000100600 */
[----:B------:R1:W-:Y:S02]  /*25060*/  ST.E.U16 desc[UR4][R30.64+0x40], R15 ;  /* 0x0000400f1e007985 */ /* 0x0003e4000c101504 */
[----:B-1----:R-:W-:Y:S01]  /*25070*/  FADD.FTZ R21, R20, R33 ;  /* 0x0000002114157221 */ /* 0x002fe20000010000 */
[----:B------:R-:W-:Y:S01]  /*25080*/  FADD.FTZ R26, R16, R18 ;  /* 0x00000012101a7221 */ /* 0x000fe20000010000 */
[----:B------:R-:W-:Y:S02]  /*25090*/  LOP3.LUT R18, R45, R224, R28, 0x96, !PT ;  /* 0x000000e02d127212 */ /* 0x000fe400078e961c */
[----:B------:R-:W-:Y:S04]  /*250a0*/  LOP3.LUT R15, R0, 0xffff, RZ, 0xc0, !PT ;  /* 0x0000ffff000f7812 */ /* 0x000fe800078ec0ff */
[----:B------:R-:W-:Y:S04]  /*250b0*/  SHF.R.U32.HI R15, RZ, 0x8, R15 ;  /* 0x00000008ff0f7819 */ /* 0x000fe8000001160f */
[----:B------:R-:W-:Y:S04]  /*250c0*/  LOP3.LUT R15, R15, 0xffff, RZ, 0xc0, !PT ;  /* 0x0000ffff0f0f7812 */ /* 0x000fe800078ec0ff */
[----:B------:R-:W-:Y:S02]  /*250d0*/  ISETP.GE.U32.AND P3, PT, R193, R15, PT ;  /* 0x0000000fc100720c */ /* 0x000fe40003f66070 */
[--C-:B------:R-:W-:Y:S04]  /*250e0*/  SHF.R.U32.HI R15, RZ, 0x10, R0.reuse ;  /* 0x00000010ff0f7819 */ /* 0x100fe80000011600 */
[----:B------:R-:W-:Y:S02]  /*250f0*/  LOP3.LUT R16, R15, 0xff, RZ, 0xc0, !PT ;  /* 0x000000ff0f107812 */ /* 0x000fe400078ec0ff */
[----:B------:R-:W1:Y:S02]  /*25100*/  MUFU.EX2 R15, R112 ;  /* 0x00000070000f7308 */ /* 0x000e640000000800 */
[----:B------:R-:W-:Y:S02]  /*25110*/  ISETP.GE.U32.AND P1, PT, R193, R16, PT ;  /* 0x00000010c100720c */ /* 0x000fe40003f26070 */
[----:B------:R-:W-:Y:S02]  /*25120*/  SHF.R.U32.HI R16, RZ, 0x18, R0 ;  /* 0x00000018ff107819 */ /* 0x000fe40000011600 */
[----:B------:R-:W-:Y:S02]  /*25130*/  LOP3.LUT R0, R29, R225, R184, 0x96, !PT ;  /* 0x000000e11d007212 */ /* 0x000fe400078e96b8 */
[----:B------:R-:W-:Y:S02]  /*25140*/  ISETP.GE.U32.AND P0, PT, R193, R16, PT ;  /* 0x00000010c100720c */ /* 0x000fe40003f06070 */
[C---:B-1----:R-:W-:Y:S01]  /*25150*/  F2FP.BF16.F32.PACK_AB R105, R15.reuse, R20 ;  /* 0x000000140f69723e */ /* 0x042fe200000010ff */
[----:B------:R-:W-:Y:S01]  /*25160*/  FADD.FTZ R25, R15, R21 ;  /* 0x000000150f197221 */ /* 0x000fe20000010000 */
[----:B---3--:R-:W-:Y:S05]  /*25170*/  @!P3 HFMA2.BF16_V2 R19, -RZ.H0_H0, RZ.H0_H0, -R14.H0_H0 ;  /* 0x200000ffff13b231 */ /* 0x008fea000034090e */
[----:B------:R-:W-:Y:S01]  /*25180*/  PRMT R17, R19, 0x7610, R17 ;  /* 0x0000761013117816 */ /* 0x000fe20000000011 */
[----:B------:R1:W-:Y:S03]  /*25190*/  @!P3 STL.S16 [R1+0x198], R19 ;  /* 0x000198130100b387 */ /* 0x0003e60000100600 */
[----:B------:R-:W-:Y:S01]  /*251a0*/  @!P3 PRMT R14, R17, 0x5410, RZ ;  /* 0x00005410110eb816 */ /* 0x000fe200000000ff */
[----:B------:R-:W-:Y:S01]  /*251b0*/  IMAD.WIDE.U32 R16, R0, -0x2daee0ad, RZ ;  /* 0xd2511f5300107825 */ /* 0x000fe200078e00ff */
[----:B------:R-:W-:Y:S03]  /*251c0*/  PRMT R0, R53, 0x7632, R0 ;  /* 0x0000763235007816 */ /* 0x000fe60000000000 */
[----:B------:R3:W-:Y:S01]  /*251d0*/  ST.E.U16 desc[UR4][R30.64+0x42], R14 ;  /* 0x0000420e1e007985 */ /* 0x0007e2000c101504 */
[----:B------:R-:W-:Y:S05]  /*251e0*/  LOP3.LUT R15, R17, R232, R74, 0x96, !PT ;  /* 0x000000e8110f7212 */ /* 0x000fea00078e964a */
[----:B------:R-:W-:Y:S04]  /*251f0*/  IMAD.WIDE.U32 R20, R15, -0x326172a9, RZ ;  /* 0xcd9e8d570f147825 */ /* 0x000fe800078e00ff */
[----:B-1----:R-:W-:Y:S05]  /*25200*/  IMAD.WIDE.U32 R18, R18, -0x2daee0ad, RZ ;  /* 0xd2511f5312127825 */ /* 0x002fea00078e00ff */
[----:B------:R-:W-:Y:S01]  /*25210*/  LOP3.LUT R24, R19, R241, R16, 0x96, !PT ;  /* 0x000000f113187212 */ /* 0x000fe200078e9610 */
[--C-:B------:R-:W-:Y:S01]  /*25220*/  FADD.FTZ R16, R23, R35.reuse ;  /* 0x0000002317107221 */ /* 0x100fe20000010000 */
[----:B------:R-:W-:Y:S02]  /*25230*/  PRMT R35, R34, 0x7632, R35 ;  /* 0x0000763222237816 */ /* 0x000fe40000000023 */
[----:B---3--:R-:W-:Y:S01]  /*25240*/  PRMT R14, R53, 0x7610, R14 ;  /* 0x00007610350e7816 */ /* 0x008fe2000000000e */
[----:B------:R-:W-:Y:S03]  /*25250*/  FADD.FTZ R23, R22, R16 ;  /* 0x0000001016177221 */ /* 0x000fe60000010000 */
[----:B------:R-:W-:Y:S01]  /*25260*/  PRMT R167, R14, 0x5410, R0 ;  /* 0x000054100ea77816 */ /* 0x000fe20000000000 */
[----:B--2---:R-:W-:Y:S02]  /*25270*/  @!P1 HFMA2.BF16_V2 R51, -RZ.H0_H0, RZ.H0_H0, -R14.H0_H0 ;  /* 0x200000ffff339231 */ /* 0x004fe4000034090e */
[----:B----4-:R-:W-:Y:S03]  /*25280*/  @!P0 HFMA2.BF16_V2 R42, -RZ.H0_H0, RZ.H0_H0, -R0.H0_H0 ;  /* 0x200000ffff2a8231 */ /* 0x010fe60000340900 */
[----:B------:R-:W-:Y:S01]  /*25290*/  PRMT R19, R51, 0x7610, R19 ;  /* 0x0000761033137816 */ /* 0x000fe20000000013 */
[----:B------:R-:W-:Y:S01]  /*252a0*/  @!P1 STL.S16 [R1+0x194], R51 ;  /* 0x0001943301009387 */ /* 0x000fe20000100600 */
[----:B------:R-:W-:Y:S03]  /*252b0*/  PRMT R17, R42, 0x7610, R17 ;  /* 0x000076102a117816 */ /* 0x000fe60000000011 */
[----:B------:R1:W-:Y:S01]  /*252c0*/  @!P0 STL.S16 [R1+0x190], R42 ;  /* 0x0001902a01008387 */ /* 0x0003e20000100600 */
[----:B------:R-:W-:Y:S02]  /*252d0*/  @!P1 PRMT R14, R19, 0x5410, RZ ;  /* 0x00005410130e9816 */ /* 0x000fe400000000ff */
[----:B------:R-:W-:Y:S01]  /*252e0*/  @!P0 PRMT R0, R17, 0x5410, RZ ;  /* 0x0000541011008816 */ /* 0x000fe200000000ff */
[----:B------:R4:W2:Y:S01]  /*252f0*/  LDL.S16 R28, [R1+0x1ec] ;  /* 0x0001ec00011c7983 */ /* 0x0008a20000100600 */
[----:B------:R3:W-:Y:S03]  /*25300*/  MUFU.EX2 R19, R175 ;  /* 0x000000af00137308 */ /* 0x0007e60000000800 */
[----:B------:R4:W-:Y:S04]  /*25310*/  ST.E.U16 desc[UR4][R2.64+0x40], R14 ;  /* 0x0000400e02007985 */ /* 0x0009e8000c101504 */
[----:B------:R4:W-:Y:S01]  /*25320*/  ST.E.U16 desc[UR4][R2.64+0x42], R0 ;  /* 0x0000420002007985 */ /* 0x0009e2000c101504 */
[----:B---3--:R-:W-:Y:S03]  /*25330*/  IMAD.MOV.U32 R175, RZ, RZ, R243 ;  /* 0x000000ffffaf7224 */ /* 0x008fe600078e00f3 */
[----:B-1----:R1:W3:Y:S01]  /*25340*/  LDL.S16 R42, [R1+0x1f0] ;  /* 0x0001f000012a7983 */ /* 0x0022e20000100600 */
[----:B----4-:R-:W-:Y:S01]  /*25350*/  LOP3.LUT R14, R21, R219, R44, 0x96, !PT ;  /* 0x000000db150e7212 */ /* 0x010fe200078e962c */
[----:B------:R-:W-:Y:S04]  /*25360*/  MUFU.EX2 R0, R166 ;  /* 0x000000a600007308 */ /* 0x000fe80000000800 */
[----:B------:R-:W-:Y:S04]  /*25370*/  IMAD.WIDE.U32 R16, R14, -0x2daee0ad, RZ ;  /* 0xd2511f530e107825 */ /* 0x000fe800078e00ff */
[----:B------:R-:W-:Y:S01]  /*25380*/  IMAD.WIDE.U32 R14, R24, -0x326172a9, RZ ;  /* 0xcd9e8d57180e7825 */ /* 0x000fe200078e00ff */
[----:B------:R-:W-:Y:S02]  /*25390*/  LOP3.LUT R18, R17, R239, R18, 0x96, !PT ;  /* 0x000000ef11127212 */ /* 0x000fe400078e9612 */
[----:B------:R-:W-:Y:S01]  /*253a0*/  PRMT R24, R50, 0x7632, R24 ;  /* 0x0000763232187816 */ /* 0x000fe20000000018 */
[----:B------:R-:W4:Y:S01]  /*253b0*/  MUFU.EX2 R17, R165 ;  /* 0x000000a500117308 */ /* 0x000f220000000800 */
[----:B------:R-:W-:Y:S01]  /*253c0*/  LOP3.LUT R15, R15, R237, R20, 0x96, !PT ;  /* 0x000000ed0f0f7212 */ /* 0x000fe200078e9614 */
[----:B------:R-:W-:Y:S04]  /*253d0*/  IMAD.WIDE.U32 R96, R18, -0x326172a9, RZ ;  /* 0xcd9e8d5712607825 */ /* 0x000fe800078e00ff */
[----:B------:R-:W-:Y:S01]  /*253e0*/  IMAD.WIDE.U32 R108, R15, -0x2daee0ad, RZ ;  /* 0xd2511f530f6c7825 */ /* 0x000fe200078e00ff */
[----:B------:R-:W-:Y:S03]  /*253f0*/  LOP3.LUT R29, R97, R235, R14, 0x96, !PT ;  /* 0x000000eb611d7212 */ /* 0x000fe600078e960e */
[----:B------:R-:W1:Y:S01]  /*25400*/  MUFU.EX2 R15, R178 ;  /* 0x000000b2000f7308 */ /* 0x000e620000000800 */
[----:B------:R-:W-:Y:S05]  /*25410*/  LOP3.LUT R16, R109, R233, R16, 0x96, !PT ;  /* 0x000000e96d107212 */ /* 0x000fea00078e9610 */
[----:B------:R-:W-:Y:S01]  /*25420*/  IMAD.WIDE.U32 R52, R16, -0x326172a9, RZ ;  /* 0xcd9e8d5710347825 */ /* 0x000fe200078e00ff */
[----:B----4-:R-:W-:Y:S03]  /*25430*/  F2FP.BF16.F32.PACK_AB R101, R0, R17 ;  /* 0x000000110065723e */ /* 0x010fe600000010ff */
[----:B------:R-:W4:Y:S01]  /*25440*/  MUFU.EX2 R16, R120 ;  /* 0x0000007800107308 */ /* 0x000f220000000800 */
[----:B------:R-:W-:Y:S01]  /*25450*/  PRMT R165, R34, 0x5410, R35 ;  /* 0x0000541022a57816 */ /* 0x000fe20000000023 */
[----:B------:R-:W-:Y:S04]  /*25460*/  FADD.FTZ R14, R17, R27 ;  /* 0x0000001b110e7221 */ /* 0x000fe80000010000 */
[----:B------:R-:W-:Y:S01]  /*25470*/  FADD.FTZ R20, R0, R14 ;  /* 0x0000000e00147221 */ /* 0x000fe20000010000 */
[----:B------:R-:W-:Y:S01]  /*25480*/  LOP3.LUT R0, R53, R141, R96, 0x96, !PT ;  /* 0x0000008d35007212 */ /* 0x000fe200078e9660 */
[----:B------:R-:W-:Y:S01]  /*25490*/  FADD.FTZ R14, R19, R26 ;  /* 0x0000001a130e7221 */ /* 0x000fe20000010000 */
[C---:B-1----:R-:W-:Y:S01]  /*254a0*/  F2FP.BF16.F32.PACK_AB R48, R15.reuse, R19 ;  /* 0x000000130f30723e */ /* 0x042fe200000010ff */
[----:B------:R-:W-:Y:S02]  /*254b0*/  IMAD.MOV.U32 R178, RZ, RZ, R139 ;  /* 0x000000ffffb27224 */ /* 0x000fe400078e008b */
[----:B------:R-:W-:Y:S01]  /*254c0*/  FADD.FTZ R22, R15, R14 ;  /* 0x0000000e0f167221 */ /* 0x000fe20000010000 */
[----:B------:R-:W-:Y:S01]  /*254d0*/  LOP3.LUT R14, R0, 0xff, RZ, 0xc0, !PT ;  /* 0x000000ff000e7812 */ /* 0x000fe200078ec0ff */
[----:B------:R-:W1:Y:S03]  /*254e0*/  MUFU.EX2 R15, R121 ;  /* 0x00000079000f7308 */ /* 0x000e660000000800 */
[----:B------:R-:W-:Y:S01]  /*254f0*/  ISETP.GE.U32.AND P0, PT, R193, R14, PT ;  /* 0x0000000ec100720c */ /* 0x000fe20003f06070 */
[--C-:B----4-:R-:W-:Y:S01]  /*25500*/  FADD.FTZ R17, R16, R25.reuse ;  /* 0x0000001910117221 */ /* 0x110fe20000010000 */
[C---:B------:R-:W-:Y:S02]  /*25510*/  PRMT R14, R11.reuse, 0x7632, R14 ;  /* 0x000076320b0e7816 */ /* 0x040fe4000000000e */
[----:B------:R-:W-:Y:S02]  /*25520*/  PRMT R25, R50, 0x7610, R25 ;  /* 0x0000761032197816 */ /* 0x000fe40000000019 */
[----:B------:R-:W-:Y:S02]  /*25530*/  PRMT R159, R11, 0x5410, R14 ;  /* 0x000054100b9f7816 */ /* 0x000fe4000000000e */
[----:B------:R-:W-:Y:S02]  /*25540*/  PRMT R166, R25, 0x5410, R24 ;  /* 0x0000541019a67816 */ /* 0x000fe40000000018 */
[C---:B-1----:R-:W-:Y:S01]  /*25550*/  F2FP.BF16.F32.PACK_AB R81, R15.reuse, R16 ;  /* 0x000000100f51723e */ /* 0x042fe200000010ff */
[----:B------:R-:W-:Y:S01]  /*25560*/  FADD.FTZ R26, R15, R17 ;  /* 0x000000110f1a7221 */ /* 0x000fe20000010000 */
[----:B------:R-:W-:Y:S01]  /*25570*/  SHF.R.U32.HI R17, RZ, 0x18, R66 ;  /* 0x00000018ff117819 */ /* 0x000fe20000011642 */
[----:B------:R1:W-:Y:S10]  /*25580*/  MUFU.EX2 R16, R176 ;  /* 0x000000b000107308 */ /* 0x0003f40000000800 */
[----:B------:R-:W4:Y:S01]  /*25590*/  MUFU.EX2 R15, R177 ;  /* 0x000000b1000f7308 */ /* 0x000f220000000800 */
[----:B-1----:R-:W-:Y:S01]  /*255a0*/  IMAD.MOV.U32 R176, RZ, RZ, R242 ;  /* 0x000000ffffb07224 */ /* 0x002fe200078e00f2 */
[----:B----4-:R-:W-:Y:S01]  /*255b0*/  F2FP.BF16.F32.PACK_AB R112, R15, R16 ;  /* 0x000000100f70723e */ /* 0x010fe200000010ff */
[----:B------:R-:W-:Y:S02]  /*255c0*/  IMAD.MOV.U32 R177, RZ, RZ, R195 ;  /* 0x000000ffffb17224 */ /* 0x000fe400078e00c3 */
[----:B---3--:R-:W-:Y:S05]  /*255d0*/  @!P0 HFMA2.BF16_V2 R42, -RZ.H0_H0, RZ.H0_H0, -R11.H0_H0 ;  /* 0x200000ffff2a8231 */ /* 0x008fea000034090b */
[----:B------:R-:W-:Y:S01]  /*255e0*/  PRMT R18, R42, 0x7610, R18 ;  /* 0x000076102a127816 */ /* 0x000fe20000000012 */
[----:B------:R1:W-:Y:S03]  /*255f0*/  @!P0 STL.S16 [R1+0x1f0], R42 ;  /* 0x0001f02a01008387 */ /* 0x0003e60000100600 */
[----:B------:R-:W-:Y:S01]  /*25600*/  @!P0 PRMT R11, R18, 0x5410, RZ ;  /* 0x00005410120b8816 */ /* 0x000fe200000000ff */
[----:B------:R4:W3:Y:S04]  /*25610*/  LDL.S16 R51, [R1+0x200] ;  /* 0x0002000001337983 */ /* 0x0008e80000100600 */
[----:B------:R4:W4:Y:S04]  /*25620*/  LDL.S16 R18, [R1+0x1ac] ;  /* 0x0001ac0001127983 */ /* 0x0009280000100600 */
[----:B------:R2:W-:Y:S04]  /*25630*/  ST.E.U16 desc[UR4][R8.64+0x3e], R11 ;  /* 0x00003e0b08007985 */ /* 0x0005e8000c101504 */
[----:B-1----:R1:W4:Y:S01]  /*25640*/  LDL.S16 R42, [R1+0x1e8] ;  /* 0x0001e800012a7983 */ /* 0x0023220000100600 */
[----:B--2---:R-:W-:Y:S04]  /*25650*/  LOP3.LUT R11, R0, 0xffff, RZ, 0xc0, !PT ;  /* 0x0000ffff000b7812 */ /* 0x004fe800078ec0ff */
[----:B------:R-:W-:Y:S04]  /*25660*/  SHF.R.U32.HI R11, RZ, 0x8, R11 ;  /* 0x00000008ff0b7819 */ /* 0x000fe8000001160b */
[----:B------:R-:W-:Y:S04]  /*25670*/  LOP3.LUT R11, R11, 0xffff, RZ, 0xc0, !PT ;  /* 0x0000ffff0b0b7812 */ /* 0x000fe800078ec0ff */
[C---:B------:R-:W-:Y:S02]  /*25680*/  ISETP.GE.U32.AND P0, PT, R193.reuse, R11, PT ;  /* 0x0000000bc100720c */ /* 0x040fe40003f06070 */
[--C-:B------:R-:W-:Y:S02]  /*25690*/  SHF.R.U32.HI R11, RZ, 0x18, R0.reuse ;  /* 0x00000018ff0b7819 */ /* 0x100fe40000011600 */
[----:B------:R-:W-:Y:S02]  /*256a0*/  SHF.R.U32.HI R0, RZ, 0x10, R0 ;  /* 0x00000010ff007819 */ /* 0x000fe40000011600 */
[C---:B------:R-:W-:Y:S02]  /*256b0*/  ISETP.GE.U32.AND P3, PT, R193.reuse, R11, PT ;  /* 0x0000000bc100720c */ /* 0x040fe40003f66070 */
[----:B------:R-:W-:Y:S02]  /*256c0*/  LOP3.LUT R11, R66, 0xff, RZ, 0xc0, !PT ;  /* 0x000000ff420b7812 */ /* 0x000fe400078ec0ff */
[----:B------:R-:W-:Y:S02]  /*256d0*/  LOP3.LUT R0, R0, 0xff, RZ, 0xc0, !PT ;  /* 0x000000ff00007812 */ /* 0x000fe400078ec0ff */
[C---:B------:R-:W-:Y:S01]  /*256e0*/  ISETP.GE.U32.AND P5, PT, R193.reuse, R11, PT ;  /* 0x0000000bc100720c */ /* 0x040fe20003fa6070 */
[----:B------:R-:W-:Y:S01]  /*256f0*/  @!P0 HFMA2.BF16_V2 R28, -RZ.H0_H0, RZ.H0_H0, -R14.H0_H0 ;  /* 0x200000ffff1c8231 */ /* 0x000fe2000034090e */
[----:B------:R-:W-:Y:S02]  /*25700*/  SHF.R.U32.HI R11, RZ, 0x10, R66 ;  /* 0x00000010ff0b7819 */ /* 0x000fe40000011642 */
[----:B------:R-:W-:Y:S02]  /*25710*/  ISETP.GE.U32.AND P6, PT, R193, R0, PT ;  /* 0x00000000c100720c */ /* 0x000fe40003fc6070 */
[----:B------:R-:W-:Y:S01]  /*25720*/  PRMT R19, R28, 0x7610, R19 ;  /* 0x000076101c137816 */ /* 0x000fe20000000013 */
[----:B------:R2:W-:Y:S01]  /*25730*/  @!P0 STL.S16 [R1+0x1ec], R28 ;  /* 0x0001ec1c01008387 */ /* 0x0005e20000100600 */
[----:B------:R-:W-:Y:S02]  /*25740*/  LOP3.LUT R11, R11, 0xff, RZ, 0xc0, !PT ;  /* 0x000000ff0b0b7812 */ /* 0x000fe400078ec0ff */
[----:B------:R-:W-:Y:S02]  /*25750*/  @!P0 PRMT R14, R19, 0x5410, RZ ;  /* 0x00005410130e8816 */ /* 0x000fe400000000ff */
[----:B------:R-:W-:Y:S01]  /*25760*/  LOP3.LUT R0, R66, 0xffff, RZ, 0xc0, !PT ;  /* 0x0000ffff42007812 */ /* 0x000fe200078ec0ff */
[----:B------:R1:W4:Y:S01]  /*25770*/  LDL.S16 R19, [R1+0x1fc] ;  /* 0x0001fc0001137983 */ /* 0x0003220000100600 */
[----:B------:R-:W-:Y:S02]  /*25780*/  ISETP.GE.U32.AND P4, PT, R193, R11, PT ;  /* 0x0000000bc100720c */ /* 0x000fe40003f86070 */
[----:B------:R-:W-:Y:S01]  /*25790*/  SHF.R.U32.HI R0, RZ, 0x8, R0 ;  /* 0x00000008ff007819 */ /* 0x000fe20000011600 */
[----:B------:R1:W-:Y:S01]  /*257a0*/  ST.E.U16 desc[UR4][R8.64+0x40], R14 ;  /* 0x0000400e08007985 */ /* 0x0003e2000c101504 */
[----:B------:R-:W-:Y:S02]  /*257b0*/  PRMT R11, R43, 0x7610, R11 ;  /* 0x000076102b0b7816 */ /* 0x000fe4000000000b */
[----:B------:R-:W-:Y:S02]  /*257c0*/  LOP3.LUT R0, R0, 0xffff, RZ, 0xc0, !PT ;  /* 0x0000ffff00007812 */ /* 0x000fe400078ec0ff */
[C---:B------:R-:W-:Y:S01]  /*257d0*/  ISETP.GE.U32.AND P0, PT, R193.reuse, R17, PT ;  /* 0x00000011c100720c */ /* 0x040fe20003f06070 */
[----:B------:R-:W-:Y:S01]  /*257e0*/  FADD.FTZ R17, R16, R23 ;  /* 0x0000001710117221 */ /* 0x000fe20000010000 */
[----:B------:R-:W-:Y:S02]  /*257f0*/  ISETP.GE.U32.AND P1, PT, R193, R0, PT ;  /* 0x00000000c100720c */ /* 0x000fe40003f26070 */
[----:B------:R-:W-:Y:S01]  /*25800*/  PRMT R0, R43, 0x7632, R0 ;  /* 0x000076322b007816 */ /* 0x000fe20000000000 */
[----:B------:R-:W-:Y:S01]  /*25810*/  FADD.FTZ R21, R15, R17 ;  /* 0x000000110f157221 */ /* 0x000fe20000010000 */
[----:B------:R-:W-:Y:S01]  /*25820*/  PRMT R15, R79, 0x7610, R15 ;  /* 0x000076104f0f7816 */ /* 0x000fe2000000000f */
[----:B------:R1:W-:Y:S01]  /*25830*/  MUFU.EX2 R17, R174 ;  /* 0x000000ae00117308 */ /* 0x0003e20000000800 */
[----:B------:R-:W-:Y:S02]  /*25840*/  PRMT R154, R11, 0x5410, R0 ;  /* 0x000054100b9a7816 */ /* 0x000fe40000000000 */
[----:B------:R-:W-:Y:S02]  /*25850*/  SHF.R.U32.HI R16, RZ, 0x10, R52 ;  /* 0x00000010ff107819 */ /* 0x000fe40000011634 */
[----:B------:R-:W-:Y:S02]  /*25860*/  PRMT R23, R41, 0x7610, R23 ;  /* 0x0000761029177816 */ /* 0x000fe40000000017 */
[----:B------:R-:W-:Y:S02]  /*25870*/  LOP3.LUT R16, R16, 0xff, RZ, 0xc0, !PT ;  /* 0x000000ff10107812 */ /* 0x000fe400078ec0ff */
[----:B--2---:R-:W-:Y:S02]  /*25880*/  LOP3.LUT R28, R52, 0xff, RZ, 0xc0, !PT ;  /* 0x000000ff341c7812 */ /* 0x004fe400078ec0ff */
[----:B-1----:R-:W-:Y:S01]  /*25890*/  PRMT R14, R79, 0x7632, R14 ;  /* 0x000076324f0e7816 */ /* 0x002fe2000000000e */
[----:B------:R-:W-:Y:S03]  /*258a0*/  IMAD.MOV.U32 R174, RZ, RZ, R244 ;  /* 0x000000ffffae7224 */ /* 0x000fe600078e00f4 */
[----:B------:R-:W-:Y:S01]  /*258b0*/  PRMT R160, R15, 0x5410, R14 ;  /* 0x000054100fa07816 */ /* 0x000fe2000000000e */
[----:B---3--:R-:W-:Y:S02]  /*258c0*/  @!P5 HFMA2.BF16_V2 R51, -RZ.H0_H0, RZ.H0_H0, -R15.H0_H0 ;  /* 0x200000ffff33d231 */ /* 0x008fe4000034090f */
[----:B----4-:R-:W-:Y:S03]  /*258d0*/  @!P6 HFMA2.BF16_V2 R18, -RZ.H0_H0, RZ.H0_H0, -R11.H0_H0 ;  /* 0x200000ffff12e231 */ /* 0x010fe6000034090b */
[----:B------:R-:W-:Y:S02]  /*258e0*/  PRMT R32, R51, 0x7610, R32 ;  /* 0x0000761033207816 */ /* 0x000fe40000000020 */
[----:B------:R-:W-:Y:S01]  /*258f0*/  PRMT R33, R18, 0x7610, R33 ;  /* 0x0000761012217816 */ /* 0x000fe20000000021 */
[----:B------:R1:W-:Y:S01]  /*25900*/  @!P6 STL.S16 [R1+0x1ac], R18 ;  /* 0x0001ac120100e387 */ /* 0x0003e20000100600 */
[----:B------:R-:W-:Y:S02]  /*25910*/  @!P5 PRMT R15, R32, 0x5410, RZ ;  /* 0x00005410200fd816 */ /* 0x000fe400000000ff */
[----:B------:R-:W-:Y:S02]  /*25920*/  @!P6 PRMT R11, R33, 0x5410, RZ ;  /* 0x00005410210be816 */ /* 0x000fe400000000ff */
[----:B------:R4:W2:Y:S04]  /*25930*/  LDL.S16 R33, [R1+0x238] ;  /* 0x0002380001217983 */ /* 0x0008a80000100600 */
[----:B------:R3:W-:Y:S01]  /*25940*/  @!P5 STL.S16 [R1+0x200], R51 ;  /* 0x000200330100d387 */ /* 0x0007e20000100600 */
[----:B------:R-:W-:Y:S01]  /*25950*/  ISETP.GE.U32.AND P5, PT, R193, R16, PT ;  /* 0x00000010c100720c */ /* 0x000fe20003fa6070 */
[----:B------:R-:W-:Y:S01]  /*25960*/  @!P3 HFMA2.BF16_V2 R42, -RZ.H0_H0, RZ.H0_H0, -R0.H0_H0 ;  /* 0x200000ffff2ab231 */ /* 0x000fe20000340900 */
[----:B------:R1:W-:Y:S01]  /*25970*/  MUFU.EX2 R16, R198 ;  /* 0x000000c600107308 */ /* 0x0003e20000000800 */
[----:B------:R3:W-:Y:S03]  /*25980*/  ST.E.U16 desc[UR4][R6.64+0x40], R11 ;  /* 0x0000400b06007985 */ /* 0x0007e6000c101504 */
[----:B------:R-:W-:Y:S01]  /*25990*/  PRMT R27, R42, 0x7610, R27 ;  /* 0x000076102a1b7816 */ /* 0x000fe2000000001b */
[----:B------:R-:W-:Y:S03]  /*259a0*/  @!P3 STL.S16 [R1+0x1e8], R42 ;  /* 0x0001e82a0100b387 */ /* 0x000fe60000100600 */
[----:B------:R-:W-:Y:S01]  /*259b0*/  @!P3 PRMT R0, R27, 0x5410, RZ ;  /* 0x000054101b00b816 */ /* 0x000fe200000000ff */
[----:B------:R4:W4:Y:S02]  /*259c0*/  LDL.S16 R32, [R1+0x21c] ;  /* 0x00021c0001207983 */ /* 0x0009240000100600 */
[----:B------:R-:W-:Y:S02]  /*259d0*/  @P5 LOP3.LUT R194, R194, 0x40, RZ, 0xfc, !PT ;  /* 0x00000040c2c25812 */ /* 0x000fe400078efcff */
[----:B------:R-:W-:Y:S01]  /*259e0*/  ISETP.GE.U32.AND P5, PT, R193, R28, PT ;  /* 0x0000001cc100720c */ /* 0x000fe20003fa6070 */
[----:B------:R2:W4:Y:S01]  /*259f0*/  LDL.S16 R27, [R1+0x218] ;  /* 0x00021800011b7983 */ /* 0x0005220000100600 */
[----:B-1----:R-:W1:Y:S01]  /*25a00*/  MUFU.EX2 R18, R173 ;  /* 0x000000ad00127308 */ /* 0x002e620000000800 */
[----:B------:R-:W-:Y:S02]  /*25a10*/  IMAD.MOV.U32 R198, RZ, RZ, R136 ;  /* 0x000000ffffc67224 */ /* 0x000fe400078e0088 */
[----:B------:R1:W-:Y:S04]  /*25a20*/  ST.E.U16 desc[UR4][R6.64+0x42], R0 ;  /* 0x0000420006007985 */ /* 0x0003e8000c101504 */
[----:B------:R-:W-:Y:S01]  /*25a30*/  ST.E.U16 desc[UR4][R30.64+0x50], R15 ;  /* 0x0000500f1e007985 */ /* 0x000fe2000c101504 */
[----:B---3--:R-:W-:Y:S01]  /*25a40*/  IMAD.WIDE.U32 R50, R29, -0x2daee0ad, RZ ;  /* 0xd2511f531d327825 */ /* 0x008fe200078e00ff */
[----:B------:R-:W-:Y:S02]  /*25a50*/  SHF.R.U32.HI R11, RZ, 0x18, R52 ;  /* 0x00000018ff0b7819 */ /* 0x000fe40000011634 */
[----:B-1----:R-:W-:Y:S01]  /*25a60*/  F2FP.BF16.F32.PACK_AB R100, R17, R18 ;  /* 0x000000121164723e */ /* 0x002fe200000010ff */
[----:B------:R-:W-:Y:S01]  /*25a70*/  IMAD.MOV.U32 R173, RZ, RZ, R245 ;  /* 0x000000ffffad7224 */ /* 0x000fe200078e00f5 */
[----:B------:R-:W-:Y:S02]  /*25a80*/  ISETP.GE.U32.AND P6, PT, R193, R11, PT ;  /* 0x0000000bc100720c */ /* 0x000fe40003fc6070 */
[----:B------:R-:W1:Y:S01]  /*25a90*/  MUFU.EX2 R11, R200 ;  /* 0x000000c8000b7308 */ /* 0x000e620000000800 */
[----:B------:R-:W-:Y:S01]  /*25aa0*/  LOP3.LUT R0, R59, R132, R122, 0x96, !PT ;  /* 0x000000843b007212 */ /* 0x000fe200078e967a */
[----:B------:R-:W-:Y:S01]  /*25ab0*/  @!P1 HFMA2.BF16_V2 R19, -RZ.H0_H0, RZ.H0_H0, -R14.H0_H0 ;  /* 0x200000ffff139231 */ /* 0x000fe2000034090e */
[----:B-1----:R-:W-:Y:S04]  /*25ac0*/  F2FP.BF16.F32.PACK_AB R124, R11, R16 ;  /* 0x000000100b7c723e */ /* 0x002fe800000010ff */
[----:B------:R-:W-:Y:S01]  /*25ad0*/  PRMT R40, R19, 0x7610, R40 ;  /* 0x0000761013287816 */ /* 0x000fe20000000028 */
[----:B------:R1:W-:Y:S03]  /*25ae0*/  @!P1 STL.S16 [R1+0x1fc], R19 ;  /* 0x0001fc1301009387 */ /* 0x0003e60000100600 */
[----:B------:R-:W-:Y:S05]  /*25af0*/  @!P1 PRMT R14, R40, 0x5410, RZ ;  /* 0x00005410280e9816 */ /* 0x000fea00000000ff */
[----:B------:R3:W-:Y:S01]  /*25b00*/  ST.E.U16 desc[UR4][R30.64+0x52], R14 ;  /* 0x0000520e1e007985 */ /* 0x0007e2000c101504 */
[----:B-1----:R-:W-:Y:S03]  /*25b10*/  FADD.FTZ R19, R18, R20 ;  /* 0x0000001412137221 */ /* 0x002fe60000010000 */
[----:B------:R1:W3:Y:S01]  /*25b20*/  LDL.S16 R18, [R1+0x224] ;  /* 0x0002240001127983 */ /* 0x0002e20000100600 */
[----:B------:R-:W-:Y:S01]  /*25b30*/  FADD.FTZ R19, R17, R19 ;  /* 0x0000001311137221 */ /* 0x000fe20000010000 */
[----:B------:R-:W-:Y:S04]  /*25b40*/  LOP3.LUT R17, R0, 0xff, RZ, 0xc0, !PT ;  /* 0x000000ff00117812 */ /* 0x000fe800078ec0ff */
[----:B------:R-:W-:Y:S01]  /*25b50*/  ISETP.GE.U32.AND P1, PT, R193, R17, PT ;  /* 0x00000011c100720c */ /* 0x000fe20003f26070 */
[----:B------:R-:W-:Y:S04]  /*25b60*/  FADD.FTZ R17, R16, R22 ;  /* 0x0000001610117221 */ /* 0x000fe80000010000 */
[----:B------:R-:W-:Y:S01]  /*25b70*/  FADD.FTZ R20, R11, R17 ;  /* 0x000000110b147221 */ /* 0x000fe20000010000 */
[----:B------:R-:W-:Y:S01]  /*25b80*/  LOP3.LUT R11, R0, 0xffff, RZ, 0xc0, !PT ;  /* 0x0000ffff000b7812 */ /* 0x000fe200078ec0ff */
[----:B------:R1:W-:Y:S03]  /*25b90*/  MUFU.EX2 R17, R189 ;  /* 0x000000bd00117308 */ /* 0x0003e60000000800 */
[----:B------:R-:W-:Y:S04]  /*25ba0*/  SHF.R.U32.HI R11, RZ, 0x8, R11 ;  /* 0x00000008ff0b7819 */ /* 0x000fe8000001160b */
[----:B------:R-:W-:Y:S01]  /*25bb0*/  LOP3.LUT R11, R11, 0xffff, RZ, 0xc0, !PT ;  /* 0x0000ffff0b0b7812 */ /* 0x000fe200078ec0ff */
[----:B-1----:R-:W-:Y:S02]  /*25bc0*/  IMAD.MOV.U32 R189, RZ, RZ, R133 ;  /* 0x000000ffffbd7224 */ /* 0x002fe400078e0085 */
[----:B--2---:R-:W-:Y:S05]  /*25bd0*/  @!P1 HFMA2.BF16_V2 R33, -RZ.H0_H0, RZ.H0_H0, -R25.H0_H0 ;  /* 0x200000ffff219231 */ /* 0x004fea0000340919 */
[----:B------:R-:W-:Y:S01]  /*25be0*/  PRMT R16, R33, 0x7610, R16 ;  /* 0x0000761021107816 */ /* 0x000fe20000000010 */
[----:B------:R1:W-:Y:S03]  /*25bf0*/  @!P1 STL.S16 [R1+0x238], R33 ;  /* 0x0002382101009387 */ /* 0x0003e60000100600 */
[----:B------:R-:W-:Y:S02]  /*25c00*/  @!P1 PRMT R25, R16, 0x5410, RZ ;  /* 0x0000541010199816 */ /* 0x000fe400000000ff */
[----:B------:R-:W-:Y:S01]  /*25c10*/  ISETP.GE.U32.AND P1, PT, R193, R11, PT ;  /* 0x0000000bc100720c */ /* 0x000fe20003f26070 */
[----:B------:R2:W2:Y:S01]  /*25c20*/  LDL.S16 R16, [R1+0x220] ;  /* 0x0002200001107983 */ /* 0x0004a20000100600 */
[----:B------:R-:W-:Y:S11]  /*25c30*/  LOP3.LUT R11, R58, 0xff, RZ, 0xc0, !PT ;  /* 0x000000ff3a0b7812 */ /* 0x000ff600078ec0ff */
[----:B----4-:R-:W-:Y:S05]  /*25c40*/  @!P1 HFMA2.BF16_V2 R32, -RZ.H0_H0, RZ.H0_H0, -R24.H0_H0 ;  /* 0x200000ffff209231 */ /* 0x010fea0000340918 */
[----:B------:R-:W-:Y:S01]  /*25c50*/  PRMT R15, R32, 0x7610, R15 ;  /* 0x00007610200f7816 */ /* 0x000fe2000000000f */
[----:B------:R-:W-:Y:S03]  /*25c60*/  @!P1 STL.S16 [R1+0x21c], R32 ;  /* 0x00021c2001009387 */ /* 0x000fe60000100600 */
[----:B------:R-:W-:Y:S02]  /*25c70*/  @!P1 PRMT R24, R15, 0x5410, RZ ;  /* 0x000054100f189816 */ /* 0x000fe400000000ff */
[----:B------:R-:W-:Y:S02]  /*25c80*/  ISETP.GE.U32.AND P1, PT, R193, R11, PT ;  /* 0x0000000bc100720c */ /* 0x000fe40003f26070 */
[----:B------:R-:W-:Y:S04]  /*25c90*/  LOP3.LUT R11, R52, 0xffff, RZ, 0xc0, !PT ;  /* 0x0000ffff340b7812 */ /* 0x000fe800078ec0ff */
[----:B------:R-:W-:Y:S04]  /*25ca0*/  SHF.R.U32.HI R11, RZ, 0x8, R11 ;  /* 0x00000008ff0b7819 */ /* 0x000fe8000001160b */
[----:B------:R-:W-:Y:S03]  /*25cb0*/  LOP3.LUT R11, R11, 0xffff, RZ, 0xc0, !PT ;  /* 0x0000ffff0b0b7812 */ /* 0x000fe600078ec0ff */
[----:B------:R-:W-:Y:S01]  /*25cc0*/  @!P1 HFMA2.BF16_V2 R27, -RZ.H0_H0, RZ.H0_H0, -R34.H0_H0 ;  /* 0x200000ffff1b9231 */ /* 0x000fe20000340922 */
[----:B------:R-:W-:Y:S02]  /*25cd0*/  ISETP.GE.U32.AND P2, PT, R193, R11, PT ;  /* 0x0000000bc100720c */ /* 0x000fe40003f46070 */
[----:B------:R-:W-:Y:S02]  /*25ce0*/  MUFU.EX2 R11, R171 ;  /* 0x000000ab000b7308 */ /* 0x000fe40000000800 */
[----:B---3--:R-:W-:Y:S01]  /*25cf0*/  PRMT R14, R27, 0x7610, R14 ;  /* 0x000076101b0e7816 */ /* 0x008fe2000000000e */
[----:B------:R-:W-:Y:S03]  /*25d00*/  @!P1 STL.S16 [R1+0x218], R27 ;  /* 0x0002181b01009387 */ /* 0x000fe60000100600 */
[----:B------:R-:W-:Y:S01]  /*25d10*/  @!P1 PRMT R34, R14, 0x5410, RZ ;  /* 0x000054100e229816 */ /* 0x000fe200000000ff */
[----:B------:R4:W3:Y:S03]  /*25d20*/  LDL.S16 R40, [R1+0x234] ;  /* 0x0002340001287983 */ /* 0x0008e60000100600 */
[----:B------:R-:W4:Y:S01]  /*25d30*/  MUFU.EX2 R14, R172 ;  /* 0x000000ac000e7308 */ /* 0x000f220000000800 */
[----:B-1----:R1:W3:Y:S01]  /*25d40*/  LDL.S16 R33, [R1+0x230] ;  /* 0x0002300001217983 */ /* 0x0022e20000100600 */
[C---:B----4-:R-:W-:Y:S01]  /*25d50*/  F2FP.BF16.F32.PACK_AB R116, R11.reuse, R14 ;  /* 0x0000000e0b74723e */ /* 0x050fe200000010ff */
[----:B------:R-:W-:Y:S01]  /*25d60*/  FADD.FTZ R15, R14, R26 ;  /* 0x0000001a0e0f7221 */ /* 0x000fe20000010000 */
[----:B------:R-:W-:Y:S01]  /*25d70*/  SHF.R.U32.HI R14, RZ, 0x10, R0 ;  /* 0x00000010ff0e7819 */ /* 0x000fe20000011600 */
[----:B------:R-:W-:Y:S02]  /*25d80*/  IMAD.MOV.U32 R172, RZ, RZ, R250 ;  /* 0x000000ffffac7224 */ /* 0x000fe400078e00fa */
[----:B------:R-:W-:Y:S01]  /*25d90*/  FADD.FTZ R22, R11, R15 ;  /* 0x0000000f0b167221 */ /* 0x000fe20000010000 */
[--C-:B------:R-:W-:Y:S02]  /*25da0*/  SHF.R.U32.HI R11, RZ, 0x18, R0.reuse ;  /* 0x00000018ff0b7819 */ /* 0x100fe40000011600 */
[----:B------:R-:W-:Y:S02]  /*25db0*/  PRMT R0, R75, 0x7632, R0 ;  /* 0x000076324b007816 */ /* 0x000fe40000000000 */
[----:B------:R-:W-:Y:S02]  /*25dc0*/  ISETP.GE.U32.AND P1, PT, R193, R11, PT ;  /* 0x0000000bc100720c */ /* 0x000fe40003f26070 */
[----:B------:R-:W-:Y:S02]  /*25dd0*/  PRMT R11, R75, 0x7610, R11 ;  /* 0x000076104b0b7816 */ /* 0x000fe4000000000b */
[----:B------:R-:W-:Y:S02]  /*25de0*/  LOP3.LUT R14, R14, 0xff, RZ, 0xc0, !PT ;  /* 0x000000ff0e0e7812 */ /* 0x000fe400078ec0ff */
[----:B------:R-:W-:Y:S01]  /*25df0*/  PRMT R153, R11, 0x5410, R0 ;  /* 0x000054100b997816 */ /* 0x000fe20000000000 */
[----:B------:R-:W-:Y:S01]  /*25e00*/  @!P4 HFMA2.BF16_V2 R18, -RZ.H0_H0, RZ.H0_H0, -R11.H0_H0 ;  /* 0x200000ffff12c231 */ /* 0x000fe2000034090b */
[----:B------:R-:W-:Y:S04]  /*25e10*/  ISETP.GE.U32.AND P3, PT, R193, R14, PT ;  /* 0x0000000ec100720c */ /* 0x000fe80003f66070 */
[----:B------:R-:W-:Y:S01]  /*25e20*/  PRMT R15, R18, 0x7610, R15 ;  /* 0x00007610120f7816 */ /* 0x000fe2000000000f */
[----:B------:R4:W-:Y:S03]  /*25e30*/  @!P4 STL.S16 [R1+0x224], R18 ;  /* 0x000224120100c387 */ /* 0x0009e60000100600 */
[----:B------:R-:W-:Y:S02]  /*25e40*/  @!P4 PRMT R11, R15, 0x5410, RZ ;  /* 0x000054100f0bc816 */ /* 0x000fe400000000ff */
[----:B------:R1:W4:Y:S03]  /*25e50*/  MUFU.EX2 R15, R197 ;  /* 0x000000c5000f7308 */ /* 0x0003260000000800 */
[----:B------:R4:W-:Y:S01]  /*25e60*/  ST.E.U16 desc[UR4][R2.64+0x50], R11 ;  /* 0x0000500b02007985 */ /* 0x0009e2000c101504 */
[----:B-1----:R-:W-:Y:S02]  /*25e70*/  IMAD.MOV.U32 R197, RZ, RZ, R137 ;  /* 0x000000ffffc57224 */ /* 0x002fe400078e0089 */
[--C-:B----4-:R-:W-:Y:S01]  /*25e80*/  FADD.FTZ R18, R15, R21.reuse ;  /* 0x000000150f127221 */ /* 0x110fe20000010000 */
[----:B------:R-:W-:Y:S04]  /*25e90*/  PRMT R21, R41, 0x7632, R21 ;  /* 0x0000763229157816 */ /* 0x000fe80000000015 */
[----:B------:R-:W-:Y:S01]  /*25ea0*/  PRMT R164, R23, 0x5410, R21 ;  /* 0x0000541017a47816 */ /* 0x000fe20000000015 */
[----:B------:R-:W-:Y:S01]  /*25eb0*/  FADD.FTZ R11, R17, R19 ;  /* 0x00000013110b7221 */ /* 0x000fe20000010000 */
[----:B--2---:R-:W-:Y:S05]  /*25ec0*/  @!P0 HFMA2.BF16_V2 R16, -RZ.H0_H0, RZ.H0_H0, -R0.H0_H0 ;  /* 0x200000ffff108231 */ /* 0x004fea0000340900 */
[----:B------:R-:W-:Y:S01]  /*25ed0*/  PRMT R14, R16, 0x7610, R14 ;  /* 0x00007610100e7816 */ /* 0x000fe2000000000e */
[----:B------:R1:W-:Y:S03]  /*25ee0*/  @!P0 STL.S16 [R1+0x220], R16 ;  /* 0x0002201001008387 */ /* 0x0003e60000100600 */
[----:B------:R-:W-:Y:S01]  /*25ef0*/  @!P0 PRMT R0, R14, 0x5410, RZ ;  /* 0x000054100e008816 */ /* 0x000fe200000000ff */
[----:B------:R4:W2:Y:S01]  /*25f00*/  LDL.S16 R32, [R1+0x214] ;  /* 0x0002140001207983 */ /* 0x0008a20000100600 */
[----:B------:R-:W1:Y:S03]  /*25f10*/  MUFU.EX2 R14, R196 ;  /* 0x000000c4000e7308 */ /* 0x000e660000000800 */
[----:B------:R4:W4:Y:S04]  /*25f20*/  LDL.S16 R26, [R1+0x210] ;  /* 0x00021000011a7983 */ /* 0x0009280000100600 */
[----:B------:R3:W-:Y:S01]  /*25f30*/  ST.E.U16 desc[UR4][R2.64+0x52], R0 ;  /* 0x0000520002007985 */ /* 0x0007e2000c101504 */
[C---:B-1----:R-:W-:Y:S01]  /*25f40*/  F2FP.BF16.F32.PACK_AB R123, R14.reuse, R15 ;  /* 0x0000000f0e7b723e */ /* 0x042fe200000010ff */
[----:B------:R-:W-:Y:S01]  /*25f50*/  FADD.FTZ R27, R14, R18 ;  /* 0x000000120e1b7221 */ /* 0x000fe20000010000 */
[----:B------:R-:W1:Y:S10]  /*25f60*/  MUFU.EX2 R16, R188 ;  /* 0x000000bc00107308 */ /* 0x000e740000000800 */
[----:B------:R-:W-:Y:S01]  /*25f70*/  MUFU.EX2 R18, R211 ;  /* 0x000000d300127308 */ /* 0x000fe20000000800 */
[----:B---3--:R-:W-:Y:S01]  /*25f80*/  LOP3.LUT R0, R51, R132, R108, 0x96, !PT ;  /* 0x0000008433007212 */ /* 0x008fe200078e966c */
[----:B------:R-:W-:Y:S01]  /*25f90*/  @!P3 HFMA2.BF16_V2 R40, -RZ.H0_H0, RZ.H0_H0, -R23.H0_H0 ;  /* 0x200000ffff28b231 */ /* 0x000fe20000340917 */
[C---:B-1----:R-:W-:Y:S01]  /*25fa0*/  F2FP.BF16.F32.PACK_AB R119, R16.reuse, R17 ;  /* 0x000000111077723e */ /* 0x042fe200000010ff */
[----:B------:R-:W-:Y:S01]  /*25fb0*/  FADD.FTZ R36, R16, R11 ;  /* 0x0000000b10247221 */ /* 0x000fe20000010000 */
[----:B------:R-:W-:Y:S01]  /*25fc0*/  LOP3.LUT R11, R0, 0xff, RZ, 0xc0, !PT ;  /* 0x000000ff000b7812 */ /* 0x000fe200078ec0ff */
[----:B------:R-:W-:Y:S01]  /*25fd0*/  @!P1 HFMA2.BF16_V2 R33, -RZ.H0_H0, RZ.H0_H0, -R21.H0_H0 ;  /* 0x200000ffff219231 */ /* 0x000fe20000340915 */
[----:B------:R-:W-:Y:S01]  /*25fe0*/  PRMT R14, R40, 0x7610, R14 ;  /* 0x00007610280e7816 */ /* 0x000fe2000000000e */
[----:B------:R1:W-:Y:S01]  /*25ff0*/  @!P3 STL.S16 [R1+0x234], R40 ;  /* 0x000234280100b387 */ /* 0x0003e20000100600 */
[C---:B------:R-:W-:Y:S01]  /*26000*/  ISETP.GE.U32.AND P4, PT, R193.reuse, R11, PT ;  /* 0x0000000bc100720c */ /* 0x040fe20003f86070 */
[----:B------:R-:W-:Y:S01]  /*26010*/  MUFU.EX2 R16, R203 ;  /* 0x000000cb00107308 */ /* 0x000fe20000000800 */
[----:B------:R-:W-:Y:S01]  /*26020*/  SHF.R.U32.HI R11, RZ, 0x18, R0 ;  /* 0x00000018ff0b7819 */ /* 0x000fe20000011600 */
[----:B------:R3:W-:Y:S01]  /*26030*/  @!P1 STL.S16 [R1+0x230], R33 ;  /* 0x0002302101009387 */ /* 0x0007e20000100600 */
[----:B------:R-:W-:Y:S01]  /*26040*/  @!P3 PRMT R23, R14, 0x5410, RZ ;  /* 0x000054100e17b816 */ /* 0x000fe200000000ff */
[----:B------:R-:W-:Y:S01]  /*26050*/  IMAD.MOV.U32 R188, RZ, RZ, R134 ;  /* 0x000000ffffbc7224 */ /* 0x000fe200078e0086 */
[----:B------:R-:W-:Y:S01]  /*26060*/  ISETP.GE.U32.AND P0, PT, R193, R11, PT ;  /* 0x0000000bc100720c */ /* 0x000fe20003f06070 */
[----:B------:R2:W4:Y:S01]  /*26070*/  LDL.S16 R19, [R1+0x1e4] ;  /* 0x0001e40001137983 */ /* 0x0005220000100600 */
[----:B------:R-:W-:Y:S03]  /*26080*/  PRMT R11, R33, 0x7610, R11 ;  /* 0x00007610210b7816 */ /* 0x000fe6000000000b */
[----:B------:R-:W3:Y:S01]  /*26090*/  MUFU.EX2 R14, R210 ;  /* 0x000000d2000e7308 */ /* 0x000ee20000000800 */
[----:B------:R-:W-:Y:S09]  /*260a0*/  @!P1 PRMT R21, R11, 0x5410, RZ ;  /* 0x000054100b159816 */ /* 0x000ff200000000ff */
[----:B------:R-:W3:Y:S01]  /*260b0*/  MUFU.EX2 R11, R209 ;  /* 0x000000d1000b7308 */ /* 0x000ee20000000800 */
[----:B-1----:R-:W-:Y:S09]  /*260c0*/  LOP3.LUT R40, R50, 0xff, RZ, 0xc0, !PT ;  /* 0x000000ff32287812 */ /* 0x002ff200078ec0ff */
[----:B------:R-:W1:Y:S01]  /*260d0*/  MUFU.EX2 R17, R213 ;  /* 0x000000d500117308 */ /* 0x000e620000000800 */
[----:B---3--:R-:W-:Y:S01]  /*260e0*/  FADD.FTZ R15, R14, R20 ;  /* 0x000000140e0f7221 */ /* 0x008fe20000010000 */
[----:B------:R-:W-:Y:S01]  /*260f0*/  FADD.FTZ R20, R16, R27 ;  /* 0x0000001b10147221 */ /* 0x000fe20000010000 */
[C---:B------:R-:W-:Y:S02]  /*26100*/  F2FP.BF16.F32.PACK_AB R80, R11.reuse, R14 ;  /* 0x0000000e0b50723e */ /* 0x040fe400000010ff */
[----:B------:R-:W-:Y:S01]  /*26110*/  FADD.FTZ R33, R11, R15 ;  /* 0x0000000f0b217221 */ /* 0x000fe20000010000 */
[----:B------:R-:W-:Y:S04]  /*26120*/  SHF.R.U32.HI R11, RZ, 0x10, R0 ;  /* 0x00000010ff0b7819 */ /* 0x000fe80000011600 */
[----:B------:R-:W3:Y:S01]  /*26130*/  MUFU.EX2 R15, R202 ;  /* 0x000000ca000f7308 */ /* 0x000ee20000000800 */
[----:B------:R-:W-:Y:S02]  /*26140*/  LOP3.LUT R0, R0, 0xffff, RZ, 0xc0, !PT ;  /* 0x0000ffff00007812 */ /* 0x000fe400078ec0ff */
[----:B------:R-:W-:Y:S02]  /*26150*/  LOP3.LUT R11, R11, 0xff, RZ, 0xc0, !PT ;  /* 0x000000ff0b0b7812 */ /* 0x000fe400078ec0ff */
[----:B-1----:R-:W-:Y:S02]  /*26160*/  F2FP.BF16.F32.PACK_AB R117, R17, R18 ;  /* 0x000000121175723e */ /* 0x002fe400000010ff */
[----:B------:R-:W-:Y:S02]  /*26170*/  ISETP.GE.U32.AND P1, PT, R193, R11, PT ;  /* 0x0000000bc100720c */ /* 0x000fe40003f26070 */
[--C-:B------:R-:W-:Y:S02]  /*26180*/  SHF.R.U32.HI R11, RZ, 0x8, R0.reuse ;  /* 0x00000008ff0b7819 */ /* 0x100fe40000011600 */
[C---:B------:R-:W-:Y:S02]  /*26190*/  PRMT R0, R10.reuse, 0x7632, R0 ;  /* 0x000076320a007816 */ /* 0x040fe40000000000 */
[----:B------:R-:W-:Y:S02]  /*261a0*/  LOP3.LUT R11, R11, 0xffff, RZ, 0xc0, !PT ;  /* 0x0000ffff0b0b7812 */ /* 0x000fe400078ec0ff */
[----:B------:R-:W-:Y:S02]  /*261b0*/  PRMT R142, R10, 0x5410, R0 ;  /* 0x000054100a8e7816 */ /* 0x000fe40000000000 */
[----:B------:R-:W-:Y:S01]  /*261c0*/  ISETP.GE.U32.AND P3, PT, R193, R11, PT ;  /* 0x0000000bc100720c */ /* 0x000fe20003f66070 */
[--C-:B---3--:R-:W-:Y:S01]  /*261d0*/  FADD.FTZ R27, R15, R20.reuse ;  /* 0x000000140f1b7221 */ /* 0x108fe20000010000 */
[----:B------:R-:W-:Y:S02]  /*261e0*/  PRMT R20, R55, 0x7610, R20 ;  /* 0x0000761037147816 */ /* 0x000fe40000000014 */
[----:B------:R-:W-:Y:S01]  /*261f0*/  F2FP.BF16.F32.PACK_AB R109, R15, R16 ;  /* 0x000000100f6d723e */ /* 0x000fe200000010ff */
[----:B--2---:R-:W-:Y:S02]  /*26200*/  @!P5 HFMA2.BF16_V2 R32, -RZ.H0_H0, RZ.H0_H0, -R10.H0_H0 ;  /* 0x200000ffff20d231 */ /* 0x004fe4000034090a */
[----:B----4-:R-:W-:Y:S03]  /*26210*/  @!P2 HFMA2.BF16_V2 R26, -RZ.H0_H0, RZ.H0_H0, -R0.H0_H0 ;  /* 0x200000ffff1aa231 */ /* 0x010fe60000340900 */
[----:B------:R-:W-:Y:S01]  /*26220*/  PRMT R14, R32, 0x7610, R14 ;  /* 0x00007610200e7816 */ /* 0x000fe2000000000e */
[----:B------:R1:W-:Y:S03]  /*26230*/  @!P5 STL.S16 [R1+0x214], R32 ;  /* 0x000214200100d387 */ /* 0x0003e60000100600 */
[----:B------:R-:W-:Y:S01]  /*26240*/  @!P5 PRMT R10, R14, 0x5410, RZ ;  /* 0x000054100e0ad816 */ /* 0x000fe200000000ff */
[----:B------:R4:W2:Y:S01]  /*26250*/  LDL.S16 R29, [R1+0x1dc] ;  /* 0x0001dc00011d7983 */ /* 0x0008a20000100600 */
[----:B------:R-:W-:Y:S01]  /*26260*/  PRMT R11, R26, 0x7610, R11 ;  /* 0x000076101a0b7816 */ /* 0x000fe2000000000b */
[----:B------:R-:W3:Y:S01]  /*26270*/  MUFU.EX2 R14, R183 ;  /* 0x000000b7000e7308 */ /* 0x000ee20000000800 */
[C---:B------:R-:W-:Y:S01]  /*26280*/  LOP3.LUT P5, RZ, R194.reuse, 0x40, RZ, 0xc0, !PT ;  /* 0x00000040c2ff7812 */ /* 0x040fe200078ac0ff */
[----:B------:R-:W-:Y:S01]  /*26290*/  @!P2 STL.S16 [R1+0x210], R26 ;  /* 0x0002101a0100a387 */ /* 0x000fe20000100600 */
[----:B------:R-:W-:Y:S02]  /*262a0*/  @!P2 PRMT R0, R11, 0x5410, RZ ;  /* 0x000054100b00a816 */ /* 0x000fe400000000ff */
[----:B------:R-:W-:Y:S01]  /*262b0*/  LOP3.LUT R194, R194, 0xffffffdf, RZ, 0xc0, !PT ;  /* 0xffffffdfc2c27812 */ /* 0x000fe200078ec0ff */
[----:B------:R4:W4:Y:S04]  /*262c0*/  LDL.S16 R28, [R1+0x1e0] ;  /* 0x0001e000011c7983 */ /* 0x0009280000100600 */
[----:B------:R-:W1:Y:S01]  /*262d0*/  MUFU.EX2 R11, R179 ;  /* 0x000000b3000b7308 */ /* 0x000e620000000800 */
[----:B------:R1:W-:Y:S04]  /*262e0*/  ST.E.U16 desc[UR4][R8.64+0x4e], R10 ;  /* 0x00004e0a08007985 */ /* 0x0003e8000c101504 */
[----:B------:R1:W-:Y:S01]  /*262f0*/  ST.E.U16 desc[UR4][R8.64+0x50], R0 ;  /* 0x0000500008007985 */ /* 0x0003e2000c101504 */
[----:B---3--:R-:W-:Y:S01]  /*26300*/  FADD.FTZ R22, R14, R22 ;  /* 0x000000160e167221 */ /* 0x008fe20000010000 */
[C---:B-1----:R-:W-:Y:S01]  /*26310*/  F2FP.BF16.F32.PACK_AB R97, R11.reuse, R14 ;  /* 0x0000000e0b61723e */ /* 0x042fe200000010ff */
[----:B------:R-:W-:Y:S02]  /*26320*/  IMAD.MOV.U32 R179, RZ, RZ, R138 ;  /* 0x000000ffffb37224 */ /* 0x000fe400078e008a */
[--C-:B------:R-:W-:Y:S01]  /*26330*/  FADD.FTZ R32, R11, R22.reuse ;  /* 0x000000160b207221 */ /* 0x100fe20000010000 */
[----:B------:R-:W-:Y:S01]  /*26340*/  PRMT R22, R55, 0x7632, R22 ;  /* 0x0000763237167816 */ /* 0x000fe20000000016 */
[----:B------:R1:W-:Y:S03]  /*26350*/  MUFU.EX2 R11, R199 ;  /* 0x000000c7000b7308 */ /* 0x0003e60000000800 */
[----:B------:R-:W-:Y:S02]  /*26360*/  PRMT R148, R20, 0x5410, R22 ;  /* 0x0000541014947816 */ /* 0x000fe40000000016 */
[C---:B------:R-:W-:Y:S05]  /*26370*/  PRMT R10, R98.reuse, 0x7610, R10 ;  /* 0x00007610620a7816 */ /* 0x040fea000000000a */
[----:B------:R-:W-:Y:S01]  /*26380*/  MUFU.EX2 R26, R204 ;  /* 0x000000cc001a7308 */ /* 0x000fe20000000800 */
[----:B------:R-:W-:Y:S01]  /*26390*/  PRMT R0, R98, 0x7632, R0 ;  /* 0x0000763262007816 */ /* 0x000fe20000000000 */
[----:B------:R-:W-:Y:S03]  /*263a0*/  @!P5 HFMA2.BF16_V2 R19, -RZ.H0_H0, RZ.H0_H0, -R10.H0_H0 ;  /* 0x200000ffff13d231 */ /* 0x000fe6000034090a */
[----:B------:R-:W-:Y:S01]  /*263b0*/  PRMT R135, R10, 0x5410, R0 ;  /* 0x000054100a877816 */ /* 0x000fe20000000000 */
[----:B-1----:R-:W-:Y:S01]  /*263c0*/  IMAD.MOV.U32 R199, RZ, RZ, R192 ;  /* 0x000000ffffc77224 */ /* 0x002fe200078e00c0 */
[----:B------:R-:W-:Y:S01]  /*263d0*/  PRMT R37, R19, 0x7610, R37 ;  /* 0x0000761013257816 */ /* 0x000fe20000000025 */
[----:B------:R1:W-:Y:S03]  /*263e0*/  @!P5 STL.S16 [R1+0x1e4], R19 ;  /* 0x0001e4130100d387 */ /* 0x0003e60000100600 */
[----:B------:R-:W-:Y:S01]  /*263f0*/  @!P5 PRMT R10, R37, 0x5410, RZ ;  /* 0x00005410250ad816 */ /* 0x000fe200000000ff */
[----:B------:R-:W3:Y:S04]  /*26400*/  S2R R192, SR_TID.X ;  /* 0x0000000000c07919 */ /* 0x000ee80000002100 */
[----:B------:R3:W-:Y:S01]  /*26410*/  ST.E.U16 desc[UR4][R6.64+0x50], R10 ;  /* 0x0000500a06007985 */ /* 0x0007e2000c101504 */
[----:B-1----:R-:W-:Y:S04]  /*26420*/  LOP3.LUT R19, R58, 0xffff, RZ, 0xc0, !PT ;  /* 0x0000ffff3a137812 */ /* 0x002fe800078ec0ff */
[----:B------:R-:W-:Y:S04]  /*26430*/  SHF.R.U32.HI R19, RZ, 0x8, R19 ;  /* 0x00000008ff137819 */ /* 0x000fe80000011613 */
[----:B------:R-:W-:Y:S01]  /*26440*/  LOP3.LUT R14, R19, 0xffff, RZ, 0xc0, !PT ;  /* 0x0000ffff130e7812 */ /* 0x000fe200078ec0ff */
[----:B---3--:R-:W1:Y:S01]  /*26450*/  MUFU.EX2 R10, R201 ;  /* 0x000000c9000a7308 */ /* 0x008e620000000800 */
[----:B------:R-:W-:Y:S02]  /*26460*/  IMAD.SHL.U32 R192, R192, 0x2, RZ ;  /* 0x00000002c0c07824 */ /* 0x000fe400078e00ff */
[----:B------:R-:W-:Y:S02]  /*26470*/  ISETP.GE.U32.AND P5, PT, R193, R14, PT ;  /* 0x0000000ec100720c */ /* 0x000fe40003fa6070 */
[----:B------:R-:W-:Y:S02]  /*26480*/  SHF.R.U32.HI R14, RZ, 0x18, R58 ;  /* 0x00000018ff0e7819 */ /* 0x000fe4000001163a */
[----:B------:R-:W-:Y:S02]  /*26490*/  LOP3.LUT R192, R192, 0x6, RZ, 0xc0, !PT ;  /* 0x00000006c0c07812 */ /* 0x000fe400078ec0ff */
[----:B-1----:R-:W-:Y:S01]  /*264a0*/  F2FP.BF16.F32.PACK_AB R83, R10, R11 ;  /* 0x0000000b0a53723e */ /* 0x002fe200000010ff */
[----:B--2---:R-:W-:Y:S05]  /*264b0*/  @!P4 HFMA2.BF16_V2 R29, -RZ.H0_H0, RZ.H0_H0, -R20.H0_H0 ;  /* 0x200000ffff1dc231 */ /* 0x004fea0000340914 */
[----:B------:R-:W-:Y:S01]  /*264c0*/  PRMT R16, R29, 0x7610, R16 ;  /* 0x000076101d107816 */ /* 0x000fe20000000010 */
[----:B------:R-:W-:Y:S01]  /*264d0*/  @!P4 STL.S16 [R1+0x1dc], R29 ;  /* 0x0001dc1d0100c387 */ /* 0x000fe20000100600 */
[----:B----4-:R-:W-:Y:S02]  /*264e0*/  @!P6 HFMA2.BF16_V2 R28, -RZ.H0_H0, RZ.H0_H0, -R0.H0_H0 ;  /* 0x200000ffff1ce231 */ /* 0x010fe40000340900 */
[----:B------:R-:W-:Y:S01]  /*264f0*/  @!P4 PRMT R20, R16, 0x5410, RZ ;  /* 0x000054101014c816 */ /* 0x000fe200000000ff */
[----:B------:R-:W-:Y:S01]  /*26500*/  FADD.FTZ R16, R18, R33 ;  /* 0x0000002112107221 */ /* 0x000fe20000010000 */
[----:B------:R-:W-:Y:S02]  /*26510*/  ISETP.GE.U32.AND P4, PT, R193, R14, PT ;  /* 0x0000000ec100720c */ /* 0x000fe40003f86070 */
[----:B------:R-:W-:Y:S01]  /*26520*/  PRMT R15, R28, 0x7610, R15 ;  /* 0x000076101c0f7816 */ /* 0x000fe2000000000f */
[----:B------:R1:W-:Y:S01]  /*26530*/  @!P6 STL.S16 [R1+0x1e0], R28 ;  /* 0x0001e01c0100e387 */ /* 0x0003e20000100600 */
[----:B------:R2:W-:Y:S02]  /*26540*/  MUFU.EX2 R14, R191 ;  /* 0x000000bf000e7308 */ /* 0x0005e40000000800 */
[----:B------:R-:W-:Y:S01]  /*26550*/  @!P6 PRMT R0, R15, 0x5410, RZ ;  /* 0x000054100f00e816 */ /* 0x000fe200000000ff */
[----:B------:R4:W3:Y:S04]  /*26560*/  LDL.S16 R43, [R1+0x258] ;  /* 0x00025800012b7983 */ /* 0x0008e80000100600 */
[----:B------:R4:W4:Y:S03]  /*26570*/  LDL.S16 R42, [R1+0x254] ;  /* 0x00025400012a7983 */ /* 0x0009260000100600 */
[----:B------:R-:W1:Y:S01]  /*26580*/  MUFU.EX2 R15, R190 ;  /* 0x000000be000f7308 */ /* 0x000e620000000800 */
[----:B------:R3:W4:Y:S04]  /*26590*/  LDL.S16 R37, [R1+0x250] ;  /* 0x0002500001257983 */ /* 0x0007280000100600 */
[----:B------:R1:W-:Y:S01]  /*265a0*/  ST.E.U16 desc[UR4][R6.64+0x52], R0 ;  /* 0x0000520006007985 */ /* 0x0003e2000c101504 */
[----:B--2---:R-:W-:Y:S03]  /*265b0*/  IMAD.MOV.U32 R191, RZ, RZ, R12 ;  /* 0x000000ffffbf7224 */ /* 0x004fe600078e000c */
[----:B------:R-:W-:Y:S04]  /*265c0*/  ST.E.U16 desc[UR4][R30.64+0x60], R25 ;  /* 0x000060191e007985 */ /* 0x000fe8000c101504 */
[----:B------:R-:W-:Y:S01]  /*265d0*/  ST.E.U16 desc[UR4][R30.64+0x62], R24 ;  /* 0x000062181e007985 */ /* 0x000fe2000c101504 */
[----:B-1----:R-:W-:Y:S01]  /*265e0*/  IMAD.WIDE.U32 R28, R102, -0x326172a9, RZ ;  /* 0xcd9e8d57661c7825 */ /* 0x002fe200078e00ff */
[----:B------:R-:W-:Y:S02]  /*265f0*/  F2FP.BF16.F32.PACK_AB R79, R14, R15 ;  /* 0x0000000f0e4f723e */ /* 0x000fe400000010ff */
[----:B------:R1:W-:Y:S01]  /*26600*/  ST.E.U16 desc[UR4][R2.64+0x60], R23 ;  /* 0x0000601702007985 */ /* 0x0003e2000c101504 */
[----:B------:R-:W-:Y:S01]  /*26610*/  IMAD.MOV.U32 R190, RZ, RZ, R13 ;  /* 0x000000ffffbe7224 */ /* 0x000fe200078e000d */
[----:B------:R-:W-:Y:S02]  /*26620*/  LOP3.LUT R19, R29, R225, R110, 0x96, !PT ;  /* 0x000000e11d137212 */ /* 0x000fe400078e966e */
[----:B------:R-:W-:Y:S01]  /*26630*/  LOP3.LUT R18, R47, R224, R28, 0x96, !PT ;  /* 0x000000e02f127212 */ /* 0x000fe200078e961c */
[----:B------:R-:W-:Y:S04]  /*26640*/  ST.E.U16 desc[UR4][R2.64+0x62], R21 ;  /* 0x0000621502007985 */ /* 0x000fe8000c101504 */
[----:B------:R-:W-:Y:S01]  /*26650*/  ST.E.U16 desc[UR4][R8.64+0x5e], R20 ;  /* 0x00005e1408007985 */ /* 0x000fe2000c101504 */
[----:B------:R-:W-:Y:S01]  /*26660*/  FADD.FTZ R0, R11, R36 ;  /* 0x000000240b007221 */ /* 0x000fe20000010000 */
[----:B------:R-:W-:Y:S03]  /*26670*/  FADD.FTZ R36, R17, R16 ;  /* 0x0000001011247221 */ /* 0x000fe60000010000 */
[----:B------:R-:W-:Y:S01]  /*26680*/  FADD.FTZ R33, R10, R0 ;  /* 0x000000000a217221 */ /* 0x000fe20000010000 */
[----:B------:R-:W-:Y:S01]  /*26690*/  IMAD.WIDE.U32 R10, R19, -0x2daee0ad, RZ ;  /* 0xd2511f53130a7825 */ /* 0x000fe200078e00ff */
[----:B------:R-:W2:Y:S03]  /*266a0*/  MUFU.EX2 R0, R212 ;  /* 0x000000d400007308 */ /* 0x000ea60000000800 */
[----:B------:R-:W-:Y:S01]  /*266b0*/  IMAD.WIDE.U32 R18, R18, -0x2daee0ad, RZ ;  /* 0xd2511f5312127825 */ /* 0x000fe200078e00ff */
[----:B------:R-:W-:Y:S04]  /*266c0*/  LOP3.LUT R11, R11, R232, R78, 0x96, !PT ;  /* 0x000000e80b0b7212 */ /* 0x000fe800078e964e */
[----:B------:R-:W-:Y:S01]  /*266d0*/  LOP3.LUT R19, R19, R241, R10, 0x96, !PT ;  /* 0x000000f113137212 */ /* 0x000fe200078e960a */
[----:B------:R-:W-:Y:S04]  /*266e0*/  IMAD.WIDE.U32 R16, R11, -0x326172a9, RZ ;  /* 0xcd9e8d570b107825 */ /* 0x000fe800078e00ff */
[----:B------:R-:W-:Y:S01]  /*266f0*/  FADD.FTZ R10, R15, R32 ;  /* 0x000000200f0a7221 */ /* 0x000fe20000010000 */
[----:B------:R-:W-:Y:S03]  /*26700*/  FADD.FTZ R11, R26, R27 ;  /* 0x0000001b1a0b7221 */ /* 0x000fe60000010000 */
[----:B------:R-:W-:Y:S01]  /*26710*/  FADD.FTZ R32, R14, R10 ;  /* 0x0000000a0e207221 */ /* 0x000fe20000010000 */
[----:B------:R-:W-:Y:S02]  /*26720*/  LOP3.LUT R10, R17, R219, R46, 0x96, !PT ;  /* 0x000000db110a7212 */ /* 0x000fe400078e962e */
[C---:B--2---:R-:W-:Y:S01]  /*26730*/  F2FP.BF16.F32.PACK_AB R107, R0.reuse, R26 ;  /* 0x0000001a006b723e */ /* 0x044fe200000010ff */
[----:B------:R-:W-:Y:S02]  /*26740*/  FADD.FTZ R26, R0, R11 ;  /* 0x0000000b001a7221 */ /* 0x000fe40000010000 */
[----:B------:R-:W-:Y:S04]  /*26750*/  IMAD.WIDE.U32 R14, R10, -0x2daee0ad, RZ ;  /* 0xd2511f530a0e7825 */ /* 0x000fe800078e00ff */
[----:B------:R-:W-:Y:S01]  /*26760*/  IMAD.WIDE.U32 R10, R19, -0x326172a9, RZ ;  /* 0xcd9e8d57130a7825 */ /* 0x000fe200078e00ff */
[----:B------:R-:W-:Y:S04]  /*26770*/  LOP3.LUT R15, R15, R239, R18, 0x96, !PT ;  /* 0x000000ef0f0f7212 */ /* 0x000fe800078e9612 */
[----:B------:R-:W-:Y:S01]  /*26780*/  LOP3.LUT R0, R11, R237, R16, 0x96, !PT ;  /* 0x000000ed0b007212 */ /* 0x000fe200078e9610 */
[----:B------:R-:W-:Y:S01]  /*26790*/  IMAD.WIDE.U32 R102, R15, -0x326172a9, RZ ;  /* 0xcd9e8d570f667825 */ /* 0x000fe200078e00ff */
[----:B------:R-:W2:Y:S03]  /*267a0*/  MUFU.EX2 R11, R206 ;  /* 0x000000ce000b7308 */ /* 0x000ea60000000800 */
[----:B------:R-:W-:Y:S01]  /*267b0*/  IMAD.WIDE.U32 R120, R0, -0x2daee0ad, RZ ;  /* 0xd2511f5300787825 */ /* 0x000fe200078e00ff */
[----:B------:R-:W-:Y:S04]  /*267c0*/  LOP3.LUT R27, R103, R235, R10, 0x96, !PT ;  /* 0x000000eb671b7212 */ /* 0x000fe800078e960a */
[----:B------:R-:W-:Y:S02]  /*267d0*/  LOP3.LUT R14, R121, R233, R14, 0x96, !PT ;  /* 0x000000e9790e7212 */ /* 0x000fe400078e960e */
[----:B------:R-:W1:Y:S03]  /*267e0*/  MUFU.EX2 R0, R207 ;  /* 0x000000cf00007308 */ /* 0x000e660000000800 */
[----:B------:R-:W-:Y:S04]  /*267f0*/  IMAD.WIDE.U32 R56, R14, -0x326172a9, RZ ;  /* 0xcd9e8d570e387825 */ /* 0x000fe800078e00ff */
[----:B--2---:R-:W-:Y:S01]  /*26800*/  FADD.FTZ R10, R11, R33 ;  /* 0x000000210b0a7221 */ /* 0x004fe20000010000 */
[----:B-1----:R-:W-:Y:S02]  /*26810*/  LOP3.LUT R23, R57, R141, R102, 0x96, !PT ;  /* 0x0000008d39177212 */ /* 0x002fe400078e9666 */
[----:B------:R-:W1:Y:S02]  /*26820*/  MUFU.EX2 R14, R218 ;  /* 0x000000da000e7308 */ /* 0x000e640000000800 */
[----:B------:R-:W-:Y:S02]  /*26830*/  LOP3.LUT R15, R23, 0xff, RZ, 0xc0, !PT ;  /* 0x000000ff170f7812 */ /* 0x000fe400078ec0ff */
[C---:B------:R-:W-:Y:S01]  /*26840*/  F2FP.BF16.F32.PACK_AB R75, R0.reuse, R11 ;  /* 0x0000000b004b723e */ /* 0x040fe200000010ff */
[--C-:B------:R-:W-:Y:S01]  /*26850*/  FADD.FTZ R25, R0, R10.reuse ;  /* 0x0000000a00197221 */ /* 0x100fe20000010000 */
[C---:B------:R-:W-:Y:S04]  /*26860*/  PRMT R10, R99.reuse, 0x7610, R10 ;  /* 0x00007610630a7816 */ /* 0x040fe8000000000a */
[----:B------:R-:W2:Y:S01]  /*26870*/  MUFU.EX2 R11, R222 ;  /* 0x000000de000b7308 */ /* 0x000ea20000000800 */
[----:B------:R-:W-:Y:S04]  /*26880*/  PRMT R0, R99, 0x7632, R0 ;  /* 0x0000763263007816 */ /* 0x000fe80000000000 */
[----:B------:R-:W-:Y:S01]  /*26890*/  PRMT R143, R10, 0x5410, R0 ;  /* 0x000054100a8f7816 */ /* 0x000fe20000000000 */
[----:B---3--:R-:W-:Y:S02]  /*268a0*/  @!P3 HFMA2.BF16_V2 R43, -RZ.H0_H0, RZ.H0_H0, -R22.H0_H0 ;  /* 0x200000ffff2bb231 */ /* 0x008fe40000340916 */
[----:B----4-:R-:W-:Y:S03]  /*268b0*/  @!P1 HFMA2.BF16_V2 R42, -RZ.H0_H0, RZ.H0_H0, -R10.H0_H0 ;  /* 0x200000ffff2a9231 */ /* 0x010fe6000034090a */
[----:B------:R-:W-:Y:S01]  /*268c0*/  PRMT R16, R43, 0x7610, R16 ;  /* 0x000076102b107816 */ /* 0x000fe20000000010 */
[----:B------:R-:W-:Y:S01]  /*268d0*/  @!P3 STL.S16 [R1+0x258], R43 ;  /* 0x0002582b0100b387 */ /* 0x000fe20000100600 */
[----:B------:R-:W-:Y:S01]  /*268e0*/  @!P0 HFMA2.BF16_V2 R37, -RZ.H0_H0, RZ.H0_H0, -R0.H0_H0 ;  /* 0x200000ffff258231 */ /* 0x000fe20000340900 */
[----:B------:R-:W-:Y:S02]  /*268f0*/  PRMT R18, R42, 0x7610, R18 ;  /* 0x000076102a127816 */ /* 0x000fe40000000012 */
[----:B------:R3:W-:Y:S01]  /*26900*/  @!P1 STL.S16 [R1+0x254], R42 ;  /* 0x0002542a01009387 */ /* 0x0007e20000100600 */
[----:B------:R-:W-:Y:S01]  /*26910*/  @!P3 PRMT R22, R16, 0x5410, RZ ;  /* 0x000054101016b816 */ /* 0x000fe200000000ff */
[----:B-1----:R-:W-:Y:S01]  /*26920*/  FADD.FTZ R16, R14, R36 ;  /* 0x000000240e107221 */ /* 0x002fe20000010000 */
[----:B------:R-:W-:Y:S01]  /*26930*/  ISETP.GE.U32.AND P3, PT, R193, R15, PT ;  /* 0x0000000fc100720c */ /* 0x000fe20003f66070 */
[----:B------:R1:W-:Y:S01]  /*26940*/  @!P0 STL.S16 [R1+0x250], R37 ;  /* 0x0002502501008387 */ /* 0x0003e20000100600 */
[----:B------:R-:W-:Y:S01]  /*26950*/  PRMT R17, R37, 0x7610, R17 ;  /* 0x0000761025117816 */ /* 0x000fe20000000011 */
[C---:B--2---:R-:W-:Y:S01]  /*26960*/  FADD.FTZ R183, R11.reuse, R16 ;  /* 0x000000100bb77221 */ /* 0x044fe20000010000 */
[----:B------:R-:W-:Y:S01]  /*26970*/  F2FP.BF16.F32.PACK_AB R14, R11, R14 ;  /* 0x0000000e0b0e723e */ /* 0x000fe200000010ff */
[----:B------:R4:W2:Y:S01]  /*26980*/  LDL.S16 R150, [R1+0x274] ;  /* 0x0002740001967983 */ /* 0x0008a20000100600 */
[----:B------:R-:W-:Y:S02]  /*26990*/  LOP3.LUT R15, R23, 0xffff, RZ, 0xc0, !PT ;  /* 0x0000ffff170f7812 */ /* 0x000fe400078ec0ff */
[----:B------:R-:W-:Y:S01]  /*269a0*/  SHF.R.U32.HI R11, RZ, 0x18, R23 ;  /* 0x00000018ff0b7819 */ /* 0x000fe20000011617 */
[----:B------:R4:W4:Y:S01]  /*269b0*/  LDL.S16 R149, [R1+0x270] ;  /* 0x0002700001957983 */ /* 0x0009220000100600 */
[----:B------:R-:W-:Y:S02]  /*269c0*/  @!P0 PRMT R0, R17, 0x5410, RZ ;  /* 0x0000541011008816 */ /* 0x000fe400000000ff */
[----:B------:R-:W-:Y:S01]  /*269d0*/  SHF.R.U32.HI R15, RZ, 0x8, R15 ;  /* 0x00000008ff0f7819 */ /* 0x000fe2000001160f */
[----:B------:R2:W4:Y:S01]  /*269e0*/  LDL.S16 R103, [R1+0x27c] ;  /* 0x00027c0001677983 */ /* 0x0005220000100600 */
[----:B------:R-:W-:Y:S02]  /*269f0*/  ISETP.GE.U32.AND P0, PT, R193, R11, PT ;  /* 0x0000000bc100720c */ /* 0x000fe40003f06070 */
[----:B------:R-:W-:Y:S01]  /*26a00*/  LOP3.LUT R11, R29, R225, R184, 0x96, !PT ;  /* 0x000000e11d0b7212 */ /* 0x000fe200078e96b8 */
[----:B------:R4:W-:Y:S01]  /*26a10*/  ST.E.U16 desc[UR4][R8.64+0x60], R22 ;  /* 0x0000601608007985 */ /* 0x0009e2000c101504 */
[----:B------:R-:W-:Y:S02]  /*26a20*/  LOP3.LUT R15, R15, 0xffff, RZ, 0xc0, !PT ;  /* 0x0000ffff0f0f7812 */ /* 0x000fe400078ec0ff */
[----:B------:R-:W-:Y:S01]  /*26a30*/  @!P1 PRMT R10, R18, 0x5410, RZ ;  /* 0x00005410120a9816 */ /* 0x000fe200000000ff */
[----:B------:R-:W-:Y:S01]  /*26a40*/  IMAD.WIDE.U32 R18, R11, -0x2daee0ad, RZ ;  /* 0xd2511f530b127825 */ /* 0x000fe200078e00ff */
[----:B------:R-:W-:Y:S01]  /*26a50*/  ISETP.GE.U32.AND P1, PT, R193, R15, PT ;  /* 0x0000000fc100720c */ /* 0x000fe20003f26070 */
[----:B---3--:R3:W3:Y:S01]  /*26a60*/  LDL.S16 R42, [R1+0x278] ;  /* 0x00027800012a7983 */ /* 0x0086e20000100600 */
[----:B------:R-:W-:Y:S01]  /*26a70*/  LOP3.LUT R16, R45, R224, R28, 0x96, !PT ;  /* 0x000000e02d107212 */ /* 0x000fe200078e961c */
[----:B------:R-:W1:Y:S01]  /*26a80*/  MUFU.EX2 R15, R205 ;  /* 0x000000cd000f7308 */ /* 0x000e620000000800 */
[----:B------:R-:W-:Y:S01]  /*26a90*/  LOP3.LUT R19, R19, R232, R74, 0x96, !PT ;  /* 0x000000e813137212 */ /* 0x000fe200078e964a */
[----:B-1----:R-:W-:Y:S01]  /*26aa0*/  IMAD.WIDE.U32 R36, R144, -0x326172a9, RZ ;  /* 0xcd9e8d5790247825 */ /* 0x002fe200078e00ff */
[----:B------:R-:W-:Y:S01]  /*26ab0*/  @P0 LOP3.LUT R194, R194, 0x20, RZ, 0xfc, !PT ;  /* 0x00000020c2c20812 */ /* 0x000fe200078efcff */
[----:B------:R-:W-:Y:S01]  /*26ac0*/  ST.E.U16 desc[UR4][R6.64+0x62], R0 ;  /* 0x0000620006007985 */ /* 0x000fe2000c101504 */
[----:B------:R-:W-:Y:S01]  /*26ad0*/  ISETP.GE.U32.AND P0, PT, R193, R40, PT ;  /* 0x00000028c100720c */ /* 0x000fe20003f06070 */
[----:B------:R-:W-:Y:S01]  /*26ae0*/  IMAD.WIDE.U32 R16, R16, -0x2daee0ad, RZ ;  /* 0xd2511f5310107825 */ /* 0x000fe200078e00ff */
[CC--:B------:R-:W-:Y:S03]  /*26af0*/  LOP3.LUT R33, R37.reuse, R225.reuse, R110, 0x96, !PT ;  /* 0x000000e125217212 */ /* 0x0c0fe600078e966e */
[----:B------:R-:W1:Y:S01]  /*26b00*/  MUFU.EX2 R11, R208 ;  /* 0x000000d0000b7308 */ /* 0x000e620000000800 */
[----:B------:R-:W-:Y:S01]  /*26b10*/  LOP3.LUT R28, R37, R225, R184, 0x96, !PT ;  /* 0x000000e1251c7212 */ /* 0x000fe200078e96b8 */
[----:B------:R-:W-:Y:S01]  /*26b20*/  IMAD.WIDE.U32 R20, R19, -0x326172a9, RZ ;  /* 0xcd9e8d5713147825 */ /* 0x000fe200078e00ff */
[----:B------:R-:W-:Y:S01]  /*26b30*/  LOP3.LUT R24, R17, R241, R18, 0x96, !PT ;  /* 0x000000f111187212 */ /* 0x000fe200078e9612 */
[----:B------:R-:W-:Y:S03]  /*26b40*/  ST.E.U16 desc[UR4][R6.64+0x60], R10 ;  /* 0x0000600a06007985 */ /* 0x000fe6000c101504 */
[----:B------:R-:W-:Y:S01]  /*26b50*/  LOP3.LUT R18, R21, R219, R44, 0x96, !PT ;  /* 0x000000db15127212 */ /* 0x000fe200078e962c */
[----:B------:R-:W-:Y:S01]  /*26b60*/  ST.E.U16 desc[UR4][R30.64+0x70], R34 ;  /* 0x000070221e007985 */ /* 0x000fe2000c101504 */
[----:B------:R-:W-:Y:S03]  /*26b70*/  FADD.FTZ R17, R15, R32 ;  /* 0x000000200f117221 */ /* 0x000fe60000010000 */
[----:B------:R-:W-:Y:S05]  /*26b80*/  IMAD.WIDE.U32 R18, R18, -0x2daee0ad, RZ ;  /* 0xd2511f5312127825 */ /* 0x000fea00078e00ff */
[----:B------:R-:W-:Y:S01]  /*26b90*/  LOP3.LUT R19, R19, R239, R16, 0x96, !PT ;  /* 0x000000ef13137212 */ /* 0x000fe200078e9610 */
[C---:B-1----:R-:W-:Y:S01]  /*26ba0*/  FADD.FTZ R21, R11.reuse, R17 ;  /* 0x000000110b157221 */ /* 0x042fe20000010000 */
[----:B------:R-:W-:Y:S01]  /*26bb0*/  F2FP.BF16.F32.PACK_AB R37, R11, R15 ;  /* 0x0000000f0b25723e */ /* 0x000fe200000010ff */
[----:B------:R-:W-:Y:S01]  /*26bc0*/  IMAD.WIDE.U32 R16, R24, -0x326172a9, RZ ;  /* 0xcd9e8d5718107825 */ /* 0x000fe200078e00ff */
[----:B------:R-:W1:Y:S03]  /*26bd0*/  MUFU.EX2 R15, R220 ;  /* 0x000000dc000f7308 */ /* 0x000e660000000800 */
[----:B------:R-:W-:Y:S01]  /*26be0*/  IMAD.WIDE.U32 R98, R19, -0x326172a9, RZ ;  /* 0xcd9e8d5713627825 */ /* 0x000fe200078e00ff */
[----:B------:R-:W-:Y:S02]  /*26bf0*/  LOP3.LUT R11, R17, R237, R20, 0x96, !PT ;  /* 0x000000ed110b7212 */ /* 0x000fe400078e9614 */
[----:B------:R-:W-:Y:S02]  /*26c00*/  PRMT R19, R54, 0x7610, R19 ;  /* 0x0000761036137816 */ /* 0x000fe40000000013 */
[----:B------:R-:W-:Y:S01]  /*26c10*/  LOP3.LUT R24, R99, R235, R16, 0x96, !PT ;  /* 0x000000eb63187212 */ /* 0x000fe200078e9610 */
[----:B------:R-:W-:Y:S01]  /*26c20*/  IMAD.WIDE.U32 R110, R11, -0x2daee0ad, RZ ;  /* 0xd2511f530b6e7825 */ /* 0x000fe200078e00ff */
[----:B------:R-:W-:Y:S01]  /*26c30*/  PRMT R20, R49, 0x7632, R20 ;  /* 0x0000763231147816 */ /* 0x000fe20000000014 */
[----:B------:R-:W1:Y:S03]  /*26c40*/  MUFU.EX2 R11, R221 ;  /* 0x000000dd000b7308 */ /* 0x000e660000000800 */
[----:B------:R-:W-:Y:S01]  /*26c50*/  LOP3.LUT R18, R111, R233, R18, 0x96, !PT ;  /* 0x000000e96f127212 */ /* 0x000fe200078e9612 */
[----:B-1----:R-:W-:Y:S06]  /*26c60*/  FADD.FTZ R16, R15, R26 ;  /* 0x0000001a0f107221 */ /* 0x002fec0000010000 */
[----:B------:R-:W1:Y:S01]  /*26c70*/  MUFU.EX2 R17, R215 ;  /* 0x000000d700117308 */ /* 0x000e620000000800 */
[C---:B------:R-:W-:Y:S01]  /*26c80*/  F2FP.BF16.F32.PACK_AB R26, R11.reuse, R15 ;  /* 0x0000000f0b1a723e */ /* 0x040fe200000010ff */
[----:B------:R-:W-:Y:S01]  /*26c90*/  FADD.FTZ R184, R11, R16 ;  /* 0x000000100bb87221 */ /* 0x000fe20000010000 */
[C---:B------:R-:W-:Y:S02]  /*26ca0*/  PRMT R15, R129.reuse, 0x7610, R15 ;  /* 0x00007610810f7816 */ /* 0x040fe4000000000f */
[----:B------:R-:W-:Y:S04]  /*26cb0*/  PRMT R11, R129, 0x7632, R11 ;  /* 0x00007632810b7816 */ /* 0x000fe8000000000b */
[----:B------:R-:W-:Y:S02]  /*26cc0*/  PRMT R158, R15, 0x5410, R11 ;  /* 0x000054100f9e7816 */ /* 0x000fe4000000000b */
[----:B-1----:R-:W-:Y:S01]  /*26cd0*/  F2FP.BF16.F32.PACK_AB R32, R5, R17 ;  /* 0x000000110520723e */ /* 0x002fe200000010ff */
[----:B--2---:R-:W-:Y:S02]  /*26ce0*/  @!P3 HFMA2.BF16_V2 R150, -RZ.H0_H0, RZ.H0_H0, -R15.H0_H0 ;  /* 0x200000ffff96b231 */ /* 0x004fe4000034090f */
[----:B----4-:R-:W-:Y:S03]  /*26cf0*/  @!P1 HFMA2.BF16_V2 R149, -RZ.H0_H0, RZ.H0_H0, -R11.H0_H0 ;  /* 0x200000ffff959231 */ /* 0x010fe6000034090b */
[----:B------:R-:W-:Y:S04]  /*26d00*/  PRMT R55, R150, 0x7610, R55 ;  /* 0x0000761096377816 */ /* 0x000fe80000000037 */
[----:B------:R-:W-:Y:S02]  /*26d10*/  @!P3 PRMT R15, R55, 0x5410, RZ ;  /* 0x00005410370fb816 */ /* 0x000fe400000000ff */
[----:B------:R-:W-:Y:S04]  /*26d20*/  PRMT R22, R149, 0x7610, R22 ;  /* 0x0000761095167816 */ /* 0x000fe80000000016 */
[----:B------:R-:W-:Y:S01]  /*26d30*/  @!P1 PRMT R11, R22, 0x5410, RZ ;  /* 0x00005410160b9816 */ /* 0x000fe200000000ff */
[----:B---3--:R-:W-:Y:S05]  /*26d40*/  @!P5 HFMA2.BF16_V2 R42, -RZ.H0_H0, RZ.H0_H0, -R35.H0_H0 ;  /* 0x200000ffff2ad231 */ /* 0x008fea0000340923 */
[----:B------:R-:W-:Y:S01]  /*26d50*/  PRMT R111, R42, 0x7610, R111 ;  /* 0x000076102a6f7816 */ /* 0x000fe2000000006f */
[----:B------:R1:W-:Y:S03]  /*26d60*/  @!P5 STL.S16 [R1+0x278], R42 ;  /* 0x0002782a0100d387 */ /* 0x0003e60000100600 */
[----:B------:R-:W-:Y:S01]  /*26d70*/  @!P5 PRMT R35, R111, 0x5410, RZ ;  /* 0x000054106f23d816 */ /* 0x000fe200000000ff */
[----:B------:R4:W2:Y:S04]  /*26d80*/  LDL.S16 R129, [R1+0x284] ;  /* 0x0002840001817983 */ /* 0x0008a80000100600 */
[----:B------:R-:W-:Y:S04]  /*26d90*/  @!P3 STL.S16 [R1+0x274], R150 ;  /* 0x000274960100b387 */ /* 0x000fe80000100600 */
[----:B------:R-:W-:Y:S04]  /*26da0*/  @!P1 STL.S16 [R1+0x270], R149 ;  /* 0x0002709501009387 */ /* 0x000fe80000100600 */
[----:B------:R4:W3:Y:S04]  /*26db0*/  LDL.S16 R55, [R1+0x280] ;  /* 0x0002800001377983 */ /* 0x0008e80000100600 */
[----:B------:R-:W-:Y:S01]  /*26dc0*/  ST.E.U16 desc[UR4][R30.64+0x72], R35 ;  /* 0x000072231e007985 */ /* 0x000fe2000c101504 */
[----:B-1----:R-:W-:Y:S01]  /*26dd0*/  IMAD.WIDE.U32 R42, R18, -0x326172a9, RZ ;  /* 0xcd9e8d57122a7825 */ /* 0x002fe200078e00ff */
[----:B------:R-:W-:Y:S04]  /*26de0*/  PRMT R18, R54, 0x7632, R18 ;  /* 0x0000763236127816 */ /* 0x000fe80000000012 */
[----:B------:R-:W-:Y:S02]  /*26df0*/  LOP3.LUT R16, R43, R141, R98, 0x96, !PT ;  /* 0x0000008d2b107212 */ /* 0x000fe400078e9662 */
[----:B------:R-:W-:Y:S02]  /*26e00*/  PRMT R156, R19, 0x5410, R18 ;  /* 0x00005410139c7816 */ /* 0x000fe40000000012 */
[----:B------:R-:W-:Y:S02]  /*26e10*/  LOP3.LUT R0, R16, 0xff, RZ, 0xc0, !PT ;  /* 0x000000ff10007812 */ /* 0x000fe400078ec0ff */
[----:B------:R-:W-:Y:S02]  /*26e20*/  SHF.R.U32.HI R10, RZ, 0x18, R16 ;  /* 0x00000018ff0a7819 */ /* 0x000fe40000011610 */
[----:B------:R-:W-:Y:S01]  /*26e30*/  ISETP.GE.U32.AND P5, PT, R193, R0, PT ;  /* 0x00000000c100720c */ /* 0x000fe20003fa6070 */
[----:B------:R-:W-:Y:S01]  /*26e40*/  FADD.FTZ R0, R17, R25 ;  /* 0x0000001911007221 */ /* 0x000fe20000010000 */
[----:B------:R-:W-:Y:S02]  /*26e50*/  ISETP.GE.U32.AND P3, PT, R193, R10, PT ;  /* 0x0000000ac100720c */ /* 0x000fe40003f66070 */
[----:B------:R-:W-:Y:S01]  /*26e60*/  SHF.R.U32.HI R17, RZ, 0x18, R50 ;  /* 0x00000018ff117819 */ /* 0x000fe20000011632 */
[----:B------:R-:W-:Y:S01]  /*26e70*/  FADD.FTZ R185, R5, R0 ;  /* 0x0000000005b97221 */ /* 0x000fe20000010000 */
[----:B------:R-:W-:Y:S04]  /*26e80*/  LOP3.LUT R0, R56, 0xff, RZ, 0xc0, !PT ;  /* 0x000000ff38007812 */ /* 0x000fe800078ec0ff */
[C---:B------:R-:W-:Y:S02]  /*26e90*/  ISETP.GE.U32.AND P1, PT, R193.reuse, R0, PT ;  /* 0x00000000c100720c */ /* 0x040fe40003f26070 */
[----:B------:R-:W-:Y:S04]  /*26ea0*/  SHF.R.U32.HI R0, RZ, 0x10, R58 ;  /* 0x00000010ff007819 */ /* 0x000fe8000001163a */
[----:B------:R-:W-:Y:S04]  /*26eb0*/  LOP3.LUT R0, R0, 0xff, RZ, 0xc0, !PT ;  /* 0x000000ff00007812 */ /* 0x000fe800078ec0ff */
[----:B------:R-:W-:Y:S02]  /*26ec0*/  ISETP.GE.U32.AND P6, PT, R193, R0, PT ;  /* 0x00000000c100720c */ /* 0x000fe40003fc6070 */
[----:B------:R-:W-:Y:S01]  /*26ed0*/  MUFU.EX2 R0, R4 ;  /* 0x0000000400007308 */ /* 0x000fe20000000800 */
[----:B------:R-:W-:Y:S05]  /*26ee0*/  @!P1 HFMA2.BF16_V2 R103, -RZ.H0_H0, RZ.H0_H0, -R19.H0_H0 ;  /* 0x200000ffff679231 */ /* 0x000fea0000340913 */
[----:B------:R-:W-:Y:S01]  /*26ef0*/  PRMT R5, R103, 0x7610, R5 ;  /* 0x0000761067057816 */ /* 0x000fe20000000005 */
[----:B------:R1:W-:Y:S03]  /*26f00*/  @!P1 STL.S16 [R1+0x27c], R103 ;  /* 0x00027c6701009387 */ /* 0x0003e60000100600 */
[----:B------:R-:W-:Y:S01]  /*26f10*/  @!P1 PRMT R19, R5, 0x5410, RZ ;  /* 0x0000541005139816 */ /* 0x000fe200000000ff */
[----:B------:R4:W4:Y:S01]  /*26f20*/  LDL.S16 R111, [R1+0x26c] ;  /* 0x00026c00016f7983 */ /* 0x0009220000100600 */
[----:B------:R-:W-:Y:S01]  /*26f30*/  ISETP.GE.U32.AND P1, PT, R193, R17, PT ;  /* 0x00000011c100720c */ /* 0x000fe20003f26070 */
[----:B------:R-:W1:Y:S02]  /*26f40*/  MUFU.EX2 R5, R214 ;  /* 0x000000d600057308 */ /* 0x000e640000000800 */
[----:B------:R2:W4:Y:S01]  /*26f50*/  LDL.S16 R22, [R1+0x24c] ;  /* 0x00024c0001167983 */ /* 0x0005220000100600 */
[----:B-1----:R-:W-:Y:S01]  /*26f60*/  F2FP.BF16.F32.PACK_AB R4, R0, R5 ;  /* 0x000000050004723e */ /* 0x002fe200000010ff */
[--C-:B------:R-:W-:Y:S01]  /*26f70*/  FADD.FTZ R10, R5, R21.reuse ;  /* 0x00000015050a7221 */ /* 0x100fe20000010000 */
[----:B------:R-:W-:Y:S01]  /*26f80*/  LOP3.LUT R5, R50, 0xffff, RZ, 0xc0, !PT ;  /* 0x0000ffff32057812 */ /* 0x000fe200078ec0ff */
[----:B------:R1:W4:Y:S01]  /*26f90*/  LDL.S16 R103, [R1+0x268] ;  /* 0x0002680001677983 */ /* 0x0003220000100600 */
[----:B------:R-:W-:Y:S01]  /*26fa0*/  PRMT R21, R49, 0x7610, R21 ;  /* 0x0000761031157816 */ /* 0x000fe20000000015 */
[----:B------:R-:W-:Y:S01]  /*26fb0*/  FADD.FTZ R186, R0, R10 ;  /* 0x0000000a00ba7221 */ /* 0x000fe20000010000 */
[C---:B------:R-:W-:Y:S02]  /*26fc0*/  PRMT R0, R140.reuse, 0x7610, R0 ;  /* 0x000076108c007816 */ /* 0x040fe40000000000 */
[--C-:B------:R-:W-:Y:S02]  /*26fd0*/  SHF.R.U32.HI R10, RZ, 0x8, R5.reuse ;  /* 0x00000008ff0a7819 */ /* 0x100fe40000011605 */
[----:B------:R-:W-:Y:S02]  /*26fe0*/  PRMT R5, R140, 0x7632, R5 ;  /* 0x000076328c057816 */ /* 0x000fe40000000005 */
[----:B------:R-:W-:Y:S02]  /*26ff0*/  LOP3.LUT R10, R10, 0xffff, RZ, 0xc0, !PT ;  /* 0x0000ffff0a0a7812 */ /* 0x000fe400078ec0ff */
[----:B------:R-:W-:Y:S02]  /*27000*/  PRMT R161, R21, 0x5410, R20 ;  /* 0x0000541015a17816 */ /* 0x000fe40000000014 */
[----:B------:R-:W-:Y:S01]  /*27010*/  ISETP.GE.U32.AND P2, PT, R193, R10, PT ;  /* 0x0000000ac100720c */ /* 0x000fe20003f46070 */
[----:B--2---:R-:W-:Y:S05]  /*27020*/  @!P6 HFMA2.BF16_V2 R129, -RZ.H0_H0, RZ.H0_H0, -R0.H0_H0 ;  /* 0x200000ffff81e231 */ /* 0x004fea0000340900 */
[----:B------:R-:W-:Y:S01]  /*27030*/  PRMT R17, R129, 0x7610, R17 ;  /* 0x0000761081117816 */ /* 0x000fe20000000011 */
[----:B------:R2:W-:Y:S01]  /*27040*/  @!P6 STL.S16 [R1+0x284], R129 ;  /* 0x000284810100e387 */ /* 0x0005e20000100600 */
[----:B---3--:R-:W-:Y:S05]  /*27050*/  @!P4 HFMA2.BF16_V2 R55, -RZ.H0_H0, RZ.H0_H0, -R5.H0_H0 ;  /* 0x200000ffff37c231 */ /* 0x008fea0000340905 */
[----:B------:R-:W-:Y:S01]  /*27060*/  PRMT R10, R55, 0x7610, R10 ;  /* 0x00007610370a7816 */ /* 0x000fe2000000000a */
[----:B------:R3:W-:Y:S04]  /*27070*/  @!P4 STL.S16 [R1+0x280], R55 ;  /* 0x000280370100c387 */ /* 0x0007e80000100600 */
[----:B------:R1:W4:Y:S01]  /*27080*/  LDL.S16 R54, [R1+0x260] ;  /* 0x0002600001367983 */ /* 0x0003220000100600 */
[----:B--2---:R-:W-:Y:S02]  /*27090*/  PRMT R129, R0, 0x5410, R5 ;  /* 0x0000541000817816 */ /* 0x004fe40000000005 */
[----:B------:R-:W-:Y:S02]  /*270a0*/  @!P6 PRMT R0, R17, 0x5410, RZ ;  /* 0x000054101100e816 */ /* 0x000fe400000000ff */
[----:B------:R-:W-:Y:S02]  /*270b0*/  @!P4 PRMT R5, R10, 0x5410, RZ ;  /* 0x000054100a05c816 */ /* 0x000fe400000000ff */
[----:B------:R-:W-:Y:S01]  /*270c0*/  SHF.R.U32.HI R10, RZ, 0x10, R23 ;  /* 0x00000010ff0a7819 */ /* 0x000fe20000011617 */
[----:B------:R2:W-:Y:S01]  /*270d0*/  ST.E.U16 desc[UR4][R2.64+0x70], R0 ;  /* 0x0000700002007985 */ /* 0x0005e2000c101504 */
[----:B------:R-:W-:Y:S02]  /*270e0*/  SHF.R.U32.HI R17, RZ, 0x10, R50 ;  /* 0x00000010ff117819 */ /* 0x000fe40000011632 */
[----:B------:R-:W-:Y:S01]  /*270f0*/  LOP3.LUT R10, R10, 0xff, RZ, 0xc0, !PT ;  /* 0x000000ff0a0a7812 */ /* 0x000fe200078ec0ff */
[----:B------:R1:W-:Y:S01]  /*27100*/  ST.E.U16 desc[UR4][R2.64+0x72], R5 ;  /* 0x0000720502007985 */ /* 0x0003e2000c101504 */
[----:B------:R-:W-:Y:S02]  /*27110*/  LOP3.LUT R17, R17, 0xff, RZ, 0xc0, !PT ;  /* 0x000000ff11117812 */ /* 0x000fe400078ec0ff */
[----:B------:R-:W-:Y:S01]  /*27120*/  ISETP.GE.U32.AND P6, PT, R193, R10, PT ;  /* 0x0000000ac100720c */ /* 0x000fe20003fc6070 */
[----:B---3--:R3:W3:Y:S01]  /*27130*/  LDL.S16 R55, [R1+0x264] ;  /* 0x0002640001377983 */ /* 0x0086e20000100600 */
[----:B------:R-:W-:Y:S02]  /*27140*/  PRMT R10, R131, 0x7632, R10 ;  /* 0x00007632830a7816 */ /* 0x000fe4000000000a */
[----:B------:R-:W-:Y:S02]  /*27150*/  ISETP.GE.U32.AND P4, PT, R193, R17, PT ;  /* 0x00000011c100720c */ /* 0x000fe40003f86070 */
[----:B--2---:R-:W-:Y:S02]  /*27160*/  PRMT R0, R131, 0x7610, R0 ;  /* 0x0000761083007816 */ /* 0x004fe40000000000 */
[----:B-1----:R-:W-:Y:S03]  /*27170*/  PRMT R5, R127, 0x7610, R5 ;  /* 0x000076107f057816 */ /* 0x002fe60000000005 */
[----:B----4-:R-:W-:Y:S06]  /*27180*/  @!P0 HFMA2.BF16_V2 R111, -RZ.H0_H0, RZ.H0_H0, -R0.H0_H0 ;  /* 0x200000ffff6f8231 */ /* 0x010fec0000340900 */
[----:B------:R-:W-:Y:S01]  /*27190*/  @!P4 HFMA2.BF16_V2 R22, -RZ.H0_H0, RZ.H0_H0, -R5.H0_H0 ;  /* 0x200000ffff16c231 */ /* 0x000fe20000340905 */
[----:B------:R-:W-:Y:S01]  /*271a0*/  PRMT R146, R111, 0x7610, R146 ;  /* 0x000076106f927816 */ /* 0x000fe20000000092 */
[----:B------:R1:W-:Y:S03]  /*271b0*/  @!P0 STL.S16 [R1+0x26c], R111 ;  /* 0x00026c6f01008387 */ /* 0x0003e60000100600 */
[----:B------:R-:W-:Y:S01]  /*271c0*/  PRMT R144, R22, 0x7610, R144 ;  /* 0x0000761016907816 */ /* 0x000fe20000000090 */
[----:B------:R-:W-:Y:S05]  /*271d0*/  @!P2 HFMA2.BF16_V2 R103, -RZ.H0_H0, RZ.H0_H0, -R10.H0_H0 ;  /* 0x200000ffff67a231 */ /* 0x000fea000034090a */
[----:B------:R-:W-:Y:S01]  /*271e0*/  PRMT R17, R103, 0x7610, R17 ;  /* 0x0000761067117816 */ /* 0x000fe20000000011 */
[----:B------:R-:W-:Y:S04]  /*271f0*/  @!P2 STL.S16 [R1+0x268], R103 ;  /* 0x000268670100a387 */ /* 0x000fe80000100600 */
[----:B------:R4:W2:Y:S01]  /*27200*/  LDL.S16 R131, [R1+0x248] ;  /* 0x0002480001837983 */ /* 0x0008a20000100600 */
[----:B-1----:R-:W-:Y:S02]  /*27210*/  PRMT R111, R0, 0x5410, R10 ;  /* 0x00005410006f7816 */ /* 0x002fe4000000000a */
[----:B------:R-:W-:Y:S02]  /*27220*/  @!P0 PRMT R0, R146, 0x5410, RZ ;  /* 0x0000541092008816 */ /* 0x000fe400000000ff */
[----:B------:R-:W-:Y:S01]  /*27230*/  @!P2 PRMT R10, R17, 0x5410, RZ ;  /* 0x00005410110aa816 */ /* 0x000fe200000000ff */
[----:B------:R4:W4:Y:S01]  /*27240*/  LDL.S16 R146, [R1+0x240] ;  /* 0x0002400001927983 */ /* 0x0009220000100600 */
[----:B------:R-:W-:Y:S02]  /*27250*/  SHF.R.U32.HI R17, RZ, 0x10, R16 ;  /* 0x00000010ff117819 */ /* 0x000fe40000011610 */
[C---:B------:R-:W-:Y:S01]  /*27260*/  LOP3.LUT P0, RZ, R194.reuse, 0x20, RZ, 0xc0, !PT ;  /* 0x00000020c2ff7812 */ /* 0x040fe2000780c0ff */
[----:B------:R1:W-:Y:S01]  /*27270*/  ST.E.U16 desc[UR4][R8.64+0x6e], R0 ;  /* 0x00006e0008007985 */ /* 0x0003e2000c101504 */
[----:B------:R-:W-:Y:S03]  /*27280*/  LOP3.LUT R194, R194, 0xffffffef, RZ, 0xc0, !PT ;  /* 0xffffffefc2c27812 */ /* 0x000fe600078ec0ff */
[----:B------:R1:W-:Y:S04]  /*27290*/  @!P4 STL.S16 [R1+0x24c], R22 ;  /* 0x00024c160100c387 */ /* 0x0003e80000100600 */
[----:B------:R1:W-:Y:S02]  /*272a0*/  ST.E.U16 desc[UR4][R8.64+0x70], R10 ;  /* 0x0000700a08007985 */ /* 0x0003e4000c101504 */
[----:B-1----:R-:W-:Y:S02]  /*272b0*/  PRMT R0, R127, 0x7632, R0 ;  /* 0x000076327f007816 */ /* 0x002fe40000000000 */
[----:B------:R-:W-:Y:S01]  /*272c0*/  LOP3.LUT R22, R17, 0xff, RZ, 0xc0, !PT ;  /* 0x000000ff11167812 */ /* 0x000fe200078ec0ff */
[----:B------:R1:W4:Y:S01]  /*272d0*/  LDL.S16 R127, [R1+0x25c] ;  /* 0x00025c00017f7983 */ /* 0x0003220000100600 */
[----:B------:R-:W-:Y:S02]  /*272e0*/  PRMT R103, R5, 0x5410, R0 ;  /* 0x0000541005677816 */ /* 0x000fe40000000000 */
[----:B------:R-:W-:Y:S02]  /*272f0*/  @!P4 PRMT R5, R144, 0x5410, RZ ;  /* 0x000054109005c816 */ /* 0x000fe400000000ff */
[----:B------:R-:W-:Y:S03]  /*27300*/  LOP3.LUT R10, R56, 0xffff, RZ, 0xc0, !PT ;  /* 0x0000ffff380a7812 */ /* 0x000fe600078ec0ff */
[----:B------:R-:W-:Y:S01]  /*27310*/  ST.E.U16 desc[UR4][R6.64+0x70], R5 ;  /* 0x0000700506007985 */ /* 0x000fe2000c101504 */
[----:B------:R-:W-:Y:S04]  /*27320*/  SHF.R.U32.HI R10, RZ, 0x8, R10 ;  /* 0x00000008ff0a7819 */ /* 0x000fe8000001160a */
[----:B------:R-:W-:Y:S01]  /*27330*/  LOP3.LUT R10, R10, 0xffff, RZ, 0xc0, !PT ;  /* 0x0000ffff0a0a7812 */ /* 0x000fe200078ec0ff */
[----:B---3--:R-:W-:Y:S05]  /*27340*/  @!P1 HFMA2.BF16_V2 R55, -RZ.H0_H0, RZ.H0_H0, -R0.H0_H0 ;  /* 0x200000ffff379231 */ /* 0x008fea0000340900 */
[----:B------:R-:W-:Y:S01]  /*27350*/  PRMT R17, R55, 0x7610, R17 ;  /* 0x0000761037117816 */ /* 0x000fe20000000011 */
[----:B------:R-:W-:Y:S03]  /*27360*/  @!P1 STL.S16 [R1+0x264], R55 ;  /* 0x0002643701009387 */ /* 0x000fe60000100600 */
[----:B------:R-:W-:Y:S02]  /*27370*/  @!P1 PRMT R0, R17, 0x5410, RZ ;  /* 0x0000541011009816 */ /* 0x000fe400000000ff */
[C---:B------:R-:W-:Y:S03]  /*27380*/  ISETP.GE.U32.AND P1, PT, R193.reuse, R10, PT ;  /* 0x0000000ac100720c */ /* 0x040fe60003f26070 */
[----:B------:R3:W-:Y:S04]  /*27390*/  ST.E.U16 desc[UR4][R6.64+0x72], R0 ;  /* 0x0000720006007985 */ /* 0x0007e8000c101504 */
[----:B------:R-:W-:Y:S04]  /*273a0*/  ST.E.U16 desc[UR4][R30.64+0x82], R11 ;  /* 0x0000820b1e007985 */ /* 0x000fe8000c101504 */
[----:B------:R-:W-:Y:S02]  /*273b0*/  ST.E.U16 desc[UR4][R30.64+0x80], R15 ;  /* 0x0000800f1e007985 */ /* 0x000fe4000c101504 */
[----:B------:R-:W-:Y:S05]  /*273c0*/  @!P1 HFMA2.BF16_V2 R54, -RZ.H0_H0, RZ.H0_H0, -R18.H0_H0 ;  /* 0x200000ffff369231 */ /* 0x000fea0000340912 */
[----:B------:R-:W-:Y:S01]  /*273d0*/  PRMT R10, R54, 0x7610, R10 ;  /* 0x00007610360a7816 */ /* 0x000fe2000000000a */
[----:B------:R1:W-:Y:S03]  /*273e0*/  @!P1 STL.S16 [R1+0x260], R54 ;  /* 0x0002603601009387 */ /* 0x0003e60000100600 */
[----:B------:R-:W-:Y:S01]  /*273f0*/  @!P1 PRMT R18, R10, 0x5410, RZ ;  /* 0x000054100a129816 */ /* 0x000fe200000000ff */
[----:B------:R2:W4:Y:S04]  /*27400*/  LDL.S16 R144, [R1+0x244] ;  /* 0x0002440001907983 */ /* 0x0005280000100600 */
[----:B------:R2:W4:Y:S01]  /*27410*/  LDL.S16 R121, [R1+0x23c] ;  /* 0x00023c0001797983 */ /* 0x0005220000100600 */
[----:B---3--:R-:W-:Y:S02]  /*27420*/  LOP3.LUT R0, R16, 0xffff, RZ, 0xc0, !PT ;  /* 0x0000ffff10007812 */ /* 0x008fe400078ec0ff */
[----:B------:R-:W-:Y:S02]  /*27430*/  PRMT R16, R48, 0x7632, R16 ;  /* 0x0000763230107816 */ /* 0x000fe40000000010 */
[----:B------:R-:W-:Y:S04]  /*27440*/  SHF.R.U32.HI R0, RZ, 0x8, R0 ;  /* 0x00000008ff007819 */ /* 0x000fe80000011600 */
[----:B------:R-:W-:Y:S04]  /*27450*/  LOP3.LUT R0, R0, 0xffff, RZ, 0xc0, !PT ;  /* 0x0000ffff00007812 */ /* 0x000fe800078ec0ff */
[----:B------:R-:W-:Y:S01]  /*27460*/  ISETP.GE.U32.AND P4, PT, R193, R0, PT ;  /* 0x00000000c100720c */ /* 0x000fe20003f86070 */
[----:B-1----:R-:W-:Y:S05]  /*27470*/  IMAD.WIDE.U32 R54, R27, -0x2daee0ad, RZ ;  /* 0xd2511f531b367825 */ /* 0x002fea00078e00ff */
[----:B------:R-:W-:Y:S04]  /*27480*/  LOP3.LUT R17, R55, R132, R120, 0x96, !PT ;  /* 0x0000008437117212 */ /* 0x000fe800078e9678 */
[----:B------:R-:W-:Y:S04]  /*27490*/  LOP3.LUT R5, R17, 0xff, RZ, 0xc0, !PT ;  /* 0x000000ff11057812 */ /* 0x000fe800078ec0ff */
[----:B------:R-:W-:Y:S02]  /*274a0*/  ISETP.GE.U32.AND P1, PT, R193, R5, PT ;  /* 0x00000005c100720c */ /* 0x000fe40003f26070 */
[----:B------:R-:W-:Y:S05]  /*274b0*/  PRMT R5, R128, 0x7610, R5 ;  /* 0x0000761080057816 */ /* 0x000fea0000000005 */
[----:B--2---:R-:W-:Y:S05]  /*274c0*/  @!P6 HFMA2.BF16_V2 R131, -RZ.H0_H0, RZ.H0_H0, -R5.H0_H0 ;  /* 0x200000ffff83e231 */ /* 0x004fea0000340905 */
[----:B------:R-:W-:Y:S01]  /*274d0*/  PRMT R145, R131, 0x7610, R145 ;  /* 0x0000761083917816 */ /* 0x000fe20000000091 */
[----:B----4-:R-:W-:Y:S05]  /*274e0*/  @!P1 HFMA2.BF16_V2 R146, -RZ.H0_H0, RZ.H0_H0, -R21.H0_H0 ;  /* 0x200000ffff929231 */ /* 0x010fea0000340915 */
[----:B------:R-:W-:Y:S01]  /*274f0*/  PRMT R0, R146, 0x7610, R0 ;  /* 0x0000761092007816 */ /* 0x000fe20000000000 */
[----:B------:R-:W-:Y:S03]  /*27500*/  @!P1 STL.S16 [R1+0x240], R146 ;  /* 0x0002409201009387 */ /* 0x000fe60000100600 */
[----:B------:R-:W-:Y:S01]  /*27510*/  @!P1 PRMT R21, R0, 0x5410, RZ ;  /* 0x0000541000159816 */ /* 0x000fe200000000ff */
[----:B------:R1:W-:Y:S01]  /*27520*/  @!P6 STL.S16 [R1+0x248], R131 ;  /* 0x000248830100e387 */ /* 0x0003e20000100600 */
[----:B------:R-:W-:Y:S04]  /*27530*/  LOP3.LUT R0, R17, 0xffff, RZ, 0xc0, !PT ;  /* 0x0000ffff11007812 */ /* 0x000fe800078ec0ff */
[----:B------:R-:W-:Y:S04]  /*27540*/  SHF.R.U32.HI R0, RZ, 0x8, R0 ;  /* 0x00000008ff007819 */ /* 0x000fe80000011600 */
[----:B------:R-:W-:Y:S04]  /*27550*/  LOP3.LUT R0, R0, 0xffff, RZ, 0xc0, !PT ;  /* 0x0000ffff00007812 */ /* 0x000fe800078ec0ff */
[----:B------:R-:W-:Y:S11]  /*27560*/  ISETP.GE.U32.AND P1, PT, R193, R0, PT ;  /* 0x00000000c100720c */ /* 0x000ff60003f26070 */
[----:B------:R-:W-:Y:S02]  /*27570*/  @!UPT UIADD3 URZ, URZ, URZ, URZ ;  /* 0x0000003f3f3ff290 */ /* 0x000fe4000fffe03f */
[----:B------:R-:W-:Y:S05]  /*27580*/  @!P1 HFMA2.BF16_V2 R127, -RZ.H0_H0, RZ.H0_H0, -R20.H0_H0 ;  /* 0x200000ffff7f9231 */ /* 0x000fea0000340914 */
[----:B------:R-:W-:Y:S01]  /*27590*/  PRMT R0, R127, 0x7610, R0 ;  /* 0x000076107f007816 */ /* 0x000fe20000000000 */
[----:B------:R2:W-:Y:S03]  /*275a0*/  @!P1 STL.S16 [R1+0x25c], R127 ;  /* 0x00025c7f01009387 */ /* 0x0005e60000100600 */
[----:B------:R-:W-:Y:S01]  /*275b0*/  @!P1 PRMT R20, R0, 0x5410, RZ ;  /* 0x0000541000149816 */ /* 0x000fe200000000ff */
[----:B-1----:R1:W3:Y:S01]  /*275c0*/  LDL.S16 R131, [R1+0x22c] ;  /* 0x00022c0001837983 */ /* 0x0022e20000100600 */
[----:B------:R-:W-:Y:S04]  /*275d0*/  SHF.R.U32.HI R0, RZ, 0x10, R56 ;  /* 0x00000010ff007819 */ /* 0x000fe80000011638 */
[----:B------:R-:W-:Y:S02]  /*275e0*/  LOP3.LUT R10, R0, 0xff, RZ, 0xc0, !PT ;  /* 0x000000ff000a7812 */ /* 0x000fe400078ec0ff */
[----:B------:R-:W-:Y:S02]  /*275f0*/  PRMT R0, R128, 0x7632, R0 ;  /* 0x0000763280007816 */ /* 0x000fe40000000000 */
[----:B------:R-:W-:Y:S02]  /*27600*/  ISETP.GE.U32.AND P2, PT, R193, R10, PT ;  /* 0x0000000ac100720c */ /* 0x000fe40003f46070 */
[----:B------:R-:W-:Y:S02]  /*27610*/  SHF.R.U32.HI R10, RZ, 0x18, R56 ;  /* 0x00000018ff0a7819 */ /* 0x000fe40000011638 */
[----:B------:R-:W-:Y:S02]  /*27620*/  PRMT R146, R5, 0x5410, R0 ;  /* 0x0000541005927816 */ /* 0x000fe40000000000 */
[----:B------:R-:W-:Y:S02]  /*27630*/  ISETP.GE.U32.AND P1, PT, R193, R10, PT ;  /* 0x0000000ac100720c */ /* 0x000fe40003f26070 */
[----:B------:R-:W-:Y:S02]  /*27640*/  PRMT R10, R125, 0x7610, R10 ;  /* 0x000076107d0a7816 */ /* 0x000fe4000000000a */
[----:B------:R-:W-:Y:S01]  /*27650*/  @!P6 PRMT R5, R145, 0x5410, RZ ;  /* 0x000054109105e816 */ /* 0x000fe200000000ff */
[----:B--2---:R1:W2:Y:S04]  /*27660*/  LDL.S16 R127, [R1+0x228] ;  /* 0x00022800017f7983 */ /* 0x0042a80000100600 */
[----:B------:R-:W-:Y:S01]  /*27670*/  ST.E.U16 desc[UR4][R2.64+0x80], R5 ;  /* 0x0000800502007985 */ /* 0x000fe2000c101504 */
[----:B------:R-:W-:Y:S02]  /*27680*/  @!P0 HFMA2.BF16_V2 R144, -RZ.H0_H0, RZ.H0_H0, -R0.H0_H0 ;  /* 0x200000ffff908231 */ /* 0x000fe40000340900 */
[----:B------:R-:W-:Y:S03]  /*27690*/  @!P5 HFMA2.BF16_V2 R121, -RZ.H0_H0, RZ.H0_H0, -R10.H0_H0 ;  /* 0x200000ffff79d231 */ /* 0x000fe6000034090a */
[----:B------:R-:W-:Y:S01]  /*276a0*/  PRMT R11, R144, 0x7610, R11 ;  /* 0x00007610900b7816 */ /* 0x000fe2000000000b */
[----:B------:R-:W-:Y:S03]  /*276b0*/  @!P0 STL.S16 [R1+0x244], R144 ;  /* 0x0002449001008387 */ /* 0x000fe60000100600 */
[----:B------:R-:W-:Y:S01]  /*276c0*/  @!P0 PRMT R0, R11, 0x5410, RZ ;  /* 0x000054100b008816 */ /* 0x000fe200000000ff */
[----:B------:R4:W-:Y:S01]  /*276d0*/  @!P5 STL.S16 [R1+0x23c], R121 ;  /* 0x00023c790100d387 */ /* 0x0009e20000100600 */
[----:B------:R-:W-:Y:S03]  /*276e0*/  PRMT R40, R121, 0x7610, R40 ;  /* 0x0000761079287816 */ /* 0x000fe60000000028 */
[----:B------:R1:W-:Y:S04]  /*276f0*/  ST.E.U16 desc[UR4][R2.64+0x82], R0 ;  /* 0x0000820002007985 */ /* 0x0003e8000c101504 */
[----:B------:R1:W2:Y:S04]  /*27700*/  LDL.S16 R11, [R1+0x1d0] ;  /* 0x0001d000010b7983 */ /* 0x0002a80000100600 */
[----:B----4-:R4:W4:Y:S01]  /*27710*/  LDL.S16 R121, [R1+0x20c] ;  /* 0x00020c0001797983 */ /* 0x0109220000100600 */
[C---:B-1----:R-:W-:Y:S04]  /*27720*/  LOP3.LUT R0, R42.reuse, 0xff, RZ, 0xc0, !PT ;  /* 0x000000ff2a007812 */ /* 0x042fe800078ec0ff */
[----:B------:R-:W-:Y:S02]  /*27730*/  ISETP.GE.U32.AND P0, PT, R193, R0, PT ;  /* 0x00000000c100720c */ /* 0x000fe40003f06070 */
[----:B------:R-:W-:Y:S04]  /*27740*/  LOP3.LUT R0, R42, 0xffff, RZ, 0xc0, !PT ;  /* 0x0000ffff2a007812 */ /* 0x000fe800078ec0ff */
[--C-:B------:R-:W-:Y:S02]  /*27750*/  SHF.R.U32.HI R5, RZ, 0x8, R0.reuse ;  /* 0x00000008ff057819 */ /* 0x100fe40000011600 */
[----:B------:R-:W-:Y:S02]  /*27760*/  PRMT R0, R125, 0x7632, R0 ;  /* 0x000076327d007816 */ /* 0x000fe40000000000 */
[----:B------:R-:W-:Y:S02]  /*27770*/  LOP3.LUT R5, R5, 0xffff, RZ, 0xc0, !PT ;  /* 0x0000ffff05057812 */ /* 0x000fe400078ec0ff */
[----:B------:R-:W-:Y:S02]  /*27780*/  PRMT R128, R10, 0x5410, R0 ;  /* 0x000054100a807816 */ /* 0x000fe40000000000 */
[----:B------:R-:W-:Y:S02]  /*27790*/  ISETP.GE.U32.AND P6, PT, R193, R5, PT ;  /* 0x00000005c100720c */ /* 0x000fe40003fc6070 */
[----:B------:R-:W-:Y:S02]  /*277a0*/  @!P5 PRMT R10, R40, 0x5410, RZ ;  /* 0x00005410280ad816 */ /* 0x000fe400000000ff */
[----:B------:R-:W-:Y:S01]  /*277b0*/  PRMT R5, R115, 0x7610, R5 ;  /* 0x0000761073057816 */ /* 0x000fe20000000005 */
[----:B------:R1:W4:Y:S04]  /*277c0*/  LDL.S16 R40, [R1+0x1cc] ;  /* 0x0001cc0001287983 */ /* 0x0003280000100600 */
[----:B------:R-:W-:Y:S04]  /*277d0*/  ST.E.U16 desc[UR4][R8.64+0x7e], R10 ;  /* 0x00007e0a08007985 */ /* 0x000fe8000c101504 */
[----:B------:R-:W-:Y:S02]  /*277e0*/  @P6 LOP3.LUT R194, R194, 0x10, RZ, 0xfc, !PT ;  /* 0x00000010c2c26812 */ /* 0x000fe400078efcff */
[----:B------:R-:W-:Y:S01]  /*277f0*/  ISETP.GE.U32.AND P6, PT, R193, R22, PT ;  /* 0x00000016c100720c */ /* 0x000fe20003fc6070 */
[----:B---3--:R-:W-:Y:S05]  /*27800*/  @!P4 HFMA2.BF16_V2 R131, -RZ.H0_H0, RZ.H0_H0, -R0.H0_H0 ;  /* 0x200000ffff83c231 */ /* 0x008fea0000340900 */
[----:B------:R-:W-:Y:S01]  /*27810*/  PRMT R15, R131, 0x7610, R15 ;  /* 0x00007610830f7816 */ /* 0x000fe2000000000f */
[----:B------:R-:W-:Y:S03]  /*27820*/  @!P4 STL.S16 [R1+0x22c], R131 ;  /* 0x00022c830100c387 */ /* 0x000fe60000100600 */
[----:B------:R-:W-:Y:S05]  /*27830*/  @!P4 PRMT R0, R15, 0x5410, RZ ;  /* 0x000054100f00c816 */ /* 0x000fea00000000ff */
[----:B------:R3:W-:Y:S01]  /*27840*/  ST.E.U16 desc[UR4][R8.64+0x80], R0 ;  /* 0x0000800008007985 */ /* 0x0007e2000c101504 */
[----:B--2---:R-:W-:Y:S05]  /*27850*/  @!P6 HFMA2.BF16_V2 R127, -RZ.H0_H0, RZ.H0_H0, -R5.H0_H0 ;  /* 0x200000ffff7fe231 */ /* 0x004fea0000340905 */
[----:B------:R-:W-:Y:S01]  /*27860*/  PRMT R125, R127, 0x7610, R125 ;  /* 0x000076107f7d7816 */ /* 0x000fe2000000007d */
[----:B------:R2:W-:Y:S04]  /*27870*/  @!P6 STL.S16 [R1+0x228], R127 ;  /* 0x0002287f0100e387 */ /* 0x0005e80000100600 */
[----:B------:R1:W4:Y:S01]  /*27880*/  LDL.S16 R15, [R1+0x1a8] ;  /* 0x0001a800010f7983 */ /* 0x0003220000100600 */
[----:B---3--:R-:W-:Y:S04]  /*27890*/  SHF.R.U32.HI R0, RZ, 0x10, R42 ;  /* 0x00000010ff007819 */ /* 0x008fe8000001162a */
[----:B------:R-:W-:Y:S02]  /*278a0*/  LOP3.LUT R10, R0, 0xff, RZ, 0xc0, !PT ;  /* 0x000000ff000a7812 */ /* 0x000fe400078ec0ff */
[----:B------:R-:W-:Y:S02]  /*278b0*/  PRMT R0, R115, 0x7632, R0 ;  /* 0x0000763273007816 */ /* 0x000fe40000000000 */
[----:B------:R-:W-:Y:S02]  /*278c0*/  ISETP.GE.U32.AND P5, PT, R193, R10, PT ;  /* 0x0000000ac100720c */ /* 0x000fe40003fa6070 */
[----:B------:R-:W-:Y:S02]  /*278d0*/  SHF.R.U32.HI R10, RZ, 0x18, R42 ;  /* 0x00000018ff0a7819 */ /* 0x000fe4000001162a */
[----:B--2---:R-:W-:Y:S02]  /*278e0*/  PRMT R127, R5, 0x5410, R0 ;  /* 0x00005410057f7816 */ /* 0x004fe40000000000 */
[----:B------:R-:W-:Y:S02]  /*278f0*/  @!P6 PRMT R5, R125, 0x5410, RZ ;  /* 0x000054107d05e816 */ /* 0x000fe400000000ff */
[----:B------:R-:W-:Y:S02]  /*27900*/  ISETP.GE.U32.AND P4, PT, R193, R10, PT ;  /* 0x0000000ac100720c */ /* 0x000fe40003f86070 */
[C---:B------:R-:W-:Y:S01]  /*27910*/  PRMT R10, R114.reuse, 0x7610, R10 ;  /* 0x00007610720a7816 */ /* 0x040fe2000000000a */
[----:B------:R2:W-:Y:S02]  /*27920*/  ST.E.U16 desc[UR4][R6.64+0x80], R5 ;  /* 0x0000800506007985 */ /* 0x0005e4000c101504 */
[----:B--2---:R-:W-:Y:S04]  /*27930*/  PRMT R5, R114, 0x7632, R5 ;  /* 0x0000763272057816 */ /* 0x004fe80000000005 */
[----:B------:R-:W-:Y:S01]  /*27940*/  PRMT R131, R10, 0x5410, R5 ;  /* 0x000054100a837816 */ /* 0x000fe20000000005 */
[----:B------:R-:W-:Y:S05]  /*27950*/  @!P2 HFMA2.BF16_V2 R11, -RZ.H0_H0, RZ.H0_H0, -R10.H0_H0 ;  /* 0x200000ffff0ba231 */ /* 0x000fea000034090a */
[----:B------:R-:W-:Y:S04]  /*27960*/  PRMT R41, R11, 0x7610, R41 ;  /* 0x000076100b297816 */ /* 0x000fe80000000029 */
[----:B------:R-:W-:Y:S01]  /*27970*/  @!P2 PRMT R10, R41, 0x5410, RZ ;  /* 0x00005410290aa816 */ /* 0x000fe200000000ff */
[----:B----4-:R-:W-:Y:S05]  /*27980*/  @!P3 HFMA2.BF16_V2 R121, -RZ.H0_H0, RZ.H0_H0, -R0.H0_H0 ;  /* 0x200000ffff79b231 */ /* 0x010fea0000340900 */
[----:B------:R-:W-:Y:S01]  /*27990*/  PRMT R115, R121, 0x7610, R115 ;  /* 0x0000761079737816 */ /* 0x000fe20000000073 */
[----:B------:R-:W-:Y:S03]  /*279a0*/  @!P3 STL.S16 [R1+0x20c], R121 ;  /* 0x00020c790100b387 */ /* 0x000fe60000100600 */
[----:B------:R-:W-:Y:S01]  /*279b0*/  @!P3 PRMT R0, R115, 0x5410, RZ ;  /* 0x000054107300b816 */ /* 0x000fe200000000ff */
[----:B------:R2:W-:Y:S04]  /*279c0*/  @!P2 STL.S16 [R1+0x1d0], R11 ;  /* 0x0001d00b0100a387 */ /* 0x0005e80000100600 */
[----:B------:R1:W3:Y:S04]  /*279d0*/  LDL.S16 R144, [R1+0x1c8] ;  /* 0x0001c80001907983 */ /* 0x0002e80000100600 */
[----:B------:R4:W-:Y:S04]  /*279e0*/  ST.E.U16 desc[UR4][R6.64+0x82], R0 ;  /* 0x0000820006007985 */ /* 0x0009e8000c101504 */
[----:B------:R1:W-:Y:S04]  /*279f0*/  ST.E.U16 desc[UR4][R30.64+0x92], R18 ;  /* 0x000092121e007985 */ /* 0x0003e8000c101504 */
[----:B------:R-:W-:Y:S01]  /*27a00*/  ST.E.U16 desc[UR4][R30.64+0x90], R19 ;  /* 0x000090131e007985 */ /* 0x000fe2000c101504 */
[----:B------:R-:W-:Y:S03]  /*27a10*/  @!P1 HFMA2.BF16_V2 R40, -RZ.H0_H0, RZ.H0_H0, -R5.H0_H0 ;  /* 0x200000ffff289231 */ /* 0x000fe60000340905 */
[----:B------:R-:W-:Y:S02]  /*27a20*/  ST.E.U16 desc[UR4][R2.64+0x90], R10 ;  /* 0x0000900a02007985 */ /* 0x000fe4000c101504 */
[----:B------:R-:W-:Y:S02]  /*27a30*/  PRMT R49, R40, 0x7610, R49 ;  /* 0x0000761028317816 */ /* 0x000fe40000000031 */
[----:B------:R1:W-:Y:S01]  /*27a40*/  @!P1 STL.S16 [R1+0x1cc], R40 ;  /* 0x0001cc2801009387 */ /* 0x0003e20000100600 */
[----:B--2---:R-:W-:Y:S02]  /*27a50*/  SHF.R.U32.HI R11, RZ, 0x18, R17 ;  /* 0x00000018ff0b7819 */ /* 0x004fe40000011611 */
[----:B------:R-:W-:Y:S01]  /*27a60*/  @!P1 PRMT R5, R49, 0x5410, RZ ;  /* 0x0000541031059816 */ /* 0x000fe200000000ff */
[----:B------:R2:W2:Y:S01]  /*27a70*/  LDL.S16 R121, [R1+0x1c4] ;  /* 0x0001c40001797983 */ /* 0x0004a20000100600 */
[----:B------:R-:W-:Y:S02]  /*27a80*/  ISETP.GE.U32.AND P2, PT, R193, R11, PT ;  /* 0x0000000bc100720c */ /* 0x000fe40003f46070 */
[C---:B------:R-:W-:Y:S01]  /*27a90*/  PRMT R11, R113.reuse, 0x7632, R11 ;  /* 0x00007632710b7816 */ /* 0x040fe2000000000b */
[----:B------:R2:W2:Y:S01]  /*27aa0*/  LDL.S16 R115, [R1+0x1a4] ;  /* 0x0001a40001737983 */ /* 0x0004a20000100600 */
[--C-:B----4-:R-:W-:Y:S02]  /*27ab0*/  SHF.R.U32.HI R0, RZ, 0x10, R17.reuse ;  /* 0x00000010ff007819 */ /* 0x110fe40000011611 */
[----:B------:R-:W-:Y:S01]  /*27ac0*/  PRMT R17, R48, 0x7610, R17 ;  /* 0x0000761030117816 */ /* 0x000fe20000000011 */
[----:B------:R-:W-:Y:S01]  /*27ad0*/  ST.E.U16 desc[UR4][R2.64+0x92], R5 ;  /* 0x0000920502007985 */ /* 0x000fe2000c101504 */
[----:B-1----:R-:W-:Y:S02]  /*27ae0*/  LOP3.LUT R18, R0, 0xff, RZ, 0xc0, !PT ;  /* 0x000000ff00127812 */ /* 0x002fe400078ec0ff */
[----:B------:R-:W-:Y:S02]  /*27af0*/  PRMT R0, R113, 0x7610, R0 ;  /* 0x0000761071007816 */ /* 0x000fe40000000000 */
[----:B------:R-:W-:Y:S02]  /*27b00*/  PRMT R157, R17, 0x5410, R16 ;  /* 0x00005410119d7816 */ /* 0x000fe40000000010 */
[----:B------:R-:W-:Y:S01]  /*27b10*/  PRMT R125, R0, 0x5410, R11 ;  /* 0x00005410007d7816 */ /* 0x000fe2000000000b */
[----:B------:R-:W-:Y:S04]  /*27b20*/  IMAD.WIDE.U32 R40, R24, -0x2daee0ad, RZ ;  /* 0xd2511f5318287825 */ /* 0x000fe800078e00ff */
[----:B------:R-:W-:Y:S05]  /*27b30*/  @!P0 HFMA2.BF16_V2 R15, -RZ.H0_H0, RZ.H0_H0, -R0.H0_H0 ;  /* 0x200000ffff0f8231 */ /* 0x000fea0000340900 */
[----:B------:R-:W-:Y:S01]  /*27b40*/  PRMT R23, R15, 0x7610, R23 ;  /* 0x000076100f177816 */ /* 0x000fe20000000017 */
[----:B------:R1:W-:Y:S03]  /*27b50*/  @!P0 STL.S16 [R1+0x1a8], R15 ;  /* 0x0001a80f01008387 */ /* 0x0003e60000100600 */
[----:B------:R-:W-:Y:S01]  /*27b60*/  @!P0 PRMT R0, R23, 0x5410, RZ ;  /* 0x0000541017008816 */ /* 0x000fe200000000ff */
[----:B------:R4:W4:Y:S04]  /*27b70*/  LDL.S16 R114, [R1+0x1a0] ;  /* 0x0001a00001727983 */ /* 0x0009280000100600 */
[----:B------:R2:W4:Y:S04]  /*27b80*/  LDL.S16 R113, [R1+0x180] ;  /* 0x0001800001717983 */ /* 0x0005280000100600 */
[----:B------:R2:W4:Y:S04]  /*27b90*/  LDL.S16 R49, [R1+0x18c] ;  /* 0x00018c0001317983 */ /* 0x0005280000100600 */
[----:B------:R2:W4:Y:S04]  /*27ba0*/  LDL.S16 R23, [R1+0x188] ;  /* 0x0001880001177983 */ /* 0x0005280000100600 */
[----:B------:R1:W-:Y:S02]  /*27bb0*/  ST.E.U16 desc[UR4][R8.64+0x8e], R0 ;  /* 0x00008e0008007985 */ /* 0x0003e4000c101504 */
[----:B-1----:R-:W-:Y:S04]  /*27bc0*/  LOP3.LUT R15, R41, R132, R110, 0x96, !PT ;  /* 0x00000084290f7212 */ /* 0x002fe800078e966e */
[----:B------:R-:W-:Y:S02]  /*27bd0*/  LOP3.LUT R10, R15, 0xff, RZ, 0xc0, !PT ;  /* 0x000000ff0f0a7812 */ /* 0x000fe400078ec0ff */
[----:B------:R-:W-:Y:S02]  /*27be0*/  SHF.R.U32.HI R5, RZ, 0x10, R15 ;  /* 0x00000010ff057819 */ /* 0x000fe4000001160f */
[----:B------:R-:W-:Y:S02]  /*27bf0*/  ISETP.GE.U32.AND P3, PT, R193, R10, PT ;  /* 0x0000000ac100720c */ /* 0x000fe40003f66070 */
[----:B------:R-:W-:Y:S02]  /*27c00*/  LOP3.LUT R10, R54, 0xff, RZ, 0xc0, !PT ;  /* 0x000000ff360a7812 */ /* 0x000fe400078ec0ff */
[----:B------:R-:W-:Y:S02]  /*27c10*/  LOP3.LUT R5, R5, 0xff, RZ, 0xc0, !PT ;  /* 0x000000ff05057812 */ /* 0x000fe400078ec0ff */
[C---:B------:R-:W-:Y:S02]  /*27c20*/  ISETP.GE.U32.AND P6, PT, R193.reuse, R10, PT ;  /* 0x0000000ac100720c */ /* 0x040fe40003fc6070 */
[----:B------:R-:W-:Y:S02]  /*27c30*/  ISETP.GE.U32.AND P0, PT, R193, R5, PT ;  /* 0x00000005c100720c */ /* 0x000fe40003f06070 */
[----:B------:R-:W-:Y:S02]  /*27c40*/  PRMT R5, R105, 0x7610, R5 ;  /* 0x0000761069057816 */ /* 0x000fe40000000005 */
[----:B------:R-:W-:Y:S04]  /*27c50*/  LOP3.LUT R0, R15, 0xffff, RZ, 0xc0, !PT ;  /* 0x0000ffff0f007812 */ /* 0x000fe800078ec0ff */
[----:B------:R-:W-:Y:S04]  /*27c60*/  SHF.R.U32.HI R0, RZ, 0x8, R0 ;  /* 0x00000008ff007819 */ /* 0x000fe80000011600 */
[----:B------:R-:W-:Y:S04]  /*27c70*/  LOP3.LUT R0, R0, 0xffff, RZ, 0xc0, !PT ;  /* 0x0000ffff00007812 */ /* 0x000fe800078ec0ff */
[C---:B------:R-:W-:Y:S02]  /*27c80*/  ISETP.GE.U32.AND P1, PT, R193.reuse, R0, PT ;  /* 0x00000000c100720c */ /* 0x040fe40003f26070 */
[----:B------:R-:W-:Y:S04]  /*27c90*/  LOP3.LUT R0, R54, 0xffff, RZ, 0xc0, !PT ;  /* 0x0000ffff36007812 */ /* 0x000fe800078ec0ff */
[----:B------:R-:W-:Y:S04]  /*27ca0*/  SHF.R.U32.HI R0, RZ, 0x8, R0 ;  /* 0x00000008ff007819 */ /* 0x000fe80000011600 */
[----:B------:R-:W-:Y:S01]  /*27cb0*/  LOP3.LUT R0, R0, 0xffff, RZ, 0xc0, !PT ;  /* 0x0000ffff00007812 */ /* 0x000fe200078ec0ff */
[----:B---3--:R-:W-:Y:S05]  /*27cc0*/  @!P6 HFMA2.BF16_V2 R144, -RZ.H0_H0, RZ.H0_H0, -R17.H0_H0 ;  /* 0x200000ffff90e231 */ /* 0x008fea0000340911 */
[----:B------:R-:W-:Y:S01]  /*27cd0*/  PRMT R140, R144, 0x7610, R140 ;  /* 0x00007610908c7816 */ /* 0x000fe2000000008c */
[----:B------:R-:W-:Y:S03]  /*27ce0*/  @!P6 STL.S16 [R1+0x1c8], R144 ;  /* 0x0001c8900100e387 */ /* 0x000fe60000100600 */
[----:B------:R-:W-:Y:S02]  /*27cf0*/  @!P6 PRMT R17, R140, 0x5410, RZ ;  /* 0x000054108c11e816 */ /* 0x000fe400000000ff */
[----:B------:R-:W-:Y:S02]  /*27d00*/  ISETP.GE.U32.AND P6, PT, R193, R0, PT ;  /* 0x00000000c100720c */ /* 0x000fe40003fc6070 */
[----:B------:R-:W-:Y:S11]  /*27d10*/  PRMT R0, R105, 0x7632, R0 ;  /* 0x0000763269007816 */ /* 0x000ff60000000000 */
[----:B--2---:R-:W-:Y:S05]  /*27d20*/  @!P6 HFMA2.BF16_V2 R121, -RZ.H0_H0, RZ.H0_H0, -R16.H0_H0 ;  /* 0x200000ffff79e231 */ /* 0x004fea0000340910 */
[----:B------:R-:W-:Y:S01]  /*27d30*/  PRMT R48, R121, 0x7610, R48 ;  /* 0x0000761079307816 */ /* 0x000fe20000000030 */
[----:B------:R1:W-:Y:S03]  /*27d40*/  @!P6 STL.S16 [R1+0x1c4], R121 ;  /* 0x0001c4790100e387 */ /* 0x0003e60000100600 */
[----:B------:R-:W-:Y:S02]  /*27d50*/  @!P6 PRMT R16, R48, 0x5410, RZ ;  /* 0x000054103010e816 */ /* 0x000fe400000000ff */
[----:B------:R-:W-:Y:S01]  /*27d60*/  LOP3.LUT P6, RZ, R194, 0x10, RZ, 0xc0, !PT ;  /* 0x00000010c2ff7812 */ /* 0x000fe200078cc0ff */
[----:B------:R2:W3:Y:S11]  /*27d70*/  LDL.S16 R48, [R1+0x160] ;  /* 0x0001600001307983 */ /* 0x0004f60000100600 */
[----:B------:R-:W-:Y:S01]  /*27d80*/  @!UPT UIADD3 URZ, URZ, URZ, URZ ;  /* 0x0000003f3f3ff290 */ /* 0x000fe2000fffe03f */
[----:B------:R-:W-:Y:S05]  /*27d90*/  @!P6 HFMA2.BF16_V2 R115, -RZ.H0_H0, RZ.H0_H0, -R11.H0_H0 ;  /* 0x200000ffff73e231 */ /* 0x000fea000034090b */
[----:B------:R-:W-:Y:S01]  /*27da0*/  PRMT R10, R115, 0x7610, R10 ;  /* 0x00007610730a7816 */ /* 0x000fe2000000000a */
[----:B------:R-:W-:Y:S01]  /*27db0*/  @!P6 STL.S16 [R1+0x1a4], R115 ;  /* 0x0001a4730100e387 */ /* 0x000fe20000100600 */
[----:B-1----:R-:W-:Y:S02]  /*27dc0*/  PRMT R121, R5, 0x5410, R0 ;  /* 0x0000541005797816 */ /* 0x002fe40000000000 */
[----:B------:R-:W-:Y:S02]  /*27dd0*/  @!P6 PRMT R11, R10, 0x5410, RZ ;  /* 0x000054100a0be816 */ /* 0x000fe400000000ff */
[----:B------:R-:W-:Y:S03]  /*27de0*/  SHF.R.U32.HI R10, RZ, 0x18, R15 ;  /* 0x00000018ff0a7819 */ /* 0x000fe6000001160f */
[----:B------:R1:W-:Y:S01]  /*27df0*/  ST.E.U16 desc[UR4][R8.64+0x90], R11 ;  /* 0x0000900b08007985 */ /* 0x0003e2000c101504 */
[C---:B------:R-:W-:Y:S02]  /*27e00*/  ISETP.GE.U32.AND P6, PT, R193.reuse, R10, PT ;  /* 0x0000000ac100720c */ /* 0x040fe40003fc6070 */
[----:B------:R-:W-:Y:S01]  /*27e10*/  PRMT R10, R104, 0x7632, R10 ;  /* 0x00007632680a7816 */ /* 0x000fe2000000000a */
[----:B----4-:R-:W-:Y:S02]  /*27e20*/  @!P5 HFMA2.BF16_V2 R114, -RZ.H0_H0, RZ.H0_H0, -R5.H0_H0 ;  /* 0x200000ffff72d231 */ /* 0x010fe40000340905 */
[----:B------:R-:W-:Y:S03]  /*27e30*/  @!P4 HFMA2.BF16_V2 R113, -RZ.H0_H0, RZ.H0_H0, -R0.H0_H0 ;  /* 0x200000ffff71c231 */ /* 0x000fe60000340900 */
[----:B------:R-:W-:Y:S01]  /*27e40*/  PRMT R24, R114, 0x7610, R24 ;  /* 0x0000761072187816 */ /* 0x000fe20000000018 */
[----:B------:R-:W-:Y:S01]  /*27e50*/  @!P5 STL.S16 [R1+0x1a0], R114 ;  /* 0x0001a0720100d387 */ /* 0x000fe20000100600 */
[----:B-1----:R-:W-:Y:S02]  /*27e60*/  PRMT R11, R104, 0x7610, R11 ;  /* 0x00007610680b7816 */ /* 0x002fe4000000000b */
[----:B------:R-:W-:Y:S02]  /*27e70*/  @!P5 PRMT R5, R24, 0x5410, RZ ;  /* 0x000054101805d816 */ /* 0x000fe400000000ff */
[----:B------:R-:W-:Y:S01]  /*27e80*/  ISETP.GE.U32.AND P5, PT, R193, R18, PT ;  /* 0x00000012c100720c */ /* 0x000fe20003fa6070 */
[----:B------:R2:W4:Y:S01]  /*27e90*/  LDL.S16 R24, [R1+0x148] ;  /* 0x0001480001187983 */ /* 0x0005220000100600 */
[----:B------:R-:W-:Y:S01]  /*27ea0*/  PRMT R22, R113, 0x7610, R22 ;  /* 0x0000761071167816 */ /* 0x000fe20000000016 */
[----:B------:R-:W-:Y:S01]  /*27eb0*/  @!P2 HFMA2.BF16_V2 R23, -RZ.H0_H0, RZ.H0_H0, -R10.H0_H0 ;  /* 0x200000ffff17a231 */ /* 0x000fe2000034090a */
[----:B------:R-:W-:Y:S01]  /*27ec0*/  PRMT R150, R11, 0x5410, R10 ;  /* 0x000054100b967816 */ /* 0x000fe2000000000a */
[----:B------:R-:W-:Y:S01]  /*27ed0*/  @!P4 STL.S16 [R1+0x180], R113 ;  /* 0x000180710100c387 */ /* 0x000fe20000100600 */
[----:B------:R-:W-:Y:S02]  /*27ee0*/  @!P4 PRMT R0, R22, 0x5410, RZ ;  /* 0x000054101600c816 */ /* 0x000fe400000000ff */
[----:B------:R-:W-:Y:S01]  /*27ef0*/  PRMT R29, R23, 0x7610, R29 ;  /* 0x00007610171d7816 */ /* 0x000fe2000000001d */
[----:B------:R1:W-:Y:S03]  /*27f00*/  ST.E.U16 desc[UR4][R6.64+0x90], R5 ;  /* 0x0000900506007985 */ /* 0x0003e6000c101504 */
[----:B------:R-:W-:Y:S01]  /*27f10*/  @!P2 PRMT R10, R29, 0x5410, RZ ;  /* 0x000054101d0aa816 */ /* 0x000fe200000000ff */
[----:B------:R-:W-:Y:S01]  /*27f20*/  @!P5 HFMA2.BF16_V2 R49, -RZ.H0_H0, RZ.H0_H0, -R11.H0_H0 ;  /* 0x200000ffff31d231 */ /* 0x000fe2000034090b */
[----:B------:R2:W-:Y:S04]  /*27f30*/  ST.E.U16 desc[UR4][R6.64+0x92], R0 ;  /* 0x0000920006007985 */ /* 0x0005e8000c101504 */
[----:B------:R-:W-:Y:S01]  /*27f40*/  PRMT R15, R49, 0x7610, R15 ;  /* 0x00007610310f7816 */ /* 0x000fe2000000000f */
[----:B------:R-:W-:Y:S03]  /*27f50*/  @!P5 STL.S16 [R1+0x18c], R49 ;  /* 0x00018c310100d387 */ /* 0x000fe60000100600 */
[----:B------:R-:W-:Y:S01]  /*27f60*/  @!P5 PRMT R11, R15, 0x5410, RZ ;  /* 0x000054100f0bd816 */ /* 0x000fe200000000ff */
[----:B------:R2:W-:Y:S01]  /*27f70*/  @!P2 STL.S16 [R1+0x188], R23 ;  /* 0x000188170100a387 */ /* 0x0005e20000100600 */
[--C-:B------:R-:W-:Y:S03]  /*27f80*/  SHF.R.U32.HI R15, RZ, 0x18, R54.reuse ;  /* 0x00000018ff0f7819 */ /* 0x100fe60000011636 */
[----:B------:R3:W4:Y:S01]  /*27f90*/  LDL.S16 R22, [R1+0x13c] ;  /* 0x00013c0001167983 */ /* 0x0007220000100600 */
[----:B------:R-:W-:Y:S02]  /*27fa0*/  ISETP.GE.U32.AND P5, PT, R193, R15, PT ;  /* 0x0000000fc100720c */ /* 0x000fe40003fa6070 */
[----:B------:R-:W-:Y:S01]  /*27fb0*/  LOP3.LUT R15, R40, 0xff, RZ, 0xc0, !PT ;  /* 0x000000ff280f7812 */ /* 0x000fe200078ec0ff */
[----:B------:R-:W-:Y:S04]  /*27fc0*/  ST.E.U16 desc[UR4][R30.64+0xa0], R21 ;  /* 0x0000a0151e007985 */ /* 0x000fe8000c101504 */
[----:B------:R-:W-:Y:S01]  /*27fd0*/  ST.E.U16 desc[UR4][R30.64+0xa2], R20 ;  /* 0x0000a2141e007985 */ /* 0x000fe2000c101504 */
[----:B-1----:R-:W-:Y:S03]  /*27fe0*/  PRMT R5, R101, 0x7610, R5 ;  /* 0x0000761065057816 */ /* 0x002fe60000000005 */
[----:B------:R1:W-:Y:S01]  /*27ff0*/  ST.E.U16 desc[UR4][R2.64+0xa2], R10 ;  /* 0x0000a20a02007985 */ /* 0x0003e2000c101504 */
[----:B--2---:R-:W-:Y:S03]  /*28000*/  SHF.R.U32.HI R0, RZ, 0x10, R54 ;  /* 0x00000010ff007819 */ /* 0x004fe60000011636 */
[----:B------:R2:W-:Y:S01]  /*28010*/  ST.E.U16 desc[UR4][R2.64+0xa0], R11 ;  /* 0x0000a00b02007985 */ /* 0x0005e2000c101504 */
[----:B------:R-:W-:Y:S03]  /*28020*/  LOP3.LUT R0, R0, 0xff, RZ, 0xc0, !PT ;  /* 0x000000ff00007812 */ /* 0x000fe600078ec0ff */
[----:B------:R2:W4:Y:S01]  /*28030*/  LDL.S16 R23, [R1+0x140] ;  /* 0x0001400001177983 */ /* 0x0005220000100600 */
[----:B------:R-:W-:Y:S02]  /*28040*/  ISETP.GE.U32.AND P4, PT, R193, R0, PT ;  /* 0x00000000c100720c */ /* 0x000fe40003f86070 */
[----:B------:R-:W-:Y:S04]  /*28050*/  PRMT R0, R101, 0x7632, R0 ;  /* 0x0000763265007816 */ /* 0x000fe80000000000 */
[----:B------:R-:W-:Y:S02]  /*28060*/  PRMT R144, R5, 0x5410, R0 ;  /* 0x0000541005907816 */ /* 0x000fe40000000000 */
[----:B-1----:R-:W-:Y:S02]  /*28070*/  PRMT R10, R81, 0x7610, R10 ;  /* 0x00007610510a7816 */ /* 0x002fe4000000000a */
[----:B--2---:R-:W-:Y:S04]  /*28080*/  LOP3.LUT R11, R40, 0xffff, RZ, 0xc0, !PT ;  /* 0x0000ffff280b7812 */ /* 0x004fe800078ec0ff */
[----:B------:R-:W-:Y:S04]  /*28090*/  SHF.R.U32.HI R11, RZ, 0x8, R11 ;  /* 0x00000008ff0b7819 */ /* 0x000fe8000001160b */
[----:B------:R-:W-:Y:S01]  /*280a0*/  LOP3.LUT R11, R11, 0xffff, RZ, 0xc0, !PT ;  /* 0x0000ffff0b0b7812 */ /* 0x000fe200078ec0ff */
[----:B---3--:R-:W-:Y:S05]  /*280b0*/  @!P3 HFMA2.BF16_V2 R48, -RZ.H0_H0, RZ.H0_H0, -R5.H0_H0 ;  /* 0x200000ffff30b231 */ /* 0x008fea0000340905 */
[----:B------:R-:W-:Y:S01]  /*280c0*/  PRMT R21, R48, 0x7610, R21 ;  /* 0x0000761030157816 */ /* 0x000fe20000000015 */
[----:B------:R-:W-:Y:S03]  /*280d0*/  @!P3 STL.S16 [R1+0x160], R48 ;  /* 0x000160300100b387 */ /* 0x000fe60000100600 */
[----:B------:R-:W-:Y:S02]  /*280e0*/  @!P3 PRMT R5, R21, 0x5410, RZ ;  /* 0x000054101505b816 */ /* 0x000fe400000000ff */
[----:B------:R-:W-:Y:S02]  /*280f0*/  ISETP.GE.U32.AND P3, PT, R193, R15, PT ;  /* 0x0000000fc100720c */ /* 0x000fe40003f66070 */
[----:B------:R-:W-:Y:S01]  /*28100*/  PRMT R15, R81, 0x7632, R15 ;  /* 0x00007632510f7816 */ /* 0x000fe2000000000f */
[----:B------:R1:W-:Y:S03]  /*28110*/  ST.E.U16 desc[UR4][R8.64+0x9e], R5 ;  /* 0x00009e0508007985 */ /* 0x0003e6000c101504 */
[----:B------:R-:W-:Y:S02]  /*28120*/  PRMT R140, R10, 0x5410, R15 ;  /* 0x000054100a8c7816 */ /* 0x000fe4000000000f */
[----:B-1----:R-:W-:Y:S01]  /*28130*/  SHF.R.U32.HI R5, RZ, 0x18, R40 ;  /* 0x00000018ff057819 */ /* 0x002fe20000011628 */
[----:B----4-:R-:W-:Y:S05]  /*28140*/  @!P1 HFMA2.BF16_V2 R24, -RZ.H0_H0, RZ.H0_H0, -R0.H0_H0 ;  /* 0x200000ffff189231 */ /* 0x010fea0000340900 */
[----:B------:R-:W-:Y:S01]  /*28150*/  PRMT R20, R24, 0x7610, R20 ;  /* 0x0000761018147816 */ /* 0x000fe20000000014 */
[----:B------:R1:W-:Y:S03]  /*28160*/  @!P1 STL.S16 [R1+0x148], R24 ;  /* 0x0001481801009387 */ /* 0x0003e60000100600 */
[----:B------:R-:W-:Y:S01]  /*28170*/  @!P1 PRMT R0, R20, 0x5410, RZ ;  /* 0x0000541014009816 */ /* 0x000fe200000000ff */
[----:B------:R4:W2:Y:S01]  /*28180*/  LDL.S16 R29, [R1+0x144] ;  /* 0x00014400011d7983 */ /* 0x0008a20000100600 */
[----:B------:R-:W-:Y:S01]  /*28190*/  ISETP.GE.U32.AND P1, PT, R193, R11, PT ;  /* 0x0000000bc100720c */ /* 0x000fe20003f26070 */
[----:B------:R-:W-:Y:S01]  /*281a0*/  IMAD.WIDE.U32 R20, R33, -0x2daee0ad, RZ ;  /* 0xd2511f5321147825 */ /* 0x000fe200078e00ff */
[----:B------:R-:W-:Y:S01]  /*281b0*/  SHF.R.U32.HI R11, RZ, 0x10, R40 ;  /* 0x00000010ff0b7819 */ /* 0x000fe20000011628 */
[----:B------:R-:W-:Y:S03]  /*281c0*/  ST.E.U16 desc[UR4][R8.64+0xa0], R0 ;  /* 0x0000a00008007985 */ /* 0x000fe6000c101504 */
[----:B------:R-:W-:Y:S01]  /*281d0*/  LOP3.LUT R11, R11, 0xff, RZ, 0xc0, !PT ;  /* 0x000000ff0b0b7812 */ /* 0x000fe200078ec0ff */
[----:B------:R-:W-:Y:S05]  /*281e0*/  @!P6 HFMA2.BF16_V2 R22, -RZ.H0_H0, RZ.H0_H0, -R15.H0_H0 ;  /* 0x200000ffff16e231 */ /* 0x000fea000034090f */
[----:B------:R-:W-:Y:S02]  /*281f0*/  PRMT R18, R22, 0x7610, R18 ;  /* 0x0000761016127816 */ /* 0x000fe40000000012 */
[----:B-1----:R-:W-:Y:S02]  /*28200*/  LOP3.LUT R24, R45, R224, R36, 0x96, !PT ;  /* 0x000000e02d187212 */ /* 0x002fe400078e9624 */
[----:B------:R-:W-:Y:S05]  /*28210*/  @!P6 PRMT R15, R18, 0x5410, RZ ;  /* 0x00005410120fe816 */ /* 0x000fea00000000ff */
[----:B------:R1:W-:Y:S01]  /*28220*/  ST.E.U16 desc[UR4][R6.64+0xa2], R15 ;  /* 0x0000a20f06007985 */ /* 0x0003e2000c101504 */
[----:B------:R-:W-:Y:S05]  /*28230*/  @!P0 HFMA2.BF16_V2 R23, -RZ.H0_H0, RZ.H0_H0, -R10.H0_H0 ;  /* 0x200000ffff178231 */ /* 0x000fea000034090a */
[----:B------:R-:W-:Y:S01]  /*28240*/  PRMT R19, R23, 0x7610, R19 ;  /* 0x0000761017137816 */ /* 0x000fe20000000013 */
[----:B------:R-:W-:Y:S03]  /*28250*/  @!P0 STL.S16 [R1+0x140], R23 ;  /* 0x0001401701008387 */ /* 0x000fe60000100600 */
[----:B------:R-:W-:Y:S01]  /*28260*/  @!P0 PRMT R10, R19, 0x5410, RZ ;  /* 0x00005410130a8816 */ /* 0x000fe200000000ff */
[----:B------:R3:W-:Y:S01]  /*28270*/  @!P6 STL.S16 [R1+0x13c], R22 ;  /* 0x00013c160100e387 */ /* 0x0007e20000100600 */
[----:B------:R-:W-:Y:S02]  /*28280*/  ISETP.GE.U32.AND P0, PT, R193, R11, PT ;  /* 0x0000000bc100720c */ /* 0x000fe40003f06070 */
[----:B------:R-:W-:Y:S01]  /*28290*/  LOP3.LUT R11, R21, R232, R78, 0x96, !PT ;  /* 0x000000e8150b7212 */ /* 0x000fe200078e964e */
[----:B------:R4:W4:Y:S01]  /*282a0*/  LDL.S16 R101, [R1+0x130] ;  /* 0x0001300001657983 */ /* 0x0009220000100600 */
[----:B------:R-:W-:Y:S02]  /*282b0*/  ISETP.GE.U32.AND P6, PT, R193, R5, PT ;  /* 0x00000005c100720c */ /* 0x000fe40003fc6070 */
[----:B------:R-:W-:Y:S01]  /*282c0*/  LOP3.LUT R5, R47, R224, R36, 0x96, !PT ;  /* 0x000000e02f057212 */ /* 0x000fe200078e9624 */
[----:B------:R2:W4:Y:S01]  /*282d0*/  LDL.S16 R81, [R1+0x124] ;  /* 0x0001240001517983 */ /* 0x0005220000100600 */
[C---:B-1----:R-:W-:Y:S03]  /*282e0*/  PRMT R15, R100.reuse, 0x7610, R15 ;  /* 0x00007610640f7816 */ /* 0x042fe6000000000f */
[----:B------:R-:W-:Y:S01]  /*282f0*/  IMAD.WIDE.U32 R18, R5, -0x2daee0ad, RZ ;  /* 0xd2511f5305127825 */ /* 0x000fe200078e00ff */
[----:B------:R-:W-:Y:S04]  /*28300*/  ST.E.U16 desc[UR4][R6.64+0xa0], R10 ;  /* 0x0000a00a06007985 */ /* 0x000fe8000c101504 */
[----:B------:R-:W-:Y:S01]  /*28310*/  LOP3.LUT R19, R19, R241, R20, 0x96, !PT ;  /* 0x000000f113137212 */ /* 0x000fe200078e9614 */
[----:B------:R1:W-:Y:S04]  /*28320*/  ST.E.U16 desc[UR4][R30.64+0xb2], R16 ;  /* 0x0000b2101e007985 */ /* 0x0003e8000c101504 */
[----:B------:R-:W-:Y:S01]  /*28330*/  ST.E.U16 desc[UR4][R30.64+0xb0], R17 ;  /* 0x0000b0111e007985 */ /* 0x000fe2000c101504 */
[----:B---3--:R-:W-:Y:S05]  /*28340*/  IMAD.WIDE.U32 R22, R11, -0x326172a9, RZ ;  /* 0xcd9e8d570b167825 */ /* 0x008fea00078e00ff */
[----:B------:R-:W-:Y:S05]  /*28350*/  LOP3.LUT R5, R23, R219, R46, 0x96, !PT ;  /* 0x000000db17057212 */ /* 0x000fea00078e962e */
[----:B------:R-:W-:Y:S05]  /*28360*/  IMAD.WIDE.U32 R20, R5, -0x2daee0ad, RZ ;  /* 0xd2511f5305147825 */ /* 0x000fea00078e00ff */
[----:B------:R-:W-:Y:S01]  /*28370*/  LOP3.LUT R11, R21, R239, R18, 0x96, !PT ;  /* 0x000000ef150b7212 */ /* 0x000fe200078e9612 */
[----:B------:R-:W-:Y:S01]  /*28380*/  IMAD.WIDE.U32 R18, R19, -0x326172a9, RZ ;  /* 0xcd9e8d5713127825 */ /* 0x000fe200078e00ff */
[----:B-1----:R-:W-:Y:S03]  /*28390*/  PRMT R16, R100, 0x7632, R16 ;  /* 0x0000763264107816 */ /* 0x002fe60000000010 */
[----:B------:R-:W-:Y:S01]  /*283a0*/  IMAD.WIDE.U32 R104, R11, -0x326172a9, RZ ;  /* 0xcd9e8d570b687825 */ /* 0x000fe200078e00ff */
[C---:B------:R-:W-:Y:S02]  /*283b0*/  PRMT R11, R112.reuse, 0x7610, R11 ;  /* 0x00007610700b7816 */ /* 0x040fe4000000000b */
[----:B------:R-:W-:Y:S02]  /*283c0*/  LOP3.LUT R5, R19, R237, R22, 0x96, !PT ;  /* 0x000000ed13057212 */ /* 0x000fe400078e9616 */
[----:B------:R-:W-:Y:S03]  /*283d0*/  LOP3.LUT R23, R105, R235, R18, 0x96, !PT ;  /* 0x000000eb69177212 */ /* 0x000fe600078e9612 */
[----:B------:R-:W-:Y:S05]  /*283e0*/  IMAD.WIDE.U32 R114, R5, -0x2daee0ad, RZ ;  /* 0xd2511f5305727825 */ /* 0x000fea00078e00ff */
[----:B------:R-:W-:Y:S02]  /*283f0*/  LOP3.LUT R5, R115, R233, R20, 0x96, !PT ;  /* 0x000000e973057212 */ /* 0x000fe400078e9614 */
[----:B------:R-:W-:Y:S03]  /*28400*/  PRMT R115, R15, 0x5410, R16 ;  /* 0x000054100f737816 */ /* 0x000fe60000000010 */
[----:B------:R-:W-:Y:S01]  /*28410*/  IMAD.WIDE.U32 R48, R5, -0x326172a9, RZ ;  /* 0xcd9e8d5705307825 */ /* 0x000fe200078e00ff */
[----:B------:R-:W-:Y:S04]  /*28420*/  PRMT R5, R112, 0x7632, R5 ;  /* 0x0000763270057816 */ /* 0x000fe80000000005 */
[----:B------:R-:W-:Y:S02]  /*28430*/  PRMT R145, R11, 0x5410, R5 ;  /* 0x000054100b917816 */ /* 0x000fe40000000005 */
[----:B------:R-:W-:Y:S04]  /*28440*/  LOP3.LUT R0, R49, R141, R104, 0x96, !PT ;  /* 0x0000008d31007212 */ /* 0x000fe800078e9668 */
[C---:B------:R-:W-:Y:S01]  /*28450*/  LOP3.LUT R10, R0.reuse, 0xff, RZ, 0xc0, !PT ;  /* 0x000000ff000a7812 */ /* 0x040fe200078ec0ff */
[----:B--2---:R-:W-:Y:S05]  /*28460*/  @!P4 HFMA2.BF16_V2 R29, -RZ.H0_H0, RZ.H0_H0, -R11.H0_H0 ;  /* 0x200000ffff1dc231 */ /* 0x004fea000034090b */
[----:B------:R-:W-:Y:S01]  /*28470*/  PRMT R19, R29, 0x7610, R19 ;  /* 0x000076101d137816 */ /* 0x000fe20000000013 */
[----:B------:R1:W-:Y:S03]  /*28480*/  @!P4 STL.S16 [R1+0x144], R29 ;  /* 0x0001441d0100c387 */ /* 0x0003e60000100600 */
[----:B------:R-:W-:Y:S02]  /*28490*/  @!P4 PRMT R11, R19, 0x5410, RZ ;  /* 0x00005410130bc816 */ /* 0x000fe400000000ff */
[----:B------:R-:W-:Y:S02]  /*284a0*/  ISETP.GE.U32.AND P4, PT, R193, R10, PT ;  /* 0x0000000ac100720c */ /* 0x000fe40003f86070 */
[----:B------:R-:W-:Y:S01]  /*284b0*/  LOP3.LUT R10, R0, 0xffff, RZ, 0xc0, !PT ;  /* 0x0000ffff000a7812 */ /* 0x000fe200078ec0ff */
[----:B------:R2:W-:Y:S03]  /*284c0*/  ST.E.U16 desc[UR4][R2.64+0xb0], R11 ;  /* 0x0000b00b02007985 */ /* 0x0005e6000c101504 */
[----:B------:R-:W-:Y:S04]  /*284d0*/  SHF.R.U32.HI R10, RZ, 0x8, R10 ;  /* 0x00000008ff0a7819 */ /* 0x000fe8000001160a */
[----:B------:R-:W-:Y:S01]  /*284e0*/  LOP3.LUT R10, R10, 0xffff, RZ, 0xc0, !PT ;  /* 0x0000ffff0a0a7812 */ /* 0x000fe200078ec0ff */
[----:B-1----:R1:W3:Y:S01]  /*284f0*/  LDL.S16 R29, [R1+0x120] ;  /* 0x00012000011d7983 */ /* 0x0022e20000100600 */
[----:B----4-:R-:W-:Y:S02]  /*28500*/  @!P5 HFMA2.BF16_V2 R101, -RZ.H0_H0, RZ.H0_H0, -R5.H0_H0 ;  /* 0x200000ffff65d231 */ /* 0x010fe40000340905 */
[----:B------:R-:W-:Y:S03]  /*28510*/  @!P3 HFMA2.BF16_V2 R81, -RZ.H0_H0, RZ.H0_H0, -R15.H0_H0 ;  /* 0x200000ffff51b231 */ /* 0x000fe6000034090f */
[----:B------:R-:W-:Y:S01]  /*28520*/  PRMT R18, R101, 0x7610, R18 ;  /* 0x0000761065127816 */ /* 0x000fe20000000012 */
[----:B------:R4:W-:Y:S03]  /*28530*/  @!P5 STL.S16 [R1+0x130], R101 ;  /* 0x000130650100d387 */ /* 0x0009e60000100600 */
[----:B------:R-:W-:Y:S01]  /*28540*/  @!P5 PRMT R5, R18, 0x5410, RZ ;  /* 0x000054101205d816 */ /* 0x000fe200000000ff */
[----:B------:R-:W-:Y:S01]  /*28550*/  @!P3 STL.S16 [R1+0x124], R81 ;  /* 0x000124510100b387 */ /* 0x000fe20000100600 */
[----:B------:R-:W-:Y:S01]  /*28560*/  PRMT R17, R81, 0x7610, R17 ;  /* 0x0000761051117816 */ /* 0x000fe20000000011 */
[----:B------:R-:W-:Y:S01]  /*28570*/  IMAD.WIDE.U32 R18, R28, -0x2daee0ad, RZ ;  /* 0xd2511f531c127825 */ /* 0x000fe200078e00ff */
[----:B------:R-:W-:Y:S01]  /*28580*/  ISETP.GE.U32.AND P5, PT, R193, R10, PT ;  /* 0x0000000ac100720c */ /* 0x000fe20003fa6070 */
[----:B------:R1:W3:Y:S01]  /*28590*/  LDL.S16 R105, [R1+0x11c] ;  /* 0x00011c0001697983 */ /* 0x0002e20000100600 */
[----:B------:R-:W-:Y:S02]  /*285a0*/  SHF.R.U32.HI R10, RZ, 0x18, R0 ;  /* 0x00000018ff0a7819 */ /* 0x000fe40000011600 */
[----:B------:R-:W-:Y:S01]  /*285b0*/  @!P3 PRMT R15, R17, 0x5410, RZ ;  /* 0x00005410110fb816 */ /* 0x000fe200000000ff */
[----:B------:R1:W3:Y:S01]  /*285c0*/  LDL.S16 R151, [R1+0x114] ;  /* 0x0001140001977983 */ /* 0x0002e20000100600 */
[----:B------:R-:W-:Y:S02]  /*285d0*/  LOP3.LUT R17, R19, R232, R74, 0x96, !PT ;  /* 0x000000e813117212 */ /* 0x000fe400078e964a */
[----:B------:R-:W-:Y:S01]  /*285e0*/  ISETP.GE.U32.AND P3, PT, R193, R10, PT ;  /* 0x0000000ac100720c */ /* 0x000fe20003f66070 */
[----:B------:R1:W3:Y:S01]  /*285f0*/  LDL.S16 R149, [R1+0x110] ;  /* 0x0001100001957983 */ /* 0x0002e20000100600 */
[----:B------:R-:W-:Y:S01]  /*28600*/  SHF.R.U32.HI R0, RZ, 0x10, R0 ;  /* 0x00000010ff007819 */ /* 0x000fe20000011600 */
[----:B--2---:R-:W-:Y:S02]  /*28610*/  IMAD.WIDE.U32 R10, R24, -0x2daee0ad, RZ ;  /* 0xd2511f53180a7825 */ /* 0x004fe400078e00ff */
[----:B------:R2:W-:Y:S01]  /*28620*/  ST.E.U16 desc[UR4][R2.64+0xb2], R5 ;  /* 0x0000b20502007985 */ /* 0x0005e2000c101504 */
[----:B------:R-:W-:Y:S01]  /*28630*/  LOP3.LUT R0, R0, 0xff, RZ, 0xc0, !PT ;  /* 0x000000ff00007812 */ /* 0x000fe200078ec0ff */
[----:B------:R-:W-:Y:S01]  /*28640*/  IMAD.WIDE.U32 R20, R17, -0x326172a9, RZ ;  /* 0xcd9e8d5711147825 */ /* 0x000fe200078e00ff */
[----:B------:R-:W-:Y:S01]  /*28650*/  LOP3.LUT R22, R11, R241, R18, 0x96, !PT ;  /* 0x000000f10b167212 */ /* 0x000fe200078e9612 */
[----:B------:R1:W-:Y:S03]  /*28660*/  ST.E.U16 desc[UR4][R8.64+0xae], R15 ;  /* 0x0000ae0f08007985 */ /* 0x0003e6000c101504 */
[----:B------:R-:W-:Y:S05]  /*28670*/  LOP3.LUT R11, R21, R219, R44, 0x96, !PT ;  /* 0x000000db150b7212 */ /* 0x000fea00078e962c */
[----:B------:R-:W-:Y:S05]  /*28680*/  IMAD.WIDE.U32 R18, R11, -0x2daee0ad, RZ ;  /* 0xd2511f530b127825 */ /* 0x000fea00078e00ff */
[----:B------:R-:W-:Y:S01]  /*28690*/  LOP3.LUT R17, R19, R239, R10, 0x96, !PT ;  /* 0x000000ef13117212 */ /* 0x000fe200078e960a */
[----:B------:R-:W-:Y:S04]  /*286a0*/  IMAD.WIDE.U32 R10, R22, -0x326172a9, RZ ;  /* 0xcd9e8d57160a7825 */ /* 0x000fe800078e00ff */
[----:B----4-:R-:W-:Y:S01]  /*286b0*/  IMAD.WIDE.U32 R100, R17, -0x326172a9, RZ ;  /* 0xcd9e8d5711647825 */ /* 0x010fe200078e00ff */
[----:B------:R-:W-:Y:S04]  /*286c0*/  LOP3.LUT R11, R11, R237, R20, 0x96, !PT ;  /* 0x000000ed0b0b7212 */ /* 0x000fe800078e9614 */
[--C-:B------:R-:W-:Y:S01]  /*286d0*/  LOP3.LUT R19, R101, R235, R10.reuse, 0x96, !PT ;  /* 0x000000eb65137212 */ /* 0x100fe200078e960a */
[----:B------:R-:W-:Y:S01]  /*286e0*/  IMAD.WIDE.U32 R112, R11, -0x2daee0ad, RZ ;  /* 0xd2511f530b707825 */ /* 0x000fe200078e00ff */
[C---:B------:R-:W-:Y:S02]  /*286f0*/  PRMT R10, R116.reuse, 0x7610, R10 ;  /* 0x00007610740a7816 */ /* 0x040fe4000000000a */
[----:B--2---:R-:W-:Y:S02]  /*28700*/  PRMT R5, R116, 0x7632, R5 ;  /* 0x0000763274057816 */ /* 0x004fe40000000005 */
[--C-:B------:R-:W-:Y:S02]  /*28710*/  LOP3.LUT R11, R113, R233, R18.reuse, 0x96, !PT ;  /* 0x000000e9710b7212 */ /* 0x100fe400078e9612 */
[----:B-1----:R-:W-:Y:S01]  /*28720*/  PRMT R15, R124, 0x7632, R15 ;  /* 0x000076327c0f7816 */ /* 0x002fe2000000000f */
[----:B---3--:R-:W-:Y:S05]  /*28730*/  @!P1 HFMA2.BF16_V2 R29, -RZ.H0_H0, RZ.H0_H0, -R16.H0_H0 ;  /* 0x200000ffff1d9231 */ /* 0x008fea0000340910 */
[----:B------:R-:W-:Y:S01]  /*28740*/  PRMT R18, R29, 0x7610, R18 ;  /* 0x000076101d127816 */ /* 0x000fe20000000012 */
[----:B------:R1:W-:Y:S03]  /*28750*/  @!P1 STL.S16 [R1+0x120], R29 ;  /* 0x0001201d01009387 */ /* 0x0003e60000100600 */
[----:B------:R-:W-:Y:S01]  /*28760*/  @!P1 PRMT R16, R18, 0x5410, RZ ;  /* 0x0000541012109816 */ /* 0x000fe200000000ff */
[----:B------:R4:W2:Y:S01]  /*28770*/  LDL.S16 R81, [R1+0x118] ;  /* 0x0001180001517983 */ /* 0x0008a20000100600 */
[----:B------:R-:W-:Y:S03]  /*28780*/  ISETP.GE.U32.AND P1, PT, R193, R0, PT ;  /* 0x00000000c100720c */ /* 0x000fe60003f26070 */
[----:B------:R4:W3:Y:S04]  /*28790*/  LDL.S16 R18, [R1+0x108] ;  /* 0x0001080001127983 */ /* 0x0008e80000100600 */
[----:B------:R4:W-:Y:S01]  /*287a0*/  ST.E.U16 desc[UR4][R8.64+0xb0], R16 ;  /* 0x0000b01008007985 */ /* 0x0009e2000c101504 */
[----:B-1----:R-:W-:Y:S01]  /*287b0*/  IMAD.WIDE.U32 R28, R11, -0x326172a9, RZ ;  /* 0xcd9e8d570b1c7825 */ /* 0x002fe200078e00ff */
[----:B------:R-:W-:Y:S03]  /*287c0*/  PRMT R11, R124, 0x7610, R11 ;  /* 0x000076107c0b7816 */ /* 0x000fe6000000000b */
[----:B------:R-:W-:Y:S01]  /*287d0*/  @!P0 HFMA2.BF16_V2 R105, -RZ.H0_H0, RZ.H0_H0, -R10.H0_H0 ;  /* 0x200000ffff698231 */ /* 0x000fe2000034090a */
[----:B------:R-:W-:Y:S01]  /*287e0*/  LOP3.LUT R0, R29, R141, R100, 0x96, !PT ;  /* 0x0000008d1d007212 */ /* 0x000fe200078e9664 */
[----:B------:R-:W-:Y:S03]  /*287f0*/  @!P4 HFMA2.BF16_V2 R151, -RZ.H0_H0, RZ.H0_H0, -R11.H0_H0 ;  /* 0x200000ffff97c231 */ /* 0x000fe6000034090b */
[----:B------:R-:W-:Y:S01]  /*28800*/  PRMT R147, R105, 0x7610, R147 ;  /* 0x0000761069937816 */ /* 0x000fe20000000093 */
[----:B------:R1:W-:Y:S01]  /*28810*/  @!P0 STL.S16 [R1+0x11c], R105 ;  /* 0x00011c6901008387 */ /* 0x0003e20000100600 */
[C---:B------:R-:W-:Y:S01]  /*28820*/  LOP3.LUT R17, R0.reuse, 0xff, RZ, 0xc0, !PT ;  /* 0x000000ff00117812 */ /* 0x040fe200078ec0ff */
[----:B------:R-:W-:Y:S01]  /*28830*/  @!P5 HFMA2.BF16_V2 R149, -RZ.H0_H0, RZ.H0_H0, -R15.H0_H0 ;  /* 0x200000ffff95d231 */ /* 0x000fe2000034090f */
[----:B------:R-:W-:Y:S02]  /*28840*/  PRMT R124, R151, 0x7610, R124 ;  /* 0x00007610977c7816 */ /* 0x000fe4000000007c */
[----:B----4-:R-:W-:Y:S02]  /*28850*/  LOP3.LUT R16, R0, 0xffff, RZ, 0xc0, !PT ;  /* 0x0000ffff00107812 */ /* 0x010fe400078ec0ff */
[----:B------:R-:W-:Y:S02]  /*28860*/  PRMT R99, R149, 0x7610, R99 ;  /* 0x0000761095637816 */ /* 0x000fe40000000063 */
[----:B------:R-:W-:Y:S04]  /*28870*/  SHF.R.U32.HI R16, RZ, 0x8, R16 ;  /* 0x00000008ff107819 */ /* 0x000fe80000011610 */
[----:B------:R-:W-:Y:S02]  /*28880*/  LOP3.LUT R16, R16, 0xffff, RZ, 0xc0, !PT ;  /* 0x0000ffff10107812 */ /* 0x000fe400078ec0ff */
[----:B-1----:R-:W-:Y:S02]  /*28890*/  PRMT R105, R10, 0x5410, R5 ;  /* 0x000054100a697816 */ /* 0x002fe40000000005 */
[----:B------:R-:W-:Y:S02]  /*288a0*/  @!P0 PRMT R10, R147, 0x5410, RZ ;  /* 0x00005410930a8816 */ /* 0x000fe400000000ff */
[----:B------:R-:W-:Y:S01]  /*288b0*/  ISETP.GE.U32.AND P0, PT, R193, R17, PT ;  /* 0x00000011c100720c */ /* 0x000fe20003f06070 */
[----:B------:R1:W4:Y:S01]  /*288c0*/  LDL.S16 R147, [R1+0x10c] ;  /* 0x00010c0001937983 */ /* 0x0003220000100600 */
[----:B------:R-:W-:Y:S03]  /*288d0*/  PRMT R17, R80, 0x7610, R17 ;  /* 0x0000761050117816 */ /* 0x000fe60000000011 */
[----:B------:R1:W-:Y:S04]  /*288e0*/  @!P4 STL.S16 [R1+0x114], R151 ;  /* 0x000114970100c387 */ /* 0x0003e80000100600 */
[----:B------:R1:W-:Y:S04]  /*288f0*/  ST.E.U16 desc[UR4][R6.64+0xb0], R10 ;  /* 0x0000b00a06007985 */ /* 0x0003e8000c101504 */
[----:B------:R1:W-:Y:S04]  /*28900*/  @!P5 STL.S16 [R1+0x110], R149 ;  /* 0x000110950100d387 */ /* 0x0003e80000100600 */
[----:B------:R2:W4:Y:S01]  /*28910*/  LDL.S16 R141, [R1+0x100] ;  /* 0x00010000018d7983 */ /* 0x0005220000100600 */
[----:B-1----:R-:W-:Y:S02]  /*28920*/  PRMT R151, R11, 0x5410, R15 ;  /* 0x000054100b977816 */ /* 0x002fe4000000000f */
[----:B------:R-:W-:Y:S02]  /*28930*/  @!P5 PRMT R15, R99, 0x5410, RZ ;  /* 0x00005410630fd816 */ /* 0x000fe400000000ff */
[----:B------:R-:W-:Y:S01]  /*28940*/  @!P4 PRMT R11, R124, 0x5410, RZ ;  /* 0x000054107c0bc816 */ /* 0x000fe200000000ff */
[----:B------:R1:W4:Y:S01]  /*28950*/  LDL.S16 R99, [R1+0x104] ;  /* 0x0001040001637983 */ /* 0x0003220000100600 */
[--C-:B------:R-:W-:Y:S02]  /*28960*/  SHF.R.U32.HI R10, RZ, 0x18, R0.reuse ;  /* 0x00000018ff0a7819 */ /* 0x100fe40000011600 */
[----:B------:R-:W-:Y:S01]  /*28970*/  SHF.R.U32.HI R0, RZ, 0x10, R0 ;  /* 0x00000010ff007819 */ /* 0x000fe20000011600 */
[----:B------:R1:W4:Y:S01]  /*28980*/  LDL.S16 R124, [R1+0xfc] ;  /* 0x0000fc00017c7983 */ /* 0x0003220000100600 */
[C---:B------:R-:W-:Y:S02]  /*28990*/  ISETP.GE.U32.AND P5, PT, R193.reuse, R10, PT ;  /* 0x0000000ac100720c */ /* 0x040fe40003fa6070 */
[----:B------:R-:W-:Y:S02]  /*289a0*/  LOP3.LUT R10, R48, 0xff, RZ, 0xc0, !PT ;  /* 0x000000ff300a7812 */ /* 0x000fe400078ec0ff */
[C---:B------:R-:W-:Y:S02]  /*289b0*/  ISETP.GE.U32.AND P4, PT, R193.reuse, R16, PT ;  /* 0x00000010c100720c */ /* 0x040fe40003f86070 */
[----:B------:R-:W-:Y:S02]  /*289c0*/  ISETP.GE.U32.AND P2, PT, R193, R10, PT ;  /* 0x0000000ac100720c */ /* 0x000fe40003f46070 */
[----:B------:R-:W-:Y:S04]  /*289d0*/  PRMT R16, R80, 0x7632, R16 ;  /* 0x0000763250107816 */ /* 0x000fe80000000010 */
[----:B------:R-:W-:Y:S01]  /*289e0*/  PRMT R149, R17, 0x5410, R16 ;  /* 0x0000541011957816 */ /* 0x000fe20000000010 */
[----:B--2---:R-:W-:Y:S06]  /*289f0*/  @!P6 HFMA2.BF16_V2 R81, -RZ.H0_H0, RZ.H0_H0, -R5.H0_H0 ;  /* 0x200000ffff51e231 */ /* 0x004fec0000340905 */
[----:B---3--:R-:W-:Y:S01]  /*28a00*/  @!P2 HFMA2.BF16_V2 R18, -RZ.H0_H0, RZ.H0_H0, -R17.H0_H0 ;  /* 0x200000ffff12a231 */ /* 0x008fe20000340911 */
[----:B------:R-:W-:Y:S04]  /*28a10*/  PRMT R10, R81, 0x7610, R10 ;  /* 0x00007610510a7816 */ /* 0x000fe8000000000a */
[----:B------:R-:W-:Y:S01]  /*28a20*/  @!P6 PRMT R5, R10, 0x5410, RZ ;  /* 0x000054100a05e816 */ /* 0x000fe200000000ff */
[----:B------:R2:W-:Y:S01]  /*28a30*/  @!P2 STL.S16 [R1+0x108], R18 ;  /* 0x000108120100a387 */ /* 0x0005e20000100600 */
[----:B------:R-:W-:Y:S03]  /*28a40*/  PRMT R152, R18, 0x7610, R152 ;  /* 0x0000761012987816 */ /* 0x000fe60000000098 */
[----:B------:R3:W-:Y:S01]  /*28a50*/  @!P6 STL.S16 [R1+0x118], R81 ;  /* 0x000118510100e387 */ /* 0x0007e20000100600 */
[----:B------:R-:W-:Y:S02]  /*28a60*/  @!P2 PRMT R17, R152, 0x5410, RZ ;  /* 0x000054109811a816 */ /* 0x000fe400000000ff */
[----:B------:R-:W-:Y:S01]  /*28a70*/  LOP3.LUT P2, RZ, R194, 0x8, RZ, 0xc0, !PT ;  /* 0x00000008c2ff7812 */ /* 0x000fe2000784c0ff */
[----:B------:R1:W-:Y:S04]  /*28a80*/  ST.E.U16 desc[UR4][R6.64+0xb2], R5 ;  /* 0x0000b20506007985 */ /* 0x0003e8000c101504 */
[----:B------:R-:W-:Y:S04]  /*28a90*/  ST.E.U16 desc[UR4][R30.64+0xc0], R11 ;  /* 0x0000c00b1e007985 */ /* 0x000fe8000c101504 */
[----:B------:R-:W-:Y:S01]  /*28aa0*/  ST.E.U16 desc[UR4][R30.64+0xc2], R15 ;  /* 0x0000c20f1e007985 */ /* 0x000fe2000c101504 */
[----:B--2---:R-:W-:Y:S02]  /*28ab0*/  LOP3.LUT R18, R0, 0xff, RZ, 0xc0, !PT ;  /* 0x000000ff00127812 */ /* 0x004fe400078ec0ff */
[----:B------:R-:W-:Y:S02]  /*28ac0*/  PRMT R0, R123, 0x7610, R0 ;  /* 0x000076107b007816 */ /* 0x000fe40000000000 */
[----:B------:R-:W-:Y:S01]  /*28ad0*/  ISETP.GE.U32.AND P6, PT, R193, R18, PT ;  /* 0x00000012c100720c */ /* 0x000fe20003fc6070 */
[----:B---3--:R2:W3:Y:S01]  /*28ae0*/  LDL.S16 R81, [R1+0xf8] ;  /* 0x0000f80001517983 */ /* 0x0084e20000100600 */
[----:B-1----:R-:W-:Y:S04]  /*28af0*/  LOP3.LUT R5, R48, 0xffff, RZ, 0xc0, !PT ;  /* 0x0000ffff30057812 */ /* 0x002fe800078ec0ff */
[--C-:B------:R-:W-:Y:S02]  /*28b00*/  SHF.R.U32.HI R10, RZ, 0x8, R5.reuse ;  /* 0x00000008ff0a7819 */ /* 0x100fe40000011605 */
[----:B------:R-:W-:Y:S02]  /*28b10*/  PRMT R5, R123, 0x7632, R5 ;  /* 0x000076327b057816 */ /* 0x000fe40000000005 */
[----:B------:R-:W-:Y:S01]  /*28b20*/  LOP3.LUT R10, R10, 0xffff, RZ, 0xc0, !PT ;  /* 0x0000ffff0a0a7812 */ /* 0x000fe200078ec0ff */
[----:B----4-:R-:W-:Y:S05]  /*28b30*/  @!P1 HFMA2.BF16_V2 R147, -RZ.H0_H0, RZ.H0_H0, -R0.H0_H0 ;  /* 0x200000ffff939231 */ /* 0x010fea0000340900 */
[----:B------:R-:W-:Y:S01]  /*28b40*/  PRMT R116, R147, 0x7610, R116 ;  /* 0x0000761093747816 */ /* 0x000fe20000000074 */
[----:B------:R1:W-:Y:S02]  /*28b50*/  @!P1 STL.S16 [R1+0x10c], R147 ;  /* 0x00010c9301009387 */ /* 0x0003e40000100600 */
[----:B-1----:R-:W-:Y:S02]  /*28b60*/  PRMT R147, R0, 0x5410, R5 ;  /* 0x0000541000937816 */ /* 0x002fe40000000005 */
[----:B------:R-:W-:Y:S01]  /*28b70*/  @!P1 PRMT R0, R116, 0x5410, RZ ;  /* 0x0000541074009816 */ /* 0x000fe200000000ff */
[----:B------:R-:W-:Y:S01]  /*28b80*/  @!P3 HFMA2.BF16_V2 R99, -RZ.H0_H0, RZ.H0_H0, -R5.H0_H0 ;  /* 0x200000ffff63b231 */ /* 0x000fe20000340905 */
[----:B------:R-:W-:Y:S01]  /*28b90*/  ISETP.GE.U32.AND P1, PT, R193, R10, PT ;  /* 0x0000000ac100720c */ /* 0x000fe20003f26070 */
[----:B------:R2:W4:Y:S01]  /*28ba0*/  LDL.S16 R116, [R1+0xe4] ;  /* 0x0000e40001747983 */ /* 0x0005220000100600 */
[----:B------:R-:W-:Y:S02]  /*28bb0*/  SHF.R.U32.HI R10, RZ, 0x10, R48 ;  /* 0x00000010ff0a7819 */ /* 0x000fe40000011630 */
[----:B------:R-:W-:Y:S01]  /*28bc0*/  PRMT R47, R99, 0x7610, R47 ;  /* 0x00007610632f7816 */ /* 0x000fe2000000002f */
[----:B------:R1:W-:Y:S01]  /*28bd0*/  ST.E.U16 desc[UR4][R2.64+0xc0], R0 ;  /* 0x0000c00002007985 */ /* 0x0003e2000c101504 */
[----:B------:R-:W-:Y:S02]  /*28be0*/  LOP3.LUT R10, R10, 0xff, RZ, 0xc0, !PT ;  /* 0x000000ff0a0a7812 */ /* 0x000fe400078ec0ff */
[----:B------:R-:W-:Y:S05]  /*28bf0*/  @!P3 PRMT R5, R47, 0x5410, RZ ;  /* 0x000054102f05b816 */ /* 0x000fea00000000ff */
[----:B------:R-:W-:Y:S01]  /*28c00*/  @!P1 HFMA2.BF16_V2 R141, -RZ.H0_H0, RZ.H0_H0, -R16.H0_H0 ;  /* 0x200000ffff8d9231 */ /* 0x000fe20000340910 */
[----:B------:R2:W-:Y:S04]  /*28c10*/  ST.E.U16 desc[UR4][R2.64+0xc2], R5 ;  /* 0x0000c20502007985 */ /* 0x0005e8000c101504 */
[----:B------:R-:W-:Y:S01]  /*28c20*/  PRMT R11, R141, 0x7610, R11 ;  /* 0x000076108d0b7816 */ /* 0x000fe2000000000b */
[----:B------:R-:W-:Y:S03]  /*28c30*/  @!P1 STL.S16 [R1+0x100], R141 ;  /* 0x0001008d01009387 */ /* 0x000fe60000100600 */
[----:B------:R-:W-:Y:S01]  /*28c40*/  @!P1 PRMT R16, R11, 0x5410, RZ ;  /* 0x000054100b109816 */ /* 0x000fe200000000ff */
[----:B------:R2:W-:Y:S01]  /*28c50*/  @!P3 STL.S16 [R1+0x104], R99 ;  /* 0x000104630100b387 */ /* 0x0005e20000100600 */
[----:B------:R-:W-:Y:S02]  /*28c60*/  ISETP.GE.U32.AND P1, PT, R193, R10, PT ;  /* 0x0000000ac100720c */ /* 0x000fe40003f26070 */
[C---:B------:R-:W-:Y:S02]  /*28c70*/  PRMT R10, R119.reuse, 0x7632, R10 ;  /* 0x00007632770a7816 */ /* 0x040fe4000000000a */
[----:B------:R-:W-:Y:S02]  /*28c80*/  SHF.R.U32.HI R11, RZ, 0x18, R48 ;  /* 0x00000018ff0b7819 */ /* 0x000fe40000011630 */
[----:B-1----:R-:W-:Y:S02]  /*28c90*/  PRMT R0, R119, 0x7610, R0 ;  /* 0x0000761077007816 */ /* 0x002fe40000000000 */
[----:B------:R-:W-:Y:S02]  /*28ca0*/  ISETP.GE.U32.AND P3, PT, R193, R11, PT ;  /* 0x0000000bc100720c */ /* 0x000fe40003f66070 */
[----:B------:R-:W-:Y:S01]  /*28cb0*/  PRMT R119, R0, 0x5410, R10 ;  /* 0x0000541000777816 */ /* 0x000fe2000000000a */
[----:B------:R-:W-:Y:S01]  /*28cc0*/  @!P0 HFMA2.BF16_V2 R124, -RZ.H0_H0, RZ.H0_H0, -R0.H0_H0 ;  /* 0x200000ffff7c8231 */ /* 0x000fe20000340900 */
[C---:B------:R-:W-:Y:S02]  /*28cd0*/  LOP3.LUT R11, R28.reuse, 0xff, RZ, 0xc0, !PT ;  /* 0x000000ff1c0b7812 */ /* 0x040fe400078ec0ff */
[----:B--2---:R-:W-:Y:S02]  /*28ce0*/  LOP3.LUT R5, R28, 0xffff, RZ, 0xc0, !PT ;  /* 0x0000ffff1c057812 */ /* 0x004fe400078ec0ff */
[----:B------:R-:W-:Y:S02]  /*28cf0*/  PRMT R46, R124, 0x7610, R46 ;  /* 0x000076107c2e7816 */ /* 0x000fe4000000002e */
[----:B------:R-:W-:Y:S02]  /*28d00*/  SHF.R.U32.HI R5, RZ, 0x8, R5 ;  /* 0x00000008ff057819 */ /* 0x000fe40000011605 */
[----:B------:R-:W-:Y:S01]  /*28d10*/  @!P0 PRMT R0, R46, 0x5410, RZ ;  /* 0x000054102e008816 */ /* 0x000fe200000000ff */
[----:B------:R1:W2:Y:S01]  /*28d20*/  LDL.S16 R99, [R1+0xe0] ;  /* 0x0000e00001637983 */ /* 0x0002a20000100600 */
[----:B------:R-:W-:Y:S03]  /*28d30*/  LOP3.LUT R5, R5, 0xffff, RZ, 0xc0, !PT ;  /* 0x0000ffff05057812 */ /* 0x000fe600078ec0ff */
[----:B------:R-:W-:Y:S01]  /*28d40*/  @!P0 STL.S16 [R1+0xfc], R124 ;  /* 0x0000fc7c01008387 */ /* 0x000fe20000100600 */
[----:B------:R-:W-:Y:S03]  /*28d50*/  ISETP.GE.U32.AND P0, PT, R193, R11, PT ;  /* 0x0000000bc100720c */ /* 0x000fe60003f06070 */
[----:B------:R1:W2:Y:S04]  /*28d60*/  LDL.S16 R47, [R1+0xdc] ;  /* 0x0000dc00012f7983 */ /* 0x0002a80000100600 */
[----:B------:R1:W2:Y:S04]  /*28d70*/  LDL.S16 R46, [R1+0xd8] ;  /* 0x0000d800012e7983 */ /* 0x0002a80000100600 */
[----:B------:R1:W-:Y:S02]  /*28d80*/  ST.E.U16 desc[UR4][R8.64+0xbe], R0 ;  /* 0x0000be0008007985 */ /* 0x0003e4000c101504 */
[----:B-1----:R-:W-:Y:S01]  /*28d90*/  PRMT R0, R97, 0x7610, R0 ;  /* 0x0000761061007816 */ /* 0x002fe20000000000 */
[----:B---3--:R-:W-:Y:S05]  /*28da0*/  @!P4 HFMA2.BF16_V2 R81, -RZ.H0_H0, RZ.H0_H0, -R10.H0_H0 ;  /* 0x200000ffff51c231 */ /* 0x008fea000034090a */
[----:B------:R-:W-:Y:S01]  /*28db0*/  PRMT R11, R81, 0x7610, R11 ;  /* 0x00007610510b7816 */ /* 0x000fe2000000000b */
[----:B------:R1:W-:Y:S03]  /*28dc0*/  @!P4 STL.S16 [R1+0xf8], R81 ;  /* 0x0000f8510100c387 */ /* 0x0003e60000100600 */
[----:B------:R-:W-:Y:S02]  /*28dd0*/  @!P4 PRMT R10, R11, 0x5410, RZ ;  /* 0x000054100b0ac816 */ /* 0x000fe400000000ff */
[----:B------:R-:W-:Y:S02]  /*28de0*/  ISETP.GE.U32.AND P4, PT, R193, R5, PT ;  /* 0x00000005c100720c */ /* 0x000fe40003f86070 */
[----:B------:R-:W-:Y:S01]  /*28df0*/  PRMT R5, R97, 0x7632, R5 ;  /* 0x0000763261057816 */ /* 0x000fe20000000005 */
[----:B------:R3:W-:Y:S01]  /*28e00*/  ST.E.U16 desc[UR4][R8.64+0xc0], R10 ;  /* 0x0000c00a08007985 */ /* 0x0007e2000c101504 */
[--C-:B------:R-:W-:Y:S04]  /*28e10*/  SHF.R.U32.HI R11, RZ, 0x10, R28.reuse ;  /* 0x00000010ff0b7819 */ /* 0x100fe8000001161c */
[----:B------:R-:W-:Y:S01]  /*28e20*/  LOP3.LUT R11, R11, 0xff, RZ, 0xc0, !PT ;  /* 0x000000ff0b0b7812 */ /* 0x000fe200078ec0ff */
[----:B-1----:R1:W2:Y:S01]  /*28e30*/  LDL.S16 R81, [R1+0xd4] ;  /* 0x0000d40001517983 */ /* 0x0022a20000100600 */
[----:B---3--:R-:W-:Y:S01]  /*28e40*/  SHF.R.U32.HI R10, RZ, 0x18, R28 ;  /* 0x00000018ff0a7819 */ /* 0x008fe2000001161c */
[----:B----4-:R-:W-:Y:S05]  /*28e50*/  @!P6 HFMA2.BF16_V2 R116, -RZ.H0_H0, RZ.H0_H0, -R0.H0_H0 ;  /* 0x200000ffff74e231 */ /* 0x010fea0000340900 */
[----:B------:R-:W-:Y:S01]  /*28e60*/  PRMT R113, R116, 0x7610, R113 ;  /* 0x0000761074717816 */ /* 0x000fe20000000071 */
[----:B------:R3:W-:Y:S02]  /*28e70*/  @!P6 STL.S16 [R1+0xe4], R116 ;  /* 0x0000e4740100e387 */ /* 0x0007e40000100600 */
[----:B---3--:R-:W-:Y:S02]  /*28e80*/  PRMT R116, R0, 0x5410, R5 ;  /* 0x0000541000747816 */ /* 0x008fe40000000005 */
[----:B------:R-:W-:Y:S02]  /*28e90*/  @!P6 PRMT R0, R113, 0x5410, RZ ;  /* 0x000054107100e816 */ /* 0x000fe400000000ff */
[----:B------:R-:W-:Y:S02]  /*28ea0*/  ISETP.GE.U32.AND P6, PT, R193, R11, PT ;  /* 0x0000000bc100720c */ /* 0x000fe40003fc6070 */
[----:B------:R-:W-:Y:S01]  /*28eb0*/  PRMT R11, R109, 0x7632, R11 ;  /* 0x000076326d0b7816 */ /* 0x000fe2000000000b */
[----:B------:R3:W-:Y:S01]  /*28ec0*/  ST.E.U16 desc[UR4][R6.64+0xc0], R0 ;  /* 0x0000c00006007985 */ /* 0x0007e2000c101504 */
[----:B--2---:R-:W-:Y:S05]  /*28ed0*/  @!P5 HFMA2.BF16_V2 R99, -RZ.H0_H0, RZ.H0_H0, -R5.H0_H0 ;  /* 0x200000ffff63d231 */ /* 0x004fea0000340905 */
[----:B------:R-:W-:Y:S01]  /*28ee0*/  PRMT R80, R99, 0x7610, R80 ;  /* 0x0000761063507816 */ /* 0x000fe20000000050 */
[----:B------:R-:W-:Y:S03]  /*28ef0*/  @!P5 STL.S16 [R1+0xe0], R99 ;  /* 0x0000e0630100d387 */ /* 0x000fe60000100600 */
[----:B------:R-:W-:Y:S02]  /*28f00*/  @!P5 PRMT R5, R80, 0x5410, RZ ;  /* 0x000054105005d816 */ /* 0x000fe400000000ff */
[----:B------:R-:W-:Y:S01]  /*28f10*/  ISETP.GE.U32.AND P5, PT, R193, R10, PT ;  /* 0x0000000ac100720c */ /* 0x000fe20003fa6070 */
[----:B------:R1:W2:Y:S01]  /*28f20*/  LDL.S16 R80, [R1+0xcc] ;  /* 0x0000cc0001507983 */ /* 0x0002a20000100600 */
[----:B------:R-:W-:Y:S03]  /*28f30*/  @!P3 HFMA2.BF16_V2 R46, -RZ.H0_H0, RZ.H0_H0, -R11.H0_H0 ;  /* 0x200000ffff2eb231 */ /* 0x000fe6000034090b */
[----:B------:R-:W-:Y:S01]  /*28f40*/  ST.E.U16 desc[UR4][R6.64+0xc2], R5 ;  /* 0x0000c20506007985 */ /* 0x000fe2000c101504 */
[----:B---3--:R-:W-:Y:S02]  /*28f50*/  PRMT R0, R109, 0x7610, R0 ;  /* 0x000076106d007816 */ /* 0x008fe40000000000 */
[----:B------:R-:W-:Y:S01]  /*28f60*/  PRMT R45, R46, 0x7610, R45 ;  /* 0x000076102e2d7816 */ /* 0x000fe2000000002d */
[----:B------:R1:W3:Y:S01]  /*28f70*/  LDL.S16 R109, [R1+0xd0] ;  /* 0x0000d000016d7983 */ /* 0x0002e20000100600 */
[----:B------:R-:W-:Y:S01]  /*28f80*/  PRMT R123, R0, 0x5410, R11 ;  /* 0x00005410007b7816 */ /* 0x000fe2000000000b */
[----:B------:R-:W-:Y:S01]  /*28f90*/  @!P1 HFMA2.BF16_V2 R47, -RZ.H0_H0, RZ.H0_H0, -R0.H0_H0 ;  /* 0x200000ffff2f9231 */ /* 0x000fe20000340900 */
[----:B------:R-:W-:Y:S01]  /*28fa0*/  @!P3 PRMT R11, R45, 0x5410, RZ ;  /* 0x000054102d0bb816 */ /* 0x000fe200000000ff */
[----:B------:R-:W-:Y:S03]  /*28fb0*/  ST.E.U16 desc[UR4][R30.64+0xd0], R17 ;  /* 0x0000d0111e007985 */ /* 0x000fe6000c101504 */
[----:B------:R-:W-:Y:S01]  /*28fc0*/  PRMT R15, R47, 0x7610, R15 ;  /* 0x000076102f0f7816 */ /* 0x000fe2000000000f */
[----:B------:R-:W-:Y:S03]  /*28fd0*/  ST.E.U16 desc[UR4][R30.64+0xd2], R16 ;  /* 0x0000d2101e007985 */ /* 0x000fe6000c101504 */
[----:B------:R-:W-:Y:S01]  /*28fe0*/  @!P1 PRMT R0, R15, 0x5410, RZ ;  /* 0x000054100f009816 */ /* 0x000fe200000000ff */
[----:B------:R-:W-:Y:S04]  /*28ff0*/  @!P1 STL.S16 [R1+0xdc], R47 ;  /* 0x0000dc2f01009387 */ /* 0x000fe80000100600 */
[----:B------:R4:W-:Y:S04]  /*29000*/  ST.E.U16 desc[UR4][R2.64+0xd0], R0 ;  /* 0x0000d00002007985 */ /* 0x0009e8000c101504 */
[----:B------:R1:W-:Y:S04]  /*29010*/  @!P3 STL.S16 [R1+0xd8], R46 ;  /* 0x0000d82e0100b387 */ /* 0x0003e80000100600 */
[----:B------:R1:W-:Y:S01]  /*29020*/  ST.E.U16 desc[UR4][R2.64+0xd2], R11 ;  /* 0x0000d20b02007985 */ /* 0x0003e2000c101504 */
[----:B----4-:R-:W-:Y:S01]  /*29030*/  PRMT R0, R83, 0x7610, R0 ;  /* 0x0000761053007816 */ /* 0x010fe20000000000 */
[----:B-1----:R-:W-:Y:S05]  /*29040*/  IMAD.WIDE.U32 R46, R23, -0x2daee0ad, RZ ;  /* 0xd2511f53172e7825 */ /* 0x002fea00078e00ff */
[-C--:B------:R-:W-:Y:S04]  /*29050*/  LOP3.LUT R10, R47, R132.reuse, R114, 0x96, !PT ;  /* 0x000000842f0a7212 */ /* 0x080fe800078e9672 */
[C---:B------:R-:W-:Y:S04]  /*29060*/  LOP3.LUT R5, R10.reuse, 0xff, RZ, 0xc0, !PT ;  /* 0x000000ff0a057812 */ /* 0x040fe800078ec0ff */
[----:B------:R-:W-:Y:S02]  /*29070*/  ISETP.GE.U32.AND P1, PT, R193, R5, PT ;  /* 0x00000005c100720c */ /* 0x000fe40003f26070 */
[----:B------:R-:W-:Y:S04]  /*29080*/  LOP3.LUT R5, R10, 0xffff, RZ, 0xc0, !PT ;  /* 0x0000ffff0a057812 */ /* 0x000fe800078ec0ff */
[----:B------:R-:W-:Y:S04]  /*29090*/  SHF.R.U32.HI R5, RZ, 0x8, R5 ;  /* 0x00000008ff057819 */ /* 0x000fe80000011605 */
[----:B------:R-:W-:Y:S02]  /*290a0*/  LOP3.LUT R15, R5, 0xffff, RZ, 0xc0, !PT ;  /* 0x0000ffff050f7812 */ /* 0x000fe400078ec0ff */
[----:B------:R-:W-:Y:S02]  /*290b0*/  PRMT R5, R83, 0x7632, R5 ;  /* 0x0000763253057816 */ /* 0x000fe40000000005 */
[----:B------:R-:W-:Y:S02]  /*290c0*/  ISETP.GE.U32.AND P3, PT, R193, R15, PT ;  /* 0x0000000fc100720c */ /* 0x000fe40003f66070 */
[----:B------:R-:W-:Y:S02]  /*290d0*/  PRMT R113, R0, 0x5410, R5 ;  /* 0x0000541000717816 */ /* 0x000fe40000000005 */
[--C-:B------:R-:W-:Y:S02]  /*290e0*/  SHF.R.U32.HI R15, RZ, 0x18, R10.reuse ;  /* 0x00000018ff0f7819 */ /* 0x100fe4000001160a */
[----:B------:R-:W-:Y:S01]  /*290f0*/  SHF.R.U32.HI R10, RZ, 0x10, R10 ;  /* 0x00000010ff0a7819 */ /* 0x000fe2000001160a */
[----:B------:R-:W-:Y:S05]  /*29100*/  @!P0 HFMA2.BF16_V2 R81, -RZ.H0_H0, RZ.H0_H0, -R0.H0_H0 ;  /* 0x200000ffff518231 */ /* 0x000fea0000340900 */
[----:B------:R-:W-:Y:S01]  /*29110*/  PRMT R44, R81, 0x7610, R44 ;  /* 0x00007610512c7816 */ /* 0x000fe2000000002c */
[----:B------:R1:W-:Y:S03]  /*29120*/  @!P0 STL.S16 [R1+0xd4], R81 ;  /* 0x0000d45101008387 */ /* 0x0003e60000100600 */
[----:B------:R-:W-:Y:S01]  /*29130*/  @!P0 PRMT R0, R44, 0x5410, RZ ;  /* 0x000054102c008816 */ /* 0x000fe200000000ff */
[----:B------:R4:W4:Y:S01]  /*29140*/  LDL.S16 R99, [R1+0xc4] ;  /* 0x0000c40001637983 */ /* 0x0009220000100600 */
[----:B------:R-:W-:Y:S01]  /*29150*/  ISETP.GE.U32.AND P0, PT, R193, R15, PT ;  /* 0x0000000fc100720c */ /* 0x000fe20003f06070 */
[----:B------:R-:W-:Y:S01]  /*29160*/  IMAD.WIDE.U32 R44, R19, -0x2daee0ad, RZ ;  /* 0xd2511f53132c7825 */ /* 0x000fe200078e00ff */
[----:B------:R-:W-:Y:S01]  /*29170*/  LOP3.LUT R15, R10, 0xff, RZ, 0xc0, !PT ;  /* 0x000000ff0a0f7812 */ /* 0x000fe200078ec0ff */
[----:B------:R2:W4:Y:S01]  /*29180*/  LDL.S16 R97, [R1+0xc8] ;  /* 0x0000c80001617983 */ /* 0x0005220000100600 */
[----:B------:R-:W-:Y:S02]  /*29190*/  PRMT R10, R79, 0x7632, R10 ;  /* 0x000076324f0a7816 */ /* 0x000fe4000000000a */
[----:B------:R-:W-:Y:S01]  /*291a0*/  LOP3.LUT R11, R45, R132, R112, 0x96, !PT ;  /* 0x000000842d0b7212 */ /* 0x000fe200078e9670 */
[----:B------:R1:W-:Y:S04]  /*291b0*/  ST.E.U16 desc[UR4][R8.64+0xce], R0 ;  /* 0x0000ce0008007985 */ /* 0x0003e8000c101504 */
[----:B-1----:R1:W4:Y:S01]  /*291c0*/  LDL.S16 R81, [R1+0xc0] ;  /* 0x0000c00001517983 */ /* 0x0023220000100600 */
[----:B------:R-:W-:Y:S05]  /*291d0*/  PRMT R0, R79, 0x7610, R0 ;  /* 0x000076104f007816 */ /* 0x000fea0000000000 */
[----:B--2---:R-:W-:Y:S05]  /*291e0*/  @!P6 HFMA2.BF16_V2 R80, -RZ.H0_H0, RZ.H0_H0, -R0.H0_H0 ;  /* 0x200000ffff50e231 */ /* 0x004fea0000340900 */
[----:B------:R-:W-:Y:S01]  /*291f0*/  PRMT R101, R80, 0x7610, R101 ;  /* 0x0000761050657816 */ /* 0x000fe20000000065 */
[----:B---3--:R-:W-:Y:S05]  /*29200*/  @!P4 HFMA2.BF16_V2 R109, -RZ.H0_H0, RZ.H0_H0, -R5.H0_H0 ;  /* 0x200000ffff6dc231 */ /* 0x008fea0000340905 */
[----:B------:R-:W-:Y:S01]  /*29210*/  PRMT R35, R109, 0x7610, R35 ;  /* 0x000076106d237816 */ /* 0x000fe20000000023 */
[----:B------:R2:W-:Y:S03]  /*29220*/  @!P4 STL.S16 [R1+0xd0], R109 ;  /* 0x0000d06d0100c387 */ /* 0x0005e60000100600 */
[----:B------:R-:W-:Y:S01]  /*29230*/  @!P4 PRMT R5, R35, 0x5410, RZ ;  /* 0x000054102305c816 */ /* 0x000fe200000000ff */
[----:B------:R3:W-:Y:S01]  /*29240*/  @!P6 STL.S16 [R1+0xcc], R80 ;  /* 0x0000cc500100e387 */ /* 0x0007e20000100600 */
[----:B------:R-:W-:Y:S02]  /*29250*/  ISETP.GE.U32.AND P4, PT, R193, R15, PT ;  /* 0x0000000fc100720c */ /* 0x000fe40003f86070 */
[----:B------:R-:W-:Y:S01]  /*29260*/  LOP3.LUT R15, R11, 0xff, RZ, 0xc0, !PT ;  /* 0x000000ff0b0f7812 */ /* 0x000fe200078ec0ff */
[----:B------:R1:W4:Y:S04]  /*29270*/  LDL.S16 R35, [R1+0xb8] ;  /* 0x0000b80001237983 */ /* 0x0003280000100600 */
[----:B------:R1:W-:Y:S01]  /*29280*/  ST.E.U16 desc[UR4][R8.64+0xd0], R5 ;  /* 0x0000d00508007985 */ /* 0x0003e2000c101504 */
[----:B--2---:R-:W-:Y:S02]  /*29290*/  PRMT R109, R0, 0x5410, R10 ;  /* 0x00005410006d7816 */ /* 0x004fe4000000000a */
[----:B------:R-:W-:Y:S01]  /*292a0*/  @!P6 PRMT R0, R101, 0x5410, RZ ;  /* 0x000054106500e816 */ /* 0x000fe200000000ff */
[----:B------:R-:W-:Y:S01]  /*292b0*/  VIADD R101, R228, 0xb54cda56 ;  /* 0xb54cda56e4657836 */ /* 0x000fe20000000000 */
[----:B------:R-:W-:Y:S01]  /*292c0*/  ISETP.GE.U32.AND P6, PT, R193, R15, PT ;  /* 0x0000000fc100720c */ /* 0x000fe20003fc6070 */
[----:B---3--:R2:W3:Y:S04]  /*292d0*/  LDL.S16 R80, [R1+0xbc] ;  /* 0x0000bc0001507983 */ /* 0x0084e80000100600 */
[----:B------:R2:W-:Y:S01]  /*292e0*/  ST.E.U16 desc[UR4][R6.64+0xd0], R0 ;  /* 0x0000d00006007985 */ /* 0x0005e2000c101504 */
[----:B-1----:R-:W-:Y:S04]  /*292f0*/  LOP3.LUT R5, R11, 0xffff, RZ, 0xc0, !PT ;  /* 0x0000ffff0b057812 */ /* 0x002fe800078ec0ff */
[----:B------:R-:W-:Y:S04]  /*29300*/  SHF.R.U32.HI R5, RZ, 0x8, R5 ;  /* 0x00000008ff057819 */ /* 0x000fe80000011605 */
[----:B------:R-:W-:Y:S02]  /*29310*/  LOP3.LUT R15, R5, 0xffff, RZ, 0xc0, !PT ;  /* 0x0000ffff050f7812 */ /* 0x000fe400078ec0ff */
[C---:B------:R-:W-:Y:S02]  /*29320*/  PRMT R5, R117.reuse, 0x7632, R5 ;  /* 0x0000763275057816 */ /* 0x040fe40000000005 */
[----:B--2---:R-:W-:Y:S04]  /*29330*/  PRMT R0, R117, 0x7610, R0 ;  /* 0x0000761075007816 */ /* 0x004fe80000000000 */
[----:B------:R-:W-:Y:S01]  /*29340*/  PRMT R155, R0, 0x5410, R5 ;  /* 0x00005410009b7816 */ /* 0x000fe20000000005 */
[----:B----4-:R-:W-:Y:S02]  /*29350*/  @!P5 HFMA2.BF16_V2 R99, -RZ.H0_H0, RZ.H0_H0, -R10.H0_H0 ;  /* 0x200000ffff63d231 */ /* 0x010fe4000034090a */
[----:B------:R-:W-:Y:S03]  /*29360*/  @!P1 HFMA2.BF16_V2 R97, -RZ.H0_H0, RZ.H0_H0, -R0.H0_H0 ;  /* 0x200000ffff619231 */ /* 0x000fe60000340900 */
[----:B------:R-:W-:Y:S01]  /*29370*/  PRMT R79, R99, 0x7610, R79 ;  /* 0x00007610634f7816 */ /* 0x000fe2000000004f */
[----:B------:R1:W-:Y:S01]  /*29380*/  @!P5 STL.S16 [R1+0xc4], R99 ;  /* 0x0000c4630100d387 */ /* 0x0003e20000100600 */
[----:B------:R-:W-:Y:S03]  /*29390*/  PRMT R24, R97, 0x7610, R24 ;  /* 0x0000761061187816 */ /* 0x000fe60000000018 */
[----:B------:R2:W-:Y:S01]  /*293a0*/  @!P1 STL.S16 [R1+0xc8], R97 ;  /* 0x0000c86101009387 */ /* 0x0005e20000100600 */
[----:B------:R-:W-:Y:S02]  /*293b0*/  @!P5 PRMT R10, R79, 0x5410, RZ ;  /* 0x000054104f0ad816 */ /* 0x000fe400000000ff */
[----:B------:R-:W-:Y:S01]  /*293c0*/  @!P1 PRMT R0, R24, 0x5410, RZ ;  /* 0x0000541018009816 */ /* 0x000fe200000000ff */
[----:B------:R4:W4:Y:S01]  /*293d0*/  LDL.S16 R79, [R1+0xb4] ;  /* 0x0000b400014f7983 */ /* 0x0009220000100600 */
[C---:B------:R-:W-:Y:S02]  /*293e0*/  ISETP.GE.U32.AND P5, PT, R193.reuse, R15, PT ;  /* 0x0000000fc100720c */ /* 0x040fe40003fa6070 */
[--C-:B------:R-:W-:Y:S01]  /*293f0*/  SHF.R.U32.HI R15, RZ, 0x18, R11.reuse ;  /* 0x00000018ff0f7819 */ /* 0x100fe2000001160b */
[----:B------:R3:W4:Y:S01]  /*29400*/  LDL.S16 R24, [R1+0xb0] ;  /* 0x0000b00001187983 */ /* 0x0007220000100600 */
[----:B------:R-:W-:Y:S02]  /*29410*/  SHF.R.U32.HI R11, RZ, 0x10, R11 ;  /* 0x00000010ff0b7819 */ /* 0x000fe4000001160b */
[----:B------:R-:W-:Y:S01]  /*29420*/  ISETP.GE.U32.AND P1, PT, R193, R15, PT ;  /* 0x0000000fc100720c */ /* 0x000fe20003f26070 */
[----:B------:R2:W-:Y:S01]  /*29430*/  ST.E.U16 desc[UR4][R6.64+0xd2], R10 ;  /* 0x0000d20a06007985 */ /* 0x0005e2000c101504 */
[----:B------:R-:W-:Y:S01]  /*29440*/  LOP3.LUT R15, R46, 0xff, RZ, 0xc0, !PT ;  /* 0x000000ff2e0f7812 */ /* 0x000fe200078ec0ff */
[----:B------:R-:W-:Y:S02]  /*29450*/  @!P3 HFMA2.BF16_V2 R81, -RZ.H0_H0, RZ.H0_H0, -R5.H0_H0 ;  /* 0x200000ffff51b231 */ /* 0x000fe40000340905 */
[----:B------:R2:W-:Y:S03]  /*29460*/  ST.E.U16 desc[UR4][R30.64+0xe0], R0 ;  /* 0x0000e0001e007985 */ /* 0x0005e6000c101504 */
[----:B------:R-:W-:Y:S01]  /*29470*/  PRMT R78, R81, 0x7610, R78 ;  /* 0x00007610514e7816 */ /* 0x000fe2000000004e */
[----:B------:R-:W-:Y:S01]  /*29480*/  @!P3 STL.S16 [R1+0xc0], R81 ;  /* 0x0000c0510100b387 */ /* 0x000fe20000100600 */
[----:B-1----:R-:W-:Y:S02]  /*29490*/  VIADD R99, R229, 0x646e171e ;  /* 0x646e171ee5637836 */ /* 0x002fe40000000000 */
[----:B------:R-:W-:Y:S02]  /*294a0*/  @!P3 PRMT R5, R78, 0x5410, RZ ;  /* 0x000054104e05b816 */ /* 0x000fe400000000ff */
[C---:B------:R-:W-:Y:S01]  /*294b0*/  ISETP.GE.U32.AND P3, PT, R193.reuse, R15, PT ;  /* 0x0000000fc100720c */ /* 0x040fe20003f66070 */
[----:B------:R1:W4:Y:S01]  /*294c0*/  LDL.S16 R78, [R1+0xac] ;  /* 0x0000ac00014e7983 */ /* 0x0003220000100600 */
[----:B------:R-:W-:Y:S02]  /*294d0*/  LOP3.LUT R15, R46, 0xffff, RZ, 0xc0, !PT ;  /* 0x0000ffff2e0f7812 */ /* 0x000fe400078ec0ff */
[----:B--2---:R-:W-:Y:S01]  /*294e0*/  PRMT R97, R193, 0x7054, R193 ;  /* 0x00007054c1617816 */ /* 0x004fe200000000c1 */
[----:B------:R2:W-:Y:S01]  /*294f0*/  ST.E.U16 desc[UR4][R30.64+0xe2], R5 ;  /* 0x0000e2051e007985 */ /* 0x0005e2000c101504 */
[C---:B------:R-:W-:Y:S02]  /*29500*/  PRMT R10, R107.reuse, 0x7632, R10 ;  /* 0x000076326b0a7816 */ /* 0x040fe4000000000a */
[----:B------:R-:W-:Y:S04]  /*29510*/  PRMT R0, R107, 0x7610, R0 ;  /* 0x000076106b007816 */ /* 0x000fe80000000000 */
[----:B------:R-:W-:Y:S02]  /*29520*/  PRMT R152, R0, 0x5410, R10 ;  /* 0x0000541000987816 */ /* 0x000fe4000000000a */
[----:B--2---:R-:W-:Y:S02]  /*29530*/  LOP3.LUT R5, R11, 0xff, RZ, 0xc0, !PT ;  /* 0x000000ff0b057812 */ /* 0x004fe400078ec0ff */
[--C-:B------:R-:W-:Y:S02]  /*29540*/  SHF.R.U32.HI R11, RZ, 0x8, R15.reuse ;  /* 0x00000008ff0b7819 */ /* 0x100fe4000001160f */
[----:B------:R-:W-:Y:S02]  /*29550*/  PRMT R15, R37, 0x7632, R15 ;  /* 0x00007632250f7816 */ /* 0x000fe4000000000f */
[----:B------:R-:W-:Y:S01]  /*29560*/  LOP3.LUT R11, R11, 0xffff, RZ, 0xc0, !PT ;  /* 0x0000ffff0b0b7812 */ /* 0x000fe200078ec0ff */
[----:B------:R-:W-:Y:S05]  /*29570*/  @!P0 HFMA2.BF16_V2 R35, -RZ.H0_H0, RZ.H0_H0, -R10.H0_H0 ;  /* 0x200000ffff238231 */ /* 0x000fea000034090a */
[----:B------:R-:W-:Y:S04]  /*29580*/  PRMT R25, R35, 0x7610, R25 ;  /* 0x0000761023197816 */ /* 0x000fe80000000019 */
[----:B------:R-:W-:Y:S05]  /*29590*/  @!P0 PRMT R10, R25, 0x5410, RZ ;  /* 0x00005410190a8816 */ /* 0x000fea00000000ff */
[----:B------:R2:W-:Y:S01]  /*295a0*/  ST.E.U16 desc[UR4][R2.64+0xe2], R10 ;  /* 0x0000e20a02007985 */ /* 0x0005e2000c101504 */
[----:B---3--:R-:W-:Y:S05]  /*295b0*/  @!P4 HFMA2.BF16_V2 R80, -RZ.H0_H0, RZ.H0_H0, -R0.H0_H0 ;  /* 0x200000ffff50c231 */ /* 0x008fea0000340900 */
[----:B------:R-:W-:Y:S01]  /*295c0*/  PRMT R27, R80, 0x7610, R27 ;  /* 0x00007610501b7816 */ /* 0x000fe2000000001b */
[----:B------:R-:W-:Y:S03]  /*295d0*/  @!P4 STL.S16 [R1+0xbc], R80 ;  /* 0x0000bc500100c387 */ /* 0x000fe60000100600 */
[----:B------:R-:W-:Y:S01]  /*295e0*/  @!P4 PRMT R0, R27, 0x5410, RZ ;  /* 0x000054101b00c816 */ /* 0x000fe200000000ff */
[----:B------:R3:W-:Y:S01]  /*295f0*/  @!P0 STL.S16 [R1+0xb8], R35 ;  /* 0x0000b82301008387 */ /* 0x0007e20000100600 */
[----:B------:R-:W-:Y:S02]  /*29600*/  ISETP.GE.U32.AND P4, PT, R193, R5, PT ;  /* 0x00000005c100720c */ /* 0x000fe40003f86070 */
[----:B------:R-:W-:Y:S01]  /*29610*/  PRMT R5, R75, 0x7610, R5 ;  /* 0x000076104b057816 */ /* 0x000fe20000000005 */
[----:B------:R1:W-:Y:S01]  /*29620*/  ST.E.U16 desc[UR4][R2.64+0xe0], R0 ;  /* 0x0000e00002007985 */ /* 0x0003e2000c101504 */
[----:B------:R-:W-:Y:S02]  /*29630*/  ISETP.GE.U32.AND P0, PT, R193, R11, PT ;  /* 0x0000000bc100720c */ /* 0x000fe40003f06070 */
[----:B------:R-:W-:Y:S01]  /*29640*/  SHF.R.U32.HI R11, RZ, 0x10, R46 ;  /* 0x00000010ff0b7819 */ /* 0x000fe2000001162e */
[----:B------:R1:W4:Y:S01]  /*29650*/  LDL.S16 R27, [R1+0xa4] ;  /* 0x0000a400011b7983 */ /* 0x0003220000100600 */
[----:B--2---:R-:W-:Y:S02]  /*29660*/  PRMT R10, R37, 0x7610, R10 ;  /* 0x00007610250a7816 */ /* 0x004fe4000000000a */
[----:B------:R-:W-:Y:S01]  /*29670*/  LOP3.LUT R11, R11, 0xff, RZ, 0xc0, !PT ;  /* 0x000000ff0b0b7812 */ /* 0x000fe200078ec0ff */
[----:B------:R2:W2:Y:S01]  /*29680*/  LDL.S16 R25, [R1+0xa0] ;  /* 0x0000a00001197983 */ /* 0x0004a20000100600 */
[----:B------:R-:W-:Y:S03]  /*29690*/  PRMT R132, R10, 0x5410, R15 ;  /* 0x000054100a847816 */ /* 0x000fe6000000000f */
[----:B---3--:R3:W3:Y:S01]  /*296a0*/  LDL.S16 R35, [R1+0xa8] ;  /* 0x0000a80001237983 */ /* 0x0086e20000100600 */
[----:B-1----:R-:W-:Y:S04]  /*296b0*/  PRMT R0, R75, 0x7632, R0 ;  /* 0x000076324b007816 */ /* 0x002fe80000000000 */
[----:B------:R-:W-:Y:S01]  /*296c0*/  PRMT R124, R5, 0x5410, R0 ;  /* 0x00005410057c7816 */ /* 0x000fe20000000000 */
[----:B----4-:R-:W-:Y:S02]  /*296d0*/  @!P6 HFMA2.BF16_V2 R79, -RZ.H0_H0, RZ.H0_H0, -R5.H0_H0 ;  /* 0x200000ffff4fe231 */ /* 0x010fe40000340905 */
[----:B------:R-:W-:Y:S03]  /*296e0*/  @!P5 HFMA2.BF16_V2 R24, -RZ.H0_H0, RZ.H0_H0, -R0.H0_H0 ;  /* 0x200000ffff18d231 */ /* 0x000fe60000340900 */
[----:B------:R-:W-:Y:S01]  /*296f0*/  PRMT R22, R79, 0x7610, R22 ;  /* 0x000076104f167816 */ /* 0x000fe20000000016 */
[----:B------:R-:W-:Y:S01]  /*29700*/  @!P6 STL.S16 [R1+0xb4], R79 ;  /* 0x0000b44f0100e387 */ /* 0x000fe20000100600 */
[----:B------:R-:W-:Y:S03]  /*29710*/  PRMT R74, R24, 0x7610, R74 ;  /* 0x00007610184a7816 */ /* 0x000fe6000000004a */
[----:B------:R1:W-:Y:S01]  /*29720*/  @!P5 STL.S16 [R1+0xb0], R24 ;  /* 0x0000b0180100d387 */ /* 0x0003e20000100600 */
[----:B------:R-:W-:Y:S02]  /*29730*/  @!P6 PRMT R5, R22, 0x5410, RZ ;  /* 0x000054101605e816 */ /* 0x000fe400000000ff */
[----:B------:R-:W-:Y:S01]  /*29740*/  @!P5 PRMT R0, R74, 0x5410, RZ ;  /* 0x000054104a00d816 */ /* 0x000fe200000000ff */
[----:B------:R4:W4:Y:S01]  /*29750*/  LDL.S16 R22, [R1+0x98] ;  /* 0x0000980001167983 */ /* 0x0009220000100600 */
[C---:B------:R-:W-:Y:S02]  /*29760*/  ISETP.GE.U32.AND P6, PT, R193.reuse, R11, PT ;  /* 0x0000000bc100720c */ /* 0x040fe40003fc6070 */
[----:B------:R-:W-:Y:S01]  /*29770*/  SHF.R.U32.HI R11, RZ, 0x18, R46 ;  /* 0x00000018ff0b7819 */ /* 0x000fe2000001162e */
[----:B------:R1:W-:Y:S03]  /*29780*/  ST.E.U16 desc[UR4][R8.64+0xde], R5 ;  /* 0x0000de0508007985 */ /* 0x0003e6000c101504 */
[C---:B------:R-:W-:Y:S01]  /*29790*/  ISETP.GE.U32.AND P5, PT, R193.reuse, R11, PT ;  /* 0x0000000bc100720c */ /* 0x040fe20003fa6070 */
[----:B------:R-:W-:Y:S01]  /*297a0*/  @!P4 HFMA2.BF16_V2 R78, -RZ.H0_H0, RZ.H0_H0, -R10.H0_H0 ;  /* 0x200000ffff4ec231 */ /* 0x000fe2000034090a */
[----:B------:R-:W-:Y:S01]  /*297b0*/  LOP3.LUT R11, R44, 0xff, RZ, 0xc0, !PT ;  /* 0x000000ff2c0b7812 */ /* 0x000fe200078ec0ff */
[----:B------:R1:W-:Y:S03]  /*297c0*/  ST.E.U16 desc[UR4][R8.64+0xe0], R0 ;  /* 0x0000e00008007985 */ /* 0x0003e6000c101504 */
[----:B------:R-:W-:Y:S04]  /*297d0*/  PRMT R36, R78, 0x7610, R36 ;  /* 0x000076104e247816 */ /* 0x000fe80000000024 */
[----:B------:R-:W-:Y:S01]  /*297e0*/  @!P4 PRMT R10, R36, 0x5410, RZ ;  /* 0x00005410240ac816 */ /* 0x000fe200000000ff */
[----:B-1----:R1:W4:Y:S04]  /*297f0*/  LDL.S16 R24, [R1+0x9c] ;  /* 0x00009c0001187983 */ /* 0x0023280000100600 */
[----:B------:R1:W-:Y:S04]  /*29800*/  ST.E.U16 desc[UR4][R6.64+0xe0], R10 ;  /* 0x0000e00a06007985 */ /* 0x0003e8000c101504 */
[----:B------:R-:W-:Y:S01]  /*29810*/  @!P4 STL.S16 [R1+0xac], R78 ;  /* 0x0000ac4e0100c387 */ /* 0x000fe20000100600 */
[----:B------:R-:W-:Y:S02]  /*29820*/  ISETP.GE.U32.AND P4, PT, R193, R11, PT ;  /* 0x0000000bc100720c */ /* 0x000fe40003f86070 */
[----:B------:R-:W-:Y:S02]  /*29830*/  LOP3.LUT R5, R44, 0xffff, RZ, 0xc0, !PT ;  /* 0x0000ffff2c057812 */ /* 0x000fe400078ec0ff */
[----:B------:R-:W-:Y:S02]  /*29840*/  PRMT R11, R14, 0x7632, R11 ;  /* 0x000076320e0b7816 */ /* 0x000fe4000000000b */
[--C-:B------:R-:W-:Y:S02]  /*29850*/  SHF.R.U32.HI R0, RZ, 0x8, R5.reuse ;  /* 0x00000008ff007819 */ /* 0x100fe40000011605 */
[----:B------:R-:W-:Y:S02]  /*29860*/  PRMT R5, R26, 0x7610, R5 ;  /* 0x000076101a057816 */ /* 0x000fe40000000005 */
[----:B------:R-:W-:Y:S02]  /*29870*/  PRMT R141, R14, 0x5410, R11 ;  /* 0x000054100e8d7816 */ /* 0x000fe4000000000b */
[----:B-1----:R-:W-:Y:S02]  /*29880*/  LOP3.LUT R10, R0, 0xffff, RZ, 0xc0, !PT ;  /* 0x0000ffff000a7812 */ /* 0x002fe400078ec0ff */
[----:B------:R-:W-:Y:S02]  /*29890*/  PRMT R0, R26, 0x7632, R0 ;  /* 0x000076321a007816 */ /* 0x000fe40000000000 */
[----:B------:R-:W-:Y:S01]  /*298a0*/  LOP3.LUT R26, R72, 0xff, RZ, 0xc0, !PT ;  /* 0x000000ff481a7812 */ /* 0x000fe200078ec0ff */
[----:B------:R-:W-:Y:S02]  /*298b0*/  @!P3 HFMA2.BF16_V2 R27, -RZ.H0_H0, RZ.H0_H0, -R14.H0_H0 ;  /* 0x200000ffff1bb231 */ /* 0x000fe4000034090e */
[----:B--2---:R-:W-:Y:S03]  /*298c0*/  @!P0 HFMA2.BF16_V2 R25, -RZ.H0_H0, RZ.H0_H0, -R11.H0_H0 ;  /* 0x200000ffff198231 */ /* 0x004fe6000034090b */
[----:B------:R-:W-:Y:S02]  /*298d0*/  PRMT R21, R27, 0x7610, R21 ;  /* 0x000076101b157816 */ /* 0x000fe40000000015 */
[----:B------:R-:W-:Y:S02]  /*298e0*/  PRMT R17, R25, 0x7610, R17 ;  /* 0x0000761019117816 */ /* 0x000fe40000000011 */
[----:B------:R-:W-:Y:S02]  /*298f0*/  @!P3 PRMT R14, R21, 0x5410, RZ ;  /* 0x00005410150eb816 */ /* 0x000fe400000000ff */
[----:B------:R-:W-:Y:S01]  /*29900*/  @!P0 PRMT R11, R17, 0x5410, RZ ;  /* 0x00005410110b8816 */ /* 0x000fe200000000ff */
[----:B---3--:R-:W-:Y:S05]  /*29910*/  @!P1 HFMA2.BF16_V2 R35, -RZ.H0_H0, RZ.H0_H0, -R15.H0_H0 ;  /* 0x200000ffff239231 */ /* 0x008fea000034090f */
[----:B------:R-:W-:Y:S01]  /*29920*/  PRMT R23, R35, 0x7610, R23 ;  /* 0x0000761023177816 */ /* 0x000fe20000000017 */
[----:B------:R-:W-:Y:S03]  /*29930*/  @!P1 STL.S16 [R1+0xa8], R35 ;  /* 0x0000a82301009387 */ /* 0x000fe60000100600 */
[----:B------:R-:W-:Y:S02]  /*29940*/  @!P1 PRMT R15, R23, 0x5410, RZ ;  /* 0x00005410170f9816 */ /* 0x000fe400000000ff */
[C---:B------:R-:W-:Y:S01]  /*29950*/  ISETP.GE.U32.AND P1, PT, R193.reuse, R10, PT ;  /* 0x0000000ac100720c */ /* 0x040fe20003f26070 */
[----:B------:R1:W2:Y:S01]  /*29960*/  LDL.S16 R23, [R1+0x94] ;  /* 0x0000940001177983 */ /* 0x0002a20000100600 */
[--C-:B------:R-:W-:Y:S03]  /*29970*/  SHF.R.U32.HI R10, RZ, 0x10, R44.reuse ;  /* 0x00000010ff0a7819 */ /* 0x100fe6000001162c */
[----:B------:R3:W-:Y:S01]  /*29980*/  @!P3 STL.S16 [R1+0xa4], R27 ;  /* 0x0000a41b0100b387 */ /* 0x0007e20000100600 */
[----:B------:R-:W-:Y:S03]  /*29990*/  LOP3.LUT R10, R10, 0xff, RZ, 0xc0, !PT ;  /* 0x000000ff0a0a7812 */ /* 0x000fe600078ec0ff */
[----:B------:R1:W-:Y:S01]  /*299a0*/  @!P0 STL.S16 [R1+0xa0], R25 ;  /* 0x0000a01901008387 */ /* 0x0003e20000100600 */
[C---:B------:R-:W-:Y:S02]  /*299b0*/  ISETP.GE.U32.AND P3, PT, R193.reuse, R10, PT ;  /* 0x0000000ac100720c */ /* 0x040fe40003f66070 */
[----:B------:R-:W-:Y:S01]  /*299c0*/  SHF.R.U32.HI R10, RZ, 0x18, R44 ;  /* 0x00000018ff0a7819 */ /* 0x000fe2000001162c */
[----:B------:R1:W-:Y:S03]  /*299d0*/  ST.E.U16 desc[UR4][R6.64+0xe2], R15 ;  /* 0x0000e20f06007985 */ /* 0x0003e6000c101504 */
[----:B------:R-:W-:Y:S01]  /*299e0*/  ISETP.GE.U32.AND P0, PT, R193, R10, PT ;  /* 0x0000000ac100720c */ /* 0x000fe20003f06070 */
[----:B------:R-:W-:Y:S01]  /*299f0*/  ST.E.U16 desc[UR4][R30.64+0xf0], R14 ;  /* 0x0000f00e1e007985 */ /* 0x000fe2000c101504 */
[-C--:B------:R-:W-:Y:S03]  /*29a00*/  LOP3.LUT R10, R65, R101.reuse, R82, 0x96, !PT ;  /* 0x00000065410a7212 */ /* 0x080fe600078e9652 */
[----:B------:R1:W-:Y:S01]  /*29a10*/  ST.E.U16 desc[UR4][R30.64+0xf2], R11 ;  /* 0x0000f20b1e007985 */ /* 0x0003e2000c101504 */
[--C-:B---3--:R-:W-:Y:S02]  /*29a20*/  SHF.R.U32.HI R27, RZ, 0x18, R72.reuse ;  /* 0x00000018ff1b7819 */ /* 0x108fe40000011648 */
[----:B-1----:R-:W-:Y:S02]  /*29a30*/  SHF.R.U32.HI R25, RZ, 0x10, R72 ;  /* 0x00000010ff197819 */ /* 0x002fe40000011648 */
[----:B------:R-:W-:Y:S02]  /*29a40*/  LOP3.LUT R15, R73, R101, R126, 0x96, !PT ;  /* 0x00000065490f7212 */ /* 0x000fe400078e967e */
[----:B------:R-:W-:Y:S02]  /*29a50*/  PRMT R126, R5, 0x5410, R0 ;  /* 0x00005410057e7816 */ /* 0x000fe40000000000 */
[----:B------:R-:W-:Y:S01]  /*29a60*/  LOP3.LUT R11, R10, 0xff, RZ, 0xc0, !PT ;  /* 0x000000ff0a0b7812 */ /* 0x000fe200078ec0ff */
[----:B----4-:R-:W-:Y:S05]  /*29a70*/  @!P5 HFMA2.BF16_V2 R22, -RZ.H0_H0, RZ.H0_H0, -R0.H0_H0 ;  /* 0x200000ffff16d231 */ /* 0x010fea0000340900 */
[----:B------:R-:W-:Y:S04]  /*29a80*/  PRMT R33, R22, 0x7610, R33 ;  /* 0x0000761016217816 */ /* 0x000fe80000000021 */
[----:B------:R-:W-:Y:S05]  /*29a90*/  @!P5 PRMT R0, R33, 0x5410, RZ ;  /* 0x000054102100d816 */ /* 0x000fea00000000ff */
[----:B------:R1:W-:Y:S01]  /*29aa0*/  ST.E.U16 desc[UR4][R2.64+0xf2], R0 ;  /* 0x0000f20002007985 */ /* 0x0003e2000c101504 */
[----:B------:R-:W-:Y:S05]  /*29ab0*/  @!P6 HFMA2.BF16_V2 R24, -RZ.H0_H0, RZ.H0_H0, -R5.H0_H0 ;  /* 0x200000ffff18e231 */ /* 0x000fea0000340905 */
[----:B------:R-:W-:Y:S01]  /*29ac0*/  PRMT R34, R24, 0x7610, R34 ;  /* 0x0000761018227816 */ /* 0x000fe20000000022 */
[----:B------:R3:W-:Y:S03]  /*29ad0*/  @!P6 STL.S16 [R1+0x9c], R24 ;  /* 0x00009c180100e387 */ /* 0x0007e60000100600 */
[----:B------:R-:W-:Y:S01]  /*29ae0*/  @!P6 PRMT R5, R34, 0x5410, RZ ;  /* 0x000054102205e816 */ /* 0x000fe200000000ff */
[----:B------:R4:W-:Y:S04]  /*29af0*/  @!P5 STL.S16 [R1+0x98], R22 ;  /* 0x000098160100d387 */ /* 0x0009e80000100600 */
[----:B------:R2:W2:Y:S04]  /*29b00*/  LDL.S16 R21, [R1+0x1c] ;  /* 0x00001c0001157983 */ /* 0x0004a80000100600 */
[----:B------:R2:W2:Y:S01]  /*29b10*/  LDL.S16 R17, [R1+0x18] ;  /* 0x0000180001117983 */ /* 0x0004a20000100600 */
[----:B-1----:R-:W-:Y:S03]  /*29b20*/  PRMT R0, R32, 0x7632, R0 ;  /* 0x0000763220007816 */ /* 0x002fe60000000000 */
[----:B------:R1:W-:Y:S01]  /*29b30*/  ST.E.U16 desc[UR4][R2.64+0xf0], R5 ;  /* 0x0000f00502007985 */ /* 0x0003e2000c101504 */
[----:B---3--:R-:W-:Y:S03]  /*29b40*/  LOP3.LUT R24, R72, 0xffff, RZ, 0xc0, !PT ;  /* 0x0000ffff48187812 */ /* 0x008fe600078ec0ff */
[----:B----4-:R4:W3:Y:S01]  /*29b50*/  LDL.S16 R22, [R1+0x90] ;  /* 0x0000900001167983 */ /* 0x0108e20000100600 */
[----:B-1----:R-:W-:Y:S02]  /*29b60*/  PRMT R2, R32, 0x7610, R2 ;  /* 0x0000761020027816 */ /* 0x002fe40000000002 */
[----:B------:R-:W-:Y:S02]  /*29b70*/  PRMT R3, R4, 0x7632, R3 ;  /* 0x0000763204037816 */ /* 0x000fe40000000003 */
[----:B------:R-:W-:Y:S02]  /*29b80*/  PRMT R107, R2, 0x5410, R0 ;  /* 0x00005410026b7816 */ /* 0x000fe40000000000 */
[----:B------:R-:W-:Y:S02]  /*29b90*/  PRMT R117, R4, 0x5410, R3 ;  /* 0x0000541004757816 */ /* 0x000fe40000000003 */
[----:B------:R-:W-:Y:S04]  /*29ba0*/  LOP3.LUT R5, R10, 0xffff, RZ, 0xc0, !PT ;  /* 0x0000ffff0a057812 */ /* 0x000fe800078ec0ff */
[----:B------:R-:W-:Y:S04]  /*29bb0*/  SHF.R.U32.HI R5, RZ, 0x8, R5 ;  /* 0x00000008ff057819 */ /* 0x000fe80000011605 */
[----:B------:R-:W-:Y:S02]  /*29bc0*/  PRMT R14, R11, 0x5410, R5 ;  /* 0x000054100b0e7816 */ /* 0x000fe40000000005 */
[----:B------:R-:W-:Y:S02]  /*29bd0*/  LOP3.LUT R5, R64, 0xffff, RZ, 0xc0, !PT ;  /* 0x0000ffff40057812 */ /* 0x000fe400078ec0ff */
[----:B------:R-:W-:Y:S01]  /*29be0*/  SHF.R.U32.HI R11, RZ, 0x10, R64 ;  /* 0x00000010ff0b7819 */ /* 0x000fe20000011640 */
[----:B--2---:R-:W-:Y:S05]  /*29bf0*/  @!P4 HFMA2.BF16_V2 R23, -RZ.H0_H0, RZ.H0_H0, -R2.H0_H0 ;  /* 0x200000ffff17c231 */ /* 0x004fea0000340902 */
[----:B------:R-:W-:Y:S01]  /*29c00*/  PRMT R16, R23, 0x7610, R16 ;  /* 0x0000761017107816 */ /* 0x000fe20000000010 */
[----:B------:R-:W-:Y:S03]  /*29c10*/  @!P4 STL.S16 [R1+0x94], R23 ;  /* 0x000094170100c387 */ /* 0x000fe60000100600 */
[----:B------:R-:W-:Y:S02]  /*29c20*/  @!P4 PRMT R2, R16, 0x5410, RZ ;  /* 0x000054101002c816 */ /* 0x000fe400000000ff */
[----:B------:R-:W-:Y:S03]  /*29c30*/  LOP3.LUT R16, R64, 0xff, RZ, 0xc0, !PT ;  /* 0x000000ff40107812 */ /* 0x000fe600078ec0ff */
[----:B------:R1:W-:Y:S02]  /*29c40*/  ST.E.U16 desc[UR4][R8.64+0xee], R2 ;  /* 0x0000ee0208007985 */ /* 0x0003e4000c101504 */
[----:B-1----:R-:W-:Y:S04]  /*29c50*/  SHF.R.U32.HI R2, RZ, 0x10, R10 ;  /* 0x00000010ff027819 */ /* 0x002fe8000001160a */
[----:B------:R-:W-:Y:S01]  /*29c60*/  LOP3.LUT R2, R2, 0xff, RZ, 0xc0, !PT ;  /* 0x000000ff02027812 */ /* 0x000fe200078ec0ff */
[----:B------:R-:W-:Y:S02]  /*29c70*/  @!P3 HFMA2.BF16_V2 R21, -RZ.H0_H0, RZ.H0_H0, -R4.H0_H0 ;  /* 0x200000ffff15b231 */ /* 0x000fe40000340904 */
[----:B------:R-:W-:Y:S03]  /*29c80*/  @!P0 HFMA2.BF16_V2 R17, -RZ.H0_H0, RZ.H0_H0, -R3.H0_H0 ;  /* 0x200000ffff118231 */ /* 0x000fe60000340903 */
[----:B------:R-:W-:Y:S02]  /*29c90*/  PRMT R19, R21, 0x7610, R19 ;  /* 0x0000761015137816 */ /* 0x000fe40000000013 */
[----:B------:R-:W-:Y:S02]  /*29ca0*/  PRMT R18, R17, 0x7610, R18 ;  /* 0x0000761011127816 */ /* 0x000fe40000000012 */
[----:B------:R-:W-:Y:S02]  /*29cb0*/  @!P3 PRMT R4, R19, 0x5410, RZ ;  /* 0x000054101304b816 */ /* 0x000fe400000000ff */
[----:B------:R-:W-:Y:S01]  /*29cc0*/  @!P0 PRMT R3, R18, 0x5410, RZ ;  /* 0x0000541012038816 */ /* 0x000fe200000000ff */
[----:B---3--:R-:W-:Y:S05]  /*29cd0*/  @!P1 HFMA2.BF16_V2 R22, -RZ.H0_H0, RZ.H0_H0, -R0.H0_H0 ;  /* 0x200000ffff169231 */ /* 0x008fea0000340900 */
[----:B------:R-:W-:Y:S01]  /*29ce0*/  PRMT R20, R22, 0x7610, R20 ;  /* 0x0000761016147816 */ /* 0x000fe20000000014 */
[----:B------:R-:W-:Y:S03]  /*29cf0*/  @!P1 STL.S16 [R1+0x90], R22 ;  /* 0x0000901601009387 */ /* 0x000fe60000100600 */
[----:B------:R-:W-:Y:S01]  /*29d00*/  @!P1 PRMT R0, R20, 0x5410, RZ ;  /* 0x0000541014009816 */ /* 0x000fe200000000ff */
[----:B------:R-:W-:Y:S01]  /*29d10*/  @!P3 STL.S16 [R1+0x1c], R21 ;  /* 0x00001c150100b387 */ /* 0x000fe20000100600 */
[----:B------:R-:W-:Y:S03]  /*29d20*/  ISETP.GT.AND P1, PT, R187, RZ, PT ;  /* 0x000000ffbb00720c */ /* 0x000fe60003f24270 */
[----:B------:R1:W-:Y:S04]  /*29d30*/  @!P0 STL.S16 [R1+0x18], R17 ;  /* 0x0000181101008387 */ /* 0x0003e80000100600 */
[----:B------:R4:W5:Y:S04]  /*29d40*/  LDL.LU R250, [R1+0x314] ;  /* 0x0003140001fa7983 */ /* 0x0009680000300800 */
[----:B------:R4:W5:Y:S04]  /*29d50*/  LDL.LU R245, [R1+0x310] ;  /* 0x0003100001f57983 */ /* 0x0009680000300800 */
[----:B------:R4:W5:Y:S04]  /*29d60*/  LDL.LU R244, [R1+0x30c] ;  /* 0x00030c0001f47983 */ /* 0x0009680000300800 */
[----:B------:R4:W5:Y:S04]  /*29d70*/  LDL.LU R243, [R1+0x308] ;  /* 0x0003080001f37983 */ /* 0x0009680000300800 */
[----:B------:R4:W5:Y:S04]  /*29d80*/  LDL.LU R242, [R1+0x304] ;  /* 0x0003040001f27983 */ /* 0x0009680000300800 */
[----:B------:R4:W5:Y:S01]  /*29d90*/  LDL.LU R195, [R1+0x300] ;  /* 0x0003000001c37983 */ /* 0x0009620000300800 */
[----:B-1----:R-:W-:Y:S03]  /*29da0*/  SHF.R.U32.HI R17, RZ, 0x18, R64 ;  /* 0x00000018ff117819 */ /* 0x002fe60000011640 */
[----:B------:R4:W5:Y:S04]  /*29db0*/  LDL.LU R139, [R1+0x2fc] ;  /* 0x0002fc00018b7983 */ /* 0x0009680000300800 */
[----:B------:R4:W5:Y:S04]  /*29dc0*/  LDL.LU R138, [R1+0x2f8] ;  /* 0x0002f800018a7983 */ /* 0x0009680000300800 */
[----:B------:R-:W2:Y:S04]  /*29dd0*/  LDL.LU R196, [R1+0x40] ;  /* 0x0000400001c47983 */ /* 0x000ea80000300800 */
[----:B------:R4:W5:Y:S04]  /*29de0*/  LDL.LU R137, [R1+0x2f4] ;  /* 0x0002f40001897983 */ /* 0x0009680000300800 */
[----:B------:R1:W-:Y:S04]  /*29df0*/  ST.E.U16 desc[UR4][R8.64+0xf0], R0 ;  /* 0x0000f00008007985 */ /* 0x0003e8000c101504 */
[----:B------:R4:W5:Y:S04]  /*29e00*/  LDL.LU R136, [R1+0x2f0] ;  /* 0x0002f00001887983 */ /* 0x0009680000300800 */
[----:B------:R3:W-:Y:S04]  /*29e10*/  ST.E.U16 desc[UR4][R6.64+0xf2], R3 ;  /* 0x0000f20306007985 */ /* 0x0007e8000c101504 */
[----:B------:R4:W-:Y:S04]  /*29e20*/  ST.E.U16 desc[UR4][R6.64+0xf0], R4 ;  /* 0x0000f00406007985 */ /* 0x0009e8000c101504 */
[----:B------:R-:W4:Y:S01]  /*29e30*/  LDSM.16.MT88.4 R20, [R226+0x4000] ;  /* 0x00400000e214783b */ /* 0x000f220000004200 */
[--C-:B-1----:R-:W-:Y:S02]  /*29e40*/  HSET2.LE.AND R0, R14, R97.reuse, PT ;  /* 0x000000610e007233 */ /* 0x102fe40003803000 */
[----:B------:R-:W-:Y:S02]  /*29e50*/  SHF.R.U32.HI R8, RZ, 0x18, R15 ;  /* 0x00000018ff087819 */ /* 0x000fe4000001160f */
[----:B------:R-:W-:Y:S02]  /*29e60*/  LOP3.LUT R9, R25, 0xff, RZ, 0xc0, !PT ;  /* 0x000000ff19097812 */ /* 0x000fe400078ec0ff */
[----:B---3--:R-:W-:Y:S02]  /*29e70*/  SHF.R.U32.HI R3, RZ, 0x8, R5 ;  /* 0x00000008ff037819 */ /* 0x008fe40000011605 */
[----:B------:R-:W-:Y:S02]  /*29e80*/  LOP3.LUT R5, R11, 0xff, RZ, 0xc0, !PT ;  /* 0x000000ff0b057812 */ /* 0x000fe400078ec0ff */
[----:B------:R-:W-:Y:S02]  /*29e90*/  PRMT R3, R16, 0x5410, R3 ;  /* 0x0000541010037816 */ /* 0x000fe40000000003 */
[----:B------:R-:W-:Y:S02]  /*29ea0*/  PRMT R5, R5, 0x5410, R17 ;  /* 0x0000541005057816 */ /* 0x000fe40000000011 */
[----:B----4-:R-:W-:Y:S01]  /*29eb0*/  SHF.R.U32.HI R4, RZ, 0x18, R10 ;  /* 0x00000018ff047819 */ /* 0x010fe2000001160a */
[----:B------:R-:W1:Y:S01]  /*29ec0*/  LDSM.16.MT88.4 R16, [R223+0x4000] ;  /* 0x00400000df10783b */ /* 0x000e620000004200 */
[----:B------:R-:W-:Y:S02]  /*29ed0*/  LOP3.LUT R10, R15, 0xff, RZ, 0xc0, !PT ;  /* 0x000000ff0f0a7812 */ /* 0x000fe400078ec0ff */
[----:B------:R-:W-:Y:S02]  /*29ee0*/  PRMT R2, R2, 0x5410, R4 ;  /* 0x0000541002027816 */ /* 0x000fe40000000004 */
[----:B------:R-:W-:Y:S02]  /*29ef0*/  LOP3.LUT R4, R246, R0, RZ, 0xc0, !PT ;  /* 0x00000000f6047212 */ /* 0x000fe400078ec0ff */
[--C-:B------:R-:W-:Y:S02]  /*29f00*/  HSET2.LE.AND R0, R3, R97.reuse, PT ;  /* 0x0000006103007233 */ /* 0x100fe40003803000 */
[--C-:B------:R-:W-:Y:S02]  /*29f10*/  HSET2.LE.AND R2, R2, R97.reuse, PT ;  /* 0x0000006102027233 */ /* 0x100fe40003803000 */
[--C-:B------:R-:W-:Y:S02]  /*29f20*/  HSET2.LE.AND R3, R5, R97.reuse, PT ;  /* 0x0000006105037233 */ /* 0x100fe40003803000 */
[----:B------:R-:W-:Y:S02]  /*29f30*/  LOP3.LUT R6, R217, R0, RZ, 0xc0, !PT ;  /* 0x00000000d9067212 */ /* 0x000fe400078ec0ff */
[----:B------:R-:W-:Y:S02]  /*29f40*/  LOP3.LUT R5, R231, R2, RZ, 0xc0, !PT ;  /* 0x00000002e7057212 */ /* 0x000fe400078ec0ff */
[----:B------:R-:W-:Y:S02]  /*29f50*/  LOP3.LUT R0, R15, 0xffff, RZ, 0xc0, !PT ;  /* 0x0000ffff0f007812 */ /* 0x000fe400078ec0ff */
[----:B------:R-:W-:Y:S02]  /*29f60*/  SHF.R.U32.HI R2, RZ, 0x10, R15 ;  /* 0x00000010ff027819 */ /* 0x000fe4000001160f */
[----:B------:R-:W-:Y:S02]  /*29f70*/  LOP3.LUT R7, R216, R3, RZ, 0xc0, !PT ;  /* 0x00000003d8077212 */ /* 0x000fe400078ec0ff */
[----:B------:R-:W-:Y:S02]  /*29f80*/  SHF.R.U32.HI R3, RZ, 0x8, R24 ;  /* 0x00000008ff037819 */ /* 0x000fe40000011618 */
[----:B------:R-:W-:Y:S02]  /*29f90*/  SHF.R.U32.HI R0, RZ, 0x8, R0 ;  /* 0x00000008ff007819 */ /* 0x000fe40000011600 */
[----:B------:R-:W-:Y:S01]  /*29fa0*/  LOP3.LUT R2, R2, 0xff, RZ, 0xc0, !PT ;  /* 0x000000ff02027812 */ /* 0x000fe200078ec0ff */
[C---:B------:R-:W-:Y:S05]  /*29fb0*/  HMMA.16816.F32.BF16 R92, R4.reuse, R20, R92 ;  /* 0x00000014045c723c */ /* 0x040fea000004185c */
[----:B------:R-:W-:Y:S01]  /*29fc0*/  PRMT R3, R26, 0x5410, R3 ;  /* 0x000054101a037816 */ /* 0x000fe20000000003 */
[C---:B------:R-:W-:Y:S05]  /*29fd0*/  HMMA.16816.F32.BF16 R88, R4.reuse, R22, R88 ;  /* 0x000000160458723c */ /* 0x040fea0000041858 */
[----:B------:R-:W-:Y:S01]  /*29fe0*/  PRMT R0, R10, 0x5410, R0 ;  /* 0x000054100a007816 */ /* 0x000fe20000000000 */
[C---:B-1----:R-:W-:Y:S05]  /*29ff0*/  HMMA.16816.F32.BF16 R84, R4.reuse, R16, R84 ;  /* 0x000000100454723c */ /* 0x042fea0000041854 */
[----:B------:R-:W-:Y:S01]  /*2a000*/  PRMT R8, R2, 0x5410, R8 ;  /* 0x0000541002087816 */ /* 0x000fe20000000008 */
[----:B------:R-:W-:Y:S05]  /*2a010*/  HMMA.16816.F32.BF16 R68, R4, R18, R68 ;  /* 0x000000120444723c */ /* 0x000fea0000041844 */
[----:B------:R-:W-:Y:S02]  /*2a020*/  PRMT R9, R9, 0x5410, R27 ;  /* 0x0000541009097816 */ /* 0x000fe4000000001b */
[--C-:B------:R-:W-:Y:S01]  /*2a030*/  HSET2.LE.AND R2, R3, R97.reuse, PT ;  /* 0x0000006103027233 */ /* 0x100fe20003803000 */
[----:B------:R-:W1:Y:S03]  /*2a040*/  LDSM.16.MT88.4 R24, [R226+0x4400] ;  /* 0x00440000e218783b */ /* 0x000e660000004200 */
[--C-:B------:R-:W-:Y:S02]  /*2a050*/  HSET2.LE.AND R0, R0, R97.reuse, PT ;  /* 0x0000006100007233 */ /* 0x100fe40003803000 */
[--C-:B------:R-:W-:Y:S02]  /*2a060*/  HSET2.LE.AND R3, R8, R97.reuse, PT ;  /* 0x0000006108037233 */ /* 0x100fe40003803000 */
[--C-:B------:R-:W-:Y:S02]  /*2a070*/  HSET2.LE.AND R11, R9, R97.reuse, PT ;  /* 0x00000061090b7233 */ /* 0x100fe40003803000 */
[----:B------:R-:W-:Y:S02]  /*2a080*/  LOP3.LUT R8, R252, R0, RZ, 0xc0, !PT ;  /* 0x00000000fc087212 */ /* 0x000fe400078ec0ff */
[----:B------:R-:W-:Y:S02]  /*2a090*/  LOP3.LUT R10, R238, R2, RZ, 0xc0, !PT ;  /* 0x00000002ee0a7212 */ /* 0x000fe400078ec0ff */
[----:B------:R-:W-:Y:S02]  /*2a0a0*/  LOP3.LUT R9, R249, R3, RZ, 0xc0, !PT ;  /* 0x00000003f9097212 */ /* 0x000fe400078ec0ff */
[----:B------:R-:W-:Y:S02]  /*2a0b0*/  LOP3.LUT R0, R39, R99, R118, 0x96, !PT ;  /* 0x0000006327007212 */ /* 0x000fe400078e9676 */
[C---:B------:R-:W-:Y:S02]  /*2a0c0*/  LOP3.LUT R2, R38.reuse, 0xffff, RZ, 0xc0, !PT ;  /* 0x0000ffff26027812 */ /* 0x040fe400078ec0ff */
[--C-:B------:R-:W-:Y:S02]  /*2a0d0*/  SHF.R.U32.HI R3, RZ, 0x10, R38.reuse ;  /* 0x00000010ff037819 */ /* 0x100fe40000011626 */
[----:B------:R-:W-:Y:S02]  /*2a0e0*/  LOP3.LUT R6, R38, 0xff, RZ, 0xc0, !PT ;  /* 0x000000ff26067812 */ /* 0x000fe400078ec0ff */
[----:B------:R-:W-:Y:S02]  /*2a0f0*/  SHF.R.U32.HI R15, RZ, 0x18, R38 ;  /* 0x00000018ff0f7819 */ /* 0x000fe40000011626 */
[----:B------:R-:W-:Y:S01]  /*2a100*/  SHF.R.U32.HI R5, RZ, 0x8, R2 ;  /* 0x00000008ff057819 */ /* 0x000fe20000011602 */
[----:B------:R-:W3:Y:S01]  /*2a110*/  LDSM.16.MT88.4 R36, [R223+0x4400] ;  /* 0x00440000df24783b */ /* 0x000ee20000004200 */
[C---:B------:R-:W-:Y:S02]  /*2a120*/  LOP3.LUT R2, R0.reuse, 0xffff, RZ, 0xc0, !PT ;  /* 0x0000ffff00027812 */ /* 0x040fe400078ec0ff */
[----:B------:R-:W-:Y:S02]  /*2a130*/  LOP3.LUT R4, R3, 0xff, RZ, 0xc0, !PT ;  /* 0x000000ff03047812 */ /* 0x000fe400078ec0ff */
[----:B------:R-:W-:Y:S02]  /*2a140*/  SHF.R.U32.HI R3, RZ, 0x10, R0 ;  /* 0x00000010ff037819 */ /* 0x000fe40000011600 */
[----:B------:R-:W-:Y:S02]  /*2a150*/  LOP3.LUT R14, R0, 0xff, RZ, 0xc0, !PT ;  /* 0x000000ff000e7812 */ /* 0x000fe400078ec0ff */
[----:B------:R-:W-:Y:S02]  /*2a160*/  SHF.R.U32.HI R2, RZ, 0x8, R2 ;  /* 0x00000008ff027819 */ /* 0x000fe40000011602 */
[----:B------:R-:W-:Y:S02]  /*2a170*/  SHF.R.U32.HI R7, RZ, 0x18, R0 ;  /* 0x00000018ff077819 */ /* 0x000fe40000011600 */
[----:B------:R-:W-:Y:S02]  /*2a180*/  LOP3.LUT R0, R3, 0xff, RZ, 0xc0, !PT ;  /* 0x000000ff03007812 */ /* 0x000fe400078ec0ff */
[----:B------:R-:W-:Y:S02]  /*2a190*/  PRMT R2, R14, 0x5410, R2 ;  /* 0x000054100e027816 */ /* 0x000fe40000000002 */
[----:B------:R-:W-:Y:S02]  /*2a1a0*/  LOP3.LUT R11, R230, R11, RZ, 0xc0, !PT ;  /* 0x0000000be60b7212 */ /* 0x000fe400078ec0ff */
[----:B------:R-:W-:Y:S02]  /*2a1b0*/  PRMT R3, R6, 0x5410, R5 ;  /* 0x0000541006037816 */ /* 0x000fe40000000005 */
[----:B------:R-:W-:Y:S02]  /*2a1c0*/  PRMT R4, R4, 0x5410, R15 ;  /* 0x0000541004047816 */ /* 0x000fe4000000000f */
[----:B------:R-:W-:Y:S01]  /*2a1d0*/  PRMT R0, R0, 0x5410, R7 ;  /* 0x0000541000007816 */ /* 0x000fe20000000007 */
[C---:B------:R-:W-:Y:S05]  /*2a1e0*/  HMMA.16816.F32.BF16 R72, R8.reuse, R22, R176 ;  /* 0x000000160848723c */ /* 0x040fea00000418b0 */
[--C-:B------:R-:W-:Y:S01]  /*2a1f0*/  HSET2.LE.AND R2, R2, R97.reuse, PT ;  /* 0x0000006102027233 */ /* 0x100fe20003803000 */
[C---:B------:R-:W-:Y:S05]  /*2a200*/  HMMA.16816.F32.BF16 R32, R8.reuse, R16, R172 ;  /* 0x000000100820723c */ /* 0x040fea00000418ac */
[--C-:B------:R-:W-:Y:S01]  /*2a210*/  HSET2.LE.AND R3, R3, R97.reuse, PT ;  /* 0x0000006103037233 */ /* 0x100fe20003803000 */
[----:B------:R-:W-:Y:S01]  /*2a220*/  HMMA.16816.F32.BF16 R60, R8, R18, R60 ;  /* 0x00000012083c723c */ /* 0x000fe2000004183c */
[----:B------:R-:W4:Y:S04]  /*2a230*/  LDSM.16.MT88.4 R16, [R226+0x4800] ;  /* 0x00480000e210783b */ /* 0x000f280000004200 */
[--C-:B------:R-:W-:Y:S02]  /*2a240*/  HSET2.LE.AND R5, R0, R97.reuse, PT ;  /* 0x0000006100057233 */ /* 0x100fe40003803000 */
[--C-:B------:R-:W-:Y:S04]  /*2a250*/  HSET2.LE.AND R7, R4, R97.reuse, PT ;  /* 0x0000006104077233 */ /* 0x100fe80003803000 */
[----:B------:R-:W-:Y:S02]  /*2a260*/  LOP3.LUT R0, R77, R99, R130, 0x96, !PT ;  /* 0x000000634d007212 */ /* 0x000fe400078e9682 */
[----:B------:R-:W-:Y:S02]  /*2a270*/  LOP3.LUT R4, R236, R2, RZ, 0xc0, !PT ;  /* 0x00000002ec047212 */ /* 0x000fe400078ec0ff */
[----:B------:R-:W-:Y:S02]  /*2a280*/  LOP3.LUT R2, R76, 0xffff, RZ, 0xc0, !PT ;  /* 0x0000ffff4c027812 */ /* 0x000fe400078ec0ff */
[----:B------:R-:W-:Y:S02]  /*2a290*/  LOP3.LUT R6, R163, R3, RZ, 0xc0, !PT ;  /* 0x00000003a3067212 */ /* 0x000fe400078ec0ff */
[----:B------:R-:W-:Y:S02]  /*2a2a0*/  LOP3.LUT R3, R0, 0xffff, RZ, 0xc0, !PT ;  /* 0x0000ffff00037812 */ /* 0x000fe400078ec0ff */
[----:B------:R-:W-:Y:S02]  /*2a2b0*/  LOP3.LUT R5, R227, R5, RZ, 0xc0, !PT ;  /* 0x00000005e3057212 */ /* 0x000fe400078ec0ff */
[----:B------:R-:W-:Y:S02]  /*2a2c0*/  LOP3.LUT R7, R162, R7, RZ, 0xc0, !PT ;  /* 0x00000007a2077212 */ /* 0x000fe400078ec0ff */
[--C-:B------:R-:W-:Y:S02]  /*2a2d0*/  SHF.R.U32.HI R15, RZ, 0x10, R76.reuse ;  /* 0x00000010ff0f7819 */ /* 0x100fe4000001164c */
[----:B------:R-:W-:Y:S02]  /*2a2e0*/  SHF.R.U32.HI R14, RZ, 0x18, R76 ;  /* 0x00000018ff0e7819 */ /* 0x000fe4000001164c */
[----:B------:R-:W-:Y:S01]  /*2a2f0*/  IADD3 R217, P0, R30, -0x100, RZ ;  /* 0xffffff001ed97810 */ /* 0x000fe20007f1e0ff */
[C---:B-1----:R-:W-:Y:S05]  /*2a300*/  HMMA.16816.F32.BF16 R92, R4.reuse, R24, R92 ;  /* 0x00000018045c723c */ /* 0x042fea000004185c */
[----:B------:R-:W-:Y:S01]  /*2a310*/  IADD3.X R216, R31, -0x1, RZ, P0, !PT ;  /* 0xffffffff1fd87810 */ /* 0x000fe200007fe4ff */
[C---:B------:R-:W-:Y:S06]  /*2a320*/  HMMA.16816.F32.BF16 R88, R4.reuse, R26, R88 ;  /* 0x0000001a0458723c */ /* 0x040fec0000041858 */
[C---:B---3--:R-:W-:Y:S06]  /*2a330*/  HMMA.16816.F32.BF16 R84, R4.reuse, R36, R84 ;  /* 0x000000240454723c */ /* 0x048fec0000041854 */
[----:B------:R-:W-:Y:S07]  /*2a340*/  HMMA.16816.F32.BF16 R68, R4, R38, R68 ;  /* 0x000000260444723c */ /* 0x000fee0000041844 */
[----:B------:R-:W-:Y:S01]  /*2a350*/  LOP3.LUT R6, R52, 0xff, RZ, 0xc0, !PT ;  /* 0x000000ff34067812 */ /* 0x000fe200078ec0ff */
[----:B--2---:R-:W-:Y:S01]  /*2a360*/  HMMA.16816.F32.BF16 R80, R8, R20, R196 ;  /* 0x000000140850723c */ /* 0x004fe200000418c4 */
[----:B------:R-:W1:Y:S06]  /*2a370*/  LDSM.16.MT88.4 R20, [R223+0x4800] ;  /* 0x00480000df14783b */ /* 0x000e6c0000004200 */
[----:B------:R-:W-:Y:S04]  /*2a380*/  SHF.R.U32.HI R8, RZ, 0x8, R2 ;  /* 0x00000008ff087819 */ /* 0x000fe80000011602 */
[--C-:B------:R-:W-:Y:S02]  /*2a390*/  SHF.R.U32.HI R2, RZ, 0x10, R0.reuse ;  /* 0x00000010ff027819 */ /* 0x100fe40000011600 */
[----:B------:R-:W-:Y:S02]  /*2a3a0*/  LOP3.LUT R10, R76, 0xff, RZ, 0xc0, !PT ;  /* 0x000000ff4c0a7812 */ /* 0x000fe400078ec0ff */
[----:B------:R-:W-:Y:S02]  /*2a3b0*/  LOP3.LUT R11, R0, 0xff, RZ, 0xc0, !PT ;  /* 0x000000ff000b7812 */ /* 0x000fe400078ec0ff */
[----:B------:R-:W-:Y:S02]  /*2a3c0*/  SHF.R.U32.HI R9, RZ, 0x8, R3 ;  /* 0x00000008ff097819 */ /* 0x000fe40000011603 */
[----:B------:R-:W-:Y:S02]  /*2a3d0*/  SHF.R.U32.HI R3, RZ, 0x18, R0 ;  /* 0x00000018ff037819 */ /* 0x000fe40000011600 */
[----:B------:R-:W-:Y:S02]  /*2a3e0*/  LOP3.LUT R0, R2, 0xff, RZ, 0xc0, !PT ;  /* 0x000000ff02007812 */ /* 0x000fe400078ec0ff */
[----:B------:R-:W-:Y:S02]  /*2a3f0*/  PRMT R2, R10, 0x5410, R8 ;  /* 0x000054100a027816 */ /* 0x000fe40000000008 */
[----:B------:R-:W-:Y:S02]  /*2a400*/  PRMT R8, R11, 0x5410, R9 ;  /* 0x000054100b087816 */ /* 0x000fe40000000009 */
[----:B------:R-:W-:Y:S02]  /*2a410*/  PRMT R3, R0, 0x5410, R3 ;  /* 0x0000541000037816 */ /* 0x000fe40000000003 */
[--C-:B------:R-:W-:Y:S02]  /*2a420*/  HSET2.LE.AND R2, R2, R97.reuse, PT ;  /* 0x0000006102027233 */ /* 0x100fe40003803000 */
[--C-:B------:R-:W-:Y:S02]  /*2a430*/  HSET2.LE.AND R0, R8, R97.reuse, PT ;  /* 0x0000006108007233 */ /* 0x100fe40003803000 */
[--C-:B------:R-:W-:Y:S02]  /*2a440*/  HSET2.LE.AND R3, R3, R97.reuse, PT ;  /* 0x0000006103037233 */ /* 0x100fe40003803000 */
[----:B------:R-:W-:Y:S02]  /*2a450*/  LOP3.LUT R10, R240, R2, RZ, 0xc0, !PT ;  /* 0x00000002f00a7212 */ /* 0x000fe400078ec0ff */
[----:B------:R-:W-:Y:S02]  /*2a460*/  LOP3.LUT R11, R15, 0xff, RZ, 0xc0, !PT ;  /* 0x000000ff0f0b7812 */ /* 0x000fe400078ec0ff */
[----:B------:R-:W-:Y:S02]  /*2a470*/  LOP3.LUT R8, R248, R0, RZ, 0xc0, !PT ;  /* 0x00000000f8087212 */ /* 0x000fe400078ec0ff */
[----:B------:R-:W-:Y:S02]  /*2a480*/  LOP3.LUT R2, R52, 0xffff, RZ, 0xc0, !PT ;  /* 0x0000ffff34027812 */ /* 0x000fe400078ec0ff */
[----:B------:R-:W-:Y:S02]  /*2a490*/  LOP3.LUT R0, R53, R101, R96, 0x96, !PT ;  /* 0x0000006535007212 */ /* 0x000fe400078e9660 */
[----:B------:R-:W-:Y:S02]  /*2a4a0*/  LOP3.LUT R9, R247, R3, RZ, 0xc0, !PT ;  /* 0x00000003f7097212 */ /* 0x000fe400078ec0ff */
[----:B------:R-:W-:Y:S02]  /*2a4b0*/  PRMT R11, R11, 0x5410, R14 ;  /* 0x000054100b0b7816 */ /* 0x000fe4000000000e */
[----:B------:R-:W-:Y:S02]  /*2a4c0*/  SHF.R.U32.HI R3, RZ, 0x10, R52 ;  /* 0x00000010ff037819 */ /* 0x000fe40000011634 */
[----:B------:R-:W-:Y:S02]  /*2a4d0*/  SHF.R.U32.HI R5, RZ, 0x8, R2 ;  /* 0x00000008ff057819 */ /* 0x000fe40000011602 */
[C---:B------:R-:W-:Y:S02]  /*2a4e0*/  LOP3.LUT R2, R0.reuse, 0xffff, RZ, 0xc0, !PT ;  /* 0x0000ffff00027812 */ /* 0x040fe400078ec0ff */
[----:B------:R-:W-:Y:S02]  /*2a4f0*/  LOP3.LUT R4, R3, 0xff, RZ, 0xc0, !PT ;  /* 0x000000ff03047812 */ /* 0x000fe400078ec0ff */
[--C-:B------:R-:W-:Y:S02]  /*2a500*/  HSET2.LE.AND R11, R11, R97.reuse, PT ;  /* 0x000000610b0b7233 */ /* 0x100fe40003803000 */
[----:B------:R-:W-:Y:S02]  /*2a510*/  SHF.R.U32.HI R3, RZ, 0x10, R0 ;  /* 0x00000010ff037819 */ /* 0x000fe40000011600 */
[----:B------:R-:W-:Y:S02]  /*2a520*/  LOP3.LUT R14, R0, 0xff, RZ, 0xc0, !PT ;  /* 0x000000ff000e7812 */ /* 0x000fe400078ec0ff */
[----:B------:R-:W-:Y:S02]  /*2a530*/  SHF.R.U32.HI R2, RZ, 0x8, R2 ;  /* 0x00000008ff027819 */ /* 0x000fe40000011602 */
        /* <DEDUP_REMOVED lines=8> */
[C---:B------:R-:W-:Y:S03]  /*2a5c0*/  HMMA.16816.F32.BF16 R76, R8.reuse, R24, R80 ;  /* 0x00000018084c723c */ /* 0x040fe60000041850 */
[--C-:B------:R-:W-:Y:S02]  /*2a5d0*/  HSET2.LE.AND R2, R2, R97.reuse, PT ;  /* 0x0000006102027233 */ /* 0x100fe40003803000 */
[--C-:B------:R-:W-:Y:S01]  /*2a5e0*/  HSET2.LE.AND R3, R3, R97.reuse, PT ;  /* 0x0000006103037233 */ /* 0x100fe20003803000 */
[C---:B------:R-:W-:Y:S01]  /*2a5f0*/  HMMA.16816.F32.BF16 R72, R8.reuse, R26, R72 ;  /* 0x0000001a0848723c */ /* 0x040fe20000041848 */
[----:B------:R-:W2:Y:S04]  /*2a600*/  LDSM.16.MT88.4 R24, [R226+0x4c00] ;  /* 0x004c0000e218783b */ /* 0x000ea80000004200 */
[--C-:B------:R-:W-:Y:S01]  /*2a610*/  HSET2.LE.AND R5, R0, R97.reuse, PT ;  /* 0x0000006100057233 */ /* 0x100fe20003803000 */
[C---:B------:R-:W-:Y:S05]  /*2a620*/  HMMA.16816.F32.BF16 R32, R8.reuse, R36, R32 ;  /* 0x000000240820723c */ /* 0x040fea0000041820 */
[--C-:B------:R-:W-:Y:S01]  /*2a630*/  HSET2.LE.AND R7, R4, R97.reuse, PT ;  /* 0x0000006104077233 */ /* 0x100fe20003803000 */
[----:B------:R-:W-:Y:S05]  /*2a640*/  HMMA.16816.F32.BF16 R60, R8, R38, R60 ;  /* 0x00000026083c723c */ /* 0x000fea000004183c */
[----:B------:R-:W-:Y:S02]  /*2a650*/  LOP3.LUT R0, R67, R101, R106, 0x96, !PT ;  /* 0x0000006543007212 */ /* 0x000fe400078e966a */
[----:B------:R-:W-:Y:S04]  /*2a660*/  LOP3.LUT R4, R159, R2, RZ, 0xc0, !PT ;  /* 0x000000029f047212 */ /* 0x000fe800078ec0ff */
[----:B------:R-:W-:Y:S02]  /*2a670*/  LOP3.LUT R2, R66, 0xffff, RZ, 0xc0, !PT ;  /* 0x0000ffff42027812 */ /* 0x000fe400078ec0ff */
[----:B------:R-:W-:Y:S02]  /*2a680*/  LOP3.LUT R6, R142, R3, RZ, 0xc0, !PT ;  /* 0x000000038e067212 */ /* 0x000fe400078ec0ff */
[----:B------:R-:W-:Y:S02]  /*2a690*/  LOP3.LUT R3, R0, 0xffff, RZ, 0xc0, !PT ;  /* 0x0000ffff00037812 */ /* 0x000fe400078ec0ff */
[----:B------:R-:W-:Y:S02]  /*2a6a0*/  SHF.R.U32.HI R8, RZ, 0x8, R2 ;  /* 0x00000008ff087819 */ /* 0x000fe40000011602 */
[----:B------:R-:W-:Y:S02]  /*2a6b0*/  SHF.R.U32.HI R2, RZ, 0x10, R0 ;  /* 0x00000010ff027819 */ /* 0x000fe40000011600 */
[----:B------:R-:W-:Y:S02]  /*2a6c0*/  LOP3.LUT R10, R66, 0xff, RZ, 0xc0, !PT ;  /* 0x000000ff420a7812 */ /* 0x000fe400078ec0ff */
[----:B------:R-:W-:Y:S02]  /*2a6d0*/  LOP3.LUT R11, R0, 0xff, RZ, 0xc0, !PT ;  /* 0x000000ff000b7812 */ /* 0x000fe400078ec0ff */
[----:B------:R-:W-:Y:S02]  /*2a6e0*/  SHF.R.U32.HI R9, RZ, 0x8, R3 ;  /* 0x00000008ff097819 */ /* 0x000fe40000011603 */
[----:B------:R-:W-:Y:S02]  /*2a6f0*/  SHF.R.U32.HI R15, RZ, 0x10, R66 ;  /* 0x00000010ff0f7819 */ /* 0x000fe40000011642 */
[----:B------:R-:W-:Y:S02]  /*2a700*/  SHF.R.U32.HI R3, RZ, 0x18, R0 ;  /* 0x00000018ff037819 */ /* 0x000fe40000011600 */
[----:B------:R-:W-:Y:S02]  /*2a710*/  LOP3.LUT R0, R2, 0xff, RZ, 0xc0, !PT ;  /* 0x000000ff02007812 */ /* 0x000fe400078ec0ff */
[----:B------:R-:W-:Y:S02]  /*2a720*/  PRMT R2, R10, 0x5410, R8 ;  /* 0x000054100a027816 */ /* 0x000fe40000000008 */
[----:B------:R-:W-:Y:S02]  /*2a730*/  PRMT R8, R11, 0x5410, R9 ;  /* 0x000054100b087816 */ /* 0x000fe40000000009 */
[----:B------:R-:W-:Y:S02]  /*2a740*/  SHF.R.U32.HI R14, RZ, 0x18, R66 ;  /* 0x00000018ff0e7819 */ /* 0x000fe40000011642 */
[----:B------:R-:W-:Y:S02]  /*2a750*/  LOP3.LUT R11, R15, 0xff, RZ, 0xc0, !PT ;  /* 0x000000ff0f0b7812 */ /* 0x000fe400078ec0ff */
[----:B------:R-:W-:Y:S02]  /*2a760*/  PRMT R3, R0, 0x5410, R3 ;  /* 0x0000541000037816 */ /* 0x000fe40000000003 */
[----:B------:R-:W-:Y:S02]  /*2a770*/  PRMT R11, R11, 0x5410, R14 ;  /* 0x000054100b0b7816 */ /* 0x000fe4000000000e */
[----:B------:R-:W-:Y:S02]  /*2a780*/  LOP3.LUT R5, R154, R5, RZ, 0xc0, !PT ;  /* 0x000000059a057212 */ /* 0x000fe400078ec0ff */
[----:B------:R-:W-:Y:S02]  /*2a790*/  LOP3.LUT R7, R135, R7, RZ, 0xc0, !PT ;  /* 0x0000000787077212 */ /* 0x000fe400078ec0ff */
[--C-:B------:R-:W-:Y:S02]  /*2a7a0*/  HSET2.LE.AND R2, R2, R97.reuse, PT ;  /* 0x0000006102027233 */ /* 0x100fe40003803000 */
[--C-:B------:R-:W-:Y:S02]  /*2a7b0*/  HSET2.LE.AND R0, R8, R97.reuse, PT ;  /* 0x0000006108007233 */ /* 0x100fe40003803000 */
[--C-:B------:R-:W-:Y:S01]  /*2a7c0*/  HSET2.LE.AND R3, R3, R97.reuse, PT ;  /* 0x0000006103037233 */ /* 0x100fe20003803000 */
[C---:B----4-:R-:W-:Y:S05]  /*2a7d0*/  HMMA.16816.F32.BF16 R64, R4.reuse, R16, R92 ;  /* 0x000000100440723c */ /* 0x050fea000004185c */
[--C-:B------:R-:W-:Y:S01]  /*2a7e0*/  HSET2.LE.AND R11, R11, R97.reuse, PT ;  /* 0x000000610b0b7233 */ /* 0x100fe20003803000 */
[C---:B------:R-:W-:Y:S05]  /*2a7f0*/  HMMA.16816.F32.BF16 R88, R4.reuse, R18, R88 ;  /* 0x000000120458723c */ /* 0x040fea0000041858 */
[----:B------:R-:W-:Y:S01]  /*2a800*/  LOP3.LUT R8, R169, R0, RZ, 0xc0, !PT ;  /* 0x00000000a9087212 */ /* 0x000fe200078ec0ff */
[C---:B-1----:R-:W-:Y:S05]  /*2a810*/  HMMA.16816.F32.BF16 R84, R4.reuse, R20, R84 ;  /* 0x000000140454723c */ /* 0x042fea0000041854 */
[----:B------:R-:W-:Y:S01]  /*2a820*/  LOP3.LUT R10, R160, R2, RZ, 0xc0, !PT ;  /* 0x00000002a00a7212 */ /* 0x000fe200078ec0ff */
[----:B------:R-:W-:Y:S05]  /*2a830*/  HMMA.16816.F32.BF16 R68, R4, R22, R68 ;  /* 0x000000160444723c */ /* 0x000fea0000041844 */
[----:B------:R-:W-:Y:S02]  /*2a840*/  LOP3.LUT R9, R167, R3, RZ, 0xc0, !PT ;  /* 0x00000003a7097212 */ /* 0x000fe400078ec0ff */
[----:B------:R-:W-:Y:S04]  /*2a850*/  LOP3.LUT R11, R153, R11, RZ, 0xc0, !PT ;  /* 0x0000000b990b7212 */ /* 0x000fe800078ec0ff */
[----:B------:R-:W-:Y:S02]  /*2a860*/  LOP3.LUT R2, R50, 0xffff, RZ, 0xc0, !PT ;  /* 0x0000ffff32027812 */ /* 0x000fe400078ec0ff */
[-C--:B------:R-:W-:Y:S01]  /*2a870*/  LOP3.LUT R0, R51, R99.reuse, R108, 0x96, !PT ;  /* 0x0000006333007212 */ /* 0x080fe200078e966c */
[C---:B------:R-:W-:Y:S05]  /*2a880*/  HMMA.16816.F32.BF16 R36, R8.reuse, R16, R76 ;  /* 0x000000100824723c */ /* 0x040fea000004184c */
[----:B------:R-:W-:Y:S01]  /*2a890*/  SHF.R.U32.HI R3, RZ, 0x10, R50 ;  /* 0x00000010ff037819 */ /* 0x000fe20000011632 */
[C---:B------:R-:W-:Y:S01]  /*2a8a0*/  HMMA.16816.F32.BF16 R72, R8.reuse, R18, R72 ;  /* 0x000000120848723c */ /* 0x040fe20000041848 */
[----:B------:R-:W1:Y:S04]  /*2a8b0*/  LDSM.16.MT88.4 R16, [R223+0x4c00] ;  /* 0x004c0000df10783b */ /* 0x000e680000004200 */
[----:B------:R-:W-:Y:S01]  /*2a8c0*/  SHF.R.U32.HI R5, RZ, 0x8, R2 ;  /* 0x00000008ff057819 */ /* 0x000fe20000011602 */
[C---:B------:R-:W-:Y:S05]  /*2a8d0*/  HMMA.16816.F32.BF16 R32, R8.reuse, R20, R32 ;  /* 0x000000140820723c */ /* 0x040fea0000041820 */
[C---:B------:R-:W-:Y:S01]  /*2a8e0*/  LOP3.LUT R2, R0.reuse, 0xffff, RZ, 0xc0, !PT ;  /* 0x0000ffff00027812 */ /* 0x040fe200078ec0ff */
[----:B------:R-:W-:Y:S01]  /*2a8f0*/  HMMA.16816.F32.BF16 R60, R8, R22, R60 ;  /* 0x00000016083c723c */ /* 0x000fe2000004183c */
[----:B------:R-:W3:Y:S04]  /*2a900*/  LDSM.16.MT88.4 R20, [R226+0x5000] ;  /* 0x00500000e214783b */ /* 0x000ee80000004200 */
[----:B------:R-:W-:Y:S02]  /*2a910*/  LOP3.LUT R4, R3, 0xff, RZ, 0xc0, !PT ;  /* 0x000000ff03047812 */ /* 0x000fe400078ec0ff */
[----:B------:R-:W-:Y:S04]  /*2a920*/  SHF.R.U32.HI R3, RZ, 0x10, R0 ;  /* 0x00000010ff037819 */ /* 0x000fe80000011600 */
[----:B------:R-:W-:Y:S02]  /*2a930*/  LOP3.LUT R14, R0, 0xff, RZ, 0xc0, !PT ;  /* 0x000000ff000e7812 */ /* 0x000fe400078ec0ff */
[----:B------:R-:W-:Y:S02]  /*2a940*/  SHF.R.U32.HI R2, RZ, 0x8, R2 ;  /* 0x00000008ff027819 */ /* 0x000fe40000011602 */
[----:B------:R-:W-:Y:S02]  /*2a950*/  LOP3.LUT R6, R50, 0xff, RZ, 0xc0, !PT ;  /* 0x000000ff32067812 */ /* 0x000fe400078ec0ff */
[----:B------:R-:W-:Y:S02]  /*2a960*/  SHF.R.U32.HI R7, RZ, 0x18, R0 ;  /* 0x00000018ff077819 */ /* 0x000fe40000011600 */
[----:B------:R-:W-:Y:S02]  /*2a970*/  SHF.R.U32.HI R15, RZ, 0x18, R50 ;  /* 0x00000018ff0f7819 */ /* 0x000fe40000011632 */
[----:B------:R-:W-:Y:S02]  /*2a980*/  LOP3.LUT R0, R3, 0xff, RZ, 0xc0, !PT ;  /* 0x000000ff03007812 */ /* 0x000fe400078ec0ff */
[----:B------:R-:W-:Y:S02]  /*2a990*/  PRMT R2, R14, 0x5410, R2 ;  /* 0x000054100e027816 */ /* 0x000fe40000000002 */
[----:B------:R-:W-:Y:S02]  /*2a9a0*/  PRMT R3, R6, 0x5410, R5 ;  /* 0x0000541006037816 */ /* 0x000fe40000000005 */
[----:B------:R-:W-:Y:S02]  /*2a9b0*/  PRMT R4, R4, 0x5410, R15 ;  /* 0x0000541004047816 */ /* 0x000fe4000000000f */
[----:B------:R-:W-:Y:S02]  /*2a9c0*/  PRMT R0, R0, 0x5410, R7 ;  /* 0x0000541000007816 */ /* 0x000fe40000000007 */
[--C-:B------:R-:W-:Y:S02]  /*2a9d0*/  HSET2.LE.AND R2, R2, R97.reuse, PT ;  /* 0x0000006102027233 */ /* 0x100fe40003803000 */
[--C-:B------:R-:W-:Y:S02]  /*2a9e0*/  HSET2.LE.AND R3, R3, R97.reuse, PT ;  /* 0x0000006103037233 */ /* 0x100fe40003803000 */
[--C-:B------:R-:W-:Y:S02]  /*2a9f0*/  HSET2.LE.AND R5, R0, R97.reuse, PT ;  /* 0x0000006100057233 */ /* 0x100fe40003803000 */
[--C-:B------:R-:W-:Y:S02]  /*2aa00*/  HSET2.LE.AND R7, R4, R97.reuse, PT ;  /* 0x0000006104077233 */ /* 0x100fe40003803000 */
[----:B------:R-:W-:Y:S02]  /*2aa10*/  LOP3.LUT R0, R59, R99, R122, 0x96, !PT ;  /* 0x000000633b007212 */ /* 0x000fe400078e967a */
[----:B------:R-:W-:Y:S02]  /*2aa20*/  LOP3.LUT R4, R148, R2, RZ, 0xc0, !PT ;  /* 0x0000000294047212 */ /* 0x000fe400078ec0ff */
        /* <DEDUP_REMOVED lines=13> */
[----:B------:R-:W-:Y:S02]  /*2ab00*/  LOP3.LUT R5, R143, R5, RZ, 0xc0, !PT ;  /* 0x000000058f057212 */ /* 0x000fe400078ec0ff */
[----:B------:R-:W-:Y:S02]  /*2ab10*/  LOP3.LUT R7, R103, R7, RZ, 0xc0, !PT ;  /* 0x0000000767077212 */ /* 0x000fe400078ec0ff */
[----:B------:R-:W-:Y:S02]  /*2ab20*/  SHF.R.U32.HI R14, RZ, 0x18, R58 ;  /* 0x00000018ff0e7819 */ /* 0x000fe4000001163a */
[----:B------:R-:W-:Y:S02]  /*2ab30*/  LOP3.LUT R11, R15, 0xff, RZ, 0xc0, !PT ;  /* 0x000000ff0f0b7812 */ /* 0x000fe400078ec0ff */
[----:B------:R-:W-:Y:S01]  /*2ab40*/  PRMT R3, R0, 0x5410, R3 ;  /* 0x0000541000037816 */ /* 0x000fe20000000003 */
[C---:B--2---:R-:W-:Y:S05]  /*2ab50*/  HMMA.16816.F32.BF16 R64, R4.reuse, R24, R64 ;  /* 0x000000180440723c */ /* 0x044fea0000041840 */
[--C-:B------:R-:W-:Y:S01]  /*2ab60*/  HSET2.LE.AND R2, R2, R97.reuse, PT ;  /* 0x0000006102027233 */ /* 0x100fe20003803000 */
[C---:B------:R-:W-:Y:S05]  /*2ab70*/  HMMA.16816.F32.BF16 R88, R4.reuse, R26, R88 ;  /* 0x0000001a0458723c */ /* 0x040fea0000041858 */
[----:B------:R-:W-:Y:S01]  /*2ab80*/  PRMT R11, R11, 0x5410, R14 ;  /* 0x000054100b0b7816 */ /* 0x000fe2000000000e */
[C---:B-1----:R-:W-:Y:S05]  /*2ab90*/  HMMA.16816.F32.BF16 R84, R4.reuse, R16, R84 ;  /* 0x000000100454723c */ /* 0x042fea0000041854 */
[--C-:B------:R-:W-:Y:S01]  /*2aba0*/  HSET2.LE.AND R0, R8, R97.reuse, PT ;  /* 0x0000006108007233 */ /* 0x100fe20003803000 */
[----:B------:R-:W-:Y:S05]  /*2abb0*/  HMMA.16816.F32.BF16 R68, R4, R18, R68 ;  /* 0x000000120444723c */ /* 0x000fea0000041844 */
[--C-:B------:R-:W-:Y:S02]  /*2abc0*/  HSET2.LE.AND R3, R3, R97.reuse, PT ;  /* 0x0000006103037233 */ /* 0x100fe40003803000 */
[--C-:B------:R-:W-:Y:S04]  /*2abd0*/  HSET2.LE.AND R11, R11, R97.reuse, PT ;  /* 0x000000610b0b7233 */ /* 0x100fe80003803000 */
[----:B------:R-:W-:Y:S02]  /*2abe0*/  LOP3.LUT R10, R165, R2, RZ, 0xc0, !PT ;  /* 0x00000002a50a7212 */ /* 0x000fe400078ec0ff */
[----:B------:R-:W-:Y:S02]  /*2abf0*/  LOP3.LUT R8, R166, R0, RZ, 0xc0, !PT ;  /* 0x00000000a6087212 */ /* 0x000fe400078ec0ff */
[----:B------:R-:W-:Y:S02]  /*2ac00*/  LOP3.LUT R2, R42, 0xffff, RZ, 0xc0, !PT ;  /* 0x0000ffff2a027812 */ /* 0x000fe400078ec0ff */
[----:B------:R-:W-:Y:S02]  /*2ac10*/  LOP3.LUT R0, R43, R101, R98, 0x96, !PT ;  /* 0x000000652b007212 */ /* 0x000fe400078e9662 */
[----:B------:R-:W-:Y:S02]  /*2ac20*/  LOP3.LUT R9, R164, R3, RZ, 0xc0, !PT ;  /* 0x00000003a4097212 */ /* 0x000fe400078ec0ff */
[----:B------:R-:W-:Y:S02]  /*2ac30*/  LOP3.LUT R11, R129, R11, RZ, 0xc0, !PT ;  /* 0x0000000b810b7212 */ /* 0x000fe400078ec0ff */
[----:B------:R-:W-:Y:S02]  /*2ac40*/  SHF.R.U32.HI R3, RZ, 0x10, R42 ;  /* 0x00000010ff037819 */ /* 0x000fe4000001162a */
[----:B------:R-:W-:Y:S02]  /*2ac50*/  SHF.R.U32.HI R5, RZ, 0x8, R2 ;  /* 0x00000008ff057819 */ /* 0x000fe40000011602 */
[C---:B------:R-:W-:Y:S01]  /*2ac60*/  LOP3.LUT R2, R0.reuse, 0xffff, RZ, 0xc0, !PT ;  /* 0x0000ffff00027812 */ /* 0x040fe200078ec0ff */
[C---:B------:R-:W-:Y:S05]  /*2ac70*/  HMMA.16816.F32.BF16 R36, R8.reuse, R24, R36 ;  /* 0x000000180824723c */ /* 0x040fea0000041824 */
[----:B------:R-:W-:Y:S01]  /*2ac80*/  LOP3.LUT R4, R3, 0xff, RZ, 0xc0, !PT ;  /* 0x000000ff03047812 */ /* 0x000fe200078ec0ff */
[C---:B------:R-:W-:Y:S01]  /*2ac90*/  HMMA.16816.F32.BF16 R72, R8.reuse, R26, R72 ;  /* 0x0000001a0848723c */ /* 0x040fe20000041848 */
[----:B------:R-:W1:Y:S04]  /*2aca0*/  LDSM.16.MT88.4 R24, [R223+0x5000] ;  /* 0x00500000df18783b */ /* 0x000e680000004200 */
[----:B------:R-:W-:Y:S01]  /*2acb0*/  SHF.R.U32.HI R3, RZ, 0x10, R0 ;  /* 0x00000010ff037819 */ /* 0x000fe20000011600 */
[C---:B------:R-:W-:Y:S05]  /*2acc0*/  HMMA.16816.F32.BF16 R32, R8.reuse, R16, R32 ;  /* 0x000000100820723c */ /* 0x040fea0000041820 */
[----:B------:R-:W-:Y:S01]  /*2acd0*/  LOP3.LUT R14, R0, 0xff, RZ, 0xc0, !PT ;  /* 0x000000ff000e7812 */ /* 0x000fe200078ec0ff */
[----:B------:R-:W-:Y:S01]  /*2ace0*/  HMMA.16816.F32.BF16 R60, R8, R18, R60 ;  /* 0x00000012083c723c */ /* 0x000fe2000004183c */
[----:B------:R-:W-:Y:S04]  /*2acf0*/  LDSM.16.MT88.4 R16, [R226+0x5400] ;  /* 0x00540000e210783b */ /* 0x000fe80000004200 */
[----:B------:R-:W-:Y:S02]  /*2ad00*/  SHF.R.U32.HI R2, RZ, 0x8, R2 ;  /* 0x00000008ff027819 */ /* 0x000fe40000011602 */
[----:B------:R-:W-:Y:S04]  /*2ad10*/  LOP3.LUT R6, R42, 0xff, RZ, 0xc0, !PT ;  /* 0x000000ff2a067812 */ /* 0x000fe800078ec0ff */
        /* <DEDUP_REMOVED lines=35> */
[C---:B---3--:R-:W-:Y:S05]  /*2af50*/  HMMA.16816.F32.BF16 R64, R4.reuse, R20, R64 ;  /* 0x000000140440723c */ /* 0x048fea0000041840 */
        /* <DEDUP_REMOVED lines=10> */
[C---:B------:R-:W-:Y:S01]  /*2b000*/  HMMA.16816.F32.BF16 R76, R8.reuse, R20, R36 ;  /* 0x00000014084c723c */ /* 0x040fe20000041824 */
[----:B------:R-:W1:Y:S04]  /*2b010*/  LDSM.16.MT88.4 R36, [R223+0x5400] ;  /* 0x00540000df24783b */ /* 0x000e680000004200 */
[----:B------:R-:W-:Y:S01]  /*2b020*/  SHF.R.U32.HI R3, RZ, 0x10, R40 ;  /* 0x00000010ff037819 */ /* 0x000fe20000011628 */
[C---:B------:R-:W-:Y:S03]  /*2b030*/  HMMA.16816.F32.BF16 R72, R8.reuse, R22, R72 ;  /* 0x000000160848723c */ /* 0x040fe60000041848 */
[----:B------:R-:W2:Y:S02]  /*2b040*/  LDSM.16.MT88.4 R20, [R226+0x5800] ;  /* 0x00580000e214783b */ /* 0x000ea40000004200 */
[----:B------:R-:W-:Y:S01]  /*2b050*/  SHF.R.U32.HI R5, RZ, 0x8, R2 ;  /* 0x00000008ff057819 */ /* 0x000fe20000011602 */
[C---:B------:R-:W-:Y:S05]  /*2b060*/  HMMA.16816.F32.BF16 R32, R8.reuse, R24, R32 ;  /* 0x000000180820723c */ /* 0x040fea0000041820 */
[C---:B------:R-:W-:Y:S01]  /*2b070*/  LOP3.LUT R2, R0.reuse, 0xffff, RZ, 0xc0, !PT ;  /* 0x0000ffff00027812 */ /* 0x040fe200078ec0ff */
[----:B------:R-:W-:Y:S05]  /*2b080*/  HMMA.16816.F32.BF16 R60, R8, R26, R60 ;  /* 0x0000001a083c723c */ /* 0x000fea000004183c */
[----:B------:R-:W-:Y:S02]  /*2b090*/  LOP3.LUT R4, R3, 0xff, RZ, 0xc0, !PT ;  /* 0x000000ff03047812 */ /* 0x000fe400078ec0ff */
[----:B------:R-:W-:Y:S04]  /*2b0a0*/  SHF.R.U32.HI R3, RZ, 0x10, R0 ;  /* 0x00000010ff037819 */ /* 0x000fe80000011600 */
[----:B------:R-:W-:Y:S02]  /*2b0b0*/  LOP3.LUT R14, R0, 0xff, RZ, 0xc0, !PT ;  /* 0x000000ff000e7812 */ /* 0x000fe400078ec0ff */
[----:B------:R-:W-:Y:S02]  /*2b0c0*/  SHF.R.U32.HI R2, RZ, 0x8, R2 ;  /* 0x00000008ff027819 */ /* 0x000fe40000011602 */
[----:B------:R-:W-:Y:S02]  /*2b0d0*/  LOP3.LUT R6, R40, 0xff, RZ, 0xc0, !PT ;  /* 0x000000ff28067812 */ /* 0x000fe400078ec0ff */
[----:B------:R-:W-:Y:S02]  /*2b0e0*/  SHF.R.U32.HI R7, RZ, 0x18, R0 ;  /* 0x00000018ff077819 */ /* 0x000fe40000011600 */
[----:B------:R-:W-:Y:S02]  /*2b0f0*/  SHF.R.U32.HI R15, RZ, 0x18, R40 ;  /* 0x00000018ff0f7819 */ /* 0x000fe40000011628 */
[----:B------:R-:W-:Y:S01]  /*2b100*/  LOP3.LUT R0, R3, 0xff, RZ, 0xc0, !PT ;  /* 0x000000ff03007812 */ /* 0x000fe200078ec0ff */
[----:B------:R-:W3:Y:S01]  /*2b110*/  LDSM.16.MT88.4 R40, [R223+0x5800] ;  /* 0x00580000df28783b */ /* 0x000ee20000004200 */
        /* <DEDUP_REMOVED lines=14> */
[--C-:B------:R-:W-:Y:S02]  /*2b200*/  SHF.R.U32.HI R2, RZ, 0x10, R0.reuse ;  /* 0x00000010ff027819 */ /* 0x100fe40000011600 */
[----:B------:R-:W-:Y:S02]  /*2b210*/  LOP3.LUT R10, R54, 0xff, RZ, 0xc0, !PT ;  /* 0x000000ff360a7812 */ /* 0x000fe400078ec0ff */
[----:B------:R-:W-:Y:S02]  /*2b220*/  SHF.R.U32.HI R9, RZ, 0x8, R3 ;  /* 0x00000008ff097819 */ /* 0x000fe40000011603 */
[----:B------:R-:W-:Y:S02]  /*2b230*/  LOP3.LUT R11, R0, 0xff, RZ, 0xc0, !PT ;  /* 0x000000ff000b7812 */ /* 0x000fe400078ec0ff */
[----:B------:R-:W-:Y:S02]  /*2b240*/  SHF.R.U32.HI R3, RZ, 0x18, R0 ;  /* 0x00000018ff037819 */ /* 0x000fe40000011600 */
[----:B------:R-:W-:Y:S02]  /*2b250*/  LOP3.LUT R0, R2, 0xff, RZ, 0xc0, !PT ;  /* 0x000000ff02007812 */ /* 0x000fe400078ec0ff */
[----:B------:R-:W-:Y:S02]  /*2b260*/  PRMT R2, R10, 0x5410, R8 ;  /* 0x000054100a027816 */ /* 0x000fe40000000008 */
[----:B------:R-:W-:Y:S02]  /*2b270*/  LOP3.LUT R5, R140, R5, RZ, 0xc0, !PT ;  /* 0x000000058c057212 */ /* 0x000fe400078ec0ff */
[----:B------:R-:W-:Y:S02]  /*2b280*/  LOP3.LUT R7, R105, R7, RZ, 0xc0, !PT ;  /* 0x0000000769077212 */ /* 0x000fe400078ec0ff */
[----:B------:R-:W-:Y:S02]  /*2b290*/  PRMT R8, R11, 0x5410, R9 ;  /* 0x000054100b087816 */ /* 0x000fe40000000009 */
[----:B------:R-:W-:Y:S02]  /*2b2a0*/  PRMT R3, R0, 0x5410, R3 ;  /* 0x0000541000037816 */ /* 0x000fe40000000003 */
[--C-:B------:R-:W-:Y:S01]  /*2b2b0*/  SHF.R.U32.HI R15, RZ, 0x10, R54.reuse ;  /* 0x00000010ff0f7819 */ /* 0x100fe20000011636 */
[C---:B-1----:R-:W-:Y:S05]  /*2b2c0*/  HMMA.16816.F32.BF16 R24, R4.reuse, R38, R68 ;  /* 0x000000260418723c */ /* 0x042fea0000041844 */
[--C-:B------:R-:W-:Y:S01]  /*2b2d0*/  HSET2.LE.AND R2, R2, R97.reuse, PT ;  /* 0x0000006102027233 */ /* 0x100fe20003803000 */
[C---:B------:R-:W-:Y:S05]  /*2b2e0*/  HMMA.16816.F32.BF16 R64, R4.reuse, R16, R64 ;  /* 0x000000100440723c */ /* 0x040fea0000041840 */
[----:B------:R-:W-:Y:S01]  /*2b2f0*/  SHF.R.U32.HI R14, RZ, 0x18, R54 ;  /* 0x00000018ff0e7819 */ /* 0x000fe20000011636 */
[C---:B------:R-:W-:Y:S05]  /*2b300*/  HMMA.16816.F32.BF16 R56, R4.reuse, R18, R56 ;  /* 0x000000120438723c */ /* 0x040fea0000041838 */
[--C-:B------:R-:W-:Y:S01]  /*2b310*/  HSET2.LE.AND R0, R8, R97.reuse, PT ;  /* 0x0000006108007233 */ /* 0x100fe20003803000 */
[----:B------:R-:W-:Y:S05]  /*2b320*/  HMMA.16816.F32.BF16 R52, R4, R36, R84 ;  /* 0x000000240434723c */ /* 0x000fea0000041854 */
[--C-:B------:R-:W-:Y:S02]  /*2b330*/  HSET2.LE.AND R3, R3, R97.reuse, PT ;  /* 0x0000006103037233 */ /* 0x100fe40003803000 */
[----:B------:R-:W-:Y:S04]  /*2b340*/  LOP3.LUT R11, R15, 0xff, RZ, 0xc0, !PT ;  /* 0x000000ff0f0b7812 */ /* 0x000fe800078ec0ff */
[----:B------:R-:W-:Y:S02]  /*2b350*/  LOP3.LUT R10, R157, R2, RZ, 0xc0, !PT ;  /* 0x000000029d0a7212 */ /* 0x000fe400078ec0ff */
[----:B------:R-:W-:Y:S02]  /*2b360*/  LOP3.LUT R8, R161, R0, RZ, 0xc0, !PT ;  /* 0x00000000a1087212 */ /* 0x000fe400078ec0ff */
[----:B------:R-:W-:Y:S02]  /*2b370*/  LOP3.LUT R2, R28, 0xffff, RZ, 0xc0, !PT ;  /* 0x0000ffff1c027812 */ /* 0x000fe400078ec0ff */
[----:B------:R-:W-:Y:S02]  /*2b380*/  LOP3.LUT R9, R150, R3, RZ, 0xc0, !PT ;  /* 0x0000000396097212 */ /* 0x000fe400078ec0ff */
[----:B------:R-:W-:Y:S02]  /*2b390*/  LOP3.LUT R0, R29, R101, R100, 0x96, !PT ;  /* 0x000000651d007212 */ /* 0x000fe400078e9664 */
        /* <DEDUP_REMOVED lines=9> */
[----:B------:R-:W-:Y:S02]  /*2b430*/  LOP3.LUT R6, R28, 0xff, RZ, 0xc0, !PT ;  /* 0x000000ff1c067812 */ /* 0x000fe400078ec0ff */
[----:B------:R-:W-:Y:S02]  /*2b440*/  SHF.R.U32.HI R7, RZ, 0x18, R28 ;  /* 0x00000018ff077819 */ /* 0x000fe4000001161c */
[----:B------:R-:W-:Y:S02]  /*2b450*/  SHF.R.U32.HI R14, RZ, 0x18, R0 ;  /* 0x00000018ff0e7819 */ /* 0x000fe40000011600 */
[----:B------:R-:W-:Y:S02]  /*2b460*/  LOP3.LUT R3, R3, 0xff, RZ, 0xc0, !PT ;  /* 0x000000ff03037812 */ /* 0x000fe400078ec0ff */
[----:B------:R-:W-:Y:S02]  /*2b470*/  LOP3.LUT R11, R145, R11, RZ, 0xc0, !PT ;  /* 0x0000000b910b7212 */ /* 0x000fe400078ec0ff */
[----:B------:R-:W-:Y:S02]  /*2b480*/  PRMT R2, R15, 0x5410, R2 ;  /* 0x000054100f027816 */ /* 0x000fe40000000002 */
[----:B------:R-:W-:Y:S02]  /*2b490*/  PRMT R4, R6, 0x5410, R4 ;  /* 0x0000541006047816 */ /* 0x000fe40000000004 */
[----:B------:R-:W-:Y:S01]  /*2b4a0*/  PRMT R7, R5, 0x5410, R7 ;  /* 0x0000541005077816 */ /* 0x000fe20000000007 */
[C---:B------:R-:W-:Y:S05]  /*2b4b0*/  HMMA.16816.F32.BF16 R76, R8.reuse, R16, R76 ;  /* 0x00000010084c723c */ /* 0x040fea000004184c */
[----:B------:R-:W-:Y:S01]  /*2b4c0*/  PRMT R5, R3, 0x5410, R14 ;  /* 0x0000541003057816 */ /* 0x000fe2000000000e */
[C---:B------:R-:W-:Y:S05]  /*2b4d0*/  HMMA.16816.F32.BF16 R72, R8.reuse, R18, R72 ;  /* 0x000000120848723c */ /* 0x040fea0000041848 */
[--C-:B------:R-:W-:Y:S01]  /*2b4e0*/  HSET2.LE.AND R2, R2, R97.reuse, PT ;  /* 0x0000006102027233 */ /* 0x100fe20003803000 */
[C---:B------:R-:W-:Y:S05]  /*2b4f0*/  HMMA.16816.F32.BF16 R32, R8.reuse, R36, R32 ;  /* 0x000000240820723c */ /* 0x040fea0000041820 */
[--C-:B------:R-:W-:Y:S01]  /*2b500*/  HSET2.LE.AND R3, R4, R97.reuse, PT ;  /* 0x0000006104037233 */ /* 0x100fe20003803000 */
[----:B------:R-:W-:Y:S05]  /*2b510*/  HMMA.16816.F32.BF16 R60, R8, R38, R60 ;  /* 0x00000026083c723c */ /* 0x000fea000004183c */
[----:B------:R-:W-:Y:S02]  /*2b520*/  LOP3.LUT R0, R49, R101, R104, 0x96, !PT ;  /* 0x0000006531007212 */ /* 0x000fe400078e9668 */
[--C-:B------:R-:W-:Y:S04]  /*2b530*/  HSET2.LE.AND R5, R5, R97.reuse, PT ;  /* 0x0000006105057233 */ /* 0x100fe80003803000 */
[--C-:B------:R-:W-:Y:S02]  /*2b540*/  HSET2.LE.AND R7, R7, R97.reuse, PT ;  /* 0x0000006107077233 */ /* 0x100fe40003803000 */
[----:B------:R-:W-:Y:S02]  /*2b550*/  LOP3.LUT R14, R48, 0xffff, RZ, 0xc0, !PT ;  /* 0x0000ffff300e7812 */ /* 0x000fe400078ec0ff */
[----:B------:R-:W-:Y:S02]  /*2b560*/  LOP3.LUT R4, R119, R2, RZ, 0xc0, !PT ;  /* 0x0000000277047212 */ /* 0x000fe400078ec0ff */
[----:B------:R-:W-:Y:S02]  /*2b570*/  LOP3.LUT R6, R113, R3, RZ, 0xc0, !PT ;  /* 0x0000000371067212 */ /* 0x000fe400078ec0ff */
[----:B------:R-:W-:Y:S02]  /*2b580*/  LOP3.LUT R2, R0, 0xffff, RZ, 0xc0, !PT ;  /* 0x0000ffff00027812 */ /* 0x000fe400078ec0ff */
[----:B------:R-:W-:Y:S02]  /*2b590*/  LOP3.LUT R5, R116, R5, RZ, 0xc0, !PT ;  /* 0x0000000574057212 */ /* 0x000fe400078ec0ff */
[----:B------:R-:W-:Y:S02]  /*2b5a0*/  LOP3.LUT R7, R109, R7, RZ, 0xc0, !PT ;  /* 0x000000076d077212 */ /* 0x000fe400078ec0ff */
[----:B------:R-:W-:Y:S02]  /*2b5b0*/  SHF.R.U32.HI R3, RZ, 0x10, R0 ;  /* 0x00000010ff037819 */ /* 0x000fe40000011600 */
[----:B------:R-:W-:Y:S02]  /*2b5c0*/  LOP3.LUT R17, R48, 0xff, RZ, 0xc0, !PT ;  /* 0x000000ff30117812 */ /* 0x000fe400078ec0ff */
[----:B------:R-:W-:Y:S01]  /*2b5d0*/  SHF.R.U32.HI R8, RZ, 0x8, R14 ;  /* 0x00000008ff087819 */ /* 0x000fe2000001160e */
[C---:B--2---:R-:W-:Y:S05]  /*2b5e0*/  HMMA.16816.F32.BF16 R68, R4.reuse, R20, R64 ;  /* 0x000000140444723c */ /* 0x044fea0000041840 */
[----:B------:R-:W-:Y:S01]  /*2b5f0*/  LOP3.LUT R11, R0, 0xff, RZ, 0xc0, !PT ;  /* 0x000000ff000b7812 */ /* 0x000fe200078ec0ff */
[C---:B---3--:R-:W-:Y:S01]  /*2b600*/  HMMA.16816.F32.BF16 R64, R4.reuse, R42, R24 ;  /* 0x0000002a0440723c */ /* 0x048fe20000041818 */
[----:B------:R-:W1:Y:S04]  /*2b610*/  LDSM.16.MT88.4 R24, [R226+0x5c00] ;  /* 0x005c0000e218783b */ /* 0x000e680000004200 */
[----:B------:R-:W-:Y:S01]  /*2b620*/  SHF.R.U32.HI R2, RZ, 0x8, R2 ;  /* 0x00000008ff027819 */ /* 0x000fe20000011602 */
[C---:B------:R-:W-:Y:S05]  /*2b630*/  HMMA.16816.F32.BF16 R56, R4.reuse, R22, R56 ;  /* 0x000000160438723c */ /* 0x040fea0000041838 */
[----:B------:R-:W-:Y:S01]  /*2b640*/  SHF.R.U32.HI R10, RZ, 0x18, R0 ;  /* 0x00000018ff0a7819 */ /* 0x000fe20000011600 */
[----:B------:R-:W-:Y:S05]  /*2b650*/  HMMA.16816.F32.BF16 R52, R4, R40, R52 ;  /* 0x000000280434723c */ /* 0x000fea0000041834 */
[----:B------:R-:W-:Y:S02]  /*2b660*/  LOP3.LUT R0, R3, 0xff, RZ, 0xc0, !PT ;  /* 0x000000ff03007812 */ /* 0x000fe400078ec0ff */
[----:B------:R-:W-:Y:S04]  /*2b670*/  PRMT R3, R17, 0x5410, R8 ;  /* 0x0000541011037816 */ /* 0x000fe80000000008 */
[----:B------:R-:W-:Y:S02]  /*2b680*/  SHF.R.U32.HI R15, RZ, 0x10, R48 ;  /* 0x00000010ff0f7819 */ /* 0x000fe40000011630 */
[----:B------:R-:W-:Y:S02]  /*2b690*/  PRMT R2, R11, 0x5410, R2 ;  /* 0x000054100b027816 */ /* 0x000fe40000000002 */
[--C-:B------:R-:W-:Y:S02]  /*2b6a0*/  HSET2.LE.AND R3, R3, R97.reuse, PT ;  /* 0x0000006103037233 */ /* 0x100fe40003803000 */
[----:B------:R-:W-:Y:S02]  /*2b6b0*/  SHF.R.U32.HI R16, RZ, 0x18, R48 ;  /* 0x00000018ff107819 */ /* 0x000fe40000011630 */
[----:B------:R-:W-:Y:S02]  /*2b6c0*/  LOP3.LUT R9, R15, 0xff, RZ, 0xc0, !PT ;  /* 0x000000ff0f097812 */ /* 0x000fe400078ec0ff */
[----:B------:R-:W-:Y:S02]  /*2b6d0*/  PRMT R8, R0, 0x5410, R10 ;  /* 0x0000541000087816 */ /* 0x000fe4000000000a */
[--C-:B------:R-:W-:Y:S02]  /*2b6e0*/  HSET2.LE.AND R0, R2, R97.reuse, PT ;  /* 0x0000006102007233 */ /* 0x100fe40003803000 */
[----:B------:R-:W-:Y:S02]  /*2b6f0*/  PRMT R9, R9, 0x5410, R16 ;  /* 0x0000541009097816 */ /* 0x000fe40000000010 */
[----:B------:R-:W-:Y:S02]  /*2b700*/  LOP3.LUT R18, R149, R3, RZ, 0xc0, !PT ;  /* 0x0000000395127212 */ /* 0x000fe400078ec0ff */
[--C-:B------:R-:W-:Y:S02]  /*2b710*/  HSET2.LE.AND R8, R8, R97.reuse, PT ;  /* 0x0000006108087233 */ /* 0x100fe40003803000 */
[--C-:B------:R-:W-:Y:S02]  /*2b720*/  HSET2.LE.AND R9, R9, R97.reuse, PT ;  /* 0x0000006109097233 */ /* 0x100fe40003803000 */
[----:B------:R-:W-:Y:S02]  /*2b730*/  LOP3.LUT R16, R151, R0, RZ, 0xc0, !PT ;  /* 0x0000000097107212 */ /* 0x000fe400078ec0ff */
[----:B------:R-:W-:Y:S02]  /*2b740*/  LOP3.LUT R2, R45, R99, R112, 0x96, !PT ;  /* 0x000000632d027212 */ /* 0x000fe400078e9670 */
[----:B------:R-:W-:Y:S02]  /*2b750*/  LOP3.LUT R3, R44, 0xffff, RZ, 0xc0, !PT ;  /* 0x0000ffff2c037812 */ /* 0x000fe400078ec0ff */
[C---:B------:R-:W-:Y:S02]  /*2b760*/  LOP3.LUT R4, R2.reuse, 0xffff, RZ, 0xc0, !PT ;  /* 0x0000ffff02047812 */ /* 0x040fe400078ec0ff */
[----:B------:R-:W-:Y:S02]  /*2b770*/  SHF.R.U32.HI R5, RZ, 0x8, R3 ;  /* 0x00000008ff057819 */ /* 0x000fe40000011603 */
[----:B------:R-:W-:Y:S02]  /*2b780*/  LOP3.LUT R6, R2, 0xff, RZ, 0xc0, !PT ;  /* 0x000000ff02067812 */ /* 0x000fe400078ec0ff */
[----:B------:R-:W-:Y:S02]  /*2b790*/  SHF.R.U32.HI R3, RZ, 0x8, R4 ;  /* 0x00000008ff037819 */ /* 0x000fe40000011604 */
[----:B------:R-:W-:Y:S02]  /*2b7a0*/  LOP3.LUT R7, R44, 0xff, RZ, 0xc0, !PT ;  /* 0x000000ff2c077812 */ /* 0x000fe400078ec0ff */
[----:B------:R-:W-:Y:S02]  /*2b7b0*/  LOP3.LUT R17, R147, R8, RZ, 0xc0, !PT ;  /* 0x0000000893117212 */ /* 0x000fe400078ec0ff */
[----:B------:R-:W-:Y:S02]  /*2b7c0*/  SHF.R.U32.HI R8, RZ, 0x10, R44 ;  /* 0x00000010ff087819 */ /* 0x000fe4000001162c */
[----:B------:R-:W-:Y:S02]  /*2b7d0*/  SHF.R.U32.HI R4, RZ, 0x10, R2 ;  /* 0x00000010ff047819 */ /* 0x000fe40000011602 */
[----:B------:R-:W-:Y:S02]  /*2b7e0*/  LOP3.LUT R19, R123, R9, RZ, 0xc0, !PT ;  /* 0x000000097b137212 */ /* 0x000fe400078ec0ff */
[----:B------:R-:W-:Y:S02]  /*2b7f0*/  PRMT R3, R6, 0x5410, R3 ;  /* 0x0000541006037816 */ /* 0x000fe40000000003 */
[----:B------:R-:W-:Y:S02]  /*2b800*/  PRMT R9, R7, 0x5410, R5 ;  /* 0x0000541007097816 */ /* 0x000fe40000000005 */
[----:B------:R-:W-:Y:S01]  /*2b810*/  SHF.R.U32.HI R14, RZ, 0x18, R44 ;  /* 0x00000018ff0e7819 */ /* 0x000fe2000001162c */
[C---:B------:R-:W-:Y:S05]  /*2b820*/  HMMA.16816.F32.BF16 R48, R16.reuse, R20, R76 ;  /* 0x000000141030723c */ /* 0x040fea000004184c */
[----:B------:R-:W-:Y:S01]  /*2b830*/  LOP3.LUT R6, R8, 0xff, RZ, 0xc0, !PT ;  /* 0x000000ff08067812 */ /* 0x000fe200078ec0ff */
[C---:B------:R-:W-:Y:S01]  /*2b840*/  HMMA.16816.F32.BF16 R36, R16.reuse, R22, R72 ;  /* 0x000000161024723c */ /* 0x040fe20000041848 */
[----:B------:R-:W2:Y:S04]  /*2b850*/  LDSM.16.MT88.4 R20, [R223+0x5c00] ;  /* 0x005c0000df14783b */ /* 0x000ea80000004200 */
[----:B------:R-:W-:Y:S01]  /*2b860*/  SHF.R.U32.HI R5, RZ, 0x18, R2 ;  /* 0x00000018ff057819 */ /* 0x000fe20000011602 */
[C---:B------:R-:W-:Y:S05]  /*2b870*/  HMMA.16816.F32.BF16 R32, R16.reuse, R40, R32 ;  /* 0x000000281020723c */ /* 0x040fea0000041820 */
[----:B------:R-:W-:Y:S01]  /*2b880*/  LOP3.LUT R4, R4, 0xff, RZ, 0xc0, !PT ;  /* 0x000000ff04047812 */ /* 0x000fe200078ec0ff */
[----:B------:R-:W-:Y:S05]  /*2b890*/  HMMA.16816.F32.BF16 R16, R16, R42, R60 ;  /* 0x0000002a1010723c */ /* 0x000fea000004183c */
[--C-:B------:R-:W-:Y:S02]  /*2b8a0*/  HSET2.LE.AND R2, R3, R97.reuse, PT ;  /* 0x0000006103027233 */ /* 0x100fe40003803000 */
[----:B------:R-:W-:Y:S04]  /*2b8b0*/  LOP3.LUT R10, R46, 0xffff, RZ, 0xc0, !PT ;  /* 0x0000ffff2e0a7812 */ /* 0x000fe800078ec0ff */
[--C-:B------:R-:W-:Y:S02]  /*2b8c0*/  HSET2.LE.AND R3, R9, R97.reuse, PT ;  /* 0x0000006109037233 */ /* 0x100fe40003803000 */
[----:B------:R-:W-:Y:S02]  /*2b8d0*/  PRMT R9, R6, 0x5410, R14 ;  /* 0x0000541006097816 */ /* 0x000fe4000000000e */
[----:B------:R-:W-:Y:S02]  /*2b8e0*/  PRMT R4, R4, 0x5410, R5 ;  /* 0x0000541004047816 */ /* 0x000fe40000000005 */
[----:B------:R-:W-:Y:S02]  /*2b8f0*/  SHF.R.U32.HI R7, RZ, 0x8, R10 ;  /* 0x00000008ff077819 */ /* 0x000fe4000001160a */
[----:B------:R-:W-:Y:S02]  /*2b900*/  LOP3.LUT R8, R124, R2, RZ, 0xc0, !PT ;  /* 0x000000027c087212 */ /* 0x000fe400078ec0ff */
[----:B------:R-:W-:Y:S02]  /*2b910*/  LOP3.LUT R10, R107, R3, RZ, 0xc0, !PT ;  /* 0x000000036b0a7212 */ /* 0x000fe400078ec0ff */
[----:B------:R-:W-:Y:S02]  /*2b920*/  LOP3.LUT R11, R46, 0xff, RZ, 0xc0, !PT ;  /* 0x000000ff2e0b7812 */ /* 0x000fe400078ec0ff */
[--C-:B------:R-:W-:Y:S02]  /*2b930*/  HSET2.LE.AND R2, R4, R97.reuse, PT ;  /* 0x0000006104027233 */ /* 0x100fe40003803000 */
[--C-:B------:R-:W-:Y:S02]  /*2b940*/  HSET2.LE.AND R3, R9, R97.reuse, PT ;  /* 0x0000006109037233 */ /* 0x100fe40003803000 */
[----:B------:R-:W-:Y:S02]  /*2b950*/  PRMT R15, R11, 0x5410, R7 ;  /* 0x000054100b0f7816 */ /* 0x000fe40000000007 */
[----:B------:R-:W-:Y:S02]  /*2b960*/  LOP3.LUT R9, R132, R2, RZ, 0xc0, !PT ;  /* 0x0000000284097212 */ /* 0x000fe400078ec0ff */
[----:B------:R-:W-:Y:S02]  /*2b970*/  LOP3.LUT R11, R117, R3, RZ, 0xc0, !PT ;  /* 0x00000003750b7212 */ /* 0x000fe400078ec0ff */
[----:B------:R-:W-:Y:S02]  /*2b980*/  LOP3.LUT R0, R47, R99, R114, 0x96, !PT ;  /* 0x000000632f007212 */ /* 0x000fe400078e9672 */
[--C-:B------:R-:W-:Y:S02]  /*2b990*/  SHF.R.U32.HI R28, RZ, 0x10, R46.reuse ;  /* 0x00000010ff1c7819 */ /* 0x100fe4000001162e */
[----:B------:R-:W-:Y:S01]  /*2b9a0*/  SHF.R.U32.HI R29, RZ, 0x18, R46 ;  /* 0x00000018ff1d7819 */ /* 0x000fe2000001162e */
[C---:B-1----:R-:W-:Y:S05]  /*2b9b0*/  HMMA.16816.F32.BF16 R40, R8.reuse, R24, R68 ;  /* 0x000000180828723c */ /* 0x042fea0000041844 */
[--C-:B------:R-:W-:Y:S01]  /*2b9c0*/  SHF.R.U32.HI R6, RZ, 0x10, R0.reuse ;  /* 0x00000010ff067819 */ /* 0x100fe20000011600 */
[C---:B--2---:R-:W-:Y:S05]  /*2b9d0*/  HMMA.16816.F32.BF16 R44, R8.reuse, R20, R52 ;  /* 0x00000014082c723c */ /* 0x044fea0000041834 */
[----:B------:R-:W-:Y:S02]  /*2b9e0*/  LOP3.LUT R4, R6, 0xff, RZ, 0xc0, !PT ;  /* 0x000000ff06047812 */ /* 0x000fe400078ec0ff */
[C---:B------:R-:W-:Y:S04]  /*2b9f0*/  LOP3.LUT R5, R0.reuse, 0xffff, RZ, 0xc0, !PT ;  /* 0x0000ffff00057812 */ /* 0x040fe800078ec0ff */
[--C-:B------:R-:W-:Y:S02]  /*2ba00*/  HSET2.LE.AND R2, R15, R97.reuse, PT ;  /* 0x000000610f027233 */ /* 0x100fe40003803000 */
[----:B------:R-:W-:Y:S02]  /*2ba10*/  SHF.R.U32.HI R7, RZ, 0x18, R0 ;  /* 0x00000018ff077819 */ /* 0x000fe40000011600 */
[----:B------:R-:W-:Y:S02]  /*2ba20*/  LOP3.LUT R14, R0, 0xff, RZ, 0xc0, !PT ;  /* 0x000000ff000e7812 */ /* 0x000fe400078ec0ff */
[----:B------:R-:W-:Y:S01]  /*2ba30*/  STL.64 [R1+0x80], R40 ;  /* 0x0000802801007387 */ /* 0x000fe20000100a00 */
[----:B------:R-:W-:Y:S02]  /*2ba40*/  LOP3.LUT R6, R141, R2, RZ, 0xc0, !PT ;  /* 0x000000028d067212 */ /* 0x000fe400078ec0ff */
[----:B------:R-:W-:Y:S02]  /*2ba50*/  PRMT R3, R4, 0x5410, R7 ;  /* 0x0000541004037816 */ /* 0x000fe40000000007 */
[----:B------:R-:W-:Y:S01]  /*2ba60*/  SHF.R.U32.HI R0, RZ, 0x8, R5 ;  /* 0x00000008ff007819 */ /* 0x000fe20000011605 */
[----:B------:R1:W-:Y:S01]  /*2ba70*/  STL.64 [R1+0x88], R42 ;  /* 0x0000882a01007387 */ /* 0x0003e20000100a00 */
[----:B------:R-:W-:Y:S02]  /*2ba80*/  LOP3.LUT R7, R28, 0xff, RZ, 0xc0, !PT ;  /* 0x000000ff1c077812 */ /* 0x000fe400078ec0ff */
[----:B------:R-:W-:Y:S02]  /*2ba90*/  PRMT R0, R14, 0x5410, R0 ;  /* 0x000054100e007816 */ /* 0x000fe40000000000 */
[----:B------:R-:W-:Y:S02]  /*2baa0*/  PRMT R7, R7, 0x5410, R29 ;  /* 0x0000541007077816 */ /* 0x000fe4000000001d */
[--C-:B------:R-:W-:Y:S02]  /*2bab0*/  HSET2.LE.AND R3, R3, R97.reuse, PT ;  /* 0x0000006103037233 */ /* 0x100fe40003803000 */
[--C-:B------:R-:W-:Y:S02]  /*2bac0*/  HSET2.LE.AND R0, R0, R97.reuse, PT ;  /* 0x0000006100007233 */ /* 0x100fe40003803000 */
[----:B------:R-:W-:Y:S02]  /*2bad0*/  HSET2.LE.AND R7, R7, R97, PT ;  /* 0x0000006107077233 */ /* 0x000fe40003803000 */
[----:B------:R-:W-:Y:S02]  /*2bae0*/  LOP3.LUT R5, R152, R3, RZ, 0xc0, !PT ;  /* 0x0000000398057212 */ /* 0x000fe400078ec0ff */
[----:B------:R-:W-:Y:S01]  /*2baf0*/  LOP3.LUT R4, R155, R0, RZ, 0xc0, !PT ;  /* 0x000000009b047212 */ /* 0x000fe200078ec0ff */
[----:B------:R-:W-:Y:S01]  /*2bb00*/  VIADD R0, R187, 0xffffffff ;  /* 0xffffffffbb007836 */ /* 0x000fe20000000000 */
[----:B------:R-:W-:Y:S03]  /*2bb10*/  LOP3.LUT R7, R126, R7, RZ, 0xc0, !PT ;  /* 0x000000077e077212 */ /* 0x000fe600078ec0ff */
[----:B------:R-:W-:Y:S01]  /*2bb20*/  IMAD.MOV.U32 R187, RZ, RZ, R0 ;  /* 0x000000ffffbb7224 */ /* 0x000fe200078e0000 */
[C---:B-1----:R-:W-:Y:S06]  /*2bb30*/  HMMA.16816.F32.BF16 R40, R8.reuse, R26, R56 ;  /* 0x0000001a0828723c */ /* 0x042fec0000041838 */
[----:B------:R-:W-:Y:S11]  /*2bb40*/  HMMA.16816.F32.BF16 R8, R8, R22, R64 ;  /* 0x000000160808723c */ /* 0x000ff60000041840 */
[----:B------:R-:W-:Y:S06]  /*2bb50*/  @!UPT UIADD3 URZ, URZ, URZ, URZ ;  /* 0x0000003f3f3ff290 */ /* 0x000fec000fffe03f */
[----:B------:R-:W-:Y:S06]  /*2bb60*/  STL.64 [R1+0x70], R40 ;  /* 0x0000702801007387 */ /* 0x000fec0000100a00 */
[----:B------:R1:W-:Y:S06]  /*2bb70*/  STL.64 [R1+0x78], R42 ;  /* 0x0000782a01007387 */ /* 0x0003ec0000100a00 */
[----:B------:R-:W-:Y:S06]  /*2bb80*/  STL.64 [R1+0x60], R44 ;  /* 0x0000602c01007387 */ /* 0x000fec0000100a00 */
[----:B------:R-:W-:Y:S06]  /*2bb90*/  STL.64 [R1+0x68], R46 ;  /* 0x0000682e01007387 */ /* 0x000fec0000100a00 */
[----:B------:R-:W-:Y:S06]  /*2bba0*/  STL.64 [R1+0x50], R8 ;  /* 0x0000500801007387 */ /* 0x000fec0000100a00 */
[----:B------:R2:W-:Y:S01]  /*2bbb0*/  STL.64 [R1+0x58], R10 ;  /* 0x0000580a01007387 */ /* 0x0005e20000100a00 */
[C---:B-1----:R-:W-:Y:S06]  /*2bbc0*/  HMMA.16816.F32.BF16 R40, R4.reuse, R24, R48 ;  /* 0x000000180428723c */ /* 0x042fec0000041830 */
[C---:B------:R-:W-:Y:S11]  /*2bbd0*/  HMMA.16816.F32.BF16 R24, R4.reuse, R26, R36 ;  /* 0x0000001a0418723c */ /* 0x040ff60000041824 */
[----:B------:R-:W-:Y:S06]  /*2bbe0*/  @!UPT UIADD3 URZ, URZ, URZ, URZ ;  /* 0x0000003f3f3ff290 */ /* 0x000fec000fffe03f */
[----:B------:R1:W-:Y:S01]  /*2bbf0*/  STL.64 [R1+0x40], R40 ;  /* 0x0000402801007387 */ /* 0x0003e20000100a00 */
[C---:B--2---:R-:W-:Y:S05]  /*2bc00*/  HMMA.16816.F32.BF16 R8, R4.reuse, R20, R32 ;  /* 0x000000140408723c */ /* 0x044fea0000041820 */
[----:B------:R1:W-:Y:S01]  /*2bc10*/  STL.64 [R1+0x48], R42 ;  /* 0x0000482a01007387 */ /* 0x0003e20000100a00 */
[----:B------:R-:W-:Y:S05]  /*2bc20*/  HMMA.16816.F32.BF16 R4, R4, R22, R16 ;  /* 0x000000160404723c */ /* 0x000fea0000041810 */
[----:B------:R1:W-:Y:S06]  /*2bc30*/  STL.64 [R1+0x30], R24 ;  /* 0x0000301801007387 */ /* 0x0003ec0000100a00 */
[----:B------:R1:W-:Y:S06]  /*2bc40*/  STL.64 [R1+0x38], R26 ;  /* 0x0000381a01007387 */ /* 0x0003ec0000100a00 */
[----:B------:R1:W-:Y:S06]  /*2bc50*/  STL.64 [R1+0x20], R8 ;  /* 0x0000200801007387 */ /* 0x0003ec0000100a00 */
[----:B------:R1:W-:Y:S06]  /*2bc60*/  STL.64 [R1+0x28], R10 ;  /* 0x0000280a01007387 */ /* 0x0003ec0000100a00 */
[----:B------:R1:W-:Y:S06]  /*2bc70*/  STL.64 [R1], R4 ;  /* 0x0000000401007387 */ /* 0x0003ec0000100a00 */
[----:B------:R1:W-:Y:S01]  /*2bc80*/  STL.64 [R1+0x8], R6 ;  /* 0x0000080601007387 */ /* 0x0003e20000100a00 */
[----:B------:R-:W-:Y:S05]  /*2bc90*/  @P1 BRA `(.L_x_609) ;  /* 0xffffff3800c41947 */ /* 0x000fea000383ffff */
.L_x_606:
[----:B---3-5:R3:W5:Y:S04]  /*2bca0*/  LD.E R33, desc[UR4][R180.64+0xd8] ;  /* 0x0000d804b4217980 */ /* 0x028768000c101900 */
[----:B-12---:R3:W5:Y:S01]  /*2bcb0*/  LD.E R6, desc[UR4][R180.64+0x17c] ;  /* 0x00017c04b4067980 */ /* 0x006762000c101900 */
[----:B------:R-:W-:-:S03]  /*2bcc0*/  UMOV UR6, 0xffffffff ;  /* 0xffffffff00067882 */ /* 0x000fc60000000000 */
[----:B------:R-:W-:Y:S05]  /*2bcd0*/  BRA.DIV UR6, `(.L_x_610) ;  /* 0x0000002206dc7947 */ /* 0x000fea000b800000 */
[----:B------:R-:W1:Y:S04]  /*2bce0*/  SHFL.BFLY PT, R0, R183, 0x2, 0x1f ;  /* 0x0c401f00b7007f89 */ /* 0x000e6800000e0000 */
[----:B------:R-:W2:Y:S04]  /*2bcf0*/  SHFL.BFLY PT, R2, R184, 0x2, 0x1f ;  /* 0x0c401f00b8027f89 */ /* 0x000ea800000e0000 */
[----:B------:R-:W4:Y:S04]  /*2bd00*/  SHFL.BFLY PT, R3, R185, 0x2, 0x1f ;  /* 0x0c401f00b9037f89 */ /* 0x000f2800000e0000 */
[----:B------:R-:W3:Y:S01]  /*2bd10*/  SHFL.BFLY PT, R4, R186, 0x2, 0x1f ;  /* 0x0c401f00ba047f89 */ /* 0x000ee200000e0000 */
[----:B-1----:R-:W-:Y:S01]  /*2bd20*/  FADD.FTZ R8, R0, R183 ;  /* 0x000000b700087221 */ /* 0x002fe20000010000 */
[----:B--2---:R-:W-:-:S04]  /*2bd30*/  FADD.FTZ R7, R2, R184 ;  /* 0x000000b802077221 */ /* 0x004fc80000010000 */
[----:B------:R-:W1:Y:S01]  /*2bd40*/  SHFL.BFLY PT, R11, R8, 0x1, 0x1f ;  /* 0x0c201f00080b7f89 */ /* 0x000e6200000e0000 */
[----:B----4-:R-:W-:-:S03]  /*2bd50*/  FADD.FTZ R5, R3, R185 ;  /* 0x000000b903057221 */ /* 0x010fc60000010000 */
[----:B------:R-:W2:Y:S01]  /*2bd60*/  SHFL.BFLY PT, R10, R7, 0x1, 0x1f ;  /* 0x0c201f00070a7f89 */ /* 0x000ea200000e0000 */
[----:B---3--:R-:W-:-:S03]  /*2bd70*/  FADD.FTZ R2, R4, R186 ;  /* 0x000000ba04027221 */ /* 0x008fc60000010000 */
[----:B------:R-:W3:Y:S04]  /*2bd80*/  SHFL.BFLY PT, R9, R5, 0x1, 0x1f ;  /* 0x0c201f0005097f89 */ /* 0x000ee800000e0000 */
[----:B------:R4:W4:Y:S01]  /*2bd90*/  SHFL.BFLY PT, R4, R2, 0x1, 0x1f ;  /* 0x0c201f0002047f89 */ /* 0x00092200000e0000 */
[----:B-1----:R-:W-:Y:S01]  /*2bda0*/  FADD.FTZ R32, R8, R11 ;  /* 0x0000000b08207221 */ /* 0x002fe20000010000 */
[----:B--2---:R-:W-:Y:S01]  /*2bdb0*/  FADD.FTZ R31, R7, R10 ;  /* 0x0000000a071f7221 */ /* 0x004fe20000010000 */
[----:B---3--:R-:W-:-:S07]  /*2bdc0*/  FADD.FTZ R30, R5, R9 ;  /* 0x00000009051e7221 */ /* 0x008fce0000010000 */
.L_x_647:
[----:B------:R-:W2:Y:S04]  /*2bdd0*/  LDL.LU R37, [R1+0x54] ;  /* 0x0000540001257983 */ /* 0x000ea80000300800 */
[----:B------:R-:W3:Y:S04]  /*2bde0*/  LDL.LU R41, [R1+0x88] ;  /* 0x0000880001297983 */ /* 0x000ee80000300800 */
        /* <DEDUP_REMOVED lines=20> */
[----:B------:R-:W3:Y:S04]  /*2bf30*/  LDL.LU R39, [R1] ;  /* 0x0000000001277983 */ /* 0x000ee80000300800 */
        /* <DEDUP_REMOVED lines=8> */
[----:B------:R-:W3:Y:S01]  /*2bfc0*/  LDL.LU R35, [R1+0xc] ;  /* 0x00000c0001237983 */ /* 0x000ee20000300800 */
[----:B------:R-:W-:Y:S01]  /*2bfd0*/  FSETP.NE.FTZ.AND P5, PT, R32, RZ, PT ;  /* 0x000000ff2000720b */ /* 0x000fe20003fb5000 */
[----:B------:R-:W-:Y:S01]  /*2bfe0*/  IMAD.MOV.U32 R3, RZ, RZ, 0x3f800000 ;  /* 0x3f800000ff037424 */ /* 0x000fe200078e00ff */
[----:B------:R-:W-:Y:S01]  /*2bff0*/  MOV R0, 0x3f800000 ;  /* 0x3f80000000007802 */ /* 0x000fe20000000f00 */
[----:B------:R-:W3:Y:S01]  /*2c000*/  LDL R53, [R1+0x2d4] ;  /* 0x0002d40001357983 */ /* 0x000ee20000100800 */
[----:B------:R-:W-:Y:S01]  /*2c010*/  FSETP.NE.FTZ.AND P4, PT, R31, RZ, PT ;  /* 0x000000ff1f00720b */ /* 0x000fe20003f95000 */
[----:B----4-:R-:W-:Y:S01]  /*2c020*/  FADD.FTZ R29, R2, R4 ;  /* 0x00000004021d7221 */ /* 0x010fe20000010000 */
[----:B------:R-:W-:Y:S01]  /*2c030*/  FSETP.NE.FTZ.AND P3, PT, R30, RZ, PT ;  /* 0x000000ff1e00720b */ /* 0x000fe20003f75000 */
[----:B------:R-:W1:Y:S01]  /*2c040*/  S2R R50, SR_TID.X ;  /* 0x0000000000327919 */ /* 0x000e620000002100 */
[----:B------:R-:W-:Y:S01]  /*2c050*/  MOV R2, 0x3f800000 ;  /* 0x3f80000000027802 */ /* 0x000fe20000000f00 */
[----:B------:R-:W-:Y:S01]  /*2c060*/  IMAD.MOV.U32 R4, RZ, RZ, 0x3f800000 ;  /* 0x3f800000ff047424 */ /* 0x000fe200078e00ff */
[----:B------:R-:W-:-:S03]  /*2c070*/  FSETP.NE.FTZ.AND P2, PT, R29, RZ, PT ;  /* 0x000000ff1d00720b */ /* 0x000fc60003f55000 */
[----:B------:R-:W4:Y:S08]  /*2c080*/  @P5 MUFU.RCP R0, R32 ;  /* 0x0000002000005308 */ /* 0x000f300000001000 */
[----:B------:R-:W1:Y:S08]  /*2c090*/  @P4 MUFU.RCP R3, R31 ;  /* 0x0000001f00034308 */ /* 0x000e700000001000 */
[----:B------:R-:W1:Y:S01]  /*2c0a0*/  @P3 MUFU.RCP R2, R30 ;  /* 0x0000001e00023308 */ /* 0x000e620000001000 */
[----:B----45:R-:W-:-:S07]  /*2c0b0*/  FMUL.FTZ R0, R6, R0 ;  /* 0x0000000006007220 */ /* 0x030fce0000410000 */
[----:B------:R-:W4:Y:S01]  /*2c0c0*/  @P2 MUFU.RCP R4, R29 ;  /* 0x0000001d00042308 */ /* 0x000f220000001000 */
[C---:B-1----:R-:W-:Y:S01]  /*2c0d0*/  FMUL.FTZ R3, R6.reuse, R3 ;  /* 0x0000000306037220 */ /* 0x042fe20000410000 */
[----:B------:R-:W-:Y:S01]  /*2c0e0*/  SHF.R.S32.HI R51, RZ, 0x1f, R50 ;  /* 0x0000001fff337819 */ /* 0x000fe20000011432 */
[----:B------:R-:W1:Y:S01]  /*2c0f0*/  S2UR UR6, SR_CgaCtaId ;  /* 0x00000000000679c3 */ /* 0x000e620000008800 */
[----:B------:R-:W-:Y:S01]  /*2c100*/  FMUL.FTZ R2, R6, R2 ;  /* 0x0000000206027220 */ /* 0x000fe20000410000 */
[----:B------:R-:W-:Y:S02]  /*2c110*/  UMOV UR7, 0x400 ;  /* 0x0000040000077882 */ /* 0x000fe40000000000 */
[----:B-1----:R-:W-:Y:S01]  /*2c120*/  ULEA UR6, UR6, UR7, 0x18 ;  /* 0x0000000706067291 */ /* 0x002fe2000f8ec03f */
[C---:B--2---:R-:W-:Y:S01]  /*2c130*/  FMUL.FTZ R37, R2.reuse, R37 ;  /* 0x0000002502257220 */ /* 0x044fe20000410000 */
        /* <DEDUP_REMOVED lines=12> */
[----:B------:R-:W-:Y:S01]  /*2c200*/  LEA.HI R39, R51, R50, RZ, 0x2 ;  /* 0x0000003233277211 */ /* 0x000fe200078f10ff */
[----:B------:R-:W-:-:S03]  /*2c210*/  FMUL.FTZ R34, R0, R34 ;  /* 0x0000002200227220 */ /* 0x000fc60000410000 */
[----:B------:R-:W-:Y:S01]  /*2c220*/  SHF.R.S32.HI R49, RZ, 0x2, R39 ;  /* 0x00000002ff317819 */ /* 0x000fe20000011427 */
[----:B----4-:R-:W-:Y:S01]  /*2c230*/  FMUL.FTZ R0, R6, R4 ;  /* 0x0000000406007220 */ /* 0x010fe20000410000 */
        /* <DEDUP_REMOVED lines=17> */
[----:B------:R-:W-:Y:S01]  /*2c350*/  FMUL.FTZ R35, R3, R35 ;  /* 0x0000002303237220 */ /* 0x000fe20000410000 */
[----:B------:R-:W-:-:S04]  /*2c360*/  SHF.R.S32.HI R3, RZ, 0x1f, R49 ;  /* 0x0000001fff037819 */ /* 0x000fc80000011431 */
[----:B------:R-:W-:-:S04]  /*2c370*/  LEA.HI R3, R3, R49, RZ, 0x3 ;  /* 0x0000003103037211 */ /* 0x000fc800078f18ff */
[----:B------:R-:W-:-:S04]  /*2c380*/  LOP3.LUT R3, R3, 0xfffffff8, RZ, 0xc0, !PT ;  /* 0xfffffff803037812 */ /* 0x000fc800078ec0ff */
[----:B------:R-:W-:Y:S02]  /*2c390*/  IADD3 R3, R49, -R3, RZ ;  /* 0x8000000331037210 */ /* 0x000fe40007ffe0ff */
[----:B------:R-:W-:Y:S02]  /*2c3a0*/  F2FP.BF16.F32.PACK_AB R18, R14, R15 ;  /* 0x0000000f0e12723e */ /* 0x000fe400000010ff */
[----:B------:R-:W-:Y:S02]  /*2c3b0*/  LEA.HI R2, R3, R3, RZ, 0x1 ;  /* 0x0000000303027211 */ /* 0x000fe400078f08ff */
[----:B------:R-:W-:Y:S02]  /*2c3c0*/  F2FP.BF16.F32.PACK_AB R20, R4, R5 ;  /* 0x000000050414723e */ /* 0x000fe400000010ff */
[----:B------:R-:W-:Y:S02]  /*2c3d0*/  F2FP.BF16.F32.PACK_AB R15, R25, R26 ;  /* 0x0000001a190f723e */ /* 0x000fe400000010ff */
[----:B------:R-:W-:-:S02]  /*2c3e0*/  LEA.HI R26, R51, R50, RZ, 0x5 ;  /* 0x00000032331a7211 */ /* 0x000fc400078f28ff */
[----:B------:R-:W-:Y:S02]  /*2c3f0*/  LOP3.LUT R4, R39, 0xfffffffc, RZ, 0xc0, !PT ;  /* 0xfffffffc27047812 */ /* 0x000fe400078ec0ff */
[----:B------:R-:W-:Y:S02]  /*2c400*/  SHF.R.S32.HI R0, RZ, 0x1, R2 ;  /* 0x00000001ff007819 */ /* 0x000fe40000011402 */
[----:B------:R-:W-:Y:S02]  /*2c410*/  F2FP.BF16.F32.PACK_AB R19, R16, R17 ;  /* 0x000000111013723e */ /* 0x000fe400000010ff */
[----:B------:R-:W-:Y:S02]  /*2c420*/  F2FP.BF16.F32.PACK_AB R17, R6, R7 ;  /* 0x000000070611723e */ /* 0x000fe400000010ff */
[----:B------:R-:W-:Y:S01]  /*2c430*/  LOP3.LUT R2, R2, 0x3fffffe, RZ, 0xc0, !PT ;  /* 0x03fffffe02027812 */ /* 0x000fe200078ec0ff */
[----:B------:R-:W-:Y:S01]  /*2c440*/  IMAD.IADD R4, R50, 0x1, -R4 ;  /* 0x0000000132047824 */ /* 0x000fe200078e0a04 */
[----:B------:R-:W-:-:S02]  /*2c450*/  SHF.R.S32.HI R5, RZ, 0x5, R26 ;  /* 0x00000005ff057819 */ /* 0x000fc4000001141a */
[----:B------:R-:W-:Y:S02]  /*2c460*/  SHF.L.U32 R6, R0, 0x6, RZ ;  /* 0x0000000600067819 */ /* 0x000fe400000006ff */
[----:B------:R-:W-:Y:S01]  /*2c470*/  IADD3 R2, R3, -R2, RZ ;  /* 0x8000000203027210 */ /* 0x000fe20007ffe0ff */
[----:B------:R-:W-:Y:S01]  /*2c480*/  IMAD R4, R5, 0x100, R4 ;  /* 0x0000010005047824 */ /* 0x000fe200078e0204 */
[----:B------:R-:W-:-:S03]  /*2c490*/  LOP3.LUT R3, R6, 0xc0, RZ, 0xc0, !PT ;  /* 0x000000c006037812 */ /* 0x000fc600078ec0ff */
[----:B------:R-:W-:Y:S01]  /*2c4a0*/  IMAD R2, R2, 0x10, R4 ;  /* 0x0000001002027824 */ /* 0x000fe200078e0204 */
[----:B------:R-:W-:Y:S02]  /*2c4b0*/  LEA.HI R3, R3, R3, RZ, 0x1d ;  /* 0x0000000303037211 */ /* 0x000fe400078fe8ff */
[C---:B------:R-:W-:Y:S02]  /*2c4c0*/  LOP3.LUT R5, R0.reuse, 0x1, RZ, 0xc0, !PT ;  /* 0x0000000100057812 */ /* 0x040fe400078ec0ff */
[----:B------:R-:W-:Y:S01]  /*2c4d0*/  LOP3.LUT P0, RZ, R0, 0x2, RZ, 0xc0, !PT ;  /* 0x0000000200ff7812 */ /* 0x000fe2000780c0ff */
[----:B------:R-:W-:Y:S01]  /*2c4e0*/  IMAD.U32 R2, R2, 0x2, R3 ;  /* 0x0000000202027824 */ /* 0x000fe200078e0003 */
[----:B------:R-:W-:Y:S02]  /*2c4f0*/  ISETP.NE.U32.AND P1, PT, R5, 0x1, PT ;  /* 0x000000010500780c */ /* 0x000fe40003f25070 */
[----:B------:R-:W-:Y:S02]  /*2c500*/  MOV R4, 0x10 ;  /* 0x0000001000047802 */ /* 0x000fe40000000f00 */
[----:B------:R-:W-:-:S02]  /*2c510*/  LEA R0, R2, UR6, 0x1 ;  /* 0x0000000602007c11 */ /* 0x000fc4000f8e08ff */
[----:B------:R-:W-:Y:S02]  /*2c520*/  SEL R4, R4, 0xfffffff0, P1 ;  /* 0xfffffff004047807 */ /* 0x000fe40000800000 */
[----:B------:R-:W-:Y:S01]  /*2c530*/  F2FP.BF16.F32.PACK_AB R24, R10, R11 ;  /* 0x0000000b0a18723e */ /* 0x000fe200000010ff */
[----:B------:R-:W-:Y:S01]  /*2c540*/  VIADD R2, R0, 0x20 ;  /* 0x0000002000027836 */ /* 0x000fe20000000000 */
[----:B------:R-:W-:Y:S02]  /*2c550*/  F2FP.BF16.F32.PACK_AB R23, R8, R9 ;  /* 0x000000090817723e */ /* 0x000fe400000010ff */
[----:B------:R-:W-:Y:S02]  /*2c560*/  IADD3 R3, R0, R4, RZ ;  /* 0x0000000400037210 */ /* 0x000fe40007ffe0ff */
[----:B------:R-:W-:Y:S02]  /*2c570*/  F2FP.BF16.F32.PACK_AB R5, R40, R41 ;  /* 0x000000292805723e */ /* 0x000fe400000010ff */
[----:B------:R-:W-:-:S02]  /*2c580*/  @P0 IADD3 R2, R0, -0x20, RZ ;  /* 0xffffffe000020810 */ /* 0x000fc40007ffe0ff */
[----:B------:R-:W-:Y:S01]  /*2c590*/  ISETP.NE.AND P0, PT, R53, -0x1, PT ;  /* 0xffffffff3500780c */ /* 0x000fe20003f05270 */
[----:B------:R-:W-:Y:S01]  /*2c5a0*/  STS [R0], R24 ;  /* 0x0000001800007388 */ /* 0x000fe20000000800 */
[----:B------:R-:W-:-:S03]  /*2c5b0*/  F2FP.BF16.F32.PACK_AB R8, R42, R43 ;  /* 0x0000002b2a08723e */ /* 0x000fc600000010ff */
[----:B------:R-:W-:Y:S01]  /*2c5c0*/  STS [R0+0x200], R23 ;  /* 0x0002001700007388 */ /* 0x000fe20000000800 */
[----:B------:R-:W-:-:S03]  /*2c5d0*/  F2FP.BF16.F32.PACK_AB R16, R27, R28 ;  /* 0x0000001c1b10723e */ /* 0x000fc600000010ff */
[----:B------:R-:W-:Y:S01]  /*2c5e0*/  STS [R3], R19 ;  /* 0x0000001303007388 */ /* 0x000fe20000000800 */
[----:B------:R-:W-:-:S03]  /*2c5f0*/  F2FP.BF16.F32.PACK_AB R11, R34, R48 ;  /* 0x00000030220b723e */ /* 0x000fc600000010ff */
[----:B------:R-:W-:Y:S01]  /*2c600*/  STS [R3+0x200], R18 ;  /* 0x0002001203007388 */ /* 0x000fe20000000800 */
[----:B------:R-:W-:-:S03]  /*2c610*/  F2FP.BF16.F32.PACK_AB R10, R35, R36 ;  /* 0x00000024230a723e */ /* 0x000fc600000010ff */
[----:B------:R-:W-:Y:S01]  /*2c620*/  STS [R0+0x1000], R20 ;  /* 0x0010001400007388 */ /* 0x000fe20000000800 */
[----:B------:R-:W-:-:S03]  /*2c630*/  F2FP.BF16.F32.PACK_AB R14, R21, R22 ;  /* 0x00000016150e723e */ /* 0x000fc600000010ff */
[----:B------:R1:W-:Y:S01]  /*2c640*/  STS [R0+0x1200], R5 ;  /* 0x0012000500007388 */ /* 0x0003e20000000800 */
[----:B------:R-:W-:Y:S02]  /*2c650*/  F2FP.BF16.F32.PACK_AB R7, R44, R45 ;  /* 0x0000002d2c07723e */ /* 0x000fe400000010ff */
[----:B------:R-:W-:Y:S01]  /*2c660*/  F2FP.BF16.F32.PACK_AB R9, R37, R38 ;  /* 0x000000262509723e */ /* 0x000fe200000010ff */
[----:B------:R-:W-:Y:S01]  /*2c670*/  STS [R3+0x1000], R17 ;  /* 0x0010001103007388 */ /* 0x000fe20000000800 */
[----:B------:R-:W-:-:S03]  /*2c680*/  F2FP.BF16.F32.PACK_AB R6, R46, R47 ;  /* 0x0000002f2e06723e */ /* 0x000fc600000010ff */
[----:B------:R-:W-:Y:S04]  /*2c690*/  STS [R3+0x1200], R8 ;  /* 0x0012000803007388 */ /* 0x000fe80000000800 */
[----:B------:R2:W-:Y:S04]  /*2c6a0*/  STS [R2], R16 ;  /* 0x0000001002007388 */ /* 0x0005e80000000800 */
[----:B------:R-:W-:Y:S01]  /*2c6b0*/  STS [R2+0x200], R15 ;  /* 0x0002000f02007388 */ /* 0x000fe20000000800 */
[----:B-1----:R-:W-:-:S05]  /*2c6c0*/  IMAD.IADD R0, R4, 0x1, R2 ;  /* 0x0000000104007824 */ /* 0x002fca00078e0202 */
[----:B------:R-:W-:Y:S04]  /*2c6d0*/  STS [R0], R11 ;  /* 0x0000000b00007388 */ /* 0x000fe80000000800 */
[----:B------:R1:W-:Y:S04]  /*2c6e0*/  STS [R0+0x200], R10 ;  /* 0x0002000a00007388 */ /* 0x0003e80000000800 */
[----:B------:R-:W-:Y:S04]  /*2c6f0*/  STS [R2+0x1000], R14 ;  /* 0x0010000e02007388 */ /* 0x000fe80000000800 */
[----:B------:R3:W-:Y:S04]  /*2c700*/  STS [R2+0x1200], R7 ;  /* 0x0012000702007388 */ /* 0x0007e80000000800 */
[----:B------:R-:W-:Y:S04]  /*2c710*/  STS [R0+0x1000], R9 ;  /* 0x0010000900007388 */ /* 0x000fe80000000800 */
[----:B------:R4:W-:Y:S04]  /*2c720*/  STS [R0+0x1200], R6 ;  /* 0x0012000600007388 */ /* 0x0009e80000000800 */
[----:B--2---:R2:W5:Y:S04]  /*2c730*/  LD.E.64 R16, desc[UR4][R180.64+0x70] ;  /* 0x00007004b4107980 */ /* 0x004568000c101b00 */
[----:B------:R2:W5:Y:S04]  /*2c740*/  LD.E.64 R18, desc[UR4][R180.64+0x90] ;  /* 0x00009004b4127980 */ /* 0x000568000c101b00 */
[----:B-1----:R-:W2:Y:S04]  /*2c750*/  @P0 LD.E.64 R10, desc[UR4][R180.64+0x88] ;  /* 0x00008804b40a0980 */ /* 0x002ea8000c101b00 */
[----:B---3--:R-:W3:Y:S04]  /*2c760*/  @!P0 LD.E.64 R2, desc[UR4][R180.64+0x80] ;  /* 0x00008004b4028980 */ /* 0x008ee8000c101b00 */
[----:B----4-:R-:W4:Y:S01]  /*2c770*/  LD.E.U16 R0, desc[UR4][R180.64+0x1c8] ;  /* 0x0001c804b4007980 */ /* 0x010f22000c101500 */
[----:B------:R-:W1:Y:S01]  /*2c780*/  @P5 MUFU.LG2 R9, R32 ;  /* 0x0000002000095308 */ /* 0x000e620000000c00 */
[----:B------:R-:W4:Y:S01]  /*2c790*/  S2R R52, SR_CTAID.Y ;  /* 0x0000000000347919 */ /* 0x000f220000002600 */
[----:B------:R-:W-:-:S06]  /*2c7a0*/  MOV R24, 0x7f800000 ;  /* 0x7f80000000187802 */ /* 0x000fcc0000000f00 */
[----:B------:R-:W4:Y:S01]  /*2c7b0*/  @P4 MUFU.LG2 R8, R31 ;  /* 0x0000001f00084308 */ /* 0x000f220000000c00 */
[----:B-1----:R-:W-:Y:S01]  /*2c7c0*/  @P5 FMUL.FTZ R9, R9, 0.69314718246459960938 ;  /* 0x3f31721809095820 */ /* 0x002fe20000410000 */
[-C--:B--2---:R-:W-:Y:S02]  /*2c7d0*/  @P0 IMAD R6, R11, R53.reuse, RZ ;  /* 0x000000350b060224 */ /* 0x084fe400078e02ff */
[----:B------:R-:W-:Y:S02]  /*2c7e0*/  @P0 IMAD.WIDE.U32 R4, R10, R53, RZ ;  /* 0x000000350a040225 */ /* 0x000fe400078e00ff */
[----:B------:R1:W5:Y:S02]  /*2c7f0*/  @!P0 LD.E.64 R10, desc[UR4][R180.64+0x88] ;  /* 0x00008804b40a8980 */ /* 0x000364000c101b00 */
[----:B------:R-:W-:Y:S01]  /*2c800*/  @P5 FFMA.FTZ R24, R33, R134, R9 ;  /* 0x0000008621185223 */ /* 0x000fe20000010009 */
[----:B------:R-:W2:Y:S01]  /*2c810*/  @P2 MUFU.LG2 R14, R29 ;  /* 0x0000001d000e2308 */ /* 0x000ea20000000c00 */
[----:B----4-:R-:W-:-:S07]  /*2c820*/  PRMT R9, R0, 0x7770, RZ ;  /* 0x0000777000097816 */ /* 0x010fce00000000ff */
[----:B------:R-:W4:Y:S01]  /*2c830*/  @P3 MUFU.LG2 R7, R30 ;  /* 0x0000001e00073308 */ /* 0x000f220000000c00 */
[----:B------:R-:W-:Y:S02]  /*2c840*/  PRMT R0, R0, 0x7771, RZ ;  /* 0x0000777100007816 */ /* 0x000fe400000000ff */
[----:B------:R-:W-:-:S04]  /*2c850*/  ISETP.NE.AND P1, PT, R9, RZ, PT ;  /* 0x000000ff0900720c */ /* 0x000fc80003f25270 */
[----:B------:R-:W-:Y:S01]  /*2c860*/  ISETP.NE.OR P5, PT, R0, RZ, !P1 ;  /* 0x000000ff0000720c */ /* 0x000fe20004fa5670 */
[----:B------:R-:W-:Y:S01]  /*2c870*/  @P4 FMUL.FTZ R8, R8, 0.69314718246459960938 ;  /* 0x3f31721808084820 */ /* 0x000fe20000410000 */
[----:B------:R-:W-:Y:S01]  /*2c880*/  @!P0 SHF.R.S32.HI R15, RZ, 0x1f, R52 ;  /* 0x0000001fff0f8819 */ /* 0x000fe20000011434 */
[----:B---3--:R-:W-:Y:S01]  /*2c890*/  @!P0 IMAD R3, R3, R52, RZ ;  /* 0x0000003403038224 */ /* 0x008fe200078e02ff */
[----:B------:R-:W-:Y:S01]  /*2c8a0*/  MOV R23, 0x7f800000 ;  /* 0x7f80000000177802 */ /* 0x000fe20000000f00 */
[----:B------:R-:W-:Y:S01]  /*2c8b0*/  @P4 FFMA.FTZ R23, R33, R133, R8 ;  /* 0x0000008521174223 */ /* 0x000fe20000010008 */
[----:B------:R-:W-:Y:S01]  /*2c8c0*/  @P0 MOV R22, R4 ;  /* 0x0000000400160202 */ /* 0x000fe20000000f00 */
[----:B------:R-:W-:Y:S02]  /*2c8d0*/  @!P0 IMAD R8, R2, R15, R3 ;  /* 0x0000000f02088224 */ /* 0x000fe400078e0203 */
[----:B--2---:R-:W-:Y:S01]  /*2c8e0*/  @P2 FMUL.FTZ R4, R14, 0.69314718246459960938 ;  /* 0x3f3172180e042820 */ /* 0x004fe20000410000 */
[----:B------:R-:W-:-:S04]  /*2c8f0*/  @!P0 IMAD.WIDE.U32 R2, R2, R52, RZ ;  /* 0x0000003402028225 */ /* 0x000fc800078e00ff */
[----:B----4-:R-:W-:Y:S01]  /*2c900*/  @P3 FMUL.FTZ R7, R7, 0.69314718246459960938 ;  /* 0x3f31721807073820 */ /* 0x010fe20000410000 */
[----:B------:R-:W-:Y:S01]  /*2c910*/  BSSY B1, `(.L_x_611) ;  /* 0x0000016000017945 */ /* 0x000fe20003800000 */
[----:B------:R-:W-:Y:S01]  /*2c920*/  MOV R20, 0x7f800000 ;  /* 0x7f80000000147802 */ /* 0x000fe20000000f00 */
[----:B------:R-:W-:Y:S02]  /*2c930*/  IMAD.MOV.U32 R21, RZ, RZ, 0x7f800000 ;  /* 0x7f800000ff157424 */ /* 0x000fe400078e00ff */
[----:B------:R-:W-:Y:S01]  /*2c940*/  @P2 FFMA.FTZ R21, R33, R12, R4 ;  /* 0x0000000c21152223 */ /* 0x000fe20000010004 */
[----:B------:R-:W-:Y:S01]  /*2c950*/  @P0 IMAD.IADD R25, R5, 0x1, R6 ;  /* 0x0000000105190824 */ /* 0x000fe200078e0206 */
[----:B------:R-:W-:Y:S01]  /*2c960*/  PLOP3.LUT P4, PT, PT, PT, PT, 0x8, 0x0 ;  /* 0x000000000000781c */ /* 0x000fe20003f8e170 */
[----:B------:R-:W-:Y:S01]  /*2c970*/  @P3 FFMA.FTZ R20, R33, R13, R7 ;  /* 0x0000000d21143223 */ /* 0x000fe20000010007 */
[----:B------:R-:W-:Y:S02]  /*2c980*/  @!P0 IADD3 R25, R3, R8, RZ ;  /* 0x0000000803198210 */ /* 0x000fe40007ffe0ff */
[----:B------:R-:W-:-:S02]  /*2c990*/  CS2R R4, SRZ ;  /* 0x0000000000047805 */ /* 0x000fc4000001ff00 */
[----:B------:R-:W-:Y:S01]  /*2c9a0*/  @!P0 MOV R22, R2 ;  /* 0x0000000200168202 */ /* 0x000fe20000000f00 */
[----:B-1----:R-:W-:Y:S06]  /*2c9b0*/  @P5 BRA `(.L_x_612) ;  /* 0x00000000002c5947 */ /* 0x002fec0003800000 */
[----:B------:R-:W-:Y:S01]  /*2c9c0*/  ISETP.NE.AND P0, PT, R53, -0x1, PT ;  /* 0xffffffff3500780c */ /* 0x000fe20003f05270 */
[----:B------:R-:W-:Y:S01]  /*2c9d0*/  BSSY B0, `(.L_x_613) ;  /* 0x0000006000007945 */ /* 0x000fe20003800000 */
[----:B------:R-:W-:-:S11]  /*2c9e0*/  PLOP3.LUT P4, PT, PT, PT, PT, 0x80, 0x0 ;  /* 0x000000000000781c */ /* 0x000fd60003f8f070 */
[----:B------:R-:W-:Y:S05]  /*2c9f0*/  @P0 BRA `(.L_x_614) ;  /* 0x00000000000c0947 */ /* 0x000fea0003800000 */
[----:B------:R-:W2:Y:S02]  /*2ca00*/  LD.E R0, desc[UR4][R180.64+0xb4] ;  /* 0x0000b404b4007980 */ /* 0x000ea4000c101900 */
[----:B--2---:R-:W-:-:S05]  /*2ca10*/  IMAD R53, R0, R52, RZ ;  /* 0x0000003400357224 */ /* 0x004fca00078e02ff */
[----:B------:R1:W-:Y:S02]  /*2ca20*/  STL [R1+0x2d4], R53 ;  /* 0x0002d43501007387 */ /* 0x0003e40000100800 */
.L_x_614:
[----:B------:R-:W-:Y:S05]  /*2ca30*/  BSYNC B0 ;  /* 0x0000000000007941 */ /* 0x000fea0003800000 */
.L_x_613:
[----:B------:R-:W-:Y:S01]  /*2ca40*/  PRMT R0, RZ, 0x7610, R0 ;  /* 0x00007610ff007816 */ /* 0x000fe20000000000 */
[--C-:B------:R-:W-:Y:S01]  /*2ca50*/  IMAD.MOV.U32 R4, RZ, RZ, R53.reuse ;  /* 0x000000ffff047224 */ /* 0x100fe200078e0035 */
[----:B------:R-:W-:Y:S02]  /*2ca60*/  SHF.R.S32.HI R5, RZ, 0x1f, R53 ;  /* 0x0000001fff057819 */ /* 0x000fe40000011435 */
.L_x_612:
[----:B------:R-:W-:Y:S05]  /*2ca70*/  BSYNC B1 ;  /* 0x0000000000017941 */ /* 0x000fea0003800000 */
.L_x_611:
[----:B------:R-:W-:-:S13]  /*2ca80*/  LOP3.LUT P0, RZ, R0, 0xff, RZ, 0xc0, !PT ;  /* 0x000000ff00ff7812 */ /* 0x000fda000780c0ff */
[----:B------:R-:W2:Y:S01]  /*2ca90*/  @P0 LD.E.64 R6, desc[UR4][R180.64+0xb0] ;  /* 0x0000b004b4060980 */ /* 0x000ea2000c101b00 */
[----:B------:R-:W-:Y:S01]  /*2caa0*/  BSSY B0, `(.L_x_615) ;  /* 0x0000009000007945 */ /* 0x000fe20003800000 */
[----:B------:R-:W-:Y:S01]  /*2cab0*/  @P0 MOV R2, 0x1 ;  /* 0x0000000100020802 */ /* 0x000fe20000000f00 */
[----:B--2---:R-:W-:Y:S02]  /*2cac0*/  @P0 IMAD R0, R6, R7, RZ ;  /* 0x0000000706000224 */ /* 0x004fe400078e02ff */
[----:B------:R-:W-:Y:S05]  /*2cad0*/  @P0 BRA `(.L_x_616) ;  /* 0x0000000000140947 */ /* 0x000fea0003800000 */
[----:B------:R-:W2:Y:S04]  /*2cae0*/  @P1 LD.E R0, desc[UR4][R180.64+0xd4] ;  /* 0x0000d404b4001980 */ /* 0x000ea8000c101900 */
[----:B------:R-:W2:Y:S04]  /*2caf0*/  LD.E R2, desc[UR4][R180.64+0x60] ;  /* 0x00006004b4027980 */ /* 0x000ea8000c101900 */
[----:B------:R-:W2:Y:S01]  /*2cb00*/  @!P1 LD.E R0, desc[UR4][R180.64+0xb4] ;  /* 0x0000b404b4009980 */ /* 0x000ea2000c101900 */
[----:B------:R-:W-:Y:S01]  /*2cb10*/  MOV R6, 0x1 ;  /* 0x0000000100067802 */ /* 0x000fe20000000f00 */
[----:B--2---:R-:W-:-:S02]  /*2cb20*/  IMAD R2, R0, R2, RZ ;  /* 0x0000000200027224 */ /* 0x004fc400078e02ff */
.L_x_616:
[----:B------:R-:W-:Y:S05]  /*2cb30*/  BSYNC B0 ;  /* 0x0000000000007941 */ /* 0x000fea0003800000 */
.L_x_615:
[----:B------:R-:W2:Y:S01]  /*2cb40*/  S2R R27, SR_CTAID.Z ;  /* 0x00000000001b7919 */ /* 0x000ea20000002700 */
[----:B------:R-:W-:Y:S01]  /*2cb50*/  IMAD R2, R52, R2, RZ ;  /* 0x0000000234027224 */ /* 0x000fe200078e02ff */
[----:B------:R-:W-:Y:S01]  /*2cb60*/  LOP3.LUT R3, R26, 0xffffffe0, RZ, 0xc0, !PT ;  /* 0xffffffe01a037812 */ /* 0x000fe200078ec0ff */
[----:B------:R-:W3:Y:S03]  /*2cb70*/  S2R R36, SR_CTAID.X ;  /* 0x0000000000247919 */ /* 0x000ee60000002500 */
[----:B------:R-:W-:Y:S01]  /*2cb80*/  SEL R2, R2, RZ, !P4 ;  /* 0x000000ff02027207 */ /* 0x000fe20006000000 */
[----:B------:R-:W-:Y:S01]  /*2cb90*/  IMAD.IADD R3, R50, 0x1, -R3 ;  /* 0x0000000132037824 */ /* 0x000fe200078e0a03 */
[----:B------:R-:W-:Y:S05]  /*2cba0*/  WARPSYNC.ALL ;  /* 0x0000000000007948 */ /* 0x000fea0003800000 */
[----:B------:R-:W-:Y:S01]  /*2cbb0*/  LOP3.LUT P2, RZ, R3, 0x3, RZ, 0xc0, !PT ;  /* 0x0000000303ff7812 */ /* 0x000fe2000784c0ff */
[----:B--2---:R-:W-:-:S02]  /*2cbc0*/  IMAD R0, R27, R0, R2 ;  /* 0x000000001b007224 */ /* 0x004fc400078e0202 */
[----:B------:R2:W5:Y:S01]  /*2cbd0*/  LD.E.64 R2, desc[UR4][R180.64+0xa0] ;  /* 0x0000a004b4027980 */ /* 0x000562000c101b00 */
[----:B---3--:R-:W-:Y:S01]  /*2cbe0*/  IMAD R7, R36, R6, RZ ;  /* 0x0000000624077224 */ /* 0x008fe200078e02ff */
[----:B------:R-:W-:Y:S03]  /*2cbf0*/  BAR.SYNC.DEFER_BLOCKING 0x0 ;  /* 0x0000000000007b1d */ /* 0x000fe60000010000 */
[----:B------:R-:W-:-:S03]  /*2cc00*/  IMAD.SHL.U32 R7, R7, 0x80, RZ ;  /* 0x0000008007077824 */ /* 0x000fc600078e00ff */
[----:B------:R2:W3:Y:S04]  /*2cc10*/  LDS.128 R28, [R195] ;  /* 0x00000000c31c7984 */ /* 0x0004e80000000c00 */
[----:B------:R2:W4:Y:S04]  /*2cc20*/  LDS.128 R32, [R195+0x800] ;  /* 0x00080000c3207984 */ /* 0x0005280000000c00 */
[----:B------:R2:W1:Y:S04]  /*2cc30*/  LDS.128 R40, [R195+0x1000] ;  /* 0x00100000c3287984 */ /* 0x0004680000000c00 */
[----:B------:R2:W1:Y:S01]  /*2cc40*/  LDS.128 R44, [R195+0x1800] ;  /* 0x00180000c32c7984 */ /* 0x0004620000000c00 */
[----:B------:R-:W-:Y:S01]  /*2cc50*/  IADD3 R13, P1, P0, R7, R4, R0 ;  /* 0x00000004070d7210 */ /* 0x000fe2000783e000 */
[----:B------:R-:W-:Y:S01]  /*2cc60*/  BSSY B0, `(.L_x_617) ;  /* 0x0000033000007945 */ /* 0x000fe20003800000 */
[----:B------:R-:W-:-:S02]  /*2cc70*/  SHF.R.S32.HI R8, RZ, 0x1f, R7 ;  /* 0x0000001fff087819 */ /* 0x000fc40000011407 */
[----:B------:R-:W-:-:S04]  /*2cc80*/  SHF.R.S32.HI R0, RZ, 0x1f, R0 ;  /* 0x0000001fff007819 */ /* 0x000fc80000011400 */
[----:B------:R-:W-:Y:S01]  /*2cc90*/  IADD3.X R4, R8, R5, R0, P1, P0 ;  /* 0x0000000508047210 */ /* 0x000fe20000fe0400 */
[----:B------:R-:W-:Y:S06]  /*2cca0*/  @P2 BRA `(.L_x_618) ;  /* 0x0000000000b82947 */ /* 0x000fec0003800000 */
[----:B------:R-:W2:Y:S01]  /*2ccb0*/  LDL.LU R12, [R1+0x2e8] ;  /* 0x0002e800010c7983 */ /* 0x000ea20000300800 */
[----:B------:R-:W3:Y:S02]  /*2ccc0*/  S2R R8, SR_TID.X ;  /* 0x0000000000087919 */ /* 0x000ee40000002100 */
[----:B---3--:R-:W-:-:S04]  /*2ccd0*/  SHF.R.S32.HI R7, RZ, 0x1f, R8 ;  /* 0x0000001fff077819 */ /* 0x008fc80000011408 */
        /* <DEDUP_REMOVED lines=12> */
[C---:B------:R-:W-:Y:S02]  /*2cda0*/  VIADD R7, R0.reuse, 0x8 ;  /* 0x0000000800077836 */ /* 0x040fe40000000000 */
[C---:B------:R-:W-:Y:S02]  /*2cdb0*/  VIADD R5, R0.reuse, 0x40 ;  /* 0x0000004000057836 */ /* 0x040fe40000000000 */
[C---:B------:R-:W-:Y:S01]  /*2cdc0*/  VIADD R9, R0.reuse, 0x48 ;  /* 0x0000004800097836 */ /* 0x040fe20000000000 */
[-C--:B--2---:R-:W-:Y:S02]  /*2cdd0*/  ISETP.GE.AND P6, PT, R0, R12.reuse, PT ;  /* 0x0000000c0000720c */ /* 0x084fe40003fc6270 */
[-C--:B------:R-:W-:Y:S02]  /*2cde0*/  ISETP.GE.AND P5, PT, R7, R12.reuse, PT ;  /* 0x0000000c0700720c */ /* 0x080fe40003fa6270 */
[-C--:B------:R-:W-:Y:S02]  /*2cdf0*/  ISETP.GE.AND P4, PT, R5, R12.reuse, PT ;  /* 0x0000000c0500720c */ /* 0x080fe40003f86270 */
[----:B------:R-:W-:-:S07]  /*2ce00*/  ISETP.GE.AND P3, PT, R9, R12, PT ;  /* 0x0000000c0900720c */ /* 0x000fce0003f66270 */
[-C--:B------:R-:W-:Y:S02]  /*2ce10*/  @!P6 IMAD R0, R0, R6.reuse, RZ ;  /* 0x000000060000e224 */ /* 0x080fe400078e02ff */
[-C--:B------:R-:W-:Y:S02]  /*2ce20*/  @!P5 IMAD R7, R7, R6.reuse, RZ ;  /* 0x000000060707d224 */ /* 0x080fe400078e02ff */
[-C--:B------:R-:W-:Y:S01]  /*2ce30*/  @!P4 IMAD R15, R5, R6.reuse, RZ ;  /* 0x00000006050fc224 */ /* 0x080fe200078e02ff */
[----:B------:R-:W-:Y:S01]  /*2ce40*/  @!P6 IADD3 R12, P0, R0, R13, RZ ;  /* 0x0000000d000ce210 */ /* 0x000fe20007f1e0ff */
[----:B------:R-:W-:-:S03]  /*2ce50*/  @!P3 IMAD R5, R9, R6, RZ ;  /* 0x000000060905b224 */ /* 0x000fc600078e02ff */
[----:B------:R-:W-:Y:S02]  /*2ce60*/  @!P6 LEA.HI.X.SX32 R14, R0, R4, 0x1, P0 ;  /* 0x00000004000ee211 */ /* 0x000fe400000f0eff */
[C---:B-----5:R-:W-:Y:S02]  /*2ce70*/  @!P6 LEA R8, P0, R12.reuse, R2, 0x2 ;  /* 0x000000020c08e211 */ /* 0x060fe400078010ff */
[----:B------:R-:W-:Y:S02]  /*2ce80*/  @!P5 IADD3 R0, P2, R7, R13, RZ ;  /* 0x0000000d0700d210 */ /* 0x000fe40007f5e0ff */
[----:B------:R-:W-:Y:S02]  /*2ce90*/  @!P6 LEA.HI.X R9, R12, R3, R14, 0x2, P0 ;  /* 0x000000030c09e211 */ /* 0x000fe400000f140e */
[-C--:B------:R-:W-:Y:S02]  /*2cea0*/  @!P4 IADD3 R14, P1, R15, R13.reuse, RZ ;  /* 0x0000000d0f0ec210 */ /* 0x080fe40007f3e0ff */
[----:B------:R-:W-:Y:S01]  /*2ceb0*/  @!P3 IADD3 R12, P0, R5, R13, RZ ;  /* 0x0000000d050cb210 */ /* 0x000fe20007f1e0ff */
[----:B------:R2:W-:Y:S01]  /*2cec0*/  @!P6 ST.E desc[UR4][R8.64], R24 ;  /* 0x000000180800e985 */ /* 0x0005e2000c101904 */
[----:B------:R-:W-:-:S02]  /*2ced0*/  @!P5 LEA.HI.X.SX32 R7, R7, R4, 0x1, P2 ;  /* 0x000000040707d211 */ /* 0x000fc400010f0eff */
[----:B------:R-:W-:Y:S02]  /*2cee0*/  @!P5 LEA R6, P2, R0, R2, 0x2 ;  /* 0x000000020006d211 */ /* 0x000fe400078410ff */
[-C--:B------:R-:W-:Y:S02]  /*2cef0*/  @!P4 LEA.HI.X.SX32 R15, R15, R4.reuse, 0x1, P1 ;  /* 0x000000040f0fc211 */ /* 0x080fe400008f0eff */
[----:B------:R-:W-:Y:S02]  /*2cf00*/  @!P3 LEA.HI.X.SX32 R13, R5, R4, 0x1, P0 ;  /* 0x00000004050db211 */ /* 0x000fe400000f0eff */
[-C--:B------:R-:W-:Y:S02]  /*2cf10*/  @!P4 LEA R4, P1, R14, R2.reuse, 0x2 ;  /* 0x000000020e04c211 */ /* 0x080fe400078210ff */
[----:B------:R-:W-:Y:S02]  /*2cf20*/  @!P3 LEA R2, P0, R12, R2, 0x2 ;  /* 0x000000020c02b211 */ /* 0x000fe400078010ff */
[----:B------:R-:W-:-:S02]  /*2cf30*/  @!P5 LEA.HI.X R7, R0, R3, R7, 0x2, P2 ;  /* 0x000000030007d211 */ /* 0x000fc400010f1407 */
[-C--:B------:R-:W-:Y:S02]  /*2cf40*/  @!P4 LEA.HI.X R5, R14, R3.reuse, R15, 0x2, P1 ;  /* 0x000000030e05c211 */ /* 0x080fe400008f140f */
[----:B------:R-:W-:Y:S01]  /*2cf50*/  @!P3 LEA.HI.X R3, R12, R3, R13, 0x2, P0 ;  /* 0x000000030c03b211 */ /* 0x000fe200000f140d */
[----:B------:R2:W-:Y:S04]  /*2cf60*/  @!P5 ST.E desc[UR4][R6.64], R23 ;  /* 0x000000170600d985 */ /* 0x0005e8000c101904 */
[----:B------:R2:W-:Y:S04]  /*2cf70*/  @!P4 ST.E desc[UR4][R4.64], R20 ;  /* 0x000000140400c985 */ /* 0x0005e8000c101904 */
[----:B------:R2:W-:Y:S02]  /*2cf80*/  @!P3 ST.E desc[UR4][R2.64], R21 ;  /* 0x000000150200b985 */ /* 0x0005e4000c101904 */
.L_x_618:
[----:B------:R-:W-:Y:S05]  /*2cf90*/  BSYNC B0 ;  /* 0x0000000000007941 */ /* 0x000fea0003800000 */
.L_x_617:
[----:B--2---:R-:W2:Y:S04]  /*2cfa0*/  LDL.LU R4, [R1+0x2ec] ;  /* 0x0002ec0001047983 */ /* 0x004ea80000300800 */
[----:B------:R-:W3:Y:S04]  /*2cfb0*/  LD.E R6, desc[UR4][R180.64+0xc0] ;  /* 0x0000c004b4067980 */ /* 0x000ee8000c101900 */
[----:B------:R1:W5:Y:S02]  /*2cfc0*/  LDL.64 R12, [R1+0x2e0] ;  /* 0x0002e000010c7983 */ /* 0x0003640000100a00 */
[----:B-----5:R-:W4:Y:S01]  /*2cfd0*/  S2R R2, SR_TID.X ;  /* 0x0000000000027919 */ /* 0x020f220000002100 */
[----:B------:R-:W-:Y:S01]  /*2cfe0*/  SHF.R.S32.HI R5, RZ, 0x1f, R27 ;  /* 0x0000001fff057819 */ /* 0x000fe2000001141b */
[----:B------:R-:W-:-:S04]  /*2cff0*/  IMAD R3, R19, R27, RZ ;  /* 0x0000001b13037224 */ /* 0x000fc800078e02ff */
[----:B------:R-:W-:Y:S01]  /*2d000*/  IMAD R5, R18, R5, R3 ;  /* 0x0000000512057224 */ /* 0x000fe200078e0203 */
[----:B----4-:R-:W-:-:S04]  /*2d010*/  SHF.R.S32.HI R0, RZ, 0x1f, R2 ;  /* 0x0000001fff007819 */ /* 0x010fc80000011402 */
[----:B------:R-:W-:-:S04]  /*2d020*/  LEA.HI R0, R0, R2, RZ, 0x2 ;  /* 0x0000000200007211 */ /* 0x000fc800078f10ff */
[----:B------:R-:W-:-:S05]  /*2d030*/  LOP3.LUT R0, R0, 0xfffffffc, RZ, 0xc0, !PT ;  /* 0xfffffffc00007812 */ /* 0x000fca00078ec0ff */
[----:B------:R-:W-:-:S04]  /*2d040*/  IMAD.IADD R0, R2, 0x1, -R0 ;  /* 0x0000000102007824 */ /* 0x000fc800078e0a00 */
[----:B------:R-:W-:-:S05]  /*2d050*/  IMAD.SHL.U32 R0, R0, 0x8, RZ ;  /* 0x0000000800007824 */ /* 0x000fca00078e00ff */
[----:B------:R-:W-:Y:S02]  /*2d060*/  IADD3 R2, P0, R0, R22, RZ ;  /* 0x0000001600027210 */ /* 0x000fe40007f1e0ff */
[----:B------:R-:W-:-:S05]  /*2d070*/  SHF.R.S32.HI R7, RZ, 0x1f, R0 ;  /* 0x0000001fff077819 */ /* 0x000fca0000011400 */
[----:B------:R-:W-:Y:S01]  /*2d080*/  IMAD.X R3, R7, 0x1, R25, P0 ;  /* 0x0000000107037824 */ /* 0x000fe200000e0619 */
[----:B------:R-:W-:Y:S01]  /*2d090*/  LEA.HI.SX32 R7, R39, 0x20, 0x1e ;  /* 0x0000002027077811 */ /* 0x000fe200078ff2ff */
[----:B------:R-:W-:Y:S01]  /*2d0a0*/  BSSY B0, `(.L_x_619) ;  /* 0x0000014000007945 */ /* 0x000fe20003800000 */
[----:B--2---:R-:W-:Y:S01]  /*2d0b0*/  IMAD R4, R36, -0x80, R4 ;  /* 0xffffff8024047824 */ /* 0x004fe200078e0204 */
[----:B---3--:R-:W-:-:S04]  /*2d0c0*/  ISETP.GE.AND P1, PT, R0, R6, PT ;  /* 0x000000060000720c */ /* 0x008fc80003f26270 */
[-C--:B------:R-:W-:Y:S02]  /*2d0d0*/  ISETP.GE.OR P0, PT, R49, R4.reuse, P1 ;  /* 0x000000043100720c */ /* 0x080fe40000f06670 */
[----:B------:R-:W-:Y:S02]  /*2d0e0*/  LEA.HI.SX32 R6, R39, 0x40, 0x1e ;  /* 0x0000004027067811 */ /* 0x000fe400078ff2ff */
[-C--:B------:R-:W-:Y:S02]  /*2d0f0*/  ISETP.GE.OR P3, PT, R7, R4.reuse, P1 ;  /* 0x000000040700720c */ /* 0x080fe40000f66670 */
[----:B------:R-:W-:Y:S01]  /*2d100*/  ISETP.GE.OR P2, PT, R6, R4, P1 ;  /* 0x000000040600720c */ /* 0x000fe20000f46670 */
[----:B------:R-:W-:Y:S01]  /*2d110*/  IMAD.WIDE.U32 R6, R18, R27, R2 ;  /* 0x0000001b12067225 */ /* 0x000fe200078e0002 */
[----:B------:R-:W-:-:S03]  /*2d120*/  LEA.HI.SX32 R0, R39, 0x60, 0x1e ;  /* 0x0000006027007811 */ /* 0x000fc600078ff2ff */
[----:B------:R-:W-:Y:S01]  /*2d130*/  IMAD.IADD R5, R7, 0x1, R5 ;  /* 0x0000000107057824 */ /* 0x000fe200078e0205 */
[----:B------:R-:W-:Y:S01]  /*2d140*/  ISETP.GE.OR P1, PT, R0, R4, P1 ;  /* 0x000000040000720c */ /* 0x000fe20000f26670 */
[----:B-1----:R-:W-:-:S12]  /*2d150*/  @P0 BRA `(.L_x_620) ;  /* 0x0000000000200947 */ /* 0x002fd80003800000 */
[----:B------:R-:W-:Y:S01]  /*2d160*/  MOV R4, R6 ;  /* 0x0000000600047202 */ /* 0x000fe20000000f00 */
[----:B------:R-:W-:-:S04]  /*2d170*/  IMAD R0, R13, R10, RZ ;  /* 0x0000000a0d007224 */ /* 0x000fc800078e02ff */
[----:B------:R-:W-:-:S04]  /*2d180*/  IMAD.WIDE.U32 R2, R12, R10, R4 ;  /* 0x0000000a0c027225 */ /* 0x000fc800078e0004 */
[----:B------:R-:W-:Y:S01]  /*2d190*/  IMAD R0, R12, R11, R0 ;  /* 0x0000000b0c007224 */ /* 0x000fe200078e0200 */
[----:B------:R-:W-:-:S04]  /*2d1a0*/  LEA R8, P0, R2, R16, 0x1 ;  /* 0x0000001002087211 */ /* 0x000fc800078008ff */
[----:B------:R-:W-:-:S04]  /*2d1b0*/  IADD3 R0, R3, R0, RZ ;  /* 0x0000000003007210 */ /* 0x000fc80007ffe0ff */
[----:B------:R-:W-:-:S05]  /*2d1c0*/  LEA.HI.X R9, R2, R17, R0, 0x1, P0 ;  /* 0x0000001102097211 */ /* 0x000fca00000f0c00 */
[----:B------:R1:W-:Y:S02]  /*2d1d0*/  ST.E.128 desc[UR4][R8.64], R28 ;  /* 0x0000001c08007985 */ /* 0x0003e4000c101d04 */
.L_x_620:
[----:B------:R-:W-:Y:S05]  /*2d1e0*/  BSYNC B0 ;  /* 0x0000000000007941 */ /* 0x000fea0003800000 */
.L_x_619:
[----:B------:R-:W-:Y:S04]  /*2d1f0*/  BSSY B0, `(.L_x_621) ;  /* 0x000000d000007945 */ /* 0x000fe80003800000 */
[----:B------:R-:W-:Y:S05]  /*2d200*/  @P3 BRA `(.L_x_622) ;  /* 0x00000000002c3947 */ /* 0x000fea0003800000 */
[----:B-1----:R-:W-:Y:S01]  /*2d210*/  IADD3 R8, P0, R12, 0x20, RZ ;  /* 0x000000200c087810 */ /* 0x002fe20007f1e0ff */
[----:B------:R-:W-:Y:S01]  /*2d220*/  IMAD.MOV.U32 R2, RZ, RZ, R6 ;  /* 0x000000ffff027224 */ /* 0x000fe200078e0006 */
[----:B------:R-:W-:-:S03]  /*2d230*/  MOV R3, R5 ;  /* 0x0000000500037202 */ /* 0x000fc60000000f00 */
[----:B------:R-:W-:Y:S02]  /*2d240*/  IMAD.X R0, RZ, RZ, R13, P0 ;  /* 0x000000ffff007224 */ /* 0x000fe400000e060d */
[----:B------:R-:W-:-:S04]  /*2d250*/  IMAD.WIDE.U32 R2, R10, R8, R2 ;  /* 0x000000080a027225 */ /* 0x000fc800078e0002 */
[----:B------:R-:W-:-:S04]  /*2d260*/  IMAD R0, R0, R10, RZ ;  /* 0x0000000a00007224 */ /* 0x000fc800078e02ff */
[----:B------:R-:W-:Y:S01]  /*2d270*/  IMAD R0, R11, R8, R0 ;  /* 0x000000080b007224 */ /* 0x000fe200078e0200 */
[----:B------:R-:W-:-:S04]  /*2d280*/  LEA R8, P0, R2, R16, 0x1 ;  /* 0x0000001002087211 */ /* 0x000fc800078008ff */
[----:B------:R-:W-:-:S04]  /*2d290*/  IADD3 R0, R3, R0, RZ ;  /* 0x0000000003007210 */ /* 0x000fc80007ffe0ff */
[----:B------:R-:W-:-:S05]  /*2d2a0*/  LEA.HI.X R9, R2, R17, R0, 0x1, P0 ;  /* 0x0000001102097211 */ /* 0x000fca00000f0c00 */
[----:B------:R2:W-:Y:S02]  /*2d2b0*/  ST.E.128 desc[UR4][R8.64], R32 ;  /* 0x0000002008007985 */ /* 0x0005e4000c101d04 */
.L_x_622:
[----:B------:R-:W-:Y:S05]  /*2d2c0*/  BSYNC B0 ;  /* 0x0000000000007941 */ /* 0x000fea0003800000 */
.L_x_621:
[----:B------:R-:W-:Y:S04]  /*2d2d0*/  BSSY B0, `(.L_x_623) ;  /* 0x000000d000007945 */ /* 0x000fe80003800000 */
[----:B------:R-:W-:Y:S05]  /*2d2e0*/  @P2 BRA `(.L_x_624) ;  /* 0x00000000002c2947 */ /* 0x000fea0003800000 */
[----:B-12---:R-:W-:Y:S01]  /*2d2f0*/  IADD3 R8, P0, R12, 0x40, RZ ;  /* 0x000000400c087810 */ /* 0x006fe20007f1e0ff */
        /* <DEDUP_REMOVED lines=10> */
.L_x_624:
[----:B------:R-:W-:Y:S05]  /*2d3a0*/  BSYNC B0 ;  /* 0x0000000000007941 */ /* 0x000fea0003800000 */
.L_x_623:
[----:B-123--:R-:W-:Y:S02]  /*2d3b0*/  MOV R8, 0x50 ;  /* 0x0000005000087802 */ /* 0x00efe40000000f00 */
[----:B------:R-:W-:-:S03]  /*2d3c0*/  MOV R3, 0x0 ;  /* 0x0000000000037802 */ /* 0x000fc60000000f00 */
[----:B------:R-:W-:-:S04]  /*2d3d0*/  IMAD.MOV.U32 R2, RZ, RZ, R8 ;  /* 0x000000ffff027224 */ /* 0x000fc800078e0008 */
[----:B------:R-:W-:Y:S05]  /*2d3e0*/  @P1 RET.REL.NODEC R2 `(_ZN5flash16flash_fwd_kernelI23Flash_fwd_kernel_traitsILi32ELi128ELi128ELi4ELb0ELb0EN7cutlass10bfloat16_tE19Flash_kernel_traitsILi32ELi128ELi128ELi4ES3_EELb1ELb1ELb0ELb1ELb0ELb0ELb0ELb1EEEvNS_16Flash_fwd_paramsE) ;  /* 0xfffffd2c02041950 */ /* 0x000fea0003c3ffff */
[----:B------:R-:W-:Y:S01]  /*2d3f0*/  IADD3 R7, P0, R12, 0x60, RZ ;  /* 0x000000600c077810 */ /* 0x000fe20007f1e0ff */
[----:B------:R-:W-:Y:S01]  /*2d400*/  IMAD.MOV.U32 R2, RZ, RZ, R6 ;  /* 0x000000ffff027224 */ /* 0x000fe200078e0006 */
[----:B------:R-:W-:-:S03]  /*2d410*/  MOV R3, R5 ;  /* 0x0000000500037202 */ /* 0x000fc60000000f00 */
[----:B------:R-:W-:Y:S02]  /*2d420*/  IMAD.X R0, RZ, RZ, R13, P0 ;  /* 0x000000ffff007224 */ /* 0x000fe400000e060d */
[----:B------:R-:W-:-:S04]  /*2d430*/  IMAD.WIDE.U32 R4, R10, R7, R2 ;  /* 0x000000070a047225 */ /* 0x000fc800078e0002 */
[----:B------:R-:W-:Y:S01]  /*2d440*/  IMAD R0, R0, R10, RZ ;  /* 0x0000000a00007224 */ /* 0x000fe200078e02ff */
[----:B------:R-:W-:-:S03]  /*2d450*/  LEA R2, P0, R4, R16, 0x1 ;  /* 0x0000001004027211 */ /* 0x000fc600078008ff */
[----:B------:R-:W-:-:S04]  /*2d460*/  IMAD R0, R11, R7, R0 ;  /* 0x000000070b007224 */ /* 0x000fc800078e0200 */
[----:B------:R-:W-:-:S05]  /*2d470*/  IMAD.IADD R0, R5, 0x1, R0 ;  /* 0x0000000105007824 */ /* 0x000fca00078e0200 */
[----:B------:R-:W-:-:S05]  /*2d480*/  LEA.HI.X R3, R4, R17, R0, 0x1, P0 ;  /* 0x0000001104037211 */ /* 0x000fca00000f0c00 */
[----:B------:R1:W-:Y:S02]  /*2d490*/  ST.E.128 desc[UR4][R2.64], R44 ;  /* 0x0000002c02007985 */ /* 0x0003e4000c101d04 */
[----:B-1----:R-:W-:Y:S02]  /*2d4a0*/  MOV R2, R8 ;  /* 0x0000000800027202 */ /* 0x002fe40000000f00 */
[----:B------:R-:W-:-:S04]  /*2d4b0*/  MOV R3, 0x0 ;  /* 0x0000000000037802 */ /* 0x000fc80000000f00 */
[----:B------:R-:W-:Y:S05]  /*2d4c0*/  RET.REL.NODEC R2 `(_ZN5flash16flash_fwd_kernelI23Flash_fwd_kernel_traitsILi32ELi128ELi128ELi4ELb0ELb0EN7cutlass10bfloat16_tE19Flash_kernel_traitsILi32ELi128ELi128ELi4ES3_EELb1ELb1ELb0ELb1ELb0ELb0ELb0ELb1EEEvNS_16Flash_fwd_paramsE) ;  /* 0xfffffd2802cc7950 */ /* 0x000fea0003c3ffff */
.L_x_570:
[----:B------:R-:W2:Y:S04]  /*2d4d0*/  LDL R17, [R1+0x2d4] ;  /* 0x0002d40001117983 */ /* 0x000ea80000100800 */
[----:B------:R-:W3:Y:S04]  /*2d4e0*/  LD.E.U16 R0, desc[UR4][R180.64+0x1c8] ;  /* 0x0001c804b4007980 */ /* 0x000ee8000c101500 */
[----:B------:R-:W4:Y:S04]  /*2d4f0*/  LD.E.64 R2, desc[UR4][R180.64+0x88] ;  /* 0x00008804b4027980 */ /* 0x000f28000c101b00 */
[----:B------:R1:W5:Y:S04]  /*2d500*/  LD.E.64 R10, desc[UR4][R180.64+0x70] ;  /* 0x00007004b40a7980 */ /* 0x000368000c101b00 */
[----:B------:R1:W5:Y:S01]  /*2d510*/  LD.E.64 R14, desc[UR4][R180.64+0x90] ;  /* 0x00009004b40e7980 */ /* 0x000362000c101b00 */
[----:B--2---:R-:W-:-:S13]  /*2d520*/  ISETP.NE.AND P0, PT, R17, -0x1, PT ;  /* 0xffffffff1100780c */ /* 0x004fda0003f05270 */
[----:B------:R-:W2:Y:S01]  /*2d530*/  @!P0 LD.E.64 R6, desc[UR4][R180.64+0x80] ;  /* 0x00008004b4068980 */ /* 0x000ea2000c101b00 */
[----:B------:R-:W1:Y:S01]  /*2d540*/  S2R R16, SR_CTAID.Y ;  /* 0x0000000000107919 */ /* 0x000e620000002600 */
[-C--:B----4-:R-:W-:Y:S02]  /*2d550*/  @P0 IMAD R8, R3, R17.reuse, RZ ;  /* 0x0000001103080224 */ /* 0x090fe400078e02ff */
[----:B------:R-:W-:Y:S01]  /*2d560*/  @P0 IMAD.WIDE.U32 R4, R2, R17, RZ ;  /* 0x0000001102040225 */ /* 0x000fe200078e00ff */
[----:B------:R-:W-:Y:S01]  /*2d570*/  BSSY B1, `(.L_x_625) ;  /* 0x000001f000017945 */ /* 0x000fe20003800000 */
[----:B------:R-:W-:Y:S02]  /*2d580*/  PLOP3.LUT P5, PT, PT, PT, PT, 0x8, 0x0 ;  /* 0x000000000000781c */ /* 0x000fe40003fae170 */
[----:B------:R-:W-:Y:S01]  /*2d590*/  @P0 IMAD.IADD R13, R5, 0x1, R8 ;  /* 0x00000001050d0824 */ /* 0x000fe200078e0208 */
[----:B------:R-:W-:Y:S01]  /*2d5a0*/  CS2R R20, SRZ ;  /* 0x0000000000147805 */ /* 0x000fe2000001ff00 */
[----:B------:R-:W-:-:S02]  /*2d5b0*/  @P0 IMAD.MOV.U32 R5, RZ, RZ, R3 ;  /* 0x000000ffff050224 */ /* 0x000fc400078e0003 */
[----:B------:R-:W-:Y:S01]  /*2d5c0*/  @!P0 IMAD.MOV.U32 R5, RZ, RZ, R3 ;  /* 0x000000ffff058224 */ /* 0x000fe200078e0003 */
[----:B-1----:R-:W-:Y:S01]  /*2d5d0*/  @!P0 SHF.R.S32.HI R12, RZ, 0x1f, R16 ;  /* 0x0000001fff0c8819 */ /* 0x002fe20000011410 */
[----:B--2---:R-:W-:Y:S01]  /*2d5e0*/  @!P0 IMAD R9, R7, R16, RZ ;  /* 0x0000001007098224 */ /* 0x004fe200078e02ff */
[C---:B---3--:R-:W-:Y:S02]  /*2d5f0*/  PRMT R7, R0.reuse, 0x7770, RZ ;  /* 0x0000777000077816 */ /* 0x048fe400000000ff */
[----:B------:R-:W-:Y:S02]  /*2d600*/  PRMT R0, R0, 0x7771, RZ ;  /* 0x0000777100007816 */ /* 0x000fe400000000ff */
[----:B------:R-:W-:-:S04]  /*2d610*/  ISETP.NE.AND P1, PT, R7, RZ, PT ;  /* 0x000000ff0700720c */ /* 0x000fc80003f25270 */
[----:B------:R-:W-:Y:S01]  /*2d620*/  ISETP.NE.OR P2, PT, R0, RZ, !P1 ;  /* 0x000000ff0000720c */ /* 0x000fe20004f45670 */
[C---:B------:R-:W-:Y:S02]  /*2d630*/  @!P0 IMAD R9, R6.reuse, R12, R9 ;  /* 0x0000000c06098224 */ /* 0x040fe400078e0209 */
[----:B------:R-:W-:-:S04]  /*2d640*/  @!P0 IMAD.WIDE.U32 R6, R6, R16, RZ ;  /* 0x0000001006068225 */ /* 0x000fc800078e00ff */
[----:B------:R-:W-:Y:S01]  /*2d650*/  @P0 IMAD.MOV.U32 R12, RZ, RZ, R4 ;  /* 0x000000ffff0c0224 */ /* 0x000fe200078e0004 */
[-C--:B------:R-:W-:Y:S01]  /*2d660*/  @P0 MOV R4, R2.reuse ;  /* 0x0000000200040202 */ /* 0x080fe20000000f00 */
[----:B------:R-:W-:Y:S01]  /*2d670*/  @!P0 IMAD.IADD R13, R7, 0x1, R9 ;  /* 0x00000001070d8824 */ /* 0x000fe200078e0209 */
[----:B------:R-:W-:Y:S02]  /*2d680*/  @!P0 MOV R4, R2 ;  /* 0x0000000200048202 */ /* 0x000fe40000000f00 */
[----:B------:R-:W-:Y:S01]  /*2d690*/  @!P0 MOV R12, R6 ;  /* 0x00000006000c8202 */ /* 0x000fe20000000f00 */
[----:B------:R-:W-:Y:S06]  /*2d6a0*/  @P2 BRA `(.L_x_626) ;  /* 0x00000000002c2947 */ /* 0x000fec0003800000 */
[----:B------:R-:W-:Y:S01]  /*2d6b0*/  ISETP.NE.AND P0, PT, R17, -0x1, PT ;  /* 0xffffffff1100780c */ /* 0x000fe20003f05270 */
[----:B------:R-:W-:Y:S01]  /*2d6c0*/  BSSY B0, `(.L_x_627) ;  /* 0x0000006000007945 */ /* 0x000fe20003800000 */
[----:B------:R-:W-:-:S11]  /*2d6d0*/  PLOP3.LUT P5, PT, PT, PT, PT, 0x80, 0x0 ;  /* 0x000000000000781c */ /* 0x000fd60003faf070 */
[----:B------:R-:W-:Y:S05]  /*2d6e0*/  @P0 BRA `(.L_x_628) ;  /* 0x00000000000c0947 */ /* 0x000fea0003800000 */
[----:B------:R-:W2:Y:S02]  /*2d6f0*/  LD.E R0, desc[UR4][R180.64+0xb4] ;  /* 0x0000b404b4007980 */ /* 0x000ea4000c101900 */
[----:B--2---:R-:W-:-:S05]  /*2d700*/  IMAD R17, R16, R0, RZ ;  /* 0x0000000010117224 */ /* 0x004fca00078e02ff */
[----:B------:R1:W-:Y:S02]  /*2d710*/  STL [R1+0x2d4], R17 ;  /* 0x0002d41101007387 */ /* 0x0003e40000100800 */
.L_x_628:
[----:B------:R-:W-:Y:S05]  /*2d720*/  BSYNC B0 ;  /* 0x0000000000007941 */ /* 0x000fea0003800000 */
.L_x_627:
[----:B------:R-:W-:Y:S01]  /*2d730*/  PRMT R0, RZ, 0x7610, R0 ;  /* 0x00007610ff007816 */ /* 0x000fe20000000000 */
[--C-:B------:R-:W-:Y:S01]  /*2d740*/  IMAD.MOV.U32 R20, RZ, RZ, R17.reuse ;  /* 0x000000ffff147224 */ /* 0x100fe200078e0011 */
[----:B------:R-:W-:Y:S02]  /*2d750*/  SHF.R.S32.HI R21, RZ, 0x1f, R17 ;  /* 0x0000001fff157819 */ /* 0x000fe40000011411 */
.L_x_626:
[----:B------:R-:W-:Y:S05]  /*2d760*/  BSYNC B1 ;  /* 0x0000000000017941 */ /* 0x000fea0003800000 */
.L_x_625:
[----:B------:R-:W-:Y:S01]  /*2d770*/  LOP3.LUT P0, RZ, R0, 0xff, RZ, 0xc0, !PT ;  /* 0x000000ff00ff7812 */ /* 0x000fe2000780c0ff */
[----:B------:R-:W2:Y:S04]  /*2d780*/  LDL.LU R2, [R1+0x2ec] ;  /* 0x0002ec0001027983 */ /* 0x000ea80000300800 */
[----:B------:R3:W5:Y:S04]  /*2d790*/  LD.E R22, desc[UR4][R180.64+0xc0] ;  /* 0x0000c004b4167980 */ /* 0x000768000c101900 */
[----:B------:R3:W5:Y:S04]  /*2d7a0*/  LD.E.64 R18, desc[UR4][R180.64+0xa0] ;  /* 0x0000a004b4127980 */ /* 0x000768000c101b00 */
[----:B------:R-:W4:Y:S01]  /*2d7b0*/  @P0 LD.E.64 R24, desc[UR4][R180.64+0xb0] ;  /* 0x0000b004b4180980 */ /* 0x000f22000c101b00 */
[----:B------:R-:W1:Y:S01]  /*2d7c0*/  S2R R31, SR_CTAID.Z ;  /* 0x00000000001f7919 */ /* 0x000e620000002700 */
[----:B------:R-:W-:Y:S01]  /*2d7d0*/  LEA.HI R8, R39, R231, RZ, 0x2 ;  /* 0x000000e727087211 */ /* 0x000fe200078f10ff */
[----:B------:R-:W-:Y:S03]  /*2d7e0*/  BSSY B0, `(.L_x_629) ;  /* 0x0000010000007945 */ /* 0x000fe60003800000 */
[----:B------:R-:W-:-:S02]  /*2d7f0*/  LOP3.LUT R26, R8, 0xfffffffc, RZ, 0xc0, !PT ;  /* 0xfffffffc081a7812 */ /* 0x000fc400078ec0ff */
[----:B------:R-:W-:-:S03]  /*2d800*/  SHF.R.S32.HI R8, RZ, 0x2, R8 ;  /* 0x00000002ff087819 */ /* 0x000fc60000011408 */
[----:B------:R-:W-:Y:S01]  /*2d810*/  IMAD.IADD R26, R231, 0x1, -R26 ;  /* 0x00000001e71a7824 */ /* 0x000fe200078e0a1a */
[----:B-1----:R-:W-:Y:S01]  /*2d820*/  SHF.R.S32.HI R0, RZ, 0x1f, R31 ;  /* 0x0000001fff007819 */ /* 0x002fe2000001141f */
[----:B-----5:R-:W-:-:S04]  /*2d830*/  IMAD R6, R15, R31, RZ ;  /* 0x0000001f0f067224 */ /* 0x020fc800078e02ff */
[----:B------:R-:W-:Y:S01]  /*2d840*/  IMAD R6, R14, R0, R6 ;  /* 0x000000000e067224 */ /* 0x000fe200078e0206 */
[----:B--2---:R-:W-:Y:S01]  /*2d850*/  IADD3 R0, -R248, R2, RZ ;  /* 0x00000002f8007210 */ /* 0x004fe20007ffe1ff */
[----:B------:R-:W-:Y:S02]  /*2d860*/  @P0 IMAD.MOV.U32 R2, RZ, RZ, 0x1 ;  /* 0x00000001ff020424 */ /* 0x000fe400078e00ff */
[----:B----4-:R-:W-:Y:S01]  /*2d870*/  @P0 IMAD R23, R24, R25, RZ ;  /* 0x0000001918170224 */ /* 0x010fe200078e02ff */
[----:B---3--:R-:W-:Y:S06]  /*2d880*/  @P0 BRA `(.L_x_630) ;  /* 0x0000000000140947 */ /* 0x008fec0003800000 */
[----:B------:R-:W2:Y:S04]  /*2d890*/  @P1 LD.E R23, desc[UR4][R180.64+0xd4] ;  /* 0x0000d404b4171980 */ /* 0x000ea8000c101900 */
[----:B------:R-:W2:Y:S04]  /*2d8a0*/  LD.E R2, desc[UR4][R180.64+0x60] ;  /* 0x00006004b4027980 */ /* 0x000ea8000c101900 */
[----:B------:R-:W2:Y:S01]  /*2d8b0*/  @!P1 LD.E R23, desc[UR4][R180.64+0xb4] ;  /* 0x0000b404b4179980 */ /* 0x000ea2000c101900 */
[----:B------:R-:W-:Y:S01]  /*2d8c0*/  MOV R24, 0x1 ;  /* 0x0000000100187802 */ /* 0x000fe20000000f00 */
[----:B--2---:R-:W-:-:S02]  /*2d8d0*/  IMAD R2, R23, R2, RZ ;  /* 0x0000000217027224 */ /* 0x004fc400078e02ff */
.L_x_630:
[----:B------:R-:W-:Y:S05]  /*2d8e0*/  BSYNC B0 ;  /* 0x0000000000007941 */ /* 0x000fea0003800000 */
.L_x_629:
[----:B------:R-:W1:Y:S01]  /*2d8f0*/  S2R R3, SR_CTAID.X ;  /* 0x0000000000037919 */ /* 0x000e620000002500 */
[----:B------:R-:W-:Y:S01]  /*2d900*/  IMAD.SHL.U32 R30, R26, 0x8, RZ ;  /* 0x000000081a1e7824 */ /* 0x000fe200078e00ff */
[C---:B------:R-:W-:Y:S01]  /*2d910*/  ISETP.GE.AND P3, PT, R8.reuse, R0, PT ;  /* 0x000000000800720c */ /* 0x040fe20003f66270 */
[C---:B------:R-:W-:Y:S01]  /*2d920*/  VIADD R27, R8.reuse, 0x20 ;  /* 0x00000020081b7836 */ /* 0x040fe20000000000 */
[----:B------:R-:W-:Y:S01]  /*2d930*/  SHF.R.S32.HI R9, RZ, 0x1f, R8 ;  /* 0x0000001fff097819 */ /* 0x000fe20000011408 */
[----:B------:R-:W-:Y:S01]  /*2d940*/  VIADD R28, R8, 0x40 ;  /* 0x00000040081c7836 */ /* 0x000fe20000000000 */
[----:B------:R-:W-:Y:S01]  /*2d950*/  IADD3 R12, P4, R30, R12, RZ ;  /* 0x0000000c1e0c7210 */ /* 0x000fe20007f9e0ff */
[----:B------:R-:W-:Y:S01]  /*2d960*/  IMAD R2, R16, R2, RZ ;  /* 0x0000000210027224 */ /* 0x000fe200078e02ff */
[----:B------:R-:W-:Y:S01]  /*2d970*/  ISETP.GE.AND P2, PT, R27, R0, PT ;  /* 0x000000001b00720c */ /* 0x000fe20003f46270 */
[----:B------:R-:W-:Y:S01]  /*2d980*/  VIADD R29, R8, 0x60 ;  /* 0x00000060081d7836 */ /* 0x000fe20000000000 */
[C---:B------:R-:W-:Y:S01]  /*2d990*/  LEA.HI.X.SX32 R13, R30.reuse, R13, 0x1, P4 ;  /* 0x0000000d1e0d7211 */ /* 0x040fe200020f0eff */
[----:B------:R-:W-:Y:S01]  /*2d9a0*/  BSSY B0, `(.L_x_631) ;  /* 0x0000013000007945 */ /* 0x000fe20003800000 */
[----:B------:R-:W-:-:S02]  /*2d9b0*/  ISETP.GE.OR P4, PT, R30, R22, P3 ;  /* 0x000000161e00720c */ /* 0x000fc40001f86670 */
[----:B------:R-:W-:Y:S01]  /*2d9c0*/  ISETP.GE.AND P1, PT, R28, R0, PT ;  /* 0x000000001c00720c */ /* 0x000fe20003f26270 */
[----:B------:R-:W-:Y:S01]  /*2d9d0*/  IMAD.WIDE.U32 R12, R31, R14, R12 ;  /* 0x0000000e1f0c7225 */ /* 0x000fe200078e000c */
[----:B------:R-:W-:Y:S02]  /*2d9e0*/  SEL R25, R2, RZ, !P5 ;  /* 0x000000ff02197207 */ /* 0x000fe40006800000 */
[----:B------:R-:W-:Y:S01]  /*2d9f0*/  ISETP.GE.AND P0, PT, R29, R0, PT ;  /* 0x000000001d00720c */ /* 0x000fe20003f06270 */
[----:B------:R-:W-:Y:S01]  /*2da00*/  IMAD.IADD R7, R13, 0x1, R6 ;  /* 0x000000010d077824 */ /* 0x000fe200078e0206 */
[CC--:B------:R-:W-:Y:S02]  /*2da10*/  ISETP.GE.OR P6, PT, R30.reuse, R22.reuse, P2 ;  /* 0x000000161e00720c */ /* 0x0c0fe400017c6670 */
[----:B------:R-:W-:Y:S01]  /*2da20*/  ISETP.GE.OR P5, PT, R30, R22, P1 ;  /* 0x000000161e00720c */ /* 0x000fe20000fa6670 */
[----:B-1----:R-:W-:Y:S02]  /*2da30*/  IMAD.WIDE R2, R3, 0x80, R8 ;  /* 0x0000008003027825 */ /* 0x002fe400078e0208 */
[----:B------:R-:W-:Y:S10]  /*2da40*/  @P4 BRA `(.L_x_632) ;  /* 0x0000000000204947 */ /* 0x000ff40003800000 */
[----:B------:R-:W-:Y:S01]  /*2da50*/  MOV R6, R12 ;  /* 0x0000000c00067202 */ /* 0x000fe20000000f00 */
[----:B------:R-:W-:-:S04]  /*2da60*/  IMAD R0, R3, R4, RZ ;  /* 0x0000000403007224 */ /* 0x000fc800078e02ff */
[----:B------:R-:W-:-:S04]  /*2da70*/  IMAD.WIDE.U32 R14, R2, R4, R6 ;  /* 0x00000004020e7225 */ /* 0x000fc800078e0006 */
[----:B------:R-:W-:Y:S01]  /*2da80*/  IMAD R0, R2, R5, R0 ;  /* 0x0000000502007224 */ /* 0x000fe200078e0200 */
[----:B------:R-:W-:-:S04]  /*2da90*/  LEA R16, P4, R14, R10, 0x1 ;  /* 0x0000000a0e107211 */ /* 0x000fc800078808ff */
[----:B------:R-:W-:-:S04]  /*2daa0*/  IADD3 R0, R15, R0, RZ ;  /* 0x000000000f007210 */ /* 0x000fc80007ffe0ff */
[----:B------:R-:W-:-:S05]  /*2dab0*/  LEA.HI.X R17, R14, R11, R0, 0x1, P4 ;  /* 0x0000000b0e117211 */ /* 0x000fca00020f0c00 */
[----:B------:R1:W-:Y:S02]  /*2dac0*/  ST.E.128 desc[UR4][R16.64], RZ ;  /* 0x000000ff10007985 */ /* 0x0003e4000c101d04 */
.L_x_632:
[----:B------:R-:W-:Y:S05]  /*2dad0*/  BSYNC B0 ;  /* 0x0000000000007941 */ /* 0x000fea0003800000 */
.L_x_631:
[----:B------:R-:W-:Y:S01]  /*2dae0*/  BSSY B0, `(.L_x_633) ;  /* 0x0000013000007945 */ /* 0x000fe20003800000 */
[----:B------:R-:W-:Y:S01]  /*2daf0*/  ISETP.GE.OR P4, PT, R30, R22, P0 ;  /* 0x000000161e00720c */ /* 0x000fe20000786670 */
[----:B------:R-:W-:Y:S01]  /*2db00*/  IMAD R25, R31, R23, R25 ;  /* 0x000000171f197224 */ /* 0x000fe200078e0219 */
[----:B------:R-:W-:Y:S01]  /*2db10*/  ISETP.NE.OR P3, PT, R26, RZ, P3 ;  /* 0x000000ff1a00720c */ /* 0x000fe20001f65670 */
[----:B------:R-:W-:Y:S01]  /*2db20*/  IMAD R22, R248, R24, RZ ;  /* 0x00000018f8167224 */ /* 0x000fe200078e02ff */
[C---:B------:R-:W-:Y:S02]  /*2db30*/  ISETP.NE.OR P2, PT, R26.reuse, RZ, P2 ;  /* 0x000000ff1a00720c */ /* 0x040fe40001745670 */
[----:B------:R-:W-:Y:S01]  /*2db40*/  ISETP.NE.OR P1, PT, R26, RZ, P1 ;  /* 0x000000ff1a00720c */ /* 0x000fe20000f25670 */
[----:B------:R-:W-:-:S12]  /*2db50*/  @P6 BRA `(.L_x_634) ;  /* 0x00000000002c6947 */ /* 0x000fd80003800000 */
[----:B------:R-:W-:Y:S02]  /*2db60*/  IADD3 R0, P6, R2, 0x20, RZ ;  /* 0x0000002002007810 */ /* 0x000fe40007fde0ff */
[----:B------:R-:W-:-:S03]  /*2db70*/  MOV R15, R7 ;  /* 0x00000007000f7202 */ /* 0x000fc60000000f00 */
[----:B------:R-:W-:-:S04]  /*2db80*/  IMAD.X R14, RZ, RZ, R3, P6 ;  /* 0x000000ffff0e7224 */ /* 0x000fc800030e0603 */
[----:B-1----:R-:W-:Y:S02]  /*2db90*/  IMAD R16, R14, R4, RZ ;  /* 0x000000040e107224 */ /* 0x002fe400078e02ff */
[----:B------:R-:W-:-:S04]  /*2dba0*/  IMAD.MOV.U32 R14, RZ, RZ, R12 ;  /* 0x000000ffff0e7224 */ /* 0x000fc800078e000c */
[----:B------:R-:W-:-:S04]  /*2dbb0*/  IMAD.WIDE.U32 R14, R4, R0, R14 ;  /* 0x00000000040e7225 */ /* 0x000fc800078e000e */
[----:B------:R-:W-:Y:S01]  /*2dbc0*/  IMAD R0, R5, R0, R16 ;  /* 0x0000000005007224 */ /* 0x000fe200078e0210 */
[----:B------:R-:W-:-:S04]  /*2dbd0*/  LEA R16, P6, R14, R10, 0x1 ;  /* 0x0000000a0e107211 */ /* 0x000fc800078c08ff */
[----:B------:R-:W-:-:S04]  /*2dbe0*/  IADD3 R0, R15, R0, RZ ;  /* 0x000000000f007210 */ /* 0x000fc80007ffe0ff */
[----:B------:R-:W-:-:S05]  /*2dbf0*/  LEA.HI.X R17, R14, R11, R0, 0x1, P6 ;  /* 0x0000000b0e117211 */ /* 0x000fca00030f0c00 */
[----:B------:R2:W-:Y:S02]  /*2dc00*/  ST.E.128 desc[UR4][R16.64], RZ ;  /* 0x000000ff10007985 */ /* 0x0005e4000c101d04 */
.L_x_634:
[----:B------:R-:W-:Y:S05]  /*2dc10*/  BSYNC B0 ;  /* 0x0000000000007941 */ /* 0x000fea0003800000 */
.L_x_633:
[----:B------:R-:W-:Y:S04]  /*2dc20*/  BSSY B0, `(.L_x_635) ;  /* 0x000000d000007945 */ /* 0x000fe80003800000 */
[----:B------:R-:W-:Y:S05]  /*2dc30*/  @P5 BRA `(.L_x_636) ;  /* 0x00000000002c5947 */ /* 0x000fea0003800000 */
[----:B------:R-:W-:Y:S02]  /*2dc40*/  IADD3 R0, P5, R2, 0x40, RZ ;  /* 0x0000004002007810 */ /* 0x000fe40007fbe0ff */
[----:B------:R-:W-:-:S03]  /*2dc50*/  MOV R15, R7 ;  /* 0x00000007000f7202 */ /* 0x000fc60000000f00 */
[----:B------:R-:W-:-:S04]  /*2dc60*/  IMAD.X R14, RZ, RZ, R3, P5 ;  /* 0x000000ffff0e7224 */ /* 0x000fc800028e0603 */
[----:B-12---:R-:W-:Y:S02]  /*2dc70*/  IMAD R16, R14, R4, RZ ;  /* 0x000000040e107224 */ /* 0x006fe400078e02ff */
[----:B------:R-:W-:-:S04]  /*2dc80*/  IMAD.MOV.U32 R14, RZ, RZ, R12 ;  /* 0x000000ffff0e7224 */ /* 0x000fc800078e000c */
[----:B------:R-:W-:-:S04]  /*2dc90*/  IMAD.WIDE.U32 R14, R4, R0, R14 ;  /* 0x00000000040e7225 */ /* 0x000fc800078e000e */
[----:B------:R-:W-:Y:S01]  /*2dca0*/  IMAD R0, R5, R0, R16 ;  /* 0x0000000005007224 */ /* 0x000fe200078e0210 */
[----:B------:R-:W-:-:S04]  /*2dcb0*/  LEA R16, P5, R14, R10, 0x1 ;  /* 0x0000000a0e107211 */ /* 0x000fc800078a08ff */
[----:B------:R-:W-:-:S04]  /*2dcc0*/  IADD3 R0, R15, R0, RZ ;  /* 0x000000000f007210 */ /* 0x000fc80007ffe0ff */
[----:B------:R-:W-:-:S05]  /*2dcd0*/  LEA.HI.X R17, R14, R11, R0, 0x1, P5 ;  /* 0x0000000b0e117211 */ /* 0x000fca00028f0c00 */
[----:B------:R3:W-:Y:S02]  /*2dce0*/  ST.E.128 desc[UR4][R16.64], RZ ;  /* 0x000000ff10007985 */ /* 0x0007e4000c101d04 */
.L_x_636:
[----:B------:R-:W-:Y:S05]  /*2dcf0*/  BSYNC B0 ;  /* 0x0000000000007941 */ /* 0x000fea0003800000 */
.L_x_635:
[----:B------:R-:W-:Y:S04]  /*2dd00*/  BSSY B0, `(.L_x_637) ;  /* 0x000000c000007945 */ /* 0x000fe80003800000 */
[----:B------:R-:W-:Y:S05]  /*2dd10*/  @P4 BRA `(.L_x_638) ;  /* 0x0000000000284947 */ /* 0x000fea0003800000 */
[----:B------:R-:W-:Y:S02]  /*2dd20*/  IADD3 R0, P4, R2, 0x60, RZ ;  /* 0x0000006002007810 */ /* 0x000fe40007f9e0ff */
[----:B------:R-:W-:Y:S02]  /*2dd30*/  MOV R6, R12 ;  /* 0x0000000c00067202 */ /* 0x000fe40000000f00 */
[----:B------:R-:W-:-:S03]  /*2dd40*/  IADD3.X R2, RZ, R3, RZ, P4, !PT ;  /* 0x00000003ff027210 */ /* 0x000fc600027fe4ff */
[----:B------:R-:W-:-:S04]  /*2dd50*/  IMAD.WIDE.U32 R6, R4, R0, R6 ;  /* 0x0000000004067225 */ /* 0x000fc800078e0006 */
[----:B------:R-:W-:-:S04]  /*2dd60*/  IMAD R2, R2, R4, RZ ;  /* 0x0000000402027224 */ /* 0x000fc800078e02ff */
[----:B------:R-:W-:Y:S01]  /*2dd70*/  IMAD R4, R5, R0, R2 ;  /* 0x0000000005047224 */ /* 0x000fe200078e0202 */
[----:B------:R-:W-:-:S04]  /*2dd80*/  LEA R2, P4, R6, R10, 0x1 ;  /* 0x0000000a06027211 */ /* 0x000fc800078808ff */
[----:B------:R-:W-:-:S04]  /*2dd90*/  IADD3 R4, R7, R4, RZ ;  /* 0x0000000407047210 */ /* 0x000fc80007ffe0ff */
[----:B------:R-:W-:-:S05]  /*2dda0*/  LEA.HI.X R3, R6, R11, R4, 0x1, P4 ;  /* 0x0000000b06037211 */ /* 0x000fca00020f0c04 */
[----:B------:R4:W-:Y:S02]  /*2ddb0*/  ST.E.128 desc[UR4][R2.64], RZ ;  /* 0x000000ff02007985 */ /* 0x0009e4000c101d04 */
.L_x_638:
[----:B------:R-:W-:Y:S05]  /*2ddc0*/  BSYNC B0 ;  /* 0x0000000000007941 */ /* 0x000fea0003800000 */
.L_x_637:
[----:B----4-:R-:W-:Y:S01]  /*2ddd0*/  SHF.R.S32.HI R2, RZ, 0x1f, R22 ;  /* 0x0000001fff027819 */ /* 0x010fe20000011416 */
[----:B------:R-:W-:Y:S01]  /*2dde0*/  @!P3 IMAD R0, R8, R24, RZ ;  /* 0x000000180800b224 */ /* 0x000fe200078e02ff */
[--C-:B------:R-:W-:Y:S01]  /*2ddf0*/  IADD3 R9, P5, P4, R22, R20, R25.reuse ;  /* 0x0000001416097210 */ /* 0x100fe20007cbe019 */
[-C--:B------:R-:W-:Y:S01]  /*2de00*/  @!P2 IMAD R3, R27, R24.reuse, RZ ;  /* 0x000000181b03a224 */ /* 0x080fe200078e02ff */
[----:B------:R-:W-:Y:S01]  /*2de10*/  SHF.R.S32.HI R4, RZ, 0x1f, R25 ;  /* 0x0000001fff047819 */ /* 0x000fe20000011419 */
[----:B------:R-:W-:Y:S01]  /*2de20*/  @!P1 IMAD R5, R28, R24, RZ ;  /* 0x000000181c059224 */ /* 0x000fe200078e02ff */
[----:B------:R-:W-:Y:S02]  /*2de30*/  ISETP.NE.OR P0, PT, R26, RZ, P0 ;  /* 0x000000ff1a00720c */ /* 0x000fe40000705670 */
[----:B------:R-:W-:Y:S02]  /*2de40*/  IADD3.X R8, R2, R21, R4, P5, P4 ;  /* 0x0000001502087210 */ /* 0x000fe40002fe8404 */
[----:B------:R-:W-:-:S02]  /*2de50*/  @!P3 IADD3 R2, P4, R0, R9, RZ ;  /* 0x000000090002b210 */ /* 0x000fc40007f9e0ff */
[-C--:B------:R-:W-:Y:S02]  /*2de60*/  @!P2 IADD3 R10, P5, R3, R9.reuse, RZ ;  /* 0x00000009030aa210 */ /* 0x080fe40007fbe0ff */
[----:B------:R-:W-:Y:S02]  /*2de70*/  @!P3 LEA.HI.X.SX32 R4, R0, R8, 0x1, P4 ;  /* 0x000000080004b211 */ /* 0x000fe400020f0eff */
[C---:B------:R-:W-:Y:S02]  /*2de80*/  @!P3 LEA R6, P6, R2.reuse, R18, 0x2 ;  /* 0x000000120206b211 */ /* 0x040fe400078c10ff */
[----:B------:R-:W-:Y:S02]  /*2de90*/  @!P1 IADD3 R0, P4, R5, R9, RZ ;  /* 0x0000000905009210 */ /* 0x000fe40007f9e0ff */
[----:B------:R-:W-:Y:S02]  /*2dea0*/  @!P2 LEA.HI.X.SX32 R11, R3, R8, 0x1, P5 ;  /* 0x00000008030ba211 */ /* 0x000fe400028f0eff */
[----:B------:R-:W-:-:S02]  /*2deb0*/  @!P3 LEA.HI.X R7, R2, R19, R4, 0x2, P6 ;  /* 0x000000130207b211 */ /* 0x000fc400030f1404 */
[----:B------:R-:W-:Y:S02]  /*2dec0*/  @!P2 LEA R4, P5, R10, R18, 0x2 ;  /* 0x000000120a04a211 */ /* 0x000fe400078a10ff */
[----:B------:R-:W-:Y:S02]  /*2ded0*/  @!P1 LEA.HI.X.SX32 R3, R5, R8, 0x1, P4 ;  /* 0x0000000805039211 */ /* 0x000fe400020f0eff */
[----:B------:R-:W-:Y:S02]  /*2dee0*/  @!P1 LEA R2, P4, R0, R18, 0x2 ;  /* 0x0000001200029211 */ /* 0x000fe400078810ff */
[-C--:B------:R-:W-:Y:S01]  /*2def0*/  @!P2 LEA.HI.X R5, R10, R19.reuse, R11, 0x2, P5 ;  /* 0x000000130a05a211 */ /* 0x080fe200028f140b */
[----:B------:R-:W-:Y:S01]  /*2df00*/  @!P3 IMAD.MOV.U32 R11, RZ, RZ, 0x7f800000 ;  /* 0x7f800000ff0bb424 */ /* 0x000fe200078e00ff */
[----:B------:R-:W-:Y:S01]  /*2df10*/  @!P1 LEA.HI.X R3, R0, R19, R3, 0x2, P4 ;  /* 0x0000001300039211 */ /* 0x000fe200020f1403 */
[----:B------:R-:W-:Y:S01]  /*2df20*/  @!P2 IMAD.MOV.U32 R10, RZ, RZ, 0x7f800000 ;  /* 0x7f800000ff0aa424 */ /* 0x000fe200078e00ff */
[----:B------:R-:W-:Y:S01]  /*2df30*/  MOV R12, 0x50 ;  /* 0x00000050000c7802 */ /* 0x000fe20000000f00 */
[----:B------:R-:W-:Y:S01]  /*2df40*/  @!P1 IMAD.MOV.U32 R0, RZ, RZ, 0x7f800000 ;  /* 0x7f800000ff009424 */ /* 0x000fe200078e00ff */
[----:B------:R-:W-:Y:S04]  /*2df50*/  @!P3 ST.E desc[UR4][R6.64], R11 ;  /* 0x0000000b0600b985 */ /* 0x000fe8000c101904 */
[----:B------:R-:W-:Y:S04]  /*2df60*/  @!P2 ST.E desc[UR4][R4.64], R10 ;  /* 0x0000000a0400a985 */ /* 0x000fe8000c101904 */
[----:B------:R4:W-:Y:S02]  /*2df70*/  @!P1 ST.E desc[UR4][R2.64], R0 ;  /* 0x0000000002009985 */ /* 0x0009e4000c101904 */
[----:B----4-:R-:W-:-:S02]  /*2df80*/  IMAD.MOV.U32 R2, RZ, RZ, R12 ;  /* 0x000000ffff027224 */ /* 0x010fc400078e000c */
[----:B------:R-:W-:-:S04]  /*2df90*/  IMAD.MOV.U32 R3, RZ, RZ, 0x0 ;  /* 0x00000000ff037424 */ /* 0x000fc800078e00ff */
[----:B-123--:R-:W-:Y:S05]  /*2dfa0*/  @P0 RET.REL.NODEC R2 `(_ZN5flash16flash_fwd_kernelI23Flash_fwd_kernel_traitsILi32ELi128ELi128ELi4ELb0ELb0EN7cutlass10bfloat16_tE19Flash_kernel_traitsILi32ELi128ELi128ELi4ES3_EELb1ELb1ELb0ELb1ELb0ELb0ELb0ELb1EEEvNS_16Flash_fwd_paramsE) ;  /* 0xfffffd2002140950 */ /* 0x00efea0003c3ffff */
[----:B------:R-:W-:-:S05]  /*2dfb0*/  IMAD R0, R29, R24, RZ ;  /* 0x000000181d007224 */ /* 0x000fca00078e02ff */
[----:B------:R-:W-:-:S04]  /*2dfc0*/  IADD3 R3, P0, R0, R9, RZ ;  /* 0x0000000900037210 */ /* 0x000fc80007f1e0ff */
[----:B------:R-:W-:Y:S02]  /*2dfd0*/  LEA.HI.X.SX32 R0, R0, R8, 0x1, P0 ;  /* 0x0000000800007211 */ /* 0x000fe400000f0eff */
[----:B------:R-:W-:-:S04]  /*2dfe0*/  LEA R2, P0, R3, R18, 0x2 ;  /* 0x0000001203027211 */ /* 0x000fc800078010ff */
[----:B------:R-:W-:Y:S01]  /*2dff0*/  LEA.HI.X R3, R3, R19, R0, 0x2, P0 ;  /* 0x0000001303037211 */ /* 0x000fe200000f1400 */
[----:B------:R-:W-:-:S05]  /*2e000*/  IMAD.MOV.U32 R0, RZ, RZ, 0x7f800000 ;  /* 0x7f800000ff007424 */ /* 0x000fca00078e00ff */
[----:B------:R1:W-:Y:S02]  /*2e010*/  ST.E desc[UR4][R2.64], R0 ;  /* 0x0000000002007985 */ /* 0x0003e4000c101904 */
[----:B-1----:R-:W-:Y:S02]  /*2e020*/  IMAD.MOV.U32 R2, RZ, RZ, R12 ;  /* 0x000000ffff027224 */ /* 0x002fe400078e000c */
[----:B------:R-:W-:-:S04]  /*2e030*/  IMAD.MOV.U32 R3, RZ, RZ, 0x0 ;  /* 0x00000000ff037424 */ /* 0x000fc800078e00ff */
[----:B------:R-:W-:Y:S05]  /*2e040*/  RET.REL.NODEC R2 `(_ZN5flash16flash_fwd_kernelI23Flash_fwd_kernel_traitsILi32ELi128ELi128ELi4ELb0ELb0EN7cutlass10bfloat16_tE19Flash_kernel_traitsILi32ELi128ELi128ELi4ES3_EELb1ELb1ELb0ELb1ELb0ELb0ELb0ELb1EEEvNS_16Flash_fwd_paramsE) ;  /* 0xfffffd1c02ec7950 */ /* 0x000fea0003c3ffff */
.L_x_610:
[----:B------:R-:W-:Y:S01]  /*2e050*/  IMAD.MOV.U32 R0, RZ, RZ, 0x2 ;  /* 0x00000002ff007424 */ /* 0x000fe200078e00ff */
[----:B------:R-:W-:Y:S01]  /*2e060*/  MOV R2, R183 ;  /* 0x000000b700027202 */ /* 0x000fe20000000f00 */
[----:B------:R-:W-:Y:S01]  /*2e070*/  IMAD.MOV.U32 R4, RZ, RZ, -0x1 ;  /* 0xffffffffff047424 */ /* 0x000fe200078e00ff */
[----:B------:R-:W-:-:S07]  /*2e080*/  MOV R3, 0x1f ;  /* 0x0000001f00037802 */ /* 0x000fce0000000f00 */
[----:B---3-5:R-:W-:Y:S05]  /*2e090*/  WARPSYNC.COLLECTIVE R4, `(.L_x_639) ;  /* 0x0000000004087348 */ /* 0x028fea0003c00000 */
[----:B------:R1:W2:Y:S02]  /*2e0a0*/  SHFL.BFLY P0, R0, R2, R0, R3 ;  /* 0x0c00000002007389 */ /* 0x0002a40000000003 */
[----:B-123-5:R-:W-:Y:S01]  /*2e0b0*/  ENDCOLLECTIVE ;  /* 0x000000000000791b */ /* 0x02efe20003800000 */
.L_x_639:
[----:B------:R-:W-:Y:S01]  /*2e0c0*/  FADD.FTZ R8, R0, R183 ;  /* 0x000000b700087221 */ /* 0x000fe20000010000 */
[----:B------:R-:W-:-:S04]  /*2e0d0*/  IMAD.MOV.U32 R0, RZ, RZ, 0x1 ;  /* 0x00000001ff007424 */ /* 0x000fc800078e00ff */
[----:B------:R-:W-:-:S07]  /*2e0e0*/  MOV R2, R8 ;  /* 0x0000000800027202 */ /* 0x000fce0000000f00 */
[----:B------:R-:W-:Y:S05]  /*2e0f0*/  WARPSYNC.COLLECTIVE R4, `(.L_x_640) ;  /* 0x0000000004087348 */ /* 0x000fea0003c00000 */
[----:B------:R1:W2:Y:S02]  /*2e100*/  SHFL.BFLY P0, R0, R2, R0, R3 ;  /* 0x0c00000002007389 */ /* 0x0002a40000000003 */
[----:B-12---:R-:W-:Y:S01]  /*2e110*/  ENDCOLLECTIVE ;  /* 0x000000000000791b */ /* 0x006fe20003800000 */
.L_x_640:
[----:B------:R-:W-:Y:S01]  /*2e120*/  MOV R11, R0 ;  /* 0x00000000000b7202 */ /* 0x000fe20000000f00 */
[----:B------:R-:W-:Y:S01]  /*2e130*/  IMAD.MOV.U32 R0, RZ, RZ, 0x2 ;  /* 0x00000002ff007424 */ /* 0x000fe200078e00ff */
[----:B------:R-:W-:-:S03]  /*2e140*/  MOV R2, R184 ;  /* 0x000000b800027202 */ /* 0x000fc60000000f00 */
[----:B------:R-:W-:-:S07]  /*2e150*/  FADD.FTZ R32, R8, R11 ;  /* 0x0000000b08207221 */ /* 0x000fce0000010000 */
[----:B------:R-:W-:Y:S05]  /*2e160*/  WARPSYNC.COLLECTIVE R4, `(.L_x_641) ;  /* 0x0000000004087348 */ /* 0x000fea0003c00000 */
[----:B------:R1:W2:Y:S02]  /*2e170*/  SHFL.BFLY P0, R0, R2, R0, R3 ;  /* 0x0c00000002007389 */ /* 0x0002a40000000003 */
[----:B-12---:R-:W-:Y:S01]  /*2e180*/  ENDCOLLECTIVE ;  /* 0x000000000000791b */ /* 0x006fe20003800000 */
.L_x_641:
[----:B------:R-:W-:Y:S01]  /*2e190*/  MOV R2, R0 ;  /* 0x0000000000027202 */ /* 0x000fe20000000f00 */
[----:B------:R-:W-:-:S04]  /*2e1a0*/  IMAD.MOV.U32 R0, RZ, RZ, 0x1 ;  /* 0x00000001ff007424 */ /* 0x000fc800078e00ff */
[----:B------:R-:W-:-:S05]  /*2e1b0*/  FADD.FTZ R7, R2, R184 ;  /* 0x000000b802077221 */ /* 0x000fca0000010000 */
[----:B------:R-:W-:-:S07]  /*2e1c0*/  MOV R2, R7 ;  /* 0x0000000700027202 */ /* 0x000fce0000000f00 */
[----:B------:R-:W-:Y:S05]  /*2e1d0*/  WARPSYNC.COLLECTIVE R4, `(.L_x_642) ;  /* 0x0000000004087348 */ /* 0x000fea0003c00000 */
[----:B------:R1:W2:Y:S02]  /*2e1e0*/  SHFL.BFLY P0, R0, R2, R0, R3 ;  /* 0x0c00000002007389 */ /* 0x0002a40000000003 */
[----:B-12---:R-:W-:Y:S01]  /*2e1f0*/  ENDCOLLECTIVE ;  /* 0x000000000000791b */ /* 0x006fe20003800000 */
.L_x_642:
[----:B------:R-:W-:Y:S01]  /*2e200*/  MOV R10, R0 ;  /* 0x00000000000a7202 */ /* 0x000fe20000000f00 */
[----:B------:R-:W-:Y:S01]  /*2e210*/  IMAD.MOV.U32 R0, RZ, RZ, 0x2 ;  /* 0x00000002ff007424 */ /* 0x000fe200078e00ff */
[----:B------:R-:W-:-:S03]  /*2e220*/  MOV R2, R185 ;  /* 0x000000b900027202 */ /* 0x000fc60000000f00 */
[----:B------:R-:W-:-:S07]  /*2e230*/  FADD.FTZ R31, R7, R10 ;  /* 0x0000000a071f7221 */ /* 0x000fce0000010000 */
[----:B------:R-:W-:Y:S05]  /*2e240*/  WARPSYNC.COLLECTIVE R4, `(.L_x_643) ;  /* 0x0000000004087348 */ /* 0x000fea0003c00000 */
[----:B------:R1:W2:Y:S02]  /*2e250*/  SHFL.BFLY P0, R0, R2, R0, R3 ;  /* 0x0c00000002007389 */ /* 0x0002a40000000003 */
[----:B-12---:R-:W-:Y:S01]  /*2e260*/  ENDCOLLECTIVE ;  /* 0x000000000000791b */ /* 0x006fe20003800000 */
.L_x_643:
[----:B------:R-:W-:Y:S01]  /*2e270*/  MOV R3, R0 ;  /* 0x0000000000037202 */ /* 0x000fe20000000f00 */
[----:B------:R-:W-:-:S04]  /*2e280*/  IMAD.MOV.U32 R0, RZ, RZ, 0x1 ;  /* 0x00000001ff007424 */ /* 0x000fc800078e00ff */
[----:B------:R-:W-:Y:S01]  /*2e290*/  FADD.FTZ R5, R3, R185 ;  /* 0x000000b903057221 */ /* 0x000fe20000010000 */
[----:B------:R-:W-:-:S04]  /*2e2a0*/  MOV R3, 0x1f ;  /* 0x0000001f00037802 */ /* 0x000fc80000000f00 */
[----:B------:R-:W-:-:S07]  /*2e2b0*/  MOV R2, R5 ;  /* 0x0000000500027202 */ /* 0x000fce0000000f00 */
[----:B------:R-:W-:Y:S05]  /*2e2c0*/  WARPSYNC.COLLECTIVE R4, `(.L_x_644) ;  /* 0x0000000004087348 */ /* 0x000fea0003c00000 */
[----:B------:R1:W2:Y:S02]  /*2e2d0*/  SHFL.BFLY P0, R0, R2, R0, R3 ;  /* 0x0c00000002007389 */ /* 0x0002a40000000003 */
[----:B-12---:R-:W-:Y:S01]  /*2e2e0*/  ENDCOLLECTIVE ;  /* 0x000000000000791b */ /* 0x006fe20003800000 */
.L_x_644:
[----:B------:R-:W-:Y:S01]  /*2e2f0*/  MOV R9, R0 ;  /* 0x0000000000097202 */ /* 0x000fe20000000f00 */
[----:B------:R-:W-:Y:S01]  /*2e300*/  IMAD.MOV.U32 R2, RZ, RZ, R186 ;  /* 0x000000ffff027224 */ /* 0x000fe200078e00ba */
[----:B------:R-:W-:-:S03]  /*2e310*/  MOV R0, 0x2 ;  /* 0x0000000200007802 */ /* 0x000fc60000000f00 */
[----:B------:R-:W-:-:S07]  /*2e320*/  FADD.FTZ R30, R5, R9 ;  /* 0x00000009051e7221 */ /* 0x000fce0000010000 */
[----:B------:R-:W-:Y:S05]  /*2e330*/  WARPSYNC.COLLECTIVE R4, `(.L_x_645) ;  /* 0x0000000004087348 */ /* 0x000fea0003c00000 */
[----:B------:R1:W2:Y:S02]  /*2e340*/  SHFL.BFLY P0, R0, R2, R0, R3 ;  /* 0x0c00000002007389 */ /* 0x0002a40000000003 */
[----:B-12---:R-:W-:Y:S01]  /*2e350*/  ENDCOLLECTIVE ;  /* 0x000000000000791b */ /* 0x006fe20003800000 */
.L_x_645:
[----:B------:R-:W-:Y:S01]  /*2e360*/  MOV R4, R0 ;  /* 0x0000000000047202 */ /* 0x000fe20000000f00 */
[----:B------:R-:W-:-:S04]  /*2e370*/  IMAD.MOV.U32 R0, RZ, RZ, 0x1 ;  /* 0x00000001ff007424 */ /* 0x000fc800078e00ff */
[----:B------:R-:W-:Y:S01]  /*2e380*/  FADD.FTZ R2, R4, R186 ;  /* 0x000000ba04027221 */ /* 0x000fe20000010000 */
[----:B------:R-:W-:-:S07]  /*2e390*/  MOV R4, 0xffffffff ;  /* 0xffffffff00047802 */ /* 0x000fce0000000f00 */
[----:B------:R-:W-:Y:S05]  /*2e3a0*/  WARPSYNC.COLLECTIVE R4, `(.L_x_646) ;  /* 0x0000000004087348 */ /* 0x000fea0003c00000 */
[----:B------:R1:W2:Y:S02]  /*2e3b0*/  SHFL.BFLY P0, R0, R2, R0, R3 ;  /* 0x0c00000002007389 */ /* 0x0002a40000000003 */
[----:B-12---:R-:W-:Y:S01]  /*2e3c0*/  ENDCOLLECTIVE ;  /* 0x000000000000791b */ /* 0x006fe20003800000 */
.L_x_646:
[----:B------:R-:W-:Y:S01]  /*2e3d0*/  MOV R4, R0 ;  /* 0x0000000000047202 */ /* 0x000fe20000000f00 */
[----:B------:R-:W-:Y:S06]  /*2e3e0*/  BRA `(.L_x_647) ;  /* 0xffffffd800787947 */ /* 0x000fec000383ffff */
.L_x_648:
        /* <DEDUP_REMOVED lines=9> */
.L_x_715:


//--------------------- .text._ZN5flash16flash_fwd_kernelI23Flash_fwd_kernel_traitsILi32ELi128ELi128ELi4ELb0ELb0EN7cutlass10bfloat16_tE19Flash_kernel_traitsILi32ELi128ELi128ELi4ES3_EELb0ELb1ELb0ELb1ELb0ELb0ELb1ELb0EEEvNS_16Flash_fwd_paramsE --------------------------
	.section	.text._ZN5flash16flash_fwd_kernelI23Flash_fwd_kernel_traitsILi32ELi128ELi128ELi4ELb0ELb0EN7cutlass10bfloat16_tE19Flash_kernel_traitsILi32ELi128ELi128ELi4ES3_EELb0ELb1ELb0ELb1ELb0ELb0ELb1ELb0EEEvNS_16Flash_fwd_paramsE,"ax",@progbits
	.align	128
        .global         _ZN5flash16flash_fwd_kernelI23Flash_fwd_kernel_traitsILi32ELi128ELi128ELi4ELb0ELb0EN7cutlass10bfloat16_tE19Flash_kernel_traitsILi32ELi128ELi128ELi4ES3_EELb0ELb1ELb0ELb1ELb0ELb0ELb1ELb0EEEvNS_16Flash_fwd_paramsE
        .type           _ZN5flash16flash_fwd_kernelI23Flash_fwd_kernel_traitsILi32ELi128ELi128ELi4ELb0ELb0EN7cutlass10bfloat16_tE19Flash_kernel_traitsILi32ELi128ELi128ELi4ES3_EELb0ELb1ELb0ELb1ELb0ELb0ELb1ELb0EEEvNS_16Flash_fwd_paramsE,@function
        .size           _ZN5flash16flash_fwd_kernelI23Flash_fwd_kernel_traitsILi32ELi128ELi128ELi4ELb0ELb0EN7cutlass10bfloat16_tE19Flash_kernel_traitsILi32ELi128ELi128ELi4ES3_EELb0ELb1ELb0ELb1ELb0ELb0ELb1ELb0EEEvNS_16Flash_fwd_paramsE,(.L_x_729 - _ZN5flash16flash_fwd_kernelI23Flash_fwd_kernel_traitsILi32ELi128ELi128ELi4ELb0ELb0EN7cutlass10bfloat16_tE19Flash_kernel_traitsILi32ELi128ELi128ELi4ES3_EELb0ELb1ELb0ELb1ELb0ELb0ELb1ELb0EEEvNS_16Flash_fwd_paramsE)
        .other          _ZN5flash16flash_fwd_kernelI23Flash_fwd_kernel_traitsILi32ELi128ELi128ELi4ELb0ELb0EN7cutlass10bfloat16_tE19Flash_kernel_traitsILi32ELi128ELi128ELi4ES3_EELb0ELb1ELb0ELb1ELb0ELb0ELb1ELb0EEEvNS_16Flash_fwd_paramsE,@"STO_CUDA_ENTRY STV_DEFAULT"
_ZN5flash16flash_fwd_kernelI23Flash_fwd_kernel_traitsILi32ELi128ELi128ELi4ELb0ELb0EN7cutlass10bfloat16_tE19Flash_kernel_traitsILi32ELi128ELi128ELi4ES3_EELb0ELb1ELb0ELb1ELb0ELb0ELb1ELb0EEEvNS_16Flash_fwd_paramsE:
.text._ZN5flash16flash_fwd_kernelI23Flash_fwd_kernel_traitsILi32ELi128ELi128ELi4ELb0ELb0EN7cutlass10bfloat16_tE19Flash_kernel_traitsILi32ELi128ELi128ELi4ES3_EELb0ELb1ELb0ELb1ELb0ELb0ELb1ELb0EEEvNS_16Flash_fwd_paramsE:
[----:B------:R-:W-:Y:S08]  /*0000*/  LDC R1, c[0x0][0x28] ;  /* 0x00000a00ff017b82 */ /* 0x000ff00000000800 */
[----:B------:R-:W1:Y:S01]  /*0010*/  S2UR UR28, SR_CTAID.Y ;  /* 0x00000000001c79c3 */ /* 0x000e620000002600 */
[----:B------:R-:W-:Y:S01]  /*0020*/  ULDC.64 UR4, c[0x0][0x300] ;  /* 0x0000c00000047ab9 */ /* 0x000fe20000000a00 */
[----:B------:R-:W-:Y:S01]  /*0030*/  ULDC.64 UR6, c[0x0][0x2f0] ;  /* 0x0000bc0000067ab9 */ /* 0x000fe20000000a00 */
[----:B------:R-:W-:-:S02]  /*0040*/  UISETP.NE.U32.AND UP1, UPT, UR4, URZ, UPT ;  /* 0x0000003f0400728c */ /* 0x000fc4000bf25070 */
[----:B------:R-:W-:Y:S02]  /*0050*/  UISETP.NE.U32.AND UP2, UPT, UR6, URZ, UPT ;  /* 0x0000003f0600728c */ /* 0x000fe4000bf45070 */
[----:B------:R-:W-:Y:S02]  /*0060*/  UISETP.NE.AND.EX UP1, UPT, UR5, URZ, UPT, UP1 ;  /* 0x0000003f0500728c */ /* 0x000fe4000bf25310 */
[----:B------:R-:W-:Y:S01]  /*0070*/  UISETP.NE.AND.EX UP2, UPT, UR7, URZ, UPT, UP2 ;  /* 0x0000003f0700728c */ /* 0x000fe2000bf45320 */
[----:B------:R-:W-:Y:S01]  /*0080*/  ULDC.64 UR8, c[0x0][0x2f0] ;  /* 0x0000bc0000087ab9 */ /* 0x000fe20000000a00 */
[----:B------:R-:W-:Y:S02]  /*0090*/  ULDC.U8 UR6, c[0x0][0x3c2] ;  /* 0x0000f08000067ab9 */ /* 0x000fe40000000000 */
[----:B------:R-:W-:Y:S01]  /*00a0*/  PLOP3.LUT P0, PT, PT, PT, UP1, 0x80, 0x0 ;  /* 0x000000000000781c */ /* 0x000fe20003f0f018 */
[----:B------:R-:W-:Y:S01]  /*00b0*/  ULDC.64 UR4, c[0x0][0x2f8] ;  /* 0x0000be0000047ab9 */ /* 0x000fe20000000a00 */
[----:B------:R-:W-:Y:S01]  /*00c0*/  PLOP3.LUT P2, PT, PT, PT, UP2, 0x80, 0x0 ;  /* 0x000000000000781c */ /* 0x000fe20003f4f028 */
[----:B------:R-:W-:-:S02]  /*00d0*/  UISETP.NE.AND UP3, UPT, UR6, URZ, UPT ;  /* 0x0000003f0600728c */ /* 0x000fc4000bf65270 */
[----:B------:R-:W-:Y:S01]  /*00e0*/  UISETP.EQ.U32.AND UP0, UPT, UR4, URZ, UPT ;  /* 0x0000003f0400728c */ /* 0x000fe2000bf02070 */
[----:B------:R-:W-:Y:S01]  /*00f0*/  ULDC.64 UR20, c[0x0][0x208] ;  /* 0x0000820000147ab9 */ /* 0x000fe20000000a00 */
[----:B------:R-:W-:Y:S02]  /*0100*/  ULDC.64 UR6, c[0x0][0x2f8] ;  /* 0x0000be0000067ab9 */ /* 0x000fe40000000a00 */
[----:B------:R-:W-:Y:S02]  /*0110*/  UISETP.EQ.OR.EX UP0, UPT, UR5, URZ, !UP3, UP0 ;  /* 0x0000003f0500728c */ /* 0x000fe4000df02700 */
[----:B-1----:R-:W-:-:S06]  /*0120*/  UIMAD.WIDE UR8, UR28, 0x4, UR8 ;  /* 0x000000041c0878a5 */ /* 0x002fcc000f8e0208 */
[----:B------:R-:W-:Y:S02]  /*0130*/  IMAD.U32 R10, RZ, RZ, UR8 ;  /* 0x00000008ff0a7e24 */ /* 0x000fe4000f8e00ff */
[----:B------:R-:W-:Y:S01]  /*0140*/  IMAD.U32 R11, RZ, RZ, UR9 ;  /* 0x00000009ff0b7e24 */ /* 0x000fe2000f8e00ff */
[----:B------:R-:W-:Y:S02]  /*0150*/  @UP1 ULDC.64 UR8, c[0x0][0x300] ;  /* 0x0000c00000081ab9 */ /* 0x000fe40000000a00 */
[----:B------:R-:W-:Y:S02]  /*0160*/  @UP1 UIMAD.WIDE UR8, UR28, 0x4, UR8 ;  /* 0x000000041c0818a5 */ /* 0x000fe4000f8e0208 */
[----:B------:R-:W2:Y:S04]  /*0170*/  @P2 LDG.E R4, desc[UR20][R10.64] ;  /* 0x000000140a042981 */ /* 0x000ea8000c1e1900 */
[----:B------:R-:W-:Y:S01]  /*0180*/  IMAD.U32 R8, RZ, RZ, UR8 ;  /* 0x00000008ff087e24 */ /* 0x000fe2000f8e00ff */
[----:B------:R-:W3:Y:S01]  /*0190*/  @P2 LDG.E R0, desc[UR20][R10.64+0x4] ;  /* 0x000004140a002981 */ /* 0x000ee2000c1e1900 */
[----:B------:R-:W-:Y:S01]  /*01a0*/  IMAD.U32 R9, RZ, RZ, UR9 ;  /* 0x00000009ff097e24 */ /* 0x000fe2000f8e00ff */
[----:B------:R-:W-:Y:S01]  /*01b0*/  PLOP3.LUT P1, PT, PT, PT, UP0, 0x80, 0x0 ;  /* 0x000000000000781c */ /* 0x000fe20003f2f008 */
[----:B------:R-:W-:-:S03]  /*01c0*/  UIMAD.WIDE UR6, UR28, 0x4, UR6 ;  /* 0x000000041c0678a5 */ /* 0x000fc6000f8e0206 */
[----:B------:R-:W4:Y:S03]  /*01d0*/  @P0 LDG.E R2, desc[UR20][R8.64] ;  /* 0x0000001408020981 */ /* 0x000f26000c1e1900 */
[----:B------:R-:W-:Y:S02]  /*01e0*/  IMAD.U32 R6, RZ, RZ, UR6 ;  /* 0x00000006ff067e24 */ /* 0x000fe4000f8e00ff */
        /* <DEDUP_REMOVED lines=12> */
[----:B------:R-:W-:Y:S01]  /*02b0*/  @UP2 UIADD3 UR19, UR19, -UR17, URZ ;  /* 0x8000001113132290 */ /* 0x000fe2000fffe03f */
[----:B-----5:R-:W-:-:S06]  /*02c0*/  @!P1 R2UR UR8, R3 ;  /* 0x00000000030892ca */ /* 0x020fcc00000e0000 */
[----:B------:R-:W-:Y:S01]  /*02d0*/  @!UP2 ULDC UR19, c[0x0][0x2c4] ;  /* 0x0000b1000013aab9 */ /* 0x000fe20000000800 */
[----:B-1----:R-:W-:Y:S08]  /*02e0*/  @!P0 BRA `(.L_x_649) ;  /* 0x00000000001c8947 */ /* 0x002ff00003800000 */
[----:B------:R-:W-:-:S13]  /*02f0*/  PLOP3.LUT P0, PT, PT, PT, UP3, 0x80, 0x0 ;  /* 0x000000000000781c */ /* 0x000fda0003f0f038 */
[----:B------:R-:W2:Y:S04]  /*0300*/  @P0 LDG.E R0, desc[UR20][R6.64+0x4] ;  /* 0x0000041406000981 */ /* 0x000ea8000c1e1900 */
[----:B------:R-:W3:Y:S01]  /*0310*/  @!P0 LDG.E R2, desc[UR20][R6.64] ;  /* 0x0000001406028981 */ /* 0x000ee2000c1e1900 */
[----:B--2---:R-:W-:-:S13]  /*0320*/  @P0 R2UR UR6, R0 ;  /* 0x00000000000602ca */ /* 0x004fda00000e0000 */
[----:B------:R-:W-:-:S07]  /*0330*/  @UP3 UIADD3 UR6, UR6, -UR8, URZ ;  /* 0x8000000806063290 */ /* 0x000fce000fffe03f */
[----:B---3--:R-:W-:Y:S01]  /*0340*/  @!P0 R2UR UR6, R2 ;  /* 0x00000000020682ca */ /* 0x008fe200000e0000 */
[----:B------:R-:W-:-:S14]  /*0350*/  BRA `(.L_x_650) ;  /* 0x0000000000047947 */ /* 0x000fdc0003800000 */
.L_x_649:
[----:B------:R-:W-:-:S05]  /*0360*/  ULDC UR6, c[0x0][0x2c8] ;  /* 0x0000b20000067ab9 */ /* 0x000fca0000000800 */
.L_x_650:
        /* <DEDUP_REMOVED lines=47> */
[----:B------:R-:W-:Y:S01]  /*0660*/  SHF.R.S32.HI R9, RZ, 0x3, R10 ;  /* 0x00000003ff097819 */ /* 0x000fe2000001140a */
[----:B------:R-:W-:Y:S01]  /*0670*/  @UP1 UIMAD.WIDE.U32 UR12, UR17, UR4, URZ ;  /* 0x00000004110c12a5 */ /* 0x000fe2000f8e003f */
[----:B------:R-:W-:Y:S01]  /*0680*/  SHF.R.S32.HI R16, RZ, 0x2, R15 ;  /* 0x00000002ff107819 */ /* 0x000fe2000001140f */
[----:B------:R-:W-:-:S02]  /*0690*/  @UP0 ULDC.64 UR10, c[0x0][0x248] ;  /* 0x00009200000a0ab9 */ /* 0x000fc40000000a00 */
[----:B------:R-:W-:Y:S01]  /*06a0*/  @UP1 UIMAD UR6, UR17, UR5, UR13 ;  /* 0x00000005110612a4 */ /* 0x000fe2000f8e020d */
[----:B------:R-:W-:Y:S01]  /*06b0*/  IMAD.SHL.U32 R19, R9, 0x40, RZ ;  /* 0x0000004009137824 */ /* 0x000fe200078e00ff */
[----:B------:R-:W-:Y:S01]  /*06c0*/  @UP0 UIADD3 UR13, UR7, UR8, URZ ;  /* 0x00000008070d0290 */ /* 0x000fe2000fffe03f */
[----:B-1----:R-:W-:Y:S01]  /*06d0*/  IABS R0, R5 ;  /* 0x0000000500007213 */ /* 0x002fe20000000000 */
[----:B------:R-:W-:Y:S02]  /*06e0*/  @!UP1 ULDC.64 UR4, c[0x0][0x228] ;  /* 0x00008a0000049ab9 */ /* 0x000fe40000000a00 */
[----:B------:R-:W-:Y:S01]  /*06f0*/  @UP0 UIMAD.WIDE.U32 UR32, UR13, UR10, URZ ;  /* 0x0000000a0d2002a5 */ /* 0x000fe2000f8e003f */
[----:B------:R-:W-:Y:S01]  /*0700*/  LOP3.LUT R19, R19, 0xc0, RZ, 0xc0, !PT ;  /* 0x000000c013137812 */ /* 0x000fe200078ec0ff */
[----:B------:R-:W1:Y:S01]  /*0710*/  I2F.RP R8, R0 ;  /* 0x0000000000087306 */ /* 0x000e620000209400 */
[----:B------:R-:W-:Y:S02]  /*0720*/  @!UP1 UIMAD UR9, UR9, UR4, URZ ;  /* 0x00000004090992a4 */ /* 0x000fe4000f8e023f */
[----:B------:R-:W-:Y:S01]  /*0730*/  @!UP1 UIMAD.WIDE.U32 UR14, UR28, UR4, URZ ;  /* 0x000000041c0e92a5 */ /* 0x000fe2000f8e003f */
[----:B--2---:R-:W-:Y:S01]  /*0740*/  IABS R2, R2 ;  /* 0x0000000200027213 */ /* 0x004fe20000000000 */
[----:B------:R-:W-:-:S02]  /*0750*/  @!UP1 UIMAD UR5, UR28, UR5, UR9 ;  /* 0x000000051c0592a4 */ /* 0x000fc4000f8e0209 */
[----:B------:R-:W-:Y:S01]  /*0760*/  @UP0 UIMAD UR13, UR13, UR11, URZ ;  /* 0x0000000b0d0d02a4 */ /* 0x000fe2000f8e023f */
[----:B------:R-:W-:Y:S01]  /*0770*/  @UP1 UMOV UR26, UR12 ;  /* 0x0000000c001a1c82 */ /* 0x000fe20008000000 */
[----:B------:R-:W-:Y:S02]  /*0780*/  @UP0 UMOV UR24, UR32 ;  /* 0x0000002000180c82 */ /* 0x000fe40008000000 */
[----:B------:R-:W-:Y:S02]  /*0790*/  @UP0 UIADD3 UR13, UR33, UR13, URZ ;  /* 0x0000000d210d0290 */ /* 0x000fe4000fffe03f */
[----:B------:R-:W-:Y:S01]  /*07a0*/  @!UP1 UIADD3 UR6, UR15, UR5, URZ ;  /* 0x000000050f069290 */ /* 0x000fe2000fffe03f */
[----:B-1----:R-:W1:Y:S01]  /*07b0*/  MUFU.RCP R6, R8 ;  /* 0x0000000800067308 */ /* 0x002e620000001000 */
[----:B------:R-:W-:Y:S01]  /*07c0*/  @!UP1 UMOV UR26, UR14 ;  /* 0x0000000e001a9c82 */ /* 0x000fe20008000000 */
[----:B-1----:R-:W-:Y:S01]  /*07d0*/  VIADD R6, R6, 0xffffffe ;  /* 0x0ffffffe06067836 */ /* 0x002fe20000000000 */
[----:B------:R-:W-:-:S05]  /*07e0*/  LEA.HI R8, R13, R4, RZ, 0x5 ;  /* 0x000000040d087211 */ /* 0x000fca00078f28ff */
[----:B------:R-:W1:Y:S01]  /*07f0*/  F2I.FTZ.U32.TRUNC.NTZ R7, R6 ;  /* 0x0000000600077305 */ /* 0x000e62000021f000 */
[----:B------:R-:W-:Y:S01]  /*0800*/  SHF.R.S32.HI R149, RZ, 0x5, R8 ;  /* 0x00000005ff957819 */ /* 0x000fe20000011408 */
[----:B-1----:R-:W-:Y:S02]  /*0810*/  IMAD.MOV R3, RZ, RZ, -R7 ;  /* 0x000000ffff037224 */ /* 0x002fe400078e0a07 */
[----:B------:R-:W-:Y:S02]  /*0820*/  IMAD.MOV.U32 R6, RZ, RZ, RZ ;  /* 0x000000ffff067224 */ /* 0x000fe400078e00ff */
[----:B------:R-:W-:-:S04]  /*0830*/  IMAD R3, R3, R0, RZ ;  /* 0x0000000003037224 */ /* 0x000fc800078e02ff */
[----:B------:R-:W-:Y:S01]  /*0840*/  IMAD.HI.U32 R3, R7, R3, R6 ;  /* 0x0000000307037227 */ /* 0x000fe200078e0006 */
[C---:B------:R-:W-:Y:S02]  /*0850*/  LOP3.LUT R7, R15.reuse, 0xfffffffc, RZ, 0xc0, !PT ;  /* 0xfffffffc0f077812 */ /* 0x040fe400078ec0ff */
[----:B------:R-:W-:-:S03]  /*0860*/  LEA.HI R15, R15, R16, RZ, 0x1 ;  /* 0x000000100f0f7211 */ /* 0x000fc600078f08ff */
[----:B------:R-:W-:Y:S01]  /*0870*/  IMAD.HI.U32 R11, R3, R2, RZ ;  /* 0x00000002030b7227 */ /* 0x000fe200078e00ff */
[----:B------:R-:W-:-:S03]  /*0880*/  LOP3.LUT R15, R15, 0x7fffffe, RZ, 0xc0, !PT ;  /* 0x07fffffe0f0f7812 */ /* 0x000fc600078ec0ff */
[----:B------:R-:W-:Y:S02]  /*0890*/  IMAD.IADD R236, R4, 0x1, -R7 ;  /* 0x0000000104ec7824 */ /* 0x000fe400078e0a07 */
[----:B------:R-:W-:Y:S02]  /*08a0*/  IMAD.MOV R3, RZ, RZ, -R11 ;  /* 0x000000ffff037224 */ /* 0x000fe400078e0a0b */
[----:B------:R-:W-:Y:S02]  /*08b0*/  IMAD.SHL.U32 R236, R236, 0x8, RZ ;  /* 0x00000008ecec7824 */ /* 0x000fe400078e00ff */
[----:B------:R-:W-:Y:S01]  /*08c0*/  IMAD R3, R0, R3, R2 ;  /* 0x0000000300037224 */ /* 0x000fe200078e0202 */
[----:B------:R-:W-:Y:S02]  /*08d0*/  SHF.R.U32.HI R2, RZ, 0x3, R19 ;  /* 0x00000003ff027819 */ /* 0x000fe40000011613 */
[----:B------:R-:W-:Y:S01]  /*08e0*/  LOP3.LUT R7, R19, 0x18, R236, 0xf8, !PT ;  /* 0x0000001813077812 */ /* 0x000fe200078ef8ec */
        /* <DEDUP_REMOVED lines=15> */
.L_x_652:
        /* <DEDUP_REMOVED lines=24> */
[----:B------:R-:W-:Y:S01]  /*0b60*/  UIADD3 UR12, UR15, UR5, URZ ;  /* 0x000000050f0c7290 */ /* 0x000fe2000fffe03f */
[----:B------:R-:W-:-:S11]  /*0b70*/  UMOV UR16, UR14 ;  /* 0x0000000e00107c82 */ /* 0x000fd60008000000 */
.L_x_653:
[----:B------:R-:W1:Y:S01]  /*0b80*/  S2UR UR15, SR_CgaCtaId ;  /* 0x00000000000f79c3 */ /* 0x000e620000008800 */
[----:B------:R-:W-:Y:S01]  /*0b90*/  UIADD3 UR14, -UR31, UR19, URZ ;  /* 0x000000131f0e7290 */ /* 0x000fe2000fffe13f */
[----:B------:R-:W-:Y:S01]  /*0ba0*/  @!P1 IMAD.IADD R3, R3, 0x1, -R0 ;  /* 0x0000000103039824 */ /* 0x000fe200078e0a00 */
[----:B------:R-:W-:Y:S01]  /*0bb0*/  SHF.R.S32.HI R237, RZ, 0x1f, R236 ;  /* 0x0000001fffed7819 */ /* 0x000fe200000114ec */
[----:B------:R-:W-:Y:S01]  /*0bc0*/  ULDC.64 UR4, c[0x0][0x258] ;  /* 0x0000960000047ab9 */ /* 0x000fe20000000a00 */
[----:B------:R-:W-:Y:S01]  /*0bd0*/  IADD3 R6, P0, R236, UR26, RZ ;  /* 0x0000001aec067c10 */ /* 0x000fe2000ff1e0ff */
[----:B------:R-:W-:Y:S01]  /*0be0*/  UIMAD UR7, UR29, UR4, URZ ;  /* 0x000000041d0772a4 */ /* 0x000fe2000f8e023f */
[C---:B------:R-:W-:Y:S01]  /*0bf0*/  ISETP.GE.AND P3, PT, R16.reuse, UR14, PT ;  /* 0x0000000e10007c0c */ /* 0x040fe2000bf66270 */
[----:B------:R-:W-:Y:S01]  /*0c00*/  IMAD.U32 R14, RZ, RZ, UR4 ;  /* 0x00000004ff0e7e24 */ /* 0x000fe2000f8e00ff */
[----:B------:R-:W-:Y:S01]  /*0c10*/  ISETP.GE.U32.AND P6, PT, R3, R0, PT ;  /* 0x000000000300720c */ /* 0x000fe20003fc6070 */
[----:B------:R-:W-:Y:S01]  /*0c20*/  UIMAD UR5, UR30, UR5, UR7 ;  /* 0x000000051e0572a4 */ /* 0x000fe2000f8e0207 */
[----:B------:R-:W-:Y:S01]  /*0c30*/  IADD3.X R7, R237, UR6, RZ, P0, !PT ;  /* 0x00000006ed077c10 */ /* 0x000fe200087fe4ff */
[----:B------:R-:W-:Y:S01]  /*0c40*/  UMOV UR4, 0x400 ;  /* 0x0000040000047882 */ /* 0x000fe20000000000 */
[C---:B------:R-:W-:Y:S01]  /*0c50*/  LOP3.LUT R2, R5.reuse, UR30, RZ, 0x3c, !PT ;  /* 0x0000001e05027c12 */ /* 0x040fe2000f8e3cff */
[----:B------:R-:W-:Y:S01]  /*0c60*/  VIADD R3, R16, 0x20 ;  /* 0x0000002010037836 */ /* 0x000fe20000000000 */
[----:B------:R-:W-:Y:S01]  /*0c70*/  SHF.R.S32.HI R17, RZ, 0x1f, R16 ;  /* 0x0000001fff117819 */ /* 0x000fe20000011410 */
[----:B------:R-:W-:Y:S01]  /*0c80*/  IMAD.WIDE.U32 R14, R14, UR30, R6 ;  /* 0x0000001e0e0e7c25 */ /* 0x000fe2000f8e0006 */
[----:B------:R-:W-:Y:S01]  /*0c90*/  ISETP.GE.AND P4, PT, R2, RZ, PT ;  /* 0x000000ff0200720c */ /* 0x000fe20003f86270 */
[----:B------:R-:W-:Y:S01]  /*0ca0*/  BSSY B0, `(.L_x_654) ;  /* 0x0000022000007945 */ /* 0x000fe20003800000 */
[----:B------:R-:W-:Y:S01]  /*0cb0*/  ISETP.NE.AND P5, PT, R5, RZ, PT ;  /* 0x000000ff0500720c */ /* 0x000fe20003fa5270 */
[C---:B------:R-:W-:Y:S01]  /*0cc0*/  VIADD R2, R16.reuse, 0x40 ;  /* 0x0000004010027836 */ /* 0x040fe20000000000 */
[----:B------:R-:W-:Y:S01]  /*0cd0*/  ISETP.GE.AND P2, PT, R3, UR14, PT ;  /* 0x0000000e03007c0c */ /* 0x000fe2000bf46270 */
[----:B------:R-:W-:Y:S01]  /*0ce0*/  VIADD R0, R16, 0x60 ;  /* 0x0000006010007836 */ /* 0x000fe20000000000 */
[----:B-1----:R-:W-:Y:S01]  /*0cf0*/  ULEA UR4, UR15, UR4, 0x18 ;  /* 0x000000040f047291 */ /* 0x002fe2000f8ec03f */
[----:B------:R-:W-:-:S02]  /*0d00*/  IMAD.U32 R21, RZ, RZ, UR18 ;  /* 0x00000012ff157e24 */ /* 0x000fc4000f8e00ff */
        /* <DEDUP_REMOVED lines=27> */
.L_x_655:
[----:B------:R-:W-:Y:S05]  /*0ec0*/  BSYNC B0 ;  /* 0x0000000000007941 */ /* 0x000fea0003800000 */
.L_x_654:
        /* <DEDUP_REMOVED lines=22> */
.L_x_657:
[----:B------:R-:W-:Y:S05]  /*1030*/  BSYNC B0 ;  /* 0x0000000000007941 */ /* 0x000fea0003800000 */
.L_x_656:
        /* <DEDUP_REMOVED lines=22> */
.L_x_659:
[----:B------:R-:W-:Y:S05]  /*11a0*/  BSYNC B0 ;  /* 0x0000000000007941 */ /* 0x000fea0003800000 */
.L_x_658:
        /* <DEDUP_REMOVED lines=21> */
.L_x_661:
[----:B------:R-:W-:Y:S05]  /*1300*/  BSYNC B0 ;  /* 0x0000000000007941 */ /* 0x000fea0003800000 */
.L_x_660:
[----:B-1----:R-:W-:Y:S01]  /*1310*/  MOV R6, R11 ;  /* 0x0000000b00067202 */ /* 0x002fe20000000f00 */
[----:B------:R-:W-:Y:S01]  /*1320*/  IMAD R7, R17, UR10, RZ ;  /* 0x0000000a11077c24 */ /* 0x000fe2000f8e02ff */
[----:B------:R-:W-:Y:S01]  /*1330*/  UIADD3 UR5, UR22, -0x1, URZ ;  /* 0xffffffff16057890 */ /* 0x000fe2000fffe03f */
[----:B------:R-:W-:Y:S01]  /*1340*/  IMAD.WIDE.U32 R18, R16, UR10, R236 ;  /* 0x0000000a10127c25 */ /* 0x000fe2000f8e00ec */
[----:B------:R-:W-:Y:S01]  /*1350*/  @!P4 IADD3 R6, -R6, RZ, RZ ;  /* 0x000000ff0606c210 */ /* 0x000fe20007ffe1ff */
[----:B------:R-:W-:Y:S01]  /*1360*/  ULDC.64 UR6, c[0x0][0x260] ;  /* 0x0000980000067ab9 */ /* 0x000fe20000000a00 */
[----:B------:R-:W-:Y:S01]  /*1370*/  @!P5 LOP3.LUT R6, RZ, R5, RZ, 0x33, !PT ;  /* 0x00000005ff06d212 */ /* 0x000fe200078e33ff */
        /* <DEDUP_REMOVED lines=19> */
[----:B------:R-:W-:Y:S01]  /*14b0*/  MOV R19, UR5 ;  /* 0x0000000500137c02 */ /* 0x000fe20008000f00 */
[----:B------:R-:W-:Y:S01]  /*14c0*/  UIMAD UR12, UR32, UR24, UR12 ;  /* 0x00000018200c72a4 */ /* 0x000fe2000f8e020c */
[----:B------:R-:W-:Y:S01]  /*14d0*/  IADD3 R233, R231, R233, RZ ;  /* 0x000000e9e7e97210 */ /* 0x000fe20007ffe0ff */
        /* <DEDUP_REMOVED lines=24> */
.L_x_663:
[----:B------:R-:W-:Y:S05]  /*1660*/  BSYNC B0 ;  /* 0x0000000000007941 */ /* 0x000fea0003800000 */
.L_x_662:
        /* <DEDUP_REMOVED lines=8> */
[----:B------:R-:W-:Y:S01]  /*16f0*/  IADD3 R12, P0, R18, UR16, RZ ;  /* 0x00000010120c7c10 */ /* 0x000fe2000ff1e0ff */
[----:B------:R-:W-:-:S03]  /*1700*/  ULDC.64 UR6, c[0x0][0x218] ;  /* 0x0000860000067ab9 */ /* 0x000fc60000000a00 */
[----:B------:R-:W-:Y:S02]  /*1710*/  IADD3.X R5, R21, UR15, RZ, P0, !PT ;  /* 0x0000000f15057c10 */ /* 0x000fe400087fe4ff */
[----:B-1----:R-:W-:-:S04]  /*1720*/  LEA R14, P0, R12, UR6, 0x1 ;  /* 0x000000060c0e7c11 */ /* 0x002fc8000f8008ff */
[----:B------:R-:W-:-:S05]  /*1730*/  LEA.HI.X R15, R12, UR7, R5, 0x1, P0 ;  /* 0x000000070c0f7c11 */ /* 0x000fca00080f0c05 */
[----:B------:R-:W-:Y:S01]  /*1740*/  @!PT LDS RZ, [RZ] ;  /* 0x00000000fffff984 */ /* 0x000fe20000000800 */
[----:B------:R-:W-:Y:S01]  /*1750*/  @!PT LDS RZ, [RZ] ;  /* 0x00000000fffff984 */ /* 0x000fe20000000800 */
[----:B------:R-:W-:Y:S01]  /*1760*/  @!PT LDS RZ, [RZ] ;  /* 0x00000000fffff984 */ /* 0x000fe20000000800 */
[----:B------:R1:W-:Y:S04]  /*1770*/  LDGSTS.E.BYPASS.LTC128B.128 [R229+0x2800], desc[UR20][R14.64] ;  /* 0x028000000ee57fae */ /* 0x0003e8000b901d54 */
.L_x_665:
[----:B------:R-:W-:Y:S05]  /*1780*/  BSYNC B0 ;  /* 0x0000000000007941 */ /* 0x000fea0003800000 */
.L_x_664:
        /* <DEDUP_REMOVED lines=18> */
.L_x_667:
[----:B------:R-:W-:Y:S05]  /*18b0*/  BSYNC B0 ;  /* 0x0000000000007941 */ /* 0x000fea0003800000 */
.L_x_666:
        /* <DEDUP_REMOVED lines=18> */
.L_x_669:
[----:B------:R-:W-:Y:S05]  /*19e0*/  BSYNC B0 ;  /* 0x0000000000007941 */ /* 0x000fea0003800000 */
.L_x_668:
        /* <DEDUP_REMOVED lines=13> */
[----:B-1----:R-:W-:Y:S01]  /*1ac0*/  LOP3.LUT R15, R8, 0xffffffe0, RZ, 0xc0, !PT ;  /* 0xffffffe0080f7812 */ /* 0x002fe200078ec0ff */
[----:B------:R-:W-:Y:S01]  /*1ad0*/  @UP1 ULEA UR12, UP0, UR34, UR12, 0x2 ;  /* 0x0000000c220c1291 */ /* 0x000fe2000f80103f */
[----:B------:R-:W-:Y:S01]  /*1ae0*/  ISETP.GE.AND P3, PT, R3, UR26, PT ;  /* 0x0000001a03007c0c */ /* 0x000fe2000bf66270 */
[----:B------:R-:W-:Y:S01]  /*1af0*/  @UP1 UIADD3 UR7, UR35, UR7, URZ ;  /* 0x0000000723071290 */ /* 0x000fe2000fffe03f */
[----:B------:R-:W-:-:S04]  /*1b00*/  DEPBAR.LE SB0, 0x0 ;  /* 0x000080000000791a */ /* 0x000fc80000000000 */
[----:B------:R-:W-:Y:S01]  /*1b10*/  @UP1 ULEA.HI.X UR13, UR34, UR13, UR7, 0x2, UP0 ;  /* 0x0000000d220d1291 */ /* 0x000fe200080f1407 */
[----:B------:R-:W-:Y:S01]  /*1b20*/  IMAD.U32 R18, RZ, RZ, UR12 ;  /* 0x0000000cff127e24 */ /* 0x000fe2000f8e00ff */
[----:B------:R-:W-:Y:S01]  /*1b30*/  ISETP.GE.AND P2, PT, R2, UR26, PT ;  /* 0x0000001a02007c0c */ /* 0x000fe2000bf46270 */
[----:B------:R-:W-:-:S03]  /*1b40*/  @UP1 ULDC UR6, c[0x0][0x2e8] ;  /* 0x0000ba0000061ab9 */ /* 0x000fc60000000800 */
[----:B------:R-:W-:-:S05]  /*1b50*/  IMAD.U32 R19, RZ, RZ, UR13 ;  /* 0x0000000dff137e24 */ /* 0x000fca000f8e00ff */
[----:B------:R-:W5:Y:S01]  /*1b60*/  @P0 LDG.E R5, desc[UR20][R18.64] ;  /* 0x0000001412050981 */ /* 0x000f62000c1e1900 */
[----:B------:R-:W-:Y:S01]  /*1b70*/  SHF.R.S32.HI R12, RZ, 0x4, R13 ;  /* 0x00000004ff0c7819 */ /* 0x000fe2000001140d */
[----:B------:R-:W-:Y:S01]  /*1b80*/  IMAD.IADD R228, R4, 0x1, -R15 ;  /* 0x0000000104e47824 */ /* 0x000fe200078e0a0f */
[C---:B------:R-:W-:Y:S01]  /*1b90*/  LOP3.LUT R151, R13.reuse, 0xfffffff0, RZ, 0xc0, !PT ;  /* 0xfffffff00d977812 */ /* 0x040fe200078ec0ff */
[----:B------:R-:W5:Y:S01]  /*1ba0*/  @P0 MUFU.RCP R14, UR6 ;  /* 0x00000006000e0d08 */ /* 0x000f620008001000 */
[----:B------:R-:W-:Y:S01]  /*1bb0*/  LEA.HI R147, R13, R12, RZ, 0x1 ;  /* 0x0000000c0d937211 */ /* 0x000fe200078f08ff */
[----:B------:R-:W-:Y:S01]  /*1bc0*/  IMAD.SHL.U32 R9, R9, 0x8, RZ ;  /* 0x0000000809097824 */ /* 0x000fe200078e00ff */
[----:B------:R-:W-:Y:S01]  /*1bd0*/  LOP3.LUT R3, R10, 0xfffffff8, RZ, 0xc0, !PT ;  /* 0xfffffff80a037812 */ /* 0x000fe200078ec0ff */
[----:B------:R-:W-:Y:S01]  /*1be0*/  IMAD.IADD R151, R4, 0x1, -R151 ;  /* 0x0000000104977824 */ /* 0x000fe200078e0a97 */
[----:B------:R-:W-:Y:S01]  /*1bf0*/  LOP3.LUT R147, R147, 0xfffffffe, RZ, 0xc0, !PT ;  /* 0xfffffffe93937812 */ /* 0x000fe200078ec0ff */
[----:B------:R-:W-:Y:S01]  /*1c00*/  USHF.L.U64.HI UR28, UR8, 0x7, UR9 ;  /* 0x00000007081c7899 */ /* 0x000fe20008010209 */
[----:B------:R-:W-:Y:S01]  /*1c10*/  ISETP.GE.AND P1, PT, R0, UR26, PT ;  /* 0x0000001a00007c0c */ /* 0x000fe2000bf26270 */
[----:B------:R-:W-:Y:S01]  /*1c20*/  IMAD.IADD R158, R4, 0x1, -R3 ;  /* 0x00000001049e7824 */ /* 0x000fe200078e0a03 */
[----:B------:R-:W-:Y:S01]  /*1c30*/  SHF.R.S32.HI R3, RZ, 0x1f, R228 ;  /* 0x0000001fff037819 */ /* 0x000fe200000114e4 */
[----:B------:R-:W-:Y:S01]  /*1c40*/  IMAD.IADD R147, R12, 0x1, -R147 ;  /* 0x000000010c937824 */ /* 0x000fe200078e0a93 */
[----:B------:R-:W-:Y:S01]  /*1c50*/  LEA.HI R12, R151, R151, RZ, 0x1 ;  /* 0x00000097970c7211 */ /* 0x000fe200078f08ff */
[----:B------:R-:W-:Y:S01]  /*1c60*/  USHF.L.U32 UR29, UR8, 0x7, URZ ;  /* 0x00000007081d7899 */ /* 0x000fe2000800063f */
[----:B------:R-:W-:Y:S01]  /*1c70*/  LEA.HI R228, R3, R228, RZ, 0x2 ;  /* 0x000000e403e47211 */ /* 0x000fe200078f10ff */
[----:B------:R-:W-:Y:S01]  /*1c80*/  UIMAD UR12, UR28, UR5, URZ ;  /* 0x000000051c0c72a4 */ /* 0x000fe2000f8e023f */
[--C-:B------:R-:W-:Y:S01]  /*1c90*/  SHF.R.S32.HI R10, RZ, 0x1, R12.reuse ;  /* 0x00000001ff0a7819 */ /* 0x100fe2000001140c */
[----:B------:R-:W-:Y:S01]  /*1ca0*/  IMAD.U32 R15, RZ, RZ, UR5 ;  /* 0x00000005ff0f7e24 */ /* 0x000fe2000f8e00ff */
[----:B------:R-:W-:Y:S01]  /*1cb0*/  SHF.R.S32.HI R3, RZ, 0x1f, R12 ;  /* 0x0000001fff037819 */ /* 0x000fe2000001140c */
[----:B------:R-:W-:Y:S01]  /*1cc0*/  IMAD.IADD R11, R7, 0x1, R11 ;  /* 0x00000001070b7824 */ /* 0x000fe200078e020b */
[----:B------:R-:W-:Y:S01]  /*1cd0*/  LEA.HI R13, R158, R158, RZ, 0x1 ;  /* 0x0000009e9e0d7211 */ /* 0x000fe200078f08ff */
[----:B------:R-:W-:Y:S01]  /*1ce0*/  UIMAD UR12, UR32, UR29, UR12 ;  /* 0x0000001d200c72a4 */ /* 0x000fe2000f8e020c */
[----:B------:R-:W-:Y:S01]  /*1cf0*/  LEA.HI R3, R3, R10, RZ, 0x2 ;  /* 0x0000000a03037211 */ /* 0x000fe200078f10ff */
[----:B------:R-:W-:Y:S01]  /*1d00*/  UMOV UR6, URZ ;  /* 0x0000003f00067c82 */ /* 0x000fe20008000000 */
[----:B------:R-:W-:Y:S01]  /*1d10*/  SHF.R.S32.HI R2, RZ, 0x1f, R151 ;  /* 0x0000001fff027819 */ /* 0x000fe20000011497 */
[----:B------:R-:W-:Y:S01]  /*1d20*/  BSSY B0, `(.L_x_670) ;  /* 0x000003b000007945 */ /* 0x000fe20003800000 */
[----:B------:R-:W-:-:S02]  /*1d30*/  LOP3.LUT R3, R3, 0xfffffffc, RZ, 0xc0, !PT ;  /* 0xfffffffc03037812 */ /* 0x000fc400078ec0ff */
[----:B------:R-:W-:Y:S02]  /*1d40*/  SHF.R.S32.HI R0, RZ, 0x1, R13 ;  /* 0x00000001ff007819 */ /* 0x000fe4000001140d */
[----:B------:R-:W-:Y:S01]  /*1d50*/  LOP3.LUT R12, R12, 0x7fffffe, RZ, 0xc0, !PT ;  /* 0x07fffffe0c0c7812 */ /* 0x000fe200078ec0ff */
[----:B------:R-:W-:Y:S01]  /*1d60*/  IMAD.IADD R3, R10, 0x1, -R3 ;  /* 0x000000010a037824 */ /* 0x000fe200078e0a03 */
[----:B------:R-:W-:Y:S01]  /*1d70*/  LOP3.LUT R13, R13, 0x7fffffe, RZ, 0xc0, !PT ;  /* 0x07fffffe0d0d7812 */ /* 0x000fe200078ec0ff */
[----:B------:R-:W-:Y:S01]  /*1d80*/  IMAD.SHL.U32 R8, R0, 0x40, RZ ;  /* 0x0000004000087824 */ /* 0x000fe200078e00ff */
[----:B------:R-:W-:Y:S01]  /*1d90*/  LEA.HI R2, R2, R151, RZ, 0x3 ;  /* 0x0000009702027211 */ /* 0x000fe200078f18ff */
[----:B------:R-:W-:Y:S01]  /*1da0*/  IMAD.IADD R151, R151, 0x1, -R12 ;  /* 0x0000000197977824 */ /* 0x000fe200078e0a0c */
[----:B------:R-:W-:Y:S01]  /*1db0*/  BAR.SYNC.DEFER_BLOCKING 0x0 ;  /* 0x0000000000007b1d */ /* 0x000fe20000010000 */
[----:B------:R-:W-:Y:S01]  /*1dc0*/  ISETP.GE.AND P4, PT, R16, UR26, PT ;  /* 0x0000001a10007c0c */ /* 0x000fe2000bf86270 */
[----:B------:R-:W-:Y:S01]  /*1dd0*/  IMAD.IADD R158, R158, 0x1, -R13 ;  /* 0x000000019e9e7824 */ /* 0x000fe200078e0a0d */
[----:B------:R-:W-:Y:S01]  /*1de0*/  LOP3.LUT R8, R8, 0xc0, RZ, 0xc0, !PT ;  /* 0x000000c008087812 */ /* 0x000fe200078ec0ff */
[----:B------:R-:W-:Y:S01]  /*1df0*/  IMAD.SHL.U32 R12, R3, 0x40, RZ ;  /* 0x00000040030c7824 */ /* 0x000fe200078e00ff */
[----:B------:R-:W-:Y:S01]  /*1e00*/  LEA R13, R149, UR31, 0x4 ;  /* 0x0000001f950d7c11 */ /* 0x000fe2000f8e20ff */
[----:B------:R-:W-:Y:S01]  /*1e10*/  IMAD.SHL.U32 R2, R2, 0x20, RZ ;  /* 0x0000002002027824 */ /* 0x000fe200078e00ff */
[----:B------:R-:W-:Y:S01]  /*1e20*/  LOP3.LUT R9, R8, 0x8, R9, 0xf8, !PT ;  /* 0x0000000808097812 */ /* 0x000fe200078ef809 */
[C---:B------:R-:W-:Y:S01]  /*1e30*/  IMAD R158, R147.reuse, 0x8, R158 ;  /* 0x00000008939e7824 */ /* 0x040fe200078e029e */
[----:B------:R-:W-:Y:S01]  /*1e40*/  LOP3.LUT R12, R12, 0xc0, RZ, 0xc0, !PT ;  /* 0x000000c00c0c7812 */ /* 0x000fe200078ec0ff */
[----:B------:R-:W-:Y:S01]  /*1e50*/  IMAD.SHL.U32 R147, R147, 0x8, RZ ;  /* 0x0000000893937824 */ /* 0x000fe200078e00ff */
[----:B------:R-:W-:-:S02]  /*1e60*/  LOP3.LUT R2, R2, 0xffffff00, RZ, 0xc0, !PT ;  /* 0xffffff0002027812 */ /* 0x000fc400078ec0ff */
[----:B------:R-:W-:Y:S02]  /*1e70*/  SHF.R.U32.HI R8, RZ, 0x3, R8 ;  /* 0x00000003ff087819 */ /* 0x000fe40000011608 */
[----:B------:R-:W-:Y:S01]  /*1e80*/  LOP3.LUT R147, R12, 0x8, R147, 0xf8, !PT ;  /* 0x000000080c937812 */ /* 0x000fe200078ef893 */
[----:B------:R-:W-:Y:S01]  /*1e90*/  IMAD R10, R149, 0x200, R2 ;  /* 0x00000200950a7824 */ /* 0x000fe200078e0202 */
[----:B------:R-:W-:Y:S02]  /*1ea0*/  SHF.R.U32.HI R12, RZ, 0x3, R12 ;  /* 0x00000003ff0c7819 */ /* 0x000fe4000001160c */
[----:B------:R-:W-:Y:S01]  /*1eb0*/  SHF.R.S32.HI R228, RZ, 0x2, R228 ;  /* 0x00000002ffe47819 */ /* 0x000fe200000114e4 */
[----:B------:R-:W-:Y:S01]  /*1ec0*/  IMAD R10, R151, 0x20, R10 ;  /* 0x00000020970a7824 */ /* 0x000fe200078e020a */
[----:B------:R-:W-:Y:S02]  /*1ed0*/  LOP3.LUT R147, R147, R12, RZ, 0x3c, !PT ;  /* 0x0000000c93937212 */ /* 0x000fe400078e3cff */
[----:B------:R-:W-:Y:S01]  /*1ee0*/  LOP3.LUT R9, R9, R8, RZ, 0x3c, !PT ;  /* 0x0000000809097212 */ /* 0x000fe200078e3cff */
[----:B------:R1:W-:Y:S01]  /*1ef0*/  @P4 STS [R229+0x4000], RZ ;  /* 0x004000ffe5004388 */ /* 0x0003e20000000800 */
[----:B------:R-:W-:Y:S01]  /*1f00*/  IMAD.U32 R8, RZ, RZ, UR25 ;  /* 0x00000019ff087e24 */ /* 0x000fe2000f8e00ff */
[----:B------:R-:W-:Y:S01]  /*1f10*/  IADD3 R13, R13, 0x1, R228 ;  /* 0x000000010d0d7810 */ /* 0x000fe20007ffe0e4 */
[----:B------:R-:W-:Y:S01]  /*1f20*/  IMAD.IADD R159, R147, 0x1, R10 ;  /* 0x00000001939f7824 */ /* 0x000fe200078e020a */
[----:B------:R1:W-:Y:S01]  /*1f30*/  @P4 STS [R229+0x4004], RZ ;  /* 0x004004ffe5004388 */ /* 0x0003e20000000800 */
[----:B------:R-:W-:Y:S01]  /*1f40*/  IMAD.MOV.U32 R10, RZ, RZ, R6 ;  /* 0x000000ffff0a7224 */ /* 0x000fe200078e0006 */
[----:B------:R-:W-:Y:S01]  /*1f50*/  IADD3 R8, R8, -UR19, R13 ;  /* 0x8000001308087c10 */ /* 0x000fe2000fffe00d */
[----:B------:R-:W-:Y:S01]  /*1f60*/  IMAD.U32 R158, R158, 0x20, R9 ;  /* 0x000000209e9e7824 */ /* 0x000fe200078e0009 */
[----:B------:R1:W-:Y:S01]  /*1f70*/  @P4 STS.64 [R229+0x4008], RZ ;  /* 0x004008ffe5004388 */ /* 0x0003e20000000a00 */
[----:B------:R-:W-:-:S02]  /*1f80*/  LEA R159, R159, UR4, 0x1 ;  /* 0x000000049f9f7c11 */ /* 0x000fc4000f8e08ff */
[----:B------:R-:W-:Y:S02]  /*1f90*/  VIADD R8, R8, UR27 ;  /* 0x0000001b08087c36 */ /* 0x000fe40008000000 */
        /* <DEDUP_REMOVED lines=19> */
.L_x_671:
[----:B------:R-:W-:Y:S05]  /*20d0*/  BSYNC B0 ;  /* 0x0000000000007941 */ /* 0x000fea0003800000 */
.L_x_670:
        /* <DEDUP_REMOVED lines=19> */
.L_x_673:
[----:B------:R-:W-:Y:S05]  /*2210*/  BSYNC B0 ;  /* 0x0000000000007941 */ /* 0x000fea0003800000 */
.L_x_672:
        /* <DEDUP_REMOVED lines=19> */
.L_x_675:
[----:B------:R-:W-:Y:S05]  /*2350*/  BSYNC B0 ;  /* 0x0000000000007941 */ /* 0x000fea0003800000 */
.L_x_674:
        /* <DEDUP_REMOVED lines=19> */
.L_x_677:
[----:B------:R-:W-:Y:S05]  /*2490*/  BSYNC B0 ;  /* 0x0000000000007941 */ /* 0x000fea0003800000 */
.L_x_676:
[----:B------:R-:W-:Y:S01]  /*24a0*/  LDSM.16.M88.4 R92, [R158+0x2000] ;  /* 0x002000009e5c783b */ /* 0x000fe20000000200 */
[----:B------:R-:W-:Y:S01]  /*24b0*/  LOP3.LUT P1, RZ, R3, 0x2, RZ, 0xc0, !PT ;  /* 0x0000000203ff7812 */ /* 0x000fe2000782c0ff */
[----:B------:R-:W-:Y:S01]  /*24c0*/  IMAD.MOV.U32 R3, RZ, RZ, 0x10 ;  /* 0x00000010ff037424 */ /* 0x000fe200078e00ff */
[----:B------:R-:W-:Y:S01]  /*24d0*/  LOP3.LUT P0, RZ, R0, 0x2, RZ, 0xc0, !PT ;  /* 0x0000000200ff7812 */ /* 0x000fe2000780c0ff */
[----:B--2-4-:R-:W2:Y:S01]  /*24e0*/  LDSM.16.M88.4 R24, [R159+0x1000] ;  /* 0x001000009f18783b */ /* 0x014ea20000000200 */
[----:B------:R-:W-:Y:S01]  /*24f0*/  ULDC UR7, c[0x0][0x39c] ;  /* 0x0000e70000077ab9 */ /* 0x000fe20000000800 */
[----:B------:R-:W-:Y:S01]  /*2500*/  UISETP.GE.AND UP0, UPT, UR22, 0x2, UPT ;  /* 0x000000021600788c */ /* 0x000fe2000bf06270 */
[C---:B------:R-:W-:Y:S01]  /*2510*/  SEL R0, R3.reuse, 0xfffffff0, !P1 ;  /* 0xfffffff003007807 */ /* 0x040fe20004800000 */
[----:B------:R-:W4:Y:S01]  /*2520*/  LDSM.16.M88.4 R84, [R158+0x2400] ;  /* 0x002400009e54783b */ /* 0x000f220000000200 */
[----:B------:R-:W-:-:S03]  /*2530*/  SEL R3, R3, 0xfffffff0, !P0 ;  /* 0xfffffff003037807 */ /* 0x000fc60004000000 */
[----:B------:R-:W-:Y:S01]  /*2540*/  IMAD R157, R0, 0x2, R159 ;  /* 0x00000002009d7824 */ /* 0x000fe200078e029f */
[----:B------:R-:W5:Y:S01]  /*2550*/  LDSM.16.M88.4 R108, [R159] ;  /* 0x000000009f6c783b */ /* 0x000f620000000200 */
[----:B------:R-:W-:-:S03]  /*2560*/  IMAD R156, R3, 0x2, R158 ;  /* 0x00000002039c7824 */ /* 0x000fc600078e029e */
[----:B------:R-:W-:Y:S04]  /*2570*/  LDSM.16.M88.4 R104, [R157+0x1000] ;  /* 0x001000009d68783b */ /* 0x000fe80000000200 */
[----:B------:R-:W3:Y:S04]  /*2580*/  LDSM.16.M88.4 R140, [R156+0x2000] ;  /* 0x002000009c8c783b */ /* 0x000ee80000000200 */
[----:B------:R-:W3:Y:S04]  /*2590*/  LDSM.16.M88.4 R136, [R156+0x2400] ;  /* 0x002400009c88783b */ /* 0x000ee80000000200 */
[----:B-1----:R-:W1:Y:S04]  /*25a0*/  LDSM.16.M88.4 R12, [R157] ;  /* 0x000000009d0c783b */ /* 0x002e680000000200 */
[----:B------:R-:W1:Y:S04]  /*25b0*/  LDSM.16.M88.4 R76, [R158+0x2800] ;  /* 0x002800009e4c783b */ /* 0x000e680000000200 */
[----:B------:R-:W-:Y:S04]  /*25c0*/  LDSM.16.M88.4 R132, [R156+0x2800] ;  /* 0x002800009c84783b */ /* 0x000fe80000000200 */
[----:B------:R-:W-:Y:S01]  /*25d0*/  LDSM.16.M88.4 R60, [R158+0x3000] ;  /* 0x003000009e3c783b */ /* 0x000fe20000000200 */
[C---:B--2---:R-:W-:Y:S03]  /*25e0*/  HMMA.16816.F32.BF16 R20, R24.reuse, R92, RZ ;  /* 0x0000005c1814723c */ /* 0x044fe600000418ff */
[----:B------:R-:W2:Y:S04]  /*25f0*/  LDSM.16.M88.4 R68, [R158+0x2c00] ;  /* 0x002c00009e44783b */ /* 0x000ea80000000200 */
[----:B------:R-:W-:Y:S01]  /*2600*/  LDSM.16.M88.4 R124, [R156+0x3000] ;  /* 0x003000009c7c783b */ /* 0x000fe20000000200 */
[----:B----4-:R-:W-:Y:S03]  /*2610*/  HMMA.16816.F32.BF16 R16, R24, R84, RZ ;  /* 0x000000541810723c */ /* 0x010fe600000418ff */
[----:B------:R-:W-:Y:S03]  /*2620*/  LDSM.16.M88.4 R128, [R156+0x2c00] ;  /* 0x002c00009c80783b */ /* 0x000fe60000000200 */
[C---:B-----5:R-:W-:Y:S01]  /*2630*/  HMMA.16816.F32.BF16 R28, R108.reuse, R92, RZ ;  /* 0x0000005c6c1c723c */ /* 0x060fe200000418ff */
[----:B------:R-:W4:Y:S04]  /*2640*/  LDSM.16.M88.4 R52, [R158+0x3400] ;  /* 0x003400009e34783b */ /* 0x000f280000000200 */
[----:B------:R-:W5:Y:S01]  /*2650*/  LDSM.16.M88.4 R120, [R156+0x3400] ;  /* 0x003400009c78783b */ /* 0x000f620000000200 */
[----:B------:R-:W-:Y:S03]  /*2660*/  HMMA.16816.F32.BF16 R32, R108, R84, RZ ;  /* 0x000000546c20723c */ /* 0x000fe600000418ff */
[----:B------:R-:W-:Y:S03]  /*2670*/  LDSM.16.M88.4 R112, [R158+0x3c00] ;  /* 0x003c00009e70783b */ /* 0x000fe60000000200 */
[C---:B---3--:R-:W-:Y:S01]  /*2680*/  HMMA.16816.F32.BF16 R20, R104.reuse, R140, R20 ;  /* 0x0000008c6814723c */ /* 0x048fe20000041814 */
[----:B------:R-:W3:Y:S04]  /*2690*/  LDSM.16.M88.4 R36, [R158+0x3800] ;  /* 0x003800009e24783b */ /* 0x000ee80000000200 */
[----:B------:R-:W-:Y:S01]  /*26a0*/  LDSM.16.M88.4 R100, [R156+0x3800] ;  /* 0x003800009c64783b */ /* 0x000fe20000000200 */
[----:B------:R-:W-:Y:S03]  /*26b0*/  HMMA.16816.F32.BF16 R16, R104, R136, R16 ;  /* 0x000000886810723c */ /* 0x000fe60000041810 */
[----:B------:R-:W0:Y:S03]  /*26c0*/  LDGDEPBAR ;  /* 0x00000000000079af */ /* 0x000e260000000000 */
[C---:B-1----:R-:W-:Y:S06]  /*26d0*/  HMMA.16816.F32.BF16 R28, R12.reuse, R140, R28 ;  /* 0x0000008c0c1c723c */ /* 0x042fec000004181c */
[----:B------:R-:W-:Y:S06]  /*26e0*/  HMMA.16816.F32.BF16 R32, R12, R136, R32 ;  /* 0x000000880c20723c */ /* 0x000fec0000041820 */
[----:B------:R-:W-:Y:S01]  /*26f0*/  FMUL.FTZ R140, R20, UR7 ;  /* 0x00000007148c7c20 */ /* 0x000fe20008410000 */
[----:B------:R-:W-:Y:S01]  /*2700*/  FMUL.FTZ R145, R21, UR7 ;  /* 0x0000000715917c20 */ /* 0x000fe20008410000 */
[----:B------:R-:W-:Y:S01]  /*2710*/  FMUL.FTZ R9, R22, UR7 ;  /* 0x0000000716097c20 */ /* 0x000fe20008410000 */
[----:B------:R-:W-:Y:S01]  /*2720*/  FMUL.FTZ R136, R23, UR7 ;  /* 0x0000000717887c20 */ /* 0x000fe20008410000 */
[-C--:B------:R-:W-:Y:S02]  /*2730*/  HMMA.16816.F32.BF16 R44, R24, R76.reuse, RZ ;  /* 0x0000004c182c723c */ /* 0x080fe400000418ff */
[----:B------:R-:W-:Y:S01]  /*2740*/  FMUL.FTZ R16, R16, UR7 ;  /* 0x0000000710107c20 */ /* 0x000fe20008410000 */
[----:B------:R-:W-:Y:S01]  /*2750*/  FMUL.FTZ R17, R17, UR7 ;  /* 0x0000000711117c20 */ /* 0x000fe20008410000 */
[----:B------:R-:W-:Y:S01]  /*2760*/  FMUL.FTZ R18, R18, UR7 ;  /* 0x0000000712127c20 */ /* 0x000fe20008410000 */
[----:B------:R-:W-:Y:S01]  /*2770*/  MUFU.TANH R145, R145 ;  /* 0x0000009100917308 */ /* 0x000fe20000002400 */
[----:B------:R-:W-:Y:S02]  /*2780*/  HMMA.16816.F32.BF16 R20, R108, R76, RZ ;  /* 0x0000004c6c14723c */ /* 0x000fe400000418ff */
[----:B------:R-:W-:Y:S01]  /*2790*/  FMUL.FTZ R28, R28, UR7 ;  /* 0x000000071c1c7c20 */ /* 0x000fe20008410000 */
[----:B------:R-:W-:Y:S01]  /*27a0*/  FMUL.FTZ R29, R29, UR7 ;  /* 0x000000071d1d7c20 */ /* 0x000fe20008410000 */
[----:B------:R-:W-:Y:S01]  /*27b0*/  FMUL.FTZ R31, R31, UR7 ;  /* 0x000000071f1f7c20 */ /* 0x000fe20008410000 */
[----:B------:R-:W-:Y:S01]  /*27c0*/  FMUL.FTZ R5, R30, UR7 ;  /* 0x000000071e057c20 */ /* 0x000fe20008410000 */
[----:B--2---:R-:W-:Y:S01]  /*27d0*/  HMMA.16816.F32.BF16 R40, R24, R68, RZ ;  /* 0x000000441828723c */ /* 0x004fe200000418ff */
[----:B------:R-:W-:Y:S01]  /*27e0*/  MUFU.TANH R153, R16 ;  /* 0x0000001000997308 */ /* 0x000fe20000002400 */
[----:B------:R-:W-:Y:S01]  /*27f0*/  FMUL.FTZ R32, R32, UR7 ;  /* 0x0000000720207c20 */ /* 0x000fe20008410000 */
[----:B------:R-:W-:Y:S01]  /*2800*/  FMUL.FTZ R33, R33, UR7 ;  /* 0x0000000721217c20 */ /* 0x000fe20008410000 */
[----:B------:R-:W-:Y:S01]  /*2810*/  FMUL.FTZ R34, R34, UR7 ;  /* 0x0000000722227c20 */ /* 0x000fe20008410000 */
[----:B------:R-:W-:Y:S01]  /*2820*/  FMUL.FTZ R35, R35, UR7 ;  /* 0x0000000723237c20 */ /* 0x000fe20008410000 */
[----:B----4-:R-:W-:Y:S03]  /*2830*/  HMMA.16816.F32.BF16 R116, R108, R52, RZ ;  /* 0x000000346c74723c */ /* 0x010fe600000418ff */
[----:B------:R-:W-:Y:S03]  /*2840*/  MUFU.TANH R154, R17 ;  /* 0x00000011009a7308 */ /* 0x000fe60000002400 */
[-C--:B------:R-:W-:Y:S05]  /*2850*/  HMMA.16816.F32.BF16 R44, R104, R132.reuse, R44 ;  /* 0x00000084682c723c */ /* 0x080fea000004182c */
[----:B------:R-:W-:Y:S01]  /*2860*/  MUFU.TANH R141, R28 ;  /* 0x0000001c008d7308 */ /* 0x000fe20000002400 */
[----:B------:R-:W-:Y:S06]  /*2870*/  HMMA.16816.F32.BF16 R20, R12, R132, R20 ;  /* 0x000000840c14723c */ /* 0x000fec0000041814 */
[----:B------:R-:W-:Y:S01]  /*2880*/  HMMA.16816.F32.BF16 R40, R104, R128, R40 ;  /* 0x000000806828723c */ /* 0x000fe20000041828 */
[----:B------:R1:W-:Y:S01]  /*2890*/  MUFU.TANH R132, R18 ;  /* 0x0000001200847308 */ /* 0x0003e20000002400 */
[----:B------:R-:W-:-:S04]  /*28a0*/  FMUL.FTZ R133, R19, UR7 ;  /* 0x0000000713857c20 */ /* 0x000fc80008410000 */
[----:B-----5:R-:W-:Y:S03]  /*28b0*/  HMMA.16816.F32.BF16 R116, R12, R120, R116 ;  /* 0x000000780c74723c */ /* 0x020fe60000041874 */
[----:B------:R-:W-:Y:S03]  /*28c0*/  MUFU.TANH R144, R29 ;  /* 0x0000001d00907308 */ /* 0x000fe60000002400 */
[C---:B------:R-:W-:Y:S01]  /*28d0*/  HMMA.16816.F32.BF16 R96, R24.reuse, R94, RZ ;  /* 0x0000005e1860723c */ /* 0x040fe200000418ff */
[----:B------:R-:W-:Y:S01]  /*28e0*/  FMUL.FTZ R44, R44, UR7 ;  /* 0x000000072c2c7c20 */ /* 0x000fe20008410000 */
[----:B------:R-:W-:Y:S01]  /*28f0*/  FMUL.FTZ R45, R45, UR7 ;  /* 0x000000072d2d7c20 */ /* 0x000fe20008410000 */
[----:B------:R-:W-:Y:S02]  /*2900*/  FMUL.FTZ R46, R46, UR7 ;  /* 0x000000072e2e7c20 */ /* 0x000fe40008410000 */
[----:B------:R2:W4:Y:S01]  /*2910*/  MUFU.TANH R146, R31 ;  /* 0x0000001f00927308 */ /* 0x0005220000002400 */
[----:B-1----:R-:W-:Y:S01]  /*2920*/  HMMA.16816.F32.BF16 R16, R24, R60, RZ ;  /* 0x0000003c1810723c */ /* 0x002fe200000418ff */
[----:B------:R-:W-:Y:S01]  /*2930*/  FMUL.FTZ R155, R22, UR7 ;  /* 0x00000007169b7c20 */ /* 0x000fe20008410000 */
[----:B------:R-:W-:-:S04]  /*2940*/  FMUL.FTZ R160, R23, UR7 ;  /* 0x0000000717a07c20 */ /* 0x000fc80008410000 */
[----:B---3--:R-:W-:Y:S01]  /*2950*/  HMMA.16816.F32.BF16 R48, R108, R36, RZ ;  /* 0x000000246c30723c */ /* 0x008fe200000418ff */
[----:B------:R-:W-:Y:S01]  /*2960*/  MUFU.TANH R137, R32 ;  /* 0x0000002000897308 */ /* 0x000fe20000002400 */
[----:B------:R-:W-:Y:S01]  /*2970*/  FMUL.FTZ R40, R40, UR7 ;  /* 0x0000000728287c20 */ /* 0x000fe20008410000 */
[----:B------:R-:W-:Y:S01]  /*2980*/  FMUL.FTZ R41, R41, UR7 ;  /* 0x0000000729297c20 */ /* 0x000fe20008410000 */
[----:B------:R-:W-:Y:S01]  /*2990*/  FMUL.FTZ R167, R42, UR7 ;  /* 0x000000072aa77c20 */ /* 0x000fe20008410000 */
[----:B------:R-:W-:Y:S01]  /*29a0*/  FMUL.FTZ R168, R43, UR7 ;  /* 0x000000072ba87c20 */ /* 0x000fe20008410000 */
[----:B------:R-:W-:Y:S01]  /*29b0*/  HMMA.16816.F32.BF16 R56, R24, R54, RZ ;  /* 0x000000361838723c */ /* 0x000fe200000418ff */
[----:B------:R-:W-:Y:S01]  /*29c0*/  FMUL.FTZ R117, R117, UR7 ;  /* 0x0000000775757c20 */ /* 0x000fe20008410000 */
[----:B------:R-:W-:Y:S01]  /*29d0*/  FMUL.FTZ R116, R116, UR7 ;  /* 0x0000000774747c20 */ /* 0x000fe20008410000 */
[----:B------:R-:W-:Y:S01]  /*29e0*/  MUFU.TANH R148, R33 ;  /* 0x0000002100947308 */ /* 0x000fe20000002400 */
[----:B------:R-:W-:-:S02]  /*29f0*/  FMUL.FTZ R118, R118, UR7 ;  /* 0x0000000776767c20 */ /* 0x000fc40008410000 */
[----:B--2---:R-:W-:Y:S05]  /*2a00*/  HMMA.16816.F32.BF16 R28, R108, R68, RZ ;  /* 0x000000446c1c723c */ /* 0x004fea00000418ff */
[----:B------:R-:W-:Y:S01]  /*2a10*/  MUFU.TANH R150, R34 ;  /* 0x0000002200967308 */ /* 0x000fe20000002400 */
[----:B------:R-:W-:Y:S06]  /*2a20*/  HMMA.16816.F32.BF16 R16, R104, R124, R16 ;  /* 0x0000007c6810723c */ /* 0x000fec0000041810 */
[C---:B------:R-:W-:Y:S01]  /*2a30*/  HMMA.16816.F32.BF16 R72, R24.reuse, R70, RZ ;  /* 0x000000461848723c */ /* 0x040fe200000418ff */
[----:B------:R1:W-:Y:S05]  /*2a40*/  MUFU.TANH R152, R35 ;  /* 0x0000002300987308 */ /* 0x0003ea0000002400 */
[----:B------:R-:W-:Y:S03]  /*2a50*/  HMMA.16816.F32.BF16 R88, R24, R86, RZ ;  /* 0x000000561858723c */ /* 0x000fe600000418ff */
[----:B------:R-:W-:Y:S03]  /*2a60*/  MUFU.TANH R161, R44 ;  /* 0x0000002c00a17308 */ /* 0x000fe60000002400 */
[----:B------:R-:W-:Y:S05]  /*2a70*/  HMMA.16816.F32.BF16 R28, R12, R128, R28 ;  /* 0x000000800c1c723c */ /* 0x000fea000004181c */
[----:B------:R-:W-:Y:S01]  /*2a80*/  MUFU.TANH R162, R45 ;  /* 0x0000002d00a27308 */ /* 0x000fe20000002400 */
[----:B-1----:R-:W-:Y:S01]  /*2a90*/  HMMA.16816.F32.BF16 R32, R108, R60, RZ ;  /* 0x0000003c6c20723c */ /* 0x002fe200000418ff */
[----:B------:R-:W-:Y:S01]  /*2aa0*/  FMUL.FTZ R128, R20, UR7 ;  /* 0x0000000714807c20 */ /* 0x000fe20008410000 */
[----:B------:R-:W-:Y:S01]  /*2ab0*/  FMUL.FTZ R129, R21, UR7 ;  /* 0x0000000715817c20 */ /* 0x000fe20008410000 */
[----:B------:R-:W-:Y:S01]  /*2ac0*/  FMUL.FTZ R16, R16, UR7 ;  /* 0x0000000710107c20 */ /* 0x000fe20008410000 */
[----:B------:R-:W-:Y:S01]  /*2ad0*/  FMUL.FTZ R175, R17, UR7 ;  /* 0x0000000711af7c20 */ /* 0x000fe20008410000 */
[----:B------:R-:W-:Y:S01]  /*2ae0*/  FMUL.FTZ R177, R18, UR7 ;  /* 0x0000000712b17c20 */ /* 0x000fe20008410000 */
[----:B------:R-:W-:Y:S01]  /*2af0*/  HMMA.16816.F32.BF16 R20, R24, R52, RZ ;  /* 0x000000341814723c */ /* 0x000fe200000418ff */
[----:B------:R1:W-:Y:S01]  /*2b00*/  MUFU.TANH R173, R16 ;  /* 0x0000001000ad7308 */ /* 0x0003e20000002400 */
[----:B------:R-:W-:-:S04]  /*2b10*/  FMUL.FTZ R178, R19, UR7 ;  /* 0x0000000713b27c20 */ /* 0x000fc80008410000 */
[C---:B------:R-:W-:Y:S03]  /*2b20*/  HMMA.16816.F32.BF16 R80, R24.reuse, R78, RZ ;  /* 0x0000004e1850723c */ /* 0x040fe600000418ff */
[----:B------:R-:W-:Y:S03]  /*2b30*/  MUFU.TANH R165, R40 ;  /* 0x0000002800a57308 */ /* 0x000fe60000002400 */
[----:B------:R-:W-:Y:S01]  /*2b40*/  FMUL.FTZ R163, R30, UR7 ;  /* 0x000000071ea37c20 */ /* 0x000fe20008410000 */
[----:B------:R-:W-:Y:S01]  /*2b50*/  FMUL.FTZ R164, R31, UR7 ;  /* 0x000000071fa47c20 */ /* 0x000fe20008410000 */
[----:B------:R-:W-:Y:S03]  /*2b60*/  HMMA.16816.F32.BF16 R64, R24, R62, RZ ;  /* 0x0000003e1840723c */ /* 0x000fe600000418ff */
[----:B------:R2:W-:Y:S01]  /*2b70*/  MUFU.TANH R166, R41 ;  /* 0x0000002900a67308 */ /* 0x0005e20000002400 */
[----:B-1----:R-:W1:Y:S01]  /*2b80*/  LDSM.16.M88.4 R16, [R156+0x3c00] ;  /* 0x003c00009c10783b */ /* 0x002e620000000200 */
[----:B------:R-:W-:-:S04]  /*2b90*/  DEPBAR.LE SB0, 0x0 ;  /* 0x000080000000791a */ /* 0x000fc80000000000 */
[----:B------:R-:W-:Y:S02]  /*2ba0*/  HMMA.16816.F32.BF16 R32, R12, R124, R32 ;  /* 0x0000007c0c20723c */ /* 0x000fe40000041820 */
[----:B------:R3:W-:Y:S04]  /*2bb0*/  MUFU.TANH R124, R46 ;  /* 0x0000002e007c7308 */ /* 0x0007e80000002400 */
[----:B------:R-:W-:Y:S01]  /*2bc0*/  HMMA.16816.F32.BF16 R20, R104, R120, R20 ;  /* 0x000000786814723c */ /* 0x000fe20000041814 */
[----:B------:R-:W-:-:S03]  /*2bd0*/  FMUL.FTZ R125, R47, UR7 ;  /* 0x000000072f7d7c20 */ /* 0x000fc60008410000 */
[----:B------:R-:W-:Y:S02]  /*2be0*/  MUFU.TANH R136, R136 ;  /* 0x0000008800887308 */ /* 0x000fe40000002400 */
[----:B--2---:R-:W-:Y:S01]  /*2bf0*/  HMMA.16816.F32.BF16 R40, R24, R38, RZ ;  /* 0x000000261828723c */ /* 0x004fe200000418ff */
[----:B------:R-:W-:Y:S01]  /*2c00*/  FMUL.FTZ R120, R28, UR7 ;  /* 0x000000071c787c20 */ /* 0x000fe20008410000 */
[----:B------:R-:W-:-:S04]  /*2c10*/  FMUL.FTZ R121, R29, UR7 ;  /* 0x000000071d797c20 */ /* 0x000fc80008410000 */
[C---:B------:R-:W-:Y:S01]  /*2c20*/  HMMA.16816.F32.BF16 R28, R24.reuse, R112, RZ ;  /* 0x00000070181c723c */ /* 0x040fe200000418ff */
[----:B------:R-:W-:Y:S05]  /*2c30*/  MUFU.TANH R133, R133 ;  /* 0x0000008500857308 */ /* 0x000fea0000002400 */
[C---:B---3--:R-:W-:Y:S01]  /*2c40*/  HMMA.16816.F32.BF16 R44, R24.reuse, R36, RZ ;  /* 0x00000024182c723c */ /* 0x048fe200000418ff */
        /* <DEDUP_REMOVED lines=9> */
[----:B------:R-:W-:-:S02]  /*2ce0*/  FMUL.FTZ R23, R23, UR7 ;  /* 0x0000000717177c20 */ /* 0x000fc40008410000 */
[C---:B------:R-:W-:Y:S01]  /*2cf0*/  HMMA.16816.F32.BF16 R92, R108.reuse, R94, RZ ;  /* 0x0000005e6c5c723c */ /* 0x040fe200000418ff */
[----:B------:R-:W-:Y:S05]  /*2d00*/  MUFU.TANH R169, R33 ;  /* 0x0000002100a97308 */ /* 0x000fea0000002400 */
[C---:B------:R-:W-:Y:S03]  /*2d10*/  HMMA.16816.F32.BF16 R60, R108.reuse, R62, RZ ;  /* 0x0000003e6c3c723c */ /* 0x040fe600000418ff */
[----:B------:R-:W-:Y:S03]  /*2d20*/  MUFU.TANH R171, R34 ;  /* 0x0000002200ab7308 */ /* 0x000fe60000002400 */
[C---:B------:R-:W-:Y:S05]  /*2d30*/  HMMA.16816.F32.BF16 R52, R108.reuse, R54, RZ ;  /* 0x000000366c34723c */ /* 0x040fea00000418ff */
[----:B------:R2:W-:Y:S01]  /*2d40*/  MUFU.TANH R172, R35 ;  /* 0x0000002300ac7308 */ /* 0x0005e20000002400 */
[C---:B------:R-:W-:Y:S06]  /*2d50*/  HMMA.16816.F32.BF16 R68, R108.reuse, R70, RZ ;  /* 0x000000466c44723c */ /* 0x040fec00000418ff */
[----:B------:R-:W-:Y:S01]  /*2d60*/  HMMA.16816.F32.BF16 R76, R108, R78, RZ ;  /* 0x0000004e6c4c723c */ /* 0x000fe200000418ff */
[----:B------:R-:W-:Y:S05]  /*2d70*/  MUFU.TANH R129, R129 ;  /* 0x0000008100817308 */ /* 0x000fea0000002400 */
[----:B-1----:R-:W-:Y:S03]  /*2d80*/  HMMA.16816.F32.BF16 R28, R104, R16, R28 ;  /* 0x00000010681c723c */ /* 0x002fe6000004181c */
[----:B------:R-:W-:Y:S03]  /*2d90*/  MUFU.TANH R155, R155 ;  /* 0x0000009b009b7308 */ /* 0x000fe60000002400 */
[C---:B------:R-:W-:Y:S05]  /*2da0*/  HMMA.16816.F32.BF16 R36, R108.reuse, R38, RZ ;  /* 0x000000266c24723c */ /* 0x040fea00000418ff */
[----:B------:R-:W-:Y:S01]  /*2db0*/  MUFU.TANH R128, R128 ;  /* 0x0000008000807308 */ /* 0x000fe20000002400 */
[----:B--2---:R-:W-:Y:S06]  /*2dc0*/  HMMA.16816.F32.BF16 R32, R108, R112, RZ ;  /* 0x000000706c20723c */ /* 0x004fec00000418ff */
[----:B------:R-:W-:Y:S01]  /*2dd0*/  HMMA.16816.F32.BF16 R48, R12, R100, R48 ;  /* 0x000000640c30723c */ /* 0x000fe20000041830 */
[----:B------:R-:W-:Y:S01]  /*2de0*/  FMUL.FTZ R112, R119, UR7 ;  /* 0x0000000777707c20 */ /* 0x000fe20008410000 */
[----:B------:R-:W-:Y:S04]  /*2df0*/  MUFU.TANH R160, R160 ;  /* 0x000000a000a07308 */ /* 0x000fe80000002400 */
[C---:B------:R-:W-:Y:S01]  /*2e00*/  HMMA.16816.F32.BF16 R96, R104.reuse, R142, R96 ;  /* 0x0000008e6860723c */ /* 0x040fe20000041860 */
[----:B------:R-:W-:Y:S01]  /*2e10*/  FMUL.FTZ R29, R29, UR7 ;  /* 0x000000071d1d7c20 */ /* 0x000fe20008410000 */
[----:B------:R-:W-:Y:S01]  /*2e20*/  FMUL.FTZ R28, R28, UR7 ;  /* 0x000000071c1c7c20 */ /* 0x000fe20008410000 */
[----:B------:R-:W-:Y:S01]  /*2e30*/  FMUL.FTZ R30, R30, UR7 ;  /* 0x000000071e1e7c20 */ /* 0x000fe20008410000 */
[----:B------:R-:W-:Y:S02]  /*2e40*/  MUFU.TANH R125, R125 ;  /* 0x0000007d007d7308 */ /* 0x000fe40000002400 */
[C---:B------:R-:W-:Y:S06]  /*2e50*/  HMMA.16816.F32.BF16 R56, R104.reuse, R122, R56 ;  /* 0x0000007a6838723c */ /* 0x040fec0000041838 */
[C---:B------:R-:W-:Y:S01]  /*2e60*/  HMMA.16816.F32.BF16 R72, R104.reuse, R130, R72 ;  /* 0x000000826848723c */ /* 0x040fe20000041848 */
[----:B------:R-:W-:Y:S05]  /*2e70*/  MUFU.TANH R120, R120 ;  /* 0x0000007800787308 */ /* 0x000fea0000002400 */
[----:B------:R-:W-:Y:S03]  /*2e80*/  HMMA.16816.F32.BF16 R24, R104, R18, R24 ;  /* 0x000000126818723c */ /* 0x000fe60000041818 */
[----:B------:R-:W-:Y:S03]  /*2e90*/  MUFU.TANH R163, R163 ;  /* 0x000000a300a37308 */ /* 0x000fe60000002400 */
[----:B------:R-:W-:Y:S01]  /*2ea0*/  HMMA.16816.F32.BF16 R84, R108, R86, RZ ;  /* 0x000000566c54723c */ /* 0x000fe200000418ff */
[----:B------:R-:W-:-:S04]  /*2eb0*/  FMUL.FTZ R99, R99, UR7 ;  /* 0x0000000763637c20 */ /* 0x000fc80008410000 */
[----:B------:R-:W-:Y:S01]  /*2ec0*/  MUFU.TANH R121, R121 ;  /* 0x0000007900797308 */ /* 0x000fe20000002400 */
[C---:B------:R-:W-:Y:S06]  /*2ed0*/  HMMA.16816.F32.BF16 R92, R12.reuse, R142, R92 ;  /* 0x0000008e0c5c723c */ /* 0x040fec000004185c */
[----:B------:R-:W-:Y:S01]  /*2ee0*/  HMMA.16816.F32.BF16 R60, R12, R126, R60 ;  /* 0x0000007e0c3c723c */ /* 0x000fe2000004183c */
[----:B------:R-:W-:Y:S01]  /*2ef0*/  FMUL.FTZ R74, R74, UR7 ;  /* 0x000000074a4a7c20 */ /* 0x000fe20008410000 */
[----:B------:R-:W-:Y:S04]  /*2f00*/  MUFU.TANH R167, R167 ;  /* 0x000000a700a77308 */ /* 0x000fe80000002400 */
[----:B------:R-:W-:Y:S04]  /*2f10*/  HMMA.16816.F32.BF16 R108, R108, R114, RZ ;  /* 0x000000726c6c723c */ /* 0x000fe800000418ff */
[----:B------:R-:W-:Y:S02]  /*2f20*/  MUFU.TANH R164, R164 ;  /* 0x000000a400a47308 */ /* 0x000fe40000002400 */
[C---:B------:R-:W-:Y:S06]  /*2f30*/  HMMA.16816.F32.BF16 R44, R104.reuse, R100, R44 ;  /* 0x00000064682c723c */ /* 0x040fec000004182c */
[----:B------:R-:W-:Y:S01]  /*2f40*/  HMMA.16816.F32.BF16 R88, R104, R138, R88 ;  /* 0x0000008a6858723c */ /* 0x000fe20000041858 */
[----:B------:R-:W-:Y:S01]  /*2f50*/  SHF.R.S32.HI R100, RZ, 0x1f, R149 ;  /* 0x0000001fff647819 */ /* 0x000fe20000011495 */
[----:B------:R1:W-:Y:S01]  /*2f60*/  MUFU.TANH R101, R30 ;  /* 0x0000001e00657308 */ /* 0x0003e20000002400 */
[----:B------:R-:W-:-:S03]  /*2f70*/  FMUL.FTZ R114, R94, UR7 ;  /* 0x000000075e727c20 */ /* 0x000fc60008410000 */
[C---:B------:R-:W-:Y:S04]  /*2f80*/  HMMA.16816.F32.BF16 R64, R104.reuse, R126, R64 ;  /* 0x0000007e6840723c */ /* 0x040fe80000041840 */
[----:B------:R-:W-:Y:S02]  /*2f90*/  MUFU.TANH R114, R114 ;  /* 0x0000007200727308 */ /* 0x000fe40000002400 */
[C---:B------:R-:W-:Y:S06]  /*2fa0*/  HMMA.16816.F32.BF16 R80, R104.reuse, R134, R80 ;  /* 0x000000866850723c */ /* 0x040fec0000041850 */
[----:B------:R-:W-:Y:S01]  /*2fb0*/  HMMA.16816.F32.BF16 R40, R104, R102, R40 ;  /* 0x000000666828723c */ /* 0x000fe20000041828 */
[----:B-1----:R-:W-:Y:S01]  /*2fc0*/  FMUL.FTZ R30, R72, UR7 ;  /* 0x00000007481e7c20 */ /* 0x002fe20008410000 */
[----:B------:R-:W-:Y:S01]  /*2fd0*/  FMUL.FTZ R72, R58, UR7 ;  /* 0x000000073a487c20 */ /* 0x000fe20008410000 */
[----:B------:R-:W-:Y:S01]  /*2fe0*/  FMUL.FTZ R58, R24, UR7 ;  /* 0x00000007183a7c20 */ /* 0x000fe20008410000 */
[----:B------:R-:W-:Y:S01]  /*2ff0*/  MUFU.TANH R126, R74 ;  /* 0x0000004a007e7308 */ /* 0x000fe20000002400 */
[----:B------:R-:W-:Y:S01]  /*3000*/  FMUL.FTZ R45, R45, UR7 ;  /* 0x000000072d2d7c20 */ /* 0x000fe20008410000 */
[----:B------:R-:W-:Y:S01]  /*3010*/  HMMA.16816.F32.BF16 R52, R12, R122, R52 ;  /* 0x0000007a0c34723c */ /* 0x000fe20000041834 */
[----:B------:R-:W-:Y:S01]  /*3020*/  LEA.HI R104, R100, R149, RZ, 0x2 ;  /* 0x0000009564687211 */ /* 0x000fe200078f10ff */
[----:B------:R-:W-:-:S02]  /*3030*/  IMAD R100, R151, 0x20, R2 ;  /* 0x0000002097647824 */ /* 0x000fc400078e0202 */
[----:B------:R-:W-:Y:S01]  /*3040*/  FMUL.FTZ R105, R95, UR7 ;  /* 0x000000075f697c20 */ /* 0x000fe20008410000 */
[----:B------:R-:W-:Y:S01]  /*3050*/  VIADD R2, R158, 0x2000 ;  /* 0x000020009e027836 */ /* 0x000fe20000000000 */
[----:B------:R-:W-:Y:S01]  /*3060*/  LOP3.LUT R104, R104, 0xfffffffc, RZ, 0xc0, !PT ;  /* 0xfffffffc68687812 */ /* 0x000fe200078ec0ff */
[C---:B------:R-:W-:Y:S01]  /*3070*/  HMMA.16816.F32.BF16 R68, R12.reuse, R130, R68 ;  /* 0x000000820c44723c */ /* 0x040fe20000041844 */
[----:B------:R-:W-:Y:S01]  /*3080*/  IMAD.IADD R239, R147, 0x1, R100 ;  /* 0x0000000193ef7824 */ /* 0x000fe200078e0264 */
[----:B------:R-:W-:Y:S01]  /*3090*/  MUFU.TANH R122, R30 ;  /* 0x0000001e007a7308 */ /* 0x000fe20000002400 */
[----:B------:R-:W-:Y:S02]  /*30a0*/  IMAD R156, R3, 0x2, R2 ;  /* 0x00000002039c7824 */ /* 0x000fe400078e0202 */
[----:B------:R-:W-:Y:S01]  /*30b0*/  FMUL.FTZ R2, R98, UR7 ;  /* 0x0000000762027c20 */ /* 0x000fe20008410000 */
[----:B------:R-:W-:Y:S01]  /*30c0*/  FMUL.FTZ R98, R89, UR7 ;  /* 0x0000000759627c20 */ /* 0x000fe20008410000 */
[----:B------:R-:W-:Y:S01]  /*30d0*/  HMMA.16816.F32.BF16 R76, R12, R134, R76 ;  /* 0x000000860c4c723c */ /* 0x000fe2000004184c */
[----:B------:R-:W-:Y:S01]  /*30e0*/  FMUL.FTZ R3, R90, UR7 ;  /* 0x000000075a037c20 */ /* 0x000fe20008410000 */
[----:B------:R-:W-:Y:S01]  /*30f0*/  FMUL.FTZ R90, R91, UR7 ;  /* 0x000000075b5a7c20 */ /* 0x000fe20008410000 */
[----:B------:R-:W-:-:S02]  /*3100*/  IMAD.IADD R235, R149, 0x1, -R104 ;  /* 0x0000000195eb7824 */ /* 0x000fc400078e0a68 */
[----:B------:R-:W-:Y:S01]  /*3110*/  FMUL.FTZ R81, R81, UR7 ;  /* 0x0000000751517c20 */ /* 0x000fe20008410000 */
[----:B------:R-:W-:Y:S01]  /*3120*/  MUFU.TANH R168, R168 ;  /* 0x000000a800a87308 */ /* 0x000fe20000002400 */
[----:B------:R-:W-:Y:S01]  /*3130*/  HMMA.16816.F32.BF16 R32, R12, R16, R32 ;  /* 0x000000100c20723c */ /* 0x000fe20000041820 */
[----:B------:R-:W-:Y:S01]  /*3140*/  FMUL.FTZ R47, R47, UR7 ;  /* 0x000000072f2f7c20 */ /* 0x000fe20008410000 */
[----:B------:R-:W-:Y:S01]  /*3150*/  FMUL.FTZ R44, R44, UR7 ;  /* 0x000000072c2c7c20 */ /* 0x000fe20008410000 */
[----:B------:R-:W-:-:S03]  /*3160*/  FMUL.FTZ R46, R46, UR7 ;  /* 0x000000072e2e7c20 */ /* 0x000fc60008410000 */
[C---:B------:R-:W-:Y:S01]  /*3170*/  HMMA.16816.F32.BF16 R36, R12.reuse, R102, R36 ;  /* 0x000000660c24723c */ /* 0x040fe20000041824 */
[----:B------:R-:W-:Y:S01]  /*3180*/  FMUL.FTZ R17, R49, UR7 ;  /* 0x0000000731117c20 */ /* 0x000fe20008410000 */
[----:B------:R-:W-:Y:S01]  /*3190*/  FMUL.FTZ R49, R51, UR7 ;  /* 0x0000000733317c20 */ /* 0x000fe20008410000 */
[----:B------:R-:W-:Y:S01]  /*31a0*/  FMUL.FTZ R16, R48, UR7 ;  /* 0x0000000730107c20 */ /* 0x000fe20008410000 */
[----:B------:R1:W-:Y:S01]  /*31b0*/  MUFU.TANH R51, R29 ;  /* 0x0000001d00337308 */ /* 0x0003e20000002400 */
[----:B------:R-:W-:Y:S01]  /*31c0*/  FMUL.FTZ R48, R50, UR7 ;  /* 0x0000000732307c20 */ /* 0x000fe20008410000 */
[C---:B------:R-:W-:Y:S01]  /*31d0*/  HMMA.16816.F32.BF16 R84, R12.reuse, R138, R84 ;  /* 0x0000008a0c54723c */ /* 0x040fe20000041854 */
[----:B------:R-:W-:Y:S01]  /*31e0*/  FMUL.FTZ R107, R53, UR7 ;  /* 0x00000007356b7c20 */ /* 0x000fe20008410000 */
[----:B------:R-:W-:Y:S01]  /*31f0*/  FMUL.FTZ R91, R69, UR7 ;  /* 0x00000007455b7c20 */ /* 0x000fe20008410000 */
[----:B------:R-:W-:Y:S02]  /*3200*/  IMAD.MOV.U32 R69, RZ, RZ, 0x8 ;  /* 0x00000008ff457424 */ /* 0x000fe400078e00ff */
[----:B------:R-:W-:Y:S01]  /*3210*/  FMUL.FTZ R103, R60, UR7 ;  /* 0x000000073c677c20 */ /* 0x000fe20008410000 */
[----:B------:R-:W-:Y:S01]  /*3220*/  FMUL.FTZ R113, R52, UR7 ;  /* 0x0000000734717c20 */ /* 0x000fe20008410000 */
[----:B------:R2:W-:Y:S01]  /*3230*/  MUFU.TANH R50, R28 ;  /* 0x0000001c00327308 */ /* 0x0005e20000002400 */
[----:B------:R-:W-:Y:S01]  /*3240*/  HMMA.16816.F32.BF16 R108, R12, R18, R108 ;  /* 0x000000120c6c723c */ /* 0x000fe2000004186c */
[----:B------:R-:W-:Y:S01]  /*3250*/  FMUL.FTZ R89, R79, UR7 ;  /* 0x000000074f597c20 */ /* 0x000fe20008410000 */
[----:B------:R-:W-:Y:S01]  /*3260*/  FMUL.FTZ R100, R77, UR7 ;  /* 0x000000074d647c20 */ /* 0x000fe20008410000 */
[----:B------:R-:W-:Y:S01]  /*3270*/  FMUL.FTZ R106, R68, UR7 ;  /* 0x00000007446a7c20 */ /* 0x000fe20008410000 */
[----:B------:R-:W-:Y:S01]  /*3280*/  FMUL.FTZ R102, R76, UR7 ;  /* 0x000000074c667c20 */ /* 0x000fe20008410000 */
[----:B------:R-:W-:Y:S01]  /*3290*/  FMUL.FTZ R32, R32, UR7 ;  /* 0x0000000720207c20 */ /* 0x000fe20008410000 */
[----:B------:R-:W-:Y:S01]  /*32a0*/  FMUL.FTZ R33, R33, UR7 ;  /* 0x0000000721217c20 */ /* 0x000fe20008410000 */
[----:B------:R-:W-:Y:S01]  /*32b0*/  FMUL.FTZ R15, R96, UR7 ;  /* 0x00000007600f7c20 */ /* 0x000fe20008410000 */
[----:B-1----:R-:W-:Y:S01]  /*32c0*/  FMUL.FTZ R29, R56, UR7 ;  /* 0x00000007381d7c20 */ /* 0x002fe20008410000 */
[----:B------:R-:W-:Y:S01]  /*32d0*/  FMUL.FTZ R96, R97, UR7 ;  /* 0x0000000761607c20 */ /* 0x000fe20008410000 */
[----:B------:R1:W-:Y:S01]  /*32e0*/  MUFU.TANH R56, R2 ;  /* 0x0000000200387308 */ /* 0x0003e20000002400 */
[----:B------:R-:W-:Y:S01]  /*32f0*/  FMUL.FTZ R97, R88, UR7 ;  /* 0x0000000758617c20 */ /* 0x000fe20008410000 */
[----:B------:R-:W-:Y:S01]  /*3300*/  FMUL.FTZ R19, R65, UR7 ;  /* 0x0000000741137c20 */ /* 0x000fe20008410000 */
[----:B------:R-:W-:Y:S01]  /*3310*/  FMUL.FTZ R65, R41, UR7 ;  /* 0x0000000729417c20 */ /* 0x000fe20008410000 */
[----:B------:R-:W-:Y:S01]  /*3320*/  FMUL.FTZ R12, R80, UR7 ;  /* 0x00000007500c7c20 */ /* 0x000fe20008410000 */
[----:B------:R-:W-:Y:S01]  /*3330*/  FMUL.FTZ R41, R27, UR7 ;  /* 0x000000071b297c20 */ /* 0x000fe20008410000 */
[----:B--2---:R-:W-:Y:S01]  /*3340*/  FMUL.FTZ R28, R73, UR7 ;  /* 0x00000007491c7c20 */ /* 0x004fe20008410000 */
[----:B------:R-:W-:Y:S01]  /*3350*/  FMUL.FTZ R73, R57, UR7 ;  /* 0x0000000739497c20 */ /* 0x000fe20008410000 */
[----:B------:R-:W-:Y:S01]  /*3360*/  FMUL.FTZ R57, R25, UR7 ;  /* 0x0000000719397c20 */ /* 0x000fe20008410000 */
[----:B------:R-:W-:Y:S01]  /*3370*/  FMUL.FTZ R25, R93, UR7 ;  /* 0x000000075d197c20 */ /* 0x000fe20008410000 */
[----:B------:R-:W-:Y:S01]  /*3380*/  FMUL.FTZ R93, R63, UR7 ;  /* 0x000000073f5d7c20 */ /* 0x000fe20008410000 */
[----:B------:R-:W-:-:S02]  /*3390*/  IMAD.U32 R63, RZ, RZ, UR5 ;  /* 0x00000005ff3f7e24 */ /* 0x000fc4000f8e00ff */
[----:B------:R-:W-:Y:S01]  /*33a0*/  FMUL.FTZ R80, R66, UR7 ;  /* 0x0000000742507c20 */ /* 0x000fe20008410000 */
[----:B------:R2:W-:Y:S01]  /*33b0*/  MUFU.TANH R24, R97 ;  /* 0x0000006100187308 */ /* 0x0005e20000002400 */
[----:B------:R-:W-:Y:S01]  /*33c0*/  FMUL.FTZ R66, R40, UR7 ;  /* 0x0000000728427c20 */ /* 0x000fe20008410000 */
[----:B------:R-:W-:Y:S01]  /*33d0*/  FMUL.FTZ R40, R92, UR7 ;  /* 0x000000075c287c20 */ /* 0x000fe20008410000 */
[----:B------:R-:W-:Y:S01]  /*33e0*/  FMUL.FTZ R95, R37, UR7 ;  /* 0x00000007255f7c20 */ /* 0x000fe20008410000 */
[----:B-1----:R-:W-:Y:S02]  /*33f0*/  IMAD.SHL.U32 R2, R4, 0x2, RZ ;  /* 0x0000000204027824 */ /* 0x002fe400078e00ff */
[----:B------:R-:W-:Y:S01]  /*3400*/  FMUL.FTZ R79, R38, UR7 ;  /* 0x00000007264f7c20 */ /* 0x000fe20008410000 */
[----:B------:R-:W-:Y:S01]  /*3410*/  VIADDMNMX R4, R8, R69, UR25, PT ;  /* 0x0000001908047e46 */ /* 0x000fe2000b800145 */
[----:B------:R-:W-:Y:S01]  /*3420*/  FMUL.FTZ R94, R85, UR7 ;  /* 0x00000007555e7c20 */ /* 0x000fe20008410000 */
[----:B------:R1:W-:Y:S01]  /*3430*/  MUFU.TANH R27, R98 ;  /* 0x00000062001b7308 */ /* 0x0003e20000002400 */
[----:B------:R-:W-:Y:S01]  /*3440*/  LOP3.LUT R182, R2, 0x6, RZ, 0xc0, !PT ;  /* 0x0000000602b67812 */ /* 0x000fe200078ec0ff */
[----:B------:R-:W-:Y:S01]  /*3450*/  FMUL.FTZ R85, R86, UR7 ;  /* 0x0000000756557c20 */ /* 0x000fe20008410000 */
[----:B------:R-:W-:Y:S01]  /*3460*/  FMUL.FTZ R86, R36, UR7 ;  /* 0x0000000724567c20 */ /* 0x000fe20008410000 */
[----:B------:R-:W-:Y:S01]  /*3470*/  FMUL.FTZ R14, R31, UR7 ;  /* 0x000000071f0e7c20 */ /* 0x000fe20008410000 */
[----:B------:R-:W-:Y:S01]  /*3480*/  FMUL.FTZ R31, R67, UR7 ;  /* 0x00000007431f7c20 */ /* 0x000fe20008410000 */
[----:B------:R-:W-:-:S02]  /*3490*/  IMAD R63, R63, 0x80, R182 ;  /* 0x000000803f3f7824 */ /* 0x000fc400078e02b6 */
[----:B------:R-:W-:Y:S01]  /*34a0*/  FMUL.FTZ R67, R59, UR7 ;  /* 0x000000073b437c20 */ /* 0x000fe20008410000 */
[----:B------:R3:W-:Y:S01]  /*34b0*/  MUFU.TANH R60, R3 ;  /* 0x00000003003c7308 */ /* 0x0007e20000002400 */
[----:B--2---:R-:W-:Y:S01]  /*34c0*/  FMUL.FTZ R97, R61, UR7 ;  /* 0x000000073d617c20 */ /* 0x004fe20008410000 */
[----:B------:R-:W-:Y:S02]  /*34d0*/  VIADD R53, R63, 0x1 ;  /* 0x000000013f357836 */ /* 0x000fe40000000000 */
[----:B------:R-:W-:Y:S01]  /*34e0*/  FMUL.FTZ R59, R43, UR7 ;  /* 0x000000072b3b7c20 */ /* 0x000fe20008410000 */
[----:B------:R-:W-:Y:S02]  /*34f0*/  IMAD.MOV.U32 R61, RZ, RZ, 0x40 ;  /* 0x00000040ff3d7424 */ /* 0x000fe400078e00ff */
[----:B------:R-:W-:Y:S01]  /*3500*/  FMUL.FTZ R43, R26, UR7 ;  /* 0x000000071a2b7c20 */ /* 0x000fe20008410000 */
[----:B------:R-:W-:Y:S01]  /*3510*/  FMUL.FTZ R104, R84, UR7 ;  /* 0x0000000754687c20 */ /* 0x000fe20008410000 */
[----:B------:R-:W-:Y:S01]  /*3520*/  I2FP.F32.S32 R37, R53 ;  /* 0x0000003500257245 */ /* 0x000fe20000201400 */
[----:B------:R2:W5:Y:S01]  /*3530*/  MUFU.TANH R38, R40 ;  /* 0x0000002800267308 */ /* 0x0005620000002400 */
[----:B-1----:R-:W-:Y:S01]  /*3540*/  FMUL.FTZ R98, R55, UR7 ;  /* 0x0000000737627c20 */ /* 0x002fe20008410000 */
[----:B------:R-:W-:Y:S01]  /*3550*/  IMAD.MOV.U32 R55, RZ, RZ, 0x48 ;  /* 0x00000048ff377424 */ /* 0x000fe200078e00ff */
[----:B------:R-:W-:Y:S01]  /*3560*/  ISETP.GE.AND P1, PT, R53, R4, PT ;  /* 0x000000043500720c */ /* 0x000fe20003f26270 */
[C---:B----4-:R-:W-:Y:S01]  /*3570*/  FFMA.FTZ R146, R37.reuse, UR6, R146 ;  /* 0x0000000625927c23 */ /* 0x050fe20008010092 */
[C---:B------:R-:W-:Y:S01]  /*3580*/  FFMA.FTZ R145, R37.reuse, UR6, R145 ;  /* 0x0000000625917c23 */ /* 0x040fe20008010091 */
[----:B------:R-:W-:Y:S01]  /*3590*/  FMUL.FTZ R84, R70, UR7 ;  /* 0x0000000746547c20 */ /* 0x000fe20008410000 */
[C---:B------:R-:W-:Y:S01]  /*35a0*/  VIADDMNMX R2, R8.reuse, R55, UR25, PT ;  /* 0x0000001908027e46 */ /* 0x040fe2000b800137 */
[----:B------:R1:W-:Y:S01]  /*35b0*/  MUFU.TANH R88, R96 ;  /* 0x0000006000587308 */ /* 0x0003e20000002400 */
[C---:B---3--:R-:W-:Y:S01]  /*35c0*/  VIADDMNMX R3, R8.reuse, R61, UR25, PT ;  /* 0x0000001908037e46 */ /* 0x048fe2000b80013d */
[----:B------:R-:W-:Y:S01]  /*35d0*/  FFMA.FTZ R55, R37, UR6, R144 ;  /* 0x0000000625377c23 */ /* 0x000fe20008010090 */
[----:B------:R-:W-:Y:S01]  /*35e0*/  VIMNMX R8, R8, UR25, PT ;  /* 0x0000001908087c48 */ /* 0x000fe2000bfe0100 */
[----:B------:R-:W-:Y:S01]  /*35f0*/  VIADD R61, R63, 0x9 ;  /* 0x000000093f3d7836 */ /* 0x000fe20000000000 */
[----:B------:R-:W-:Y:S01]  /*3600*/  ISETP.GE.AND P0, PT, R53, R3, PT ;  /* 0x000000033500720c */ /* 0x000fe20003f06270 */
[----:B------:R-:W-:Y:S01]  /*3610*/  FMUL.FTZ R18, R83, UR7 ;  /* 0x0000000753127c20 */ /* 0x000fe20008410000 */
[C---:B------:R-:W-:Y:S01]  /*3620*/  ISETP.GE.AND P3, PT, R53.reuse, R8, PT ;  /* 0x000000083500720c */ /* 0x040fe20003f66270 */
[----:B------:R3:W-:Y:S01]  /*3630*/  MUFU.TANH R36, R25 ;  /* 0x0000001900247308 */ /* 0x0007e20000002400 */
[----:B------:R-:W-:Y:S01]  /*3640*/  ISETP.GE.AND P4, PT, R53, R2, PT ;  /* 0x000000023500720c */ /* 0x000fe20003f86270 */
[----:B------:R-:W-:Y:S01]  /*3650*/  FMUL.FTZ R13, R82, UR7 ;  /* 0x00000007520d7c20 */ /* 0x000fe20008410000 */
[----:B------:R-:W-:Y:S01]  /*3660*/  FSEL R55, R55, -INF , !P3 ;  /* 0xff80000037377808 */ /* 0x000fe20005800000 */
[----:B------:R-:W-:Y:S01]  /*3670*/  FMUL.FTZ R83, R71, UR7 ;  /* 0x0000000747537c20 */ /* 0x000fe20008410000 */
[----:B--2---:R-:W-:Y:S01]  /*3680*/  FSEL R40, R146, -INF , !P1 ;  /* 0xff80000092287808 */ /* 0x004fe20004800000 */
[----:B------:R-:W-:Y:S01]  /*3690*/  VIADD R71, R63, 0x11 ;  /* 0x000000113f477836 */ /* 0x000fe20000000000 */
[----:B------:R-:W-:Y:S01]  /*36a0*/  ISETP.GE.AND P1, PT, R61, R8, PT ;  /* 0x000000083d00720c */ /* 0x000fe20003f26270 */
[----:B------:R-:W2:Y:S01]  /*36b0*/  MUFU.TANH R15, R15 ;  /* 0x0000000f000f7308 */ /* 0x000ea20000002400 */
[----:B-1----:R-:W-:Y:S01]  /*36c0*/  FMUL.FTZ R96, R78, UR7 ;  /* 0x000000074e607c20 */ /* 0x002fe20008410000 */
[----:B------:R-:W-:Y:S01]  /*36d0*/  FMUL.FTZ R78, R39, UR7 ;  /* 0x00000007274e7c20 */ /* 0x000fe20008410000 */
[----:B------:R-:W-:-:S02]  /*36e0*/  VIADD R39, R63, 0x8 ;  /* 0x000000083f277836 */ /* 0x000fc40000000000 */
[----:B------:R-:W-:Y:S01]  /*36f0*/  FMUL.FTZ R82, R75, UR7 ;  /* 0x000000074b527c20 */ /* 0x000fe20008410000 */
[----:B------:R-:W-:Y:S01]  /*3700*/  FMUL.FTZ R75, R64, UR7 ;  /* 0x00000007404b7c20 */ /* 0x000fe20008410000 */
[----:B------:R-:W-:Y:S01]  /*3710*/  FMUL.FTZ R64, R42, UR7 ;  /* 0x000000072a407c20 */ /* 0x000fe20008410000 */
[----:B------:R-:W-:Y:S01]  /*3720*/  FMUL.FTZ R42, R87, UR7 ;  /* 0x00000007572a7c20 */ /* 0x000fe20008410000 */
[C---:B------:R-:W-:Y:S01]  /*3730*/  ISETP.GE.AND P2, PT, R39.reuse, R8, PT ;  /* 0x000000082700720c */ /* 0x040fe20003f46270 */
[----:B------:R1:W-:Y:S01]  /*3740*/  MUFU.TANH R69, R12 ;  /* 0x0000000c00457308 */ /* 0x0003e20000002400 */
[C---:B------:R-:W-:Y:S01]  /*3750*/  ISETP.GE.AND P6, PT, R39.reuse, R4, PT ;  /* 0x000000042700720c */ /* 0x040fe20003fc6270 */
[----:B------:R-:W-:Y:S01]  /*3760*/  FMUL.FTZ R77, R110, UR7 ;  /* 0x000000076e4d7c20 */ /* 0x000fe20008410000 */
[----:B------:R-:W-:Y:S01]  /*3770*/  ISETP.GE.AND P5, PT, R39, R3, PT ;  /* 0x000000032700720c */ /* 0x000fe20003fa6270 */
[----:B------:R-:W-:Y:S01]  /*3780*/  FMUL.FTZ R76, R109, UR7 ;  /* 0x000000076d4c7c20 */ /* 0x000fe20008410000 */
[----:B------:R-:W-:Y:S01]  /*3790*/  ISETP.GE.AND P3, PT, R39, R2, PT ;  /* 0x000000022700720c */ /* 0x000fe20003f66270 */
[----:B------:R-:W-:Y:S01]  /*37a0*/  VIADD R109, R63, 0x19 ;  /* 0x000000193f6d7836 */ /* 0x000fe20000000000 */
[----:B------:R-:W-:Y:S01]  /*37b0*/  I2FP.F32.S32 R39, R39 ;  /* 0x0000002700277245 */ /* 0x000fe20000201400 */
[----:B------:R-:W-:Y:S01]  /*37c0*/  MUFU.TANH R52, R105 ;  /* 0x0000006900347308 */ /* 0x000fe20000002400 */
[----:B---3--:R-:W-:Y:S01]  /*37d0*/  FSEL R25, R145, -INF , !P0 ;  /* 0xff80000091197808 */ /* 0x008fe20004000000 */
[----:B------:R-:W-:Y:S01]  /*37e0*/  FMUL.FTZ R92, R62, UR7 ;  /* 0x000000073e5c7c20 */ /* 0x000fe20008410000 */
[----:B------:R-:W-:Y:S01]  /*37f0*/  ISETP.GE.AND P0, PT, R61, R4, PT ;  /* 0x000000043d00720c */ /* 0x000fe20003f06270 */
[C---:B-----5:R-:W-:Y:S01]  /*3800*/  FFMA.FTZ R38, R39.reuse, UR6, R38 ;  /* 0x0000000627267c23 */ /* 0x060fe20008010026 */
[C---:B--2---:R-:W-:Y:S01]  /*3810*/  FFMA.FTZ R15, R39.reuse, UR6, R15 ;  /* 0x00000006270f7c23 */ /* 0x044fe2000801000f */
[----:B------:R-:W-:Y:S01]  /*3820*/  FFMA.FTZ R56, R39, UR6, R56 ;  /* 0x0000000627387c23 */ /* 0x000fe20008010038 */
[----:B------:R-:W-:Y:S01]  /*3830*/  VIADD R123, R63, 0x28 ;  /* 0x000000283f7b7836 */ /* 0x000fe20000000000 */
[----:B------:R-:W2:Y:S01]  /*3840*/  MUFU.TANH R26, R99 ;  /* 0x00000063001a7308 */ /* 0x000ea20000002400 */
[----:B-1----:R-:W-:Y:S01]  /*3850*/  FFMA.FTZ R12, R37, UR6, R136 ;  /* 0x00000006250c7c23 */ /* 0x002fe20008010088 */
[----:B------:R-:W-:Y:S01]  /*3860*/  FSEL R53, R38, -INF , !P2 ;  /* 0xff80000026357808 */ /* 0x000fe20005000000 */
[----:B------:R-:W-:Y:S01]  /*3870*/  VIADD R37, R63, 0x10 ;  /* 0x000000103f257836 */ /* 0x000fe20000000000 */
[----:B------:R-:W-:Y:S01]  /*3880*/  ISETP.GE.AND P2, PT, R61, R2, PT ;  /* 0x000000023d00720c */ /* 0x000fe20003f46270 */
[----:B------:R-:W-:Y:S01]  /*3890*/  FFMA.FTZ R38, R39, UR6, R114 ;  /* 0x0000000627267c23 */ /* 0x000fe20008010072 */
[----:B------:R-:W-:Y:S01]  /*38a0*/  FSEL R12, R12, -INF , !P4 ;  /* 0xff8000000c0c7808 */ /* 0x000fe20006000000 */
[----:B------:R-:W-:Y:S01]  /*38b0*/  VIADD R127, R63, 0x30 ;  /* 0x000000303f7f7836 */ /* 0x000fe20000000000 */
[----:B------:R-:W-:Y:S01]  /*38c0*/  ISETP.GE.AND P4, PT, R61, R3, PT ;  /* 0x000000033d00720c */ /* 0x000fe20003f86270 */
[----:B------:R1:W-:Y:S01]  /*38d0*/  MUFU.TANH R70, R90 ;  /* 0x0000005a00467308 */ /* 0x0003e20000002400 */
[----:B------:R-:W-:Y:S01]  /*38e0*/  I2FP.F32.S32 R61, R61 ;  /* 0x0000003d003d7245 */ /* 0x000fe20000201400 */
[----:B------:R-:W-:Y:S01]  /*38f0*/  VIADD R131, R63, 0x48 ;  /* 0x000000483f837836 */ /* 0x000fe20000000000 */
[----:B------:R-:W-:Y:S01]  /*3900*/  FSEL R38, R38, -INF , !P6 ;  /* 0xff80000026267808 */ /* 0x000fe20007000000 */
[----:B------:R-:W-:Y:S01]  /*3910*/  FMUL.FTZ R34, R34, UR7 ;  /* 0x0000000722227c20 */ /* 0x000fe20008410000 */
[----:B------:R-:W-:Y:S01]  /*3920*/  FSEL R15, R15, -INF , !P5 ;  /* 0xff8000000f0f7808 */ /* 0x000fe20006800000 */
[----:B------:R-:W-:Y:S01]  /*3930*/  FFMA.FTZ R36, R61, UR6, R36 ;  /* 0x000000063d247c23 */ /* 0x000fe20008010024 */
[----:B------:R-:W-:Y:S01]  /*3940*/  ISETP.GE.AND P6, PT, R37, R8, PT ;  /* 0x000000082500720c */ /* 0x000fe20003fc6270 */
[----:B------:R-:W-:Y:S01]  /*3950*/  FFMA.FTZ R88, R61, UR6, R88 ;  /* 0x000000063d587c23 */ /* 0x000fe20008010058 */
[----:B------:R-:W-:Y:S01]  /*3960*/  ISETP.GE.AND P5, PT, R37, R4, PT ;  /* 0x000000042500720c */ /* 0x000fe20003fa6270 */
[C---:B--2---:R-:W-:Y:S01]  /*3970*/  FFMA.FTZ R26, R61.reuse, UR6, R26 ;  /* 0x000000063d1a7c23 */ /* 0x044fe2000801001a */
[----:B------:R-:W-:Y:S01]  /*3980*/  FSEL R39, R36, -INF , !P1 ;  /* 0xff80000024277808 */ /* 0x000fe20004800000 */
[----:B------:R-:W-:Y:S01]  /*3990*/  FFMA.FTZ R36, R61, UR6, R52 ;  /* 0x000000063d247c23 */ /* 0x000fe20008010034 */
[----:B------:R-:W-:Y:S01]  /*39a0*/  I2FP.F32.S32 R52, R37 ;  /* 0x0000002500347245 */ /* 0x000fe20000201400 */
[----:B------:R2:W-:Y:S01]  /*39b0*/  MUFU.TANH R105, R13 ;  /* 0x0000000d00697308 */ /* 0x0005e20000002400 */
[C---:B------:R-:W-:Y:S01]  /*39c0*/  ISETP.GE.AND P1, PT, R37.reuse, R2, PT ;  /* 0x000000022500720c */ /* 0x040fe20003f26270 */
[----:B------:R-:W-:Y:S01]  /*39d0*/  FMUL.FTZ R99, R54, UR7 ;  /* 0x0000000736637c20 */ /* 0x000fe20008410000 */
[----:B-1----:R-:W-:Y:S01]  /*39e0*/  FSEL R90, R56, -INF , !P3 ;  /* 0xff800000385a7808 */ /* 0x002fe20005800000 */
[C---:B------:R-:W-:Y:S01]  /*39f0*/  FFMA.FTZ R56, R52.reuse, UR6, R150 ;  /* 0x0000000634387c23 */ /* 0x040fe20008010096 */
[-C--:B------:R-:W-:Y:S01]  /*3a00*/  ISETP.GE.AND P3, PT, R37, R3.reuse, PT ;  /* 0x000000032500720c */ /* 0x080fe20003f66270 */
[----:B------:R-:W-:Y:S01]  /*3a10*/  FFMA.FTZ R37, R52, UR6, R137 ;  /* 0x0000000634257c23 */ /* 0x000fe20008010089 */
[----:B------:R-:W-:Y:S01]  /*3a20*/  FSEL R36, R36, -INF , !P0 ;  /* 0xff80000024247808 */ /* 0x000fe20004000000 */
[----:B------:R-:W-:Y:S01]  /*3a30*/  MUFU.TANH R104, R104 ;  /* 0x0000006800687308 */ /* 0x000fe20000002400 */
[----:B------:R-:W-:Y:S01]  /*3a40*/  FSEL R26, R26, -INF , !P2 ;  /* 0xff8000001a1a7808 */ /* 0x000fe20005000000 */
[C---:B------:R-:W-:Y:S01]  /*3a50*/  FFMA.FTZ R87, R52.reuse, UR6, R153 ;  /* 0x0000000634577c23 */ /* 0x040fe20008010099 */
[----:B------:R-:W-:Y:S01]  /*3a60*/  FSEL R37, R37, -INF , !P6 ;  /* 0xff80000025257808 */ /* 0x000fe20007000000 */
[----:B------:R-:W-:Y:S01]  /*3a70*/  FFMA.FTZ R132, R52, UR6, R132 ;  /* 0x0000000634847c23 */ /* 0x000fe20008010084 */
[----:B------:R-:W-:Y:S01]  /*3a80*/  ISETP.GE.AND P0, PT, R71, R8, PT ;  /* 0x000000084700720c */ /* 0x000fe20003f06270 */
[----:B------:R-:W-:Y:S01]  /*3a90*/  FMUL.FTZ R35, R35, UR7 ;  /* 0x0000000723237c20 */ /* 0x000fe20008410000 */
[C---:B------:R-:W-:Y:S01]  /*3aa0*/  ISETP.GE.AND P2, PT, R71.reuse, R3, PT ;  /* 0x000000034700720c */ /* 0x040fe20003f46270 */
[----:B------:R1:W-:Y:S01]  /*3ab0*/  MUFU.TANH R110, R81 ;  /* 0x00000051006e7308 */ /* 0x0003e20000002400 */
[----:B--2---:R-:W-:Y:S01]  /*3ac0*/  FSEL R13, R88, -INF , !P4 ;  /* 0xff800000580d7808 */ /* 0x004fe20006000000 */
[----:B------:R-:W-:Y:S01]  /*3ad0*/  FMUL.FTZ R108, R108, UR7 ;  /* 0x000000076c6c7c20 */ /* 0x000fe20008410000 */
[----:B------:R-:W-:Y:S01]  /*3ae0*/  ISETP.GE.AND P4, PT, R71, R4, PT ;  /* 0x000000044700720c */ /* 0x000fe20003f86270 */
[----:B------:R-:W-:Y:S01]  /*3af0*/  FMUL.FTZ R111, R111, UR7 ;  /* 0x000000076f6f7c20 */ /* 0x000fe20008410000 */
[----:B------:R-:W-:-:S02]  /*3b00*/  ISETP.GE.AND P6, PT, R71, R2, PT ;  /* 0x000000024700720c */ /* 0x000fc40003fc6270 */
[----:B------:R-:W-:Y:S01]  /*3b10*/  I2FP.F32.S32 R71, R71 ;  /* 0x0000004700477245 */ /* 0x000fe20000201400 */
[----:B------:R2:W3:Y:S01]  /*3b20*/  MUFU.TANH R61, R94 ;  /* 0x0000005e003d7308 */ /* 0x0004e20000002400 */
[----:B------:R-:W-:Y:S02]  /*3b30*/  FSEL R56, R56, -INF , !P5 ;  /* 0xff80000038387808 */ /* 0x000fe40006800000 */
[----:B------:R-:W-:Y:S01]  /*3b40*/  FSEL R87, R87, -INF , !P3 ;  /* 0xff80000057577808 */ /* 0x000fe20005800000 */
[C---:B------:R-:W-:Y:S01]  /*3b50*/  FFMA.FTZ R68, R71.reuse, UR6, R148 ;  /* 0x0000000647447c23 */ /* 0x040fe20008010094 */
[C---:B------:R-:W-:Y:S01]  /*3b60*/  FFMA.FTZ R54, R71.reuse, UR6, R152 ;  /* 0x0000000647367c23 */ /* 0x040fe20008010098 */
[----:B------:R-:W-:Y:S01]  /*3b70*/  FFMA.FTZ R154, R71, UR6, R154 ;  /* 0x00000006479a7c23 */ /* 0x000fe2000801009a */
[----:B------:R-:W-:Y:S01]  /*3b80*/  I2FP.F32.S32 R88, R109 ;  /* 0x0000006d00587245 */ /* 0x000fe20000201400 */
[----:B------:R4:W5:Y:S01]  /*3b90*/  MUFU.TANH R52, R85 ;  /* 0x0000005500347308 */ /* 0x0009620000002400 */
[----:B-1----:R-:W-:Y:S01]  /*3ba0*/  VIADD R81, R63, 0x18 ;  /* 0x000000183f517836 */ /* 0x002fe20000000000 */
[----:B------:R-:W-:-:S02]  /*3bb0*/  FSEL R68, R68, -INF , !P0 ;  /* 0xff80000044447808 */ /* 0x000fc40004000000 */
[----:B------:R-:W-:Y:S01]  /*3bc0*/  FSEL R54, R54, -INF , !P4 ;  /* 0xff80000036367808 */ /* 0x000fe20006000000 */
[----:B------:R-:W-:Y:S01]  /*3bd0*/  FFMA.FTZ R27, R88, UR6, R27 ;  /* 0x00000006581b7c23 */ /* 0x000fe2000801001b */
[C---:B------:R-:W-:Y:S02]  /*3be0*/  ISETP.GE.AND P5, PT, R81.reuse, R8, PT ;  /* 0x000000085100720c */ /* 0x040fe40003fa6270 */
[----:B------:R1:W1:Y:S01]  /*3bf0*/  MUFU.TANH R119, R42 ;  /* 0x0000002a00777308 */ /* 0x0002620000002400 */
[----:B--2---:R-:W-:Y:S01]  /*3c00*/  FSEL R94, R132, -INF , !P1 ;  /* 0xff800000845e7808 */ /* 0x004fe20004800000 */
[----:B---3--:R-:W-:Y:S01]  /*3c10*/  FFMA.FTZ R61, R88, UR6, R61 ;  /* 0x00000006583d7c23 */ /* 0x008fe2000801003d */
[C---:B------:R-:W-:Y:S02]  /*3c20*/  ISETP.GE.AND P3, PT, R81.reuse, R4, PT ;  /* 0x000000045100720c */ /* 0x040fe40003f66270 */
[C---:B------:R-:W-:Y:S02]  /*3c30*/  ISETP.GE.AND P1, PT, R81.reuse, R3, PT ;  /* 0x000000035100720c */ /* 0x040fe40003f26270 */
[----:B------:R-:W-:Y:S01]  /*3c40*/  ISETP.GE.AND P0, PT, R81, R2, PT ;  /* 0x000000025100720c */ /* 0x000fe20003f06270 */
[----:B------:R2:W-:Y:S01]  /*3c50*/  MUFU.TANH R115, R18 ;  /* 0x0000001200737308 */ /* 0x0005e20000002400 */
[----:B------:R-:W-:-:S02]  /*3c60*/  I2FP.F32.S32 R81, R81 ;  /* 0x0000005100517245 */ /* 0x000fc40000201400 */
[----:B----4-:R-:W-:Y:S02]  /*3c70*/  FSEL R85, R154, -INF , !P2 ;  /* 0xff8000009a557808 */ /* 0x010fe40005000000 */
[----:B------:R-:W-:Y:S01]  /*3c80*/  ISETP.GE.AND P4, PT, R109, R8, PT ;  /* 0x000000086d00720c */ /* 0x000fe20003f86270 */
[C---:B------:R-:W-:Y:S01]  /*3c90*/  FFMA.FTZ R62, R81.reuse, UR6, R104 ;  /* 0x00000006513e7c23 */ /* 0x040fe20008010068 */
[----:B-----5:R-:W-:Y:S01]  /*3ca0*/  FFMA.FTZ R52, R81, UR6, R52 ;  /* 0x0000000651347c23 */ /* 0x020fe20008010034 */
[----:B------:R-:W-:Y:S01]  /*3cb0*/  ISETP.GE.AND P2, PT, R109, R4, PT ;  /* 0x000000046d00720c */ /* 0x000fe20003f46270 */
[C---:B-1----:R-:W-:Y:S01]  /*3cc0*/  FFMA.FTZ R42, R81.reuse, UR6, R24 ;  /* 0x00000006512a7c23 */ /* 0x042fe20008010018 */
[----:B------:R-:W-:Y:S01]  /*3cd0*/  FFMA.FTZ R24, R81, UR6, R60 ;  /* 0x0000000651187c23 */ /* 0x000fe2000801003c */
[----:B------:R-:W-:Y:S01]  /*3ce0*/  FSEL R62, R62, -INF , !P5 ;  /* 0xff8000003e3e7808 */ /* 0x000fe20006800000 */
[----:B------:R-:W1:Y:S01]  /*3cf0*/  MUFU.TANH R30, R102 ;  /* 0x00000066001e7308 */ /* 0x000e620000002400 */
[----:B------:R-:W-:-:S02]  /*3d00*/  ISETP.GE.AND P5, PT, R109, R2, PT ;  /* 0x000000026d00720c */ /* 0x000fc40003fa6270 */
[----:B------:R-:W-:Y:S01]  /*3d10*/  FSEL R81, R42, -INF , !P1 ;  /* 0xff8000002a517808 */ /* 0x000fe20004800000 */
[----:B------:R-:W-:Y:S01]  /*3d20*/  FFMA.FTZ R42, R88, UR6, R119 ;  /* 0x00000006582a7c23 */ /* 0x000fe20008010077 */
[----:B--2---:R-:W-:Y:S01]  /*3d30*/  FFMA.FTZ R18, R71, UR6, R133 ;  /* 0x0000000647127c23 */ /* 0x004fe20008010085 */
[----:B------:R-:W-:Y:S01]  /*3d40*/  VIADD R71, R63, 0x20 ;  /* 0x000000203f477836 */ /* 0x000fe20000000000 */
[----:B------:R-:W-:Y:S01]  /*3d50*/  FSEL R52, R52, -INF , !P3 ;  /* 0xff80000034347808 */ /* 0x000fe20005800000 */
[----:B------:R-:W-:Y:S01]  /*3d60*/  FFMA.FTZ R88, R88, UR6, R70 ;  /* 0x0000000658587c23 */ /* 0x000fe20008010046 */
[----:B------:R-:W-:Y:S01]  /*3d70*/  FSEL R24, R24, -INF , !P0 ;  /* 0xff80000018187808 */ /* 0x000fe20004000000 */
[----:B------:R-:W-:Y:S01]  /*3d80*/  MUFU.TANH R114, R28 ;  /* 0x0000001c00727308 */ /* 0x000fe20000002400 */
[----:B------:R-:W-:Y:S02]  /*3d90*/  FSEL R18, R18, -INF , !P6 ;  /* 0xff80000012127808 */ /* 0x000fe40007000000 */
[----:B------:R-:W-:Y:S01]  /*3da0*/  ISETP.GE.AND P6, PT, R109, R3, PT ;  /* 0x000000036d00720c */ /* 0x000fe20003fc6270 */
[----:B------:R-:W-:Y:S01]  /*3db0*/  VIADD R109, R63, 0x21 ;  /* 0x000000213f6d7836 */ /* 0x000fe20000000000 */
[----:B------:R-:W-:-:S02]  /*3dc0*/  FSEL R61, R61, -INF , !P4 ;  /* 0xff8000003d3d7808 */ /* 0x000fc40006000000 */
[C---:B------:R-:W-:Y:S01]  /*3dd0*/  ISETP.GE.AND P3, PT, R71.reuse, R8, PT ;  /* 0x000000084700720c */ /* 0x040fe20003f66270 */
[----:B------:R2:W-:Y:S01]  /*3de0*/  MUFU.TANH R28, R100 ;  /* 0x00000064001c7308 */ /* 0x0005e20000002400 */
[C---:B------:R-:W-:Y:S02]  /*3df0*/  ISETP.GE.AND P1, PT, R71.reuse, R4, PT ;  /* 0x000000044700720c */ /* 0x040fe40003f26270 */
[C---:B------:R-:W-:Y:S02]  /*3e00*/  ISETP.GE.AND P0, PT, R71.reuse, R3, PT ;  /* 0x000000034700720c */ /* 0x040fe40003f06270 */
[----:B------:R-:W-:Y:S02]  /*3e10*/  ISETP.GE.AND P4, PT, R71, R2, PT ;  /* 0x000000024700720c */ /* 0x000fe40003f86270 */
[----:B------:R-:W-:Y:S01]  /*3e20*/  I2FP.F32.S32 R71, R71 ;  /* 0x0000004700477245 */ /* 0x000fe20000201400 */
[----:B------:R-:W3:Y:S01]  /*3e30*/  MUFU.TANH R96, R96 ;  /* 0x0000006000607308 */ /* 0x000ee20000002400 */
[----:B------:R-:W-:-:S02]  /*3e40*/  I2FP.F32.S32 R70, R109 ;  /* 0x0000006d00467245 */ /* 0x000fc40000201400 */
[----:B------:R-:W-:Y:S01]  /*3e50*/  FSEL R42, R42, -INF , !P2 ;  /* 0xff8000002a2a7808 */ /* 0x000fe20005000000 */
[C---:B------:R-:W-:Y:S01]  /*3e60*/  FFMA.FTZ R104, R71.reuse, UR6, R155 ;  /* 0x0000000647687c23 */ /* 0x040fe2000801009b */
[C---:B------:R-:W-:Y:S01]  /*3e70*/  FFMA.FTZ R119, R71.reuse, UR6, R161 ;  /* 0x0000000647777c23 */ /* 0x040fe200080100a1 */
[----:B------:R-:W-:Y:S01]  /*3e80*/  FFMA.FTZ R124, R71, UR6, R124 ;  /* 0x00000006477c7c23 */ /* 0x000fe2000801007c */
[----:B------:R-:W-:Y:S01]  /*3e90*/  FFMA.FTZ R74, R70, UR6, R129 ;  /* 0x00000006464a7c23 */ /* 0x000fe20008010081 */
[-C--:B------:R-:W-:Y:S01]  /*3ea0*/  ISETP.GE.AND P2, PT, R109, R8.reuse, PT ;  /* 0x000000086d00720c */ /* 0x080fe20003f46270 */
[----:B------:R-:W-:Y:S01]  /*3eb0*/  FFMA.FTZ R60, R71, UR6, R128 ;  /* 0x00000006473c7c23 */ /* 0x000fe20008010080 */
[----:B------:R-:W-:Y:S01]  /*3ec0*/  FSEL R104, R104, -INF , !P1 ;  /* 0xff80000068687808 */ /* 0x000fe20004800000 */
[C---:B------:R-:W-:Y:S01]  /*3ed0*/  FFMA.FTZ R160, R70.reuse, UR6, R160 ;  /* 0x0000000646a07c23 */ /* 0x040fe200080100a0 */
[----:B------:R-:W-:Y:S01]  /*3ee0*/  FSEL R119, R119, -INF , !P0 ;  /* 0xff80000077777808 */ /* 0x000fe20004000000 */
[----:B------:R-:W-:Y:S01]  /*3ef0*/  FFMA.FTZ R125, R70, UR6, R125 ;  /* 0x00000006467d7c23 */ /* 0x000fe2000801007d */
[----:B--2---:R-:W-:Y:S01]  /*3f00*/  FSEL R100, R124, -INF , !P4 ;  /* 0xff8000007c647808 */ /* 0x004fe20006000000 */
[----:B------:R-:W-:Y:S01]  /*3f10*/  VIADD R129, R63, 0x29 ;  /* 0x000000293f817836 */ /* 0x000fe20000000000 */
[----:B------:R-:W-:Y:S01]  /*3f20*/  FSEL R74, R74, -INF , !P2 ;  /* 0xff8000004a4a7808 */ /* 0x000fe20005000000 */
[----:B------:R2:W4:Y:S01]  /*3f30*/  MUFU.TANH R128, R89 ;  /* 0x0000005900807308 */ /* 0x0005220000002400 */
[----:B------:R-:W-:-:S02]  /*3f40*/  ISETP.GE.AND P1, PT, R123, R8, PT ;  /* 0x000000087b00720c */ /* 0x000fc40003f26270 */
[C---:B------:R-:W-:Y:S02]  /*3f50*/  ISETP.GE.AND P0, PT, R123.reuse, R4, PT ;  /* 0x000000047b00720c */ /* 0x040fe40003f06270 */
[C---:B------:R-:W-:Y:S02]  /*3f60*/  ISETP.GE.AND P4, PT, R123.reuse, R3, PT ;  /* 0x000000037b00720c */ /* 0x040fe40003f86270 */
[----:B------:R-:W-:Y:S01]  /*3f70*/  ISETP.GE.AND P2, PT, R123, R2, PT ;  /* 0x000000027b00720c */ /* 0x000fe20003f46270 */
[----:B------:R4:W-:Y:S01]  /*3f80*/  MUFU.TANH R124, R82 ;  /* 0x00000052007c7308 */ /* 0x0009e20000002400 */
[----:B------:R-:W-:Y:S02]  /*3f90*/  I2FP.F32.S32 R123, R123 ;  /* 0x0000007b007b7245 */ /* 0x000fe40000201400 */
[----:B------:R-:W-:Y:S02]  /*3fa0*/  FSEL R27, R27, -INF , !P6 ;  /* 0xff8000001b1b7808 */ /* 0x000fe40007000000 */
[----:B------:R-:W-:Y:S01]  /*3fb0*/  FSEL R88, R88, -INF , !P5 ;  /* 0xff80000058587808 */ /* 0x000fe20006800000 */
[C---:B-1----:R-:W-:Y:S01]  /*3fc0*/  FFMA.FTZ R71, R123.reuse, UR6, R30 ;  /* 0x000000067b477c23 */ /* 0x042fe2000801001e */
[----:B------:R-:W-:Y:S01]  /*3fd0*/  FSEL R60, R60, -INF , !P3 ;  /* 0xff8000003c3c7808 */ /* 0x000fe20005800000 */
[----:B---3--:R-:W-:Y:S01]  /*3fe0*/  FFMA.FTZ R96, R123, UR6, R96 ;  /* 0x000000067b607c23 */ /* 0x008fe20008010060 */
[C---:B------:R-:W-:Y:S01]  /*3ff0*/  ISETP.GE.AND P6, PT, R109.reuse, R4, PT ;  /* 0x000000046d00720c */ /* 0x040fe20003fc6270 */
[----:B------:R-:W1:Y:S01]  /*4000*/  MUFU.TANH R106, R106 ;  /* 0x0000006a006a7308 */ /* 0x000e620000002400 */
[----:B------:R-:W-:-:S02]  /*4010*/  ISETP.GE.AND P5, PT, R109, R3, PT ;  /* 0x000000036d00720c */ /* 0x000fc40003fa6270 */
[----:B------:R-:W-:Y:S01]  /*4020*/  ISETP.GE.AND P3, PT, R109, R2, PT ;  /* 0x000000026d00720c */ /* 0x000fe20003f66270 */
[----:B------:R-:W-:Y:S01]  /*4030*/  FFMA.FTZ R109, R70, UR6, R162 ;  /* 0x00000006466d7c23 */ /* 0x000fe200080100a2 */
[----:B------:R-:W-:Y:S01]  /*4040*/  FSEL R102, R160, -INF , !P6 ;  /* 0xff800000a0667808 */ /* 0x000fe20007000000 */
[----:B------:R-:W-:Y:S01]  /*4050*/  FFMA.FTZ R70, R123, UR6, R69 ;  /* 0x000000067b467c23 */ /* 0x000fe20008010045 */
[----:B------:R-:W-:Y:S01]  /*4060*/  FSEL R30, R125, -INF , !P3 ;  /* 0xff8000007d1e7808 */ /* 0x000fe20005800000 */
[----:B------:R-:W-:Y:S01]  /*4070*/  VIADD R125, R63, 0x31 ;  /* 0x000000313f7d7836 */ /* 0x000fe20000000000 */
[----:B------:R-:W-:Y:S01]  /*4080*/  FSEL R109, R109, -INF , !P5 ;  /* 0xff8000006d6d7808 */ /* 0x000fe20006800000 */
[----:B------:R-:W-:Y:S01]  /*4090*/  FFMA.FTZ R69, R123, UR6, R105 ;  /* 0x000000067b457c23 */ /* 0x000fe20008010069 */
[----:B------:R-:W-:Y:S01]  /*40a0*/  FSEL R71, R71, -INF , !P1 ;  /* 0xff80000047477808 */ /* 0x000fe20004800000 */
[----:B------:R-:W3:Y:S01]  /*40b0*/  MUFU.TANH R84, R84 ;  /* 0x0000005400547308 */ /* 0x000ee20000002400 */
[----:B------:R-:W-:-:S02]  /*40c0*/  ISETP.GE.AND P6, PT, R129, R8, PT ;  /* 0x000000088100720c */ /* 0x000fc40003fc6270 */
[C---:B------:R-:W-:Y:S02]  /*40d0*/  ISETP.GE.AND P5, PT, R129.reuse, R4, PT ;  /* 0x000000048100720c */ /* 0x040fe40003fa6270 */
[C---:B------:R-:W-:Y:S02]  /*40e0*/  ISETP.GE.AND P3, PT, R129.reuse, R3, PT ;  /* 0x000000038100720c */ /* 0x040fe40003f66270 */
[----:B------:R-:W-:Y:S01]  /*40f0*/  ISETP.GE.AND P1, PT, R129, R2, PT ;  /* 0x000000028100720c */ /* 0x000fe20003f26270 */
[----:B------:R5:W-:Y:S01]  /*4100*/  MUFU.TANH R123, R75 ;  /* 0x0000004b007b7308 */ /* 0x000be20000002400 */
[----:B------:R-:W-:Y:S02]  /*4110*/  I2FP.F32.S32 R129, R129 ;  /* 0x0000008100817245 */ /* 0x000fe40000201400 */
[----:B------:R-:W-:Y:S02]  /*4120*/  FSEL R105, R70, -INF , !P4 ;  /* 0xff80000046697808 */ /* 0x000fe40006000000 */
[----:B------:R-:W-:Y:S01]  /*4130*/  I2FP.F32.S32 R134, R127 ;  /* 0x0000007f00867245 */ /* 0x000fe20000201400 */
[C---:B--2---:R-:W-:Y:S01]  /*4140*/  FFMA.FTZ R89, R129.reuse, UR6, R28 ;  /* 0x0000000681597c23 */ /* 0x044fe2000801001c */
[----:B----4-:R-:W-:Y:S01]  /*4150*/  FFMA.FTZ R82, R129, UR6, R128 ;  /* 0x0000000681527c23 */ /* 0x010fe20008010080 */
[----:B------:R-:W-:Y:S01]  /*4160*/  FSEL R28, R69, -INF , !P2 ;  /* 0xff800000451c7808 */ /* 0x000fe20005000000 */
[----:B------:R-:W-:Y:S01]  /*4170*/  MUFU.TANH R83, R83 ;  /* 0x0000005300537308 */ /* 0x000fe20000002400 */
[----:B------:R-:W-:Y:S01]  /*4180*/  FSEL R96, R96, -INF , !P0 ;  /* 0xff80000060607808 */ /* 0x000fe20004000000 */
[C---:B------:R-:W-:Y:S01]  /*4190*/  FFMA.FTZ R69, R134.reuse, UR6, R120 ;  /* 0x0000000686457c23 */ /* 0x040fe20008010078 */
[----:B------:R-:W-:Y:S01]  /*41a0*/  FSEL R70, R89, -INF , !P6 ;  /* 0xff80000059467808 */ /* 0x000fe20007000000 */
[----:B------:R-:W-:Y:S01]  /*41b0*/  FFMA.FTZ R89, R129, UR6, R110 ;  /* 0x0000000681597c23 */ /* 0x000fe2000801006e */
[----:B------:R-:W-:Y:S01]  /*41c0*/  I2FP.F32.S32 R110, R125 ;  /* 0x0000007d006e7245 */ /* 0x000fe20000201400 */
[C---:B------:R-:W-:Y:S01]  /*41d0*/  FFMA.FTZ R142, R134.reuse, UR6, R163 ;  /* 0x00000006868e7c23 */ /* 0x040fe200080100a3 */
[C---:B------:R-:W-:Y:S01]  /*41e0*/  FFMA.FTZ R133, R134.reuse, UR6, R165 ;  /* 0x0000000686857c23 */ /* 0x040fe200080100a5 */
[----:B------:R-:W-:Y:S01]  /*41f0*/  ISETP.GE.AND P0, PT, R127, R8, PT ;  /* 0x000000087f00720c */ /* 0x000fe20003f06270 */
[----:B------:R-:W-:Y:S01]  /*4200*/  FFMA.FTZ R129, R129, UR6, R115 ;  /* 0x0000000681817c23 */ /* 0x000fe20008010073 */
[C---:B------:R-:W-:Y:S01]  /*4210*/  ISETP.GE.AND P4, PT, R127.reuse, R4, PT ;  /* 0x000000047f00720c */ /* 0x040fe20003f86270 */
[----:B------:R-:W-:Y:S01]  /*4220*/  FFMA.FTZ R134, R134, UR6, R167 ;  /* 0x0000000686867c23 */ /* 0x000fe200080100a7 */
[C---:B------:R-:W-:Y:S01]  /*4230*/  ISETP.GE.AND P2, PT, R127.reuse, R3, PT ;  /* 0x000000037f00720c */ /* 0x040fe20003f46270 */
[----:B-----5:R-:W-:Y:S01]  /*4240*/  FFMA.FTZ R75, R110, UR6, R121 ;  /* 0x000000066e4b7c23 */ /* 0x020fe20008010079 */
[----:B------:R-:W-:Y:S01]  /*4250*/  ISETP.GE.AND P6, PT, R127, R2, PT ;  /* 0x000000027f00720c */ /* 0x000fe20003fc6270 */
[----:B------:R-:W-:Y:S01]  /*4260*/  MUFU.TANH R115, R19 ;  /* 0x0000001300737308 */ /* 0x000fe20000002400 */
[----:B------:R-:W-:Y:S01]  /*4270*/  FSEL R82, R82, -INF , !P5 ;  /* 0xff80000052527808 */ /* 0x000fe20006800000 */
[----:B------:R-:W-:Y:S01]  /*4280*/  VIADD R127, R63, 0x38 ;  /* 0x000000383f7f7836 */ /* 0x000fe20000000000 */
[----:B------:R-:W-:Y:S01]  /*4290*/  ISETP.GE.AND P5, PT, R125, R8, PT ;  /* 0x000000087d00720c */ /* 0x000fe20003fa6270 */
[----:B------:R-:W-:Y:S01]  /*42a0*/  VIADD R121, R63, 0x39 ;  /* 0x000000393f797836 */ /* 0x000fe20000000000 */
[----:B------:R-:W-:Y:S01]  /*42b0*/  FSEL R142, R142, -INF , !P4 ;  /* 0xff8000008e8e7808 */ /* 0x000fe20006000000 */
[----:B------:R-:W-:Y:S01]  /*42c0*/  FFMA.FTZ R128, R110, UR6, R164 ;  /* 0x000000066e807c23 */ /* 0x000fe200080100a4 */
[----:B------:R-:W-:Y:S01]  /*42d0*/  FSEL R133, R133, -INF , !P2 ;  /* 0xff80000085857808 */ /* 0x000fe20005000000 */
[----:B------:R1:W2:Y:S01]  /*42e0*/  MUFU.TANH R19, R91 ;  /* 0x0000005b00137308 */ /* 0x0002a20000002400 */
[----:B------:R-:W-:Y:S01]  /*42f0*/  FSEL R134, R134, -INF , !P6 ;  /* 0xff80000086867808 */ /* 0x000fe20007000000 */
[----:B------:R-:W-:Y:S01]  /*4300*/  FFMA.FTZ R168, R110, UR6, R168 ;  /* 0x000000066ea87c23 */ /* 0x000fe200080100a8 */
[----:B------:R-:W-:-:S02]  /*4310*/  FSEL R75, R75, -INF , !P5 ;  /* 0xff8000004b4b7808 */ /* 0x000fc40006800000 */
[C---:B------:R-:W-:Y:S02]  /*4320*/  ISETP.GE.AND P4, PT, R127.reuse, R8, PT ;  /* 0x000000087f00720c */ /* 0x040fe40003f86270 */
[C---:B------:R-:W-:Y:S01]  /*4330*/  ISETP.GE.AND P2, PT, R127.reuse, R4, PT ;  /* 0x000000047f00720c */ /* 0x040fe20003f46270 */
[----:B------:R-:W4:Y:S01]  /*4340*/  MUFU.TANH R177, R177 ;  /* 0x000000b100b17308 */ /* 0x000f220000002400 */
[C---:B------:R-:W-:Y:S02]  /*4350*/  ISETP.GE.AND P6, PT, R127.reuse, R3, PT ;  /* 0x000000037f00720c */ /* 0x040fe40003fc6270 */
[----:B------:R-:W-:Y:S02]  /*4360*/  ISETP.GE.AND P5, PT, R127, R2, PT ;  /* 0x000000027f00720c */ /* 0x000fe40003fa6270 */
[----:B------:R-:W-:Y:S02]  /*4370*/  I2FP.F32.S32 R127, R127 ;  /* 0x0000007f007f7245 */ /* 0x000fe40000201400 */
[----:B------:R-:W-:Y:S01]  /*4380*/  FSEL R89, R89, -INF , !P3 ;  /* 0xff80000059597808 */ /* 0x000fe20005800000 */
[----:B------:R-:W5:Y:S01]  /*4390*/  MUFU.TANH R175, R175 ;  /* 0x000000af00af7308 */ /* 0x000f620000002400 */
[----:B------:R-:W-:Y:S01]  /*43a0*/  FSEL R120, R129, -INF , !P1 ;  /* 0xff80000081787808 */ /* 0x000fe20004800000 */
[----:B-1----:R-:W-:Y:S01]  /*43b0*/  FFMA.FTZ R91, R127, UR6, R106 ;  /* 0x000000067f5b7c23 */ /* 0x002fe2000801006a */
[----:B------:R-:W-:Y:S01]  /*43c0*/  FSEL R69, R69, -INF , !P0 ;  /* 0xff80000045457808 */ /* 0x000fe20004000000 */
[----:B---3--:R-:W-:Y:S01]  /*43d0*/  FFMA.FTZ R84, R127, UR6, R84 ;  /* 0x000000067f547c23 */ /* 0x008fe20008010054 */
[----:B------:R-:W-:Y:S01]  /*43e0*/  ISETP.GE.AND P3, PT, R125, R4, PT ;  /* 0x000000047d00720c */ /* 0x000fe20003f66270 */
[----:B------:R-:W-:Y:S01]  /*43f0*/  FFMA.FTZ R106, R127, UR6, R122 ;  /* 0x000000067f6a7c23 */ /* 0x000fe2000801007a */
[----:B------:R-:W-:Y:S01]  /*4400*/  ISETP.GE.AND P1, PT, R125, R3, PT ;  /* 0x000000037d00720c */ /* 0x000fe20003f26270 */
[----:B------:R-:W-:Y:S01]  /*4410*/  FFMA.FTZ R126, R127, UR6, R126 ;  /* 0x000000067f7e7c23 */ /* 0x000fe2000801007e */
[----:B------:R-:W-:Y:S01]  /*4420*/  ISETP.GE.AND P0, PT, R125, R2, PT ;  /* 0x000000027d00720c */ /* 0x000fe20003f06270 */
[----:B------:R-:W-:Y:S01]  /*4430*/  FFMA.FTZ R125, R110, UR6, R166 ;  /* 0x000000066e7d7c23 */ /* 0x000fe200080100a6 */
[C---:B------:R-:W-:Y:S01]  /*4440*/  VIADD R129, R63.reuse, 0x40 ;  /* 0x000000403f817836 */ /* 0x040fe20000000000 */
[----:B------:R-:W-:Y:S01]  /*4450*/  I2FP.F32.S32 R110, R121 ;  /* 0x00000079006e7245 */ /* 0x000fe20000201400 */
[----:B------:R-:W-:Y:S01]  /*4460*/  VIADD R127, R63, 0x41 ;  /* 0x000000413f7f7836 */ /* 0x000fe20000000000 */
[----:B------:R-:W-:Y:S01]  /*4470*/  FSEL R122, R84, -INF , !P2 ;  /* 0xff800000547a7808 */ /* 0x000fe20005000000 */
[----:B------:R-:W1:Y:S01]  /*4480*/  MUFU.TANH R178, R178 ;  /* 0x000000b200b27308 */ /* 0x000e620000002400 */
[----:B------:R-:W-:Y:S01]  /*4490*/  FSEL R174, R126, -INF , !P5 ;  /* 0xff8000007eae7808 */ /* 0x000fe20006800000 */
[----:B--2---:R-:W-:Y:S01]  /*44a0*/  FFMA.FTZ R84, R110, UR6, R19 ;  /* 0x000000066e547c23 */ /* 0x004fe20008010013 */
[----:B------:R-:W-:Y:S01]  /*44b0*/  FSEL R128, R128, -INF , !P3 ;  /* 0xff80000080807808 */ /* 0x000fe20005800000 */
[C---:B------:R-:W-:Y:S01]  /*44c0*/  FFMA.FTZ R83, R110.reuse, UR6, R83 ;  /* 0x000000066e537c23 */ /* 0x040fe20008010053 */
[----:B------:R-:W-:Y:S01]  /*44d0*/  FSEL R125, R125, -INF , !P1 ;  /* 0xff8000007d7d7808 */ /* 0x000fe20004800000 */
[C---:B------:R-:W-:Y:S01]  /*44e0*/  FFMA.FTZ R114, R110.reuse, UR6, R114 ;  /* 0x000000066e727c23 */ /* 0x040fe20008010072 */
[----:B------:R-:W-:Y:S01]  /*44f0*/  I2FP.F32.S32 R130, R129 ;  /* 0x0000008100827245 */ /* 0x000fe20000201400 */
[----:B------:R-:W2:Y:S01]  /*4500*/  MUFU.TANH R126, R103 ;  /* 0x00000067007e7308 */ /* 0x000ea20000002400 */
[----:B------:R-:W-:Y:S01]  /*4510*/  I2FP.F32.S32 R150, R127 ;  /* 0x0000007f00967245 */ /* 0x000fe20000201400 */
[----:B------:R-:W-:Y:S01]  /*4520*/  FFMA.FTZ R124, R110, UR6, R124 ;  /* 0x000000066e7c7c23 */ /* 0x000fe2000801007c */
[C---:B------:R-:W-:Y:S01]  /*4530*/  ISETP.GE.AND P3, PT, R121.reuse, R8, PT ;  /* 0x000000087900720c */ /* 0x040fe20003f66270 */
[C---:B------:R-:W-:Y:S01]  /*4540*/  FFMA.FTZ R171, R130.reuse, UR6, R171 ;  /* 0x0000000682ab7c23 */ /* 0x040fe200080100ab */
[C---:B------:R-:W-:Y:S01]  /*4550*/  ISETP.GE.AND P1, PT, R121.reuse, R4, PT ;  /* 0x000000047900720c */ /* 0x040fe20003f26270 */
[----:B------:R-:W-:Y:S01]  /*4560*/  FFMA.FTZ R173, R130, UR6, R173 ;  /* 0x0000000682ad7c23 */ /* 0x000fe200080100ad */
[----:B------:R-:W-:Y:S01]  /*4570*/  FSEL R176, R168, -INF , !P0 ;  /* 0xff800000a8b07808 */ /* 0x000fe20004000000 */
[----:B----4-:R-:W-:Y:S01]  /*4580*/  FFMA.FTZ R177, R130, UR6, R177 ;  /* 0x0000000682b17c23 */ /* 0x010fe200080100b1 */
[----:B------:R-:W-:Y:S01]  /*4590*/  ISETP.GE.AND P0, PT, R121, R3, PT ;  /* 0x000000037900720c */ /* 0x000fe20003f06270 */
[----:B------:R-:W-:Y:S01]  /*45a0*/  FFMA.FTZ R169, R150, UR6, R169 ;  /* 0x0000000696a97c23 */ /* 0x000fe200080100a9 */
[----:B------:R-:W-:Y:S01]  /*45b0*/  FSEL R19, R106, -INF , !P6 ;  /* 0xff8000006a137808 */ /* 0x000fe20007000000 */
[----:B------:R-:W-:Y:S01]  /*45c0*/  FFMA.FTZ R184, R150, UR6, R172 ;  /* 0x0000000696b87c23 */ /* 0x000fe200080100ac */
[----:B------:R-:W-:Y:S01]  /*45d0*/  FSEL R84, R84, -INF , !P3 ;  /* 0xff80000054547808 */ /* 0x000fe20005800000 */
[----:B------:R3:W-:Y:S01]  /*45e0*/  MUFU.TANH R106, R31 ;  /* 0x0000001f006a7308 */ /* 0x0007e20000002400 */
[----:B------:R-:W-:Y:S01]  /*45f0*/  FSEL R110, R83, -INF , !P1 ;  /* 0xff800000536e7808 */ /* 0x000fe20004800000 */
[----:B------:R-:W-:Y:S01]  /*4600*/  FFMA.FTZ R83, R130, UR6, R170 ;  /* 0x0000000682537c23 */ /* 0x000fe200080100aa */
[----:B------:R-:W-:-:S02]  /*4610*/  FSEL R91, R91, -INF , !P4 ;  /* 0xff8000005b5b7808 */ /* 0x000fc40006000000 */
[C---:B------:R-:W-:Y:S02]  /*4620*/  ISETP.GE.AND P6, PT, R129.reuse, R4, PT ;  /* 0x000000048100720c */ /* 0x040fe40003fc6270 */
[C---:B------:R-:W-:Y:S01]  /*4630*/  ISETP.GE.AND P5, PT, R129.reuse, R3, PT ;  /* 0x000000038100720c */ /* 0x040fe20003fa6270 */
[----:B------:R-:W-:Y:S01]  /*4640*/  MUFU.TANH R130, R92 ;  /* 0x0000005c00827308 */ /* 0x000fe20000002400 */
[----:B------:R-:W-:Y:S02]  /*4650*/  ISETP.GE.AND P3, PT, R129, R2, PT ;  /* 0x000000028100720c */ /* 0x000fe40003f66270 */
[----:B------:R-:W-:Y:S02]  /*4660*/  ISETP.GE.AND P1, PT, R127, R8, PT ;  /* 0x000000087f00720c */ /* 0x000fe40003f26270 */
[----:B------:R-:W-:Y:S02]  /*4670*/  ISETP.GE.AND P4, PT, R121, R2, PT ;  /* 0x000000027900720c */ /* 0x000fe40003f86270 */
[----:B------:R-:W-:Y:S01]  /*4680*/  FSEL R186, R171, -INF , !P6 ;  /* 0xff800000abba7808 */ /* 0x000fe20007000000 */
[----:B------:R-:W4:Y:S01]  /*4690*/  MUFU.TANH R121, R80 ;  /* 0x0000005000797308 */ /* 0x000f220000002400 */
[----:B---3--:R-:W-:-:S02]  /*46a0*/  FSEL R31, R114, -INF , !P0 ;  /* 0xff800000721f7808 */ /* 0x008fc40004000000 */
[----:B------:R-:W-:Y:S02]  /*46b0*/  FSEL R103, R173, -INF , !P5 ;  /* 0xff800000ad677808 */ /* 0x000fe40006800000 */
[----:B------:R-:W-:Y:S02]  /*46c0*/  FSEL R172, R177, -INF , !P3 ;  /* 0xff800000b1ac7808 */ /* 0x000fe40005800000 */
[C---:B------:R-:W-:Y:S01]  /*46d0*/  ISETP.GE.AND P6, PT, R131.reuse, R8, PT ;  /* 0x000000088300720c */ /* 0x040fe20003fc6270 */
[----:B------:R3:W-:Y:S01]  /*46e0*/  MUFU.TANH R114, R97 ;  /* 0x0000006100727308 */ /* 0x0007e20000002400 */
[C---:B------:R-:W-:Y:S02]  /*46f0*/  ISETP.GE.AND P5, PT, R131.reuse, R4, PT ;  /* 0x000000048300720c */ /* 0x040fe40003fa6270 */
[----:B------:R-:W-:Y:S02]  /*4700*/  ISETP.GE.AND P3, PT, R131, R3, PT ;  /* 0x000000038300720c */ /* 0x000fe40003f66270 */
[----:B------:R-:W-:Y:S01]  /*4710*/  ISETP.GE.AND P2, PT, R129, R8, PT ;  /* 0x000000088100720c */ /* 0x000fe20003f46270 */
[----:B------:R-:W-:Y:S01]  /*4720*/  VIADD R129, R63, 0x49 ;  /* 0x000000493f817836 */ /* 0x000fe20000000000 */
[----:B------:R-:W-:Y:S01]  /*4730*/  FSEL R144, R124, -INF , !P4 ;  /* 0xff8000007c907808 */ /* 0x000fe20006000000 */
[----:B------:R5:W-:Y:S01]  /*4740*/  MUFU.TANH R80, R29 ;  /* 0x0000001d00507308 */ /* 0x000be20000002400 */
[----:B------:R-:W-:-:S02]  /*4750*/  FSEL R83, R83, -INF , !P2 ;  /* 0xff80000053537808 */ /* 0x000fc40005000000 */
[C---:B------:R-:W-:Y:S02]  /*4760*/  ISETP.GE.AND P0, PT, R127.reuse, R4, PT ;  /* 0x000000047f00720c */ /* 0x040fe40003f06270 */
[C---:B------:R-:W-:Y:S02]  /*4770*/  ISETP.GE.AND P4, PT, R127.reuse, R3, PT ;  /* 0x000000037f00720c */ /* 0x040fe40003f86270 */
[-C--:B------:R-:W-:Y:S01]  /*4780*/  ISETP.GE.AND P2, PT, R127, R2.reuse, PT ;  /* 0x000000027f00720c */ /* 0x080fe20003f46270 */
[----:B------:R-:W4:Y:S01]  /*4790*/  MUFU.TANH R20, R20 ;  /* 0x0000001400147308 */ /* 0x000f220000002400 */
[----:B---3--:R-:W-:Y:S01]  /*47a0*/  FSEL R97, R169, -INF , !P1 ;  /* 0xff800000a9617808 */ /* 0x008fe20004800000 */
[----:B------:R-:W-:Y:S01]  /*47b0*/  VIADD R127, R63, 0x50 ;  /* 0x000000503f7f7836 */ /* 0x000fe20000000000 */
[----:B------:R-:W-:Y:S02]  /*47c0*/  ISETP.GE.AND P1, PT, R131, R2, PT ;  /* 0x000000028300720c */ /* 0x000fe40003f26270 */
[----:B------:R-:W-:-:S02]  /*47d0*/  I2FP.F32.S32 R131, R131 ;  /* 0x0000008300837245 */ /* 0x000fc40000201400 */
[----:B------:R-:W-:Y:S01]  /*47e0*/  FSEL R184, R184, -INF , !P0 ;  /* 0xff800000b8b87808 */ /* 0x000fe20004000000 */
[----:B------:R-:W-:Y:S01]  /*47f0*/  MUFU.TANH R117, R117 ;  /* 0x0000007500757308 */ /* 0x000fe20000002400 */
[C---:B-----5:R-:W-:Y:S01]  /*4800*/  FFMA.FTZ R29, R150.reuse, UR6, R175 ;  /* 0x00000006961d7c23 */ /* 0x060fe200080100af */
[----:B-1----:R-:W-:Y:S01]  /*4810*/  FFMA.FTZ R150, R150, UR6, R178 ;  /* 0x0000000696967c23 */ /* 0x002fe200080100b2 */
[----:B--2---:R-:W-:Y:S01]  /*4820*/  FFMA.FTZ R126, R131, UR6, R126 ;  /* 0x00000006837e7c23 */ /* 0x004fe2000801007e */
[----:B------:R-:W-:Y:S01]  /*4830*/  ISETP.GE.AND P0, PT, R129, R8, PT ;  /* 0x000000088100720c */ /* 0x000fe20003f06270 */
[----:B----4-:R-:W-:Y:S01]  /*4840*/  FFMA.FTZ R121, R131, UR6, R121 ;  /* 0x0000000683797c23 */ /* 0x010fe20008010079 */
[----:B------:R-:W-:Y:S01]  /*4850*/  FSEL R29, R29, -INF , !P4 ;  /* 0xff8000001d1d7808 */ /* 0x000fe20006000000 */
[C---:B------:R-:W-:Y:S01]  /*4860*/  FFMA.FTZ R130, R131.reuse, UR6, R130 ;  /* 0x0000000683827c23 */ /* 0x040fe20008010082 */
[----:B------:R-:W-:Y:S01]  /*4870*/  FSEL R150, R150, -INF , !P2 ;  /* 0xff80000096967808 */ /* 0x000fe20005000000 */
[----:B------:R-:W1:Y:S01]  /*4880*/  MUFU.TANH R112, R112 ;  /* 0x0000007000707308 */ /* 0x000e620000002400 */
[----:B------:R-:W-:Y:S01]  /*4890*/  FSEL R92, R126, -INF , !P6 ;  /* 0xff8000007e5c7808 */ /* 0x000fe20007000000 */
[----:B------:R-:W-:Y:S01]  /*48a0*/  FFMA.FTZ R137, R131, UR6, R123 ;  /* 0x0000000683897c23 */ /* 0x000fe2000801007b */
[----:B------:R-:W-:Y:S01]  /*48b0*/  ISETP.GE.AND P4, PT, R129, R4, PT ;  /* 0x000000048100720c */ /* 0x000fe20003f86270 */
[----:B------:R-:W-:Y:S01]  /*48c0*/  VIADD R123, R63, 0x51 ;  /* 0x000000513f7b7836 */ /* 0x000fe20000000000 */
[----:B------:R-:W-:-:S02]  /*48d0*/  ISETP.GE.AND P2, PT, R129, R3, PT ;  /* 0x000000038100720c */ /* 0x000fc40003f46270 */
[----:B------:R-:W-:Y:S01]  /*48e0*/  ISETP.GE.AND P6, PT, R129, R2, PT ;  /* 0x000000028100720c */ /* 0x000fe20003fc6270 */
[----:B------:R-:W2:Y:S01]  /*48f0*/  MUFU.TANH R21, R21 ;  /* 0x0000001500157308 */ /* 0x000ea20000002400 */
[----:B------:R-:W-:Y:S02]  /*4900*/  I2FP.F32.S32 R129, R129 ;  /* 0x0000008100817245 */ /* 0x000fe40000201400 */
[----:B------:R-:W-:Y:S02]  /*4910*/  FSEL R160, R121, -INF , !P1 ;  /* 0xff80000079a07808 */ /* 0x000fe40004800000 */
[----:B------:R-:W-:Y:S01]  /*4920*/  I2FP.F32.S32 R121, R127 ;  /* 0x0000007f00797245 */ /* 0x000fe20000201400 */
[----:B------:R-:W-:Y:S01]  /*4930*/  FFMA.FTZ R115, R129, UR6, R115 ;  /* 0x0000000681737c23 */ /* 0x000fe20008010073 */
[----:B------:R-:W-:Y:S01]  /*4940*/  FSEL R180, R130, -INF , !P5 ;  /* 0xff80000082b47808 */ /* 0x000fe20006800000 */
[----:B------:R-:W3:Y:S01]  /*4950*/  MUFU.TANH R116, R116 ;  /* 0x0000007400747308 */ /* 0x000ee20000002400 */
[----:B------:R-:W-:Y:S01]  /*4960*/  FSEL R137, R137, -INF , !P3 ;  /* 0xff80000089897808 */ /* 0x000fe20005800000 */
[----:B------:R-:W-:Y:S01]  /*4970*/  FFMA.FTZ R135, R121, UR6, R20 ;  /* 0x0000000679877c23 */ /* 0x000fe20008010014 */
[----:B------:R-:W-:Y:S01]  /*4980*/  ISETP.GE.AND P5, PT, R127, R8, PT ;  /* 0x000000087f00720c */ /* 0x000fe20003fa6270 */
[----:B------:R-:W-:Y:S01]  /*4990*/  FFMA.FTZ R106, R129, UR6, R106 ;  /* 0x00000006816a7c23 */ /* 0x000fe2000801006a */
[----:B------:R-:W-:-:S02]  /*49a0*/  ISETP.GE.AND P3, PT, R127, R4, PT ;  /* 0x000000047f00720c */ /* 0x000fc40003f66270 */
[----:B------:R-:W-:Y:S01]  /*49b0*/  ISETP.GE.AND P1, PT, R127, R3, PT ;  /* 0x000000037f00720c */ /* 0x000fe20003f26270 */
[----:B------:R-:W4:Y:S01]  /*49c0*/  MUFU.TANH R118, R118 ;  /* 0x0000007600767308 */ /* 0x000f220000002400 */
[----:B------:R-:W-:Y:S02]  /*49d0*/  I2FP.F32.S32 R168, R123 ;  /* 0x0000007b00a87245 */ /* 0x000fe40000201400 */
[----:B------:R-:W-:Y:S02]  /*49e0*/  FSEL R162, R106, -INF , !P6 ;  /* 0xff8000006aa27808 */ /* 0x000fe40007000000 */
[----:B------:R-:W-:Y:S01]  /*49f0*/  FSEL R135, R135, -INF , !P1 ;  /* 0xff80000087877808 */ /* 0x000fe20004800000 */
[C---:B-1----:R-:W-:Y:S01]  /*4a00*/  FFMA.FTZ R112, R168.reuse, UR6, R112 ;  /* 0x00000006a8707c23 */ /* 0x042fe20008010070 */
[----:B--2---:R-:W-:Y:S01]  /*4a10*/  FFMA.FTZ R139, R168, UR6, R21 ;  /* 0x00000006a88b7c23 */ /* 0x004fe20008010015 */
[----:B------:R-:W1:Y:S01]  /*4a20*/  MUFU.TANH R22, R22 ;  /* 0x0000001600167308 */ /* 0x000e620000002400 */
[----:B---3--:R-:W-:Y:S01]  /*4a30*/  FFMA.FTZ R116, R121, UR6, R116 ;  /* 0x0000000679747c23 */ /* 0x008fe20008010074 */
[----:B------:R-:W-:Y:S01]  /*4a40*/  VIADD R21, R63, 0x60 ;  /* 0x000000603f157836 */ /* 0x000fe20000000000 */
[----:B------:R-:W-:-:S03]  /*4a50*/  ISETP.GE.AND P6, PT, R123, R3, PT ;  /* 0x000000037b00720c */ /* 0x000fc60003fc6270 */
[----:B------:R-:W-:Y:S02]  /*4a60*/  FSEL R106, R116, -INF , !P5 ;  /* 0xff800000746a7808 */ /* 0x000fe40006800000 */
[----:B------:R-:W-:Y:S01]  /*4a70*/  MUFU.TANH R23, R23 ;  /* 0x0000001700177308 */ /* 0x000fe20000002400 */
[----:B----4-:R-:W-:Y:S01]  /*4a80*/  FFMA.FTZ R118, R121, UR6, R118 ;  /* 0x0000000679767c23 */ /* 0x010fe20008010076 */
[----:B------:R-:W-:Y:S02]  /*4a90*/  ISETP.GE.AND P5, PT, R123, R2, PT ;  /* 0x000000027b00720c */ /* 0x000fe40003fa6270 */
[----:B------:R-:W-:Y:S02]  /*4aa0*/  FSEL R139, R139, -INF , !P6 ;  /* 0xff8000008b8b7808 */ /* 0x000fe40007000000 */
[----:B------:R-:W-:Y:S02]  /*4ab0*/  FSEL R192, R118, -INF , !P3 ;  /* 0xff80000076c07808 */ /* 0x000fe40005800000 */
[----:B------:R2:W3:Y:S01]  /*4ac0*/  MUFU.TANH R124, R93 ;  /* 0x0000005d007c7308 */ /* 0x0004e20000002400 */
[----:B-1----:R-:W-:Y:S01]  /*4ad0*/  FFMA.FTZ R22, R121, UR6, R22 ;  /* 0x0000000679167c23 */ /* 0x002fe20008010016 */
[----:B------:R-:W-:-:S05]  /*4ae0*/  VIADD R121, R63, 0x58 ;  /* 0x000000583f797836 */ /* 0x000fca0000000000 */
[C---:B------:R-:W-:Y:S01]  /*4af0*/  ISETP.GE.AND P1, PT, R121.reuse, R4, PT ;  /* 0x000000047900720c */ /* 0x040fe20003f26270 */
[----:B------:R-:W1:Y:S01]  /*4b00*/  MUFU.TANH R72, R72 ;  /* 0x0000004800487308 */ /* 0x000e620000002400 */
[----:B------:R-:W-:-:S07]  /*4b10*/  ISETP.GE.AND P3, PT, R121, R8, PT ;  /* 0x000000087900720c */ /* 0x000fce0003f66270 */
[----:B------:R-:W-:Y:S01]  /*4b20*/  MUFU.TANH R20, R107 ;  /* 0x0000006b00147308 */ /* 0x000fe20000002400 */
[C---:B--2---:R-:W-:Y:S01]  /*4b30*/  FFMA.FTZ R93, R129.reuse, UR6, R114 ;  /* 0x00000006815d7c23 */ /* 0x044fe20008010072 */
[----:B---3--:R-:W-:-:S04]  /*4b40*/  FFMA.FTZ R124, R129, UR6, R124 ;  /* 0x00000006817c7c23 */ /* 0x008fc8000801007c */
[----:B------:R-:W-:Y:S02]  /*4b50*/  FSEL R93, R93, -INF , !P0 ;  /* 0xff8000005d5d7808 */ /* 0x000fe40004000000 */
[----:B------:R-:W-:Y:S01]  /*4b60*/  ISETP.GE.AND P0, PT, R127, R2, PT ;  /* 0x000000027f00720c */ /* 0x000fe20003f06270 */
[----:B------:R-:W2:Y:S01]  /*4b70*/  MUFU.TANH R113, R113 ;  /* 0x0000007100717308 */ /* 0x000ea20000002400 */
[----:B------:R-:W-:Y:S02]  /*4b80*/  FSEL R127, R115, -INF , !P2 ;  /* 0xff800000737f7808 */ /* 0x000fe40005000000 */
[----:B------:R-:W-:Y:S02]  /*4b90*/  FSEL R170, R22, -INF , !P0 ;  /* 0xff80000016aa7808 */ /* 0x000fe40004000000 */
[----:B------:R-:W-:Y:S02]  /*4ba0*/  FSEL R178, R124, -INF , !P4 ;  /* 0xff8000007cb27808 */ /* 0x000fe40006000000 */
[----:B------:R-:W-:Y:S01]  /*4bb0*/  I2FP.F32.S32 R22, R121 ;  /* 0x0000007900167245 */ /* 0x000fe20000201400 */
[----:B------:R-:W3:Y:S01]  /*4bc0*/  MUFU.TANH R115, R99 ;  /* 0x0000006300737308 */ /* 0x000ee20000002400 */
[----:B------:R-:W-:-:S02]  /*4bd0*/  ISETP.GE.AND P4, PT, R123, R8, PT ;  /* 0x000000087b00720c */ /* 0x000fc40003f86270 */
[-C--:B------:R-:W-:Y:S01]  /*4be0*/  ISETP.GE.AND P2, PT, R123, R4.reuse, PT ;  /* 0x000000047b00720c */ /* 0x080fe20003f46270 */
[C---:B------:R-:W-:Y:S01]  /*4bf0*/  FFMA.FTZ R80, R22.reuse, UR6, R80 ;  /* 0x0000000616507c23 */ /* 0x040fe20008010050 */
[----:B-1----:R-:W-:Y:S01]  /*4c00*/  FFMA.FTZ R72, R22, UR6, R72 ;  /* 0x0000000616487c23 */ /* 0x002fe20008010048 */
[----:B------:R-:W-:Y:S02]  /*4c10*/  ISETP.GE.AND P0, PT, R121, R3, PT ;  /* 0x000000037900720c */ /* 0x000fe40003f06270 */
[----:B------:R1:W4:Y:S01]  /*4c20*/  MUFU.TANH R114, R67 ;  /* 0x0000004300727308 */ /* 0x0003220000002400 */
[----:B------:R-:W-:Y:S01]  /*4c30*/  FSEL R190, R112, -INF , !P2 ;  /* 0xff80000070be7808 */ /* 0x000fe20005000000 */
[----:B--2---:R-:W-:Y:S01]  /*4c40*/  FFMA.FTZ R107, R22, UR6, R113 ;  /* 0x00000006166b7c23 */ /* 0x004fe20008010071 */
[----:B------:R-:W-:Y:S02]  /*4c50*/  FSEL R147, R80, -INF , !P0 ;  /* 0xff80000050937808 */ /* 0x000fe40004000000 */
[----:B------:R-:W-:-:S02]  /*4c60*/  ISETP.GE.AND P0, PT, R21, R4, PT ;  /* 0x000000041500720c */ /* 0x000fc40003f06270 */
[----:B------:R-:W-:Y:S01]  /*4c70*/  FSEL R107, R107, -INF , !P3 ;  /* 0xff8000006b6b7808 */ /* 0x000fe20005800000 */
[----:B------:R-:W2:Y:S01]  /*4c80*/  MUFU.TANH R16, R16 ;  /* 0x0000001000107308 */ /* 0x000ea20000002400 */
[----:B---3--:R-:W-:-:S05]  /*4c90*/  FFMA.FTZ R115, R22, UR6, R115 ;  /* 0x0000000616737c23 */ /* 0x008fca0008010073 */
[----:B------:R-:W-:Y:S02]  /*4ca0*/  FSEL R188, R115, -INF , !P1 ;  /* 0xff80000073bc7808 */ /* 0x000fe40004800000 */
[----:B------:R-:W-:Y:S01]  /*4cb0*/  MUFU.TANH R17, R17 ;  /* 0x0000001100117308 */ /* 0x000fe20000002400 */
[C---:B-1----:R-:W-:Y:S01]  /*4cc0*/  FFMA.FTZ R67, R168.reuse, UR6, R117 ;  /* 0x00000006a8437c23 */ /* 0x042fe20008010075 */
[----:B------:R-:W-:Y:S01]  /*4cd0*/  FFMA.FTZ R168, R168, UR6, R23 ;  /* 0x00000006a8a87c23 */ /* 0x000fe20008010017 */
[----:B------:R-:W-:Y:S01]  /*4ce0*/  VIADD R23, R63, 0x59 ;  /* 0x000000593f177836 */ /* 0x000fe20000000000 */
[----:B------:R-:W-:Y:S02]  /*4cf0*/  ISETP.GE.AND P1, PT, R21, R8, PT ;  /* 0x000000081500720c */ /* 0x000fe40003f26270 */
[----:B------:R-:W-:Y:S02]  /*4d00*/  FSEL R67, R67, -INF , !P4 ;  /* 0xff80000043437808 */ /* 0x000fe40006000000 */
[----:B------:R-:W-:Y:S01]  /*4d10*/  I2FP.F32.S32 R99, R23 ;  /* 0x0000001700637245 */ /* 0x000fe20000201400 */
[----:B------:R-:W1:Y:S01]  /*4d20*/  MUFU.TANH R49, R49 ;  /* 0x0000003100317308 */ /* 0x000e620000002400 */
[----:B------:R-:W-:-:S02]  /*4d30*/  ISETP.GE.AND P4, PT, R121, R2, PT ;  /* 0x000000027900720c */ /* 0x000fc40003f86270 */
[----:B------:R-:W-:Y:S01]  /*4d40*/  ISETP.GE.AND P2, PT, R23, R8, PT ;  /* 0x000000081700720c */ /* 0x000fe20003f46270 */
[C---:B------:R-:W-:Y:S01]  /*4d50*/  FFMA.FTZ R20, R99.reuse, UR6, R20 ;  /* 0x0000000663147c23 */ /* 0x040fe20008010014 */
[----:B------:R-:W-:Y:S01]  /*4d60*/  FSEL R166, R72, -INF , !P4 ;  /* 0xff80000048a67808 */ /* 0x000fe20006000000 */
[----:B----4-:R-:W-:Y:S01]  /*4d70*/  FFMA.FTZ R114, R99, UR6, R114 ;  /* 0x0000000663727c23 */ /* 0x010fe20008010072 */
[----:B------:R-:W-:Y:S01]  /*4d80*/  FSEL R168, R168, -INF , !P5 ;  /* 0xff800000a8a87808 */ /* 0x000fe20006800000 */
[----:B------:R-:W3:Y:S01]  /*4d90*/  MUFU.TANH R45, R45 ;  /* 0x0000002d002d7308 */ /* 0x000ee20000002400 */
[----:B------:R-:W-:Y:S02]  /*4da0*/  FSEL R113, R20, -INF , !P2 ;  /* 0xff80000014717808 */ /* 0x000fe40005000000 */
[C---:B------:R-:W-:Y:S02]  /*4db0*/  ISETP.GE.AND P4, PT, R21.reuse, R3, PT ;  /* 0x000000031500720c */ /* 0x040fe40003f86270 */
[----:B------:R-:W-:-:S02]  /*4dc0*/  ISETP.GE.AND P2, PT, R21, R2, PT ;  /* 0x000000021500720c */ /* 0x000fc40003f46270 */
[C---:B------:R-:W-:Y:S01]  /*4dd0*/  ISETP.GE.AND P6, PT, R23.reuse, R4, PT ;  /* 0x000000041700720c */ /* 0x040fe20003fc6270 */
[----:B------:R-:W4:Y:S01]  /*4de0*/  MUFU.TANH R47, R47 ;  /* 0x0000002f002f7308 */ /* 0x000f220000002400 */
[C---:B------:R-:W-:Y:S02]  /*4df0*/  ISETP.GE.AND P5, PT, R23.reuse, R3, PT ;  /* 0x000000031700720c */ /* 0x040fe40003fa6270 */
[----:B------:R-:W-:Y:S01]  /*4e00*/  ISETP.GE.AND P3, PT, R23, R2, PT ;  /* 0x000000021700720c */ /* 0x000fe20003f66270 */
[----:B------:R-:W-:Y:S01]  /*4e10*/  VIADD R23, R63, 0x61 ;  /* 0x000000613f177836 */ /* 0x000fe20000000000 */
[----:B------:R-:W-:Y:S02]  /*4e20*/  I2FP.F32.S32 R21, R21 ;  /* 0x0000001500157245 */ /* 0x000fe40000201400 */
[----:B------:R-:W-:Y:S01]  /*4e30*/  FSEL R164, R114, -INF , !P3 ;  /* 0xff80000072a47808 */ /* 0x000fe20005800000 */
[----:B------:R-:W5:Y:S01]  /*4e40*/  MUFU.TANH R73, R73 ;  /* 0x0000004900497308 */ /* 0x000f620000002400 */
[----:B------:R-:W-:Y:S01]  /*4e50*/  I2FP.F32.S32 R20, R23 ;  /* 0x0000001700147245 */ /* 0x000fe20000201400 */
[----:B--2---:R-:W-:Y:S01]  /*4e60*/  FFMA.FTZ R16, R21, UR6, R16 ;  /* 0x0000000615107c23 */ /* 0x004fe20008010010 */
[----:B------:R-:W-:-:S03]  /*4e70*/  ISETP.GE.AND P3, PT, R23, R3, PT ;  /* 0x000000031700720c */ /* 0x000fc60003f66270 */
[----:B-1----:R-:W-:Y:S01]  /*4e80*/  FFMA.FTZ R49, R20, UR6, R49 ;  /* 0x0000000614317c23 */ /* 0x002fe20008010031 */
[----:B------:R-:W-:Y:S01]  /*4e90*/  FSEL R114, R16, -INF , !P1 ;  /* 0xff80000010727808 */ /* 0x000fe20004800000 */
[----:B------:R-:W1:Y:S01]  /*4ea0*/  MUFU.TANH R98, R98 ;  /* 0x0000006200627308 */ /* 0x000e620000002400 */
[C---:B------:R-:W-:Y:S01]  /*4eb0*/  FFMA.FTZ R16, R20.reuse, UR6, R17 ;  /* 0x0000000614107c23 */ /* 0x040fe20008010011 */
[C---:B---3--:R-:W-:Y:S01]  /*4ec0*/  FFMA.FTZ R165, R20.reuse, UR6, R45 ;  /* 0x0000000614a57c23 */ /* 0x048fe2000801002d */
[----:B----4-:R-:W-:Y:S01]  /*4ed0*/  FFMA.FTZ R47, R20, UR6, R47 ;  /* 0x00000006142f7c23 */ /* 0x010fe2000801002f */
[----:B------:R-:W-:Y:S01]  /*4ee0*/  ISETP.GE.AND P1, PT, R23, R2, PT ;  /* 0x000000021700720c */ /* 0x000fe20003f26270 */
[----:B------:R-:W-:Y:S02]  /*4ef0*/  VIADD R17, R63, 0x69 ;  /* 0x000000693f117836 */ /* 0x000fe40000000000 */
[----:B------:R-:W-:Y:S01]  /*4f00*/  FSEL R165, R165, -INF , !P3 ;  /* 0xff800000a5a57808 */ /* 0x000fe20005800000 */
[----:B------:R-:W2:Y:S01]  /*4f10*/  MUFU.TANH R48, R48 ;  /* 0x0000003000307308 */ /* 0x000ea20000002400 */
[----:B-----5:R-:W-:Y:S01]  /*4f20*/  FFMA.FTZ R73, R99, UR6, R73 ;  /* 0x0000000663497c23 */ /* 0x020fe20008010049 */
[----:B------:R-:W-:-:S02]  /*4f30*/  FSEL R152, R47, -INF , !P1 ;  /* 0xff8000002f987808 */ /* 0x000fc40004800000 */
[-C--:B------:R-:W-:Y:S02]  /*4f40*/  ISETP.GE.AND P3, PT, R17, R4.reuse, PT ;  /* 0x000000041100720c */ /* 0x080fe40003f66270 */
[----:B------:R-:W-:Y:S02]  /*4f50*/  FSEL R145, R73, -INF , !P5 ;  /* 0xff80000049917808 */ /* 0x000fe40006800000 */
[----:B------:R-:W3:Y:S01]  /*4f60*/  MUFU.TANH R44, R44 ;  /* 0x0000002c002c7308 */ /* 0x000ee20000002400 */
[----:B-1----:R-:W-:Y:S01]  /*4f70*/  FFMA.FTZ R98, R99, UR6, R98 ;  /* 0x0000000663627c23 */ /* 0x002fe20008010062 */
[----:B------:R-:W-:Y:S02]  /*4f80*/  ISETP.GE.AND P5, PT, R23, R4, PT ;  /* 0x000000041700720c */ /* 0x000fe40003fa6270 */
[----:B------:R-:W-:Y:S02]  /*4f90*/  ISETP.GE.AND P1, PT, R17, R3, PT ;  /* 0x000000031100720c */ /* 0x000fe40003f26270 */
[----:B------:R-:W-:-:S02]  /*4fa0*/  FSEL R112, R98, -INF , !P6 ;  /* 0xff80000062707808 */ /* 0x000fc40007000000 */
[----:B------:R-:W1:Y:S01]  /*4fb0*/  MUFU.TANH R46, R46 ;  /* 0x0000002e002e7308 */ /* 0x000e620000002400 */
[----:B------:R-:W-:Y:S01]  /*4fc0*/  ISETP.GE.AND P6, PT, R23, R8, PT ;  /* 0x000000081700720c */ /* 0x000fe20003fc6270 */
[----:B--2---:R-:W-:Y:S01]  /*4fd0*/  FFMA.FTZ R48, R21, UR6, R48 ;  /* 0x0000000615307c23 */ /* 0x004fe20008010030 */
[----:B------:R-:W-:Y:S01]  /*4fe0*/  VIADD R23, R63, 0x68 ;  /* 0x000000683f177836 */ /* 0x000fe20000000000 */
[----:B------:R-:W-:Y:S02]  /*4ff0*/  FSEL R198, R49, -INF , !P5 ;  /* 0xff80000031c67808 */ /* 0x000fe40006800000 */
[----:B------:R-:W-:Y:S02]  /*5000*/  FSEL R45, R16, -INF , !P6 ;  /* 0xff800000102d7808 */ /* 0x000fe40007000000 */
[----:B------:R-:W2:Y:S01]  /*5010*/  MUFU.TANH R66, R66 ;  /* 0x0000004200427308 */ /* 0x000ea20000002400 */
[----:B---3--:R-:W-:Y:S01]  /*5020*/  FFMA.FTZ R44, R21, UR6, R44 ;  /* 0x00000006152c7c23 */ /* 0x008fe2000801002c */
[----:B------:R-:W-:-:S02]  /*5030*/  FSEL R200, R48, -INF , !P0 ;  /* 0xff80000030c87808 */ /* 0x000fc40004000000 */
[----:B------:R-:W-:Y:S02]  /*5040*/  ISETP.GE.AND P0, PT, R23, R8, PT ;  /* 0x000000081700720c */ /* 0x000fe40003f06270 */
[----:B------:R-:W-:Y:S02]  /*5050*/  FSEL R153, R44, -INF , !P4 ;  /* 0xff8000002c997808 */ /* 0x000fe40006000000 */
[----:B------:R-:W3:Y:S01]  /*5060*/  MUFU.TANH R64, R64 ;  /* 0x0000004000407308 */ /* 0x000ee20000002400 */
[----:B-1----:R-:W-:Y:S01]  /*5070*/  FFMA.FTZ R46, R21, UR6, R46 ;  /* 0x00000006152e7c23 */ /* 0x002fe2000801002e */
[----:B------:R-:W-:Y:S01]  /*5080*/  ISETP.GE.AND P4, PT, R23, R4, PT ;  /* 0x000000041700720c */ /* 0x000fe20003f86270 */
[----:B------:R-:W-:Y:S01]  /*5090*/  VIADD R21, R63, 0x70 ;  /* 0x000000703f157836 */ /* 0x000fe20000000000 */
[----:B------:R-:W-:Y:S02]  /*50a0*/  ISETP.GE.AND P6, PT, R23, R2, PT ;  /* 0x000000021700720c */ /* 0x000fe40003fc6270 */
[----:B------:R-:W-:-:S02]  /*50b0*/  FSEL R154, R46, -INF , !P2 ;  /* 0xff8000002e9a7808 */ /* 0x000fc40005000000 */
[----:B------:R-:W1:Y:S01]  /*50c0*/  MUFU.TANH R95, R95 ;  /* 0x0000005f005f7308 */ /* 0x000e620000002400 */
[----:B------:R-:W-:Y:S02]  /*50d0*/  ISETP.GE.AND P2, PT, R23, R3, PT ;  /* 0x000000031700720c */ /* 0x000fe40003f46270 */
[----:B------:R-:W-:Y:S02]  /*50e0*/  I2FP.F32.S32 R23, R23 ;  /* 0x0000001700177245 */ /* 0x000fe40000201400 */
[----:B------:R-:W-:Y:S02]  /*50f0*/  I2FP.F32.S32 R16, R17 ;  /* 0x0000001100107245 */ /* 0x000fe40000201400 */
[----:B------:R-:W-:Y:S01]  /*5100*/  ISETP.GE.AND P5, PT, R17, R8, PT ;  /* 0x000000081100720c */ /* 0x000fe20003fa6270 */
[----:B------:R-:W4:Y:S01]  /*5110*/  MUFU.TANH R20, R79 ;  /* 0x0000004f00147308 */ /* 0x000f220000002400 */
[C---:B--2---:R-:W-:Y:S01]  /*5120*/  FFMA.FTZ R66, R23.reuse, UR6, R66 ;  /* 0x0000000617427c23 */ /* 0x044fe20008010042 */
[----:B---3--:R-:W-:-:S04]  /*5130*/  FFMA.FTZ R64, R23, UR6, R64 ;  /* 0x0000000617407c23 */ /* 0x008fc80008010040 */
[----:B------:R-:W-:Y:S02]  /*5140*/  FSEL R163, R66, -INF , !P2 ;  /* 0xff80000042a37808 */ /* 0x000fe40005000000 */
[----:B------:R-:W2:Y:S01]  /*5150*/  MUFU.TANH R86, R86 ;  /* 0x0000005600567308 */ /* 0x000ea20000002400 */
[----:B-1----:R-:W-:Y:S01]  /*5160*/  FFMA.FTZ R46, R16, UR6, R95 ;  /* 0x00000006102e7c23 */ /* 0x002fe2000801005f */
[----:B------:R-:W-:Y:S02]  /*5170*/  FSEL R148, R64, -INF , !P6 ;  /* 0xff80000040947808 */ /* 0x000fe40007000000 */
[----:B------:R-:W-:Y:S02]  /*5180*/  ISETP.GE.AND P2, PT, R21, R4, PT ;  /* 0x000000041500720c */ /* 0x000fe40003f46270 */
[----:B------:R-:W-:Y:S02]  /*5190*/  FSEL R46, R46, -INF , !P5 ;  /* 0xff8000002e2e7808 */ /* 0x000fe40006800000 */
[----:B------:R-:W1:Y:S01]  /*51a0*/  MUFU.TANH R32, R32 ;  /* 0x0000002000207308 */ /* 0x000e620000002400 */
[----:B----4-:R-:W-:Y:S01]  /*51b0*/  FFMA.FTZ R20, R23, UR6, R20 ;  /* 0x0000000617147c23 */ /* 0x010fe20008010014 */
[----:B------:R-:W-:-:S02]  /*51c0*/  ISETP.GE.AND P6, PT, R21, R3, PT ;  /* 0x000000031500720c */ /* 0x000fc40003fc6270 */
[----:B------:R-:W-:Y:S02]  /*51d0*/  ISETP.GE.AND P5, PT, R21, R2, PT ;  /* 0x000000021500720c */ /* 0x000fe40003fa6270 */
[----:B------:R-:W-:Y:S02]  /*51e0*/  FSEL R196, R20, -INF , !P4 ;  /* 0xff80000014c47808 */ /* 0x000fe40006000000 */
[----:B------:R-:W3:Y:S01]  /*51f0*/  MUFU.TANH R65, R65 ;  /* 0x0000004100417308 */ /* 0x000ee20000002400 */
[----:B--2---:R-:W-:Y:S01]  /*5200*/  FFMA.FTZ R44, R23, UR6, R86 ;  /* 0x00000006172c7c23 */ /* 0x004fe20008010056 */
[----:B------:R-:W-:Y:S02]  /*5210*/  ISETP.GE.AND P4, PT, R21, R8, PT ;  /* 0x000000081500720c */ /* 0x000fe40003f86270 */
[----:B------:R-:W-:Y:S02]  /*5220*/  I2FP.F32.S32 R21, R21 ;  /* 0x0000001500157245 */ /* 0x000fe40000201400 */
[----:B------:R-:W-:-:S02]  /*5230*/  FSEL R44, R44, -INF , !P0 ;  /* 0xff8000002c2c7808 */ /* 0x000fc40004000000 */
[----:B------:R-:W2:Y:S01]  /*5240*/  MUFU.TANH R78, R78 ;  /* 0x0000004e004e7308 */ /* 0x000ea20000002400 */
[----:B------:R-:W-:Y:S01]  /*5250*/  ISETP.GE.AND P0, PT, R17, R2, PT ;  /* 0x000000021100720c */ /* 0x000fe20003f06270 */
[----:B------:R-:W-:Y:S02]  /*5260*/  VIADD R17, R63, 0x71 ;  /* 0x000000713f117836 */ /* 0x000fe40000000000 */
[C---:B-1----:R-:W-:Y:S01]  /*5270*/  FFMA.FTZ R32, R21.reuse, UR6, R32 ;  /* 0x0000000615207c23 */ /* 0x042fe20008010020 */
[C---:B------:R-:W-:Y:S01]  /*5280*/  FFMA.FTZ R50, R21.reuse, UR6, R50 ;  /* 0x0000000615327c23 */ /* 0x040fe20008010032 */
[----:B------:R-:W-:Y:S02]  /*5290*/  FFMA.FTZ R101, R21, UR6, R101 ;  /* 0x0000000615657c23 */ /* 0x000fe40008010065 */
[----:B------:R-:W1:Y:S01]  /*52a0*/  MUFU.TANH R59, R59 ;  /* 0x0000003b003b7308 */ /* 0x000e620000002400 */
[----:B---3--:R-:W-:Y:S01]  /*52b0*/  FFMA.FTZ R65, R16, UR6, R65 ;  /* 0x0000000610417c23 */ /* 0x008fe20008010041 */
[----:B------:R-:W-:-:S02]  /*52c0*/  FSEL R47, R32, -INF , !P4 ;  /* 0xff800000202f7808 */ /* 0x000fc40006000000 */
[----:B------:R-:W-:Y:S02]  /*52d0*/  ISETP.GE.AND P4, PT, R17, R2, PT ;  /* 0x000000021100720c */ /* 0x000fe40003f86270 */
[----:B------:R-:W-:Y:S02]  /*52e0*/  FSEL R161, R65, -INF , !P1 ;  /* 0xff80000041a17808 */ /* 0x000fe40004800000 */
[----:B------:R-:W3:Y:S01]  /*52f0*/  MUFU.TANH R33, R33 ;  /* 0x0000002100217308 */ /* 0x000ee20000002400 */
[----:B--2---:R-:W-:Y:S01]  /*5300*/  FFMA.FTZ R78, R16, UR6, R78 ;  /* 0x00000006104e7c23 */ /* 0x004fe2000801004e */
[----:B------:R-:W-:Y:S02]  /*5310*/  ISETP.GE.AND P1, PT, R17, R4, PT ;  /* 0x000000041100720c */ /* 0x000fe40003f26270 */
[----:B------:R-:W-:Y:S02]  /*5320*/  FSEL R155, R50, -INF , !P6 ;  /* 0xff800000329b7808 */ /* 0x000fe40007000000 */
[----:B------:R-:W-:-:S02]  /*5330*/  FSEL R194, R78, -INF , !P3 ;  /* 0xff8000004ec27808 */ /* 0x000fc40005800000 */
[----:B------:R-:W2:Y:S01]  /*5340*/  MUFU.TANH R34, R34 ;  /* 0x0000002200227308 */ /* 0x000ea20000002400 */
[----:B-1----:R-:W-:Y:S01]  /*5350*/  FFMA.FTZ R59, R16, UR6, R59 ;  /* 0x00000006103b7c23 */ /* 0x002fe2000801003b */
[----:B------:R-:W-:Y:S02]  /*5360*/  I2FP.F32.S32 R16, R17 ;  /* 0x0000001100107245 */ /* 0x000fe40000201400 */
[----:B------:R-:W-:Y:S02]  /*5370*/  ISETP.GE.AND P3, PT, R17, R8, PT ;  /* 0x000000081100720c */ /* 0x000fe40003f66270 */
[----:B------:R-:W-:Y:S01]  /*5380*/  FSEL R146, R59, -INF , !P0 ;  /* 0xff8000003b927808 */ /* 0x000fe20004000000 */
[C---:B------:R-:W-:Y:S01]  /*5390*/  FFMA.FTZ R51, R16.reuse, UR6, R51 ;  /* 0x0000000610337c23 */ /* 0x040fe20008010033 */
[----:B------:R-:W1:Y:S01]  /*53a0*/  MUFU.TANH R14, R14 ;  /* 0x0000000e000e7308 */ /* 0x000e620000002400 */
[----:B------:R-:W-:Y:S01]  /*53b0*/  ISETP.GE.AND P0, PT, R17, R3, PT ;  /* 0x000000031100720c */ /* 0x000fe20003f06270 */
[----:B---3--:R-:W-:Y:S01]  /*53c0*/  FFMA.FTZ R33, R16, UR6, R33 ;  /* 0x0000000610217c23 */ /* 0x008fe20008010021 */
[----:B------:R-:W-:Y:S01]  /*53d0*/  VIADD R17, R63, 0x78 ;  /* 0x000000783f117836 */ /* 0x000fe20000000000 */
[----:B------:R-:W-:-:S02]  /*53e0*/  FSEL R138, R101, -INF , !P5 ;  /* 0xff800000658a7808 */ /* 0x000fc40006800000 */
[----:B------:R-:W-:Y:S02]  /*53f0*/  FSEL R149, R51, -INF , !P0 ;  /* 0xff80000033957808 */ /* 0x000fe40004000000 */
[----:B------:R-:W3:Y:S01]  /*5400*/  MUFU.TANH R35, R35 ;  /* 0x0000002300237308 */ /* 0x000ee20000002400 */
[----:B--2---:R-:W-:Y:S01]  /*5410*/  FFMA.FTZ R32, R21, UR6, R34 ;  /* 0x0000000615207c23 */ /* 0x004fe20008010022 */
[----:B------:R-:W-:Y:S02]  /*5420*/  FSEL R34, R33, -INF , !P3 ;  /* 0xff80000021227808 */ /* 0x000fe40005800000 */
[C---:B------:R-:W-:Y:S02]  /*5430*/  ISETP.GE.AND P6, PT, R17.reuse, R4, PT ;  /* 0x000000041100720c */ /* 0x040fe40003fc6270 */
[----:B------:R-:W-:Y:S02]  /*5440*/  FSEL R32, R32, -INF , !P2 ;  /* 0xff80000020207808 */ /* 0x000fe40005000000 */
[----:B------:R-:W2:Y:S01]  /*5450*/  MUFU.TANH R108, R108 ;  /* 0x0000006c006c7308 */ /* 0x000ea20000002400 */
[C---:B------:R-:W-:Y:S01]  /*5460*/  ISETP.GE.AND P2, PT, R17.reuse, R8, PT ;  /* 0x000000081100720c */ /* 0x040fe20003f46270 */
[----:B-1----:R-:W-:Y:S01]  /*5470*/  FFMA.FTZ R136, R16, UR6, R14 ;  /* 0x0000000610887c23 */ /* 0x002fe2000801000e */
[----:B------:R-:W-:-:S02]  /*5480*/  ISETP.GE.AND P5, PT, R17, R3, PT ;  /* 0x000000031100720c */ /* 0x000fc40003fa6270 */
[----:B------:R-:W-:Y:S02]  /*5490*/  ISETP.GE.AND P3, PT, R17, R2, PT ;  /* 0x000000021100720c */ /* 0x000fe40003f66270 */
[----:B------:R-:W-:Y:S01]  /*54a0*/  I2FP.F32.S32 R17, R17 ;  /* 0x0000001100117245 */ /* 0x000fe20000201400 */
[----:B------:R-:W1:Y:S01]  /*54b0*/  MUFU.TANH R5, R5 ;  /* 0x0000000500057308 */ /* 0x000e620000002400 */
[----:B------:R-:W-:Y:S01]  /*54c0*/  I2FP.F32.S32 R14, R63 ;  /* 0x0000003f000e7245 */ /* 0x000fe20000201400 */
[----:B---3--:R-:W-:Y:S01]  /*54d0*/  FFMA.FTZ R35, R16, UR6, R35 ;  /* 0x0000000610237c23 */ /* 0x008fe20008010023 */
[----:B------:R-:W-:Y:S02]  /*54e0*/  ISETP.GE.AND P0, PT, R63, R4, PT ;  /* 0x000000043f00720c */ /* 0x000fe40003f06270 */
[----:B------:R-:W-:Y:S02]  /*54f0*/  FSEL R136, R136, -INF , !P4 ;  /* 0xff80000088887808 */ /* 0x000fe40006000000 */
[----:B------:R-:W-:Y:S01]  /*5500*/  FSEL R126, R35, -INF , !P1 ;  /* 0xff800000237e7808 */ /* 0x000fe20004800000 */
[----:B------:R-:W3:Y:S01]  /*5510*/  MUFU.TANH R58, R58 ;  /* 0x0000003a003a7308 */ /* 0x000ee20000002400 */
[----:B--2---:R-:W-:Y:S01]  /*5520*/  FFMA.FTZ R33, R17, UR6, R108 ;  /* 0x0000000611217c23 */ /* 0x004fe2000801006c */
[C---:B------:R-:W-:Y:S01]  /*5530*/  ISETP.GE.AND P1, PT, R63.reuse, R8, PT ;  /* 0x000000083f00720c */ /* 0x040fe20003f26270 */
[----:B------:R-:W-:Y:S01]  /*5540*/  FFMA.FTZ R35, R14, UR6, R141 ;  /* 0x000000060e237c23 */ /* 0x000fe2000801008d */
[----:B------:R-:W-:-:S02]  /*5550*/  ISETP.GE.AND P4, PT, R63, R3, PT ;  /* 0x000000033f00720c */ /* 0x000fc40003f86270 */
[----:B------:R-:W-:Y:S02]  /*5560*/  FSEL R33, R33, -INF , !P2 ;  /* 0xff80000021217808 */ /* 0x000fe40005000000 */
[----:B------:R-:W2:Y:S01]  /*5570*/  MUFU.TANH R43, R43 ;  /* 0x0000002b002b7308 */ /* 0x000ea20000002400 */
[----:B-1----:R-:W-:Y:S01]  /*5580*/  FFMA.FTZ R5, R14, UR6, R5 ;  /* 0x000000060e057c23 */ /* 0x002fe20008010005 */
[C---:B------:R-:W-:Y:S01]  /*5590*/  ISETP.GE.AND P2, PT, R63.reuse, R2, PT ;  /* 0x000000023f00720c */ /* 0x040fe20003f46270 */
[----:B------:R-:W-:Y:S01]  /*55a0*/  VIADD R63, R63, 0x79 ;  /* 0x000000793f3f7836 */ /* 0x000fe20000000000 */
[----:B------:R-:W-:Y:S02]  /*55b0*/  FSEL R35, R35, -INF , !P1 ;  /* 0xff80000023237808 */ /* 0x000fe40004800000 */
[----:B------:R-:W-:Y:S02]  /*55c0*/  FSEL R48, R5, -INF , !P0 ;  /* 0xff80000005307808 */ /* 0x000fe40004000000 */
[----:B------:R-:W1:Y:S01]  /*55d0*/  MUFU.TANH R77, R77 ;  /* 0x0000004d004d7308 */ /* 0x000e620000002400 */
[----:B---3--:R-:W-:Y:S01]  /*55e0*/  FFMA.FTZ R58, R17, UR6, R58 ;  /* 0x00000006113a7c23 */ /* 0x008fe2000801003a */
[----:B------:R-:W-:-:S02]  /*55f0*/  PLOP3.LUT P0, PT, PT, PT, UP0, 0x80, 0x0 ;  /* 0x000000000000781c */ /* 0x000fc40003f0f008 */
[----:B------:R-:W-:Y:S02]  /*5600*/  ISETP.GE.AND P1, PT, R63, R2, PT ;  /* 0x000000023f00720c */ /* 0x000fe40003f26270 */
[----:B------:R-:W-:Y:S02]  /*5610*/  FSEL R143, R58, -INF , !P5 ;  /* 0xff8000003a8f7808 */ /* 0x000fe40006800000 */
[----:B------:R-:W3:Y:S01]  /*5620*/  MUFU.TANH R140, R140 ;  /* 0x0000008c008c7308 */ /* 0x000ee20000002400 */
[----:B--2---:R-:W-:Y:S01]  /*5630*/  FFMA.FTZ R43, R17, UR6, R43 ;  /* 0x00000006112b7c23 */ /* 0x004fe2000801002b */
[----:B------:R-:W-:-:S04]  /*5640*/  ISETP.GE.AND P5, PT, R63, R4, PT ;  /* 0x000000043f00720c */ /* 0x000fc80003fa6270 */
[----:B------:R-:W-:Y:S02]  /*5650*/  FSEL R132, R43, -INF , !P3 ;  /* 0xff8000002b847808 */ /* 0x000fe40005800000 */
[----:B------:R-:W2:Y:S01]  /*5660*/  MUFU.TANH R9, R9 ;  /* 0x0000000900097308 */ /* 0x000ea20000002400 */
[----:B-1----:R-:W-:Y:S01]  /*5670*/  FFMA.FTZ R77, R17, UR6, R77 ;  /* 0x00000006114d7c23 */ /* 0x002fe2000801004d */
[----:B------:R-:W-:Y:S01]  /*5680*/  BAR.SYNC.DEFER_BLOCKING 0x0 ;  /* 0x0000000000007b1d */ /* 0x000fe20000010000 */
[----:B------:R-:W-:-:S03]  /*5690*/  ISETP.GE.AND P3, PT, R63, R3, PT ;  /* 0x000000033f00720c */ /* 0x000fc60003f66270 */
[----:B------:R-:W-:Y:S02]  /*56a0*/  FSEL R124, R77, -INF , !P6 ;  /* 0xff8000004d7c7808 */ /* 0x000fe40007000000 */
[----:B------:R-:W1:Y:S01]  /*56b0*/  MUFU.TANH R57, R57 ;  /* 0x0000003900397308 */ /* 0x000e620000002400 */
[----:B------:R-:W-:Y:S01]  /*56c0*/  ISETP.GE.AND P6, PT, R63, R8, PT ;  /* 0x000000083f00720c */ /* 0x000fe20003fc6270 */
[----:B---3--:R-:W-:Y:S01]  /*56d0*/  FFMA.FTZ R140, R14, UR6, R140 ;  /* 0x000000060e8c7c23 */ /* 0x008fe2000801008c */
[----:B------:R-:W-:-:S05]  /*56e0*/  I2FP.F32.S32 R63, R63 ;  /* 0x0000003f003f7245 */ /* 0x000fca0000201400 */
[----:B------:R-:W3:Y:S01]  /*56f0*/  MUFU.TANH R76, R76 ;  /* 0x0000004c004c7308 */ /* 0x000ee20000002400 */
[----:B--2---:R-:W-:Y:S01]  /*5700*/  FFMA.FTZ R14, R14, UR6, R9 ;  /* 0x000000060e0e7c23 */ /* 0x004fe20008010009 */
[----:B------:R-:W-:-:S04]  /*5710*/  FSEL R9, R140, -INF , !P4 ;  /* 0xff8000008c097808 */ /* 0x000fc80006000000 */
[----:B------:R-:W-:Y:S02]  /*5720*/  FSEL R14, R14, -INF , !P2 ;  /* 0xff8000000e0e7808 */ /* 0x000fe40005000000 */
[----:B------:R-:W2:Y:S01]  /*5730*/  MUFU.TANH R111, R111 ;  /* 0x0000006f006f7308 */ /* 0x000ea20000002400 */
[----:B-1----:R-:W-:-:S05]  /*5740*/  FFMA.FTZ R57, R63, UR6, R57 ;  /* 0x000000063f397c23 */ /* 0x002fca0008010039 */
[----:B------:R-:W-:Y:S02]  /*5750*/  FSEL R141, R57, -INF , !P3 ;  /* 0xff800000398d7808 */ /* 0x000fe40005800000 */
[----:B------:R-:W1:Y:S01]  /*5760*/  MUFU.TANH R41, R41 ;  /* 0x0000002900297308 */ /* 0x000e620000002400 */
[----:B---3--:R-:W-:-:S05]  /*5770*/  FFMA.FTZ R76, R63, UR6, R76 ;  /* 0x000000063f4c7c23 */ /* 0x008fca000801004c */
[----:B------:R-:W-:Y:S01]  /*5780*/  FSEL R5, R76, -INF , !P6 ;  /* 0xff8000004c057808 */ /* 0x000fe20007000000 */
[----:B--2---:R-:W-:-:S05]  /*5790*/  FFMA.FTZ R111, R63, UR6, R111 ;  /* 0x000000063f6f7c23 */ /* 0x004fca000801006f */
[----:B------:R-:W-:Y:S01]  /*57a0*/  FSEL R116, R111, -INF , !P5 ;  /* 0xff8000006f747808 */ /* 0x000fe20006800000 */
[----:B-1----:R-:W-:-:S05]  /*57b0*/  FFMA.FTZ R41, R63, UR6, R41 ;  /* 0x000000063f297c23 */ /* 0x002fca0008010029 */
        /* <DEDUP_REMOVED lines=59> */
.L_x_680:
[----:B------:R-:W-:Y:S05]  /*5b70*/  BSYNC B0 ;  /* 0x0000000000007941 */ /* 0x000fea0003800000 */
.L_x_679:
[----:B------:R-:W0:Y:S02]  /*5b80*/  LDGDEPBAR ;  /* 0x00000000000079af */ /* 0x000e240000000000 */
.L_x_678:
[----:B--2---:R-:W-:Y:S01]  /*5b90*/  FMNMX.FTZ R16, R35, R55, !PT ;  /* 0x0000003723107209 */ /* 0x004fe20007810000 */
[----:B------:R-:W-:Y:S01]  /*5ba0*/  ULDC UR12, c[0x0][0x2ec] ;  /* 0x0000bb00000c7ab9 */ /* 0x000fe20000000800 */
[----:B------:R-:W-:Y:S02]  /*5bb0*/  LEA R239, R239, UR4, 0x1 ;  /* 0x00000004efef7c11 */ /* 0x000fe4000f8e08ff */
[----:B------:R-:W-:Y:S02]  /*5bc0*/  FMNMX.FTZ R16, R53, R16, !PT ;  /* 0x0000001035107209 */ /* 0x000fe40007810000 */
[----:B------:R-:W-:Y:S02]  /*5bd0*/  LEA R234, R0, R239, 0x1 ;  /* 0x000000ef00ea7211 */ /* 0x000fe400078e08ff */
        /* <DEDUP_REMOVED lines=26> */
[----:B-1----:R-:W-:-:S04]  /*5d80*/  FMNMX.FTZ R20, R34, R17, !PT ;  /* 0x0000001122147209 */ /* 0x002fc80007810000 */
[----:B------:R-:W-:-:S04]  /*5d90*/  FMNMX.FTZ R20, R33, R20, !PT ;  /* 0x0000001421147209 */ /* 0x000fc80007810000 */
[----:B------:R-:W-:-:S05]  /*5da0*/  FMNMX.FTZ R20, R5, R20, !PT ;  /* 0x0000001405147209 */ /* 0x000fca0007810000 */
[----:B------:R-:W1:Y:S02]  /*5db0*/  SHFL.BFLY PT, R17, R20, 0x2, 0x1f ;  /* 0x0c401f0014117f89 */ /* 0x000e6400000e0000 */
[----:B-1----:R-:W-:-:S05]  /*5dc0*/  FMNMX.FTZ R17, R20, R17, !PT ;  /* 0x0000001114117209 */ /* 0x002fca0007810000 */
[----:B------:R-:W1:Y:S02]  /*5dd0*/  SHFL.BFLY PT, R130, R17, 0x1, 0x1f ;  /* 0x0c201f0011827f89 */ /* 0x000e6400000e0000 */
[----:B-1----:R-:W-:Y:S02]  /*5de0*/  FMNMX.FTZ R130, R17, R130, !PT ;  /* 0x0000008211827209 */ /* 0x002fe40007810000 */
[----:B------:R-:W-:Y:S02]  /*5df0*/  FMNMX.FTZ R17, R48, R40, !PT ;  /* 0x0000002830117209 */ /* 0x000fe40007810000 */
[C---:B------:R-:W-:Y:S01]  /*5e00*/  FSETP.NEU.FTZ.AND P1, PT, R130.reuse, -INF , PT ;  /* 0xff8000008200780b */ /* 0x040fe20003f3d000 */
[----:B------:R-:W-:Y:S01]  /*5e10*/  FMUL.FTZ R16, R130, UR12 ;  /* 0x0000000c82107c20 */ /* 0x000fe20008410000 */
[----:B------:R-:W-:-:S04]  /*5e20*/  FMNMX.FTZ R17, R38, R17, !PT ;  /* 0x0000001126117209 */ /* 0x000fc80007810000 */
[----:B------:R-:W-:Y:S02]  /*5e30*/  FMNMX.FTZ R17, R36, R17, !PT ;  /* 0x0000001124117209 */ /* 0x000fe40007810000 */
[----:B------:R-:W-:Y:S02]  /*5e40*/  FSEL R16, R16, RZ, P1 ;  /* 0x000000ff10107208 */ /* 0x000fe40000800000 */
[----:B------:R-:W-:-:S03]  /*5e50*/  FMNMX.FTZ R17, R56, R17, !PT ;  /* 0x0000001138117209 */ /* 0x000fc60007810000 */
        /* <DEDUP_REMOVED lines=42> */
[----:B------:R-:W-:Y:S01]  /*6100*/  FFMA.FTZ R57, R5, UR12, -R16 ;  /* 0x0000000c05397c23 */ /* 0x000fe20008010810 */
[----:B------:R-:W-:Y:S01]  /*6110*/  FMNMX.FTZ R16, R9, R25, !PT ;  /* 0x0000001909107209 */ /* 0x000fe20007810000 */
[----:B------:R-:W-:Y:S01]  /*6120*/  MUFU.EX2 R123, R123 ;  /* 0x0000007b007b7308 */ /* 0x000fe20000000800 */
[----:B------:R-:W-:-:S02]  /*6130*/  FMNMX.FTZ R17, R186, R17, !PT ;  /* 0x00000011ba117209 */ /* 0x000fc40007810000 */
        /* <DEDUP_REMOVED lines=38> */
[----:B------:R-:W-:Y:S02]  /*63a0*/  MUFU.EX2 R80, R80 ;  /* 0x0000005000507308 */ /* 0x000fe40000000800 */
[----:B------:R-:W3:Y:S01]  /*63b0*/  SHFL.BFLY PT, R17, R20, 0x2, 0x1f ;  /* 0x0c401f0014117f89 */ /* 0x000ee200000e0000 */
[----:B------:R-:W-:-:S04]  /*63c0*/  FMNMX.FTZ R16, R137, R16, !PT ;  /* 0x0000001089107209 */ /* 0x000fc80007810000 */
[----:B------:R-:W-:Y:S01]  /*63d0*/  FMNMX.FTZ R16, R127, R16, !PT ;  /* 0x000000107f107209 */ /* 0x000fe20007810000 */
[----:B------:R-:W-:Y:S03]  /*63e0*/  MUFU.EX2 R79, R79 ;  /* 0x0000004f004f7308 */ /* 0x000fe60000000800 */
[----:B------:R-:W-:-:S04]  /*63f0*/  FMNMX.FTZ R16, R135, R16, !PT ;  /* 0x0000001087107209 */ /* 0x000fc80007810000 */
[----:B------:R-:W-:Y:S01]  /*6400*/  FMNMX.FTZ R16, R139, R16, !PT ;  /* 0x000000108b107209 */ /* 0x000fe20007810000 */
[----:B------:R-:W-:Y:S03]  /*6410*/  MUFU.EX2 R78, R78 ;  /* 0x0000004e004e7308 */ /* 0x000fe60000000800 */
[----:B------:R-:W-:-:S04]  /*6420*/  FMNMX.FTZ R16, R147, R16, !PT ;  /* 0x0000001093107209 */ /* 0x000fc80007810000 */
[----:B------:R-:W-:Y:S01]  /*6430*/  FMNMX.FTZ R16, R145, R16, !PT ;  /* 0x0000001091107209 */ /* 0x000fe20007810000 */
[----:B------:R-:W-:Y:S01]  /*6440*/  MUFU.EX2 R77, R77 ;  /* 0x0000004d004d7308 */ /* 0x000fe20000000800 */
[----:B---3--:R-:W-:Y:S02]  /*6450*/  FMNMX.FTZ R17, R20, R17, !PT ;  /* 0x0000001114117209 */ /* 0x008fe40007810000 */
[----:B------:R-:W-:-:S03]  /*6460*/  FMNMX.FTZ R16, R153, R16, !PT ;  /* 0x0000001099107209 */ /* 0x000fc60007810000 */
[----:B------:R-:W3:Y:S01]  /*6470*/  SHFL.BFLY PT, R20, R17, 0x1, 0x1f ;  /* 0x0c201f0011147f89 */ /* 0x000ee200000e0000 */
[----:B------:R-:W-:Y:S01]  /*6480*/  FMNMX.FTZ R16, R165, R16, !PT ;  /* 0x00000010a5107209 */ /* 0x000fe20007810000 */
[----:B------:R-:W-:Y:S03]  /*6490*/  MUFU.EX2 R76, R76 ;  /* 0x0000004c004c7308 */ /* 0x000fe60000000800 */
[----:B------:R-:W-:-:S04]  /*64a0*/  FMNMX.FTZ R16, R163, R16, !PT ;  /* 0x00000010a3107209 */ /* 0x000fc80007810000 */
[----:B------:R-:W-:Y:S01]  /*64b0*/  FMNMX.FTZ R16, R161, R16, !PT ;  /* 0x00000010a1107209 */ /* 0x000fe20007810000 */
[----:B------:R-:W-:Y:S03]  /*64c0*/  MUFU.EX2 R75, R75 ;  /* 0x0000004b004b7308 */ /* 0x000fe60000000800 */
[----:B------:R-:W-:-:S04]  /*64d0*/  FMNMX.FTZ R16, R155, R16, !PT ;  /* 0x000000109b107209 */ /* 0x000fc80007810000 */
[----:B------:R-:W-:Y:S01]  /*64e0*/  FMNMX.FTZ R16, R149, R16, !PT ;  /* 0x0000001095107209 */ /* 0x000fe20007810000 */
[----:B------:R-:W-:Y:S03]  /*64f0*/  MUFU.EX2 R74, R74 ;  /* 0x0000004a004a7308 */ /* 0x000fe60000000800 */
[----:B------:R-:W-:Y:S02]  /*6500*/  FMNMX.FTZ R16, R143, R16, !PT ;  /* 0x000000108f107209 */ /* 0x000fe40007810000 */
[----:B---3--:R-:W-:Y:S02]  /*6510*/  FMNMX.FTZ R129, R17, R20, !PT ;  /* 0x0000001411817209 */ /* 0x008fe40007810000 */
[----:B------:R-:W-:Y:S01]  /*6520*/  FMNMX.FTZ R17, R14, R12, !PT ;  /* 0x0000000c0e117209 */ /* 0x000fe20007810000 */
[----:B------:R-:W-:Y:S01]  /*6530*/  MUFU.EX2 R73, R73 ;  /* 0x0000004900497308 */ /* 0x000fe20000000800 */
[----:B------:R-:W-:Y:S01]  /*6540*/  FMNMX.FTZ R16, R141, R16, !PT ;  /* 0x000000108d107209 */ /* 0x000fe20007810000 */
[----:B------:R-:W-:Y:S01]  /*6550*/  FMUL.FTZ R121, R129, UR12 ;  /* 0x0000000c81797c20 */ /* 0x000fe20008410000 */
[----:B------:R-:W-:-:S02]  /*6560*/  FMNMX.FTZ R17, R90, R17, !PT ;  /* 0x000000115a117209 */ /* 0x000fc40007810000 */
[----:B------:R-:W-:Y:S01]  /*6570*/  FSETP.NEU.FTZ.AND P1, PT, R129, -INF , PT ;  /* 0xff8000008100780b */ /* 0x000fe20003f3d000 */
[----:B------:R-:W3:Y:S01]  /*6580*/  SHFL.BFLY PT, R5, R16, 0x2, 0x1f ;  /* 0x0c401f0010057f89 */ /* 0x000ee200000e0000 */
[----:B------:R-:W-:Y:S01]  /*6590*/  FMNMX.FTZ R17, R26, R17, !PT ;  /* 0x000000111a117209 */ /* 0x000fe20007810000 */
[----:B------:R-:W-:Y:S01]  /*65a0*/  MUFU.EX2 R72, R72 ;  /* 0x0000004800487308 */ /* 0x000fe20000000800 */
        /* <DEDUP_REMOVED lines=14> */
[----:B------:R-:W-:Y:S01]  /*6690*/  LDSM.16.MT88.4 R188, [R239+0x4000] ;  /* 0x00400000efbc783b */ /* 0x000fe20000004200 */
[----:B------:R-:W-:Y:S01]  /*66a0*/  FMNMX.FTZ R17, R100, R17, !PT ;  /* 0x0000001164117209 */ /* 0x000fe20007810000 */
[--C-:B------:R-:W-:Y:S01]  /*66b0*/  FFMA.FTZ R97, R56, UR12, -R121.reuse ;  /* 0x0000000c38617c23 */ /* 0x100fe20008010879 */
[--C-:B------:R-:W-:Y:S01]  /*66c0*/  FFMA.FTZ R56, R102, UR12, -R121.reuse ;  /* 0x0000000c66387c23 */ /* 0x100fe20008010879 */
[----:B---3--:R-:W-:Y:S01]  /*66d0*/  FMNMX.FTZ R5, R16, R5, !PT ;  /* 0x0000000510057209 */ /* 0x008fe20007810000 */
[--C-:B------:R-:W-:Y:S01]  /*66e0*/  FFMA.FTZ R115, R48, UR12, -R121.reuse ;  /* 0x0000000c30737c23 */ /* 0x100fe20008010879 */
[----:B------:R-:W-:Y:S01]  /*66f0*/  FMNMX.FTZ R17, R30, R17, !PT ;  /* 0x000000111e117209 */ /* 0x000fe20007810000 */
[--C-:B------:R-:W-:Y:S01]  /*6700*/  FFMA.FTZ R114, R40, UR12, -R121.reuse ;  /* 0x0000000c28727c23 */ /* 0x100fe20008010879 */
[--C-:B------:R-:W-:Y:S01]  /*6710*/  FFMA.FTZ R113, R38, UR12, -R121.reuse ;  /* 0x0000000c26717c23 */ /* 0x100fe20008010879 */
[----:B------:R-:W3:Y:S01]  /*6720*/  SHFL.BFLY PT, R16, R5, 0x1, 0x1f ;  /* 0x0c201f0005107f89 */ /* 0x000ee200000e0000 */
[----:B------:R-:W-:Y:S01]  /*6730*/  FMNMX.FTZ R17, R28, R17, !PT ;  /* 0x000000111c117209 */ /* 0x000fe20007810000 */
[----:B------:R-:W-:Y:S01]  /*6740*/  MUFU.EX2 R115, R115 ;  /* 0x0000007300737308 */ /* 0x000fe20000000800 */
[--C-:B------:R-:W-:Y:S01]  /*6750*/  FFMA.FTZ R92, R54, UR12, -R121.reuse ;  /* 0x0000000c365c7c23 */ /* 0x100fe20008010879 */
[--C-:B------:R-:W-:Y:S01]  /*6760*/  FFMA.FTZ R54, R82, UR12, -R121.reuse ;  /* 0x0000000c52367c23 */ /* 0x100fe20008010879 */
[----:B------:R-:W-:Y:S01]  /*6770*/  FMNMX.FTZ R17, R120, R17, !PT ;  /* 0x0000001178117209 */ /* 0x000fe20007810000 */
[--C-:B------:R-:W-:Y:S01]  /*6780*/  FFMA.FTZ R40, R198, UR12, -R121.reuse ;  /* 0x0000000cc6287c23 */ /* 0x100fe20008010879 */
[--C-:B------:R-:W-:Y:S01]  /*6790*/  FFMA.FTZ R39, R196, UR12, -R121.reuse ;  /* 0x0000000cc4277c23 */ /* 0x100fe20008010879 */
[----:B-1----:R-:W-:Y:S01]  /*67a0*/  F2FP.BF16.F32.PACK_AB R196, R118, R123 ;  /* 0x0000007b76c4723e */ /* 0x002fe200000010ff */
[--C-:B------:R-:W-:Y:S01]  /*67b0*/  FFMA.FTZ R93, R52, UR12, -R121.reuse ;  /* 0x0000000c345d7c23 */ /* 0x100fe20008010879 */
[----:B------:R-:W-:Y:S01]  /*67c0*/  FMNMX.FTZ R17, R134, R17, !PT ;  /* 0x0000001186117209 */ /* 0x000fe20007810000 */
[----:B------:R-:W1:Y:S01]  /*67d0*/  MUFU.EX2 R114, R114 ;  /* 0x0000007200727308 */ /* 0x000e620000000800 */
[----:B--2---:R-:W-:Y:S01]  /*67e0*/  F2FP.BF16.F32.PACK_AB R198, R108, R117 ;  /* 0x000000756cc6723e */ /* 0x004fe200000010ff */
[--C-:B------:R-:W-:Y:S01]  /*67f0*/  FFMA.FTZ R45, R192, UR12, -R121.reuse ;  /* 0x0000000cc02d7c23 */ /* 0x100fe20008010879 */
[----:B------:R-:W-:Y:S01]  /*6800*/  FMNMX.FTZ R17, R176, R17, !PT ;  /* 0x00000011b0117209 */ /* 0x000fe20007810000 */
[--C-:B------:R-:W-:Y:S01]  /*6810*/  FFMA.FTZ R38, R194, UR12, -R121.reuse ;  /* 0x0000000cc2267c23 */ /* 0x100fe20008010879 */
[--C-:B------:R-:W-:Y:S01]  /*6820*/  FFMA.FTZ R41, R200, UR12, -R121.reuse ;  /* 0x0000000cc8297c23 */ /* 0x100fe20008010879 */
[--C-:B------:R-:W-:Y:S01]  /*6830*/  FFMA.FTZ R37, R32, UR12, -R121.reuse ;  /* 0x0000000c20257c23 */ /* 0x100fe20008010879 */
[----:B------:R-:W-:Y:S01]  /*6840*/  FMNMX.FTZ R17, R174, R17, !PT ;  /* 0x00000011ae117209 */ /* 0x000fe20007810000 */
[----:B------:R-:W-:Y:S01]  /*6850*/  MUFU.EX2 R113, R113 ;  /* 0x0000007100717308 */ /* 0x000fe20000000800 */
[--C-:B------:R-:W-:Y:S01]  /*6860*/  FFMA.FTZ R52, R128, UR12, -R121.reuse ;  /* 0x0000000c80347c23 */ /* 0x100fe20008010879 */
[--C-:B------:R-:W-:Y:S01]  /*6870*/  FFMA.FTZ R51, R122, UR12, -R121.reuse ;  /* 0x0000000c7a337c23 */ /* 0x100fe20008010879 */
[----:B------:R-:W-:Y:S01]  /*6880*/  FMNMX.FTZ R17, R144, R17, !PT ;  /* 0x0000001190117209 */ /* 0x000fe20007810000 */
[--C-:B------:R-:W-:Y:S01]  /*6890*/  FFMA.FTZ R49, R186, UR12, -R121.reuse ;  /* 0x0000000cba317c23 */ /* 0x100fe20008010879 */
[----:B---3--:R-:W-:Y:S01]  /*68a0*/  FMNMX.FTZ R5, R5, R16, !PT ;  /* 0x0000001005057209 */ /* 0x008fe20007810000 */
[--C-:B------:R-:W-:Y:S01]  /*68b0*/  FFMA.FTZ R48, R184, UR12, -R121.reuse ;  /* 0x0000000cb8307c23 */ /* 0x100fe20008010879 */
[----:B------:R-:W-:Y:S01]  /*68c0*/  FMNMX.FTZ R17, R172, R17, !PT ;  /* 0x00000011ac117209 */ /* 0x000fe20007810000 */
[----:B------:R-:W2:Y:S01]  /*68d0*/  MUFU.EX2 R106, R106 ;  /* 0x0000006a006a7308 */ /* 0x000ea20000000800 */
[C---:B------:R-:W-:Y:S01]  /*68e0*/  FSETP.NEU.FTZ.AND P1, PT, R5.reuse, -INF , PT ;  /* 0xff8000000500780b */ /* 0x040fe20003f3d000 */
[----:B------:R-:W-:Y:S01]  /*68f0*/  FMUL.FTZ R142, R5, UR12 ;  /* 0x0000000c058e7c20 */ /* 0x000fe20008410000 */
[----:B------:R-:W-:Y:S01]  /*6900*/  FMNMX.FTZ R17, R150, R17, !PT ;  /* 0x0000001196117209 */ /* 0x000fe20007810000 */
[--C-:B------:R-:W-:Y:S01]  /*6910*/  FFMA.FTZ R47, R180, UR12, -R121.reuse ;  /* 0x0000000cb42f7c23 */ /* 0x100fe20008010879 */
[----:B-1----:R-:W-:Y:S01]  /*6920*/  F2FP.BF16.F32.PACK_AB R197, R114, R115 ;  /* 0x0000007372c5723e */ /* 0x002fe200000010ff */
[--C-:B------:R-:W-:Y:S01]  /*6930*/  FFMA.FTZ R46, R178, UR12, -R121.reuse ;  /* 0x0000000cb22e7c23 */ /* 0x100fe20008010879 */
[----:B------:R-:W-:Y:S01]  /*6940*/  FMNMX.FTZ R17, R160, R17, !PT ;  /* 0x00000011a0117209 */ /* 0x000fe20007810000 */
[----:B------:R-:W-:Y:S01]  /*6950*/  MUFU.EX2 R97, R97 ;  /* 0x0000006100617308 */ /* 0x000fe20000000800 */
[----:B------:R-:W-:Y:S01]  /*6960*/  FSEL R142, R142, RZ, P1 ;  /* 0x000000ff8e8e7208 */ /* 0x000fe20000800000 */
[----:B------:R-:W-:Y:S01]  /*6970*/  FADD.FTZ R118, R123, R118 ;  /* 0x000000767b767221 */ /* 0x000fe20000010000 */
[----:B------:R-:W-:Y:S01]  /*6980*/  FMNMX.FTZ R17, R162, R17, !PT ;  /* 0x00000011a2117209 */ /* 0x000fe20007810000 */
[----:B------:R-:W-:Y:S01]  /*6990*/  FADD.FTZ R114, R115, R114 ;  /* 0x0000007273727221 */ /* 0x000fe20000010000 */
[----:B------:R-:W-:Y:S01]  /*69a0*/  FFMA.FTZ R126, R126, UR12, -R121 ;  /* 0x0000000c7e7e7c23 */ /* 0x000fe20008010879 */
        /* <DEDUP_REMOVED lines=12> */
[----:B------:R-:W-:Y:S01]  /*6a70*/  MUFU.EX2 R112, R112 ;  /* 0x0000007000707308 */ /* 0x000fe20000000800 */
[----:B------:R-:W-:Y:S01]  /*6a80*/  FMNMX.FTZ R17, R164, R17, !PT ;  /* 0x00000011a4117209 */ /* 0x000fe20007810000 */
[--C-:B------:R-:W-:Y:S01]  /*6a90*/  FFMA.FTZ R34, R89, UR12, -R142.reuse ;  /* 0x0000000c59227c23 */ /* 0x100fe2000801088e */
[--C-:B------:R-:W-:Y:S01]  /*6aa0*/  FFMA.FTZ R82, R27, UR12, -R142.reuse ;  /* 0x0000000c1b527c23 */ /* 0x100fe2000801088e */
[--C-:B------:R-:W-:Y:S01]  /*6ab0*/  FFMA.FTZ R0, R19, UR12, -R142.reuse ;  /* 0x0000000c13007c23 */ /* 0x100fe2000801088e */
[----:B------:R-:W-:Y:S01]  /*6ac0*/  FMNMX.FTZ R17, R154, R17, !PT ;  /* 0x000000119a117209 */ /* 0x000fe20007810000 */
[--C-:B------:R-:W-:Y:S01]  /*6ad0*/  FFMA.FTZ R91, R85, UR12, -R142.reuse ;  /* 0x0000000c555b7c23 */ /* 0x100fe2000801088e */
[----:B--2---:R-:W-:Y:S01]  /*6ae0*/  F2FP.BF16.F32.PACK_AB R199, R106, R113 ;  /* 0x000000716ac7723e */ /* 0x004fe200000010ff */
[----:B------:R-:W1:Y:S01]  /*6af0*/  MUFU.EX2 R111, R111 ;  /* 0x0000006f006f7308 */ /* 0x000e620000000800 */
[----:B------:R-:W-:Y:S01]  /*6b00*/  FMNMX.FTZ R17, R152, R17, !PT ;  /* 0x0000001198117209 */ /* 0x000fe20007810000 */
[--C-:B------:R-:W-:Y:S01]  /*6b10*/  FFMA.FTZ R35, R105, UR12, -R142.reuse ;  /* 0x0000000c69237c23 */ /* 0x100fe2000801088e */
[--C-:B------:R-:W-:Y:S01]  /*6b20*/  FFMA.FTZ R32, R125, UR12, -R142.reuse ;  /* 0x0000000c7d207c23 */ /* 0x100fe2000801088e */
[--C-:B------:R-:W-:Y:S01]  /*6b30*/  FFMA.FTZ R85, R31, UR12, -R142.reuse ;  /* 0x0000000c1f557c23 */ /* 0x100fe2000801088e */
[----:B------:R-:W-:Y:S01]  /*6b40*/  FMNMX.FTZ R17, R148, R17, !PT ;  /* 0x0000001194117209 */ /* 0x000fe20007810000 */
[----:B------:R-:W-:Y:S01]  /*6b50*/  HMMA.16816.F32.BF16 R192, R196, R188, RZ ;  /* 0x000000bcc4c0723c */ /* 0x000fe200000418ff */
        /* <DEDUP_REMOVED lines=8> */
[--C-:B------:R-:W-:Y:S01]  /*6be0*/  FFMA.FTZ R153, R153, UR12, -R142.reuse ;  /* 0x0000000c99997c23 */ /* 0x100fe2000801088e */
[----:B------:R-:W2:Y:S01]  /*6bf0*/  MUFU.EX2 R104, R104 ;  /* 0x0000006800687308 */ /* 0x000ea20000000800 */
[----:B------:R-:W-:Y:S01]  /*6c00*/  FMNMX.FTZ R17, R136, R17, !PT ;  /* 0x0000001188117209 */ /* 0x000fe20007810000 */
[----:B------:R-:W-:Y:S01]  /*6c10*/  FFMA.FTZ R163, R163, UR12, -R142 ;  /* 0x0000000ca3a37c23 */ /* 0x000fe2000801088e */
[----:B-1----:R-:W-:Y:S01]  /*6c20*/  F2FP.BF16.F32.PACK_AB R204, R111, R112 ;  /* 0x000000706fcc723e */ /* 0x002fe200000010ff */
[----:B------:R-:W-:Y:S01]  /*6c30*/  FADD.FTZ R112, R112, R111 ;  /* 0x0000006f70707221 */ /* 0x000fe20000010000 */
[----:B------:R-:W-:Y:S01]  /*6c40*/  FMNMX.FTZ R16, R132, R17, !PT ;  /* 0x0000001184107209 */ /* 0x000fe20007810000 */
[----:B------:R-:W-:Y:S01]  /*6c50*/  FADD.FTZ R117, R117, R118 ;  /* 0x0000007675757221 */ /* 0x000fe20000010000 */
[----:B------:R-:W-:Y:S01]  /*6c60*/  FADD.FTZ R113, R113, R114 ;  /* 0x0000007271717221 */ /* 0x000fe20000010000 */
[----:B------:R-:W-:Y:S01]  /*6c70*/  MUFU.EX2 R96, R96 ;  /* 0x0000006000607308 */ /* 0x000fe20000000800 */
[----:B------:R-:W-:Y:S01]  /*6c80*/  FMNMX.FTZ R16, R131, R16, !PT ;  /* 0x0000001083107209 */ /* 0x000fe20007810000 */
[----:B------:R-:W-:Y:S01]  /*6c90*/  FADD.FTZ R108, R108, R117 ;  /* 0x000000756c6c7221 */ /* 0x000fe20000010000 */
[----:B------:R-:W-:Y:S01]  /*6ca0*/  FADD.FTZ R106, R106, R113 ;  /* 0x000000716a6a7221 */ /* 0x000fe20000010000 */
[--C-:B------:R-:W-:Y:S01]  /*6cb0*/  FFMA.FTZ R180, R141, UR12, -R142.reuse ;  /* 0x0000000c8db47c23 */ /* 0x100fe2000801088e */
[--C-:B------:R-:W-:Y:S01]  /*6cc0*/  FFMA.FTZ R155, R155, UR12, -R142.reuse ;  /* 0x0000000c9b9b7c23 */ /* 0x100fe2000801088e */
[----:B------:R-:W1:Y:S01]  /*6cd0*/  SHFL.BFLY PT, R9, R16, 0x2, 0x1f ;  /* 0x0c401f0010097f89 */ /* 0x000e6200000e0000 */
[----:B------:R-:W-:Y:S01]  /*6ce0*/  FFMA.FTZ R143, R143, UR12, -R142 ;  /* 0x0000000c8f8f7c23 */ /* 0x000fe2000801088e */
[----:B------:R-:W3:Y:S01]  /*6cf0*/  MUFU.EX2 R91, R91 ;  /* 0x0000005b005b7308 */ /* 0x000ee20000000800 */
[----:B--2---:R-:W-:Y:S01]  /*6d00*/  F2FP.BF16.F32.PACK_AB R206, R104, R107 ;  /* 0x0000006b68ce723e */ /* 0x004fe200000010ff */
[--C-:B------:R-:W-:Y:S01]  /*6d10*/  FFMA.FTZ R181, R116, UR12, -R121.reuse ;  /* 0x0000000c74b57c23 */ /* 0x100fe20008010879 */
[----:B------:R-:W-:-:S05]  /*6d20*/  FFMA.FTZ R124, R124, UR12, -R121 ;  /* 0x0000000c7c7c7c23 */ /* 0x000fca0008010879 */
[----:B------:R-:W-:Y:S08]  /*6d30*/  MUFU.EX2 R87, R87 ;  /* 0x0000005700577308 */ /* 0x000ff00000000800 */
[----:B------:R-:W2:Y:S01]  /*6d40*/  MUFU.EX2 R82, R82 ;  /* 0x0000005200527308 */ /* 0x000ea20000000800 */
[----:B---3--:R-:W-:Y:S02]  /*6d50*/  F2FP.BF16.F32.PACK_AB R20, R91, R96 ;  /* 0x000000605b14723e */ /* 0x008fe400000010ff */
[----:B-1----:R-:W-:-:S05]  /*6d60*/  FMNMX.FTZ R13, R16, R9, !PT ;  /* 0x00000009100d7209 */ /* 0x002fca0007810000 */
[----:B------:R-:W-:Y:S01]  /*6d70*/  MUFU.EX2 R92, R92 ;  /* 0x0000005c005c7308 */ /* 0x000fe20000000800 */
[----:B------:R-:W1:Y:S07]  /*6d80*/  SHFL.BFLY PT, R16, R13, 0x1, 0x1f ;  /* 0x0c201f000d107f89 */ /* 0x000e6e00000e0000 */
[----:B------:R-:W-:Y:S01]  /*6d90*/  MUFU.EX2 R93, R93 ;  /* 0x0000005d005d7308 */ /* 0x000fe20000000800 */
[----:B--2---:R-:W-:-:S07]  /*6da0*/  F2FP.BF16.F32.PACK_AB R22, R82, R87 ;  /* 0x000000575216723e */ /* 0x004fce00000010ff */
[----:B------:R-:W-:Y:S08]  /*6db0*/  MUFU.EX2 R84, R84 ;  /* 0x0000005400547308 */ /* 0x000ff00000000800 */
[----:B------:R-:W-:Y:S01]  /*6dc0*/  MUFU.EX2 R81, R81 ;  /* 0x0000005100517308 */ /* 0x000fe20000000800 */
[----:B-1----:R-:W-:-:S04]  /*6dd0*/  FMNMX.FTZ R9, R13, R16, !PT ;  /* 0x000000100d097209 */ /* 0x002fc80007810000 */
[C---:B------:R-:W-:Y:S01]  /*6de0*/  FSETP.NEU.FTZ.AND P1, PT, R9.reuse, -INF , PT ;  /* 0xff8000000900780b */ /* 0x040fe20003f3d000 */
[----:B------:R-:W-:Y:S02]  /*6df0*/  FMUL.FTZ R13, R9, UR12 ;  /* 0x0000000c090d7c20 */ /* 0x000fe40008410000 */
[----:B------:R-:W-:Y:S03]  /*6e00*/  MUFU.EX2 R36, R36 ;  /* 0x0000002400247308 */ /* 0x000fe60000000800 */
[----:B------:R-:W-:-:S05]  /*6e10*/  FSEL R133, R13, RZ, P1 ;  /* 0x000000ff0d857208 */ /* 0x000fca0000800000 */
[----:B------:R-:W-:Y:S01]  /*6e20*/  MUFU.EX2 R35, R35 ;  /* 0x0000002300237308 */ /* 0x000fe20000000800 */
[--C-:B------:R-:W-:Y:S01]  /*6e30*/  FFMA.FTZ R110, R14, UR12, -R133.reuse ;  /* 0x0000000c0e6e7c23 */ /* 0x100fe20008010885 */
[--C-:B------:R-:W-:Y:S01]  /*6e40*/  FFMA.FTZ R119, R12, UR12, -R133.reuse ;  /* 0x0000000c0c777c23 */ /* 0x100fe20008010885 */
[--C-:B------:R-:W-:Y:S01]  /*6e50*/  FFMA.FTZ R109, R90, UR12, -R133.reuse ;  /* 0x0000000c5a6d7c23 */ /* 0x100fe20008010885 */
[----:B------:R-:W1:Y:S01]  /*6e60*/  LDSM.16.MT88.4 R12, [R234+0x4000] ;  /* 0x00400000ea0c783b */ /* 0x000e620000004200 */
[--C-:B------:R-:W-:Y:S01]  /*6e70*/  FFMA.FTZ R102, R26, UR12, -R133.reuse ;  /* 0x0000000c1a667c23 */ /* 0x100fe20008010885 */
[--C-:B------:R-:W-:Y:S01]  /*6e80*/  FFMA.FTZ R101, R94, UR12, -R133.reuse ;  /* 0x0000000c5e657c23 */ /* 0x100fe20008010885 */
[--C-:B------:R-:W-:Y:S01]  /*6e90*/  FFMA.FTZ R94, R18, UR12, -R133.reuse ;  /* 0x0000000c125e7c23 */ /* 0x100fe20008010885 */
[----:B------:R-:W-:Y:S01]  /*6ea0*/  MUFU.EX2 R110, R110 ;  /* 0x0000006e006e7308 */ /* 0x000fe20000000800 */
[--C-:B------:R-:W-:Y:S01]  /*6eb0*/  FFMA.FTZ R89, R24, UR12, -R133.reuse ;  /* 0x0000000c18597c23 */ /* 0x100fe20008010885 */
[----:B------:R-:W2:Y:S01]  /*6ec0*/  LDSM.16.MT88.4 R16, [R239+0x4400] ;  /* 0x00440000ef10783b */ /* 0x000ea20000004200 */
[--C-:B------:R-:W-:Y:S01]  /*6ed0*/  FFMA.FTZ R88, R88, UR12, -R133.reuse ;  /* 0x0000000c58587c23 */ /* 0x100fe20008010885 */
[--C-:B------:R-:W-:Y:S01]  /*6ee0*/  FFMA.FTZ R90, R103, UR12, -R142.reuse ;  /* 0x0000000c675a7c23 */ /* 0x100fe2000801088e */
[--C-:B------:R-:W-:Y:S01]  /*6ef0*/  FFMA.FTZ R105, R100, UR12, -R133.reuse ;  /* 0x0000000c64697c23 */ /* 0x100fe20008010885 */
[----:B------:R-:W3:Y:S01]  /*6f00*/  LDSM.16.MT88.4 R24, [R234+0x4400] ;  /* 0x00440000ea18783b */ /* 0x000ee20000004200 */
[--C-:B------:R-:W-:Y:S01]  /*6f10*/  FFMA.FTZ R103, R29, UR12, -R142.reuse ;  /* 0x0000000c1d677c23 */ /* 0x100fe2000801088e */
[----:B------:R-:W4:Y:S01]  /*6f20*/  MUFU.EX2 R119, R119 ;  /* 0x0000007700777308 */ /* 0x000f220000000800 */
[--C-:B------:R-:W-:Y:S01]  /*6f30*/  FFMA.FTZ R100, R30, UR12, -R133.reuse ;  /* 0x0000000c1e647c23 */ /* 0x100fe20008010885 */
[--C-:B------:R-:W-:Y:S01]  /*6f40*/  FFMA.FTZ R125, R28, UR12, -R133.reuse ;  /* 0x0000000c1c7d7c23 */ /* 0x100fe20008010885 */
[--C-:B------:R-:W-:Y:S01]  /*6f50*/  FFMA.FTZ R120, R120, UR12, -R133.reuse ;  /* 0x0000000c78787c23 */ /* 0x100fe20008010885 */
[----:B------:R-:W-:Y:S01]  /*6f60*/  LDSM.16.MT88.4 R28, [R234+0x4800] ;  /* 0x00480000ea1c783b */ /* 0x000fe20000004200 */
        /* <DEDUP_REMOVED lines=11> */
[----:B------:R-:W5:Y:S01]  /*7020*/  MUFU.EX2 R102, R102 ;  /* 0x0000006600667308 */ /* 0x000f620000000800 */
[----:B----4-:R-:W-:Y:S01]  /*7030*/  F2FP.BF16.F32.PACK_AB R205, R119, R110 ;  /* 0x0000006e77cd723e */ /* 0x010fe200000010ff */
[--C-:B------:R-:W-:Y:S01]  /*7040*/  FFMA.FTZ R165, R170, UR12, -R133.reuse ;  /* 0x0000000caaa57c23 */ /* 0x100fe20008010885 */
[--C-:B------:R-:W-:Y:S01]  /*7050*/  FFMA.FTZ R168, R168, UR12, -R133.reuse ;  /* 0x0000000ca8a87c23 */ /* 0x100fe20008010885 */
[--C-:B------:R-:W-:Y:S01]  /*7060*/  FFMA.FTZ R166, R166, UR12, -R133.reuse ;  /* 0x0000000ca6a67c23 */ /* 0x100fe20008010885 */
[--C-:B------:R-:W-:Y:S01]  /*7070*/  FFMA.FTZ R167, R164, UR12, -R133.reuse ;  /* 0x0000000ca4a77c23 */ /* 0x100fe20008010885 */
[--C-:B------:R-:W-:Y:S01]  /*7080*/  FFMA.FTZ R164, R161, UR12, -R142.reuse ;  /* 0x0000000ca1a47c23 */ /* 0x100fe2000801088e */
[----:B------:R-:W-:Y:S01]  /*7090*/  FFMA.FTZ R170, R149, UR12, -R142 ;  /* 0x0000000c95aa7c23 */ /* 0x000fe2000801088e */
[----:B------:R-:W-:Y:S01]  /*70a0*/  MUFU.EX2 R101, R101 ;  /* 0x0000006500657308 */ /* 0x000fe20000000800 */
[--C-:B------:R-:W-:Y:S01]  /*70b0*/  FFMA.FTZ R149, R154, UR12, -R133.reuse ;  /* 0x0000000c9a957c23 */ /* 0x100fe20008010885 */
[--C-:B------:R-:W-:Y:S01]  /*70c0*/  FFMA.FTZ R152, R152, UR12, -R133.reuse ;  /* 0x0000000c98987c23 */ /* 0x100fe20008010885 */
[--C-:B------:R-:W-:Y:S01]  /*70d0*/  FFMA.FTZ R148, R148, UR12, -R133.reuse ;  /* 0x0000000c94947c23 */ /* 0x100fe20008010885 */
[----:B-1----:R-:W-:Y:S01]  /*70e0*/  HMMA.16816.F32.BF16 R200, R196, R12, RZ ;  /* 0x0000000cc4c8723c */ /* 0x002fe200000418ff */
[----:B------:R-:W-:Y:S01]  /*70f0*/  FFMA.FTZ R161, R146, UR12, -R133 ;  /* 0x0000000c92a17c23 */ /* 0x000fe20008010885 */
[----:B------:R-:W-:Y:S01]  /*7100*/  FADD.FTZ R110, R110, R119 ;  /* 0x000000776e6e7221 */ /* 0x000fe20000010000 */
[--C-:B------:R-:W-:Y:S01]  /*7110*/  FFMA.FTZ R138, R138, UR12, -R133.reuse ;  /* 0x0000000c8a8a7c23 */ /* 0x100fe20008010885 */
[----:B------:R-:W1:Y:S01]  /*7120*/  MUFU.EX2 R94, R94 ;  /* 0x0000005e005e7308 */ /* 0x000e620000000800 */
[----:B-----5:R-:W-:Y:S01]  /*7130*/  F2FP.BF16.F32.PACK_AB R207, R102, R109 ;  /* 0x0000006d66cf723e */ /* 0x020fe200000010ff */
[----:B------:R-:W-:Y:S01]  /*7140*/  FADD.FTZ R109, R109, R110 ;  /* 0x0000006e6d6d7221 */ /* 0x000fe20000010000 */
[--C-:B------:R-:W-:Y:S01]  /*7150*/  FFMA.FTZ R141, R136, UR12, -R133.reuse ;  /* 0x0000000c888d7c23 */ /* 0x100fe20008010885 */
[--C-:B------:R-:W-:Y:S01]  /*7160*/  FFMA.FTZ R132, R132, UR12, -R133.reuse ;  /* 0x0000000c84847c23 */ /* 0x100fe20008010885 */
[----:B------:R-:W-:Y:S01]  /*7170*/  FFMA.FTZ R183, R131, UR12, -R133 ;  /* 0x0000000c83b77c23 */ /* 0x000fe20008010885 */
[----:B------:R-:W-:-:S02]  /*7180*/  FADD.FTZ R102, R102, R109 ;  /* 0x0000006d66667221 */ /* 0x000fc40000010000 */
[C---:B------:R-:W-:Y:S01]  /*7190*/  HMMA.16816.F32.BF16 R216, R204.reuse, R188, RZ ;  /* 0x000000bcccd8723c */ /* 0x040fe200000418ff */
[----:B------:R-:W-:Y:S05]  /*71a0*/  MUFU.EX2 R89, R89 ;  /* 0x0000005900597308 */ /* 0x000fea0000000800 */
[C---:B------:R-:W-:Y:S03]  /*71b0*/  HMMA.16816.F32.BF16 R208, R204.reuse, R12, RZ ;  /* 0x0000000cccd0723c */ /* 0x040fe600000418ff */
[----:B------:R-:W4:Y:S01]  /*71c0*/  MUFU.EX2 R88, R88 ;  /* 0x0000005800587308 */ /* 0x000f220000000800 */
[C---:B-1----:R-:W-:Y:S01]  /*71d0*/  F2FP.BF16.F32.PACK_AB R21, R94.reuse, R101 ;  /* 0x000000655e15723e */ /* 0x042fe200000010ff */
[----:B------:R-:W-:Y:S01]  /*71e0*/  FADD.FTZ R101, R101, R102 ;  /* 0x0000006665657221 */ /* 0x000fe20000010000 */
[----:B------:R-:W-:Y:S03]  /*71f0*/  HMMA.16816.F32.BF16 R212, R204, R190, RZ ;  /* 0x000000beccd4723c */ /* 0x000fe600000418ff */
[----:B------:R-:W-:-:S02]  /*7200*/  FADD.FTZ R94, R94, R101 ;  /* 0x000000655e5e7221 */ /* 0x000fc40000010000 */
[----:B------:R-:W-:Y:S01]  /*7210*/  MUFU.EX2 R34, R34 ;  /* 0x0000002200227308 */ /* 0x000fe20000000800 */
[----:B------:R-:W-:Y:S06]  /*7220*/  HMMA.16816.F32.BF16 R204, R204, R14, RZ ;  /* 0x0000000ecccc723c */ /* 0x000fec00000418ff */
[----:B------:R-:W-:Y:S01]  /*7230*/  HMMA.16816.F32.BF16 R188, R196, R190, RZ ;  /* 0x000000bec4bc723c */ /* 0x000fe200000418ff */
[----:B------:R-:W-:Y:S01]  /*7240*/  MUFU.EX2 R105, R105 ;  /* 0x0000006900697308 */ /* 0x000fe20000000800 */
[----:B----4-:R-:W-:Y:S01]  /*7250*/  F2FP.BF16.F32.PACK_AB R23, R88, R89 ;  /* 0x000000595817723e */ /* 0x010fe200000010ff */
[----:B------:R-:W-:-:S03]  /*7260*/  FADD.FTZ R89, R89, R94 ;  /* 0x0000005e59597221 */ /* 0x000fc60000010000 */
[----:B------:R-:W-:Y:S01]  /*7270*/  HMMA.16816.F32.BF16 R196, R196, R14, RZ ;  /* 0x0000000ec4c4723c */ /* 0x000fe200000418ff */
[----:B------:R-:W1:Y:S01]  /*7280*/  LDSM.16.MT88.4 R12, [R239+0x4800] ;  /* 0x00480000ef0c783b */ /* 0x000e620000004200 */
[----:B------:R-:W-:Y:S01]  /*7290*/  FADD.FTZ R88, R88, R89 ;  /* 0x0000005958587221 */ /* 0x000fe20000010000 */
[----:B------:R-:W4:Y:S03]  /*72a0*/  MUFU.EX2 R100, R100 ;  /* 0x0000006400647308 */ /* 0x000f260000000800 */
[C---:B--2---:R-:W-:Y:S05]  /*72b0*/  HMMA.16816.F32.BF16 R216, R20.reuse, R16, R216 ;  /* 0x0000001014d8723c */ /* 0x044fea00000418d8 */
[----:B------:R-:W-:Y:S01]  /*72c0*/  MUFU.EX2 R125, R125 ;  /* 0x0000007d007d7308 */ /* 0x000fe20000000800 */
[C---:B---3--:R-:W-:Y:S06]  /*72d0*/  HMMA.16816.F32.BF16 R208, R20.reuse, R24, R208 ;  /* 0x0000001814d0723c */ /* 0x048fec00000418d0 */
[C---:B------:R-:W-:Y:S01]  /*72e0*/  HMMA.16816.F32.BF16 R212, R20.reuse, R18, R212 ;  /* 0x0000001214d4723c */ /* 0x040fe200000418d4 */
[----:B------:R-:W2:Y:S05]  /*72f0*/  MUFU.EX2 R120, R120 ;  /* 0x0000007800787308 */ /* 0x000eaa0000000800 */
[----:B------:R-:W-:Y:S03]  /*7300*/  HMMA.16816.F32.BF16 R204, R20, R26, R204 ;  /* 0x0000001a14cc723c */ /* 0x000fe600000418cc */
[----:B------:R-:W-:Y:S04]  /*7310*/  MUFU.EX2 R83, R83 ;  /* 0x0000005300537308 */ /* 0x000fe80000000800 */
[----:B------:R-:W-:Y:S01]  /*7320*/  F2FP.BF16.F32.PACK_AB R20, R98, R99 ;  /* 0x000000636214723e */ /* 0x000fe200000010ff */
[----:B------:R-:W-:Y:S01]  /*7330*/  FADD.FTZ R99, R99, R108 ;  /* 0x0000006c63637221 */ /* 0x000fe20000010000 */
[----:B------:R-:W-:Y:S01]  /*7340*/  F2FP.BF16.F32.PACK_AB R21, R92, R97 ;  /* 0x000000615c15723e */ /* 0x000fe200000010ff */
[----:B------:R-:W-:Y:S01]  /*7350*/  FADD.FTZ R97, R97, R106 ;  /* 0x0000006a61617221 */ /* 0x000fe20000010000 */
[----:B------:R-:W-:Y:S01]  /*7360*/  F2FP.BF16.F32.PACK_AB R22, R86, R95 ;  /* 0x0000005f5616723e */ /* 0x000fe200000010ff */
[----:B------:R-:W3:Y:S01]  /*7370*/  MUFU.EX2 R56, R56 ;  /* 0x0000003800387308 */ /* 0x000ee20000000800 */
[----:B------:R-:W-:Y:S01]  /*7380*/  F2FP.BF16.F32.PACK_AB R23, R84, R93 ;  /* 0x0000005d5417723e */ /* 0x000fe200000010ff */
[----:B------:R-:W-:Y:S01]  /*7390*/  FADD.FTZ R98, R98, R99 ;  /* 0x0000006362627221 */ /* 0x000fe20000010000 */
[----:B------:R-:W-:-:S03]  /*73a0*/  FADD.FTZ R92, R92, R97 ;  /* 0x000000615c5c7221 */ /* 0x000fc60000010000 */
[----:B------:R-:W-:Y:S01]  /*73b0*/  FADD.FTZ R95, R95, R98 ;  /* 0x000000625f5f7221 */ /* 0x000fe20000010000 */
[----:B------:R-:W-:Y:S01]  /*73c0*/  FADD.FTZ R93, R93, R92 ;  /* 0x0000005c5d5d7221 */ /* 0x000fe20000010000 */
[----:B------:R-:W-:Y:S01]  /*73d0*/  MUFU.EX2 R55, R55 ;  /* 0x0000003700377308 */ /* 0x000fe20000000800 */
[----:B------:R-:W-:Y:S01]  /*73e0*/  HMMA.16816.F32.BF16 R192, R20, R16, R192 ;  /* 0x0000001014c0723c */ /* 0x000fe200000418c0 */
[----:B------:R-:W-:Y:S01]  /*73f0*/  FADD.FTZ R95, R86, R95 ;  /* 0x0000005f565f7221 */ /* 0x000fe20000010000 */
[----:B------:R-:W-:-:S04]  /*7400*/  FADD.FTZ R84, R84, R93 ;  /* 0x0000005d54547221 */ /* 0x000fc80000010000 */
[C---:B------:R-:W-:Y:S01]  /*7410*/  HMMA.16816.F32.BF16 R200, R20.reuse, R24, R200 ;  /* 0x0000001814c8723c */ /* 0x040fe200000418c8 */
[----:B------:R-:W5:Y:S01]  /*7420*/  MUFU.EX2 R54, R54 ;  /* 0x0000003600367308 */ /* 0x000f620000000800 */
[----:B------:R-:W-:Y:S02]  /*7430*/  F2FP.BF16.F32.PACK_AB R16, R36, R81 ;  /* 0x000000512410723e */ /* 0x000fe400000010ff */
[C---:B----4-:R-:W-:Y:S01]  /*7440*/  F2FP.BF16.F32.PACK_AB R17, R100.reuse, R105 ;  /* 0x000000696411723e */ /* 0x050fe200000010ff */
[----:B------:R-:W-:Y:S01]  /*7450*/  FADD.FTZ R105, R105, R88 ;  /* 0x0000005869697221 */ /* 0x000fe20000010000 */
[----:B------:R-:W-:Y:S03]  /*7460*/  HMMA.16816.F32.BF16 R188, R20, R18, R188 ;  /* 0x0000001214bc723c */ /* 0x000fe600000418bc */
[----:B------:R-:W-:Y:S01]  /*7470*/  MUFU.EX2 R33, R33 ;  /* 0x0000002100217308 */ /* 0x000fe20000000800 */
[----:B------:R-:W-:-:S02]  /*7480*/  FADD.FTZ R100, R100, R105 ;  /* 0x0000006964647221 */ /* 0x000fc40000010000 */
[----:B------:R-:W-:Y:S01]  /*7490*/  HMMA.16816.F32.BF16 R196, R20, R26, R196 ;  /* 0x0000001a14c4723c */ /* 0x000fe200000418c4 */
[----:B------:R-:W4:Y:S01]  /*74a0*/  LDSM.16.MT88.4 R20, [R239+0x4c00] ;  /* 0x004c0000ef14783b */ /* 0x000f220000004200 */
[----:B------:R-:W-:Y:S02]  /*74b0*/  F2FP.BF16.F32.PACK_AB R18, R34, R35 ;  /* 0x000000232212723e */ /* 0x000fe400000010ff */
[----:B--2---:R-:W-:Y:S01]  /*74c0*/  F2FP.BF16.F32.PACK_AB R19, R120, R125 ;  /* 0x0000007d7813723e */ /* 0x004fe200000010ff */
[----:B------:R-:W2:Y:S01]  /*74d0*/  LDSM.16.MT88.4 R24, [R234+0x4c00] ;  /* 0x004c0000ea18783b */ /* 0x000ea20000004200 */
[----:B------:R-:W5:Y:S01]  /*74e0*/  MUFU.EX2 R32, R32 ;  /* 0x0000002000207308 */ /* 0x000f620000000800 */
[----:B------:R-:W-:-:S04]  /*74f0*/  FADD.FTZ R125, R125, R100 ;  /* 0x000000647d7d7221 */ /* 0x000fc80000010000 */
[C---:B-1----:R-:W-:Y:S01]  /*7500*/  HMMA.16816.F32.BF16 R216, R16.reuse, R12, R216 ;  /* 0x0000000c10d8723c */ /* 0x042fe200000418d8 */
[----:B------:R-:W-:Y:S02]  /*7510*/  FADD.FTZ R125, R120, R125 ;  /* 0x0000007d787d7221 */ /* 0x000fe40000010000 */
[----:B------:R-:W-:Y:S03]  /*7520*/  MUFU.EX2 R0, R0 ;  /* 0x0000000000007308 */ /* 0x000fe60000000800 */
[C---:B------:R-:W-:Y:S05]  /*7530*/  HMMA.16816.F32.BF16 R208, R16.reuse, R28, R208 ;  /* 0x0000001c10d0723c */ /* 0x040fea00000418d0 */
[----:B------:R-:W-:Y:S01]  /*7540*/  MUFU.EX2 R85, R85 ;  /* 0x0000005500557308 */ /* 0x000fe20000000800 */
[C---:B------:R-:W-:Y:S06]  /*7550*/  HMMA.16816.F32.BF16 R212, R16.reuse, R14, R212 ;  /* 0x0000000e10d4723c */ /* 0x040fec00000418d4 */
[----:B------:R-:W-:Y:S01]  /*7560*/  HMMA.16816.F32.BF16 R204, R16, R30, R204 ;  /* 0x0000001e10cc723c */ /* 0x000fe200000418cc */
[----:B------:R-:W-:Y:S06]  /*7570*/  MUFU.EX2 R134, R134 ;  /* 0x0000008600867308 */ /* 0x000fec0000000800 */
[----:B------:R-:W-:Y:S01]  /*7580*/  F2FP.BF16.F32.PACK_AB R16, R79, R80 ;  /* 0x000000504f10723e */ /* 0x000fe200000010ff */
[----:B------:R-:W-:Y:S01]  /*7590*/  FADD.FTZ R80, R80, R95 ;  /* 0x0000005f50507221 */ /* 0x000fe20000010000 */
[----:B------:R-:W1:Y:S01]  /*75a0*/  MUFU.EX2 R135, R135 ;  /* 0x0000008700877308 */ /* 0x000e620000000800 */
[----:B---3--:R-:W-:Y:S01]  /*75b0*/  F2FP.BF16.F32.PACK_AB R17, R56, R83 ;  /* 0x000000533811723e */ /* 0x008fe200000010ff */
[----:B------:R-:W-:Y:S01]  /*75c0*/  FADD.FTZ R83, R83, R84 ;  /* 0x0000005453537221 */ /* 0x000fe20000010000 */
[----:B------:R-:W-:Y:S01]  /*75d0*/  F2FP.BF16.F32.PACK_AB R18, R77, R78 ;  /* 0x0000004e4d12723e */ /* 0x000fe200000010ff */
[----:B------:R-:W-:Y:S01]  /*75e0*/  FADD.FTZ R79, R79, R80 ;  /* 0x000000504f4f7221 */ /* 0x000fe20000010000 */
[----:B-----5:R-:W-:Y:S01]  /*75f0*/  F2FP.BF16.F32.PACK_AB R19, R54, R55 ;  /* 0x000000373613723e */ /* 0x020fe200000010ff */
[----:B------:R-:W-:-:S02]  /*7600*/  FADD.FTZ R56, R56, R83 ;  /* 0x0000005338387221 */ /* 0x000fc40000010000 */
[----:B------:R-:W-:Y:S01]  /*7610*/  MUFU.EX2 R140, R140 ;  /* 0x0000008c008c7308 */ /* 0x000fe20000000800 */
[----:B------:R-:W-:Y:S01]  /*7620*/  FADD.FTZ R78, R78, R79 ;  /* 0x0000004f4e4e7221 */ /* 0x000fe20000010000 */
[----:B------:R-:W-:Y:S02]  /*7630*/  FADD.FTZ R55, R55, R56 ;  /* 0x0000003837377221 */ /* 0x000fe40000010000 */
[C---:B------:R-:W-:Y:S01]  /*7640*/  HMMA.16816.F32.BF16 R192, R16.reuse, R12, R192 ;  /* 0x0000000c10c0723c */ /* 0x040fe200000418c0 */
[----:B------:R-:W-:Y:S01]  /*7650*/  FADD.FTZ R77, R77, R78 ;  /* 0x0000004e4d4d7221 */ /* 0x000fe20000010000 */
[----:B------:R-:W-:Y:S02]  /*7660*/  FADD.FTZ R54, R54, R55 ;  /* 0x0000003736367221 */ /* 0x000fe40000010000 */
[----:B------:R-:W3:Y:S02]  /*7670*/  MUFU.EX2 R137, R137 ;  /* 0x0000008900897308 */ /* 0x000ee40000000800 */
[----:B------:R-:W-:Y:S01]  /*7680*/  HMMA.16816.F32.BF16 R188, R16, R14, R188 ;  /* 0x0000000e10bc723c */ /* 0x000fe200000418bc */
[----:B------:R-:W-:-:S02]  /*7690*/  F2FP.BF16.F32.PACK_AB R12, R32, R33 ;  /* 0x00000021200c723e */ /* 0x000fc400000010ff */
[----:B-1----:R-:W-:Y:S01]  /*76a0*/  F2FP.BF16.F32.PACK_AB R13, R135, R134 ;  /* 0x00000086870d723e */ /* 0x002fe200000010ff */
[----:B------:R-:W-:Y:S02]  /*76b0*/  FADD.FTZ R134, R134, R125 ;  /* 0x0000007d86867221 */ /* 0x000fe40000010000 */
[----:B------:R-:W-:Y:S01]  /*76c0*/  HMMA.16816.F32.BF16 R200, R16, R28, R200 ;  /* 0x0000001c10c8723c */ /* 0x000fe200000418c8 */
[----:B------:R-:W-:Y:S01]  /*76d0*/  MUFU.EX2 R53, R53 ;  /* 0x0000003500357308 */ /* 0x000fe20000000800 */
[----:B------:R-:W-:Y:S01]  /*76e0*/  F2FP.BF16.F32.PACK_AB R14, R85, R0 ;  /* 0x00000000550e723e */ /* 0x000fe200000010ff */
[----:B------:R-:W-:-:S03]  /*76f0*/  FADD.FTZ R135, R135, R134 ;  /* 0x0000008687877221 */ /* 0x000fc60000010000 */
[----:B------:R-:W-:Y:S01]  /*7700*/  HMMA.16816.F32.BF16 R196, R16, R30, R196 ;  /* 0x0000001e10c4723c */ /* 0x000fe200000418c4 */
[----:B------:R-:W1:Y:S02]  /*7710*/  LDSM.16.MT88.4 R16, [R239+0x5000] ;  /* 0x00500000ef10783b */ /* 0x000e640000004200 */
[----:B------:R-:W5:Y:S01]  /*7720*/  MUFU.EX2 R52, R52 ;  /* 0x0000003400347308 */ /* 0x000f620000000800 */
[----:B---3--:R-:W-:Y:S01]  /*7730*/  F2FP.BF16.F32.PACK_AB R15, R137, R140 ;  /* 0x0000008c890f723e */ /* 0x008fe200000010ff */
[----:B------:R-:W3:Y:S01]  /*7740*/  LDSM.16.MT88.4 R28, [R234+0x5000] ;  /* 0x00500000ea1c783b */ /* 0x000ee20000004200 */
[----:B------:R-:W-:-:S04]  /*7750*/  FADD.FTZ R140, R140, R135 ;  /* 0x000000878c8c7221 */ /* 0x000fc80000010000 */
[----:B------:R-:W-:Y:S01]  /*7760*/  FADD.FTZ R140, R137, R140 ;  /* 0x0000008c898c7221 */ /* 0x000fe20000010000 */
[----:B------:R-:W-:Y:S01]  /*7770*/  MUFU.EX2 R51, R51 ;  /* 0x0000003300337308 */ /* 0x000fe20000000800 */
[C---:B----4-:R-:W-:Y:S06]  /*7780*/  HMMA.16816.F32.BF16 R216, R12.reuse, R20, R216 ;  /* 0x000000140cd8723c */ /* 0x050fec00000418d8 */
[C---:B------:R-:W-:Y:S01]  /*7790*/  HMMA.16816.F32.BF16 R212, R12.reuse, R22, R212 ;  /* 0x000000160cd4723c */ /* 0x040fe200000418d4 */
[----:B------:R-:W4:Y:S05]  /*77a0*/  MUFU.EX2 R50, R50 ;  /* 0x0000003200327308 */ /* 0x000f2a0000000800 */
[C---:B--2---:R-:W-:Y:S03]  /*77b0*/  HMMA.16816.F32.BF16 R208, R12.reuse, R24, R208 ;  /* 0x000000180cd0723c */ /* 0x044fe600000418d0 */
[----:B------:R-:W-:Y:S03]  /*77c0*/  MUFU.EX2 R90, R90 ;  /* 0x0000005a005a7308 */ /* 0x000fe60000000800 */
[----:B------:R-:W-:Y:S05]  /*77d0*/  HMMA.16816.F32.BF16 R204, R12, R26, R204 ;  /* 0x0000001a0ccc723c */ /* 0x000fea00000418cc */
[----:B------:R-:W2:Y:S02]  /*77e0*/  MUFU.EX2 R103, R103 ;  /* 0x0000006700677308 */ /* 0x000ea40000000800 */
[----:B------:R-:W-:Y:S01]  /*77f0*/  F2FP.BF16.F32.PACK_AB R12, R75, R76 ;  /* 0x0000004c4b0c723e */ /* 0x000fe200000010ff */
[----:B------:R-:W-:Y:S01]  /*7800*/  FADD.FTZ R76, R76, R77 ;  /* 0x0000004d4c4c7221 */ /* 0x000fe20000010000 */
[----:B-----5:R-:W-:Y:S01]  /*7810*/  F2FP.BF16.F32.PACK_AB R13, R52, R53 ;  /* 0x00000035340d723e */ /* 0x020fe200000010ff */
[----:B------:R-:W-:Y:S01]  /*7820*/  FADD.FTZ R53, R53, R54 ;  /* 0x0000003635357221 */ /* 0x000fe20000010000 */
[----:B------:R-:W-:Y:S01]  /*7830*/  F2FP.BF16.F32.PACK_AB R14, R73, R74 ;  /* 0x0000004a490e723e */ /* 0x000fe200000010ff */
[----:B------:R-:W-:Y:S01]  /*7840*/  FADD.FTZ R75, R75, R76 ;  /* 0x0000004c4b4b7221 */ /* 0x000fe20000010000 */
[----:B------:R-:W-:Y:S01]  /*7850*/  MUFU.EX2 R122, R122 ;  /* 0x0000007a007a7308 */ /* 0x000fe20000000800 */
[----:B----4-:R-:W-:Y:S01]  /*7860*/  F2FP.BF16.F32.PACK_AB R15, R50, R51 ;  /* 0x00000033320f723e */ /* 0x010fe200000010ff */
[----:B------:R-:W-:Y:S01]  /*7870*/  FADD.FTZ R52, R52, R53 ;  /* 0x0000003534347221 */ /* 0x000fe20000010000 */
[----:B------:R-:W-:-:S03]  /*7880*/  FADD.FTZ R74, R74, R75 ;  /* 0x0000004b4a4a7221 */ /* 0x000fc60000010000 */
[----:B------:R-:W-:Y:S01]  /*7890*/  FADD.FTZ R51, R51, R52 ;  /* 0x0000003433337221 */ /* 0x000fe20000010000 */
[----:B------:R-:W-:Y:S01]  /*78a0*/  FADD.FTZ R73, R73, R74 ;  /* 0x0000004a49497221 */ /* 0x000fe20000010000 */
[----:B------:R-:W4:Y:S01]  /*78b0*/  MUFU.EX2 R127, R127 ;  /* 0x0000007f007f7308 */ /* 0x000f220000000800 */
[----:B------:R-:W-:Y:S01]  /*78c0*/  HMMA.16816.F32.BF16 R192, R12, R20, R192 ;  /* 0x000000140cc0723c */ /* 0x000fe200000418c0 */
[----:B------:R-:W-:-:S05]  /*78d0*/  FADD.FTZ R50, R50, R51 ;  /* 0x0000003332327221 */ /* 0x000fca0000010000 */
[----:B------:R-:W-:Y:S01]  /*78e0*/  HMMA.16816.F32.BF16 R188, R12, R22, R188 ;  /* 0x000000160cbc723c */ /* 0x000fe200000418bc */
[----:B------:R-:W-:Y:S01]  /*78f0*/  MUFU.EX2 R147, R147 ;  /* 0x0000009300937308 */ /* 0x000fe20000000800 */
[----:B--2---:R-:W-:-:S04]  /*7900*/  F2FP.BF16.F32.PACK_AB R20, R103, R90 ;  /* 0x0000005a6714723e */ /* 0x004fc800000010ff */
[C---:B------:R-:W-:Y:S03]  /*7910*/  HMMA.16816.F32.BF16 R200, R12.reuse, R24, R200 ;  /* 0x000000180cc8723c */ /* 0x040fe600000418c8 */
[----:B------:R-:W2:Y:S01]  /*7920*/  MUFU.EX2 R150, R150 ;  /* 0x0000009600967308 */ /* 0x000ea20000000800 */
[----:B----4-:R-:W-:Y:S02]  /*7930*/  F2FP.BF16.F32.PACK_AB R22, R127, R122 ;  /* 0x0000007a7f16723e */ /* 0x010fe400000010ff */
[----:B------:R-:W-:Y:S01]  /*7940*/  HMMA.16816.F32.BF16 R196, R12, R26, R196 ;  /* 0x0000001a0cc4723c */ /* 0x000fe200000418c4 */
[----:B------:R-:W4:Y:S04]  /*7950*/  LDSM.16.MT88.4 R12, [R239+0x5400] ;  /* 0x00540000ef0c783b */ /* 0x000f280000004200 */
[----:B------:R-:W-:Y:S08]  /*7960*/  MUFU.EX2 R160, R160 ;  /* 0x000000a000a07308 */ /* 0x000ff00000000800 */
[----:B------:R-:W5:Y:S01]  /*7970*/  MUFU.EX2 R151, R151 ;  /* 0x0000009700977308 */ /* 0x000f620000000800 */
[----:B--2---:R-:W-:Y:S01]  /*7980*/  F2FP.BF16.F32.PACK_AB R21, R150, R147 ;  /* 0x000000939615723e */ /* 0x004fe200000010ff */
[----:B------:R-:W-:-:S04]  /*7990*/  FADD.FTZ R147, R147, R140 ;  /* 0x0000008c93937221 */ /* 0x000fc80000010000 */
[----:B------:R-:W-:Y:S02]  /*79a0*/  FADD.FTZ R147, R150, R147 ;  /* 0x0000009396937221 */ /* 0x000fe40000010000 */
[----:B------:R-:W2:Y:S08]  /*79b0*/  MUFU.EX2 R71, R71 ;  /* 0x0000004700477308 */ /* 0x000eb00000000800 */
[----:B------:R-:W-:Y:S01]  /*79c0*/  MUFU.EX2 R70, R70 ;  /* 0x0000004600467308 */ /* 0x000fe20000000800 */
[----:B-----5:R-:W-:Y:S01]  /*79d0*/  F2FP.BF16.F32.PACK_AB R23, R151, R160 ;  /* 0x000000a09717723e */ /* 0x020fe200000010ff */
[----:B------:R-:W-:-:S04]  /*79e0*/  FADD.FTZ R160, R160, R147 ;  /* 0x00000093a0a07221 */ /* 0x000fc80000010000 */
[----:B------:R-:W-:Y:S02]  /*79f0*/  FADD.FTZ R160, R151, R160 ;  /* 0x000000a097a07221 */ /* 0x000fe40000010000 */
[----:B------:R-:W5:Y:S01]  /*7a00*/  MUFU.EX2 R69, R69 ;  /* 0x0000004500457308 */ /* 0x000f620000000800 */
[----:B-1----:R-:W-:Y:S01]  /*7a10*/  HMMA.16816.F32.BF16 R216, R20, R16, R216 ;  /* 0x0000001014d8723c */ /* 0x002fe200000418d8 */
[----:B--2---:R-:W-:Y:S01]  /*7a20*/  F2FP.BF16.F32.PACK_AB R24, R71, R72 ;  /* 0x000000484718723e */ /* 0x004fe200000010ff */
[----:B------:R-:W-:-:S04]  /*7a30*/  FADD.FTZ R72, R72, R73 ;  /* 0x0000004948487221 */ /* 0x000fc80000010000 */
[----:B------:R-:W-:Y:S01]  /*7a40*/  HMMA.16816.F32.BF16 R212, R20, R18, R212 ;  /* 0x0000001214d4723c */ /* 0x000fe200000418d4 */
[----:B------:R-:W-:Y:S01]  /*7a50*/  MUFU.EX2 R49, R49 ;  /* 0x0000003100317308 */ /* 0x000fe20000000800 */
[----:B------:R-:W-:-:S04]  /*7a60*/  FADD.FTZ R71, R71, R72 ;  /* 0x0000004847477221 */ /* 0x000fc80000010000 */
[C---:B---3--:R-:W-:Y:S03]  /*7a70*/  HMMA.16816.F32.BF16 R208, R20.reuse, R28, R208 ;  /* 0x0000001c14d0723c */ /* 0x048fe600000418d0 */
[----:B------:R-:W1:Y:S01]  /*7a80*/  MUFU.EX2 R48, R48 ;  /* 0x0000003000307308 */ /* 0x000e620000000800 */
[C---:B-----5:R-:W-:Y:S01]  /*7a90*/  F2FP.BF16.F32.PACK_AB R26, R69.reuse, R70 ;  /* 0x00000046451a723e */ /* 0x060fe200000010ff */
[----:B------:R-:W-:Y:S01]  /*7aa0*/  FADD.FTZ R70, R70, R71 ;  /* 0x0000004746467221 */ /* 0x000fe20000010000 */
[----:B------:R-:W-:Y:S01]  /*7ab0*/  HMMA.16816.F32.BF16 R204, R20, R30, R204 ;  /* 0x0000001e14cc723c */ /* 0x000fe200000418cc */
[----:B------:R-:W2:Y:S02]  /*7ac0*/  LDSM.16.MT88.4 R20, [R234+0x5400] ;  /* 0x00540000ea14783b */ /* 0x000ea40000004200 */
[----:B------:R-:W-:Y:S02]  /*7ad0*/  FADD.FTZ R69, R69, R70 ;  /* 0x0000004645457221 */ /* 0x000fe40000010000 */
[----:B------:R-:W-:Y:S08]  /*7ae0*/  MUFU.EX2 R47, R47 ;  /* 0x0000002f002f7308 */ /* 0x000ff00000000800 */
[----:B------:R-:W3:Y:S01]  /*7af0*/  MUFU.EX2 R46, R46 ;  /* 0x0000002e002e7308 */ /* 0x000ee20000000800 */
[----:B-1----:R-:W-:Y:S01]  /*7b00*/  F2FP.BF16.F32.PACK_AB R25, R48, R49 ;  /* 0x000000313019723e */ /* 0x002fe200000010ff */
[----:B------:R-:W-:-:S04]  /*7b10*/  FADD.FTZ R49, R49, R50 ;  /* 0x0000003231317221 */ /* 0x000fc80000010000 */
[----:B------:R-:W-:Y:S02]  /*7b20*/  FADD.FTZ R48, R48, R49 ;  /* 0x0000003130307221 */ /* 0x000fe40000010000 */
[----:B------:R-:W-:Y:S08]  /*7b30*/  MUFU.EX2 R128, R128 ;  /* 0x0000008000807308 */ /* 0x000ff00000000800 */
[----:B------:R-:W1:Y:S01]  /*7b40*/  MUFU.EX2 R139, R139 ;  /* 0x0000008b008b7308 */ /* 0x000e620000000800 */
[----:B---3--:R-:W-:Y:S01]  /*7b50*/  F2FP.BF16.F32.PACK_AB R27, R46, R47 ;  /* 0x0000002f2e1b723e */ /* 0x008fe200000010ff */
[----:B------:R-:W-:-:S04]  /*7b60*/  FADD.FTZ R47, R47, R48 ;  /* 0x000000302f2f7221 */ /* 0x000fc80000010000 */
[----:B------:R-:W-:Y:S02]  /*7b70*/  FADD.FTZ R46, R46, R47 ;  /* 0x0000002f2e2e7221 */ /* 0x000fe40000010000 */
[----:B------:R-:W-:Y:S01]  /*7b80*/  MUFU.EX2 R144, R144 ;  /* 0x0000009000907308 */ /* 0x000fe20000000800 */
[C---:B------:R-:W-:Y:S06]  /*7b90*/  HMMA.16816.F32.BF16 R192, R24.reuse, R16, R192 ;  /* 0x0000001018c0723c */ /* 0x040fec00000418c0 */
[----:B------:R-:W-:Y:S01]  /*7ba0*/  HMMA.16816.F32.BF16 R188, R24, R18, R188 ;  /* 0x0000001218bc723c */ /* 0x000fe200000418bc */
[----:B------:R-:W3:Y:S01]  /*7bb0*/  MUFU.EX2 R145, R145 ;  /* 0x0000009100917308 */ /* 0x000ee20000000800 */
[----:B-1----:R-:W-:-:S04]  /*7bc0*/  F2FP.BF16.F32.PACK_AB R16, R139, R128 ;  /* 0x000000808b10723e */ /* 0x002fc800000010ff */
[C---:B------:R-:W-:Y:S03]  /*7bd0*/  HMMA.16816.F32.BF16 R200, R24.reuse, R28, R200 ;  /* 0x0000001c18c8723c */ /* 0x040fe600000418c8 */
[----:B------:R-:W-:Y:S03]  /*7be0*/  MUFU.EX2 R165, R165 ;  /* 0x000000a500a57308 */ /* 0x000fe60000000800 */
[----:B------:R-:W-:Y:S01]  /*7bf0*/  HMMA.16816.F32.BF16 R196, R24, R30, R196 ;  /* 0x0000001e18c4723c */ /* 0x000fe200000418c4 */
[----:B------:R-:W1:Y:S04]  /*7c00*/  LDSM.16.MT88.4 R24, [R239+0x5800] ;  /* 0x00580000ef18783b */ /* 0x000e680000004200 */
[----:B------:R-:W5:Y:S01]  /*7c10*/  MUFU.EX2 R168, R168 ;  /* 0x000000a800a87308 */ /* 0x000f620000000800 */
[----:B------:R-:W1:Y:S01]  /*7c20*/  LDSM.16.MT88.4 R28, [R234+0x5800] ;  /* 0x00580000ea1c783b */ /* 0x000e620000004200 */
[----:B---3--:R-:W-:-:S06]  /*7c30*/  F2FP.BF16.F32.PACK_AB R18, R145, R144 ;  /* 0x000000909112723e */ /* 0x008fcc00000010ff */
[----:B------:R-:W-:Y:S08]  /*7c40*/  MUFU.EX2 R166, R166 ;  /* 0x000000a600a67308 */ /* 0x000ff00000000800 */
[----:B------:R-:W3:Y:S01]  /*7c50*/  MUFU.EX2 R167, R167 ;  /* 0x000000a700a77308 */ /* 0x000ee20000000800 */
[----:B-----5:R-:W-:Y:S01]  /*7c60*/  F2FP.BF16.F32.PACK_AB R17, R168, R165 ;  /* 0x000000a5a811723e */ /* 0x020fe200000010ff */
[----:B------:R-:W-:-:S04]  /*7c70*/  FADD.FTZ R165, R165, R160 ;  /* 0x000000a0a5a57221 */ /* 0x000fc80000010000 */
[----:B------:R-:W-:Y:S02]  /*7c80*/  FADD.FTZ R165, R168, R165 ;  /* 0x000000a5a8a57221 */ /* 0x000fe40000010000 */
[----:B------:R-:W-:Y:S08]  /*7c90*/  MUFU.EX2 R68, R68 ;  /* 0x0000004400447308 */ /* 0x000ff00000000800 */
[----:B------:R-:W5:Y:S01]  /*7ca0*/  MUFU.EX2 R67, R67 ;  /* 0x0000004300437308 */ /* 0x000f620000000800 */
[----:B---3--:R-:W-:Y:S01]  /*7cb0*/  F2FP.BF16.F32.PACK_AB R19, R167, R166 ;  /* 0x000000a6a713723e */ /* 0x008fe200000010ff */
[----:B------:R-:W-:-:S04]  /*7cc0*/  FADD.FTZ R166, R166, R165 ;  /* 0x000000a5a6a67221 */ /* 0x000fc80000010000 */
[----:B------:R-:W-:Y:S02]  /*7cd0*/  FADD.FTZ R166, R167, R166 ;  /* 0x000000a6a7a67221 */ /* 0x000fe40000010000 */
[----:B------:R-:W-:Y:S01]  /*7ce0*/  MUFU.EX2 R66, R66 ;  /* 0x0000004200427308 */ /* 0x000fe20000000800 */
[C---:B----4-:R-:W-:Y:S06]  /*7cf0*/  HMMA.16816.F32.BF16 R216, R16.reuse, R12, R216 ;  /* 0x0000000c10d8723c */ /* 0x050fec00000418d8 */
[C---:B------:R-:W-:Y:S01]  /*7d00*/  HMMA.16816.F32.BF16 R212, R16.reuse, R14, R212 ;  /* 0x0000000e10d4723c */ /* 0x040fe200000418d4 */
[----:B------:R-:W3:Y:S05]  /*7d10*/  MUFU.EX2 R65, R65 ;  /* 0x0000004100417308 */ /* 0x000eea0000000800 */
[C---:B--2---:R-:W-:Y:S03]  /*7d20*/  HMMA.16816.F32.BF16 R208, R16.reuse, R20, R208 ;  /* 0x0000001410d0723c */ /* 0x044fe600000418d0 */
[----:B------:R-:W-:Y:S03]  /*7d30*/  MUFU.EX2 R45, R45 ;  /* 0x0000002d002d7308 */ /* 0x000fe60000000800 */
[----:B------:R-:W-:Y:S05]  /*7d40*/  HMMA.16816.F32.BF16 R204, R16, R22, R204 ;  /* 0x0000001610cc723c */ /* 0x000fea00000418cc */
[----:B------:R-:W2:Y:S02]  /*7d50*/  MUFU.EX2 R44, R44 ;  /* 0x0000002c002c7308 */ /* 0x000ea40000000800 */
[----:B-----5:R-:W-:Y:S01]  /*7d60*/  F2FP.BF16.F32.PACK_AB R16, R67, R68 ;  /* 0x000000444310723e */ /* 0x020fe200000010ff */
[----:B------:R-:W-:Y:S01]  /*7d70*/  FADD.FTZ R68, R68, R69 ;  /* 0x0000004544447221 */ /* 0x000fe20000010000 */
[----:B---3--:R-:W-:-:S03]  /*7d80*/  F2FP.BF16.F32.PACK_AB R18, R65, R66 ;  /* 0x000000424112723e */ /* 0x008fc600000010ff */
[----:B------:R-:W-:Y:S01]  /*7d90*/  FADD.FTZ R67, R67, R68 ;  /* 0x0000004443437221 */ /* 0x000fe20000010000 */
[----:B------:R-:W-:Y:S03]  /*7da0*/  MUFU.EX2 R43, R43 ;  /* 0x0000002b002b7308 */ /* 0x000fe60000000800 */
[----:B------:R-:W-:-:S04]  /*7db0*/  FADD.FTZ R66, R66, R67 ;  /* 0x0000004342427221 */ /* 0x000fc80000010000 */
[----:B------:R-:W-:Y:S01]  /*7dc0*/  FADD.FTZ R65, R65, R66 ;  /* 0x0000004241417221 */ /* 0x000fe20000010000 */
[----:B------:R-:W3:Y:S01]  /*7dd0*/  MUFU.EX2 R42, R42 ;  /* 0x0000002a002a7308 */ /* 0x000ee20000000800 */
[----:B--2---:R-:W-:Y:S01]  /*7de0*/  F2FP.BF16.F32.PACK_AB R17, R44, R45 ;  /* 0x0000002d2c11723e */ /* 0x004fe200000010ff */
[----:B------:R-:W-:-:S04]  /*7df0*/  FADD.FTZ R45, R45, R46 ;  /* 0x0000002e2d2d7221 */ /* 0x000fc80000010000 */
[----:B------:R-:W-:Y:S02]  /*7e00*/  FADD.FTZ R44, R44, R45 ;  /* 0x0000002d2c2c7221 */ /* 0x000fe40000010000 */
[----:B------:R-:W-:Y:S08]  /*7e10*/  MUFU.EX2 R153, R153 ;  /* 0x0000009900997308 */ /* 0x000ff00000000800 */
[----:B------:R-:W2:Y:S01]  /*7e20*/  MUFU.EX2 R162, R162 ;  /* 0x000000a200a27308 */ /* 0x000ea20000000800 */
[----:B---3--:R-:W-:Y:S01]  /*7e30*/  F2FP.BF16.F32.PACK_AB R19, R42, R43 ;  /* 0x0000002b2a13723e */ /* 0x008fe200000010ff */
[----:B------:R-:W-:-:S04]  /*7e40*/  FADD.FTZ R43, R43, R44 ;  /* 0x0000002c2b2b7221 */ /* 0x000fc80000010000 */
[----:B------:R-:W-:Y:S02]  /*7e50*/  FADD.FTZ R42, R42, R43 ;  /* 0x0000002b2a2a7221 */ /* 0x000fe40000010000 */
[----:B------:R-:W-:Y:S01]  /*7e60*/  MUFU.EX2 R163, R163 ;  /* 0x000000a300a37308 */ /* 0x000fe20000000800 */
[C---:B------:R-:W-:Y:S06]  /*7e70*/  HMMA.16816.F32.BF16 R200, R16.reuse, R20, R200 ;  /* 0x0000001410c8723c */ /* 0x040fec00000418c8 */
[C---:B------:R-:W-:Y:S01]  /*7e80*/  HMMA.16816.F32.BF16 R192, R16.reuse, R12, R192 ;  /* 0x0000000c10c0723c */ /* 0x040fe200000418c0 */
[----:B------:R-:W3:Y:S05]  /*7e90*/  MUFU.EX2 R164, R164 ;  /* 0x000000a400a47308 */ /* 0x000eea0000000800 */
[----:B------:R-:W-:Y:S01]  /*7ea0*/  HMMA.16816.F32.BF16 R188, R16, R14, R188 ;  /* 0x0000000e10bc723c */ /* 0x000fe200000418bc */
[----:B--2---:R-:W-:-:S02]  /*7eb0*/  F2FP.BF16.F32.PACK_AB R12, R162, R153 ;  /* 0x00000099a20c723e */ /* 0x004fc400000010ff */
[----:B------:R-:W-:Y:S03]  /*7ec0*/  MUFU.EX2 R149, R149 ;  /* 0x0000009500957308 */ /* 0x000fe60000000800 */
[----:B------:R-:W-:Y:S01]  /*7ed0*/  HMMA.16816.F32.BF16 R196, R16, R22, R196 ;  /* 0x0000001610c4723c */ /* 0x000fe200000418c4 */
[----:B------:R-:W2:Y:S04]  /*7ee0*/  LDSM.16.MT88.4 R20, [R239+0x5c00] ;  /* 0x005c0000ef14783b */ /* 0x000ea80000004200 */
[----:B------:R-:W4:Y:S01]  /*7ef0*/  MUFU.EX2 R152, R152 ;  /* 0x0000009800987308 */ /* 0x000f220000000800 */
[----:B---3--:R-:W-:Y:S01]  /*7f00*/  F2FP.BF16.F32.PACK_AB R14, R164, R163 ;  /* 0x000000a3a40e723e */ /* 0x008fe200000010ff */
[----:B------:R-:W3:Y:S06]  /*7f10*/  LDSM.16.MT88.4 R16, [R234+0x5c00] ;  /* 0x005c0000ea10783b */ /* 0x000eec0000004200 */
[----:B------:R-:W-:Y:S08]  /*7f20*/  MUFU.EX2 R148, R148 ;  /* 0x0000009400947308 */ /* 0x000ff00000000800 */
[----:B------:R-:W5:Y:S01]  /*7f30*/  MUFU.EX2 R161, R161 ;  /* 0x000000a100a17308 */ /* 0x000f620000000800 */
[----:B----4-:R-:W-:Y:S01]  /*7f40*/  F2FP.BF16.F32.PACK_AB R13, R152, R149 ;  /* 0x00000095980d723e */ /* 0x010fe200000010ff */
[----:B------:R-:W-:-:S04]  /*7f50*/  FADD.FTZ R149, R149, R166 ;  /* 0x000000a695957221 */ /* 0x000fc80000010000 */
[----:B------:R-:W-:Y:S02]  /*7f60*/  FADD.FTZ R149, R152, R149 ;  /* 0x0000009598957221 */ /* 0x000fe40000010000 */
[----:B------:R-:W-:Y:S08]  /*7f70*/  MUFU.EX2 R64, R64 ;  /* 0x0000004000407308 */ /* 0x000ff00000000800 */
[----:B------:R-:W4:Y:S01]  /*7f80*/  MUFU.EX2 R63, R63 ;  /* 0x0000003f003f7308 */ /* 0x000f220000000800 */
[----:B-----5:R-:W-:Y:S01]  /*7f90*/  F2FP.BF16.F32.PACK_AB R15, R161, R148 ;  /* 0x00000094a10f723e */ /* 0x020fe200000010ff */
[----:B------:R-:W-:-:S04]  /*7fa0*/  FADD.FTZ R148, R148, R149 ;  /* 0x0000009594947221 */ /* 0x000fc80000010000 */
[----:B------:R-:W-:Y:S02]  /*7fb0*/  FADD.FTZ R161, R161, R148 ;  /* 0x00000094a1a17221 */ /* 0x000fe40000010000 */
[----:B------:R-:W-:Y:S01]  /*7fc0*/  MUFU.EX2 R62, R62 ;  /* 0x0000003e003e7308 */ /* 0x000fe20000000800 */
[C---:B-1----:R-:W-:Y:S06]  /*7fd0*/  HMMA.16816.F32.BF16 R216, R12.reuse, R24, R216 ;  /* 0x000000180cd8723c */ /* 0x042fec00000418d8 */
[C---:B------:R-:W-:Y:S01]  /*7fe0*/  HMMA.16816.F32.BF16 R212, R12.reuse, R26, R212 ;  /* 0x0000001a0cd4723c */ /* 0x040fe200000418d4 */
[----:B------:R-:W1:Y:S05]  /*7ff0*/  MUFU.EX2 R61, R61 ;  /* 0x0000003d003d7308 */ /* 0x000e6a0000000800 */
[C---:B------:R-:W-:Y:S03]  /*8000*/  HMMA.16816.F32.BF16 R208, R12.reuse, R28, R208 ;  /* 0x0000001c0cd0723c */ /* 0x040fe600000418d0 */
[----:B------:R-:W-:Y:S03]  /*8010*/  MUFU.EX2 R41, R41 ;  /* 0x0000002900297308 */ /* 0x000fe60000000800 */
[----:B------:R-:W-:Y:S05]  /*8020*/  HMMA.16816.F32.BF16 R204, R12, R30, R204 ;  /* 0x0000001e0ccc723c */ /* 0x000fea00000418cc */
[----:B------:R-:W5:Y:S02]  /*8030*/  MUFU.EX2 R40, R40 ;  /* 0x0000002800287308 */ /* 0x000f640000000800 */
[----:B----4-:R-:W-:Y:S01]  /*8040*/  F2FP.BF16.F32.PACK_AB R12, R63, R64 ;  /* 0x000000403f0c723e */ /* 0x010fe200000010ff */
[----:B------:R-:W-:Y:S01]  /*8050*/  FADD.FTZ R64, R64, R65 ;  /* 0x0000004140407221 */ /* 0x000fe20000010000 */
[----:B-1----:R-:W-:-:S03]  /*8060*/  F2FP.BF16.F32.PACK_AB R14, R61, R62 ;  /* 0x0000003e3d0e723e */ /* 0x002fc600000010ff */
[----:B------:R-:W-:Y:S01]  /*8070*/  FADD.FTZ R63, R63, R64 ;  /* 0x000000403f3f7221 */ /* 0x000fe20000010000 */
[----:B------:R-:W-:Y:S03]  /*8080*/  MUFU.EX2 R39, R39 ;  /* 0x0000002700277308 */ /* 0x000fe60000000800 */
[----:B------:R-:W-:-:S04]  /*8090*/  FADD.FTZ R62, R62, R63 ;  /* 0x0000003f3e3e7221 */ /* 0x000fc80000010000 */
[----:B------:R-:W-:Y:S01]  /*80a0*/  FADD.FTZ R61, R61, R62 ;  /* 0x0000003e3d3d7221 */ /* 0x000fe20000010000 */
[----:B------:R-:W1:Y:S01]  /*80b0*/  MUFU.EX2 R38, R38 ;  /* 0x0000002600267308 */ /* 0x000e620000000800 */
[----:B-----5:R-:W-:Y:S01]  /*80c0*/  F2FP.BF16.F32.PACK_AB R13, R40, R41 ;  /* 0x00000029280d723e */ /* 0x020fe200000010ff */
[----:B------:R-:W-:-:S04]  /*80d0*/  FADD.FTZ R41, R41, R42 ;  /* 0x0000002a29297221 */ /* 0x000fc80000010000 */
[----:B------:R-:W-:Y:S02]  /*80e0*/  FADD.FTZ R40, R40, R41 ;  /* 0x0000002928287221 */ /* 0x000fe40000010000 */
[----:B------:R-:W-:Y:S08]  /*80f0*/  MUFU.EX2 R60, R60 ;  /* 0x0000003c003c7308 */ /* 0x000ff00000000800 */
[----:B------:R-:W4:Y:S01]  /*8100*/  MUFU.EX2 R59, R59 ;  /* 0x0000003b003b7308 */ /* 0x000f220000000800 */
[----:B-1----:R-:W-:Y:S01]  /*8110*/  F2FP.BF16.F32.PACK_AB R15, R38, R39 ;  /* 0x00000027260f723e */ /* 0x002fe200000010ff */
[----:B------:R-:W-:-:S04]  /*8120*/  FADD.FTZ R39, R39, R40 ;  /* 0x0000002827277221 */ /* 0x000fc80000010000 */
[----:B------:R-:W-:Y:S02]  /*8130*/  FADD.FTZ R38, R38, R39 ;  /* 0x0000002726267221 */ /* 0x000fe40000010000 */
[C---:B------:R-:W-:Y:S01]  /*8140*/  HMMA.16816.F32.BF16 R200, R12.reuse, R28, R200 ;  /* 0x0000001c0cc8723c */ /* 0x040fe200000418c8 */
[----:B------:R-:W-:Y:S05]  /*8150*/  MUFU.EX2 R37, R37 ;  /* 0x0000002500257308 */ /* 0x000fea0000000800 */
[C---:B------:R-:W-:Y:S01]  /*8160*/  HMMA.16816.F32.BF16 R192, R12.reuse, R24, R192 ;  /* 0x000000180cc0723c */ /* 0x040fe200000418c0 */
[----:B------:R-:W-:Y:S02]  /*8170*/  FADD.FTZ R29, R107, R112 ;  /* 0x000000706b1d7221 */ /* 0x000fe40000010000 */
[----:B------:R-:W-:Y:S02]  /*8180*/  MUFU.EX2 R155, R155 ;  /* 0x0000009b009b7308 */ /* 0x000fe40000000800 */
[----:B------:R-:W-:Y:S01]  /*8190*/  FADD.FTZ R29, R104, R29 ;  /* 0x0000001d681d7221 */ /* 0x000fe20000010000 */
[----:B------:R-:W-:Y:S03]  /*81a0*/  HMMA.16816.F32.BF16 R188, R12, R26, R188 ;  /* 0x0000001a0cbc723c */ /* 0x000fe600000418bc */
[----:B------:R-:W-:-:S02]  /*81b0*/  FADD.FTZ R96, R96, R29 ;  /* 0x0000001d60607221 */ /* 0x000fc40000010000 */
[----:B------:R-:W1:Y:S01]  /*81c0*/  MUFU.EX2 R170, R170 ;  /* 0x000000aa00aa7308 */ /* 0x000e620000000800 */
[----:B------:R-:W-:Y:S01]  /*81d0*/  HMMA.16816.F32.BF16 R196, R12, R30, R196 ;  /* 0x0000001e0cc4723c */ /* 0x000fe200000418c4 */
[----:B------:R-:W-:-:S04]  /*81e0*/  FADD.FTZ R96, R91, R96 ;  /* 0x000000605b607221 */ /* 0x000fc80000010000 */
[----:B------:R-:W-:Y:S02]  /*81f0*/  FADD.FTZ R87, R87, R96 ;  /* 0x0000006057577221 */ /* 0x000fe40000010000 */
[----:B------:R-:W-:Y:S01]  /*8200*/  MUFU.EX2 R138, R138 ;  /* 0x0000008a008a7308 */ /* 0x000fe20000000800 */
[----:B----4-:R-:W-:Y:S01]  /*8210*/  F2FP.BF16.F32.PACK_AB R12, R59, R60 ;  /* 0x0000003c3b0c723e */ /* 0x010fe200000010ff */
[----:B------:R-:W-:Y:S01]  /*8220*/  FADD.FTZ R82, R82, R87 ;  /* 0x0000005752527221 */ /* 0x000fe20000010000 */
[----:B------:R-:W-:-:S03]  /*8230*/  FADD.FTZ R60, R60, R61 ;  /* 0x0000003d3c3c7221 */ /* 0x000fc60000010000 */
[----:B------:R-:W-:Y:S01]  /*8240*/  FADD.FTZ R81, R81, R82 ;  /* 0x0000005251517221 */ /* 0x000fe20000010000 */
[----:B------:R-:W-:Y:S01]  /*8250*/  FADD.FTZ R59, R59, R60 ;  /* 0x0000003c3b3b7221 */ /* 0x000fe20000010000 */
[----:B------:R-:W4:Y:S01]  /*8260*/  MUFU.EX2 R141, R141 ;  /* 0x0000008d008d7308 */ /* 0x000f220000000800 */
[----:B-1----:R-:W-:Y:S01]  /*8270*/  F2FP.BF16.F32.PACK_AB R24, R170, R155 ;  /* 0x0000009baa18723e */ /* 0x002fe200000010ff */
[----:B------:R-:W-:-:S04]  /*8280*/  FADD.FTZ R36, R36, R81 ;  /* 0x0000005124247221 */ /* 0x000fc80000010000 */
[----:B------:R-:W-:Y:S02]  /*8290*/  FADD.FTZ R35, R35, R36 ;  /* 0x0000002423237221 */ /* 0x000fe40000010000 */
[----:B------:R-:W1:Y:S02]  /*82a0*/  MUFU.EX2 R126, R126 ;  /* 0x0000007e007e7308 */ /* 0x000e640000000800 */
        /* <DEDUP_REMOVED lines=10> */
[----:B------:R-:W-:Y:S01]  /*8350*/  FADD.FTZ R85, R85, R0 ;  /* 0x0000000055557221 */ /* 0x000fe20000010000 */
[----:B------:R-:W-:-:S03]  /*8360*/  FADD.FTZ R37, R37, R38 ;  /* 0x0000002625257221 */ /* 0x000fc60000010000 */
[----:B------:R-:W-:Y:S01]  /*8370*/  FADD.FTZ R90, R90, R85 ;  /* 0x000000555a5a7221 */ /* 0x000fe20000010000 */
[----:B------:R-:W-:Y:S01]  /*8380*/  FADD.FTZ R37, R126, R37 ;  /* 0x000000257e257221 */ /* 0x000fe20000010000 */
[----:B------:R-:W-:Y:S02]  /*8390*/  MUFU.EX2 R143, R143 ;  /* 0x0000008f008f7308 */ /* 0x000fe40000000800 */
[----:B------:R-:W-:-:S04]  /*83a0*/  FADD.FTZ R103, R103, R90 ;  /* 0x0000005a67677221 */ /* 0x000fc80000010000 */
[----:B------:R-:W-:Y:S02]  /*83b0*/  FADD.FTZ R122, R122, R103 ;  /* 0x000000677a7a7221 */ /* 0x000fe40000010000 */
[----:B------:R-:W1:Y:S01]  /*83c0*/  MUFU.EX2 R180, R180 ;  /* 0x000000b400b47308 */ /* 0x000e620000000800 */
[----:B----4-:R-:W-:Y:S01]  /*83d0*/  F2FP.BF16.F32.PACK_AB R14, R57, R58 ;  /* 0x0000003a390e723e */ /* 0x010fe200000010ff */
[----:B------:R-:W-:Y:S01]  /*83e0*/  FADD.FTZ R127, R127, R122 ;  /* 0x0000007a7f7f7221 */ /* 0x000fe20000010000 */
[----:B------:R-:W-:-:S03]  /*83f0*/  FADD.FTZ R58, R58, R59 ;  /* 0x0000003b3a3a7221 */ /* 0x000fc60000010000 */
[----:B------:R-:W-:Y:S01]  /*8400*/  FADD.FTZ R128, R128, R127 ;  /* 0x0000007f80807221 */ /* 0x000fe20000010000 */
[----:B------:R-:W-:Y:S01]  /*8410*/  FADD.FTZ R179, R57, R58 ;  /* 0x0000003a39b37221 */ /* 0x000fe20000010000 */
[----:B------:R-:W-:Y:S02]  /*8420*/  MUFU.EX2 R132, R132 ;  /* 0x0000008400847308 */ /* 0x000fe40000000800 */
[----:B------:R-:W-:-:S04]  /*8430*/  FADD.FTZ R139, R139, R128 ;  /* 0x000000808b8b7221 */ /* 0x000fc80000010000 */
[----:B------:R-:W-:Y:S02]  /*8440*/  FADD.FTZ R144, R144, R139 ;  /* 0x0000008b90907221 */ /* 0x000fe40000010000 */
[----:B------:R-:W4:Y:S01]  /*8450*/  MUFU.EX2 R183, R183 ;  /* 0x000000b700b77308 */ /* 0x000f220000000800 */
[----:B-1----:R-:W-:Y:S01]  /*8460*/  F2FP.BF16.F32.PACK_AB R26, R180, R143 ;  /* 0x0000008fb41a723e */ /* 0x002fe200000010ff */
[----:B------:R-:W-:-:S04]  /*8470*/  FADD.FTZ R144, R145, R144 ;  /* 0x0000009091907221 */ /* 0x000fc80000010000 */
[----:B------:R-:W-:Y:S02]  /*8480*/  FADD.FTZ R153, R153, R144 ;  /* 0x0000009099997221 */ /* 0x000fe40000010000 */
        /* <DEDUP_REMOVED lines=9> */
[----:B--2---:R-:W-:Y:S02]  /*8520*/  HMMA.16816.F32.BF16 R216, R24, R20, R216 ;  /* 0x0000001418d8723c */ /* 0x004fe400000418d8 */
[----:B------:R-:W-:-:S04]  /*8530*/  FADD.FTZ R170, R170, R155 ;  /* 0x0000009baaaa7221 */ /* 0x000fc80000010000 */
[----:B------:R-:W-:Y:S01]  /*8540*/  FADD.FTZ R143, R143, R170 ;  /* 0x000000aa8f8f7221 */ /* 0x000fe20000010000 */
[----:B------:R-:W-:Y:S01]  /*8550*/  HMMA.16816.F32.BF16 R212, R24, R22, R212 ;  /* 0x0000001618d4723c */ /* 0x000fe200000418d4 */
[----:B-1----:R-:W-:Y:S01]  /*8560*/  F2FP.BF16.F32.PACK_AB R15, R181, R28 ;  /* 0x0000001cb50f723e */ /* 0x002fe200000010ff */
[----:B------:R-:W-:Y:S01]  /*8570*/  FADD.FTZ R28, R28, R37 ;  /* 0x000000251c1c7221 */ /* 0x000fe20000010000 */
[----:B------:R-:W-:-:S03]  /*8580*/  FADD.FTZ R180, R180, R143 ;  /* 0x0000008fb4b47221 */ /* 0x000fc60000010000 */
[----:B---3--:R-:W-:Y:S01]  /*8590*/  HMMA.16816.F32.BF16 R208, R24, R16, R208 ;  /* 0x0000001018d0723c */ /* 0x008fe200000418d0 */
[----:B------:R-:W-:-:S05]  /*85a0*/  FADD.FTZ R181, R181, R28 ;  /* 0x0000001cb5b57221 */ /* 0x000fca0000010000 */
        /* <DEDUP_REMOVED lines=8> */
[----:B------:R-:W-:Y:S01]  /*8630*/  UIADD3 UR13, UR22, -0x2, URZ ;  /* 0xfffffffe160d7890 */ /* 0x000fe2000fffe03f */
[----:B------:R-:W-:Y:S01]  /*8640*/  ISETP.GE.AND P1, PT, R236, UR4, PT ;  /* 0x00000004ec007c0c */ /* 0x000fe2000bf26270 */
[----:B------:R-:W-:-:S04]  /*8650*/  DEPBAR.LE SB0, 0x0 ;  /* 0x000080000000791a */ /* 0x000fc80000000000 */
[----:B------:R-:W-:Y:S01]  /*8660*/  USHF.R.S32.HI UR5, URZ, 0x1f, UR13 ;  /* 0x0000001f3f057899 */ /* 0x000fe2000801140d */
[----:B------:R-:W-:Y:S01]  /*8670*/  IMAD.U32 R25, RZ, RZ, UR13 ;  /* 0x0000000dff197e24 */ /* 0x000fe2000f8e00ff */
[----:B------:R-:W-:Y:S01]  /*8680*/  UIMAD UR4, UR28, UR13, URZ ;  /* 0x0000000d1c0472a4 */ /* 0x000fe2000f8e023f */
[----:B------:R-:W-:Y:S01]  /*8690*/  BAR.SYNC.DEFER_BLOCKING 0x0 ;  /* 0x0000000000007b1d */ /* 0x000fe20000010000 */
[----:B------:R-:W-:Y:S02]  /*86a0*/  IMAD.U32 R21, RZ, RZ, UR8 ;  /* 0x00000008ff157e24 */ /* 0x000fe4000f8e00ff */
[----:B------:R-:W-:Y:S01]  /*86b0*/  UIMAD UR4, UR5, UR29, UR4 ;  /* 0x0000001d050472a4 */ /* 0x000fe2000f8e0204 */
[----:B------:R-:W-:-:S04]  /*86c0*/  IMAD.WIDE.U32 R24, R25, UR29, R10 ;  /* 0x0000001d19187c25 */ /* 0x000fc8000f8e000a */
[----:B------:R-:W1:Y:S01]  /*86d0*/  @!P1 LDC.64 R18, c[0x0][0x220] ;  /* 0x00008800ff129b82 */ /* 0x000e620000000a00 */
[----:B------:R-:W-:Y:S01]  /*86e0*/  VOTEU.ALL UP0, P1 ;  /* 0x00000000003f7886 */ /* 0x000fe20000800000 */
[----:B------:R-:W-:Y:S01]  /*86f0*/  IMAD.U32 R23, RZ, RZ, UR8 ;  /* 0x00000008ff177e24 */ /* 0x000fe2000f8e00ff */
[----:B------:R-:W-:Y:S01]  /*8700*/  @!P1 LEA R21, P0, R21, R24, 0x6 ;  /* 0x0000001815159211 */ /* 0x000fe200078030ff */
[----:B------:R-:W-:Y:S02]  /*8710*/  IMAD.U32 R22, RZ, RZ, UR9 ;  /* 0x00000009ff167e24 */ /* 0x000fe4000f8e00ff */
[----:B------:R-:W-:Y:S01]  /*8720*/  VIADD R25, R25, UR4 ;  /* 0x0000000419197c36 */ /* 0x000fe20008000000 */
[----:B------:R-:W-:Y:S01]  /*8730*/  @!UP0 UIMAD UR4, UR9, 0x60, URZ ;  /* 0x00000060090488a4 */ /* 0x000fe2000f8e023f */
[----:B------:R-:W2:Y:S01]  /*8740*/  @!P1 LDC.64 R16, c[0x0][0x220] ;  /* 0x00008800ff109b82 */ /* 0x000ea20000000a00 */
[----:B------:R-:W-:Y:S01]  /*8750*/  IMAD.U32 R0, RZ, RZ, UR8 ;  /* 0x00000008ff007e24 */ /* 0x000fe2000f8e00ff */
[----:B------:R-:W-:Y:S01]  /*8760*/  UISETP.GE.AND UP0, UPT, UR22, 0x3, UPT ;  /* 0x000000031600788c */ /* 0x000fe2000bf06270 */
[----:B------:R-:W-:-:S02]  /*8770*/  @!P1 LEA.HI.X R22, R23, R25, R22, 0x6, P0 ;  /* 0x0000001917169211 */ /* 0x000fc400000f3416 */
[----:B------:R-:W-:Y:S01]  /*8780*/  @!P1 IADD3 R20, P0, R24, UR30, RZ ;  /* 0x0000001e18149c10 */ /* 0x000fe2000ff1e0ff */
[----:B------:R-:W-:Y:S02]  /*8790*/  @!P1 IMAD.WIDE.U32 R28, R0, 0x60, R24 ;  /* 0x00000060001c9825 */ /* 0x000fe400078e0018 */
[----:B------:R-:W3:Y:S02]  /*87a0*/  @!P1 LDC.64 R14, c[0x0][0x220] ;  /* 0x00008800ff0e9b82 */ /* 0x000ee40000000a00 */
[----:B------:R-:W-:Y:S01]  /*87b0*/  @!P1 VIADD R0, R29, UR4 ;  /* 0x000000041d009c36 */ /* 0x000fe20008000000 */
[----:B------:R-:W-:Y:S04]  /*87c0*/  @P1 STS [R229+0x4000], RZ ;  /* 0x004000ffe5001388 */ /* 0x000fe80000000800 */
[----:B------:R-:W-:Y:S01]  /*87d0*/  @P1 STS [R229+0x4004], RZ ;  /* 0x004004ffe5001388 */ /* 0x000fe20000000800 */
[----:B------:R-:W4:Y:S01]  /*87e0*/  @!P1 LDC.64 R12, c[0x0][0x220] ;  /* 0x00008800ff0c9b82 */ /* 0x000f220000000a00 */
[----:B-1----:R-:W-:-:S02]  /*87f0*/  @!P1 LEA R26, P3, R24, R18, 0x1 ;  /* 0x00000012181a9211 */ /* 0x002fc400078608ff */
[----:B------:R-:W-:Y:S01]  /*8800*/  @!P1 IADD3.X R18, R25, UR27, RZ, P0, !PT ;  /* 0x0000001b19129c10 */ /* 0x000fe200087fe4ff */
[----:B------:R-:W-:Y:S01]  /*8810*/  @P1 STS.64 [R229+0x4008], RZ ;  /* 0x004008ffe5001388 */ /* 0x000fe20000000a00 */
        /* <DEDUP_REMOVED lines=26> */
[----:B------:R-:W-:Y:S04]  /*89c0*/  LDSM.16.M88.4 R112, [R159+0x1000] ;  /* 0x001000009f70783b */ /* 0x000fe80000000200 */
[----:B------:R-:W3:Y:S04]  /*89d0*/  LDSM.16.M88.4 R56, [R158+0x2800] ;  /* 0x002800009e38783b */ /* 0x000ee80000000200 */
[----:B------:R-:W-:Y:S04]  /*89e0*/  LDSM.16.M88.4 R92, [R157+0x1000] ;  /* 0x001000009d5c783b */ /* 0x000fe80000000200 */
[----:B------:R-:W-:Y:S04]  /*89f0*/  LDSM.16.M88.4 R132, [R156+0x800] ;  /* 0x000800009c84783b */ /* 0x000fe80000000200 */
[----:B------:R-:W4:Y:S04]  /*8a00*/  LDSM.16.M88.4 R28, [R159] ;  /* 0x000000009f1c783b */ /* 0x000f280000000200 */
[----:B------:R-:W2:Y:S04]  /*8a10*/  LDSM.16.M88.4 R32, [R158+0x2c00] ;  /* 0x002c00009e20783b */ /* 0x000ea80000000200 */
[----:B------:R-:W5:Y:S04]  /*8a20*/  LDSM.16.M88.4 R124, [R158+0x3000] ;  /* 0x003000009e7c783b */ /* 0x000f680000000200 */
[----:B------:R-:W5:Y:S04]  /*8a30*/  LDSM.16.M88.4 R96, [R157] ;  /* 0x000000009d60783b */ /* 0x000f680000000200 */
[----:B-1----:R-:W1:Y:S04]  /*8a40*/  LDSM.16.M88.4 R24, [R156+0xc00] ;  /* 0x000c00009c18783b */ /* 0x002e680000000200 */
[----:B------:R-:W1:Y:S04]  /*8a50*/  LDSM.16.M88.4 R120, [R156+0x1000] ;  /* 0x001000009c78783b */ /* 0x000e680000000200 */
[----:B------:R-:W-:Y:S01]  /*8a60*/  LDSM.16.M88.4 R44, [R156] ;  /* 0x000000009c2c783b */ /* 0x000fe20000000200 */
[-C--:B---3--:R-:W-:Y:S03]  /*8a70*/  HMMA.16816.F32.BF16 R12, R112, R58.reuse, RZ ;  /* 0x0000003a700c723c */ /* 0x088fe600000418ff */
[----:B------:R-:W-:Y:S04]  /*8a80*/  LDSM.16.M88.4 R68, [R158+0x2400] ;  /* 0x002400009e44783b */ /* 0x000fe80000000200 */
[----:B------:R-:W-:Y:S04]  /*8a90*/  LDSM.16.M88.4 R108, [R158+0x3400] ;  /* 0x003400009e6c783b */ /* 0x000fe80000000200 */
[----:B------:R-:W-:Y:S01]  /*8aa0*/  LDSM.16.M88.4 R104, [R158+0x3800] ;  /* 0x003800009e68783b */ /* 0x000fe20000000200 */
[C---:B----4-:R-:W-:Y:S03]  /*8ab0*/  HMMA.16816.F32.BF16 R20, R28.reuse, R58, RZ ;  /* 0x0000003a1c14723c */ /* 0x050fe600000418ff */
[----:B------:R-:W-:Y:S04]  /*8ac0*/  LDSM.16.M88.4 R100, [R158+0x3c00] ;  /* 0x003c00009e64783b */ /* 0x000fe80000000200 */
[----:B------:R-:W-:Y:S01]  /*8ad0*/  LDSM.16.M88.4 R88, [R156+0x400] ;  /* 0x000400009c58783b */ /* 0x000fe20000000200 */
[----:B--2---:R-:W-:Y:S03]  /*8ae0*/  HMMA.16816.F32.BF16 R16, R28, R32, RZ ;  /* 0x000000201c10723c */ /* 0x004fe600000418ff */
[----:B------:R-:W-:Y:S03]  /*8af0*/  LDSM.16.M88.4 R84, [R156+0x1400] ;  /* 0x001400009c54783b */ /* 0x000fe60000000200 */
[----:B------:R-:W-:Y:S01]  /*8b00*/  HMMA.16816.F32.BF16 R12, R92, R134, R12 ;  /* 0x000000865c0c723c */ /* 0x000fe2000004180c */
[----:B------:R-:W-:Y:S04]  /*8b10*/  LDSM.16.M88.4 R116, [R156+0x1c00] ;  /* 0x001c00009c74783b */ /* 0x000fe80000000200 */
[----:B------:R-:W0:Y:S01]  /*8b20*/  LDGDEPBAR ;  /* 0x00000000000079af */ /* 0x000e220000000000 */
[----:B-----5:R-:W-:Y:S06]  /*8b30*/  HMMA.16816.F32.BF16 R80, R112, R124, RZ ;  /* 0x0000007c7050723c */ /* 0x020fec00000418ff */
[C---:B------:R-:W-:Y:S06]  /*8b40*/  HMMA.16816.F32.BF16 R20, R96.reuse, R134, R20 ;  /* 0x000000866014723c */ /* 0x040fec0000041814 */
[----:B-1----:R-:W-:Y:S06]  /*8b50*/  HMMA.16816.F32.BF16 R16, R96, R24, R16 ;  /* 0x000000186010723c */ /* 0x002fec0000041810 */
[----:B------:R-:W-:Y:S01]  /*8b60*/  FMUL.FTZ R13, R13, UR7 ;  /* 0x000000070d0d7c20 */ /* 0x000fe20008410000 */
[----:B------:R-:W-:Y:S01]  /*8b70*/  FMUL.FTZ R0, R12, UR7 ;  /* 0x000000070c007c20 */ /* 0x000fe20008410000 */
[----:B------:R-:W-:Y:S01]  /*8b80*/  FMUL.FTZ R128, R14, UR7 ;  /* 0x000000070e807c20 */ /* 0x000fe20008410000 */
[----:B------:R-:W-:Y:S01]  /*8b90*/  FMUL.FTZ R136, R15, UR7 ;  /* 0x000000070f887c20 */ /* 0x000fe20008410000 */
[----:B------:R1:W-:Y:S01]  /*8ba0*/  MUFU.TANH R131, R13 ;  /* 0x0000000d00837308 */ /* 0x0003e20000002400 */
[C---:B------:R-:W-:Y:S06]  /*8bb0*/  HMMA.16816.F32.BF16 R48, R112.reuse, R32, RZ ;  /* 0x000000207030723c */ /* 0x040fec00000418ff */
[-C--:B------:R-:W-:Y:S01]  /*8bc0*/  HMMA.16816.F32.BF16 R40, R112, R34.reuse, RZ ;  /* 0x000000227028723c */ /* 0x080fe200000418ff */
[----:B------:R-:W-:Y:S01]  /*8bd0*/  FMUL.FTZ R20, R20, UR7 ;  /* 0x0000000714147c20 */ /* 0x000fe20008410000 */
[----:B------:R-:W-:Y:S01]  /*8be0*/  FMUL.FTZ R21, R21, UR7 ;  /* 0x0000000715157c20 */ /* 0x000fe20008410000 */
[----:B------:R-:W-:Y:S01]  /*8bf0*/  FMUL.FTZ R22, R22, UR7 ;  /* 0x0000000716167c20 */ /* 0x000fe20008410000 */
[----:B------:R-:W-:Y:S01]  /*8c00*/  FMUL.FTZ R23, R23, UR7 ;  /* 0x0000000717177c20 */ /* 0x000fe20008410000 */
[----:B------:R-:W-:Y:S01]  /*8c10*/  MUFU.TANH R134, R20 ;  /* 0x0000001400867308 */ /* 0x000fe20000002400 */
[C---:B------:R-:W-:Y:S01]  /*8c20*/  HMMA.16816.F32.BF16 R32, R28.reuse, R34, RZ ;  /* 0x000000221c20723c */ /* 0x040fe200000418ff */
[----:B------:R-:W-:Y:S01]  /*8c30*/  FMUL.FTZ R16, R16, UR7 ;  /* 0x0000000710107c20 */ /* 0x000fe20008410000 */
[----:B------:R-:W-:Y:S01]  /*8c40*/  FMUL.FTZ R17, R17, UR7 ;  /* 0x0000000711117c20 */ /* 0x000fe20008410000 */
[----:B------:R-:W-:Y:S01]  /*8c50*/  FMUL.FTZ R141, R18, UR7 ;  /* 0x00000007128d7c20 */ /* 0x000fe20008410000 */
[----:B-1----:R-:W1:Y:S02]  /*8c60*/  LDSM.16.M88.4 R12, [R158+0x2000] ;  /* 0x002000009e0c783b */ /* 0x002e640000000200 */
[----:B------:R-:W-:Y:S01]  /*8c70*/  HMMA.16816.F32.BF16 R36, R28, R124, RZ ;  /* 0x0000007c1c24723c */ /* 0x000fe200000418ff */
[----:B------:R-:W-:Y:S05]  /*8c80*/  MUFU.TANH R137, R21 ;  /* 0x0000001500897308 */ /* 0x000fea0000002400 */
[C---:B------:R-:W-:Y:S03]  /*8c90*/  HMMA.16816.F32.BF16 R80, R92.reuse, R120, R80 ;  /* 0x000000785c50723c */ /* 0x040fe60000041850 */
[----:B------:R-:W-:Y:S03]  /*8ca0*/  MUFU.TANH R135, R22 ;  /* 0x0000001600877308 */ /* 0x000fe60000002400 */
[C---:B------:R-:W-:Y:S05]  /*8cb0*/  HMMA.16816.F32.BF16 R48, R92.reuse, R24, R48 ;  /* 0x000000185c30723c */ /* 0x040fea0000041830 */
[----:B------:R2:W-:Y:S01]  /*8cc0*/  MUFU.TANH R138, R23 ;  /* 0x00000017008a7308 */ /* 0x0005e20000002400 */
[-C--:B------:R-:W-:Y:S06]  /*8cd0*/  HMMA.16816.F32.BF16 R40, R92, R26.reuse, R40 ;  /* 0x0000001a5c28723c */ /* 0x080fec0000041828 */
[C---:B------:R-:W-:Y:S01]  /*8ce0*/  HMMA.16816.F32.BF16 R32, R96.reuse, R26, R32 ;  /* 0x0000001a6020723c */ /* 0x040fe20000041820 */
[----:B------:R-:W3:Y:S05]  /*8cf0*/  MUFU.TANH R139, R16 ;  /* 0x00000010008b7308 */ /* 0x000eea0000002400 */
[----:B------:R-:W-:Y:S01]  /*8d00*/  HMMA.16816.F32.BF16 R36, R96, R120, R36 ;  /* 0x000000786024723c */ /* 0x000fe20000041824 */
[----:B------:R-:W-:Y:S01]  /*8d10*/  FMUL.FTZ R164, R80, UR7 ;  /* 0x0000000750a47c20 */ /* 0x000fe20008410000 */
[----:B------:R-:W-:Y:S01]  /*8d20*/  FMUL.FTZ R162, R81, UR7 ;  /* 0x0000000751a27c20 */ /* 0x000fe20008410000 */
[----:B------:R4:W-:Y:S01]  /*8d30*/  MUFU.TANH R140, R17 ;  /* 0x00000011008c7308 */ /* 0x0009e20000002400 */
[----:B------:R-:W-:Y:S01]  /*8d40*/  FMUL.FTZ R166, R82, UR7 ;  /* 0x0000000752a67c20 */ /* 0x000fe20008410000 */
[----:B------:R-:W-:Y:S01]  /*8d50*/  FMUL.FTZ R168, R83, UR7 ;  /* 0x0000000753a87c20 */ /* 0x000fe20008410000 */
[----:B------:R-:W-:Y:S01]  /*8d60*/  FMUL.FTZ R48, R48, UR7 ;  /* 0x0000000730307c20 */ /* 0x000fe20008410000 */
[----:B------:R-:W-:Y:S01]  /*8d70*/  FMUL.FTZ R120, R19, UR7 ;  /* 0x0000000713787c20 */ /* 0x000fe20008410000 */
[-C--:B-1----:R-:W-:Y:S01]  /*8d80*/  HMMA.16816.F32.BF16 R24, R28, R12.reuse, RZ ;  /* 0x0000000c1c18723c */ /* 0x082fe200000418ff */
[----:B------:R-:W1:Y:S01]  /*8d90*/  LDSM.16.M88.4 R80, [R156+0x1800] ;  /* 0x001800009c50783b */ /* 0x000e620000000200 */
[----:B------:R-:W-:Y:S01]  /*8da0*/  FMUL.FTZ R49, R49, UR7 ;  /* 0x0000000731317c20 */ /* 0x000fe20008410000 */
[----:B------:R-:W-:Y:S01]  /*8db0*/  FMUL.FTZ R50, R50, UR7 ;  /* 0x0000000732327c20 */ /* 0x000fe20008410000 */
[----:B------:R-:W-:Y:S01]  /*8dc0*/  FMUL.FTZ R51, R51, UR7 ;  /* 0x0000000733337c20 */ /* 0x000fe20008410000 */
[----:B------:R-:W-:Y:S01]  /*8dd0*/  FMUL.FTZ R40, R40, UR7 ;  /* 0x0000000728287c20 */ /* 0x000fe20008410000 */
[C---:B--2---:R-:W-:Y:S01]  /*8de0*/  HMMA.16816.F32.BF16 R20, R112.reuse, R12, RZ ;  /* 0x0000000c7014723c */ /* 0x044fe200000418ff */
[----:B------:R-:W-:Y:S01]  /*8df0*/  FMUL.FTZ R41, R41, UR7 ;  /* 0x0000000729297c20 */ /* 0x000fe20008410000 */
[----:B------:R-:W-:Y:S01]  /*8e00*/  FMUL.FTZ R42, R42, UR7 ;  /* 0x000000072a2a7c20 */ /* 0x000fe20008410000 */
[----:B------:R-:W-:Y:S01]  /*8e10*/  FMUL.FTZ R43, R43, UR7 ;  /* 0x000000072b2b7c20 */ /* 0x000fe20008410000 */
[----:B------:R-:W-:Y:S01]  /*8e20*/  FMUL.FTZ R32, R32, UR7 ;  /* 0x0000000720207c20 */ /* 0x000fe20008410000 */
[----:B------:R-:W-:Y:S01]  /*8e30*/  FMUL.FTZ R33, R33, UR7 ;  /* 0x0000000721217c20 */ /* 0x000fe20008410000 */
[-C--:B----4-:R-:W-:Y:S01]  /*8e40*/  HMMA.16816.F32.BF16 R16, R112, R14.reuse, RZ ;  /* 0x0000000e7010723c */ /* 0x090fe200000418ff */
[----:B------:R-:W-:Y:S01]  /*8e50*/  FMUL.FTZ R34, R34, UR7 ;  /* 0x0000000722227c20 */ /* 0x000fe20008410000 */
[----:B------:R-:W-:Y:S01]  /*8e60*/  FMUL.FTZ R35, R35, UR7 ;  /* 0x0000000723237c20 */ /* 0x000fe20008410000 */
[----:B------:R-:W-:Y:S01]  /*8e70*/  MUFU.TANH R121, R48 ;  /* 0x0000003000797308 */ /* 0x000fe20000002400 */
[----:B------:R-:W-:Y:S01]  /*8e80*/  FMUL.FTZ R36, R36, UR7 ;  /* 0x0000000724247c20 */ /* 0x000fe20008410000 */
[----:B------:R-:W-:Y:S01]  /*8e90*/  FMUL.FTZ R37, R37, UR7 ;  /* 0x0000000725257c20 */ /* 0x000fe20008410000 */
[----:B------:R-:W-:Y:S01]  /*8ea0*/  HMMA.16816.F32.BF16 R12, R28, R14, RZ ;  /* 0x0000000e1c0c723c */ /* 0x000fe200000418ff */
[----:B------:R-:W-:Y:S01]  /*8eb0*/  FMUL.FTZ R161, R38, UR7 ;  /* 0x0000000726a17c20 */ /* 0x000fe20008410000 */
[----:B------:R-:W-:Y:S01]  /*8ec0*/  FMUL.FTZ R160, R39, UR7 ;  /* 0x0000000727a07c20 */ /* 0x000fe20008410000 */
[----:B------:R-:W-:-:S04]  /*8ed0*/  DEPBAR.LE SB0, 0x0 ;  /* 0x000080000000791a */ /* 0x000fc80000000000 */
[----:B------:R-:W-:Y:S01]  /*8ee0*/  MUFU.TANH R142, R49 ;  /* 0x00000031008e7308 */ /* 0x000fe20000002400 */
[-C--:B------:R-:W-:Y:S06]  /*8ef0*/  HMMA.16816.F32.BF16 R24, R96, R44.reuse, R24 ;  /* 0x0000002c6018723c */ /* 0x080fec0000041818 */
[C---:B------:R-:W-:Y:S01]  /*8f00*/  HMMA.16816.F32.BF16 R20, R92.reuse, R44, R20 ;  /* 0x0000002c5c14723c */ /* 0x040fe20000041814 */
[----:B------:R-:W-:Y:S05]  /*8f10*/  MUFU.TANH R143, R50 ;  /* 0x00000032008f7308 */ /* 0x000fea0000002400 */
[-C--:B------:R-:W-:Y:S03]  /*8f20*/  HMMA.16816.F32.BF16 R16, R92, R46.reuse, R16 ;  /* 0x0000002e5c10723c */ /* 0x080fe60000041810 */
[----:B------:R2:W-:Y:S03]  /*8f30*/  MUFU.TANH R144, R51 ;  /* 0x0000003300907308 */ /* 0x0005e60000002400 */
[----:B------:R-:W-:Y:S05]  /*8f40*/  HMMA.16816.F32.BF16 R12, R96, R46, R12 ;  /* 0x0000002e600c723c */ /* 0x000fea000004180c */
[----:B------:R-:W-:Y:S01]  /*8f50*/  MUFU.TANH R146, R40 ;  /* 0x0000002800927308 */ /* 0x000fe20000002400 */
[----:B------:R-:W-:Y:S01]  /*8f60*/  HMMA.16816.F32.BF16 R60, R28, R56, RZ ;  /* 0x000000381c3c723c */ /* 0x000fe200000418ff */
[----:B------:R-:W-:Y:S01]  /*8f70*/  FMUL.FTZ R165, R24, UR7 ;  /* 0x0000000718a57c20 */ /* 0x000fe20008410000 */
[----:B------:R-:W-:Y:S01]  /*8f80*/  FMUL.FTZ R169, R25, UR7 ;  /* 0x0000000719a97c20 */ /* 0x000fe20008410000 */
[----:B------:R-:W-:Y:S01]  /*8f90*/  FMUL.FTZ R24, R26, UR7 ;  /* 0x000000071a187c20 */ /* 0x000fe20008410000 */
[----:B------:R-:W-:-:S02]  /*8fa0*/  FMUL.FTZ R27, R27, UR7 ;  /* 0x000000071b1b7c20 */ /* 0x000fc40008410000 */
[C---:B------:R-:W-:Y:S01]  /*8fb0*/  HMMA.16816.F32.BF16 R76, R28.reuse, R68, RZ ;  /* 0x000000441c4c723c */ /* 0x040fe200000418ff */
        /* <DEDUP_REMOVED lines=10> */
[C---:B------:R-:W-:Y:S05]  /*9060*/  HMMA.16816.F32.BF16 R52, R28.reuse, R126, RZ ;  /* 0x0000007e1c34723c */ /* 0x040fea00000418ff */
[----:B------:R4:W-:Y:S01]  /*9070*/  MUFU.TANH R147, R43 ;  /* 0x0000002b00937308 */ /* 0x0009e20000002400 */
[C---:B--2---:R-:W-:Y:S06]  /*9080*/  HMMA.16816.F32.BF16 R48, R28.reuse, R108, RZ ;  /* 0x0000006c1c30723c */ /* 0x044fec00000418ff */
[----:B------:R-:W-:Y:S01]  /*9090*/  HMMA.16816.F32.BF16 R44, R28, R110, RZ ;  /* 0x0000006e1c2c723c */ /* 0x000fe200000418ff */
[----:B------:R-:W-:Y:S05]  /*90a0*/  MUFU.TANH R152, R32 ;  /* 0x0000002000987308 */ /* 0x000fea0000002400 */
[----:B------:R-:W-:Y:S03]  /*90b0*/  HMMA.16816.F32.BF16 R72, R112, R68, RZ ;  /* 0x000000447048723c */ /* 0x000fe600000418ff */
[----:B------:R-:W-:Y:S03]  /*90c0*/  MUFU.TANH R150, R33 ;  /* 0x0000002100967308 */ /* 0x000fe60000002400 */
[----:B----4-:R-:W-:Y:S05]  /*90d0*/  HMMA.16816.F32.BF16 R40, R28, R104, RZ ;  /* 0x000000681c28723c */ /* 0x010fea00000418ff */
[----:B------:R-:W-:Y:S01]  /*90e0*/  MUFU.TANH R153, R34 ;  /* 0x0000002200997308 */ /* 0x000fe20000002400 */
[----:B------:R-:W-:Y:S06]  /*90f0*/  HMMA.16816.F32.BF16 R68, R112, R70, RZ ;  /* 0x000000467044723c */ /* 0x000fec00000418ff */
[C---:B------:R-:W-:Y:S01]  /*9100*/  HMMA.16816.F32.BF16 R76, R96.reuse, R88, R76 ;  /* 0x00000058604c723c */ /* 0x040fe2000004184c */
[----:B------:R2:W-:Y:S05]  /*9110*/  MUFU.TANH R151, R35 ;  /* 0x0000002300977308 */ /* 0x0005ea0000002400 */
[C---:B------:R-:W-:Y:S03]  /*9120*/  HMMA.16816.F32.BF16 R64, R96.reuse, R90, R64 ;  /* 0x0000005a6040723c */ /* 0x040fe60000041840 */
[----:B------:R-:W-:Y:S03]  /*9130*/  MUFU.TANH R155, R36 ;  /* 0x00000024009b7308 */ /* 0x000fe60000002400 */
[----:B------:R-:W-:Y:S05]  /*9140*/  HMMA.16816.F32.BF16 R60, R96, R132, R60 ;  /* 0x00000084603c723c */ /* 0x000fea000004183c */
[----:B------:R4:W-:Y:S01]  /*9150*/  MUFU.TANH R154, R37 ;  /* 0x00000025009a7308 */ /* 0x0009e20000002400 */
[----:B--2---:R-:W-:Y:S06]  /*9160*/  HMMA.16816.F32.BF16 R32, R28, R100, RZ ;  /* 0x000000641c20723c */ /* 0x004fec00000418ff */
[C---:B------:R-:W-:Y:S01]  /*9170*/  HMMA.16816.F32.BF16 R52, R96.reuse, R122, R52 ;  /* 0x0000007a6034723c */ /* 0x040fe20000041834 */
[----:B------:R-:W-:Y:S01]  /*9180*/  MUFU.TANH R172, R16 ;  /* 0x0000001000ac7308 */ /* 0x000fe20000002400 */
[----:B------:R-:W-:Y:S01]  /*9190*/  FMUL.FTZ R76, R76, UR7 ;  /* 0x000000074c4c7c20 */ /* 0x000fe20008410000 */
[----:B------:R-:W-:Y:S01]  /*91a0*/  FMUL.FTZ R78, R78, UR7 ;  /* 0x000000074e4e7c20 */ /* 0x000fe20008410000 */
[----:B------:R-:W-:Y:S01]  /*91b0*/  FMUL.FTZ R77, R77, UR7 ;  /* 0x000000074d4d7c20 */ /* 0x000fe20008410000 */
[----:B------:R-:W-:Y:S01]  /*91c0*/  FMUL.FTZ R79, R79, UR7 ;  /* 0x000000074f4f7c20 */ /* 0x000fe20008410000 */
[----:B------:R-:W-:Y:S01]  /*91d0*/  HMMA.16816.F32.BF16 R48, R96, R84, R48 ;  /* 0x000000546030723c */ /* 0x000fe20000041830 */
[----:B------:R-:W-:Y:S01]  /*91e0*/  FMUL.FTZ R178, R67, UR7 ;  /* 0x0000000743b27c20 */ /* 0x000fe20008410000 */
[----:B------:R-:W-:Y:S01]  /*91f0*/  FMUL.FTZ R184, R66, UR7 ;  /* 0x0000000742b87c20 */ /* 0x000fe20008410000 */
[----:B------:R-:W-:Y:S01]  /*9200*/  MUFU.TANH R173, R17 ;  /* 0x0000001100ad7308 */ /* 0x000fe20000002400 */
[----:B------:R-:W-:-:S02]  /*9210*/  FMUL.FTZ R185, R65, UR7 ;  /* 0x0000000741b97c20 */ /* 0x000fc40008410000 */
[C---:B----4-:R-:W-:Y:S01]  /*9220*/  HMMA.16816.F32.BF16 R36, R28.reuse, R106, RZ ;  /* 0x0000006a1c24723c */ /* 0x050fe200000418ff */
[----:B------:R-:W-:Y:S01]  /*9230*/  FMUL.FTZ R149, R60, UR7 ;  /* 0x000000073c957c20 */ /* 0x000fe20008410000 */
[----:B------:R-:W-:Y:S01]  /*9240*/  FMUL.FTZ R177, R61, UR7 ;  /* 0x000000073db17c20 */ /* 0x000fe20008410000 */
[----:B------:R-:W-:Y:S02]  /*9250*/  FMUL.FTZ R176, R62, UR7 ;  /* 0x000000073eb07c20 */ /* 0x000fe40008410000 */
[----:B------:R-:W-:Y:S01]  /*9260*/  MUFU.TANH R25, R20 ;  /* 0x0000001400197308 */ /* 0x000fe20000002400 */
[----:B------:R-:W-:Y:S06]  /*9270*/  HMMA.16816.F32.BF16 R28, R28, R102, RZ ;  /* 0x000000661c1c723c */ /* 0x000fec00000418ff */
[----:B-1----:R-:W-:Y:S01]  /*9280*/  HMMA.16816.F32.BF16 R40, R96, R80, R40 ;  /* 0x000000506028723c */ /* 0x002fe20000041828 */
[----:B------:R-:W-:Y:S01]  /*9290*/  MUFU.TANH R170, R21 ;  /* 0x0000001500aa7308 */ /* 0x000fe20000002400 */
[----:B------:R-:W-:Y:S01]  /*92a0*/  FMUL.FTZ R60, R55, UR7 ;  /* 0x00000007373c7c20 */ /* 0x000fe20008410000 */
[----:B------:R-:W-:-:S03]  /*92b0*/  FMUL.FTZ R62, R54, UR7 ;  /* 0x00000007363e7c20 */ /* 0x000fc60008410000 */
[C---:B------:R-:W-:Y:S03]  /*92c0*/  HMMA.16816.F32.BF16 R32, R96.reuse, R116, R32 ;  /* 0x000000746020723c */ /* 0x040fe60000041820 */
[----:B------:R-:W-:Y:S03]  /*92d0*/  MUFU.TANH R26, R22 ;  /* 0x00000016001a7308 */ /* 0x000fe60000002400 */
[C---:B------:R-:W-:Y:S05]  /*92e0*/  HMMA.16816.F32.BF16 R44, R96.reuse, R86, R44 ;  /* 0x00000056602c723c */ /* 0x040fea000004182c */
[----:B------:R-:W-:Y:S01]  /*92f0*/  MUFU.TANH R171, R23 ;  /* 0x0000001700ab7308 */ /* 0x000fe20000002400 */
[C---:B------:R-:W-:Y:S06]  /*9300*/  HMMA.16816.F32.BF16 R36, R96.reuse, R82, R36 ;  /* 0x000000526024723c */ /* 0x040fec0000041824 */
[----:B------:R-:W-:Y:S01]  /*9310*/  HMMA.16816.F32.BF16 R28, R96, R118, R28 ;  /* 0x00000076601c723c */ /* 0x000fe2000004181c */
[----:B------:R1:W-:Y:S05]  /*9320*/  MUFU.TANH R96, R18 ;  /* 0x0000001200607308 */ /* 0x0003ea0000002400 */
[C---:B------:R-:W-:Y:S01]  /*9330*/  HMMA.16816.F32.BF16 R72, R92.reuse, R88, R72 ;  /* 0x000000585c48723c */ /* 0x040fe20000041848 */
[----:B------:R-:W-:Y:S01]  /*9340*/  FMUL.FTZ R97, R14, UR7 ;  /* 0x000000070e617c20 */ /* 0x000fe20008410000 */
[----:B------:R-:W-:Y:S01]  /*9350*/  FMUL.FTZ R67, R32, UR7 ;  /* 0x0000000720437c20 */ /* 0x000fe20008410000 */
[----:B------:R-:W-:Y:S03]  /*9360*/  MUFU.TANH R136, R136 ;  /* 0x0000008800887308 */ /* 0x000fe60000002400 */
[----:B------:R-:W-:Y:S01]  /*9370*/  HMMA.16816.F32.BF16 R68, R92, R90, R68 ;  /* 0x0000005a5c44723c */ /* 0x000fe20000041844 */
[----:B------:R-:W-:Y:S01]  /*9380*/  FMUL.FTZ R88, R19, UR7 ;  /* 0x0000000713587c20 */ /* 0x000fe20008410000 */
[----:B------:R-:W-:Y:S01]  /*9390*/  FMUL.FTZ R89, R12, UR7 ;  /* 0x000000070c597c20 */ /* 0x000fe20008410000 */
[----:B------:R-:W-:-:S02]  /*93a0*/  FMUL.FTZ R55, R45, UR7 ;  /* 0x000000072d377c20 */ /* 0x000fc40008410000 */
[----:B------:R-:W2:Y:S01]  /*93b0*/  MUFU.TANH R141, R141 ;  /* 0x0000008d008d7308 */ /* 0x000ea20000002400 */
[C---:B-1----:R-:W-:Y:S01]  /*93c0*/  HMMA.16816.F32.BF16 R16, R112.reuse, R108, RZ ;  /* 0x0000006c7010723c */ /* 0x042fe200000418ff */
[----:B------:R-:W-:Y:S01]  /*93d0*/  FMUL.FTZ R90, R13, UR7 ;  /* 0x000000070d5a7c20 */ /* 0x000fe20008410000 */
[----:B------:R-:W-:Y:S01]  /*93e0*/  FMUL.FTZ R91, R15, UR7 ;  /* 0x000000070f5b7c20 */ /* 0x000fe20008410000 */
[----:B------:R-:W-:Y:S01]  /*93f0*/  FMUL.FTZ R37, R37, UR7 ;  /* 0x0000000725257c20 */ /* 0x000fe20008410000 */
[----:B------:R-:W-:Y:S02]  /*9400*/  FMUL.FTZ R36, R36, UR7 ;  /* 0x0000000724247c20 */ /* 0x000fe40008410000 */
[----:B------:R-:W-:Y:S01]  /*9410*/  HMMA.16816.F32.BF16 R12, R112, R104, RZ ;  /* 0x00000068700c723c */ /* 0x000fe200000418ff */
[----:B------:R-:W1:Y:S01]  /*9420*/  MUFU.TANH R120, R120 ;  /* 0x0000007800787308 */ /* 0x000e620000002400 */
[----:B------:R-:W-:Y:S01]  /*9430*/  FMUL.FTZ R29, R29, UR7 ;  /* 0x000000071d1d7c20 */ /* 0x000fe20008410000 */
[----:B------:R-:W-:-:S03]  /*9440*/  FMUL.FTZ R31, R31, UR7 ;  /* 0x000000071f1f7c20 */ /* 0x000fc60008410000 */
[C---:B------:R-:W-:Y:S01]  /*9450*/  HMMA.16816.F32.BF16 R20, R112.reuse, R100, RZ ;  /* 0x000000647014723c */ /* 0x040fe200000418ff */
[----:B------:R-:W-:Y:S01]  /*9460*/  FMUL.FTZ R73, R73, UR7 ;  /* 0x0000000749497c20 */ /* 0x000fe20008410000 */
[----:B------:R-:W-:Y:S01]  /*9470*/  FMUL.FTZ R104, R49, UR7 ;  /* 0x0000000731687c20 */ /* 0x000fe20008410000 */
[----:B------:R-:W4:Y:S01]  /*9480*/  MUFU.TANH R161, R161 ;  /* 0x000000a100a17308 */ /* 0x000f220000002400 */
[----:B------:R-:W-:Y:S02]  /*9490*/  FMUL.FTZ R74, R74, UR7 ;  /* 0x000000074a4a7c20 */ /* 0x000fe40008410000 */
[----:B------:R-:W-:Y:S01]  /*94a0*/  HMMA.16816.F32.BF16 R56, R112, R56, RZ ;  /* 0x000000387038723c */ /* 0x000fe200000418ff */
[----:B------:R-:W-:-:S04]  /*94b0*/  FMUL.FTZ R69, R69, UR7 ;  /* 0x0000000745457c20 */ /* 0x000fc80008410000 */
[----:B------:R-:W5:Y:S01]  /*94c0*/  MUFU.TANH R166, R166 ;  /* 0x000000a600a67308 */ /* 0x000f620000002400 */
[C---:B------:R-:W-:Y:S06]  /*94d0*/  HMMA.16816.F32.BF16 R124, R112.reuse, R126, RZ ;  /* 0x0000007e707c723c */ /* 0x040fec00000418ff */
[----:B------:R-:W-:Y:S01]  /*94e0*/  HMMA.16816.F32.BF16 R108, R112, R110, RZ ;  /* 0x0000006e706c723c */ /* 0x000fe200000418ff */
[----:B------:R-:W-:Y:S05]  /*94f0*/  MUFU.TANH R160, R160 ;  /* 0x000000a000a07308 */ /* 0x000fea0000002400 */
[C---:B------:R-:W-:Y:S03]  /*9500*/  HMMA.16816.F32.BF16 R16, R92.reuse, R84, R16 ;  /* 0x000000545c10723c */ /* 0x040fe60000041810 */
[----:B------:R-:W5:Y:S03]  /*9510*/  MUFU.TANH R164, R164 ;  /* 0x000000a400a47308 */ /* 0x000f660000002400 */
[C---:B------:R-:W-:Y:S01]  /*9520*/  HMMA.16816.F32.BF16 R12, R92.reuse, R80, R12 ;  /* 0x000000505c0c723c */ /* 0x040fe2000004180c */
[----:B------:R-:W-:Y:S01]  /*9530*/  FMUL.FTZ R84, R72, UR7 ;  /* 0x0000000748547c20 */ /* 0x000fe20008410000 */
[----:B------:R-:W-:Y:S01]  /*9540*/  FMUL.FTZ R72, R75, UR7 ;  /* 0x000000074b487c20 */ /* 0x000fe20008410000 */
[----:B------:R-:W-:Y:S01]  /*9550*/  FMUL.FTZ R75, R68, UR7 ;  /* 0x00000007444b7c20 */ /* 0x000fe20008410000 */
[----:B------:R-:W-:Y:S01]  /*9560*/  FMUL.FTZ R68, R70, UR7 ;  /* 0x0000000746447c20 */ /* 0x000fe20008410000 */
[----:B------:R-:W-:Y:S01]  /*9570*/  FMUL.FTZ R70, R51, UR7 ;  /* 0x0000000733467c20 */ /* 0x000fe20008410000 */
[C---:B------:R-:W-:Y:S01]  /*9580*/  HMMA.16816.F32.BF16 R20, R92.reuse, R116, R20 ;  /* 0x000000745c14723c */ /* 0x040fe20000041814 */
[----:B------:R-:W-:Y:S01]  /*9590*/  IMAD.U32 R51, RZ, RZ, UR13 ;  /* 0x0000000dff337e24 */ /* 0x000fe2000f8e00ff */
[----:B------:R3:W-:Y:S01]  /*95a0*/  MUFU.TANH R81, R73 ;  /* 0x0000004900517308 */ /* 0x0007e20000002400 */
[----:B------:R-:W-:Y:S01]  /*95b0*/  FMUL.FTZ R80, R50, UR7 ;  /* 0x0000000732507c20 */ /* 0x000fe20008410000 */
[----:B------:R-:W-:Y:S01]  /*95c0*/  FMUL.FTZ R85, R64, UR7 ;  /* 0x0000000740557c20 */ /* 0x000fe20008410000 */
[----:B------:R-:W-:Y:S01]  /*95d0*/  IMAD R51, R51, 0x80, R182 ;  /* 0x0000008033337824 */ /* 0x000fe200078e02b6 */
[----:B------:R-:W-:Y:S01]  /*95e0*/  HMMA.16816.F32.BF16 R56, R92, R132, R56 ;  /* 0x000000845c38723c */ /* 0x000fe20000041838 */
[----:B------:R-:W-:-:S03]  /*95f0*/  FMUL.FTZ R117, R41, UR7 ;  /* 0x0000000729757c20 */ /* 0x000fc60008410000 */
[----:B------:R-:W5:Y:S02]  /*9600*/  MUFU.TANH R162, R162 ;  /* 0x000000a200a27308 */ /* 0x000f640000002400 */
[C---:B------:R-:W-:Y:S01]  /*9610*/  HMMA.16816.F32.BF16 R124, R92.reuse, R122, R124 ;  /* 0x0000007a5c7c723c */ /* 0x040fe2000004187c */
[----:B------:R-:W-:Y:S01]  /*9620*/  FMUL.FTZ R100, R19, UR7 ;  /* 0x0000000713647c20 */ /* 0x000fe20008410000 */
[----:B------:R-:W-:Y:S02]  /*9630*/  VIADD R19, R51, 0x29 ;  /* 0x0000002933137836 */ /* 0x000fe40000000000 */
[----:B------:R-:W-:Y:S01]  /*9640*/  FMUL.FTZ R116, R17, UR7 ;  /* 0x0000000711747c20 */ /* 0x000fe20008410000 */
[----:B------:R-:W-:Y:S01]  /*9650*/  FMUL.FTZ R133, R63, UR7 ;  /* 0x000000073f857c20 */ /* 0x000fe20008410000 */
[----:B------:R-:W-:Y:S01]  /*9660*/  FMUL.FTZ R105, R18, UR7 ;  /* 0x0000000712697c20 */ /* 0x000fe20008410000 */
[----:B------:R-:W-:Y:S01]  /*9670*/  HMMA.16816.F32.BF16 R108, R92, R86, R108 ;  /* 0x000000565c6c723c */ /* 0x000fe2000004186c */
[----:B------:R-:W-:Y:S01]  /*9680*/  FMUL.FTZ R98, R12, UR7 ;  /* 0x000000070c627c20 */ /* 0x000fe20008410000 */
[----:B------:R-:W-:Y:S01]  /*9690*/  I2FP.F32.S32 R12, R19 ;  /* 0x00000013000c7245 */ /* 0x000fe20000201400 */
[----:B------:R-:W-:Y:S01]  /*96a0*/  FMUL.FTZ R123, R16, UR7 ;  /* 0x00000007107b7c20 */ /* 0x000fe20008410000 */
[C---:B------:R-:W-:Y:S01]  /*96b0*/  ISETP.GE.AND P2, PT, R19.reuse, R8, PT ;  /* 0x000000081300720c */ /* 0x040fe20003f46270 */
[----:B------:R-:W-:Y:S01]  /*96c0*/  FMUL.FTZ R101, R14, UR7 ;  /* 0x000000070e657c20 */ /* 0x000fe20008410000 */
[----:B------:R-:W-:Y:S01]  /*96d0*/  ISETP.GE.AND P3, PT, R19, R4, PT ;  /* 0x000000041300720c */ /* 0x000fe20003f66270 */
[----:B------:R-:W-:Y:S01]  /*96e0*/  FMUL.FTZ R86, R71, UR7 ;  /* 0x0000000747567c20 */ /* 0x000fe20008410000 */
[----:B------:R-:W-:Y:S01]  /*96f0*/  ISETP.GE.AND P5, PT, R19, R3, PT ;  /* 0x000000031300720c */ /* 0x000fe20003fa6270 */
[----:B------:R-:W-:Y:S01]  /*9700*/  FMUL.FTZ R63, R21, UR7 ;  /* 0x00000007153f7c20 */ /* 0x000fe20008410000 */
[----:B------:R-:W-:Y:S01]  /*9710*/  ISETP.GE.AND P6, PT, R19, R2, PT ;  /* 0x000000021300720c */ /* 0x000fe20003fc6270 */
[----:B------:R2:W-:Y:S01]  /*9720*/  MUFU.TANH R17, R86 ;  /* 0x0000005600117308 */ /* 0x0005e20000002400 */
        /* <DEDUP_REMOVED lines=8> */
[----:B------:R-:W-:Y:S01]  /*97b0*/  ISETP.GE.AND P4, PT, R21, R4, PT ;  /* 0x000000041500720c */ /* 0x000fe20003f86270 */
[----:B---3--:R-:W-:Y:S01]  /*97c0*/  FMUL.FTZ R73, R125, UR7 ;  /* 0x000000077d497c20 */ /* 0x008fe20008410000 */
[-C--:B------:R-:W-:Y:S01]  /*97d0*/  I2FP.F32.S32 R18, R21.reuse ;  /* 0x0000001500127245 */ /* 0x080fe20000201400 */
[----:B------:R-:W-:Y:S01]  /*97e0*/  FMUL.FTZ R125, R127, UR7 ;  /* 0x000000077f7d7c20 */ /* 0x000fe20008410000 */
[-C--:B------:R-:W-:Y:S01]  /*97f0*/  I2FP.F32.S32 R14, R21.reuse ;  /* 0x00000015000e7245 */ /* 0x080fe20000201400 */
[----:B------:R-:W-:Y:S01]  /*9800*/  FMUL.FTZ R127, R53, UR7 ;  /* 0x00000007357f7c20 */ /* 0x000fe20008410000 */
[----:B------:R-:W-:Y:S01]  /*9810*/  I2FP.F32.S32 R16, R21 ;  /* 0x0000001500107245 */ /* 0x000fe20000201400 */
[----:B------:R-:W-:Y:S01]  /*9820*/  FMUL.FTZ R56, R126, UR7 ;  /* 0x000000077e387c20 */ /* 0x000fe20008410000 */
[----:B--2---:R-:W-:Y:S01]  /*9830*/  FMUL.FTZ R86, R23, UR7 ;  /* 0x0000000717567c20 */ /* 0x004fe20008410000 */
[-C--:B------:R-:W-:Y:S01]  /*9840*/  I2FP.F32.S32 R23, R19.reuse ;  /* 0x0000001300177245 */ /* 0x080fe20000201400 */
[----:B------:R-:W-:Y:S01]  /*9850*/  FMUL.FTZ R53, R46, UR7 ;  /* 0x000000072e357c20 */ /* 0x000fe20008410000 */
[----:B------:R-:W-:Y:S01]  /*9860*/  I2FP.F32.S32 R19, R19 ;  /* 0x0000001300137245 */ /* 0x000fe20000201400 */
[----:B------:R-:W-:Y:S01]  /*9870*/  FMUL.FTZ R126, R48, UR7 ;  /* 0x00000007307e7c20 */ /* 0x000fe20008410000 */
[----:B------:R-:W-:Y:S01]  /*9880*/  FFMA.FTZ R35, R18, UR6, R139 ;  /* 0x0000000612237c23 */ /* 0x000fe2000801008b */
[----:B------:R-:W-:Y:S01]  /*9890*/  FFMA.FTZ R32, R23, UR6, R138 ;  /* 0x0000000617207c23 */ /* 0x000fe2000801008a */
[----:B------:R-:W-:Y:S01]  /*98a0*/  FFMA.FTZ R46, R14, UR6, R141 ;  /* 0x000000060e2e7c23 */ /* 0x000fe2000801008d */
[----:B-1----:R-:W-:Y:S01]  /*98b0*/  FMUL.FTZ R69, R33, UR7 ;  /* 0x0000000721457c20 */ /* 0x002fe20008410000 */
[----:B------:R-:W-:Y:S01]  /*98c0*/  FFMA.FTZ R33, R12, UR6, R137 ;  /* 0x000000060c217c23 */ /* 0x000fe20008010089 */
[----:B------:R-:W-:Y:S01]  /*98d0*/  FFMA.FTZ R136, R19, UR6, R136 ;  /* 0x0000000613887c23 */ /* 0x000fe20008010088 */
[----:B------:R-:W-:Y:S01]  /*98e0*/  VIADD R19, R51, 0x31 ;  /* 0x0000003133137836 */ /* 0x000fe20000000000 */
[----:B------:R-:W-:Y:S01]  /*98f0*/  FSEL R32, R32, -INF , !P3 ;  /* 0xff80000020207808 */ /* 0x000fe20005800000 */
[----:B------:R-:W-:Y:S01]  /*9900*/  FFMA.FTZ R12, R23, UR6, R131 ;  /* 0x00000006170c7c23 */ /* 0x000fe20008010083 */
[----:B------:R-:W-:Y:S01]  /*9910*/  FSEL R33, R33, -INF , !P2 ;  /* 0xff80000021217808 */ /* 0x000fe20005000000 */
[----:B------:R-:W-:Y:S01]  /*9920*/  FFMA.FTZ R223, R16, UR6, R143 ;  /* 0x0000000610df7c23 */ /* 0x000fe2000801008f */
[C---:B------:R-:W-:Y:S01]  /*9930*/  ISETP.GE.AND P2, PT, R21.reuse, R3, PT ;  /* 0x000000031500720c */ /* 0x040fe20003f46270 */
[----:B------:R1:W-:Y:S01]  /*9940*/  MUFU.TANH R22, R149 ;  /* 0x0000009500167308 */ /* 0x0003e20000002400 */
[----:B------:R-:W-:Y:S01]  /*9950*/  ISETP.GE.AND P3, PT, R21, R2, PT ;  /* 0x000000021500720c */ /* 0x000fe20003f66270 */
[----:B------:R-:W-:Y:S01]  /*9960*/  FFMA.FTZ R14, R14, UR6, R121 ;  /* 0x000000060e0e7c23 */ /* 0x000fe20008010079 */
[-C--:B------:R-:W-:Y:S01]  /*9970*/  I2FP.F32.S32 R21, R19.reuse ;  /* 0x0000001300157245 */ /* 0x080fe20000201400 */
[----:B------:R-:W-:Y:S01]  /*9980*/  FMUL.FTZ R163, R57, UR7 ;  /* 0x0000000739a37c20 */ /* 0x000fe20008410000 */
[----:B------:R-:W-:Y:S01]  /*9990*/  I2FP.F32.S32 R41, R19 ;  /* 0x0000001300297245 */ /* 0x000fe20000201400 */
[----:B------:R-:W-:Y:S01]  /*99a0*/  FMUL.FTZ R132, R124, UR7 ;  /* 0x000000077c847c20 */ /* 0x000fe20008410000 */
[----:B------:R-:W-:Y:S01]  /*99b0*/  FSEL R12, R12, -INF , !P5 ;  /* 0xff8000000c0c7808 */ /* 0x000fe20006800000 */
[C---:B------:R-:W-:Y:S01]  /*99c0*/  FFMA.FTZ R48, R21.reuse, UR6, R120 ;  /* 0x0000000615307c23 */ /* 0x040fe20008010078 */
[----:B------:R-:W-:Y:S01]  /*99d0*/  FFMA.FTZ R16, R21, UR6, R142 ;  /* 0x0000000615107c23 */ /* 0x000fe2000801008e */
[----:B------:R-:W-:Y:S01]  /*99e0*/  VIADD R21, R51, 0x38 ;  /* 0x0000003833157836 */ /* 0x000fe20000000000 */
[----:B------:R-:W-:Y:S01]  /*99f0*/  FSEL R35, R35, -INF , !P0 ;  /* 0xff80000023237808 */ /* 0x000fe20004000000 */
[----:B------:R-:W-:Y:S01]  /*9a00*/  FFMA.FTZ R41, R41, UR6, R140 ;  /* 0x0000000629297c23 */ /* 0x000fe2000801008c */
[----:B------:R-:W-:Y:S01]  /*9a10*/  FSEL R46, R46, -INF , !P4 ;  /* 0xff8000002e2e7808 */ /* 0x000fe20006000000 */
[----:B------:R2:W-:Y:S01]  /*9a20*/  MUFU.TANH R120, R163 ;  /* 0x000000a300787308 */ /* 0x0005e20000002400 */
[----:B------:R-:W-:Y:S01]  /*9a30*/  ISETP.GE.AND P5, PT, R19, R8, PT ;  /* 0x000000081300720c */ /* 0x000fe20003fa6270 */
[----:B------:R-:W-:Y:S01]  /*9a40*/  FMUL.FTZ R124, R42, UR7 ;  /* 0x000000072a7c7c20 */ /* 0x000fe20008410000 */
[----:B-1----:R-:W-:Y:S01]  /*9a50*/  FSEL R149, R136, -INF , !P6 ;  /* 0xff80000088957808 */ /* 0x002fe20007000000 */
[----:B------:R-:W-:Y:S01]  /*9a60*/  FMUL.FTZ R167, R59, UR7 ;  /* 0x000000073ba77c20 */ /* 0x000fe20008410000 */
[----:B------:R-:W-:Y:S01]  /*9a70*/  ISETP.GE.AND P6, PT, R19, R4, PT ;  /* 0x000000041300720c */ /* 0x000fe20003fc6270 */
[----:B------:R-:W-:Y:S01]  /*9a80*/  FMUL.FTZ R87, R13, UR7 ;  /* 0x000000070d577c20 */ /* 0x000fe20008410000 */
[C---:B------:R-:W-:Y:S01]  /*9a90*/  ISETP.GE.AND P0, PT, R19.reuse, R3, PT ;  /* 0x000000031300720c */ /* 0x040fe20003f06270 */
[----:B------:R-:W-:Y:S01]  /*9aa0*/  MUFU.TANH R168, R168 ;  /* 0x000000a800a87308 */ /* 0x000fe20000002400 */
[----:B------:R-:W-:Y:S01]  /*9ab0*/  ISETP.GE.AND P4, PT, R19, R2, PT ;  /* 0x000000021300720c */ /* 0x000fe20003f86270 */
[----:B------:R-:W-:Y:S01]  /*9ac0*/  FMUL.FTZ R59, R44, UR7 ;  /* 0x000000072c3b7c20 */ /* 0x000fe20008410000 */
[----:B------:R-:W-:Y:S01]  /*9ad0*/  I2FP.F32.S32 R19, R19 ;  /* 0x0000001300137245 */ /* 0x000fe20000201400 */
[----:B------:R-:W-:Y:S01]  /*9ae0*/  FMUL.FTZ R99, R15, UR7 ;  /* 0x000000070f637c20 */ /* 0x000fe20008410000 */
[-C--:B------:R-:W-:Y:S01]  /*9af0*/  I2FP.F32.S32 R43, R21.reuse ;  /* 0x00000015002b7245 */ /* 0x080fe20000201400 */
[----:B------:R-:W-:Y:S01]  /*9b00*/  FMUL.FTZ R57, R34, UR7 ;  /* 0x0000000722397c20 */ /* 0x000fe20008410000 */
[----:B------:R-:W-:Y:S01]  /*9b10*/  I2FP.F32.S32 R18, R21 ;  /* 0x0000001500127245 */ /* 0x000fe20000201400 */
[----:B------:R-:W-:Y:S01]  /*9b20*/  FFMA.FTZ R144, R19, UR6, R144 ;  /* 0x0000000613907c23 */ /* 0x000fe20008010090 */
[----:B------:R-:W-:Y:S01]  /*9b30*/  FSEL R14, R14, -INF , !P2 ;  /* 0xff8000000e0e7808 */ /* 0x000fe20005000000 */
[----:B------:R-:W-:Y:S01]  /*9b40*/  FFMA.FTZ R43, R43, UR6, R152 ;  /* 0x000000062b2b7c23 */ /* 0x000fe20008010098 */
[----:B------:R-:W-:Y:S01]  /*9b50*/  FSEL R223, R223, -INF , !P3 ;  /* 0xff800000dfdf7808 */ /* 0x000fe20005800000 */
[----:B------:R-:W-:Y:S01]  /*9b60*/  FFMA.FTZ R50, R18, UR6, R153 ;  /* 0x0000000612327c23 */ /* 0x000fe20008010099 */
[----:B------:R-:W-:Y:S01]  /*9b70*/  FSEL R41, R41, -INF , !P5 ;  /* 0xff80000029297808 */ /* 0x000fe20006800000 */
[----:B------:R-:W-:Y:S01]  /*9b80*/  VIADD R19, R51, 0x40 ;  /* 0x0000004033137836 */ /* 0x000fe20000000000 */
[----:B------:R-:W-:Y:S01]  /*9b90*/  FSEL R48, R48, -INF , !P6 ;  /* 0xff80000030307808 */ /* 0x000fe20007000000 */
[----:B------:R-:W1:Y:S01]  /*9ba0*/  MUFU.TANH R169, R169 ;  /* 0x000000a900a97308 */ /* 0x000e620000002400 */
[C---:B------:R-:W-:Y:S01]  /*9bb0*/  ISETP.GE.AND P2, PT, R21.reuse, R8, PT ;  /* 0x000000081500720c */ /* 0x040fe20003f46270 */
[----:B------:R-:W-:Y:S01]  /*9bc0*/  FFMA.FTZ R18, R18, UR6, R146 ;  /* 0x0000000612127c23 */ /* 0x000fe20008010092 */
[C---:B------:R-:W-:Y:S01]  /*9bd0*/  ISETP.GE.AND P3, PT, R21.reuse, R4, PT ;  /* 0x000000041500720c */ /* 0x040fe20003f66270 */
[----:B------:R-:W-:Y:S01]  /*9be0*/  FMUL.FTZ R65, R20, UR7 ;  /* 0x0000000714417c20 */ /* 0x000fe20008410000 */
[----:B------:R-:W-:Y:S01]  /*9bf0*/  ISETP.GE.AND P5, PT, R21, R3, PT ;  /* 0x000000031500720c */ /* 0x000fe20003fa6270 */
[----:B------:R-:W-:Y:S01]  /*9c00*/  FMUL.FTZ R109, R109, UR7 ;  /* 0x000000076d6d7c20 */ /* 0x000fe20008410000 */
[----:B------:R-:W-:Y:S01]  /*9c10*/  ISETP.GE.AND P6, PT, R21, R2, PT ;  /* 0x000000021500720c */ /* 0x000fe20003fc6270 */
[----:B------:R-:W3:Y:S01]  /*9c20*/  MUFU.TANH R27, R27 ;  /* 0x0000001b001b7308 */ /* 0x000ee20000002400 */
[----:B------:R-:W-:Y:S01]  /*9c30*/  I2FP.F32.S32 R21, R21 ;  /* 0x0000001500157245 */ /* 0x000fe20000201400 */
[----:B------:R-:W-:Y:S01]  /*9c40*/  FMUL.FTZ R111, R111, UR7 ;  /* 0x000000076f6f7c20 */ /* 0x000fe20008410000 */
[----:B------:R-:W-:Y:S01]  /*9c50*/  FSEL R16, R16, -INF , !P0 ;  /* 0xff80000010107808 */ /* 0x000fe20004000000 */
[----:B------:R-:W-:Y:S01]  /*9c60*/  FMUL.FTZ R110, R110, UR7 ;  /* 0x000000076e6e7c20 */ /* 0x000fe20008410000 */
[----:B--2---:R-:W-:Y:S01]  /*9c70*/  FSEL R163, R144, -INF , !P4 ;  /* 0xff80000090a37808 */ /* 0x004fe20006000000 */
[----:B------:R-:W-:Y:S01]  /*9c80*/  FFMA.FTZ R148, R21, UR6, R148 ;  /* 0x0000000615947c23 */ /* 0x000fe20008010094 */
[----:B------:R-:W-:Y:S01]  /*9c90*/  FSEL R43, R43, -INF , !P2 ;  /* 0xff8000002b2b7808 */ /* 0x000fe20005000000 */
[----:B------:R-:W-:Y:S01]  /*9ca0*/  VIADD R21, R51, 0x41 ;  /* 0x0000004133157836 */ /* 0x000fe20000000000 */
[----:B------:R-:W-:Y:S01]  /*9cb0*/  FSEL R50, R50, -INF , !P3 ;  /* 0xff80000032327808 */ /* 0x000fe20005800000 */
[----:B------:R2:W-:Y:S01]  /*9cc0*/  MUFU.TANH R64, R72 ;  /* 0x0000004800407308 */ /* 0x0005e20000002400 */
[----:B------:R-:W-:-:S02]  /*9cd0*/  I2FP.F32.S32 R42, R19 ;  /* 0x00000013002a7245 */ /* 0x000fc40000201400 */
[C---:B------:R-:W-:Y:S02]  /*9ce0*/  ISETP.GE.AND P0, PT, R19.reuse, R8, PT ;  /* 0x000000081300720c */ /* 0x040fe40003f06270 */
[C---:B------:R-:W-:Y:S01]  /*9cf0*/  ISETP.GE.AND P4, PT, R19.reuse, R4, PT ;  /* 0x000000041300720c */ /* 0x040fe20003f86270 */
[----:B------:R-:W-:Y:S01]  /*9d00*/  FFMA.FTZ R45, R42, UR6, R155 ;  /* 0x000000062a2d7c23 */ /* 0x000fe2000801009b */
[C---:B------:R-:W-:Y:S01]  /*9d10*/  ISETP.GE.AND P2, PT, R19.reuse, R3, PT ;  /* 0x000000031300720c */ /* 0x040fe20003f46270 */
[----:B------:R-:W3:Y:S01]  /*9d20*/  MUFU.TANH R97, R97 ;  /* 0x0000006100617308 */ /* 0x000ee20000002400 */
[-C--:B------:R-:W-:Y:S02]  /*9d30*/  I2FP.F32.S32 R140, R19.reuse ;  /* 0x00000013008c7245 */ /* 0x080fe40000201400 */
[----:B------:R-:W-:Y:S02]  /*9d40*/  ISETP.GE.AND P3, PT, R19, R2, PT ;  /* 0x000000021300720c */ /* 0x000fe40003f66270 */
[----:B------:R-:W-:-:S02]  /*9d50*/  I2FP.F32.S32 R19, R19 ;  /* 0x0000001300137245 */ /* 0x000fc40000201400 */
[----:B------:R-:W-:Y:S01]  /*9d60*/  I2FP.F32.S32 R23, R21 ;  /* 0x0000001500177245 */ /* 0x000fe20000201400 */
[----:B------:R1:W-:Y:S01]  /*9d70*/  MUFU.TANH R13, R85 ;  /* 0x00000055000d7308 */ /* 0x0003e20000002400 */
[----:B--2---:R-:W-:Y:S01]  /*9d80*/  FMUL.FTZ R72, R52, UR7 ;  /* 0x0000000734487c20 */ /* 0x004fe20008410000 */
[----:B----4-:R-:W-:Y:S01]  /*9d90*/  FFMA.FTZ R52, R140, UR6, R161 ;  /* 0x000000068c347c23 */ /* 0x010fe200080100a1 */
[----:B-----5:R-:W-:Y:S01]  /*9da0*/  FFMA.FTZ R166, R19, UR6, R166 ;  /* 0x0000000613a67c23 */ /* 0x020fe200080100a6 */
[----:B------:R-:W-:Y:S01]  /*9db0*/  VIADD R19, R51, 0x1 ;  /* 0x0000000133137836 */ /* 0x000fe20000000000 */
[----:B------:R-:W-:Y:S01]  /*9dc0*/  FSEL R18, R18, -INF , !P5 ;  /* 0xff80000012127808 */ /* 0x000fe20006800000 */
[----:B------:R-:W-:Y:S01]  /*9dd0*/  FFMA.FTZ R140, R140, UR6, R164 ;  /* 0x000000068c8c7c23 */ /* 0x000fe200080100a4 */
[----:B------:R-:W-:Y:S01]  /*9de0*/  FSEL R45, R45, -INF , !P0 ;  /* 0xff8000002d2d7808 */ /* 0x000fe20004000000 */
[----:B------:R2:W-:Y:S01]  /*9df0*/  MUFU.TANH R139, R167 ;  /* 0x000000a7008b7308 */ /* 0x0005e20000002400 */
[----:B------:R-:W-:Y:S01]  /*9e00*/  FSEL R52, R52, -INF , !P4 ;  /* 0xff80000034347808 */ /* 0x000fe20006000000 */
[----:B------:R-:W-:Y:S01]  /*9e10*/  FFMA.FTZ R54, R23, UR6, R160 ;  /* 0x0000000617367c23 */ /* 0x000fe200080100a0 */
[----:B------:R-:W-:Y:S01]  /*9e20*/  ISETP.GE.AND P5, PT, R21, R8, PT ;  /* 0x000000081500720c */ /* 0x000fe20003fa6270 */
[----:B------:R-:W-:Y:S01]  /*9e30*/  FFMA.FTZ R136, R23, UR6, R162 ;  /* 0x0000000617887c23 */ /* 0x000fe200080100a2 */
[----:B------:R-:W-:Y:S01]  /*9e40*/  ISETP.GE.AND P0, PT, R21, R3, PT ;  /* 0x000000031500720c */ /* 0x000fe20003f06270 */
[----:B------:R-:W-:Y:S01]  /*9e50*/  VIADD R23, R51, 0x8 ;  /* 0x0000000833177836 */ /* 0x000fe20000000000 */
[----:B------:R-:W-:Y:S01]  /*9e60*/  ISETP.GE.AND P4, PT, R21, R2, PT ;  /* 0x000000021500720c */ /* 0x000fe20003f86270 */
[----:B------:R-:W4:Y:S01]  /*9e70*/  MUFU.TANH R89, R89 ;  /* 0x0000005900597308 */ /* 0x000f220000002400 */
[----:B-1----:R-:W-:Y:S01]  /*9e80*/  FMUL.FTZ R85, R47, UR7 ;  /* 0x000000072f557c20 */ /* 0x002fe20008410000 */
[----:B------:R-:W-:-:S02]  /*9e90*/  I2FP.F32.S32 R47, R21 ;  /* 0x00000015002f7245 */ /* 0x000fc40000201400 */
[----:B------:R-:W-:Y:S02]  /*9ea0*/  I2FP.F32.S32 R42, R19 ;  /* 0x00000013002a7245 */ /* 0x000fe40000201400 */
[----:B------:R-:W-:Y:S01]  /*9eb0*/  FSEL R140, R140, -INF , !P2 ;  /* 0xff8000008c8c7808 */ /* 0x000fe20005000000 */
[----:B------:R-:W-:Y:S01]  /*9ec0*/  FFMA.FTZ R47, R47, UR6, R154 ;  /* 0x000000062f2f7c23 */ /* 0x000fe2000801009a */
[----:B------:R-:W1:Y:S01]  /*9ed0*/  MUFU.TANH R90, R90 ;  /* 0x0000005a005a7308 */ /* 0x000e620000002400 */
[----:B--2---:R-:W-:Y:S01]  /*9ee0*/  FSEL R167, R148, -INF , !P6 ;  /* 0xff80000094a77808 */ /* 0x004fe20007000000 */
[C---:B------:R-:W-:Y:S01]  /*9ef0*/  FFMA.FTZ R49, R42.reuse, UR6, R169 ;  /* 0x000000062a317c23 */ /* 0x040fe200080100a9 */
[----:B------:R-:W-:Y:S01]  /*9f00*/  ISETP.GE.AND P6, PT, R21, R4, PT ;  /* 0x000000041500720c */ /* 0x000fe20003fc6270 */
[C---:B---3--:R-:W-:Y:S01]  /*9f10*/  FFMA.FTZ R27, R42.reuse, UR6, R27 ;  /* 0x000000062a1b7c23 */ /* 0x048fe2000801001b */
[----:B------:R-:W-:Y:S01]  /*9f20*/  I2FP.F32.S32 R21, R21 ;  /* 0x0000001500157245 */ /* 0x000fe20000201400 */
[----:B------:R-:W-:Y:S01]  /*9f30*/  FFMA.FTZ R170, R42, UR6, R170 ;  /* 0x000000062aaa7c23 */ /* 0x000fe200080100aa */
[----:B------:R-:W-:Y:S01]  /*9f40*/  FSEL R221, R166, -INF , !P3 ;  /* 0xff800000a6dd7808 */ /* 0x000fe20005800000 */
[----:B------:R-:W-:Y:S01]  /*9f50*/  MUFU.TANH R91, R91 ;  /* 0x0000005b005b7308 */ /* 0x000fe20000002400 */
[----:B------:R-:W-:Y:S01]  /*9f60*/  ISETP.GE.AND P2, PT, R19, R8, PT ;  /* 0x000000081300720c */ /* 0x000fe20003f46270 */
[----:B------:R-:W-:Y:S01]  /*9f70*/  FFMA.FTZ R168, R21, UR6, R168 ;  /* 0x0000000615a87c23 */ /* 0x000fe200080100a8 */
[----:B------:R-:W-:Y:S01]  /*9f80*/  ISETP.GE.AND P3, PT, R19, R4, PT ;  /* 0x000000041300720c */ /* 0x000fe20003f66270 */
[----:B------:R-:W-:Y:S01]  /*9f90*/  VIADD R21, R51, 0x9 ;  /* 0x0000000933157836 */ /* 0x000fe20000000000 */
[----:B------:R-:W-:-:S02]  /*9fa0*/  FSEL R136, R136, -INF , !P0 ;  /* 0xff80000088887808 */ /* 0x000fc40004000000 */
[----:B------:R-:W-:Y:S01]  /*9fb0*/  FSEL R187, R168, -INF , !P4 ;  /* 0xff800000a8bb7808 */ /* 0x000fe20006000000 */
[----:B------:R-:W2:Y:S01]  /*9fc0*/  MUFU.TANH R76, R76 ;  /* 0x0000004c004c7308 */ /* 0x000ea20000002400 */
[----:B------:R-:W-:Y:S02]  /*9fd0*/  FSEL R49, R49, -INF , !P2 ;  /* 0xff80000031317808 */ /* 0x000fe40005000000 */
[----:B------:R-:W-:Y:S02]  /*9fe0*/  FSEL R47, R47, -INF , !P5 ;  /* 0xff8000002f2f7808 */ /* 0x000fe40006800000 */
[----:B------:R-:W-:Y:S02]  /*9ff0*/  FSEL R54, R54, -INF , !P6 ;  /* 0xff80000036367808 */ /* 0x000fe40007000000 */
[C---:B------:R-:W-:Y:S01]  /*a000*/  ISETP.GE.AND P0, PT, R23.reuse, R8, PT ;  /* 0x000000081700720c */ /* 0x040fe20003f06270 */
[----:B------:R3:W-:Y:S01]  /*a010*/  MUFU.TANH R141, R72 ;  /* 0x00000048008d7308 */ /* 0x0007e20000002400 */
[----:B------:R-:W-:-:S02]  /*a020*/  ISETP.GE.AND P4, PT, R23, R4, PT ;  /* 0x000000041700720c */ /* 0x000fc40003f86270 */
[----:B------:R-:W-:Y:S02]  /*a030*/  ISETP.GE.AND P2, PT, R23, R3, PT ;  /* 0x000000031700720c */ /* 0x000fe40003f46270 */
[----:B------:R-:W-:Y:S02]  /*a040*/  I2FP.F32.S32 R44, R23 ;  /* 0x00000017002c7245 */ /* 0x000fe40000201400 */
[C---:B------:R-:W-:Y:S01]  /*a050*/  ISETP.GE.AND P5, PT, R19.reuse, R3, PT ;  /* 0x000000031300720c */ /* 0x040fe20003fa6270 */
[----:B------:R5:W-:Y:S01]  /*a060*/  MUFU.TANH R137, R56 ;  /* 0x0000003800897308 */ /* 0x000be20000002400 */
[----:B------:R-:W-:Y:S02]  /*a070*/  ISETP.GE.AND P6, PT, R19, R2, PT ;  /* 0x000000021300720c */ /* 0x000fe40003fc6270 */
[----:B------:R-:W-:Y:S02]  /*a080*/  I2FP.F32.S32 R19, R21 ;  /* 0x0000001500137245 */ /* 0x000fe40000201400 */
[----:B------:R-:W-:-:S02]  /*a090*/  FSEL R170, R170, -INF , !P5 ;  /* 0xff800000aaaa7808 */ /* 0x000fc40006800000 */
[----:B------:R-:W-:Y:S01]  /*a0a0*/  ISETP.GE.AND P5, PT, R21, R8, PT ;  /* 0x000000081500720c */ /* 0x000fe20003fa6270 */
[----:B------:R-:W-:Y:S01]  /*a0b0*/  MUFU.TANH R88, R88 ;  /* 0x0000005800587308 */ /* 0x000fe20000002400 */
[----:B---3--:R-:W-:-:S05]  /*a0c0*/  I2FP.F32.S32 R72, R23 ;  /* 0x0000001700487245 */ /* 0x008fca0000201400 */
[C---:B------:R-:W-:Y:S01]  /*a0d0*/  FFMA.FTZ R97, R72.reuse, UR6, R97 ;  /* 0x0000000648617c23 */ /* 0x040fe20008010061 */
[----:B------:R-:W-:Y:S01]  /*a0e0*/  FFMA.FTZ R96, R72, UR6, R96 ;  /* 0x0000000648607c23 */ /* 0x000fe20008010060 */
[----:B------:R-:W3:Y:S01]  /*a0f0*/  MUFU.TANH R78, R78 ;  /* 0x0000004e004e7308 */ /* 0x000ee20000002400 */
[----:B-----5:R-:W-:Y:S01]  /*a100*/  FSEL R56, R27, -INF , !P3 ;  /* 0xff8000001b387808 */ /* 0x020fe20005800000 */
[----:B------:R-:W-:Y:S01]  /*a110*/  FFMA.FTZ R27, R42, UR6, R171 ;  /* 0x000000062a1b7c23 */ /* 0x000fe200080100ab */
[----:B------:R-:W-:Y:S01]  /*a120*/  ISETP.GE.AND P3, PT, R23, R2, PT ;  /* 0x000000021700720c */ /* 0x000fe20003f66270 */
[----:B------:R-:W-:Y:S01]  /*a130*/  VIADD R23, R51, 0x10 ;  /* 0x0000001033177836 */ /* 0x000fe20000000000 */
[----:B------:R-:W-:Y:S01]  /*a140*/  I2FP.F32.S32 R42, R21 ;  /* 0x00000015002a7245 */ /* 0x000fe20000201400 */
[----:B------:R-:W-:Y:S01]  /*a150*/  FMUL.FTZ R171, R39, UR7 ;  /* 0x0000000727ab7c20 */ /* 0x000fe20008410000 */
[----:B------:R-:W-:Y:S01]  /*a160*/  FSEL R27, R27, -INF , !P6 ;  /* 0xff8000001b1b7808 */ /* 0x000fe20007000000 */
[----:B------:R4:W-:Y:S01]  /*a170*/  MUFU.TANH R121, R73 ;  /* 0x0000004900797308 */ /* 0x0009e20000002400 */
[----:B------:R-:W-:-:S07]  /*a180*/  ISETP.GE.AND P6, PT, R21, R4, PT ;  /* 0x000000041500720c */ /* 0x000fce0003fc6270 */
[----:B------:R5:W-:Y:S08]  /*a190*/  MUFU.TANH R144, R62 ;  /* 0x0000003e00907308 */ /* 0x000bf00000002400 */
[----:B------:R-:W-:Y:S01]  /*a1a0*/  MUFU.TANH R77, R77 ;  /* 0x0000004d004d7308 */ /* 0x000fe20000002400 */
[----:B----4-:R-:W-:Y:S01]  /*a1b0*/  FFMA.FTZ R73, R44, UR6, R89 ;  /* 0x000000062c497c23 */ /* 0x010fe20008010059 */
[----:B------:R-:W-:Y:S01]  /*a1c0*/  FFMA.FTZ R44, R72, UR6, R172 ;  /* 0x00000006482c7c23 */ /* 0x000fe200080100ac */
[----:B-1----:R-:W-:Y:S01]  /*a1d0*/  FFMA.FTZ R72, R19, UR6, R90 ;  /* 0x0000000613487c23 */ /* 0x002fe2000801005a */
[----:B------:R-:W-:-:S02]  /*a1e0*/  VIADD R19, R51, 0x11 ;  /* 0x0000001133137836 */ /* 0x000fc40000000000 */
[----:B------:R-:W-:Y:S02]  /*a1f0*/  FSEL R73, R73, -INF , !P0 ;  /* 0xff80000049497808 */ /* 0x000fe40004000000 */
[----:B------:R-:W-:Y:S01]  /*a200*/  MUFU.TANH R79, R79 ;  /* 0x0000004f004f7308 */ /* 0x000fe20000002400 */
[----:B-----5:R-:W-:Y:S02]  /*a210*/  FSEL R62, R97, -INF , !P4 ;  /* 0xff800000613e7808 */ /* 0x020fe40006000000 */
[----:B------:R-:W-:Y:S02]  /*a220*/  I2FP.F32.S32 R97, R23 ;  /* 0x0000001700617245 */ /* 0x000fe40000201400 */
[----:B------:R-:W-:Y:S02]  /*a230*/  FSEL R44, R44, -INF , !P2 ;  /* 0xff8000002c2c7808 */ /* 0x000fe40005000000 */
[----:B------:R-:W-:Y:S01]  /*a240*/  ISETP.GE.AND P2, PT, R23, R8, PT ;  /* 0x000000081700720c */ /* 0x000fe20003f46270 */
[----:B------:R-:W1:Y:S01]  /*a250*/  MUFU.TANH R84, R84 ;  /* 0x0000005400547308 */ /* 0x000e620000002400 */
[----:B--2---:R-:W-:Y:S01]  /*a260*/  FFMA.FTZ R76, R97, UR6, R76 ;  /* 0x00000006614c7c23 */ /* 0x004fe2000801004c */
[----:B------:R-:W-:-:S02]  /*a270*/  ISETP.GE.AND P0, PT, R21, R3, PT ;  /* 0x000000031500720c */ /* 0x000fc40003f06270 */
[----:B------:R-:W-:Y:S02]  /*a280*/  ISETP.GE.AND P4, PT, R21, R2, PT ;  /* 0x000000021500720c */ /* 0x000fe40003f86270 */
[----:B------:R-:W-:Y:S02]  /*a290*/  FSEL R21, R96, -INF , !P3 ;  /* 0xff80000060157808 */ /* 0x000fe40005800000 */
[----:B------:R-:W2:Y:S01]  /*a2a0*/  MUFU.TANH R74, R74 ;  /* 0x0000004a004a7308 */ /* 0x000ea20000002400 */
[----:B------:R-:W-:Y:S02]  /*a2b0*/  FSEL R72, R72, -INF , !P5 ;  /* 0xff80000048487808 */ /* 0x000fe40006800000 */
[C---:B------:R-:W-:Y:S02]  /*a2c0*/  ISETP.GE.AND P3, PT, R23.reuse, R4, PT ;  /* 0x000000041700720c */ /* 0x040fe40003f66270 */
[----:B------:R-:W-:-:S03]  /*a2d0*/  ISETP.GE.AND P5, PT, R23, R3, PT ;  /* 0x000000031700720c */ /* 0x000fc60003fa6270 */
[----:B------:R4:W-:Y:S08]  /*a2e0*/  MUFU.TANH R90, R60 ;  /* 0x0000003c005a7308 */ /* 0x0009f00000002400 */
[----:B------:R5:W-:Y:S08]  /*a2f0*/  MUFU.TANH R66, R75 ;  /* 0x0000004b00427308 */ /* 0x000bf00000002400 */
[----:B------:R2:W-:Y:S01]  /*a300*/  MUFU.TANH R131, R132 ;  /* 0x0000008400837308 */ /* 0x0005e20000002400 */
[----:B----4-:R-:W-:Y:S01]  /*a310*/  FFMA.FTZ R60, R42, UR6, R91 ;  /* 0x000000062a3c7c23 */ /* 0x010fe2000801005b */
[----:B------:R-:W-:-:S04]  /*a320*/  I2FP.F32.S32 R91, R23 ;  /* 0x00000017005b7245 */ /* 0x000fc80000201400 */
[----:B------:R-:W-:Y:S01]  /*a330*/  FSEL R60, R60, -INF , !P6 ;  /* 0xff8000003c3c7808 */ /* 0x000fe20007000000 */
[----:B---3--:R-:W-:Y:S01]  /*a340*/  FFMA.FTZ R78, R91, UR6, R78 ;  /* 0x000000065b4e7c23 */ /* 0x008fe2000801004e */
[----:B------:R-:W-:Y:S01]  /*a350*/  ISETP.GE.AND P6, PT, R23, R2, PT ;  /* 0x000000021700720c */ /* 0x000fe20003fc6270 */
[----:B------:R3:W-:Y:S01]  /*a360*/  MUFU.TANH R97, R80 ;  /* 0x0000005000617308 */ /* 0x0007e20000002400 */
[----:B-----5:R-:W-:Y:S01]  /*a370*/  FMUL.FTZ R75, R40, UR7 ;  /* 0x00000007284b7c20 */ /* 0x020fe20008410000 */
[C---:B------:R-:W-:Y:S01]  /*a380*/  FFMA.FTZ R23, R42.reuse, UR6, R88 ;  /* 0x000000062a177c23 */ /* 0x040fe20008010058 */
[C---:B-1----:R-:W-:Y:S01]  /*a390*/  FFMA.FTZ R84, R91.reuse, UR6, R84 ;  /* 0x000000065b547c23 */ /* 0x042fe20008010054 */
[----:B--2---:R-:W-:Y:S01]  /*a3a0*/  FFMA.FTZ R74, R91, UR6, R74 ;  /* 0x000000065b4a7c23 */ /* 0x004fe2000801004a */
[----:B------:R-:W-:Y:S02]  /*a3b0*/  VIADD R91, R51, 0x18 ;  /* 0x00000018335b7836 */ /* 0x000fe40000000000 */
[----:B------:R-:W-:Y:S01]  /*a3c0*/  FSEL R23, R23, -INF , !P4 ;  /* 0xff80000017177808 */ /* 0x000fe20006000000 */
[----:B------:R-:W-:Y:S01]  /*a3d0*/  FFMA.FTZ R132, R42, UR6, R173 ;  /* 0x000000062a847c23 */ /* 0x000fe200080100ad */
[----:B------:R-:W1:Y:S01]  /*a3e0*/  MUFU.TANH R40, R184 ;  /* 0x000000b800287308 */ /* 0x000e620000002400 */
[----:B------:R-:W-:-:S02]  /*a3f0*/  I2FP.F32.S32 R42, R19 ;  /* 0x00000013002a7245 */ /* 0x000fc40000201400 */
[C---:B------:R-:W-:Y:S02]  /*a400*/  ISETP.GE.AND P4, PT, R19.reuse, R4, PT ;  /* 0x000000041300720c */ /* 0x040fe40003f86270 */
[----:B------:R-:W-:Y:S01]  /*a410*/  FSEL R132, R132, -INF , !P0 ;  /* 0xff80000084847808 */ /* 0x000fe20004000000 */
[----:B------:R-:W-:Y:S01]  /*a420*/  FFMA.FTZ R42, R42, UR6, R77 ;  /* 0x000000062a2a7c23 */ /* 0x000fe2000801004d */
[----:B------:R-:W-:Y:S01]  /*a430*/  ISETP.GE.AND P0, PT, R19, R8, PT ;  /* 0x000000081300720c */ /* 0x000fe20003f06270 */
[----:B------:R-:W2:Y:S01]  /*a440*/  MUFU.TANH R68, R68 ;  /* 0x0000004400447308 */ /* 0x000ea20000002400 */
[----:B---3--:R-:W-:Y:S01]  /*a450*/  FSEL R80, R76, -INF , !P2 ;  /* 0xff8000004c507808 */ /* 0x008fe20005000000 */
[----:B------:R-:W-:Y:S01]  /*a460*/  VIADD R77, R51, 0x19 ;  /* 0x00000019334d7836 */ /* 0x000fe20000000000 */
[----:B------:R-:W-:Y:S02]  /*a470*/  I2FP.F32.S32 R76, R19 ;  /* 0x00000013004c7245 */ /* 0x000fe40000201400 */
[----:B------:R-:W-:-:S03]  /*a480*/  ISETP.GE.AND P2, PT, R19, R3, PT ;  /* 0x000000031300720c */ /* 0x000fc60003f46270 */
[----:B------:R3:W-:Y:S01]  /*a490*/  MUFU.TANH R152, R70 ;  /* 0x0000004600987308 */ /* 0x0007e20000002400 */
[----:B------:R-:W-:-:S07]  /*a4a0*/  FFMA.FTZ R64, R76, UR6, R64 ;  /* 0x000000064c407c23 */ /* 0x000fce0008010040 */
[----:B------:R-:W4:Y:S08]  /*a4b0*/  MUFU.TANH R15, R185 ;  /* 0x000000b9000f7308 */ /* 0x000f300000002400 */
[----:B------:R5:W4:Y:S01]  /*a4c0*/  MUFU.TANH R34, R178 ;  /* 0x000000b200227308 */ /* 0x000b220000002400 */
[----:B---3--:R-:W-:Y:S01]  /*a4d0*/  FFMA.FTZ R70, R76, UR6, R79 ;  /* 0x000000064c467c23 */ /* 0x008fe2000801004f */
[----:B------:R-:W-:Y:S01]  /*a4e0*/  FSEL R79, R42, -INF , !P0 ;  /* 0xff8000002a4f7808 */ /* 0x000fe20004000000 */
[----:B------:R-:W-:Y:S01]  /*a4f0*/  FFMA.FTZ R42, R76, UR6, R81 ;  /* 0x000000064c2a7c23 */ /* 0x000fe20008010051 */
[----:B------:R-:W-:Y:S01]  /*a500*/  ISETP.GE.AND P0, PT, R91, R3, PT ;  /* 0x000000035b00720c */ /* 0x000fe20003f06270 */
[----:B------:R-:W-:Y:S01]  /*a510*/  VIADD R81, R51, 0x20 ;  /* 0x0000002033517836 */ /* 0x000fe20000000000 */
[----:B------:R-:W-:-:S02]  /*a520*/  FSEL R70, R70, -INF , !P4 ;  /* 0xff80000046467808 */ /* 0x000fc40006000000 */
[----:B------:R3:W-:Y:S01]  /*a530*/  MUFU.TANH R89, R126 ;  /* 0x0000007e00597308 */ /* 0x0007e20000002400 */
[----:B------:R-:W-:Y:S02]  /*a540*/  ISETP.GE.AND P4, PT, R91, R2, PT ;  /* 0x000000025b00720c */ /* 0x000fe40003f86270 */
[----:B------:R-:W-:Y:S02]  /*a550*/  FSEL R42, R42, -INF , !P2 ;  /* 0xff8000002a2a7808 */ /* 0x000fe40005000000 */
[----:B------:R-:W-:Y:S02]  /*a560*/  ISETP.GE.AND P2, PT, R77, R8, PT ;  /* 0x000000084d00720c */ /* 0x000fe40003f46270 */
[----:B------:R-:W-:Y:S01]  /*a570*/  I2FP.F32.S32 R153, R81 ;  /* 0x0000005100997245 */ /* 0x000fe20000201400 */
[----:B------:R1:W4:Y:S01]  /*a580*/  MUFU.TANH R143, R176 ;  /* 0x000000b0008f7308 */ /* 0x0003220000002400 */
[----:B-----5:R-:W-:Y:S02]  /*a590*/  FSEL R178, R78, -INF , !P3 ;  /* 0xff8000004eb27808 */ /* 0x020fe40005800000 */
[----:B------:R-:W-:-:S02]  /*a5a0*/  ISETP.GE.AND P3, PT, R19, R2, PT ;  /* 0x000000021300720c */ /* 0x000fc40003f66270 */
[----:B------:R-:W-:Y:S02]  /*a5b0*/  FSEL R19, R74, -INF , !P6 ;  /* 0xff8000004a137808 */ /* 0x000fe40007000000 */
[C---:B------:R-:W-:Y:S01]  /*a5c0*/  ISETP.GE.AND P6, PT, R91.reuse, R4, PT ;  /* 0x000000045b00720c */ /* 0x040fe20003fc6270 */
[----:B------:R-:W-:Y:S01]  /*a5d0*/  MUFU.TANH R142, R175 ;  /* 0x000000af008e7308 */ /* 0x000fe20000002400 */
[----:B---3--:R-:W-:Y:S02]  /*a5e0*/  FSEL R126, R84, -INF , !P5 ;  /* 0xff800000547e7808 */ /* 0x008fe40006800000 */
[----:B------:R-:W-:Y:S02]  /*a5f0*/  ISETP.GE.AND P5, PT, R91, R8, PT ;  /* 0x000000085b00720c */ /* 0x000fe40003fa6270 */
[-C--:B------:R-:W-:Y:S02]  /*a600*/  I2FP.F32.S32 R78, R91.reuse ;  /* 0x0000005b004e7245 */ /* 0x080fe40000201400 */
[----:B------:R-:W-:Y:S01]  /*a610*/  I2FP.F32.S32 R91, R91 ;  /* 0x0000005b005b7245 */ /* 0x000fe20000201400 */
[----:B------:R-:W3:Y:S01]  /*a620*/  MUFU.TANH R146, R174 ;  /* 0x000000ae00927308 */ /* 0x000ee20000002400 */
[----:B------:R-:W-:Y:S01]  /*a630*/  I2FP.F32.S32 R74, R77 ;  /* 0x0000004d004a7245 */ /* 0x000fe20000201400 */
[----:B------:R-:W-:Y:S01]  /*a640*/  FFMA.FTZ R78, R78, UR6, R13 ;  /* 0x000000064e4e7c23 */ /* 0x000fe2000801000d */
[----:B------:R-:W-:Y:S01]  /*a650*/  I2FP.F32.S32 R84, R51 ;  /* 0x0000003300547245 */ /* 0x000fe20000201400 */
[C---:B-1----:R-:W-:Y:S01]  /*a660*/  FFMA.FTZ R176, R91.reuse, UR6, R40 ;  /* 0x000000065bb07c23 */ /* 0x042fe20008010028 */
[C---:B------:R-:W-:Y:S01]  /*a670*/  FFMA.FTZ R40, R91.reuse, UR6, R66 ;  /* 0x000000065b287c23 */ /* 0x040fe20008010042 */
[----:B--2---:R-:W-:Y:S01]  /*a680*/  FFMA.FTZ R13, R91, UR6, R68 ;  /* 0x000000065b0d7c23 */ /* 0x004fe20008010044 */
[----:B------:R-:W-:Y:S01]  /*a690*/  I2FP.F32.S32 R91, R77 ;  /* 0x0000004d005b7245 */ /* 0x000fe20000201400 */
[----:B----4-:R-:W-:Y:S01]  /*a6a0*/  FFMA.FTZ R66, R74, UR6, R15 ;  /* 0x000000064a427c23 */ /* 0x010fe2000801000f */
[----:B------:R-:W1:Y:S01]  /*a6b0*/  MUFU.TANH R20, R177 ;  /* 0x000000b100147308 */ /* 0x000e620000002400 */
[----:B------:R-:W-:-:S02]  /*a6c0*/  FSEL R15, R64, -INF , !P3 ;  /* 0xff800000400f7808 */ /* 0x000fc40005800000 */
[----:B------:R-:W-:Y:S01]  /*a6d0*/  FFMA.FTZ R34, R91, UR6, R34 ;  /* 0x000000065b227c23 */ /* 0x000fe20008010022 */
[----:B------:R-:W-:Y:S01]  /*a6e0*/  ISETP.GE.AND P3, PT, R77, R4, PT ;  /* 0x000000044d00720c */ /* 0x000fe20003f66270 */
[----:B------:R-:W-:Y:S01]  /*a6f0*/  FFMA.FTZ R17, R91, UR6, R17 ;  /* 0x000000065b117c23 */ /* 0x000fe20008010011 */
[----:B------:R-:W-:Y:S02]  /*a700*/  FSEL R78, R78, -INF , !P5 ;  /* 0xff8000004e4e7808 */ /* 0x000fe40006800000 */
[----:B------:R-:W2:Y:S01]  /*a710*/  MUFU.TANH R133, R133 ;  /* 0x0000008500857308 */ /* 0x000ea20000002400 */
[----:B------:R-:W-:Y:S02]  /*a720*/  FSEL R176, R176, -INF , !P6 ;  /* 0xff800000b0b07808 */ /* 0x000fe40007000000 */
[C---:B------:R-:W-:Y:S02]  /*a730*/  ISETP.GE.AND P5, PT, R77.reuse, R3, PT ;  /* 0x000000034d00720c */ /* 0x040fe40003fa6270 */
[----:B------:R-:W-:-:S02]  /*a740*/  ISETP.GE.AND P6, PT, R77, R2, PT ;  /* 0x000000024d00720c */ /* 0x000fc40003fc6270 */
[----:B------:R-:W-:Y:S01]  /*a750*/  FSEL R40, R40, -INF , !P0 ;  /* 0xff80000028287808 */ /* 0x000fe20004000000 */
[----:B------:R-:W4:Y:S01]  /*a760*/  MUFU.TANH R0, R0 ;  /* 0x0000000000007308 */ /* 0x000f220000002400 */
[----:B------:R-:W-:Y:S02]  /*a770*/  FSEL R13, R13, -INF , !P4 ;  /* 0xff8000000d0d7808 */ /* 0x000fe40006000000 */
[----:B------:R-:W-:Y:S02]  /*a780*/  FSEL R77, R66, -INF , !P2 ;  /* 0xff800000424d7808 */ /* 0x000fe40005000000 */
[----:B------:R-:W-:Y:S01]  /*a790*/  FSEL R68, R34, -INF , !P3 ;  /* 0xff80000022447808 */ /* 0x000fe20005800000 */
[----:B------:R-:W-:Y:S01]  /*a7a0*/  FFMA.FTZ R34, R91, UR6, R58 ;  /* 0x000000065b227c23 */ /* 0x000fe2000801003a */
[C---:B------:R-:W-:Y:S01]  /*a7b0*/  ISETP.GE.AND P0, PT, R81.reuse, R8, PT ;  /* 0x000000085100720c */ /* 0x040fe20003f06270 */
[----:B------:R-:W5:Y:S01]  /*a7c0*/  MUFU.TANH R128, R128 ;  /* 0x0000008000807308 */ /* 0x000f620000002400 */
[----:B------:R-:W-:Y:S01]  /*a7d0*/  ISETP.GE.AND P4, PT, R81, R4, PT ;  /* 0x000000045100720c */ /* 0x000fe20003f86270 */
[----:B------:R-:W-:Y:S01]  /*a7e0*/  VIADD R91, R51, 0x28 ;  /* 0x00000028335b7836 */ /* 0x000fe20000000000 */
[----:B------:R-:W-:-:S02]  /*a7f0*/  ISETP.GE.AND P2, PT, R81, R3, PT ;  /* 0x000000035100720c */ /* 0x000fc40003f46270 */
[----:B------:R-:W-:Y:S02]  /*a800*/  ISETP.GE.AND P3, PT, R81, R2, PT ;  /* 0x000000025100720c */ /* 0x000fe40003f66270 */
[----:B------:R-:W-:Y:S01]  /*a810*/  I2FP.F32.S32 R64, R81 ;  /* 0x0000005100407245 */ /* 0x000fe20000201400 */
[----:B------:R-:W-:Y:S01]  /*a820*/  VIADD R81, R51, 0x21 ;  /* 0x0000002133517836 */ /* 0x000fe20000000000 */
[----:B------:R2:W-:Y:S01]  /*a830*/  MUFU.TANH R138, R75 ;  /* 0x0000004b008a7308 */ /* 0x0005e20000002400 */
[----:B------:R-:W-:Y:S02]  /*a840*/  FSEL R34, R34, -INF , !P5 ;  /* 0xff80000022227808 */ /* 0x000fe40006800000 */
[C---:B------:R-:W-:Y:S01]  /*a850*/  FFMA.FTZ R66, R64.reuse, UR6, R143 ;  /* 0x0000000640427c23 */ /* 0x040fe2000801008f */
[----:B------:R-:W-:Y:S01]  /*a860*/  I2FP.F32.S32 R143, R81 ;  /* 0x00000051008f7245 */ /* 0x000fe20000201400 */
[----:B---3--:R-:W-:Y:S01]  /*a870*/  FFMA.FTZ R146, R64, UR6, R146 ;  /* 0x0000000640927c23 */ /* 0x008fe20008010092 */
[----:B------:R-:W-:-:S02]  /*a880*/  FSEL R17, R17, -INF , !P6 ;  /* 0xff80000011117808 */ /* 0x000fc40007000000 */
[----:B------:R-:W-:Y:S01]  /*a890*/  FSEL R66, R66, -INF , !P4 ;  /* 0xff80000042427808 */ /* 0x000fe20006000000 */
[----:B-1----:R-:W-:Y:S01]  /*a8a0*/  FFMA.FTZ R20, R143, UR6, R20 ;  /* 0x000000068f147c23 */ /* 0x002fe20008010014 */
[C---:B------:R-:W-:Y:S01]  /*a8b0*/  ISETP.GE.AND P5, PT, R81.reuse, R8, PT ;  /* 0x000000085100720c */ /* 0x040fe20003fa6270 */
[----:B------:R1:W-:Y:S01]  /*a8c0*/  MUFU.TANH R155, R71 ;  /* 0x00000047009b7308 */ /* 0x0003e20000002400 */
[C---:B------:R-:W-:Y:S02]  /*a8d0*/  ISETP.GE.AND P6, PT, R81.reuse, R4, PT ;  /* 0x000000045100720c */ /* 0x040fe40003fc6270 */
[----:B------:R-:W-:Y:S02]  /*a8e0*/  ISETP.GE.AND P4, PT, R81, R2, PT ;  /* 0x000000025100720c */ /* 0x000fe40003f86270 */
[----:B------:R-:W-:Y:S01]  /*a8f0*/  I2FP.F32.S32 R143, R91 ;  /* 0x0000005b008f7245 */ /* 0x000fe20000201400 */
[----:B--2---:R-:W-:Y:S01]  /*a900*/  FFMA.FTZ R75, R153, UR6, R22 ;  /* 0x00000006994b7c23 */ /* 0x004fe20008010016 */
[----:B------:R-:W-:Y:S01]  /*a910*/  FFMA.FTZ R22, R64, UR6, R142 ;  /* 0x0000000640167c23 */ /* 0x000fe2000801008e */
[----:B------:R-:W-:Y:S01]  /*a920*/  I2FP.F32.S32 R64, R81 ;  /* 0x0000005100407245 */ /* 0x000fe20000201400 */
[----:B------:R-:W-:Y:S01]  /*a930*/  MUFU.TANH R125, R125 ;  /* 0x0000007d007d7308 */ /* 0x000fe20000002400 */
[----:B------:R-:W-:Y:S01]  /*a940*/  FFMA.FTZ R74, R143, UR6, R134 ;  /* 0x000000068f4a7c23 */ /* 0x000fe20008010086 */
[----:B------:R-:W-:-:S02]  /*a950*/  FSEL R75, R75, -INF , !P0 ;  /* 0xff8000004b4b7808 */ /* 0x000fc40004000000 */
[----:B------:R-:W-:Y:S01]  /*a960*/  ISETP.GE.AND P0, PT, R81, R3, PT ;  /* 0x000000035100720c */ /* 0x000fe20003f06270 */
[----:B------:R-:W-:Y:S02]  /*a970*/  VIADD R81, R51, 0x48 ;  /* 0x0000004833517836 */ /* 0x000fe40000000000 */
[----:B------:R-:W-:Y:S01]  /*a980*/  FFMA.FTZ R58, R64, UR6, R133 ;  /* 0x00000006403a7c23 */ /* 0x000fe20008010085 */
[----:B------:R-:W-:Y:S01]  /*a990*/  I2FP.F32.S32 R133, R91 ;  /* 0x0000005b00857245 */ /* 0x000fe20000201400 */
[----:B------:R-:W2:Y:S01]  /*a9a0*/  MUFU.TANH R127, R127 ;  /* 0x0000007f007f7308 */ /* 0x000ea20000002400 */
[----:B-1----:R-:W-:Y:S01]  /*a9b0*/  FSEL R71, R20, -INF , !P5 ;  /* 0xff80000014477808 */ /* 0x002fe20006800000 */
[----:B------:R-:W-:Y:S01]  /*a9c0*/  FFMA.FTZ R20, R64, UR6, R120 ;  /* 0x0000000640147c23 */ /* 0x000fe20008010078 */
[----:B------:R-:W-:Y:S01]  /*a9d0*/  FSEL R22, R22, -INF , !P2 ;  /* 0xff80000016167808 */ /* 0x000fe20005000000 */
[----:B------:R-:W-:Y:S01]  /*a9e0*/  FFMA.FTZ R139, R64, UR6, R139 ;  /* 0x00000006408b7c23 */ /* 0x000fe2000801008b */
[----:B------:R-:W-:Y:S01]  /*a9f0*/  I2FP.F32.S32 R76, R81 ;  /* 0x00000051004c7245 */ /* 0x000fe20000201400 */
[----:B----4-:R-:W-:Y:S01]  /*aa00*/  FFMA.FTZ R0, R133, UR6, R0 ;  /* 0x0000000685007c23 */ /* 0x010fe20008010000 */
[----:B------:R-:W-:Y:S01]  /*aa10*/  ISETP.GE.AND P2, PT, R91, R8, PT ;  /* 0x000000085b00720c */ /* 0x000fe20003f46270 */
[----:B-----5:R-:W-:Y:S01]  /*aa20*/  FFMA.FTZ R128, R133, UR6, R128 ;  /* 0x0000000685807c23 */ /* 0x020fe20008010080 */
[----:B------:R-:W-:Y:S01]  /*aa30*/  FSEL R161, R146, -INF , !P3 ;  /* 0xff80000092a17808 */ /* 0x000fe20005800000 */
[----:B------:R-:W-:Y:S01]  /*aa40*/  FFMA.FTZ R141, R76, UR6, R141 ;  /* 0x000000064c8d7c23 */ /* 0x000fe2000801008d */
[----:B------:R-:W-:Y:S01]  /*aa50*/  FSEL R58, R58, -INF , !P6 ;  /* 0xff8000003a3a7808 */ /* 0x000fe20007000000 */
[C---:B------:R-:W-:Y:S01]  /*aa60*/  FFMA.FTZ R144, R76.reuse, UR6, R144 ;  /* 0x000000064c907c23 */ /* 0x040fe20008010090 */
[C---:B------:R-:W-:Y:S01]  /*aa70*/  ISETP.GE.AND P3, PT, R91.reuse, R4, PT ;  /* 0x000000045b00720c */ /* 0x040fe20003f66270 */
[C---:B------:R-:W-:Y:S01]  /*aa80*/  FFMA.FTZ R131, R76.reuse, UR6, R131 ;  /* 0x000000064c837c23 */ /* 0x040fe20008010083 */
[C---:B------:R-:W-:Y:S01]  /*aa90*/  ISETP.GE.AND P5, PT, R91.reuse, R3, PT ;  /* 0x000000035b00720c */ /* 0x040fe20003fa6270 */
[----:B------:R1:W-:Y:S01]  /*aaa0*/  MUFU.TANH R160, R67 ;  /* 0x0000004300a07308 */ /* 0x0003e20000002400 */
[----:B------:R-:W-:Y:S01]  /*aab0*/  ISETP.GE.AND P6, PT, R91, R2, PT ;  /* 0x000000025b00720c */ /* 0x000fe20003fc6270 */
[----:B------:R-:W-:Y:S01]  /*aac0*/  FFMA.FTZ R137, R76, UR6, R137 ;  /* 0x000000064c897c23 */ /* 0x000fe20008010089 */
[----:B------:R-:W-:Y:S01]  /*aad0*/  FSEL R20, R20, -INF , !P0 ;  /* 0xff80000014147808 */ /* 0x000fe20004000000 */
[----:B------:R-:W-:Y:S01]  /*aae0*/  FFMA.FTZ R64, R133, UR6, R135 ;  /* 0x0000000685407c23 */ /* 0x000fe20008010087 */
[----:B------:R-:W-:-:S02]  /*aaf0*/  FSEL R139, R139, -INF , !P4 ;  /* 0xff8000008b8b7808 */ /* 0x000fc40006000000 */
[----:B------:R-:W-:Y:S01]  /*ab00*/  FSEL R74, R74, -INF , !P2 ;  /* 0xff8000004a4a7808 */ /* 0x000fe20005000000 */
[----:B------:R3:W-:Y:S01]  /*ab10*/  MUFU.TANH R91, R99 ;  /* 0x00000063005b7308 */ /* 0x0007e20000002400 */
[C---:B------:R-:W-:Y:S02]  /*ab20*/  ISETP.GE.AND P0, PT, R81.reuse, R8, PT ;  /* 0x000000085100720c */ /* 0x040fe40003f06270 */
[C---:B------:R-:W-:Y:S02]  /*ab30*/  ISETP.GE.AND P4, PT, R81.reuse, R4, PT ;  /* 0x000000045100720c */ /* 0x040fe40003f86270 */
[----:B------:R-:W-:Y:S02]  /*ab40*/  ISETP.GE.AND P2, PT, R81, R3, PT ;  /* 0x000000035100720c */ /* 0x000fe40003f46270 */
[----:B------:R-:W-:Y:S01]  /*ab50*/  FSEL R120, R0, -INF , !P5 ;  /* 0xff80000000787808 */ /* 0x000fe20006800000 */
[----:B------:R-:W4:Y:S01]  /*ab60*/  MUFU.TANH R165, R165 ;  /* 0x000000a500a57308 */ /* 0x000f220000002400 */
[C---:B-1----:R-:W-:Y:S01]  /*ab70*/  VIADD R67, R51.reuse, 0x39 ;  /* 0x0000003933437836 */ /* 0x042fe20000000000 */
[----:B------:R-:W-:-:S02]  /*ab80*/  ISETP.GE.AND P5, PT, R51, R8, PT ;  /* 0x000000083300720c */ /* 0x000fc40003fa6270 */
[----:B------:R-:W-:Y:S02]  /*ab90*/  FSEL R143, R128, -INF , !P6 ;  /* 0xff800000808f7808 */ /* 0x000fe40007000000 */
[----:B------:R-:W-:Y:S02]  /*aba0*/  FSEL R128, R144, -INF , !P4 ;  /* 0xff80000090807808 */ /* 0x000fe40006000000 */
[----:B------:R-:W-:Y:S01]  /*abb0*/  FSEL R134, R131, -INF , !P2 ;  /* 0xff80000083867808 */ /* 0x000fe20005000000 */
[----:B---3--:R-:W-:Y:S01]  /*abc0*/  VIADD R99, R51, 0x49 ;  /* 0x0000004933637836 */ /* 0x008fe20000000000 */
[----:B------:R-:W-:Y:S01]  /*abd0*/  FSEL R51, R141, -INF , !P0 ;  /* 0xff8000008d337808 */ /* 0x000fe20004000000 */
[----:B------:R1:W-:Y:S01]  /*abe0*/  MUFU.TANH R154, R69 ;  /* 0x00000045009a7308 */ /* 0x0003e20000002400 */
[----:B------:R-:W-:Y:S02]  /*abf0*/  FSEL R64, R64, -INF , !P3 ;  /* 0xff80000040407808 */ /* 0x000fe40005800000 */
[----:B------:R-:W-:-:S02]  /*ac00*/  ISETP.GE.AND P6, PT, R99, R8, PT ;  /* 0x000000086300720c */ /* 0x000fc40003fc6270 */
[C---:B------:R-:W-:Y:S02]  /*ac10*/  ISETP.GE.AND P0, PT, R99.reuse, R4, PT ;  /* 0x000000046300720c */ /* 0x040fe40003f06270 */
[C---:B------:R-:W-:Y:S01]  /*ac20*/  ISETP.GE.AND P4, PT, R99.reuse, R3, PT ;  /* 0x000000036300720c */ /* 0x040fe20003f86270 */
[----:B------:R-:W3:Y:S01]  /*ac30*/  MUFU.TANH R123, R123 ;  /* 0x0000007b007b7308 */ /* 0x000ee20000002400 */
[-C--:B------:R-:W-:Y:S02]  /*ac40*/  ISETP.GE.AND P2, PT, R99, R2.reuse, PT ;  /* 0x000000026300720c */ /* 0x080fe40003f46270 */
[----:B------:R-:W-:Y:S02]  /*ac50*/  I2FP.F32.S32 R76, R99 ;  /* 0x00000063004c7245 */ /* 0x000fe40000201400 */
[----:B------:R-:W-:Y:S02]  /*ac60*/  I2FP.F32.S32 R99, R67 ;  /* 0x0000004300637245 */ /* 0x000fe40000201400 */
[----:B------:R-:W-:Y:S01]  /*ac70*/  ISETP.GE.AND P3, PT, R81, R2, PT ;  /* 0x000000025100720c */ /* 0x000fe20003f66270 */
[----:B--2---:R-:W-:Y:S01]  /*ac80*/  FFMA.FTZ R127, R76, UR6, R127 ;  /* 0x000000064c7f7c23 */ /* 0x004fe2000801007f */
[----:B-1----:R-:W-:-:S02]  /*ac90*/  IMAD.U32 R69, RZ, RZ, UR13 ;  /* 0x0000000dff457e24 */ /* 0x002fc4000f8e00ff */
[C---:B------:R-:W-:Y:S01]  /*aca0*/  FFMA.FTZ R172, R76.reuse, UR6, R90 ;  /* 0x000000064cac7c23 */ /* 0x040fe2000801005a */
[C---:B------:R-:W-:Y:S01]  /*acb0*/  FFMA.FTZ R121, R76.reuse, UR6, R121 ;  /* 0x000000064c797c23 */ /* 0x040fe20008010079 */
[----:B------:R-:W-:Y:S01]  /*acc0*/  FFMA.FTZ R125, R76, UR6, R125 ;  /* 0x000000064c7d7c23 */ /* 0x000fe2000801007d */
[----:B------:R-:W-:Y:S01]  /*acd0*/  FFMA.FTZ R76, R99, UR6, R150 ;  /* 0x00000006634c7c23 */ /* 0x000fe20008010096 */
[----:B------:R-:W-:Y:S01]  /*ace0*/  IMAD R150, R69, 0x80, R182 ;  /* 0x0000008045967824 */ /* 0x000fe200078e02b6 */
[----:B------:R-:W1:Y:S01]  /*acf0*/  MUFU.TANH R105, R105 ;  /* 0x0000006900697308 */ /* 0x000e620000002400 */
[-C--:B------:R-:W-:Y:S01]  /*ad00*/  I2FP.F32.S32 R142, R67.reuse ;  /* 0x00000043008e7245 */ /* 0x080fe20000201400 */
[----:B----4-:R-:W-:Y:S01]  /*ad10*/  FFMA.FTZ R81, R84, UR6, R165 ;  /* 0x0000000654517c23 */ /* 0x010fe200080100a5 */
[----:B------:R-:W-:Y:S01]  /*ad20*/  VIADD R99, R150, 0x50 ;  /* 0x0000005096637836 */ /* 0x000fe20000000000 */
[----:B------:R-:W-:Y:S02]  /*ad30*/  I2FP.F32.S32 R0, R67 ;  /* 0x0000004300007245 */ /* 0x000fe40000201400 */
[----:B------:R-:W-:Y:S01]  /*ad40*/  FFMA.FTZ R147, R142, UR6, R147 ;  /* 0x000000068e937c23 */ /* 0x000fe20008010093 */
[----:B------:R-:W-:Y:S01]  /*ad50*/  FSEL R172, R172, -INF , !P0 ;  /* 0xff800000acac7808 */ /* 0x000fe20004000000 */
[----:B------:R-:W2:Y:S01]  /*ad60*/  MUFU.TANH R104, R104 ;  /* 0x0000006800687308 */ /* 0x000ea20000002400 */
[----:B------:R-:W-:Y:S01]  /*ad70*/  I2FP.F32.S32 R144, R99 ;  /* 0x0000006300907245 */ /* 0x000fe20000201400 */
[C---:B------:R-:W-:Y:S01]  /*ad80*/  FFMA.FTZ R151, R0.reuse, UR6, R151 ;  /* 0x0000000600977c23 */ /* 0x040fe20008010097 */
[----:B------:R-:W-:Y:S01]  /*ad90*/  FSEL R81, R81, -INF , !P5 ;  /* 0xff80000051517808 */ /* 0x000fe20006800000 */
[----:B------:R-:W-:Y:S01]  /*ada0*/  FFMA.FTZ R0, R0, UR6, R145 ;  /* 0x0000000600007c23 */ /* 0x000fe20008010091 */
[C---:B------:R-:W-:Y:S01]  /*adb0*/  ISETP.GE.AND P0, PT, R67.reuse, R2, PT ;  /* 0x000000024300720c */ /* 0x040fe20003f06270 */
[C---:B---3--:R-:W-:Y:S01]  /*adc0*/  FFMA.FTZ R142, R144.reuse, UR6, R123 ;  /* 0x00000006908e7c23 */ /* 0x048fe2000801007b */
[----:B------:R-:W-:Y:S01]  /*add0*/  ISETP.GE.AND P5, PT, R67, R4, PT ;  /* 0x000000044300720c */ /* 0x000fe20003fa6270 */
[----:B------:R3:W-:Y:S01]  /*ade0*/  MUFU.TANH R84, R63 ;  /* 0x0000003f00547308 */ /* 0x0007e20000002400 */
[----:B------:R-:W-:Y:S01]  /*adf0*/  FSEL R185, R137, -INF , !P3 ;  /* 0xff80000089b97808 */ /* 0x000fe20005800000 */
[----:B-1----:R-:W-:Y:S01]  /*ae00*/  FFMA.FTZ R105, R144, UR6, R105 ;  /* 0x0000000690697c23 */ /* 0x002fe20008010069 */
[----:B------:R-:W-:-:S02]  /*ae10*/  FSEL R173, R147, -INF , !P0 ;  /* 0xff80000093ad7808 */ /* 0x000fc40004000000 */
[----:B------:R-:W-:Y:S02]  /*ae20*/  FSEL R174, R151, -INF , !P5 ;  /* 0xff80000097ae7808 */ /* 0x000fe40006800000 */
[----:B------:R-:W-:Y:S01]  /*ae30*/  ISETP.GE.AND P3, PT, R67, R8, PT ;  /* 0x000000084300720c */ /* 0x000fe20003f66270 */
[----:B------:R-:W-:Y:S01]  /*ae40*/  MUFU.TANH R166, R59 ;  /* 0x0000003b00a67308 */ /* 0x000fe20000002400 */
[----:B------:R-:W-:Y:S02]  /*ae50*/  ISETP.GE.AND P5, PT, R99, R2, PT ;  /* 0x000000026300720c */ /* 0x000fe40003fa6270 */
[----:B------:R-:W-:Y:S02]  /*ae60*/  FSEL R146, R121, -INF , !P4 ;  /* 0xff80000079927808 */ /* 0x000fe40006000000 */
[----:B------:R-:W-:Y:S02]  /*ae70*/  ISETP.GE.AND P4, PT, R99, R8, PT ;  /* 0x000000086300720c */ /* 0x000fe40003f86270 */
[----:B------:R-:W-:Y:S01]  /*ae80*/  FSEL R175, R125, -INF , !P2 ;  /* 0xff8000007daf7808 */ /* 0x000fe20005000000 */
[----:B------:R-:W-:Y:S01]  /*ae90*/  MUFU.TANH R164, R55 ;  /* 0x0000003700a47308 */ /* 0x000fe20000002400 */
[----:B---3--:R-:W-:Y:S01]  /*aea0*/  IMAD R63, R69, 0x80, R182 ;  /* 0x00000080453f7824 */ /* 0x008fe200078e02b6 */
[----:B------:R-:W-:-:S02]  /*aeb0*/  FSEL R76, R76, -INF , !P3 ;  /* 0xff8000004c4c7808 */ /* 0x000fc40005800000 */
[----:B------:R-:W-:Y:S01]  /*aec0*/  FSEL R165, R105, -INF , !P5 ;  /* 0xff80000069a57808 */ /* 0x000fe20006800000 */
[----:B------:R-:W-:Y:S01]  /*aed0*/  VIADD R123, R63, 0x51 ;  /* 0x000000513f7b7836 */ /* 0x000fe20000000000 */
[----:B------:R-:W-:Y:S01]  /*aee0*/  ISETP.GE.AND P2, PT, R99, R4, PT ;  /* 0x000000046300720c */ /* 0x000fe20003f46270 */
[C---:B------:R-:W-:Y:S01]  /*aef0*/  VIADD R137, R63.reuse, 0x60 ;  /* 0x000000603f897836 */ /* 0x040fe20000000000 */
[----:B------:R-:W-:Y:S01]  /*af00*/  MUFU.TANH R117, R117 ;  /* 0x0000007500757308 */ /* 0x000fe20000002400 */
[C---:B------:R-:W-:Y:S01]  /*af10*/  VIADD R153, R63.reuse, 0x58 ;  /* 0x000000583f997836 */ /* 0x040fe20000000000 */
[----:B------:R-:W-:Y:S01]  /*af20*/  I2FP.F32.S32 R147, R123 ;  /* 0x0000007b00937245 */ /* 0x000fe20000201400 */
[C---:B------:R-:W-:Y:S01]  /*af30*/  VIADD R151, R63.reuse, 0x59 ;  /* 0x000000593f977836 */ /* 0x040fe20000000000 */
[----:B------:R-:W-:Y:S01]  /*af40*/  I2FP.F32.S32 R135, R137 ;  /* 0x0000008900877245 */ /* 0x000fe20000201400 */
[----:B------:R-:W-:Y:S01]  /*af50*/  VIADD R133, R63, 0x61 ;  /* 0x000000613f857836 */ /* 0x000fe20000000000 */
[----:B------:R-:W-:Y:S01]  /*af60*/  I2FP.F32.S32 R145, R153 ;  /* 0x0000009900917245 */ /* 0x000fe20000201400 */
[----:B--2---:R-:W-:Y:S01]  /*af70*/  FFMA.FTZ R69, R147, UR6, R104 ;  /* 0x0000000693457c23 */ /* 0x004fe20008010068 */
[----:B------:R1:W-:Y:S01]  /*af80*/  MUFU.TANH R148, R57 ;  /* 0x0000003900947308 */ /* 0x0003e20000002400 */
[----:B------:R-:W-:Y:S01]  /*af90*/  ISETP.GE.AND P3, PT, R99, R3, PT ;  /* 0x000000036300720c */ /* 0x000fe20003f66270 */
[C---:B------:R-:W-:Y:S01]  /*afa0*/  HMMA.16816.F32.BF16 R104, R112.reuse, R106, RZ ;  /* 0x0000006a7068723c */ /* 0x040fe200000418ff */
[----:B------:R-:W-:Y:S01]  /*afb0*/  I2FP.F32.S32 R141, R151 ;  /* 0x00000097008d7245 */ /* 0x000fe20000201400 */
[C---:B------:R-:W-:Y:S01]  /*afc0*/  VIADD R121, R63.reuse, 0x69 ;  /* 0x000000693f797836 */ /* 0x040fe20000000000 */
[C---:B------:R-:W-:Y:S01]  /*afd0*/  ISETP.GE.AND P0, PT, R63.reuse, R3, PT ;  /* 0x000000033f00720c */ /* 0x040fe20003f06270 */
[----:B------:R-:W-:Y:S01]  /*afe0*/  VIADD R99, R63, 0x71 ;  /* 0x000000713f637836 */ /* 0x000fe20000000000 */
[----:B------:R-:W-:Y:S01]  /*aff0*/  FSEL R142, R142, -INF , !P3 ;  /* 0xff8000008e8e7808 */ /* 0x000fe20005800000 */
[----:B------:R-:W2:Y:S01]  /*b000*/  MUFU.TANH R162, R36 ;  /* 0x0000002400a27308 */ /* 0x000ea20000002400 */
[-C--:B------:R-:W-:Y:S01]  /*b010*/  ISETP.GE.AND P3, PT, R153, R8.reuse, PT ;  /* 0x000000089900720c */ /* 0x080fe20003f66270 */
[----:B------:R-:W-:Y:S01]  /*b020*/  HMMA.16816.F32.BF16 R112, R112, R102, RZ ;  /* 0x000000667070723c */ /* 0x000fe200000418ff */
[----:B------:R-:W-:Y:S01]  /*b030*/  ISETP.GE.AND P5, PT, R151, R8, PT ;  /* 0x000000089700720c */ /* 0x000fe20003fa6270 */
[----:B------:R-:W-:Y:S01]  /*b040*/  FFMA.FTZ R152, R147, UR6, R152 ;  /* 0x0000000693987c23 */ /* 0x000fe20008010098 */
[----:B------:R-:W-:-:S03]  /*b050*/  I2FP.F32.S32 R169, R150 ;  /* 0x0000009600a97245 */ /* 0x000fc60000201400 */
[----:B------:R3:W-:Y:S01]  /*b060*/  MUFU.TANH R90, R65 ;  /* 0x00000041005a7308 */ /* 0x0007e20000002400 */
[----:B-1----:R-:W-:Y:S01]  /*b070*/  FSEL R57, R127, -INF , !P6 ;  /* 0xff8000007f397808 */ /* 0x002fe20007000000 */
[----:B------:R-:W-:Y:S01]  /*b080*/  VIADD R127, R63, 0x68 ;  /* 0x000000683f7f7836 */ /* 0x000fe20000000000 */
[----:B------:R-:W-:Y:S01]  /*b090*/  ISETP.GE.AND P6, PT, R67, R3, PT ;  /* 0x000000034300720c */ /* 0x000fe20003fc6270 */
[----:B------:R-:W-:Y:S01]  /*b0a0*/  FMUL.FTZ R67, R108, UR7 ;  /* 0x000000076c437c20 */ /* 0x000fe20008410000 */
[----:B------:R-:W-:Y:S01]  /*b0b0*/  FFMA.FTZ R108, R144, UR6, R97 ;  /* 0x00000006906c7c23 */ /* 0x000fe20008010061 */
[C---:B------:R-:W-:Y:S01]  /*b0c0*/  VIADD R97, R63.reuse, 0x78 ;  /* 0x000000783f617836 */ /* 0x040fe20000000000 */
[----:B------:R-:W-:Y:S01]  /*b0d0*/  FSEL R0, R0, -INF , !P6 ;  /* 0xff80000000007808 */ /* 0x000fe20007000000 */
[----:B------:R-:W-:Y:S01]  /*b0e0*/  MUFU.TANH R37, R37 ;  /* 0x0000002500257308 */ /* 0x000fe20000002400 */
[----:B------:R-:W-:Y:S01]  /*b0f0*/  ISETP.GE.AND P6, PT, R63, R4, PT ;  /* 0x000000043f00720c */ /* 0x000fe20003fc6270 */
[----:B------:R-:W-:Y:S01]  /*b100*/  HMMA.16816.F32.BF16 R104, R92, R82, R104 ;  /* 0x000000525c68723c */ /* 0x000fe20000041868 */
[----:B------:R-:W-:-:S02]  /*b110*/  FSEL R108, R108, -INF , !P2 ;  /* 0xff8000006c6c7808 */ /* 0x000fc40005000000 */
[-C--:B------:R-:W-:Y:S02]  /*b120*/  ISETP.GE.AND P2, PT, R123, R8.reuse, PT ;  /* 0x000000087b00720c */ /* 0x080fe40003f46270 */
[----:B------:R-:W-:Y:S01]  /*b130*/  I2FP.F32.S32 R131, R127 ;  /* 0x0000007f00837245 */ /* 0x000fe20000201400 */
[----:B------:R1:W4:Y:S01]  /*b140*/  MUFU.TANH R96, R101 ;  /* 0x0000006500607308 */ /* 0x0003220000002400 */
[----:B---3--:R-:W-:Y:S01]  /*b150*/  FFMA.FTZ R65, R144, UR6, R89 ;  /* 0x0000000690417c23 */ /* 0x008fe20008010059 */
[----:B------:R-:W-:Y:S01]  /*b160*/  VIADD R89, R63, 0x79 ;  /* 0x000000793f597836 */ /* 0x000fe20000000000 */
[----:B------:R-:W-:Y:S01]  /*b170*/  FSEL R69, R69, -INF , !P2 ;  /* 0xff80000045457808 */ /* 0x000fe20005000000 */
[----:B--2---:R-:W-:Y:S01]  /*b180*/  FFMA.FTZ R55, R131, UR6, R162 ;  /* 0x0000000683377c23 */ /* 0x004fe200080100a2 */
[----:B------:R-:W-:Y:S01]  /*b190*/  ISETP.GE.AND P2, PT, R137, R8, PT ;  /* 0x000000088900720c */ /* 0x000fe20003f46270 */
[----:B------:R-:W-:Y:S01]  /*b1a0*/  HMMA.16816.F32.BF16 R112, R92, R118, R112 ;  /* 0x000000765c70723c */ /* 0x000fe20000041870 */
[----:B------:R-:W-:Y:S01]  /*b1b0*/  FSEL R65, R65, -INF , !P4 ;  /* 0xff80000041417808 */ /* 0x000fe20006000000 */
[----:B------:R2:W-:Y:S01]  /*b1c0*/  MUFU.TANH R88, R61 ;  /* 0x0000003d00587308 */ /* 0x0005e20000002400 */
[----:B------:R-:W-:-:S02]  /*b1d0*/  ISETP.GE.AND P4, PT, R63, R2, PT ;  /* 0x000000023f00720c */ /* 0x000fc40003f86270 */
[----:B------:R-:W-:Y:S02]  /*b1e0*/  I2FP.F32.S32 R83, R99 ;  /* 0x0000006300537245 */ /* 0x000fe40000201400 */
[----:B------:R-:W-:-:S03]  /*b1f0*/  I2FP.F32.S32 R82, R97 ;  /* 0x0000006100527245 */ /* 0x000fc60000201400 */
[----:B------:R3:W5:Y:S01]  /*b200*/  MUFU.TANH R144, R67 ;  /* 0x0000004300907308 */ /* 0x0007620000002400 */
[----:B-1----:R-:W-:Y:S02]  /*b210*/  VIADD R101, R63, 0x70 ;  /* 0x000000703f657836 */ /* 0x002fe40000000000 */
[----:B------:R-:W-:Y:S01]  /*b220*/  FFMA.FTZ R63, R145, UR6, R166 ;  /* 0x00000006913f7c23 */ /* 0x000fe200080100a6 */
[C---:B------:R-:W-:Y:S01]  /*b230*/  FFMA.FTZ R154, R83.reuse, UR6, R154 ;  /* 0x00000006539a7c23 */ /* 0x040fe2000801009a */
[----:B------:R-:W-:Y:S01]  /*b240*/  FMUL.FTZ R104, R104, UR7 ;  /* 0x0000000768687c20 */ /* 0x000fe20008410000 */
[----:B------:R-:W-:Y:S01]  /*b250*/  FMUL.FTZ R106, R106, UR7 ;  /* 0x000000076a6a7c20 */ /* 0x000fe20008410000 */
[----:B------:R-:W-:Y:S01]  /*b260*/  I2FP.F32.S32 R125, R101 ;  /* 0x00000065007d7245 */ /* 0x000fe20000201400 */
[----:B------:R-:W-:Y:S01]  /*b270*/  FFMA.FTZ R84, R83, UR6, R84 ;  /* 0x0000000653547c23 */ /* 0x000fe20008010054 */
[----:B------:R-:W-:Y:S01]  /*b280*/  FSEL R63, R63, -INF , !P3 ;  /* 0xff8000003f3f7808 */ /* 0x000fe20005800000 */
[----:B--2---:R-:W-:Y:S01]  /*b290*/  FFMA.FTZ R61, R135, UR6, R138 ;  /* 0x00000006873d7c23 */ /* 0x004fe2000801008a */
[----:B------:R-:W-:Y:S01]  /*b2a0*/  I2FP.F32.S32 R138, R133 ;  /* 0x00000085008a7245 */ /* 0x000fe20000201400 */
[----:B------:R-:W1:Y:S01]  /*b2b0*/  MUFU.TANH R24, R24 ;  /* 0x0000001800187308 */ /* 0x000e620000002400 */
[-C--:B------:R-:W-:Y:S01]  /*b2c0*/  ISETP.GE.AND P3, PT, R133, R8.reuse, PT ;  /* 0x000000088500720c */ /* 0x080fe20003f66270 */
[----:B----4-:R-:W-:Y:S01]  /*b2d0*/  FFMA.FTZ R96, R135, UR6, R96 ;  /* 0x0000000687607c23 */ /* 0x010fe20008010060 */
[----:B------:R-:W-:Y:S01]  /*b2e0*/  FSEL R61, R61, -INF , !P2 ;  /* 0xff8000003d3d7808 */ /* 0x000fe20005000000 */
[----:B------:R-:W-:Y:S01]  /*b2f0*/  FFMA.FTZ R59, R138, UR6, R117 ;  /* 0x000000068a3b7c23 */ /* 0x000fe20008010075 */
[-C--:B------:R-:W-:Y:S01]  /*b300*/  ISETP.GE.AND P2, PT, R121, R8.reuse, PT ;  /* 0x000000087900720c */ /* 0x080fe20003f46270 */
[----:B---3--:R-:W-:Y:S01]  /*b310*/  FFMA.FTZ R67, R141, UR6, R164 ;  /* 0x000000068d437c23 */ /* 0x008fe200080100a4 */
[----:B------:R-:W-:Y:S01]  /*b320*/  FMUL.FTZ R164, R28, UR7 ;  /* 0x000000071ca47c20 */ /* 0x000fe20008410000 */
[----:B------:R-:W-:Y:S01]  /*b330*/  I2FP.F32.S32 R28, R121 ;  /* 0x00000079001c7245 */ /* 0x000fe20000201400 */
[----:B------:R2:W3:Y:S01]  /*b340*/  MUFU.TANH R36, R53 ;  /* 0x0000003500247308 */ /* 0x0004e20000002400 */
[----:B------:R-:W-:Y:S01]  /*b350*/  FSEL R59, R59, -INF , !P3 ;  /* 0xff8000003b3b7808 */ /* 0x000fe20005800000 */
[----:B-----5:R-:W-:Y:S01]  /*b360*/  FFMA.FTZ R144, R145, UR6, R144 ;  /* 0x0000000691907c23 */ /* 0x020fe20008010090 */
[----:B------:R-:W-:Y:S01]  /*b370*/  FSEL R67, R67, -INF , !P5 ;  /* 0xff80000043437808 */ /* 0x000fe20006800000 */
[----:B------:R-:W-:Y:S01]  /*b380*/  FFMA.FTZ R162, R28, UR6, R37 ;  /* 0x000000061ca27c23 */ /* 0x000fe20008010025 */
[----:B------:R-:W-:Y:S01]  /*b390*/  FFMA.FTZ R37, R125, UR6, R160 ;  /* 0x000000067d257c23 */ /* 0x000fe200080100a0 */
[-C--:B------:R-:W-:Y:S01]  /*b3a0*/  ISETP.GE.AND P5, PT, R127, R8.reuse, PT ;  /* 0x000000087f00720c */ /* 0x080fe20003fa6270 */
[----:B------:R-:W-:Y:S01]  /*b3b0*/  FMUL.FTZ R115, R115, UR7 ;  /* 0x0000000773737c20 */ /* 0x000fe20008410000 */
[----:B------:R-:W4:Y:S01]  /*b3c0*/  MUFU.TANH R117, R164 ;  /* 0x000000a400757308 */ /* 0x000f220000002400 */
[-C--:B------:R-:W-:Y:S01]  /*b3d0*/  ISETP.GE.AND P3, PT, R101, R8.reuse, PT ;  /* 0x000000086500720c */ /* 0x080fe20003f66270 */
[----:B-1----:R-:W-:Y:S01]  /*b3e0*/  FFMA.FTZ R24, R169, UR6, R24 ;  /* 0x00000006a9187c23 */ /* 0x002fe20008010018 */
[----:B------:R-:W-:Y:S01]  /*b3f0*/  FSEL R55, R55, -INF , !P5 ;  /* 0xff80000037377808 */ /* 0x000fe20006800000 */
[----:B------:R-:W-:Y:S01]  /*b400*/  FMUL.FTZ R114, R114, UR7 ;  /* 0x0000000772727c20 */ /* 0x000fe20008410000 */
[----:B------:R-:W-:Y:S01]  /*b410*/  FSEL R37, R37, -INF , !P3 ;  /* 0xff80000025257808 */ /* 0x000fe20005800000 */
[----:B------:R-:W-:Y:S01]  /*b420*/  FFMA.FTZ R91, R138, UR6, R91 ;  /* 0x000000068a5b7c23 */ /* 0x000fe2000801005b */
[-C--:B------:R-:W-:Y:S01]  /*b430*/  ISETP.GE.AND P5, PT, R99, R8.reuse, PT ;  /* 0x000000086300720c */ /* 0x080fe20003fa6270 */
[----:B------:R1:W5:Y:S01]  /*b440*/  MUFU.TANH R160, R85 ;  /* 0x0000005500a07308 */ /* 0x0003620000002400 */
[----:B--2---:R-:W-:Y:S01]  /*b450*/  FSEL R53, R162, -INF , !P2 ;  /* 0xff800000a2357808 */ /* 0x004fe20005000000 */
[----:B---3--:R-:W-:Y:S01]  /*b460*/  FFMA.FTZ R36, R145, UR6, R36 ;  /* 0x0000000691247c23 */ /* 0x008fe20008010024 */
[-C--:B------:R-:W-:Y:S01]  /*b470*/  ISETP.GE.AND P2, PT, R97, R8.reuse, PT ;  /* 0x000000086100720c */ /* 0x080fe20003f46270 */
[----:B------:R-:W-:Y:S01]  /*b480*/  FFMA.FTZ R90, R125, UR6, R90 ;  /* 0x000000067d5a7c23 */ /* 0x000fe2000801005a */
[----:B------:R-:W-:Y:S01]  /*b490*/  ISETP.GE.AND P3, PT, R89, R8, PT ;  /* 0x000000085900720c */ /* 0x000fe20003f66270 */
[----:B------:R-:W-:Y:S01]  /*b4a0*/  FMUL.FTZ R8, R38, UR7 ;  /* 0x0000000726087c20 */ /* 0x000fe20008410000 */
[----:B------:R-:W-:Y:S01]  /*b4b0*/  FSEL R224, R24, -INF , !P6 ;  /* 0xff80000018e07808 */ /* 0x000fe20007000000 */
[----:B------:R-:W2:Y:S01]  /*b4c0*/  MUFU.TANH R124, R124 ;  /* 0x0000007c007c7308 */ /* 0x000ea20000002400 */
[----:B----4-:R-:W-:Y:S01]  /*b4d0*/  FFMA.FTZ R39, R82, UR6, R117 ;  /* 0x0000000652277c23 */ /* 0x010fe20008010075 */
[----:B------:R-:W-:Y:S01]  /*b4e0*/  FSEL R117, R154, -INF , !P5 ;  /* 0xff8000009a757808 */ /* 0x000fe20006800000 */
[----:B------:R-:W-:Y:S01]  /*b4f0*/  FFMA.FTZ R38, R138, UR6, R155 ;  /* 0x000000068a267c23 */ /* 0x000fe2000801009b */
[----:B------:R-:W-:Y:S01]  /*b500*/  ISETP.GE.AND P5, PT, R123, R4, PT ;  /* 0x000000047b00720c */ /* 0x000fe20003fa6270 */
[----:B------:R-:W-:Y:S01]  /*b510*/  FFMA.FTZ R88, R125, UR6, R88 ;  /* 0x000000067d587c23 */ /* 0x000fe20008010058 */
[----:B------:R-:W-:-:S02]  /*b520*/  FSEL R39, R39, -INF , !P2 ;  /* 0xff80000027277808 */ /* 0x000fc40005000000 */
[----:B------:R-:W3:Y:S01]  /*b530*/  MUFU.TANH R8, R8 ;  /* 0x0000000800087308 */ /* 0x000ee20000002400 */
[----:B-1----:R-:W-:Y:S01]  /*b540*/  FMUL.FTZ R85, R30, UR7 ;  /* 0x000000071e557c20 */ /* 0x002fe20008410000 */
[-C--:B------:R-:W-:Y:S01]  /*b550*/  ISETP.GE.AND P2, PT, R153, R4.reuse, PT ;  /* 0x000000049900720c */ /* 0x080fe20003f46270 */
[----:B-----5:R-:W-:Y:S01]  /*b560*/  FFMA.FTZ R160, R141, UR6, R160 ;  /* 0x000000068da07c23 */ /* 0x020fe200080100a0 */
[-C--:B------:R-:W-:Y:S02]  /*b570*/  ISETP.GE.AND P6, PT, R151, R4.reuse, PT ;  /* 0x000000049700720c */ /* 0x080fe40003fc6270 */
[----:B------:R-:W-:Y:S02]  /*b580*/  FSEL R222, R152, -INF , !P5 ;  /* 0xff80000098de7808 */ /* 0x000fe40006800000 */
[----:B------:R-:W1:Y:S01]  /*b590*/  MUFU.TANH R171, R171 ;  /* 0x000000ab00ab7308 */ /* 0x000e620000002400 */
[----:B--2---:R-:W-:Y:S01]  /*b5a0*/  FFMA.FTZ R124, R135, UR6, R124 ;  /* 0x00000006877c7c23 */ /* 0x004fe2000801007c */
[----:B------:R-:W-:-:S02]  /*b5b0*/  ISETP.GE.AND P5, PT, R137, R4, PT ;  /* 0x000000048900720c */ /* 0x000fc40003fa6270 */
[----:B------:R-:W-:Y:S02]  /*b5c0*/  FSEL R220, R36, -INF , !P2 ;  /* 0xff80000024dc7808 */ /* 0x000fe40005000000 */
[-C--:B------:R-:W-:Y:S02]  /*b5d0*/  ISETP.GE.AND P2, PT, R133, R4.reuse, PT ;  /* 0x000000048500720c */ /* 0x080fe40003f46270 */
[----:B------:R-:W2:Y:S01]  /*b5e0*/  MUFU.TANH R122, R122 ;  /* 0x0000007a007a7308 */ /* 0x000ea20000002400 */
[----:B------:R-:W-:Y:S01]  /*b5f0*/  FSEL R186, R160, -INF , !P6 ;  /* 0xff800000a0ba7808 */ /* 0x000fe20007000000 */
[----:B---3--:R-:W-:Y:S01]  /*b600*/  FFMA.FTZ R36, R131, UR6, R8 ;  /* 0x0000000683247c23 */ /* 0x008fe20008010008 */
[-C--:B------:R-:W-:Y:S01]  /*b610*/  ISETP.GE.AND P6, PT, R127, R4.reuse, PT ;  /* 0x000000047f00720c */ /* 0x080fe20003fc6270 */
[----:B------:R-:W-:Y:S01]  /*b620*/  FFMA.FTZ R8, R125, UR6, R148 ;  /* 0x000000067d087c23 */ /* 0x000fe20008010094 */
[----:B------:R-:W-:Y:S02]  /*b630*/  FSEL R184, R124, -INF , !P5 ;  /* 0xff8000007cb87808 */ /* 0x000fe40006800000 */
[----:B------:R-:W-:Y:S01]  /*b640*/  ISETP.GE.AND P5, PT, R121, R4, PT ;  /* 0x000000047900720c */ /* 0x000fe20003fa6270 */
[----:B------:R-:W3:Y:S01]  /*b650*/  MUFU.TANH R85, R85 ;  /* 0x0000005500557308 */ /* 0x000ee20000002400 */
[----:B-1----:R-:W-:Y:S01]  /*b660*/  FFMA.FTZ R30, R28, UR6, R171 ;  /* 0x000000061c1e7c23 */ /* 0x002fe200080100ab */
[----:B------:R-:W-:-:S02]  /*b670*/  FSEL R38, R38, -INF , !P2 ;  /* 0xff80000026267808 */ /* 0x000fc40005000000 */
[----:B------:R-:W-:Y:S02]  /*b680*/  I2FP.F32.S32 R24, R89 ;  /* 0x0000005900187245 */ /* 0x000fe40000201400 */
[-C--:B------:R-:W-:Y:S02]  /*b690*/  ISETP.GE.AND P2, PT, R101, R4.reuse, PT ;  /* 0x000000046500720c */ /* 0x080fe40003f46270 */
[----:B------:R-:W1:Y:S01]  /*b6a0*/  MUFU.TANH R29, R29 ;  /* 0x0000001d001d7308 */ /* 0x000e620000002400 */
[----:B------:R-:W-:Y:S01]  /*b6b0*/  FSEL R36, R36, -INF , !P6 ;  /* 0xff80000024247808 */ /* 0x000fe20007000000 */
[----:B--2---:R-:W-:Y:S01]  /*b6c0*/  FFMA.FTZ R122, R83, UR6, R122 ;  /* 0x00000006537a7c23 */ /* 0x004fe2000801007a */
[-C--:B------:R-:W-:Y:S02]  /*b6d0*/  ISETP.GE.AND P6, PT, R99, R4.reuse, PT ;  /* 0x000000046300720c */ /* 0x080fe40003fc6270 */
[----:B------:R-:W-:Y:S02]  /*b6e0*/  FSEL R30, R30, -INF , !P5 ;  /* 0xff8000001e1e7808 */ /* 0x000fe40006800000 */
[----:B------:R-:W-:Y:S01]  /*b6f0*/  ISETP.GE.AND P5, PT, R97, R4, PT ;  /* 0x000000046100720c */ /* 0x000fe20003fa6270 */
[----:B------:R-:W2:Y:S01]  /*b700*/  MUFU.TANH R31, R31 ;  /* 0x0000001f001f7308 */ /* 0x000ea20000002400 */
[----:B---3--:R-:W-:Y:S01]  /*b710*/  FFMA.FTZ R85, R82, UR6, R85 ;  /* 0x0000000652557c23 */ /* 0x008fe20008010055 */
[----:B------:R-:W-:-:S02]  /*b720*/  FSEL R8, R8, -INF , !P2 ;  /* 0xff80000008087808 */ /* 0x000fc40005000000 */
[----:B------:R-:W-:Y:S01]  /*b730*/  ISETP.GE.AND P2, PT, R89, R4, PT ;  /* 0x000000045900720c */ /* 0x000fe20003f46270 */
[----:B------:R-:W-:Y:S01]  /*b740*/  FFMA.FTZ R4, R169, UR6, R25 ;  /* 0x00000006a9047c23 */ /* 0x000fe20008010019 */
[----:B------:R-:W-:Y:S01]  /*b750*/  FSEL R124, R122, -INF , !P6 ;  /* 0xff8000007a7c7808 */ /* 0x000fe20007000000 */
[----:B------:R-:W-:Y:S01]  /*b760*/  FMUL.FTZ R25, R105, UR7 ;  /* 0x0000000769197c20 */ /* 0x000fe20008410000 */
[----:B------:R-:W3:Y:S01]  /*b770*/  MUFU.TANH R87, R87 ;  /* 0x0000005700577308 */ /* 0x000ee20000002400 */
[----:B-1----:R-:W-:Y:S01]  /*b780*/  FFMA.FTZ R29, R24, UR6, R29 ;  /* 0x00000006181d7c23 */ /* 0x002fe2000801001d */
[----:B------:R-:W-:Y:S01]  /*b790*/  FSEL R122, R85, -INF , !P5 ;  /* 0xff800000557a7808 */ /* 0x000fe20006800000 */
[----:B------:R-:W-:Y:S01]  /*b7a0*/  FMUL.FTZ R85, R112, UR7 ;  /* 0x0000000770557c20 */ /* 0x000fe20008410000 */
[C---:B------:R-:W-:Y:S02]  /*b7b0*/  ISETP.GE.AND P6, PT, R123.reuse, R3, PT ;  /* 0x000000037b00720c */ /* 0x040fe40003fc6270 */
[----:B------:R-:W-:-:S02]  /*b7c0*/  ISETP.GE.AND P5, PT, R123, R2, PT ;  /* 0x000000027b00720c */ /* 0x000fc40003fa6270 */
[----:B------:R-:W1:Y:S01]  /*b7d0*/  MUFU.TANH R148, R109 ;  /* 0x0000006d00947308 */ /* 0x000e620000002400 */
[----:B--2---:R-:W-:Y:S01]  /*b7e0*/  FFMA.FTZ R31, R24, UR6, R31 ;  /* 0x00000006181f7c23 */ /* 0x004fe2000801001f */
[----:B------:R-:W-:Y:S01]  /*b7f0*/  FSEL R102, R29, -INF , !P3 ;  /* 0xff8000001d667808 */ /* 0x000fe20005800000 */
[----:B------:R-:W-:Y:S01]  /*b800*/  FMUL.FTZ R29, R107, UR7 ;  /* 0x000000076b1d7c20 */ /* 0x000fe20008410000 */
[-C--:B------:R-:W-:Y:S02]  /*b810*/  ISETP.GE.AND P3, PT, R153, R3.reuse, PT ;  /* 0x000000039900720c */ /* 0x080fe40003f66270 */
[----:B------:R-:W-:Y:S01]  /*b820*/  FSEL R123, R31, -INF , !P2 ;  /* 0xff8000001f7b7808 */ /* 0x000fe20005000000 */
[----:B------:R-:W-:Y:S01]  /*b830*/  FFMA.FTZ R31, R169, UR6, R26 ;  /* 0x00000006a91f7c23 */ /* 0x000fe2000801001a */
[----:B------:R-:W2:Y:S01]  /*b840*/  MUFU.TANH R104, R104 ;  /* 0x0000006800687308 */ /* 0x000ea20000002400 */
[----:B------:R-:W-:Y:S01]  /*b850*/  FSEL R154, R144, -INF , !P3 ;  /* 0xff800000909a7808 */ /* 0x000fe20005800000 */
[----:B---3--:R-:W-:Y:S01]  /*b860*/  FFMA.FTZ R87, R138, UR6, R87 ;  /* 0x000000068a577c23 */ /* 0x008fe20008010057 */
[----:B------:R-:W-:-:S02]  /*b870*/  ISETP.GE.AND P3, PT, R133, R3, PT ;  /* 0x000000038500720c */ /* 0x000fc40003f66270 */
[----:B------:R-:W-:Y:S02]  /*b880*/  FSEL R4, R4, -INF , !P0 ;  /* 0xff80000004047808 */ /* 0x000fe40004000000 */
[-C--:B------:R-:W-:Y:S01]  /*b890*/  ISETP.GE.AND P0, PT, R151, R3.reuse, PT ;  /* 0x000000039700720c */ /* 0x080fe20003f06270 */
[----:B------:R-:W3:Y:S01]  /*b8a0*/  MUFU.TANH R26, R111 ;  /* 0x0000006f001a7308 */ /* 0x000ee20000002400 */
[----:B-1----:R-:W-:Y:S01]  /*b8b0*/  FFMA.FTZ R148, R141, UR6, R148 ;  /* 0x000000068d947c23 */ /* 0x002fe20008010094 */
[----:B------:R-:W-:Y:S01]  /*b8c0*/  FSEL R164, R87, -INF , !P3 ;  /* 0xff80000057a47808 */ /* 0x000fe20005800000 */
[----:B------:R-:W-:Y:S01]  /*b8d0*/  FMUL.FTZ R87, R113, UR7 ;  /* 0x0000000771577c20 */ /* 0x000fe20008410000 */
[----:B------:R-:W-:Y:S02]  /*b8e0*/  ISETP.GE.AND P2, PT, R153, R2, PT ;  /* 0x000000029900720c */ /* 0x000fe40003f46270 */
[----:B------:R-:W-:Y:S02]  /*b8f0*/  FSEL R168, R148, -INF , !P0 ;  /* 0xff80000094a87808 */ /* 0x000fe40004000000 */
[----:B------:R-:W1:Y:S01]  /*b900*/  MUFU.TANH R116, R116 ;  /* 0x0000007400747308 */ /* 0x000e620000002400 */
[----:B--2---:R-:W-:Y:S01]  /*b910*/  FFMA.FTZ R104, R131, UR6, R104 ;  /* 0x0000000683687c23 */ /* 0x004fe20008010068 */
[----:B------:R-:W-:-:S02]  /*b920*/  ISETP.GE.AND P0, PT, R127, R3, PT ;  /* 0x000000037f00720c */ /* 0x000fc40003f06270 */
[----:B------:R-:W-:Y:S02]  /*b930*/  FSEL R31, R31, -INF , !P4 ;  /* 0xff8000001f1f7808 */ /* 0x000fe40006000000 */
[----:B------:R-:W-:Y:S02]  /*b940*/  FSEL R162, R104, -INF , !P0 ;  /* 0xff80000068a27808 */ /* 0x000fe40004000000 */
[----:B------:R-:W2:Y:S01]  /*b950*/  MUFU.TANH R100, R100 ;  /* 0x0000006400647308 */ /* 0x000ea20000002400 */
[----:B---3--:R-:W-:Y:S01]  /*b960*/  FFMA.FTZ R169, R141, UR6, R26 ;  /* 0x000000068da97c23 */ /* 0x008fe2000801001a */
[----:B------:R-:W-:Y:S02]  /*b970*/  ISETP.GE.AND P0, PT, R99, R3, PT ;  /* 0x000000036300720c */ /* 0x000fe40003f06270 */
[----:B------:R-:W-:Y:S02]  /*b980*/  ISETP.GE.AND P4, PT, R151, R2, PT ;  /* 0x000000029700720c */ /* 0x000fe40003f86270 */
[----:B------:R-:W-:-:S02]  /*b990*/  FSEL R148, R84, -INF , !P0 ;  /* 0xff80000054947808 */ /* 0x000fc40004000000 */
[----:B------:R-:W3:Y:S01]  /*b9a0*/  MUFU.TANH R29, R29 ;  /* 0x0000001d001d7308 */ /* 0x000ee20000002400 */
[----:B-1----:R-:W-:Y:S01]  /*b9b0*/  FFMA.FTZ R116, R147, UR6, R116 ;  /* 0x0000000693747c23 */ /* 0x002fe20008010074 */
[----:B------:R-:W-:Y:S02]  /*b9c0*/  PLOP3.LUT P0, PT, PT, PT, UP0, 0x80, 0x0 ;  /* 0x000000000000781c */ /* 0x000fe40003f0f008 */
[----:B------:R-:W-:Y:S02]  /*b9d0*/  FSEL R169, R169, -INF , !P4 ;  /* 0xff800000a9a97808 */ /* 0x000fe40006000000 */
[----:B------:R-:W-:Y:S02]  /*b9e0*/  FSEL R152, R116, -INF , !P6 ;  /* 0xff80000074987808 */ /* 0x000fe40007000000 */
[----:B------:R-:W1:Y:S01]  /*b9f0*/  MUFU.TANH R110, R110 ;  /* 0x0000006e006e7308 */ /* 0x000e620000002400 */
[----:B--2---:R-:W-:Y:S01]  /*ba00*/  FFMA.FTZ R100, R147, UR6, R100 ;  /* 0x0000000693647c23 */ /* 0x004fe20008010064 */
[----:B------:R-:W-:-:S02]  /*ba10*/  ISETP.GE.AND P6, PT, R137, R3, PT ;  /* 0x000000038900720c */ /* 0x000fc40003fc6270 */
[-C--:B------:R-:W-:Y:S02]  /*ba20*/  ISETP.GE.AND P4, PT, R127, R2.reuse, PT ;  /* 0x000000027f00720c */ /* 0x080fe40003f86270 */
        /* <DEDUP_REMOVED lines=8> */
[-C--:B------:R-:W-:Y:S02]  /*bab0*/  ISETP.GE.AND P5, PT, R121, R2.reuse, PT ;  /* 0x000000027900720c */ /* 0x080fe40003fa6270 */
[----:B------:R-:W-:Y:S02]  /*bac0*/  FSEL R150, R90, -INF , !P3 ;  /* 0xff8000005a967808 */ /* 0x000fe40005800000 */
[----:B------:R-:W-:Y:S02]  /*bad0*/  FSEL R171, R110, -INF , !P2 ;  /* 0xff8000006eab7808 */ /* 0x000fe40005000000 */
[----:B------:R-:W1:Y:S01]  /*bae0*/  MUFU.TANH R26, R106 ;  /* 0x0000006a001a7308 */ /* 0x000e620000002400 */
[----:B--2---:R-:W-:Y:S01]  /*baf0*/  FFMA.FTZ R98, R135, UR6, R98 ;  /* 0x0000000687627c23 */ /* 0x004fe20008010062 */
[----:B------:R-:W-:-:S02]  /*bb00*/  ISETP.GE.AND P2, PT, R133, R2, PT ;  /* 0x000000028500720c */ /* 0x000fc40003f46270 */
[----:B------:R-:W-:Y:S02]  /*bb10*/  FSEL R147, R147, -INF , !P5 ;  /* 0xff80000093937808 */ /* 0x000fe40006800000 */
[----:B------:R-:W-:Y:S02]  /*bb20*/  FSEL R166, R98, -INF , !P6 ;  /* 0xff80000062a67808 */ /* 0x000fe40007000000 */
[----:B------:R-:W2:Y:S01]  /*bb30*/  MUFU.TANH R86, R86 ;  /* 0x0000005600567308 */ /* 0x000ea20000002400 */
[----:B------:R-:W-:Y:S01]  /*bb40*/  FSEL R153, R91, -INF , !P2 ;  /* 0xff8000005b997808 */ /* 0x000fe20005000000 */
[----:B---3--:R-:W-:Y:S01]  /*bb50*/  FFMA.FTZ R25, R28, UR6, R25 ;  /* 0x000000061c197c23 */ /* 0x008fe20008010019 */
[----:B------:R-:W-:Y:S02]  /*bb60*/  ISETP.GE.AND P6, PT, R121, R3, PT ;  /* 0x000000037900720c */ /* 0x000fe40003fc6270 */
[----:B------:R-:W-:Y:S02]  /*bb70*/  ISETP.GE.AND P2, PT, R101, R2, PT ;  /* 0x000000026500720c */ /* 0x000fe40003f46270 */
[----:B------:R-:W-:Y:S01]  /*bb80*/  FSEL R160, R25, -INF , !P6 ;  /* 0xff80000019a07808 */ /* 0x000fe20007000000 */
[----:B------:R-:W3:Y:S01]  /*bb90*/  MUFU.TANH R85, R85 ;  /* 0x0000005500557308 */ /* 0x000ee20000002400 */
[----:B-1----:R-:W-:Y:S01]  /*bba0*/  FFMA.FTZ R26, R131, UR6, R26 ;  /* 0x00000006831a7c23 */ /* 0x002fe2000801001a */
[----:B------:R-:W-:-:S02]  /*bbb0*/  FSEL R141, R88, -INF , !P2 ;  /* 0xff800000588d7808 */ /* 0x000fc40005000000 */
[-C--:B------:R-:W-:Y:S02]  /*bbc0*/  ISETP.GE.AND P6, PT, R97, R3.reuse, PT ;  /* 0x000000036100720c */ /* 0x080fe40003fc6270 */
[----:B------:R-:W-:Y:S02]  /*bbd0*/  FSEL R151, R26, -INF , !P4 ;  /* 0xff8000001a977808 */ /* 0x000fe40006000000 */
[----:B------:R-:W1:Y:S01]  /*bbe0*/  MUFU.TANH R87, R87 ;  /* 0x0000005700577308 */ /* 0x000e620000002400 */
[----:B--2---:R-:W-:Y:S01]  /*bbf0*/  FFMA.FTZ R86, R83, UR6, R86 ;  /* 0x0000000653567c23 */ /* 0x004fe20008010056 */
[-C--:B------:R-:W-:Y:S02]  /*bc00*/  ISETP.GE.AND P4, PT, R99, R2.reuse, PT ;  /* 0x000000026300720c */ /* 0x080fe40003f86270 */
[----:B------:R-:W-:Y:S01]  /*bc10*/  ISETP.GE.AND P5, PT, R89, R3, PT ;  /* 0x000000035900720c */ /* 0x000fe20003fa6270 */
[----:B------:R-:W-:Y:S01]  /*bc20*/  BAR.SYNC.DEFER_BLOCKING 0x0 ;  /* 0x0000000000007b1d */ /* 0x000fe20000010000 */
[----:B------:R-:W-:-:S02]  /*bc30*/  ISETP.GE.AND P3, PT, R97, R2, PT ;  /* 0x000000026100720c */ /* 0x000fc40003f66270 */
[----:B------:R-:W-:Y:S01]  /*bc40*/  ISETP.GE.AND P2, PT, R89, R2, PT ;  /* 0x000000025900720c */ /* 0x000fe20003f46270 */
[----:B---3--:R-:W-:Y:S01]  /*bc50*/  FFMA.FTZ R85, R82, UR6, R85 ;  /* 0x0000000652557c23 */ /* 0x008fe20008010055 */
[----:B------:R-:W-:Y:S01]  /*bc60*/  FSEL R137, R86, -INF , !P4 ;  /* 0xff80000056897808 */ /* 0x000fe20006000000 */
[----:B------:R-:W2:Y:S03]  /*bc70*/  MUFU.TANH R29, R114 ;  /* 0x00000072001d7308 */ /* 0x000ea60000002400 */
[----:B------:R-:W-:Y:S01]  /*bc80*/  FSEL R144, R85, -INF , !P6 ;  /* 0xff80000055907808 */ /* 0x000fe20007000000 */
[----:B-1----:R-:W-:-:S04]  /*bc90*/  FFMA.FTZ R87, R24, UR6, R87 ;  /* 0x0000000618577c23 */ /* 0x002fc80008010057 */
[----:B------:R-:W1:Y:S01]  /*bca0*/  MUFU.TANH R115, R115 ;  /* 0x0000007300737308 */ /* 0x000e620000002400 */
[----:B------:R-:W-:Y:S01]  /*bcb0*/  FSEL R138, R87, -INF , !P5 ;  /* 0xff800000578a7808 */ /* 0x000fe20006800000 */
[----:B--2---:R-:W-:-:S05]  /*bcc0*/  FFMA.FTZ R29, R82, UR6, R29 ;  /* 0x00000006521d7c23 */ /* 0x004fca000801001d */
[----:B------:R-:W-:Y:S01]  /*bcd0*/  FSEL R135, R29, -INF , !P3 ;  /* 0xff8000001d877808 */ /* 0x000fe20005800000 */
[----:B-1----:R-:W-:-:S05]  /*bce0*/  FFMA.FTZ R115, R24, UR6, R115 ;  /* 0x0000000618737c23 */ /* 0x002fca0008010073 */
        /* <DEDUP_REMOVED lines=21> */
[----:B-1----:R-:W-:Y:S02]  /*be40*/  @!P1 LEA R28, P4, R86, R28, 0x1 ;  /* 0x0000001c561c9211 */ /* 0x002fe400078808ff */
        /* <DEDUP_REMOVED lines=10> */
[----:B---3--:R-:W-:Y:S02]  /*bef0*/  @!P1 LEA R88, P3, R82, R24, 0x1 ;  /* 0x0000001852589211 */ /* 0x008fe400078608ff */
[----:B------:R-:W-:Y:S01]  /*bf00*/  @!P1 IADD3.X R24, R87, UR15, RZ, P2, !PT ;  /* 0x0000000f57189c10 */ /* 0x000fe200097fe4ff */
[----:B------:R2:W-:Y:S01]  /*bf10*/  @P1 STS.128 [R229+0x2800], RZ ;  /* 0x002800ffe5001388 */ /* 0x0005e20000000c00 */
[----:B----4-:R-:W-:Y:S02]  /*bf20*/  @!P1 LEA R2, P2, R84, R2, 0x1 ;  /* 0x0000000254029211 */ /* 0x010fe400078408ff */
        /* <DEDUP_REMOVED lines=24> */
.L_x_684:
[----:B------:R-:W-:Y:S05]  /*c0b0*/  BSYNC B0 ;  /* 0x0000000000007941 */ /* 0x000fea0003800000 */
.L_x_683:
[----:B------:R-:W0:Y:S02]  /*c0c0*/  LDGDEPBAR ;  /* 0x00000000000079af */ /* 0x000e240000000000 */
.L_x_682:
[----:B--2---:R-:W-:Y:S01]  /*c0d0*/  FMNMX.FTZ R2, R130, R81, !PT ;  /* 0x0000005182027209 */ /* 0x004fe20007810000 */
[----:B------:R-:W-:Y:S01]  /*c0e0*/  @UP0 UIADD3 UR7, UR22, -0x3, URZ ;  /* 0xfffffffd16070890 */ /* 0x000fe2000fffe03f */
[----:B------:R-:W-:Y:S02]  /*c0f0*/  UMOV UR5, UR13 ;  /* 0x0000000d00057c82 */ /* 0x000fe40008000000 */
        /* <DEDUP_REMOVED lines=30> */
[----:B-1----:R-:W-:-:S05]  /*c2e0*/  FMNMX.FTZ R24, R102, R3, !PT ;  /* 0x0000000366187209 */ /* 0x002fca0007810000 */
        /* <DEDUP_REMOVED lines=54> */
[----:B------:R-:W-:Y:S02]  /*c650*/  MUFU.EX2 R116, R116 ;  /* 0x0000007400747308 */ /* 0x000fe40000000800 */
[----:B------:R-:W-:-:S04]  /*c660*/  FMNMX.FTZ R3, R174, R3, !PT ;  /* 0x00000003ae037209 */ /* 0x000fc80007810000 */
[----:B------:R-:W-:Y:S02]  /*c670*/  FMNMX.FTZ R3, R52, R3, !PT ;  /* 0x0000000334037209 */ /* 0x000fe40007810000 */
[----:B------:R-:W1:Y:S02]  /*c680*/  MUFU.EX2 R115, R115 ;  /* 0x0000007300737308 */ /* 0x000e640000000800 */
[----:B------:R-:W-:-:S04]  /*c690*/  FMNMX.FTZ R3, R54, R3, !PT ;  /* 0x0000000336037209 */ /* 0x000fc80007810000 */
[----:B------:R-:W-:Y:S02]  /*c6a0*/  FMNMX.FTZ R3, R128, R3, !PT ;  /* 0x0000000380037209 */ /* 0x000fe40007810000 */
[----:B------:R-:W-:Y:S02]  /*c6b0*/  MUFU.EX2 R114, R114 ;  /* 0x0000007200727308 */ /* 0x000fe40000000800 */
[----:B------:R-:W-:-:S04]  /*c6c0*/  FMNMX.FTZ R3, R172, R3, !PT ;  /* 0x00000003ac037209 */ /* 0x000fc80007810000 */
[----:B------:R-:W-:Y:S02]  /*c6d0*/  FMNMX.FTZ R3, R108, R3, !PT ;  /* 0x000000036c037209 */ /* 0x000fe40007810000 */
[----:B------:R-:W2:Y:S01]  /*c6e0*/  MUFU.EX2 R101, R101 ;  /* 0x0000006500657308 */ /* 0x000ea20000000800 */
[----:B-1----:R-:W-:Y:S02]  /*c6f0*/  F2FP.BF16.F32.PACK_AB R28, R115, R116 ;  /* 0x00000074731c723e */ /* 0x002fe400000010ff */
        /* <DEDUP_REMOVED lines=15> */
[----:B------:R-:W-:-:S05]  /*c7f0*/  FMNMX.FTZ R24, R123, R24, !PT ;  /* 0x000000187b187209 */ /* 0x000fca0007810000 */
[----:B------:R-:W1:Y:S01]  /*c800*/  SHFL.BFLY PT, R3, R24, 0x2, 0x1f ;  /* 0x0c401f0018037f89 */ /* 0x000e6200000e0000 */
[----:B------:R-:W-:Y:S08]  /*c810*/  MUFU.EX2 R95, R95 ;  /* 0x0000005f005f7308 */ /* 0x000ff00000000800 */
[----:B------:R-:W-:Y:S08]  /*c820*/  MUFU.EX2 R94, R94 ;  /* 0x0000005e005e7308 */ /* 0x000ff00000000800 */
[----:B------:R-:W-:Y:S01]  /*c830*/  MUFU.EX2 R93, R93 ;  /* 0x0000005d005d7308 */ /* 0x000fe20000000800 */
[----:B-1----:R-:W-:-:S07]  /*c840*/  FMNMX.FTZ R3, R24, R3, !PT ;  /* 0x0000000318037209 */ /* 0x002fce0007810000 */
[----:B------:R-:W-:Y:S01]  /*c850*/  MUFU.EX2 R92, R92 ;  /* 0x0000005c005c7308 */ /* 0x000fe20000000800 */
[----:B------:R-:W1:Y:S07]  /*c860*/  SHFL.BFLY PT, R24, R3, 0x1, 0x1f ;  /* 0x0c201f0003187f89 */ /* 0x000e6e00000e0000 */
[----:B------:R-:W-:Y:S08]  /*c870*/  MUFU.EX2 R91, R91 ;  /* 0x0000005b005b7308 */ /* 0x000ff00000000800 */
[----:B------:R-:W-:Y:S08]  /*c880*/  MUFU.EX2 R90, R90 ;  /* 0x0000005a005a7308 */ /* 0x000ff00000000800 */
[----:B------:R-:W-:Y:S01]  /*c890*/  MUFU.EX2 R89, R89 ;  /* 0x0000005900597308 */ /* 0x000fe20000000800 */
[----:B-1----:R-:W-:-:S02]  /*c8a0*/  FMNMX.FTZ R125, R3, R24, !PT ;  /* 0x00000018037d7209 */ /* 0x002fc40007810000 */
[----:B------:R-:W-:Y:S02]  /*c8b0*/  FMNMX.FTZ R3, R5, R4, !PT ;  /* 0x0000000405037209 */ /* 0x000fe40007810000 */
[----:B------:R-:W-:Y:S01]  /*c8c0*/  FMNMX.FTZ R24, R9, R31, !PT ;  /* 0x0000001f09187209 */ /* 0x000fe20007810000 */
[----:B------:R-:W-:Y:S01]  /*c8d0*/  FMUL.FTZ R127, R125, UR12 ;  /* 0x0000000c7d7f7c20 */ /* 0x000fe20008410000 */
        /* <DEDUP_REMOVED lines=59> */
[----:B------:R-:W-:Y:S02]  /*cc90*/  FSETP.NEU.FTZ.AND P3, PT, R125, -INF , PT ;  /* 0xff8000007d00780b */ /* 0x000fe40003f7d000 */
        /* <DEDUP_REMOVED lines=20> */
[----:B--2---:R-:W-:Y:S01]  /*cde0*/  F2FP.BF16.F32.PACK_AB R30, R101, R114 ;  /* 0x00000072651e723e */ /* 0x004fe200000010ff */
[--C-:B------:R-:W-:Y:S01]  /*cdf0*/  FFMA.FTZ R71, R178, UR12, -R127.reuse ;  /* 0x0000000cb2477c23 */ /* 0x100fe2000801087f */
[----:B------:R-:W-:Y:S01]  /*ce00*/  FMNMX.FTZ R2, R138, R3, !PT ;  /* 0x000000038a027209 */ /* 0x000fe20007810000 */
[--C-:B------:R-:W-:Y:S01]  /*ce10*/  FFMA.FTZ R70, R70, UR12, -R127.reuse ;  /* 0x0000000c46467c23 */ /* 0x100fe2000801087f */
[----:B------:R-:W1:Y:S01]  /*ce20*/  MUFU.EX2 R110, R110 ;  /* 0x0000006e006e7308 */ /* 0x000e620000000800 */
[--C-:B------:R-:W-:Y:S01]  /*ce30*/  FFMA.FTZ R69, R176, UR12, -R127.reuse ;  /* 0x0000000cb0457c23 */ /* 0x100fe2000801087f */
[--C-:B------:R-:W-:Y:S01]  /*ce40*/  FFMA.FTZ R68, R68, UR12, -R127.reuse ;  /* 0x0000000c44447c23 */ /* 0x100fe2000801087f */
[----:B------:R-:W2:Y:S01]  /*ce50*/  SHFL.BFLY PT, R3, R2, 0x2, 0x1f ;  /* 0x0c401f0002037f89 */ /* 0x000ea200000e0000 */
        /* <DEDUP_REMOVED lines=13> */
[----:B-1----:R-:W-:Y:S01]  /*cf30*/  F2FP.BF16.F32.PACK_AB R29, R110, R112 ;  /* 0x000000706e1d723e */ /* 0x002fe200000010ff */
[--C-:B------:R-:W-:Y:S01]  /*cf40*/  FFMA.FTZ R53, R220, UR12, -R127.reuse ;  /* 0x0000000cdc357c23 */ /* 0x100fe2000801087f */
[--C-:B------:R-:W-:Y:S01]  /*cf50*/  FFMA.FTZ R52, R186, UR12, -R127.reuse ;  /* 0x0000000cba347c23 */ /* 0x100fe2000801087f */
[--C-:B------:R-:W-:Y:S01]  /*cf60*/  FFMA.FTZ R51, R184, UR12, -R127.reuse ;  /* 0x0000000cb8337c23 */ /* 0x100fe2000801087f */
[--C-:B------:R-:W-:Y:S01]  /*cf70*/  FFMA.FTZ R122, R122, UR12, -R127.reuse ;  /* 0x0000000c7a7a7c23 */ /* 0x100fe2000801087f */
[----:B------:R-:W-:-:S02]  /*cf80*/  FFMA.FTZ R123, R123, UR12, -R127 ;  /* 0x0000000c7b7b7c23 */ /* 0x000fc4000801087f */
[----:B------:R-:W-:Y:S01]  /*cf90*/  MUFU.EX2 R71, R71 ;  /* 0x0000004700477308 */ /* 0x000fe20000000800 */
[----:B--2---:R-:W-:-:S05]  /*cfa0*/  FMNMX.FTZ R2, R2, R3, !PT ;  /* 0x0000000302027209 */ /* 0x004fca0007810000 */
[----:B------:R-:W1:Y:S02]  /*cfb0*/  SHFL.BFLY PT, R103, R2, 0x1, 0x1f ;  /* 0x0c201f0002677f89 */ /* 0x000e6400000e0000 */
[----:B------:R-:W-:Y:S08]  /*cfc0*/  MUFU.EX2 R70, R70 ;  /* 0x0000004600467308 */ /* 0x000ff00000000800 */
[----:B------:R-:W-:Y:S08]  /*cfd0*/  MUFU.EX2 R69, R69 ;  /* 0x0000004500457308 */ /* 0x000ff00000000800 */
[----:B------:R-:W-:Y:S01]  /*cfe0*/  MUFU.EX2 R68, R68 ;  /* 0x0000004400447308 */ /* 0x000fe20000000800 */
[----:B-1----:R-:W-:-:S07]  /*cff0*/  FMNMX.FTZ R103, R2, R103, !PT ;  /* 0x0000006702677209 */ /* 0x002fce0007810000 */
[----:B------:R-:W-:Y:S01]  /*d000*/  MUFU.EX2 R67, R67 ;  /* 0x0000004300437308 */ /* 0x000fe20000000800 */
[----:B------:R-:W-:Y:S02]  /*d010*/  FMNMX.FTZ R2, R155, R24, !PT ;  /* 0x000000189b027209 */ /* 0x000fe40007810000 */
[C---:B------:R-:W-:Y:S01]  /*d020*/  FSETP.NEU.FTZ.AND P2, PT, R103.reuse, -INF , PT ;  /* 0xff8000006700780b */ /* 0x040fe20003f5d000 */
[----:B------:R-:W-:Y:S01]  /*d030*/  FMUL.FTZ R145, R103, UR12 ;  /* 0x0000000c67917c20 */ /* 0x000fe20008410000 */
[----:B------:R-:W-:Y:S02]  /*d040*/  FMNMX.FTZ R2, R153, R2, !PT ;  /* 0x0000000299027209 */ /* 0x000fe40007810000 */
[----:B------:R-:W-:Y:S01]  /*d050*/  FSEL R118, R103, RZ, P2 ;  /* 0x000000ff67767208 */ /* 0x000fe20001000000 */
[----:B------:R-:W-:Y:S01]  /*d060*/  MUFU.EX2 R66, R66 ;  /* 0x0000004200427308 */ /* 0x000fe20000000800 */
[----:B------:R-:W-:Y:S02]  /*d070*/  FMNMX.FTZ R2, R151, R2, !PT ;  /* 0x0000000297027209 */ /* 0x000fe40007810000 */
[----:B------:R-:W-:Y:S01]  /*d080*/  FSEL R145, R145, RZ, P2 ;  /* 0x000000ff91917208 */ /* 0x000fe20001000000 */
[----:B------:R-:W-:Y:S01]  /*d090*/  FADD.FTZ R118, R5, -R118 ;  /* 0x8000007605767221 */ /* 0x000fe20000010000 */
[----:B------:R-:W-:-:S02]  /*d0a0*/  FMNMX.FTZ R2, R147, R2, !PT ;  /* 0x0000000293027209 */ /* 0x000fc40007810000 */
[----:B------:R-:W-:Y:S01]  /*d0b0*/  FSEL R5, R104, RZ, P4 ;  /* 0x000000ff68057208 */ /* 0x000fe20002000000 */
        /* <DEDUP_REMOVED lines=12> */
[----:B------:R-:W-:Y:S01]  /*d180*/  FMUL.FTZ R118, R118, UR12 ;  /* 0x0000000c76767c20 */ /* 0x000fe20008410000 */
[----:B------:R-:W-:Y:S01]  /*d190*/  FMNMX.FTZ R3, R131, R2, !PT ;  /* 0x0000000283037209 */ /* 0x000fe20007810000 */
[----:B------:R-:W-:Y:S01]  /*d1a0*/  MUFU.EX2 R111, R111 ;  /* 0x0000006f006f7308 */ /* 0x000fe20000000800 */
[--C-:B------:R-:W-:Y:S01]  /*d1b0*/  FFMA.FTZ R32, R12, UR12, -R145.reuse ;  /* 0x0000000c0c207c23 */ /* 0x100fe20008010891 */
[----:B------:R-:W-:Y:S01]  /*d1c0*/  FSEL R12, R125, RZ, P3 ;  /* 0x000000ff7d0c7208 */ /* 0x000fe20001800000 */
[----:B------:R-:W-:Y:S01]  /*d1d0*/  FFMA.FTZ R35, R14, UR12, -R145 ;  /* 0x0000000c0e237c23 */ /* 0x000fe20008010891 */
[----:B------:R-:W1:Y:S01]  /*d1e0*/  SHFL.BFLY PT, R2, R3, 0x2, 0x1f ;  /* 0x0c401f0003027f89 */ /* 0x000e6200000e0000 */
[----:B------:R-:W-:Y:S01]  /*d1f0*/  FADD.FTZ R5, R130, -R5 ;  /* 0x8000000582057221 */ /* 0x000fe20000010000 */
[--C-:B------:R-:W-:Y:S01]  /*d200*/  FFMA.FTZ R47, R126, UR12, -R145.reuse ;  /* 0x0000000c7e2f7c23 */ /* 0x100fe20008010891 */
[----:B------:R-:W-:Y:S01]  /*d210*/  FADD.FTZ R12, R129, -R12 ;  /* 0x8000000c810c7221 */ /* 0x000fe20000010000 */
[----:B------:R-:W2:Y:S01]  /*d220*/  MUFU.EX2 R109, R109 ;  /* 0x0000006d006d7308 */ /* 0x000ea20000000800 */
[----:B------:R-:W-:Y:S01]  /*d230*/  FMUL.FTZ R5, R5, UR12 ;  /* 0x0000000c05057c20 */ /* 0x000fe20008410000 */
[--C-:B------:R-:W-:Y:S01]  /*d240*/  FFMA.FTZ R41, R120, UR12, -R145.reuse ;  /* 0x0000000c78297c23 */ /* 0x100fe20008010891 */
[----:B------:R-:W-:Y:S01]  /*d250*/  FMUL.FTZ R119, R12, UR12 ;  /* 0x0000000c0c777c20 */ /* 0x000fe20008410000 */
        /* <DEDUP_REMOVED lines=12> */
[----:B------:R-:W3:Y:S01]  /*d320*/  MUFU.EX2 R44, R44 ;  /* 0x0000002c002c7308 */ /* 0x000ee20000000800 */
[----:B--2---:R-:W-:-:S02]  /*d330*/  F2FP.BF16.F32.PACK_AB R12, R109, R111 ;  /* 0x0000006f6d0c723e */ /* 0x004fc400000010ff */
[-C--:B------:R-:W-:Y:S02]  /*d340*/  MOV R129, R125.reuse ;  /* 0x0000007d00817202 */ /* 0x080fe40000000f00 */
[----:B-1----:R-:W-:Y:S02]  /*d350*/  FMNMX.FTZ R2, R3, R2, !PT ;  /* 0x0000000203027209 */ /* 0x002fe40007810000 */
[-C--:B------:R-:W-:Y:S01]  /*d360*/  MOV R130, R104.reuse ;  /* 0x0000006800827202 */ /* 0x080fe20000000f00 */
[----:B------:R-:W1:Y:S01]  /*d370*/  MUFU.EX2 R118, R118 ;  /* 0x0000007600767308 */ /* 0x000e620000000800 */
[----:B------:R-:W-:Y:S01]  /*d380*/  @P0 MOV R129, R125 ;  /* 0x0000007d00810202 */ /* 0x000fe20000000f00 */
[----:B------:R-:W2:Y:S01]  /*d390*/  SHFL.BFLY PT, R3, R2, 0x1, 0x1f ;  /* 0x0c201f0002037f89 */ /* 0x000ea200000e0000 */
[----:B------:R-:W-:-:S05]  /*d3a0*/  @P0 MOV R130, R104 ;  /* 0x0000006800820202 */ /* 0x000fca0000000f00 */
[----:B------:R-:W4:Y:S01]  /*d3b0*/  MUFU.EX2 R120, R5 ;  /* 0x0000000500787308 */ /* 0x000f220000000800 */
[----:B---3--:R-:W-:-:S07]  /*d3c0*/  F2FP.BF16.F32.PACK_AB R14, R44, R107 ;  /* 0x0000006b2c0e723e */ /* 0x008fce00000010ff */
[----:B------:R-:W3:Y:S01]  /*d3d0*/  MUFU.EX2 R119, R119 ;  /* 0x0000007700777308 */ /* 0x000ee20000000800 */
        /* <DEDUP_REMOVED lines=8> */
[----:B------:R-:W-:Y:S01]  /*d460*/  MUFU.EX2 R47, R47 ;  /* 0x0000002f002f7308 */ /* 0x000fe20000000800 */
[----:B--2---:R-:W-:Y:S01]  /*d470*/  FMNMX.FTZ R102, R2, R3, !PT ;  /* 0x0000000302667209 */ /* 0x004fe20007810000 */
[-C--:B----4-:R-:W-:Y:S01]  /*d480*/  FMUL.FTZ R192, R192, R120.reuse ;  /* 0x00000078c0c07220 */ /* 0x090fe20000410000 */
[-C--:B------:R-:W-:Y:S01]  /*d490*/  FMUL.FTZ R193, R193, R120.reuse ;  /* 0x00000078c1c17220 */ /* 0x080fe20000410000 */
[-C--:B------:R-:W-:Y:S01]  /*d4a0*/  FMUL.FTZ R188, R188, R120.reuse ;  /* 0x00000078bcbc7220 */ /* 0x080fe20000410000 */
[C---:B------:R-:W-:Y:S01]  /*d4b0*/  FSETP.NEU.FTZ.AND P1, PT, R102.reuse, -INF , PT ;  /* 0xff8000006600780b */ /* 0x040fe20003f3d000 */
[C---:B------:R-:W-:Y:S01]  /*d4c0*/  FMUL.FTZ R132, R102.reuse, UR12 ;  /* 0x0000000c66847c20 */ /* 0x040fe20008410000 */
[-C--:B------:R-:W-:Y:S01]  /*d4d0*/  FMUL.FTZ R189, R189, R120.reuse ;  /* 0x00000078bdbd7220 */ /* 0x080fe20000410000 */
[----:B------:R-:W1:Y:S01]  /*d4e0*/  MUFU.EX2 R42, R42 ;  /* 0x0000002a002a7308 */ /* 0x000e620000000800 */
[----:B------:R-:W-:Y:S01]  /*d4f0*/  FSEL R0, R102, RZ, P1 ;  /* 0x000000ff66007208 */ /* 0x000fe20000800000 */
[-C--:B---3--:R-:W-:Y:S01]  /*d500*/  FMUL.FTZ R194, R194, R119.reuse ;  /* 0x00000077c2c27220 */ /* 0x088fe20000410000 */
[----:B------:R-:W-:Y:S01]  /*d510*/  FSEL R132, R132, RZ, P1 ;  /* 0x000000ff84847208 */ /* 0x000fe20000800000 */
[-C--:B------:R-:W-:Y:S01]  /*d520*/  FMUL.FTZ R195, R195, R119.reuse ;  /* 0x00000077c3c37220 */ /* 0x080fe20000410000 */
[-C--:B------:R-:W-:Y:S01]  /*d530*/  FMUL.FTZ R190, R190, R119.reuse ;  /* 0x00000077bebe7220 */ /* 0x080fe20000410000 */
[----:B------:R-:W-:Y:S01]  /*d540*/  FADD.FTZ R117, R9, -R0 ;  /* 0x8000000009757221 */ /* 0x000fe20000010000 */
[----:B------:R-:W-:Y:S01]  /*d550*/  FMUL.FTZ R191, R191, R119 ;  /* 0x00000077bfbf7220 */ /* 0x000fe20000410000 */
[--C-:B------:R-:W-:Y:S01]  /*d560*/  FFMA.FTZ R106, R27, UR12, -R132.reuse ;  /* 0x0000000c1b6a7c23 */ /* 0x100fe20008010884 */
[--C-:B------:R-:W-:Y:S01]  /*d570*/  FFMA.FTZ R105, R21, UR12, -R132.reuse ;  /* 0x0000000c15697c23 */ /* 0x100fe20008010884 */
[--C-:B------:R-:W-:Y:S01]  /*d580*/  FFMA.FTZ R2, R23, UR12, -R132.reuse ;  /* 0x0000000c17027c23 */ /* 0x100fe20008010884 */
[----:B------:R-:W2:Y:S01]  /*d590*/  LDSM.16.MT88.4 R24, [R239+0x4000] ;  /* 0x00400000ef18783b */ /* 0x000ea20000004200 */
[--C-:B------:R-:W-:Y:S01]  /*d5a0*/  FFMA.FTZ R108, R31, UR12, -R132.reuse ;  /* 0x0000000c1f6c7c23 */ /* 0x100fe20008010884 */
[----:B------:R-:W-:Y:S01]  /*d5b0*/  FMUL.FTZ R117, R117, UR12 ;  /* 0x0000000c75757c20 */ /* 0x000fe20008410000 */
[----:B------:R-:W-:Y:S01]  /*d5c0*/  MUFU.EX2 R106, R106 ;  /* 0x0000006a006a7308 */ /* 0x000fe20000000800 */
[----:B------:R-:W3:Y:S01]  /*d5d0*/  LDSM.16.MT88.4 R20, [R234+0x4000] ;  /* 0x00400000ea14783b */ /* 0x000ee20000004200 */
[--C-:B------:R-:W-:Y:S01]  /*d5e0*/  FFMA.FTZ R0, R15, UR12, -R132.reuse ;  /* 0x0000000c0f007c23 */ /* 0x100fe20008010884 */
[--C-:B------:R-:W-:Y:S01]  /*d5f0*/  FFMA.FTZ R121, R13, UR12, -R132.reuse ;  /* 0x0000000c0d797c23 */ /* 0x100fe20008010884 */
[--C-:B------:R-:W-:Y:S01]  /*d600*/  FFMA.FTZ R3, R19, UR12, -R132.reuse ;  /* 0x0000000c13037c23 */ /* 0x100fe20008010884 */
[--C-:B------:R-:W-:Y:S01]  /*d610*/  FFMA.FTZ R126, R17, UR12, -R132.reuse ;  /* 0x0000000c117e7c23 */ /* 0x100fe20008010884 */
[----:B------:R-:W-:Y:S01]  /*d620*/  F2FP.BF16.F32.PACK_AB R31, R72, R113 ;  /* 0x00000071481f723e */ /* 0x000fe200000010ff */
[----:B------:R-:W4:Y:S01]  /*d630*/  LDSM.16.MT88.4 R16, [R239+0x4400] ;  /* 0x00440000ef10783b */ /* 0x000f220000004200 */
[----:B------:R-:W5:Y:S01]  /*d640*/  MUFU.EX2 R108, R108 ;  /* 0x0000006c006c7308 */ /* 0x000f620000000800 */
[-C--:B------:R-:W-:Y:S01]  /*d650*/  FMUL.FTZ R200, R200, R120.reuse ;  /* 0x00000078c8c87220 */ /* 0x080fe20000410000 */
[-C--:B------:R-:W-:Y:S01]  /*d660*/  FMUL.FTZ R201, R201, R120.reuse ;  /* 0x00000078c9c97220 */ /* 0x080fe20000410000 */
[-C--:B------:R-:W-:Y:S01]  /*d670*/  FMUL.FTZ R202, R202, R119.reuse ;  /* 0x00000077caca7220 */ /* 0x080fe20000410000 */
[-C--:B------:R-:W-:Y:S01]  /*d680*/  FMUL.FTZ R203, R203, R119.reuse ;  /* 0x00000077cbcb7220 */ /* 0x080fe20000410000 */
[-C--:B------:R-:W-:Y:S01]  /*d690*/  FMUL.FTZ R196, R196, R120.reuse ;  /* 0x00000078c4c47220 */ /* 0x080fe20000410000 */
[----:B------:R-:W-:Y:S01]  /*d6a0*/  FMUL.FTZ R197, R197, R120 ;  /* 0x00000078c5c57220 */ /* 0x000fe20000410000 */
[-C--:B------:R-:W-:Y:S01]  /*d6b0*/  FMUL.FTZ R198, R198, R119.reuse ;  /* 0x00000077c6c67220 */ /* 0x080fe20000410000 */
[----:B------:R-:W-:Y:S01]  /*d6c0*/  MUFU.EX2 R105, R105 ;  /* 0x0000006900697308 */ /* 0x000fe20000000800 */
[----:B------:R-:W-:Y:S01]  /*d6d0*/  FMUL.FTZ R199, R199, R119 ;  /* 0x00000077c7c77220 */ /* 0x000fe20000410000 */
[----:B-1----:R-:W-:Y:S01]  /*d6e0*/  F2FP.BF16.F32.PACK_AB R36, R42, R47 ;  /* 0x0000002f2a24723e */ /* 0x002fe200000010ff */
[--C-:B------:R-:W-:Y:S01]  /*d6f0*/  FFMA.FTZ R136, R161, UR12, -R132.reuse ;  /* 0x0000000ca1887c23 */ /* 0x100fe20008010884 */
[--C-:B------:R-:W-:Y:S01]  /*d700*/  FFMA.FTZ R139, R139, UR12, -R132.reuse ;  /* 0x0000000c8b8b7c23 */ /* 0x100fe20008010884 */
[--C-:B------:R-:W-:Y:S01]  /*d710*/  FFMA.FTZ R143, R143, UR12, -R132.reuse ;  /* 0x0000000c8f8f7c23 */ /* 0x100fe20008010884 */
[--C-:B------:R-:W-:Y:S01]  /*d720*/  FFMA.FTZ R140, R149, UR12, -R132.reuse ;  /* 0x0000000c958c7c23 */ /* 0x100fe20008010884 */
[--C-:B------:R-:W-:Y:S01]  /*d730*/  FFMA.FTZ R149, R146, UR12, -R145.reuse ;  /* 0x0000000c92957c23 */ /* 0x100fe20008010891 */
[----:B------:R-:W1:Y:S01]  /*d740*/  MUFU.EX2 R2, R2 ;  /* 0x0000000200027308 */ /* 0x000e620000000800 */
[----:B-----5:R-:W-:Y:S01]  /*d750*/  F2FP.BF16.F32.PACK_AB R13, R106, R108 ;  /* 0x0000006c6a0d723e */ /* 0x020fe200000010ff */
[----:B------:R-:W-:Y:S01]  /*d760*/  FFMA.FTZ R161, R152, UR12, -R145 ;  /* 0x0000000c98a17c23 */ /* 0x000fe20008010891 */
[--C-:B------:R-:W-:Y:S01]  /*d770*/  FFMA.FTZ R146, R223, UR12, -R132.reuse ;  /* 0x0000000cdf927c23 */ /* 0x100fe20008010884 */
[--C-:B------:R-:W-:Y:S01]  /*d780*/  FFMA.FTZ R163, R163, UR12, -R132.reuse ;  /* 0x0000000ca3a37c23 */ /* 0x100fe20008010884 */
[--C-:B------:R-:W-:Y:S01]  /*d790*/  FFMA.FTZ R167, R167, UR12, -R132.reuse ;  /* 0x0000000ca7a77c23 */ /* 0x100fe20008010884 */
[----:B------:R-:W-:Y:S01]  /*d7a0*/  FFMA.FTZ R152, R173, UR12, -R132 ;  /* 0x0000000cad987c23 */ /* 0x000fe20008010884 */
[----:B------:R-:W-:Y:S01]  /*d7b0*/  FFMA.FTZ R116, R179, R120, R116 ;  /* 0x00000078b3747223 */ /* 0x000fe20000010074 */
[----:B------:R-:W5:Y:S01]  /*d7c0*/  MUFU.EX2 R117, R117 ;  /* 0x0000007500757308 */ /* 0x000f620000000800 */
[----:B------:R-:W-:Y:S01]  /*d7d0*/  FFMA.FTZ R119, R181, R119, R112 ;  /* 0x00000077b5777223 */ /* 0x000fe20000010070 */
[----:B------:R-:W-:Y:S01]  /*d7e0*/  FFMA.FTZ R118, R180, R118, R111 ;  /* 0x00000076b4767223 */ /* 0x000fe2000001006f */
[----:B------:R-:W-:Y:S01]  /*d7f0*/  FADD.FTZ R115, R115, R116 ;  /* 0x0000007473737221 */ /* 0x000fe20000010000 */
[----:B------:R-:W-:Y:S01]  /*d800*/  FFMA.FTZ R173, R168, UR12, -R145 ;  /* 0x0000000ca8ad7c23 */ /* 0x000fe20008010891 */
[C---:B--2---:R-:W-:Y:S01]  /*d810*/  HMMA.16816.F32.BF16 R192, R28.reuse, R24, R192 ;  /* 0x000000181cc0723c */ /* 0x044fe200000418c0 */
[----:B------:R-:W-:Y:S01]  /*d820*/  FADD.FTZ R110, R110, R119 ;  /* 0x000000776e6e7221 */ /* 0x000fe20000010000 */
[----:B------:R-:W-:Y:S01]  /*d830*/  FADD.FTZ R118, R109, R118 ;  /* 0x000000766d767221 */ /* 0x000fe20000010000 */
[----:B------:R-:W-:Y:S01]  /*d840*/  MUFU.EX2 R45, R45 ;  /* 0x0000002d002d7308 */ /* 0x000fe20000000800 */
[----:B-1----:R-:W-:Y:S01]  /*d850*/  F2FP.BF16.F32.PACK_AB R15, R2, R105 ;  /* 0x00000069020f723e */ /* 0x002fe200000010ff */
[----:B------:R-:W-:Y:S01]  /*d860*/  FADD.FTZ R114, R114, R115 ;  /* 0x0000007372727221 */ /* 0x000fe20000010000 */
[----:B------:R-:W-:Y:S01]  /*d870*/  HMMA.16816.F32.BF16 R188, R28, R26, R188 ;  /* 0x0000001a1cbc723c */ /* 0x000fe200000418bc */
[----:B------:R-:W-:Y:S01]  /*d880*/  FADD.FTZ R113, R113, R110 ;  /* 0x0000006e71717221 */ /* 0x000fe20000010000 */
[----:B------:R-:W-:Y:S01]  /*d890*/  FADD.FTZ R107, R107, R118 ;  /* 0x000000766b6b7221 */ /* 0x000fe20000010000 */
[----:B------:R-:W-:Y:S01]  /*d8a0*/  FADD.FTZ R101, R101, R114 ;  /* 0x0000007265657221 */ /* 0x000fe20000010000 */
[----:B------:R-:W-:Y:S01]  /*d8b0*/  FFMA.FTZ R169, R169, UR12, -R132 ;  /* 0x0000000ca9a97c23 */ /* 0x000fe20008010884 */
[----:B------:R-:W1:Y:S01]  /*d8c0*/  MUFU.EX2 R40, R40 ;  /* 0x0000002800287308 */ /* 0x000e620000000800 */
[-C--:B-----5:R-:W-:Y:S01]  /*d8d0*/  FMUL.FTZ R218, R218, R117.reuse ;  /* 0x00000075dada7220 */ /* 0x0a0fe20000410000 */
[-C--:B------:R-:W-:Y:S01]  /*d8e0*/  FMUL.FTZ R219, R219, R117.reuse ;  /* 0x00000075dbdb7220 */ /* 0x080fe20000410000 */
[-C--:B------:R-:W-:Y:S01]  /*d8f0*/  FMUL.FTZ R214, R214, R117.reuse ;  /* 0x00000075d6d67220 */ /* 0x080fe20000410000 */
[-C--:B------:R-:W-:Y:S01]  /*d900*/  FMUL.FTZ R215, R215, R117.reuse ;  /* 0x00000075d7d77220 */ /* 0x080fe20000410000 */
[-C--:B------:R-:W-:Y:S01]  /*d910*/  FMUL.FTZ R210, R210, R117.reuse ;  /* 0x00000075d2d27220 */ /* 0x080fe20000410000 */
[-C--:B------:R-:W-:Y:S01]  /*d920*/  FMUL.FTZ R211, R211, R117.reuse ;  /* 0x00000075d3d37220 */ /* 0x080fe20000410000 */
[-C--:B------:R-:W-:Y:S01]  /*d930*/  FMUL.FTZ R206, R206, R117.reuse ;  /* 0x00000075cece7220 */ /* 0x080fe20000410000 */
[-C--:B------:R-:W-:Y:S01]  /*d940*/  FMUL.FTZ R207, R207, R117.reuse ;  /* 0x00000075cfcf7220 */ /* 0x080fe20000410000 */
[C---:B------:R-:W-:Y:S01]  /*d950*/  HMMA.16816.F32.BF16 R216, R12.reuse, R24, R216 ;  /* 0x000000180cd8723c */ /* 0x040fe200000418d8 */
[----:B------:R-:W-:Y:S01]  /*d960*/  MUFU.EX2 R3, R3 ;  /* 0x0000000300037308 */ /* 0x000fe20000000800 */
[----:B------:R-:W-:Y:S01]  /*d970*/  FFMA.FTZ R117, R183, R117, R108 ;  /* 0x00000075b7757223 */ /* 0x000fe2000001006c */
[----:B------:R-:W-:Y:S01]  /*d980*/  FADD.FTZ R72, R72, R113 ;  /* 0x0000007148487221 */ /* 0x000fe20000010000 */
[----:B------:R-:W-:Y:S01]  /*d990*/  FADD.FTZ R44, R44, R107 ;  /* 0x0000006b2c2c7221 */ /* 0x000fe20000010000 */
[----:B------:R-:W-:Y:S01]  /*d9a0*/  FFMA.FTZ R153, R153, UR12, -R132 ;  /* 0x0000000c99997c23 */ /* 0x000fe20008010884 */
[C---:B------:R-:W-:Y:S01]  /*d9b0*/  HMMA.16816.F32.BF16 R212, R12.reuse, R26, R212 ;  /* 0x0000001a0cd4723c */ /* 0x040fe200000418d4 */
[----:B------:R-:W-:Y:S01]  /*d9c0*/  LDSM.16.MT88.4 R24, [R239+0x4800] ;  /* 0x00480000ef18783b */ /* 0x000fe20000004200 */
[----:B-1----:R-:W-:Y:S01]  /*d9d0*/  F2FP.BF16.F32.PACK_AB R38, R40, R45 ;  /* 0x0000002d2826723e */ /* 0x002fe200000010ff */
[----:B------:R-:W1:Y:S01]  /*d9e0*/  MUFU.EX2 R0, R0 ;  /* 0x0000000000007308 */ /* 0x000e620000000800 */
[----:B------:R-:W-:Y:S01]  /*d9f0*/  FADD.FTZ R106, R106, R117 ;  /* 0x000000756a6a7221 */ /* 0x000fe20000010000 */
[----:B------:R-:W-:Y:S01]  /*da00*/  FADD.FTZ R47, R47, R44 ;  /* 0x0000002c2f2f7221 */ /* 0x000fe20000010000 */
[C---:B---3--:R-:W-:Y:S01]  /*da10*/  HMMA.16816.F32.BF16 R208, R12.reuse, R20, R208 ;  /* 0x000000140cd0723c */ /* 0x048fe200000418d0 */
[----:B------:R-:W-:Y:S01]  /*da20*/  FFMA.FTZ R151, R151, UR12, -R132 ;  /* 0x0000000c97977c23 */ /* 0x000fe20008010884 */
[----:B------:R-:W-:Y:S01]  /*da30*/  FADD.FTZ R105, R105, R106 ;  /* 0x0000006a69697221 */ /* 0x000fe20000010000 */
[----:B------:R-:W-:Y:S01]  /*da40*/  FADD.FTZ R42, R42, R47 ;  /* 0x0000002f2a2a7221 */ /* 0x000fe20000010000 */
[----:B------:R-:W-:Y:S01]  /*da50*/  FFMA.FTZ R168, R147, UR12, -R132 ;  /* 0x0000000c93a87c23 */ /* 0x000fe20008010884 */
[----:B------:R-:W-:Y:S01]  /*da60*/  MUFU.EX2 R121, R121 ;  /* 0x0000007900797308 */ /* 0x000fe20000000800 */
[----:B------:R-:W-:Y:S01]  /*da70*/  HMMA.16816.F32.BF16 R204, R12, R22, R204 ;  /* 0x000000160ccc723c */ /* 0x000fe200000418cc */
[----:B------:R-:W2:Y:S01]  /*da80*/  LDSM.16.MT88.4 R12, [R234+0x4400] ;  /* 0x00440000ea0c783b */ /* 0x000ea20000004200 */
[----:B------:R-:W-:Y:S01]  /*da90*/  FADD.FTZ R2, R2, R105 ;  /* 0x0000006902027221 */ /* 0x000fe20000010000 */
[----:B------:R-:W-:Y:S01]  /*daa0*/  FADD.FTZ R45, R45, R42 ;  /* 0x0000002a2d2d7221 */ /* 0x000fe20000010000 */
[--C-:B------:R-:W-:Y:S01]  /*dab0*/  FFMA.FTZ R137, R137, UR12, -R132.reuse ;  /* 0x0000000c89897c23 */ /* 0x100fe20008010884 */
[----:B------:R-:W-:Y:S01]  /*dac0*/  FFMA.FTZ R135, R135, UR12, -R132 ;  /* 0x0000000c87877c23 */ /* 0x000fe20008010884 */
[C---:B------:R-:W-:Y:S01]  /*dad0*/  HMMA.16816.F32.BF16 R200, R28.reuse, R20, R200 ;  /* 0x000000141cc8723c */ /* 0x040fe200000418c8 */
[----:B------:R-:W3:Y:S01]  /*dae0*/  MUFU.EX2 R126, R126 ;  /* 0x0000007e007e7308 */ /* 0x000ee20000000800 */
[----:B-1----:R-:W-:Y:S01]  /*daf0*/  F2FP.BF16.F32.PACK_AB R37, R0, R3 ;  /* 0x000000030025723e */ /* 0x002fe200000010ff */
[----:B------:R-:W-:Y:S01]  /*db00*/  FADD.FTZ R3, R3, R2 ;  /* 0x0000000203037221 */ /* 0x000fe20000010000 */
[----:B------:R-:W-:Y:S01]  /*db10*/  FADD.FTZ R40, R40, R45 ;  /* 0x0000002d28287221 */ /* 0x000fe20000010000 */
[----:B------:R-:W-:Y:S01]  /*db20*/  MOV R9, R102 ;  /* 0x0000006600097202 */ /* 0x000fe20000000f00 */
[----:B------:R-:W-:Y:S01]  /*db30*/  HMMA.16816.F32.BF16 R196, R28, R22, R196 ;  /* 0x000000161cc4723c */ /* 0x000fe200000418c4 */
[----:B------:R-:W1:Y:S01]  /*db40*/  LDSM.16.MT88.4 R20, [R234+0x4800] ;  /* 0x00480000ea14783b */ /* 0x000e620000004200 */
[----:B------:R-:W-:Y:S01]  /*db50*/  FADD.FTZ R0, R0, R3 ;  /* 0x0000000300007221 */ /* 0x000fe20000010000 */
[----:B------:R-:W-:Y:S01]  /*db60*/  MUFU.EX2 R43, R43 ;  /* 0x0000002b002b7308 */ /* 0x000fe20000000800 */
[----:B------:R-:W-:-:S02]  /*db70*/  MOV R5, R103 ;  /* 0x0000006700057202 */ /* 0x000fc40000000f00 */
[----:B------:R-:W-:Y:S02]  /*db80*/  @P0 MOV R9, R102 ;  /* 0x0000006600090202 */ /* 0x000fe40000000f00 */
[----:B------:R-:W-:-:S03]  /*db90*/  @P0 MOV R5, R103 ;  /* 0x0000006700050202 */ /* 0x000fc60000000f00 */
[----:B------:R-:W5:Y:S01]  /*dba0*/  MUFU.EX2 R34, R34 ;  /* 0x0000002200227308 */ /* 0x000f620000000800 */
[----:B---3--:R-:W-:Y:S01]  /*dbb0*/  F2FP.BF16.F32.PACK_AB R39, R126, R121 ;  /* 0x000000797e27723e */ /* 0x008fe200000010ff */
[----:B------:R-:W-:-:S04]  /*dbc0*/  FADD.FTZ R121, R121, R0 ;  /* 0x0000000079797221 */ /* 0x000fc80000010000 */
[----:B------:R-:W-:Y:S02]  /*dbd0*/  FADD.FTZ R121, R126, R121 ;  /* 0x000000797e797221 */ /* 0x000fe40000010000 */
[C---:B----4-:R-:W-:Y:S01]  /*dbe0*/  HMMA.16816.F32.BF16 R216, R36.reuse, R16, R216 ;  /* 0x0000001024d8723c */ /* 0x050fe200000418d8 */
[----:B------:R-:W-:Y:S05]  /*dbf0*/  MUFU.EX2 R41, R41 ;  /* 0x0000002900297308 */ /* 0x000fea0000000800 */
[C---:B------:R-:W-:Y:S03]  /*dc00*/  HMMA.16816.F32.BF16 R212, R36.reuse, R18, R212 ;  /* 0x0000001224d4723c */ /* 0x040fe600000418d4 */
[----:B------:R-:W3:Y:S01]  /*dc10*/  MUFU.EX2 R32, R32 ;  /* 0x0000002000207308 */ /* 0x000ee20000000800 */
[C---:B-----5:R-:W-:Y:S01]  /*dc20*/  F2FP.BF16.F32.PACK_AB R28, R34.reuse, R43 ;  /* 0x0000002b221c723e */ /* 0x060fe200000010ff */
[----:B------:R-:W-:Y:S01]  /*dc30*/  FADD.FTZ R43, R43, R40 ;  /* 0x000000282b2b7221 */ /* 0x000fe20000010000 */
[----:B--2---:R-:W-:Y:S03]  /*dc40*/  HMMA.16816.F32.BF16 R208, R36, R12, R208 ;  /* 0x0000000c24d0723c */ /* 0x004fe600000418d0 */
[----:B------:R-:W-:-:S02]  /*dc50*/  FADD.FTZ R34, R34, R43 ;  /* 0x0000002b22227221 */ /* 0x000fc40000010000 */
[----:B------:R-:W-:Y:S01]  /*dc60*/  MUFU.EX2 R136, R136 ;  /* 0x0000008800887308 */ /* 0x000fe20000000800 */
[----:B------:R-:W-:Y:S07]  /*dc70*/  HMMA.16816.F32.BF16 R204, R36, R14, R204 ;  /* 0x0000000e24cc723c */ /* 0x000fee00000418cc */
[----:B------:R-:W2:Y:S01]  /*dc80*/  MUFU.EX2 R139, R139 ;  /* 0x0000008b008b7308 */ /* 0x000ea20000000800 */
[----:B------:R-:W-:Y:S01]  /*dc90*/  F2FP.BF16.F32.PACK_AB R36, R99, R100 ;  /* 0x000000646324723e */ /* 0x000fe200000010ff */
[----:B------:R-:W-:Y:S01]  /*dca0*/  FADD.FTZ R100, R100, R101 ;  /* 0x0000006564647221 */ /* 0x000fe20000010000 */
[----:B------:R-:W-:Y:S01]  /*dcb0*/  F2FP.BF16.F32.PACK_AB R37, R70, R71 ;  /* 0x000000474625723e */ /* 0x000fe200000010ff */
[----:B------:R-:W-:Y:S01]  /*dcc0*/  FADD.FTZ R71, R71, R72 ;  /* 0x0000004847477221 */ /* 0x000fe20000010000 */
[----:B------:R-:W-:Y:S01]  /*dcd0*/  F2FP.BF16.F32.PACK_AB R38, R97, R98 ;  /* 0x000000626126723e */ /* 0x000fe200000010ff */
[----:B------:R-:W-:Y:S01]  /*dce0*/  FADD.FTZ R99, R99, R100 ;  /* 0x0000006463637221 */ /* 0x000fe20000010000 */
[----:B------:R-:W-:Y:S01]  /*dcf0*/  F2FP.BF16.F32.PACK_AB R39, R68, R69 ;  /* 0x000000454427723e */ /* 0x000fe200000010ff */
[----:B------:R-:W-:Y:S01]  /*dd00*/  MUFU.EX2 R143, R143 ;  /* 0x0000008f008f7308 */ /* 0x000fe20000000800 */
[----:B---3--:R-:W-:Y:S01]  /*dd10*/  F2FP.BF16.F32.PACK_AB R30, R32, R41 ;  /* 0x00000029201e723e */ /* 0x008fe200000010ff */
[----:B------:R-:W-:Y:S01]  /*dd20*/  FADD.FTZ R70, R70, R71 ;  /* 0x0000004746467221 */ /* 0x000fe20000010000 */
[----:B------:R-:W-:Y:S01]  /*dd30*/  FADD.FTZ R98, R98, R99 ;  /* 0x0000006362627221 */ /* 0x000fe20000010000 */
[----:B------:R-:W-:-:S02]  /*dd40*/  FADD.FTZ R41, R41, R34 ;  /* 0x0000002229297221 */ /* 0x000fc40000010000 */
[C---:B------:R-:W-:Y:S01]  /*dd50*/  HMMA.16816.F32.BF16 R192, R36.reuse, R16, R192 ;  /* 0x0000001024c0723c */ /* 0x040fe200000418c0 */
[----:B------:R-:W-:Y:S01]  /*dd60*/  FADD.FTZ R69, R69, R70 ;  /* 0x0000004645457221 */ /* 0x000fe20000010000 */
[----:B------:R-:W3:Y:S01]  /*dd70*/  MUFU.EX2 R140, R140 ;  /* 0x0000008c008c7308 */ /* 0x000ee20000000800 */
[----:B--2---:R-:W-:Y:S01]  /*dd80*/  F2FP.BF16.F32.PACK_AB R29, R139, R136 ;  /* 0x000000888b1d723e */ /* 0x004fe200000010ff */
[----:B------:R-:W-:Y:S01]  /*dd90*/  FADD.FTZ R97, R97, R98 ;  /* 0x0000006261617221 */ /* 0x000fe20000010000 */
[----:B------:R-:W-:Y:S01]  /*dda0*/  FADD.FTZ R68, R68, R69 ;  /* 0x0000004544447221 */ /* 0x000fe20000010000 */
[C---:B------:R-:W-:Y:S01]  /*ddb0*/  HMMA.16816.F32.BF16 R188, R36.reuse, R18, R188 ;  /* 0x0000001224bc723c */ /* 0x040fe200000418bc */
[----:B------:R-:W2:Y:S01]  /*ddc0*/  LDSM.16.MT88.4 R16, [R239+0x4c00] ;  /* 0x004c0000ef10783b */ /* 0x000ea20000004200 */
[----:B------:R-:W-:Y:S01]  /*ddd0*/  FADD.FTZ R136, R136, R121 ;  /* 0x0000007988887221 */ /* 0x000fe20000010000 */
[----:B------:R-:W-:Y:S01]  /*dde0*/  FADD.FTZ R32, R32, R41 ;  /* 0x0000002920207221 */ /* 0x000fe20000010000 */
[----:B------:R-:W-:Y:S02]  /*ddf0*/  MUFU.EX2 R65, R65 ;  /* 0x0000004100417308 */ /* 0x000fe40000000800 */
[----:B------:R-:W-:Y:S01]  /*de00*/  HMMA.16816.F32.BF16 R200, R36, R12, R200 ;  /* 0x0000000c24c8723c */ /* 0x000fe200000418c8 */
[----:B------:R-:W-:-:S05]  /*de10*/  FADD.FTZ R136, R139, R136 ;  /* 0x000000888b887221 */ /* 0x000fca0000010000 */
[----:B------:R-:W4:Y:S01]  /*de20*/  MUFU.EX2 R64, R64 ;  /* 0x0000004000407308 */ /* 0x000f220000000800 */
[----:B------:R-:W-:Y:S01]  /*de30*/  HMMA.16816.F32.BF16 R196, R36, R14, R196 ;  /* 0x0000000e24c4723c */ /* 0x000fe200000418c4 */
[----:B------:R-:W5:Y:S01]  /*de40*/  LDSM.16.MT88.4 R12, [R234+0x4c00] ;  /* 0x004c0000ea0c783b */ /* 0x000f620000004200 */
[----:B---3--:R-:W-:Y:S01]  /*de50*/  F2FP.BF16.F32.PACK_AB R31, R140, R143 ;  /* 0x0000008f8c1f723e */ /* 0x008fe200000010ff */
[----:B------:R-:W-:-:S04]  /*de60*/  FADD.FTZ R143, R143, R136 ;  /* 0x000000888f8f7221 */ /* 0x000fc80000010000 */
[----:B------:R-:W-:Y:S01]  /*de70*/  MUFU.EX2 R35, R35 ;  /* 0x0000002300237308 */ /* 0x000fe20000000800 */
[----:B------:R-:W-:Y:S01]  /*de80*/  F2FP.BF16.F32.PACK_AB R36, R95, R96 ;  /* 0x000000605f24723e */ /* 0x000fe200000010ff */
[C---:B------:R-:W-:Y:S01]  /*de90*/  HMMA.16816.F32.BF16 R216, R28.reuse, R24, R216 ;  /* 0x000000181cd8723c */ /* 0x040fe200000418d8 */
[----:B------:R-:W-:Y:S01]  /*dea0*/  F2FP.BF16.F32.PACK_AB R37, R66, R67 ;  /* 0x000000434225723e */ /* 0x000fe200000010ff */
[----:B------:R-:W-:Y:S01]  /*deb0*/  FADD.FTZ R96, R96, R97 ;  /* 0x0000006160607221 */ /* 0x000fe20000010000 */
[----:B------:R-:W-:Y:S01]  /*dec0*/  F2FP.BF16.F32.PACK_AB R38, R93, R94 ;  /* 0x0000005e5d26723e */ /* 0x000fe200000010ff */
[----:B------:R-:W-:Y:S01]  /*ded0*/  FADD.FTZ R67, R67, R68 ;  /* 0x0000004443437221 */ /* 0x000fe20000010000 */
[----:B------:R-:W-:Y:S01]  /*dee0*/  FADD.FTZ R143, R140, R143 ;  /* 0x0000008f8c8f7221 */ /* 0x000fe20000010000 */
[----:B------:R-:W3:Y:S01]  /*def0*/  MUFU.EX2 R8, R8 ;  /* 0x0000000800087308 */ /* 0x000ee20000000800 */
[----:B------:R-:W-:Y:S01]  /*df00*/  HMMA.16816.F32.BF16 R212, R28, R26, R212 ;  /* 0x0000001a1cd4723c */ /* 0x000fe200000418d4 */
[----:B----4-:R-:W-:Y:S01]  /*df10*/  F2FP.BF16.F32.PACK_AB R39, R64, R65 ;  /* 0x000000414027723e */ /* 0x010fe200000010ff */
[----:B------:R-:W-:Y:S01]  /*df20*/  FADD.FTZ R95, R95, R96 ;  /* 0x000000605f5f7221 */ /* 0x000fe20000010000 */
[----:B------:R-:W-:-:S03]  /*df30*/  FADD.FTZ R66, R66, R67 ;  /* 0x0000004342427221 */ /* 0x000fc60000010000 */
[----:B-1----:R-:W-:Y:S01]  /*df40*/  HMMA.16816.F32.BF16 R208, R28, R20, R208 ;  /* 0x000000141cd0723c */ /* 0x002fe200000418d0 */
[----:B------:R-:W-:Y:S01]  /*df50*/  MUFU.EX2 R33, R33 ;  /* 0x0000002100217308 */ /* 0x000fe20000000800 */
[----:B------:R-:W-:Y:S01]  /*df60*/  FADD.FTZ R94, R94, R95 ;  /* 0x0000005f5e5e7221 */ /* 0x000fe20000010000 */
[----:B------:R-:W-:-:S03]  /*df70*/  FADD.FTZ R65, R65, R66 ;  /* 0x0000004241417221 */ /* 0x000fc60000010000 */
[----:B------:R-:W-:Y:S01]  /*df80*/  HMMA.16816.F32.BF16 R204, R28, R22, R204 ;  /* 0x000000161ccc723c */ /* 0x000fe200000418cc */
[----:B------:R-:W-:Y:S01]  /*df90*/  FADD.FTZ R93, R93, R94 ;  /* 0x0000005e5d5d7221 */ /* 0x000fe20000010000 */
[----:B------:R-:W-:Y:S01]  /*dfa0*/  FADD.FTZ R64, R64, R65 ;  /* 0x0000004140407221 */ /* 0x000fe20000010000 */
[----:B------:R-:W1:Y:S03]  /*dfb0*/  MUFU.EX2 R4, R4 ;  /* 0x0000000400047308 */ /* 0x000e660000000800 */
[----:B------:R-:W-:Y:S01]  /*dfc0*/  HMMA.16816.F32.BF16 R192, R36, R24, R192 ;  /* 0x0000001824c0723c */ /* 0x000fe200000418c0 */
[----:B---3--:R-:W-:Y:S01]  /*dfd0*/  F2FP.BF16.F32.PACK_AB R28, R8, R35 ;  /* 0x00000023081c723e */ /* 0x008fe200000010ff */
[----:B------:R-:W-:-:S03]  /*dfe0*/  FADD.FTZ R35, R35, R32 ;  /* 0x0000002023237221 */ /* 0x000fc60000010000 */
[----:B------:R-:W-:Y:S01]  /*dff0*/  MUFU.EX2 R146, R146 ;  /* 0x0000009200927308 */ /* 0x000fe20000000800 */
[----:B------:R-:W-:Y:S01]  /*e000*/  HMMA.16816.F32.BF16 R188, R36, R26, R188 ;  /* 0x0000001a24bc723c */ /* 0x000fe200000418bc */
[----:B------:R-:W3:Y:S01]  /*e010*/  LDSM.16.MT88.4 R24, [R239+0x5000] ;  /* 0x00500000ef18783b */ /* 0x000ee20000004200 */
[----:B------:R-:W-:-:S04]  /*e020*/  FADD.FTZ R8, R8, R35 ;  /* 0x0000002308087221 */ /* 0x000fc80000010000 */
[----:B------:R-:W-:Y:S01]  /*e030*/  HMMA.16816.F32.BF16 R200, R36, R20, R200 ;  /* 0x0000001424c8723c */ /* 0x000fe200000418c8 */
[----:B------:R-:W4:Y:S01]  /*e040*/  MUFU.EX2 R163, R163 ;  /* 0x000000a300a37308 */ /* 0x000f220000000800 */
[----:B-1----:R-:W-:Y:S01]  /*e050*/  F2FP.BF16.F32.PACK_AB R30, R4, R33 ;  /* 0x00000021041e723e */ /* 0x002fe200000010ff */
[----:B------:R-:W-:-:S03]  /*e060*/  FADD.FTZ R33, R33, R8 ;  /* 0x0000000821217221 */ /* 0x000fc60000010000 */
[----:B------:R-:W-:Y:S01]  /*e070*/  HMMA.16816.F32.BF16 R196, R36, R22, R196 ;  /* 0x0000001624c4723c */ /* 0x000fe200000418c4 */
[----:B------:R-:W1:Y:S01]  /*e080*/  LDSM.16.MT88.4 R20, [R234+0x5000] ;  /* 0x00500000ea14783b */ /* 0x000e620000004200 */
[----:B------:R-:W-:Y:S01]  /*e090*/  FADD.FTZ R33, R4, R33 ;  /* 0x0000002104217221 */ /* 0x000fe20000010000 */
[----:B------:R-:W-:Y:S04]  /*e0a0*/  MUFU.EX2 R167, R167 ;  /* 0x000000a700a77308 */ /* 0x000fe80000000800 */
[--C-:B------:R-:W-:Y:S01]  /*e0b0*/  FFMA.FTZ R36, R166, UR12, -R145.reuse ;  /* 0x0000000ca6247c23 */ /* 0x100fe20008010891 */
[--C-:B------:R-:W-:Y:S01]  /*e0c0*/  FFMA.FTZ R37, R221, UR12, -R132.reuse ;  /* 0x0000000cdd257c23 */ /* 0x100fe20008010884 */
[--C-:B------:R-:W-:Y:S01]  /*e0d0*/  FFMA.FTZ R38, R187, UR12, -R132.reuse ;  /* 0x0000000cbb267c23 */ /* 0x100fe20008010884 */
[--C-:B------:R-:W-:Y:S01]  /*e0e0*/  FFMA.FTZ R39, R185, UR12, -R132.reuse ;  /* 0x0000000cb9277c23 */ /* 0x100fe20008010884 */
[----:B------:R-:W2:Y:S01]  /*e0f0*/  MUFU.EX2 R152, R152 ;  /* 0x0000009800987308 */ /* 0x000ea20000000800 */
[----:B----4-:R-:W-:Y:S01]  /*e100*/  F2FP.BF16.F32.PACK_AB R29, R163, R146 ;  /* 0x00000092a31d723e */ /* 0x010fe200000010ff */
[--C-:B------:R-:W-:Y:S01]  /*e110*/  FFMA.FTZ R166, R175, UR12, -R132.reuse ;  /* 0x0000000cafa67c23 */ /* 0x100fe20008010884 */
[--C-:B------:R-:W-:Y:S01]  /*e120*/  FFMA.FTZ R185, R160, UR12, -R145.reuse ;  /* 0x0000000ca0b97c23 */ /* 0x100fe20008010891 */
[----:B------:R-:W-:Y:S01]  /*e130*/  FFMA.FTZ R175, R164, UR12, -R145 ;  /* 0x0000000ca4af7c23 */ /* 0x000fe20008010891 */
[--C-:B------:R-:W-:Y:S01]  /*e140*/  FFMA.FTZ R160, R165, UR12, -R132.reuse ;  /* 0x0000000ca5a07c23 */ /* 0x100fe20008010884 */
[--C-:B------:R-:W-:Y:S01]  /*e150*/  FFMA.FTZ R165, R177, UR12, -R132.reuse ;  /* 0x0000000cb1a57c23 */ /* 0x100fe20008010884 */
[--C-:B------:R-:W-:Y:S01]  /*e160*/  FFMA.FTZ R164, R171, UR12, -R132.reuse ;  /* 0x0000000caba47c23 */ /* 0x100fe20008010884 */
[----:B------:R-:W-:Y:S01]  /*e170*/  MUFU.EX2 R63, R63 ;  /* 0x0000003f003f7308 */ /* 0x000fe20000000800 */
[----:B------:R-:W-:Y:S01]  /*e180*/  FADD.FTZ R146, R146, R143 ;  /* 0x0000008f92927221 */ /* 0x000fe20000010000 */
[--C-:B------:R-:W-:Y:S01]  /*e190*/  FFMA.FTZ R171, R148, UR12, -R145.reuse ;  /* 0x0000000c94ab7c23 */ /* 0x100fe20008010891 */
[----:B------:R-:W-:Y:S01]  /*e1a0*/  FFMA.FTZ R148, R155, UR12, -R132 ;  /* 0x0000000c9b947c23 */ /* 0x000fe20008010884 */
[----:B------:R-:W-:Y:S01]  /*e1b0*/  FFMA.FTZ R145, R138, UR12, -R145 ;  /* 0x0000000c8a917c23 */ /* 0x000fe20008010891 */
[----:B------:R-:W-:Y:S01]  /*e1c0*/  FADD.FTZ R146, R163, R146 ;  /* 0x00000092a3927221 */ /* 0x000fe20000010000 */
[--C-:B------:R-:W-:Y:S01]  /*e1d0*/  FFMA.FTZ R138, R141, UR12, -R132.reuse ;  /* 0x0000000c8d8a7c23 */ /* 0x100fe20008010884 */
[----:B------:R-:W-:Y:S01]  /*e1e0*/  FFMA.FTZ R132, R131, UR12, -R132 ;  /* 0x0000000c83847c23 */ /* 0x000fe20008010884 */
[----:B------:R-:W4:Y:S01]  /*e1f0*/  MUFU.EX2 R62, R62 ;  /* 0x0000003e003e7308 */ /* 0x000f220000000800 */
[----:B--2---:R-:W-:Y:S01]  /*e200*/  F2FP.BF16.F32.PACK_AB R31, R152, R167 ;  /* 0x000000a7981f723e */ /* 0x004fe200000010ff */
[----:B------:R-:W-:Y:S01]  /*e210*/  FADD.FTZ R167, R167, R146 ;  /* 0x00000092a7a77221 */ /* 0x000fe20000010000 */
[----:B------:R-:W-:-:S03]  /*e220*/  FFMA.FTZ R131, R124, UR12, -R127 ;  /* 0x0000000c7c837c23 */ /* 0x000fc6000801087f */
[----:B------:R-:W-:Y:S02]  /*e230*/  FADD.FTZ R152, R152, R167 ;  /* 0x000000a798987221 */ /* 0x000fe40000010000 */
[----:B------:R-:W-:Y:S01]  /*e240*/  MUFU.EX2 R61, R61 ;  /* 0x0000003d003d7308 */ /* 0x000fe20000000800 */
[C---:B------:R-:W-:Y:S06]  /*e250*/  HMMA.16816.F32.BF16 R216, R28.reuse, R16, R216 ;  /* 0x000000101cd8723c */ /* 0x040fec00000418d8 */
[C---:B------:R-:W-:Y:S01]  /*e260*/  HMMA.16816.F32.BF16 R212, R28.reuse, R18, R212 ;  /* 0x000000121cd4723c */ /* 0x040fe200000418d4 */
[----:B------:R-:W2:Y:S05]  /*e270*/  MUFU.EX2 R60, R60 ;  /* 0x0000003c003c7308 */ /* 0x000eaa0000000800 */
[C---:B-----5:R-:W-:Y:S03]  /*e280*/  HMMA.16816.F32.BF16 R208, R28.reuse, R12, R208 ;  /* 0x0000000c1cd0723c */ /* 0x060fe600000418d0 */
[----:B------:R-:W-:Y:S03]  /*e290*/  MUFU.EX2 R128, R128 ;  /* 0x0000008000807308 */ /* 0x000fe60000000800 */
[----:B------:R-:W-:Y:S05]  /*e2a0*/  HMMA.16816.F32.BF16 R204, R28, R14, R204 ;  /* 0x0000000e1ccc723c */ /* 0x000fea00000418cc */
[----:B------:R-:W5:Y:S02]  /*e2b0*/  MUFU.EX2 R133, R133 ;  /* 0x0000008500857308 */ /* 0x000f640000000800 */
[----:B------:R-:W-:Y:S01]  /*e2c0*/  F2FP.BF16.F32.PACK_AB R28, R91, R92 ;  /* 0x0000005c5b1c723e */ /* 0x000fe200000010ff */
[----:B------:R-:W-:Y:S01]  /*e2d0*/  FADD.FTZ R92, R92, R93 ;  /* 0x0000005d5c5c7221 */ /* 0x000fe20000010000 */
[----:B----4-:R-:W-:Y:S01]  /*e2e0*/  F2FP.BF16.F32.PACK_AB R29, R62, R63 ;  /* 0x0000003f3e1d723e */ /* 0x010fe200000010ff */
[----:B------:R-:W-:Y:S01]  /*e2f0*/  FADD.FTZ R63, R63, R64 ;  /* 0x000000403f3f7221 */ /* 0x000fe20000010000 */
[----:B------:R-:W-:Y:S01]  /*e300*/  F2FP.BF16.F32.PACK_AB R30, R89, R90 ;  /* 0x0000005a591e723e */ /* 0x000fe200000010ff */
[----:B------:R-:W-:Y:S01]  /*e310*/  FADD.FTZ R91, R91, R92 ;  /* 0x0000005c5b5b7221 */ /* 0x000fe20000010000 */
[----:B------:R-:W-:Y:S01]  /*e320*/  MUFU.EX2 R134, R134 ;  /* 0x0000008600867308 */ /* 0x000fe20000000800 */
[----:B--2---:R-:W-:Y:S01]  /*e330*/  F2FP.BF16.F32.PACK_AB R31, R60, R61 ;  /* 0x0000003d3c1f723e */ /* 0x004fe200000010ff */
[----:B------:R-:W-:Y:S01]  /*e340*/  FADD.FTZ R62, R62, R63 ;  /* 0x0000003f3e3e7221 */ /* 0x000fe20000010000 */
[----:B------:R-:W-:-:S03]  /*e350*/  FADD.FTZ R90, R90, R91 ;  /* 0x0000005b5a5a7221 */ /* 0x000fc60000010000 */
[----:B------:R-:W-:Y:S01]  /*e360*/  FADD.FTZ R61, R61, R62 ;  /* 0x0000003e3d3d7221 */ /* 0x000fe20000010000 */
[----:B------:R-:W-:Y:S01]  /*e370*/  FADD.FTZ R89, R89, R90 ;  /* 0x0000005a59597221 */ /* 0x000fe20000010000 */
[----:B------:R-:W2:Y:S01]  /*e380*/  MUFU.EX2 R149, R149 ;  /* 0x0000009500957308 */ /* 0x000ea20000000800 */
[----:B------:R-:W-:Y:S01]  /*e390*/  HMMA.16816.F32.BF16 R192, R28, R16, R192 ;  /* 0x000000101cc0723c */ /* 0x000fe200000418c0 */
[----:B------:R-:W-:-:S05]  /*e3a0*/  FADD.FTZ R60, R60, R61 ;  /* 0x0000003d3c3c7221 */ /* 0x000fca0000010000 */
[----:B------:R-:W-:Y:S01]  /*e3b0*/  HMMA.16816.F32.BF16 R188, R28, R18, R188 ;  /* 0x000000121cbc723c */ /* 0x000fe200000418bc */
[----:B------:R-:W-:Y:S01]  /*e3c0*/  MUFU.EX2 R37, R37 ;  /* 0x0000002500257308 */ /* 0x000fe20000000800 */
[----:B-----5:R-:W-:Y:S01]  /*e3d0*/  F2FP.BF16.F32.PACK_AB R16, R133, R128 ;  /* 0x000000808510723e */ /* 0x020fe200000010ff */
[----:B------:R-:W-:-:S03]  /*e3e0*/  FADD.FTZ R128, R128, R33 ;  /* 0x0000002180807221 */ /* 0x000fc60000010000 */
[C---:B------:R-:W-:Y:S01]  /*e3f0*/  HMMA.16816.F32.BF16 R200, R28.reuse, R12, R200 ;  /* 0x0000000c1cc8723c */ /* 0x040fe200000418c8 */
[----:B------:R-:W-:Y:S02]  /*e400*/  FADD.FTZ R133, R133, R128 ;  /* 0x0000008085857221 */ /* 0x000fe40000010000 */
[----:B------:R-:W4:Y:S01]  /*e410*/  MUFU.EX2 R38, R38 ;  /* 0x0000002600267308 */ /* 0x000f220000000800 */
[C---:B--2---:R-:W-:Y:S01]  /*e420*/  F2FP.BF16.F32.PACK_AB R18, R149.reuse, R134 ;  /* 0x000000869512723e */ /* 0x044fe200000010ff */
[----:B------:R-:W-:Y:S01]  /*e430*/  FADD.FTZ R134, R134, R133 ;  /* 0x0000008586867221 */ /* 0x000fe20000010000 */
[----:B------:R-:W-:Y:S01]  /*e440*/  HMMA.16816.F32.BF16 R196, R28, R14, R196 ;  /* 0x0000000e1cc4723c */ /* 0x000fe200000418c4 */
[----:B------:R-:W2:Y:S02]  /*e450*/  LDSM.16.MT88.4 R12, [R239+0x5400] ;  /* 0x00540000ef0c783b */ /* 0x000ea40000004200 */
[----:B------:R-:W-:Y:S02]  /*e460*/  FADD.FTZ R149, R149, R134 ;  /* 0x0000008695957221 */ /* 0x000fe40000010000 */
[----:B------:R-:W-:Y:S02]  /*e470*/  MUFU.EX2 R39, R39 ;  /* 0x0000002700277308 */ /* 0x000fe40000000800 */
[----:B------:R-:W-:Y:S01]  /*e480*/  F2FP.BF16.F32.PACK_AB R28, R87, R88 ;  /* 0x00000058571c723e */ /* 0x000fe200000010ff */
[----:B------:R-:W-:Y:S01]  /*e490*/  FADD.FTZ R88, R88, R89 ;  /* 0x0000005958587221 */ /* 0x000fe20000010000 */
[----:B------:R-:W-:-:S03]  /*e4a0*/  F2FP.BF16.F32.PACK_AB R30, R85, R86 ;  /* 0x00000056551e723e */ /* 0x000fc600000010ff */
[----:B------:R-:W-:Y:S01]  /*e4b0*/  FADD.FTZ R87, R87, R88 ;  /* 0x0000005857577221 */ /* 0x000fe20000010000 */
[----:B------:R-:W5:Y:S01]  /*e4c0*/  MUFU.EX2 R166, R166 ;  /* 0x000000a600a67308 */ /* 0x000f620000000800 */
[----:B----4-:R-:W-:Y:S01]  /*e4d0*/  F2FP.BF16.F32.PACK_AB R17, R38, R37 ;  /* 0x000000252611723e */ /* 0x010fe200000010ff */
[----:B------:R-:W-:Y:S01]  /*e4e0*/  FADD.FTZ R37, R37, R152 ;  /* 0x0000009825257221 */ /* 0x000fe20000010000 */
[----:B------:R-:W-:-:S03]  /*e4f0*/  FADD.FTZ R86, R86, R87 ;  /* 0x0000005756567221 */ /* 0x000fc60000010000 */
[----:B------:R-:W-:Y:S01]  /*e500*/  FADD.FTZ R38, R38, R37 ;  /* 0x0000002526267221 */ /* 0x000fe20000010000 */
[----:B------:R-:W-:Y:S01]  /*e510*/  FADD.FTZ R85, R85, R86 ;  /* 0x0000005655557221 */ /* 0x000fe20000010000 */
[----:B------:R-:W-:Y:S08]  /*e520*/  MUFU.EX2 R59, R59 ;  /* 0x0000003b003b7308 */ /* 0x000ff00000000800 */
[----:B------:R-:W4:Y:S01]  /*e530*/  MUFU.EX2 R58, R58 ;  /* 0x0000003a003a7308 */ /* 0x000f220000000800 */
[----:B-----5:R-:W-:Y:S01]  /*e540*/  F2FP.BF16.F32.PACK_AB R19, R166, R39 ;  /* 0x00000027a613723e */ /* 0x020fe200000010ff */
[----:B------:R-:W-:-:S04]  /*e550*/  FADD.FTZ R39, R39, R38 ;  /* 0x0000002627277221 */ /* 0x000fc80000010000 */
[----:B------:R-:W-:Y:S02]  /*e560*/  FADD.FTZ R39, R166, R39 ;  /* 0x00000027a6277221 */ /* 0x000fe40000010000 */
[----:B------:R-:W-:Y:S01]  /*e570*/  MUFU.EX2 R57, R57 ;  /* 0x0000003900397308 */ /* 0x000fe20000000800 */
[C---:B---3--:R-:W-:Y:S06]  /*e580*/  HMMA.16816.F32.BF16 R216, R16.reuse, R24, R216 ;  /* 0x0000001810d8723c */ /* 0x048fec00000418d8 */
[----:B------:R-:W-:Y:S01]  /*e590*/  HMMA.16816.F32.BF16 R212, R16, R26, R212 ;  /* 0x0000001a10d4723c */ /* 0x000fe200000418d4 */
[----:B------:R-:W3:Y:S01]  /*e5a0*/  MUFU.EX2 R56, R56 ;  /* 0x0000003800387308 */ /* 0x000ee20000000800 */
[----:B----4-:R-:W-:Y:S01]  /*e5b0*/  F2FP.BF16.F32.PACK_AB R29, R58, R59 ;  /* 0x0000003b3a1d723e */ /* 0x010fe200000010ff */
[----:B------:R-:W-:-:S03]  /*e5c0*/  FADD.FTZ R59, R59, R60 ;  /* 0x0000003c3b3b7221 */ /* 0x000fc60000010000 */
[C---:B-1----:R-:W-:Y:S01]  /*e5d0*/  HMMA.16816.F32.BF16 R208, R16.reuse, R20, R208 ;  /* 0x0000001410d0723c */ /* 0x042fe200000418d0 */
[----:B------:R-:W-:Y:S02]  /*e5e0*/  FADD.FTZ R58, R58, R59 ;  /* 0x0000003b3a3a7221 */ /* 0x000fe40000010000 */
[----:B------:R-:W-:Y:S03]  /*e5f0*/  MUFU.EX2 R142, R142 ;  /* 0x0000008e008e7308 */ /* 0x000fe60000000800 */
[----:B------:R-:W-:Y:S01]  /*e600*/  HMMA.16816.F32.BF16 R204, R16, R22, R204 ;  /* 0x0000001610cc723c */ /* 0x000fe200000418cc */
[----:B------:R-:W1:Y:S04]  /*e610*/  LDSM.16.MT88.4 R16, [R234+0x5400] ;  /* 0x00540000ea10783b */ /* 0x000e680000004200 */
[----:B------:R-:W4:Y:S01]  /*e620*/  MUFU.EX2 R161, R161 ;  /* 0x000000a100a17308 */ /* 0x000f220000000800 */
[----:B---3--:R-:W-:Y:S01]  /*e630*/  F2FP.BF16.F32.PACK_AB R31, R56, R57 ;  /* 0x00000039381f723e */ /* 0x008fe200000010ff */
[----:B------:R-:W-:-:S04]  /*e640*/  FADD.FTZ R57, R57, R58 ;  /* 0x0000003a39397221 */ /* 0x000fc80000010000 */
[----:B------:R-:W-:Y:S02]  /*e650*/  FADD.FTZ R56, R56, R57 ;  /* 0x0000003938387221 */ /* 0x000fe40000010000 */
[----:B------:R-:W-:Y:S01]  /*e660*/  MUFU.EX2 R154, R154 ;  /* 0x0000009a009a7308 */ /* 0x000fe20000000800 */
[C---:B------:R-:W-:Y:S06]  /*e670*/  HMMA.16816.F32.BF16 R192, R28.reuse, R24, R192 ;  /* 0x000000181cc0723c */ /* 0x040fec00000418c0 */
[----:B------:R-:W-:Y:S01]  /*e680*/  HMMA.16816.F32.BF16 R188, R28, R26, R188 ;  /* 0x0000001a1cbc723c */ /* 0x000fe200000418bc */
[----:B------:R-:W3:Y:S01]  /*e690*/  MUFU.EX2 R173, R173 ;  /* 0x000000ad00ad7308 */ /* 0x000ee20000000800 */
[----:B----4-:R-:W-:Y:S01]  /*e6a0*/  F2FP.BF16.F32.PACK_AB R24, R161, R142 ;  /* 0x0000008ea118723e */ /* 0x010fe200000010ff */
[----:B------:R-:W-:-:S03]  /*e6b0*/  FADD.FTZ R142, R142, R149 ;  /* 0x000000958e8e7221 */ /* 0x000fc60000010000 */
[C---:B------:R-:W-:Y:S01]  /*e6c0*/  HMMA.16816.F32.BF16 R200, R28.reuse, R20, R200 ;  /* 0x000000141cc8723c */ /* 0x040fe200000418c8 */
[----:B------:R-:W-:Y:S02]  /*e6d0*/  FADD.FTZ R161, R161, R142 ;  /* 0x0000008ea1a17221 */ /* 0x000fe40000010000 */
[----:B------:R-:W-:Y:S03]  /*e6e0*/  MUFU.EX2 R160, R160 ;  /* 0x000000a000a07308 */ /* 0x000fe60000000800 */
[----:B------:R-:W-:Y:S01]  /*e6f0*/  HMMA.16816.F32.BF16 R196, R28, R22, R196 ;  /* 0x000000161cc4723c */ /* 0x000fe200000418c4 */
[----:B------:R-:W4:Y:S04]  /*e700*/  LDSM.16.MT88.4 R20, [R239+0x5800] ;  /* 0x00580000ef14783b */ /* 0x000f280000004200 */
[----:B------:R-:W5:Y:S01]  /*e710*/  MUFU.EX2 R165, R165 ;  /* 0x000000a500a57308 */ /* 0x000f620000000800 */
[----:B------:R-:W4:Y:S01]  /*e720*/  LDSM.16.MT88.4 R28, [R234+0x5800] ;  /* 0x00580000ea1c783b */ /* 0x000f220000004200 */
[----:B---3--:R-:W-:Y:S01]  /*e730*/  F2FP.BF16.F32.PACK_AB R26, R173, R154 ;  /* 0x0000009aad1a723e */ /* 0x008fe200000010ff */
[----:B------:R-:W-:-:S04]  /*e740*/  FADD.FTZ R154, R154, R161 ;  /* 0x000000a19a9a7221 */ /* 0x000fc80000010000 */
[----:B------:R-:W-:Y:S01]  /*e750*/  FADD.FTZ R173, R173, R154 ;  /* 0x0000009aadad7221 */ /* 0x000fe20000010000 */
        /* <DEDUP_REMOVED lines=11> */
[C---:B--2---:R-:W-:Y:S06]  /*e810*/  HMMA.16816.F32.BF16 R216, R24.reuse, R12, R216 ;  /* 0x0000000c18d8723c */ /* 0x044fec00000418d8 */
[C---:B------:R-:W-:Y:S01]  /*e820*/  HMMA.16816.F32.BF16 R212, R24.reuse, R14, R212 ;  /* 0x0000000e18d4723c */ /* 0x040fe200000418d4 */
[----:B------:R-:W2:Y:S05]  /*e830*/  MUFU.EX2 R52, R52 ;  /* 0x0000003400347308 */ /* 0x000eaa0000000800 */
[C---:B-1----:R-:W-:Y:S03]  /*e840*/  HMMA.16816.F32.BF16 R208, R24.reuse, R16, R208 ;  /* 0x0000001018d0723c */ /* 0x042fe600000418d0 */
[----:B------:R-:W-:Y:S03]  /*e850*/  MUFU.EX2 R36, R36 ;  /* 0x0000002400247308 */ /* 0x000fe60000000800 */
[----:B------:R-:W-:Y:S05]  /*e860*/  HMMA.16816.F32.BF16 R204, R24, R18, R204 ;  /* 0x0000001218cc723c */ /* 0x000fea00000418cc */
[----:B------:R-:W1:Y:S02]  /*e870*/  MUFU.EX2 R175, R175 ;  /* 0x000000af00af7308 */ /* 0x000e640000000800 */
[----:B------:R-:W-:Y:S01]  /*e880*/  F2FP.BF16.F32.PACK_AB R24, R83, R84 ;  /* 0x000000545318723e */ /* 0x000fe200000010ff */
[----:B------:R-:W-:Y:S01]  /*e890*/  FADD.FTZ R84, R84, R85 ;  /* 0x0000005554547221 */ /* 0x000fe20000010000 */
[----:B-----5:R-:W-:Y:S01]  /*e8a0*/  F2FP.BF16.F32.PACK_AB R25, R54, R55 ;  /* 0x000000373619723e */ /* 0x020fe200000010ff */
        /* <DEDUP_REMOVED lines=14> */
[----:B-1----:R-:W-:Y:S01]  /*e990*/  F2FP.BF16.F32.PACK_AB R12, R175, R36 ;  /* 0x00000024af0c723e */ /* 0x002fe200000010ff */
[----:B------:R-:W-:-:S03]  /*e9a0*/  FADD.FTZ R36, R36, R173 ;  /* 0x000000ad24247221 */ /* 0x000fc60000010000 */
[C---:B------:R-:W-:Y:S01]  /*e9b0*/  HMMA.16816.F32.BF16 R200, R24.reuse, R16, R200 ;  /* 0x0000001018c8723c */ /* 0x040fe200000418c8 */
[----:B------:R-:W-:Y:S02]  /*e9c0*/  FADD.FTZ R175, R175, R36 ;  /* 0x00000024afaf7221 */ /* 0x000fe40000010000 */
[----:B------:R-:W1:Y:S01]  /*e9d0*/  MUFU.EX2 R153, R153 ;  /* 0x0000009900997308 */ /* 0x000e620000000800 */
        /* <DEDUP_REMOVED lines=10> */
[----:B------:R-:W3:Y:S01]  /*ea80*/  MUFU.EX2 R168, R168 ;  /* 0x000000a800a87308 */ /* 0x000ee20000000800 */
[----:B-1----:R-:W-:Y:S01]  /*ea90*/  F2FP.BF16.F32.PACK_AB R13, R153, R148 ;  /* 0x00000094990d723e */ /* 0x002fe200000010ff */
[----:B------:R-:W-:Y:S01]  /*eaa0*/  FADD.FTZ R148, R148, R169 ;  /* 0x000000a994947221 */ /* 0x000fe20000010000 */
[----:B------:R-:W-:-:S03]  /*eab0*/  FADD.FTZ R78, R78, R79 ;  /* 0x0000004f4e4e7221 */ /* 0x000fc60000010000 */
[----:B------:R-:W-:Y:S01]  /*eac0*/  FADD.FTZ R148, R153, R148 ;  /* 0x0000009499947221 */ /* 0x000fe20000010000 */
[----:B------:R-:W-:Y:S01]  /*ead0*/  FADD.FTZ R77, R77, R78 ;  /* 0x0000004e4d4d7221 */ /* 0x000fe20000010000 */
[----:B------:R-:W-:Y:S08]  /*eae0*/  MUFU.EX2 R51, R51 ;  /* 0x0000003300337308 */ /* 0x000ff00000000800 */
[----:B------:R-:W1:Y:S01]  /*eaf0*/  MUFU.EX2 R50, R50 ;  /* 0x0000003200327308 */ /* 0x000e620000000800 */
[----:B---3--:R-:W-:Y:S01]  /*eb00*/  F2FP.BF16.F32.PACK_AB R15, R168, R151 ;  /* 0x00000097a80f723e */ /* 0x008fe200000010ff */
[----:B------:R-:W-:-:S04]  /*eb10*/  FADD.FTZ R151, R151, R148 ;  /* 0x0000009497977221 */ /* 0x000fc80000010000 */
[----:B------:R-:W-:Y:S02]  /*eb20*/  FADD.FTZ R151, R168, R151 ;  /* 0x00000097a8977221 */ /* 0x000fe40000010000 */
[----:B------:R-:W-:Y:S01]  /*eb30*/  MUFU.EX2 R49, R49 ;  /* 0x0000003100317308 */ /* 0x000fe20000000800 */
[C---:B----4-:R-:W-:Y:S06]  /*eb40*/  HMMA.16816.F32.BF16 R216, R12.reuse, R20, R216 ;  /* 0x000000140cd8723c */ /* 0x050fec00000418d8 */
[----:B------:R-:W-:Y:S01]  /*eb50*/  HMMA.16816.F32.BF16 R212, R12, R22, R212 ;  /* 0x000000160cd4723c */ /* 0x000fe200000418d4 */
[----:B------:R-:W3:Y:S01]  /*eb60*/  MUFU.EX2 R48, R48 ;  /* 0x0000003000307308 */ /* 0x000ee20000000800 */
[----:B-1----:R-:W-:Y:S01]  /*eb70*/  F2FP.BF16.F32.PACK_AB R25, R50, R51 ;  /* 0x000000333219723e */ /* 0x002fe200000010ff */
[----:B------:R-:W-:-:S03]  /*eb80*/  FADD.FTZ R51, R51, R52 ;  /* 0x0000003433337221 */ /* 0x000fc60000010000 */
[C---:B------:R-:W-:Y:S01]  /*eb90*/  HMMA.16816.F32.BF16 R208, R12.reuse, R28, R208 ;  /* 0x0000001c0cd0723c */ /* 0x040fe200000418d0 */
[----:B------:R-:W-:Y:S02]  /*eba0*/  FADD.FTZ R50, R50, R51 ;  /* 0x0000003332327221 */ /* 0x000fe40000010000 */
[----:B------:R-:W-:Y:S03]  /*ebb0*/  MUFU.EX2 R75, R75 ;  /* 0x0000004b004b7308 */ /* 0x000fe60000000800 */
[----:B------:R-:W-:Y:S01]  /*ebc0*/  HMMA.16816.F32.BF16 R204, R12, R30, R204 ;  /* 0x0000001e0ccc723c */ /* 0x000fe200000418cc */
[----:B------:R-:W1:Y:S04]  /*ebd0*/  LDSM.16.MT88.4 R12, [R234+0x5c00] ;  /* 0x005c0000ea0c783b */ /* 0x000e680000004200 */
[----:B------:R-:W-:Y:S01]  /*ebe0*/  MUFU.EX2 R46, R46 ;  /* 0x0000002e002e7308 */ /* 0x000fe20000000800 */
[----:B---3--:R-:W-:Y:S01]  /*ebf0*/  F2FP.BF16.F32.PACK_AB R27, R48, R49 ;  /* 0x00000031301b723e */ /* 0x008fe200000010ff */
[----:B------:R-:W-:-:S04]  /*ec00*/  FADD.FTZ R49, R49, R50 ;  /* 0x0000003231317221 */ /* 0x000fc80000010000 */
[----:B------:R-:W-:Y:S02]  /*ec10*/  FADD.FTZ R49, R48, R49 ;  /* 0x0000003130317221 */ /* 0x000fe40000010000 */
[----:B------:R-:W-:Y:S01]  /*ec20*/  MUFU.EX2 R150, R150 ;  /* 0x0000009600967308 */ /* 0x000fe20000000800 */
[C---:B------:R-:W-:Y:S06]  /*ec30*/  HMMA.16816.F32.BF16 R200, R24.reuse, R28, R200 ;  /* 0x0000001c18c8723c */ /* 0x040fec00000418c8 */
[C---:B------:R-:W-:Y:S01]  /*ec40*/  HMMA.16816.F32.BF16 R192, R24.reuse, R20, R192 ;  /* 0x0000001418c0723c */ /* 0x040fe200000418c0 */
[----:B------:R-:W3:Y:S05]  /*ec50*/  MUFU.EX2 R171, R171 ;  /* 0x000000ab00ab7308 */ /* 0x000eea0000000800 */
[C---:B------:R-:W-:Y:S03]  /*ec60*/  HMMA.16816.F32.BF16 R188, R24.reuse, R22, R188 ;  /* 0x0000001618bc723c */ /* 0x040fe600000418bc */
[----:B------:R-:W-:Y:S03]  /*ec70*/  MUFU.EX2 R138, R138 ;  /* 0x0000008a008a7308 */ /* 0x000fe60000000800 */
[----:B------:R-:W-:Y:S05]  /*ec80*/  HMMA.16816.F32.BF16 R196, R24, R30, R196 ;  /* 0x0000001e18c4723c */ /* 0x000fea00000418c4 */
[----:B------:R-:W4:Y:S01]  /*ec90*/  MUFU.EX2 R137, R137 ;  /* 0x0000008900897308 */ /* 0x000f220000000800 */
[----:B---3--:R-:W-:Y:S01]  /*eca0*/  F2FP.BF16.F32.PACK_AB R20, R171, R150 ;  /* 0x00000096ab14723e */ /* 0x008fe200000010ff */
[----:B------:R-:W-:Y:S01]  /*ecb0*/  FADD.FTZ R150, R150, R185 ;  /* 0x000000b996967221 */ /* 0x000fe20000010000 */
[----:B------:R-:W-:Y:S01]  /*ecc0*/  F2FP.BF16.F32.PACK_AB R24, R75, R76 ;  /* 0x0000004c4b18723e */ /* 0x000fe200000010ff */
[----:B------:R-:W-:-:S02]  /*ecd0*/  FADD.FTZ R76, R76, R77 ;  /* 0x0000004d4c4c7221 */ /* 0x000fc40000010000 */
[----:B------:R-:W-:Y:S02]  /*ece0*/  FADD.FTZ R171, R171, R150 ;  /* 0x00000096abab7221 */ /* 0x000fe40000010000 */
[----:B------:R-:W3:Y:S01]  /*ecf0*/  MUFU.EX2 R131, R131 ;  /* 0x0000008300837308 */ /* 0x000ee20000000800 */
[----:B------:R-:W-:-:S07]  /*ed00*/  FADD.FTZ R75, R75, R76 ;  /* 0x0000004c4b4b7221 */ /* 0x000fce0000010000 */
[----:B------:R-:W-:Y:S01]  /*ed10*/  MUFU.EX2 R74, R74 ;  /* 0x0000004a004a7308 */ /* 0x000fe20000000800 */
[----:B----4-:R-:W-:Y:S01]  /*ed20*/  F2FP.BF16.F32.PACK_AB R21, R137, R138 ;  /* 0x0000008a8915723e */ /* 0x010fe200000010ff */
[----:B------:R-:W-:-:S04]  /*ed30*/  FADD.FTZ R138, R138, R151 ;  /* 0x000000978a8a7221 */ /* 0x000fc80000010000 */
[----:B------:R-:W-:Y:S02]  /*ed40*/  FADD.FTZ R138, R137, R138 ;  /* 0x0000008a898a7221 */ /* 0x000fe40000010000 */
[----:B------:R-:W4:Y:S01]  /*ed50*/  MUFU.EX2 R73, R73 ;  /* 0x0000004900497308 */ /* 0x000f220000000800 */
[----:B---3--:R-:W-:Y:S01]  /*ed60*/  F2FP.BF16.F32.PACK_AB R25, R131, R46 ;  /* 0x0000002e8319723e */ /* 0x008fe200000010ff */
[----:B------:R-:W-:-:S04]  /*ed70*/  FADD.FTZ R46, R46, R49 ;  /* 0x000000312e2e7221 */ /* 0x000fc80000010000 */
[----:B------:R-:W-:Y:S02]  /*ed80*/  FADD.FTZ R131, R131, R46 ;  /* 0x0000002e83837221 */ /* 0x000fe40000010000 */
[----:B------:R-:W-:Y:S08]  /*ed90*/  MUFU.EX2 R144, R144 ;  /* 0x0000009000907308 */ /* 0x000ff00000000800 */
[----:B------:R-:W3:Y:S01]  /*eda0*/  MUFU.EX2 R145, R145 ;  /* 0x0000009100917308 */ /* 0x000ee20000000800 */
[----:B----4-:R-:W-:Y:S01]  /*edb0*/  F2FP.BF16.F32.PACK_AB R26, R73, R74 ;  /* 0x0000004a491a723e */ /* 0x010fe200000010ff */
[----:B------:R-:W-:-:S04]  /*edc0*/  FADD.FTZ R74, R74, R75 ;  /* 0x0000004b4a4a7221 */ /* 0x000fc80000010000 */
[----:B------:R-:W-:Y:S02]  /*edd0*/  FADD.FTZ R179, R73, R74 ;  /* 0x0000004a49b37221 */ /* 0x000fe40000010000 */
[----:B------:R-:W-:Y:S08]  /*ede0*/  MUFU.EX2 R135, R135 ;  /* 0x0000008700877308 */ /* 0x000ff00000000800 */
        /* <DEDUP_REMOVED lines=9> */
[C---:B--2---:R-:W-:Y:S06]  /*ee80*/  HMMA.16816.F32.BF16 R216, R20.reuse, R16, R216 ;  /* 0x0000001014d8723c */ /* 0x044fec00000418d8 */
[----:B------:R-:W-:Y:S01]  /*ee90*/  HMMA.16816.F32.BF16 R212, R20, R18, R212 ;  /* 0x0000001214d4723c */ /* 0x000fe200000418d4 */
[----:B---3--:R-:W-:Y:S01]  /*eea0*/  F2FP.BF16.F32.PACK_AB R27, R29, R28 ;  /* 0x0000001c1d1b723e */ /* 0x008fe200000010ff */
[----:B------:R-:W-:-:S04]  /*eeb0*/  FADD.FTZ R28, R28, R131 ;  /* 0x000000831c1c7221 */ /* 0x000fc80000010000 */
[----:B-1----:R-:W-:Y:S01]  /*eec0*/  HMMA.16816.F32.BF16 R208, R20, R12, R208 ;  /* 0x0000000c14d0723c */ /* 0x002fe200000418d0 */
[----:B------:R-:W-:-:S05]  /*eed0*/  FADD.FTZ R181, R29, R28 ;  /* 0x0000001c1db57221 */ /* 0x000fca0000010000 */
[----:B------:R-:W-:Y:S06]  /*eee0*/  HMMA.16816.F32.BF16 R204, R20, R14, R204 ;  /* 0x0000000e14cc723c */ /* 0x000fec00000418cc */
[C---:B------:R-:W-:Y:S06]  /*eef0*/  HMMA.16816.F32.BF16 R192, R24.reuse, R16, R192 ;  /* 0x0000001018c0723c */ /* 0x040fec00000418c0 */
[C---:B------:R-:W-:Y:S06]  /*ef00*/  HMMA.16816.F32.BF16 R188, R24.reuse, R18, R188 ;  /* 0x0000001218bc723c */ /* 0x040fec00000418bc */
[C---:B------:R-:W-:Y:S06]  /*ef10*/  HMMA.16816.F32.BF16 R200, R24.reuse, R12, R200 ;  /* 0x0000000c18c8723c */ /* 0x040fec00000418c8 */
[----:B------:R-:W-:Y:S01]  /*ef20*/  HMMA.16816.F32.BF16 R196, R24, R14, R196 ;  /* 0x0000000e18c4723c */ /* 0x000fe200000418c4 */
[----:B------:R-:W-:-:S08]  /*ef30*/  NOP ;  /* 0x0000000000007918 */ /* 0x000fd00000000000 */
[----:B------:R-:W-:-:S15]  /*ef40*/  @P0 BRA `(.L_x_685) ;  /* 0x0000000000040947 */ /* 0x000fde0003800000 */
.L_x_681:
[----:B------:R-:W-:-:S12]  /*ef50*/  UIADD3 UR7, UR5, -0x1, URZ ;  /* 0xffffffff05077890 */ /* 0x000fd8000fffe03f */
.L_x_685:
        /* <DEDUP_REMOVED lines=8> */
[----:B------:R-:W-:Y:S01]  /*efe0*/  IMAD.MOV.U32 R187, RZ, RZ, R130 ;  /* 0x000000ffffbb7224 */ /* 0x000fe200078e0082 */
[----:B------:R-:W-:Y:S01]  /*eff0*/  UIMAD.WIDE.U32 UR32, UR10, 0x60, URZ ;  /* 0x000000600a2078a5 */ /* 0x000fe2000f8e003f */
[----:B------:R-:W-:Y:S01]  /*f000*/  MOV R184, R9 ;  /* 0x0000000900b87202 */ /* 0x000fe20000000f00 */
[----:B------:R-:W-:Y:S01]  /*f010*/  UIMAD UR26, UR11, 0x60, URZ ;  /* 0x000000600b1a78a4 */ /* 0x000fe2000f8e023f */
[----:B------:R-:W-:Y:S01]  /*f020*/  IMAD.MOV.U32 R186, RZ, RZ, R5 ;  /* 0x000000ffffba7224 */ /* 0x000fe200078e0005 */
[----:B------:R-:W-:Y:S01]  /*f030*/  MOV R240, R6 ;  /* 0x0000000600f07202 */ /* 0x000fe20000000f00 */
[----:B------:R-:W-:Y:S01]  /*f040*/  USHF.L.U64.HI UR22, UR10, 0x6, UR11 ;  /* 0x000000060a167899 */ /* 0x000fe2000801020b */
[----:B------:R-:W-:Y:S01]  /*f050*/  MOV R241, R11 ;  /* 0x0000000b00f17202 */ /* 0x000fe20000000f00 */
[----:B------:R-:W-:Y:S01]  /*f060*/  USHF.L.U32 UR13, UR8, 0x6, URZ ;  /* 0x00000006080d7899 */ /* 0x000fe2000800063f */
[----:B------:R-:W1:Y:S01]  /*f070*/  @!P1 LDC.64 R226, c[0x0][0x220] ;  /* 0x00008800ffe29b82 */ /* 0x000e620000000a00 */
[----:B------:R-:W-:-:S02]  /*f080*/  UIADD3 UR11, UR9, UR25, URZ ;  /* 0x00000019090b7290 */ /* 0x000fc4000fffe03f */
[----:B------:R-:W-:Y:S02]  /*f090*/  USHF.L.U32 UR23, UR10, 0x6, URZ ;  /* 0x000000060a177899 */ /* 0x000fe4000800063f */
[----:B------:R-:W-:Y:S01]  /*f0a0*/  UIADD3 UR26, UR26, UR33, URZ ;  /* 0x000000211a1a7290 */ /* 0x000fe2000fffe03f */
[----:B------:R-:W-:Y:S02]  /*f0b0*/  ULDC UR5, c[0x0][0x39c] ;  /* 0x0000e70000057ab9 */ /* 0x000fe40000000800 */
[----:B------:R-:W2:Y:S01]  /*f0c0*/  @!P1 LDC.64 R224, c[0x0][0x220] ;  /* 0x00008800ffe09b82 */ /* 0x000ea20000000a00 */
[----:B------:R-:W-:Y:S01]  /*f0d0*/  ULDC UR4, c[0x0][0x2ec] ;  /* 0x0000bb0000047ab9 */ /* 0x000fe20000000800 */
[----:B------:R-:W-:-:S06]  /*f0e0*/  ULDC.64 UR8, c[0x0][0x248] ;  /* 0x0000920000087ab9 */ /* 0x000fcc0000000a00 */
[----:B------:R-:W3:Y:S08]  /*f0f0*/  @!P1 LDC.64 R222, c[0x0][0x220] ;  /* 0x00008800ffde9b82 */ /* 0x000ef00000000a00 */
[----:B------:R-:W4:Y:S01]  /*f100*/  @!P1 LDC.64 R220, c[0x0][0x220] ;  /* 0x00008800ffdc9b82 */ /* 0x000f220000000a00 */
[----:B------:R-:W-:Y:S05]  /*f110*/  BRA `(.L_x_687) ;  /* 0x0000000000d47947 */ /* 0x000fea0003800000 */
.L_x_689:
        /* <DEDUP_REMOVED lines=22> */
[----:B---3--:R-:W-:Y:S02]  /*f280*/  @!P1 LEA R142, P5, R130, R136, 0x1 ;  /* 0x00000088828e9211 */ /* 0x008fe400078a08ff */
        /* <DEDUP_REMOVED lines=30> */
.L_x_687:
        /* <DEDUP_REMOVED lines=12> */
[C---:B------:R-:W-:Y:S02]  /*f530*/  @!P1 IADD3.X R34, R32.reuse, UR27, RZ, P3, !PT ;  /* 0x0000001b20229c10 */ /* 0x040fe40009ffe4ff */
[C---:B--2---:R-:W-:Y:S01]  /*f540*/  @!P1 LEA R46, P3, R31.reuse, R224, 0x1 ;  /* 0x000000e01f2e9211 */ /* 0x044fe200078608ff */
[----:B------:R-:W-:Y:S01]  /*f550*/  @P1 STS.64 [R229+0x4008], RZ ;  /* 0x004008ffe5001388 */ /* 0x000fe20000000a00 */
[----:B------:R-:W-:Y:S02]  /*f560*/  @!P1 IADD3.X R36, R32, UR12, RZ, P2, !PT ;  /* 0x0000000c20249c10 */ /* 0x000fe400097fe4ff */
[----:B------:R-:W-:Y:S02]  /*f570*/  @!P1 LEA.HI.X R47, R31, R225, R34, 0x1, P3 ;  /* 0x000000e11f2f9211 */ /* 0x000fe400018f0c22 */
[C---:B---3--:R-:W-:Y:S01]  /*f580*/  @!P1 LEA R44, P2, R33.reuse, R222, 0x1 ;  /* 0x000000de212c9211 */ /* 0x048fe200078408ff */
[----:B------:R-:W-:Y:S01]  /*f590*/  @P1 STS [R229+0x4000], RZ ;  /* 0x004000ffe5001388 */ /* 0x000fe20000000800 */
[----:B------:R-:W-:Y:S02]  /*f5a0*/  @!P1 IADD3 R35, P0, R40, UR24, RZ ;  /* 0x0000001828239c10 */ /* 0x000fe4000ff1e0ff */
[----:B------:R-:W-:Y:S01]  /*f5b0*/  @!P1 LEA.HI.X R45, R33, R223, R36, 0x1, P2 ;  /* 0x000000df212d9211 */ /* 0x000fe200010f0c24 */
[----:B------:R-:W-:Y:S01]  /*f5c0*/  @P1 STS [R229+0x4004], RZ ;  /* 0x004004ffe5001388 */ /* 0x000fe20000000800 */
[----:B------:R-:W-:Y:S02]  /*f5d0*/  @!P1 IADD3.X R38, R32, UR11, RZ, P0, !PT ;  /* 0x0000000b20269c10 */ /* 0x000fe400087fe4ff */
        /* <DEDUP_REMOVED lines=25> */
[----:B------:R-:W-:Y:S08]  /*f770*/  LDSM.16.M88.4 R128, [R159+0x1000] ;  /* 0x001000009f80783b */ /* 0x000ff00000000200 */
[----:B------:R-:W-:Y:S08]  /*f780*/  LDSM.16.M88.4 R144, [R157] ;  /* 0x000000009d90783b */ /* 0x000ff00000000200 */
[----:B------:R-:W-:Y:S08]  /*f790*/  LDSM.16.M88.4 R168, [R156] ;  /* 0x000000009ca8783b */ /* 0x000ff00000000200 */
[----:B------:R-:W-:Y:S08]  /*f7a0*/  LDSM.16.M88.4 R132, [R157+0x1000] ;  /* 0x001000009d84783b */ /* 0x000ff00000000200 */
[----:B------:R-:W-:Y:S08]  /*f7b0*/  LDSM.16.M88.4 R164, [R158+0x2400] ;  /* 0x002400009ea4783b */ /* 0x000ff00000000200 */
[----:B------:R-:W-:Y:S08]  /*f7c0*/  LDSM.16.M88.4 R172, [R156+0x400] ;  /* 0x000400009cac783b */ /* 0x000ff00000000200 */
[----:B------:R-:W4:Y:S08]  /*f7d0*/  LDSM.16.M88.4 R64, [R158+0x2c00] ;  /* 0x002c00009e40783b */ /* 0x000f300000000200 */
[----:B------:R-:W-:Y:S08]  /*f7e0*/  LDSM.16.M88.4 R68, [R156+0xc00] ;  /* 0x000c00009c44783b */ /* 0x000ff00000000200 */
[----:B------:R-:W-:Y:S08]  /*f7f0*/  LDSM.16.M88.4 R92, [R156+0x1000] ;  /* 0x001000009c5c783b */ /* 0x000ff00000000200 */
[----:B------:R-:W5:Y:S08]  /*f800*/  LDSM.16.M88.4 R112, [R158+0x3400] ;  /* 0x003400009e70783b */ /* 0x000f700000000200 */
[----:B------:R-:W1:Y:S08]  /*f810*/  LDSM.16.M88.4 R88, [R158+0x3800] ;  /* 0x003800009e58783b */ /* 0x000e700000000200 */
[----:B------:R-:W2:Y:S08]  /*f820*/  LDSM.16.M88.4 R80, [R158+0x3c00] ;  /* 0x003c00009e50783b */ /* 0x000eb00000000200 */
[----:B------:R-:W2:Y:S01]  /*f830*/  LDSM.16.M88.4 R120, [R156+0x1c00] ;  /* 0x001c00009c78783b */ /* 0x000ea20000000200 */
[C---:B---3--:R-:W-:Y:S06]  /*f840*/  HMMA.16816.F32.BF16 R148, R136.reuse, R152, RZ ;  /* 0x000000988894723c */ /* 0x048fec00000418ff */
[C---:B------:R-:W-:Y:S06]  /*f850*/  HMMA.16816.F32.BF16 R160, R136.reuse, R154, RZ ;  /* 0x0000009a88a0723c */ /* 0x040fec00000418ff */
[C---:B----4-:R-:W-:Y:S06]  /*f860*/  HMMA.16816.F32.BF16 R52, R136.reuse, R64, RZ ;  /* 0x000000408834723c */ /* 0x050fec00000418ff */
[C---:B------:R-:W-:Y:S06]  /*f870*/  HMMA.16816.F32.BF16 R60, R136.reuse, R66, RZ ;  /* 0x00000042883c723c */ /* 0x040fec00000418ff */
[----:B-----5:R-:W-:Y:S06]  /*f880*/  HMMA.16816.F32.BF16 R84, R136, R112, RZ ;  /* 0x000000708854723c */ /* 0x020fec00000418ff */
[----:B------:R-:W-:Y:S06]  /*f890*/  HMMA.16816.F32.BF16 R160, R144, R170, R160 ;  /* 0x000000aa90a0723c */ /* 0x000fec00000418a0 */
[C---:B------:R-:W-:Y:S06]  /*f8a0*/  HMMA.16816.F32.BF16 R116, R136.reuse, R114, RZ ;  /* 0x000000728874723c */ /* 0x040fec00000418ff */
[C---:B-1----:R-:W-:Y:S06]  /*f8b0*/  HMMA.16816.F32.BF16 R108, R136.reuse, R88, RZ ;  /* 0x00000058886c723c */ /* 0x042fec00000418ff */
[C---:B--2---:R-:W-:Y:S06]  /*f8c0*/  HMMA.16816.F32.BF16 R100, R136.reuse, R80, RZ ;  /* 0x000000508864723c */ /* 0x044fec00000418ff */
[----:B------:R-:W-:Y:S01]  /*f8d0*/  FMUL.FTZ R160, R160, UR5 ;  /* 0x00000005a0a07c20 */ /* 0x000fe20008410000 */
[----:B------:R-:W-:Y:S01]  /*f8e0*/  FMUL.FTZ R162, R162, UR5 ;  /* 0x00000005a2a27c20 */ /* 0x000fe20008410000 */
[----:B------:R-:W-:Y:S02]  /*f8f0*/  HMMA.16816.F32.BF16 R96, R136, R82, RZ ;  /* 0x000000528860723c */ /* 0x000fe400000418ff */
[----:B------:R-:W-:Y:S04]  /*f900*/  MUFU.TANH R9, R160 ;  /* 0x000000a000097308 */ /* 0x000fe80000002400 */
[C---:B------:R-:W-:Y:S06]  /*f910*/  HMMA.16816.F32.BF16 R148, R144.reuse, R168, R148 ;  /* 0x000000a89094723c */ /* 0x040fec0000041894 */
[----:B------:R-:W-:Y:S01]  /*f920*/  MUFU.TANH R10, R162 ;  /* 0x000000a2000a7308 */ /* 0x000fe20000002400 */
[C---:B------:R-:W-:Y:S06]  /*f930*/  HMMA.16816.F32.BF16 R52, R144.reuse, R68, R52 ;  /* 0x000000449034723c */ /* 0x040fec0000041834 */
[----:B------:R-:W-:Y:S06]  /*f940*/  HMMA.16816.F32.BF16 R60, R144, R70, R60 ;  /* 0x00000046903c723c */ /* 0x000fec000004183c */
[C---:B------:R-:W-:Y:S05]  /*f950*/  HMMA.16816.F32.BF16 R56, R128.reuse, R64, RZ ;  /* 0x000000408038723c */ /* 0x040fea00000418ff */
[----:B------:R-:W-:Y:S01]  /*f960*/  FMUL.FTZ R0, R148, UR5 ;  /* 0x0000000594007c20 */ /* 0x000fe20008410000 */
[----:B------:R-:W-:Y:S01]  /*f970*/  FMUL.FTZ R2, R150, UR5 ;  /* 0x0000000596027c20 */ /* 0x000fe20008410000 */
[----:B------:R-:W-:Y:S01]  /*f980*/  FMUL.FTZ R127, R149, UR5 ;  /* 0x00000005957f7c20 */ /* 0x000fe20008410000 */
[----:B------:R-:W-:Y:S03]  /*f990*/  HMMA.16816.F32.BF16 R64, R128, R66, RZ ;  /* 0x000000428040723c */ /* 0x000fe600000418ff */
[----:B------:R-:W-:Y:S01]  /*f9a0*/  FMUL.FTZ R124, R151, UR5 ;  /* 0x00000005977c7c20 */ /* 0x000fe20008410000 */
[----:B------:R-:W-:Y:S01]  /*f9b0*/  MUFU.TANH R5, R127 ;  /* 0x0000007f00057308 */ /* 0x000fe20000002400 */
[----:B------:R-:W-:Y:S01]  /*f9c0*/  FMUL.FTZ R53, R53, UR5 ;  /* 0x0000000535357c20 */ /* 0x000fe20008410000 */
[----:B------:R-:W-:Y:S08]  /*f9d0*/  HMMA.16816.F32.BF16 R148, R136, R164, RZ ;  /* 0x000000a48894723c */ /* 0x000ff000000418ff */
[----:B------:R1:W-:Y:S01]  /*f9e0*/  MUFU.TANH R6, R124 ;  /* 0x0000007c00067308 */ /* 0x0003e20000002400 */
[----:B------:R-:W-:Y:S03]  /*f9f0*/  HMMA.16816.F32.BF16 R140, R128, R152, RZ ;  /* 0x00000098808c723c */ /* 0x000fe600000418ff */
[----:B------:R-:W-:Y:S03]  /*fa00*/  FMUL.FTZ R61, R61, UR5 ;  /* 0x000000053d3d7c20 */ /* 0x000fe60008410000 */
[C---:B------:R-:W-:Y:S03]  /*fa10*/  HMMA.16816.F32.BF16 R56, R132.reuse, R68, R56 ;  /* 0x000000448438723c */ /* 0x040fe60000041838 */
[----:B------:R-:W2:Y:S03]  /*fa20*/  MUFU.TANH R0, R0 ;  /* 0x0000000000007308 */ /* 0x000ea60000002400 */
[----:B------:R-:W-:Y:S07]  /*fa30*/  HMMA.16816.F32.BF16 R64, R132, R70, R64 ;  /* 0x000000468440723c */ /* 0x000fee0000041840 */
[----:B------:R-:W3:Y:S01]  /*fa40*/  MUFU.TANH R2, R2 ;  /* 0x0000000200027308 */ /* 0x000ee20000002400 */
[----:B------:R-:W-:Y:S09]  /*fa50*/  HMMA.16816.F32.BF16 R148, R144, R172, R148 ;  /* 0x000000ac9094723c */ /* 0x000ff20000041894 */
[----:B------:R-:W-:Y:S01]  /*fa60*/  MUFU.TANH R53, R53 ;  /* 0x0000003500357308 */ /* 0x000fe20000002400 */
[----:B------:R-:W-:Y:S06]  /*fa70*/  HMMA.16816.F32.BF16 R152, R128, R154, RZ ;  /* 0x0000009a8098723c */ /* 0x000fec00000418ff */
[----:B------:R-:W-:Y:S03]  /*fa80*/  HMMA.16816.F32.BF16 R140, R132, R168, R140 ;  /* 0x000000a8848c723c */ /* 0x000fe6000004188c */
[----:B------:R-:W-:Y:S03]  /*fa90*/  MUFU.TANH R61, R61 ;  /* 0x0000003d003d7308 */ /* 0x000fe60000002400 */
[----:B------:R-:W-:Y:S05]  /*faa0*/  HMMA.16816.F32.BF16 R104, R128, R88, RZ ;  /* 0x000000588068723c */ /* 0x000fea00000418ff */
[----:B------:R-:W-:Y:S01]  /*fab0*/  FMUL.FTZ R150, R150, UR5 ;  /* 0x0000000596967c20 */ /* 0x000fe20008410000 */
[----:B------:R-:W-:Y:S03]  /*fac0*/  HMMA.16816.F32.BF16 R100, R144, R120, R100 ;  /* 0x000000789064723c */ /* 0x000fe60000041864 */
[----:B------:R-:W-:Y:S03]  /*fad0*/  MUFU.TANH R18, R150 ;  /* 0x0000009600127308 */ /* 0x000fe60000002400 */
[----:B------:R-:W-:Y:S06]  /*fae0*/  HMMA.16816.F32.BF16 R152, R132, R170, R152 ;  /* 0x000000aa8498723c */ /* 0x000fec0000041898 */
[----:B------:R-:W-:Y:S01]  /*faf0*/  FMUL.FTZ R169, R141, UR5 ;  /* 0x000000058da97c20 */ /* 0x000fe20008410000 */
[----:B------:R-:W-:Y:S01]  /*fb00*/  FMUL.FTZ R168, R143, UR5 ;  /* 0x000000058fa87c20 */ /* 0x000fe20008410000 */
[----:B------:R-:W-:Y:S03]  /*fb10*/  FMUL.FTZ R3, R140, UR5 ;  /* 0x000000058c037c20 */ /* 0x000fe60008410000 */
[----:B------:R-:W-:Y:S01]  /*fb20*/  FMUL.FTZ R4, R142, UR5 ;  /* 0x000000058e047c20 */ /* 0x000fe20008410000 */
[----:B------:R-:W-:Y:S01]  /*fb30*/  MUFU.TANH R7, R169 ;  /* 0x000000a900077308 */ /* 0x000fe20000002400 */
[----:B------:R-:W-:Y:S06]  /*fb40*/  HMMA.16816.F32.BF16 R140, R128, R164, RZ ;  /* 0x000000a4808c723c */ /* 0x000fec00000418ff */
[----:B------:R-:W-:Y:S03]  /*fb50*/  HMMA.16816.F32.BF16 R96, R144, R122, R96 ;  /* 0x0000007a9060723c */ /* 0x000fe60000041860 */
[----:B------:R4:W-:Y:S02]  /*fb60*/  MUFU.TANH R8, R168 ;  /* 0x000000a800087308 */ /* 0x0009e40000002400 */
[----:B------:R-:W-:Y:S08]  /*fb70*/  FMUL.FTZ R153, R153, UR5 ;  /* 0x0000000599997c20 */ /* 0x000ff00008410000 */
[----:B------:R-:W5:Y:S01]  /*fb80*/  MUFU.TANH R3, R3 ;  /* 0x0000000300037308 */ /* 0x000f620000002400 */
[----:B------:R-:W-:Y:S01]  /*fb90*/  FMUL.FTZ R155, R155, UR5 ;  /* 0x000000059b9b7c20 */ /* 0x000fe20008410000 */
[----:B-1----:R-:W-:Y:S01]  /*fba0*/  FMUL.FTZ R124, R154, UR5 ;  /* 0x000000059a7c7c20 */ /* 0x002fe20008410000 */
[----:B------:R-:W-:Y:S01]  /*fbb0*/  FMUL.FTZ R154, R161, UR5 ;  /* 0x00000005a19a7c20 */ /* 0x000fe20008410000 */
[----:B------:R-:W-:Y:S01]  /*fbc0*/  FMUL.FTZ R127, R152, UR5 ;  /* 0x00000005987f7c20 */ /* 0x000fe20008410000 */
[----:B------:R-:W-:Y:S05]  /*fbd0*/  FMUL.FTZ R152, R163, UR5 ;  /* 0x00000005a3987c20 */ /* 0x000fea0008410000 */
[----:B------:R1:W-:Y:S01]  /*fbe0*/  MUFU.TANH R12, R124 ;  /* 0x0000007c000c7308 */ /* 0x0003e20000002400 */
[----:B------:R-:W2:Y:S01]  /*fbf0*/  LDSM.16.M88.4 R160, [R158+0x2800] ;  /* 0x002800009ea0783b */ /* 0x000ea20000000200 */
[----:B----4-:R-:W-:Y:S08]  /*fc00*/  HMMA.16816.F32.BF16 R168, R136, R166, RZ ;  /* 0x000000a688a8723c */ /* 0x010ff000000418ff */
[----:B------:R-:W-:Y:S01]  /*fc10*/  MUFU.TANH R13, R154 ;  /* 0x0000009a000d7308 */ /* 0x000fe20000002400 */
[----:B------:R-:W-:Y:S06]  /*fc20*/  HMMA.16816.F32.BF16 R140, R132, R172, R140 ;  /* 0x000000ac848c723c */ /* 0x000fec000004188c */
[----:B------:R-:W-:Y:S03]  /*fc30*/  HMMA.16816.F32.BF16 R164, R128, R166, RZ ;  /* 0x000000a680a4723c */ /* 0x000fe600000418ff */
[----:B------:R-:W-:Y:S02]  /*fc40*/  MUFU.TANH R14, R152 ;  /* 0x00000098000e7308 */ /* 0x000fe40000002400 */
[----:B-1----:R-:W-:Y:S08]  /*fc50*/  FMUL.FTZ R124, R148, UR5 ;  /* 0x00000005947c7c20 */ /* 0x002ff00008410000 */
[----:B------:R-:W-:Y:S01]  /*fc60*/  MUFU.TANH R15, R153 ;  /* 0x00000099000f7308 */ /* 0x000fe20000002400 */
[-C--:B------:R-:W-:Y:S09]  /*fc70*/  HMMA.16816.F32.BF16 R168, R144, R174.reuse, R168 ;  /* 0x000000ae90a8723c */ /* 0x080ff200000418a8 */
[----:B------:R1:W-:Y:S02]  /*fc80*/  MUFU.TANH R16, R155 ;  /* 0x0000009b00107308 */ /* 0x0003e40000002400 */
[----:B------:R-:W-:Y:S01]  /*fc90*/  FMUL.FTZ R140, R140, UR5 ;  /* 0x000000058c8c7c20 */ /* 0x000fe20008410000 */
[----:B------:R-:W-:Y:S01]  /*fca0*/  FMUL.FTZ R173, R141, UR5 ;  /* 0x000000058dad7c20 */ /* 0x000fe20008410000 */
[----:B------:R-:W-:Y:S01]  /*fcb0*/  FMUL.FTZ R172, R143, UR5 ;  /* 0x000000058fac7c20 */ /* 0x000fe20008410000 */
[----:B------:R-:W-:Y:S05]  /*fcc0*/  HMMA.16816.F32.BF16 R164, R132, R174, R164 ;  /* 0x000000ae84a4723c */ /* 0x000fea00000418a4 */
[----:B------:R4:W-:Y:S01]  /*fcd0*/  MUFU.TANH R11, R127 ;  /* 0x0000007f000b7308 */ /* 0x0009e20000002400 */
[-C--:B--2---:R-:W-:Y:S09]  /*fce0*/  HMMA.16816.F32.BF16 R44, R136, R162.reuse, RZ ;  /* 0x000000a2882c723c */ /* 0x084ff200000418ff */
[----:B------:R2:W-:Y:S01]  /*fcf0*/  MUFU.TANH R17, R124 ;  /* 0x0000007c00117308 */ /* 0x0005e20000002400 */
[----:B-1----:R-:W1:Y:S01]  /*fd00*/  LDSM.16.M88.4 R152, [R156+0x800] ;  /* 0x000800009c98783b */ /* 0x002e620000000200 */
[----:B------:R-:W-:Y:S01]  /*fd10*/  FMUL.FTZ R168, R168, UR5 ;  /* 0x00000005a8a87c20 */ /* 0x000fe20008410000 */
[----:B------:R-:W-:Y:S02]  /*fd20*/  HMMA.16816.F32.BF16 R48, R128, R162, RZ ;  /* 0x000000a28030723c */ /* 0x000fe400000418ff */
[----:B------:R-:W-:Y:S05]  /*fd30*/  FMUL.FTZ R170, R170, UR5 ;  /* 0x00000005aaaa7c20 */ /* 0x000fea0008410000 */
[----:B------:R-:W-:Y:S01]  /*fd40*/  MUFU.TANH R19, R140 ;  /* 0x0000008c00137308 */ /* 0x000fe20000002400 */
[----:B----4-:R-:W-:Y:S03]  /*fd50*/  FMUL.FTZ R127, R142, UR5 ;  /* 0x000000058e7f7c20 */ /* 0x010fe60008410000 */
[----:B------:R-:W-:Y:S01]  /*fd60*/  FMUL.FTZ R142, R149, UR5 ;  /* 0x00000005958e7c20 */ /* 0x000fe20008410000 */
[----:B------:R-:W-:Y:S05]  /*fd70*/  FMUL.FTZ R31, R165, UR5 ;  /* 0x00000005a51f7c20 */ /* 0x000fea0008410000 */
[----:B------:R4:W-:Y:S01]  /*fd80*/  MUFU.TANH R21, R142 ;  /* 0x0000008e00157308 */ /* 0x0009e20000002400 */
[----:B--2---:R-:W-:Y:S01]  /*fd90*/  FMUL.FTZ R124, R151, UR5 ;  /* 0x00000005977c7c20 */ /* 0x004fe20008410000 */
[----:B------:R-:W-:Y:S01]  /*fda0*/  FMUL.FTZ R32, R167, UR5 ;  /* 0x00000005a7207c20 */ /* 0x000fe20008410000 */
[-C--:B------:R-:W-:Y:S07]  /*fdb0*/  HMMA.16816.F32.BF16 R148, R136, R160.reuse, RZ ;  /* 0x000000a08894723c */ /* 0x080fee00000418ff */
[----:B------:R2:W-:Y:S10]  /*fdc0*/  MUFU.TANH R20, R127 ;  /* 0x0000007f00147308 */ /* 0x0005f40000002400 */
[----:B------:R3:W-:Y:S01]  /*fdd0*/  MUFU.TANH R22, R124 ;  /* 0x0000007c00167308 */ /* 0x0007e20000002400 */
[----:B----4-:R-:W-:Y:S09]  /*fde0*/  HMMA.16816.F32.BF16 R140, R128, R160, RZ ;  /* 0x000000a0808c723c */ /* 0x010ff200000418ff */
[----:B------:R-:W4:Y:S01]  /*fdf0*/  MUFU.TANH R4, R4 ;  /* 0x0000000400047308 */ /* 0x000f220000002400 */
[C---:B-1----:R-:W-:Y:S05]  /*fe00*/  HMMA.16816.F32.BF16 R44, R144.reuse, R154, R44 ;  /* 0x0000009a902c723c */ /* 0x042fea000004182c */
[----:B--2---:R-:W-:Y:S01]  /*fe10*/  FMUL.FTZ R127, R164, UR5 ;  /* 0x00000005a47f7c20 */ /* 0x004fe20008410000 */
[----:B------:R-:W-:Y:S03]  /*fe20*/  HMMA.16816.F32.BF16 R148, R144, R152, R148 ;  /* 0x000000989094723c */ /* 0x000fe60000041894 */
[----:B------:R-:W1:Y:S02]  /*fe30*/  MUFU.TANH R23, R173 ;  /* 0x000000ad00177308 */ /* 0x000e640000002400 */
[----:B---3--:R-:W-:Y:S01]  /*fe40*/  FMUL.FTZ R124, R166, UR5 ;  /* 0x00000005a67c7c20 */ /* 0x008fe20008410000 */
[C---:B------:R-:W-:Y:S07]  /*fe50*/  HMMA.16816.F32.BF16 R48, R132.reuse, R154, R48 ;  /* 0x0000009a8430723c */ /* 0x040fee0000041830 */
[----:B------:R-:W-:Y:S01]  /*fe60*/  MUFU.TANH R27, R127 ;  /* 0x0000007f001b7308 */ /* 0x000fe20000002400 */
[----:B------:R-:W-:Y:S01]  /*fe70*/  FMUL.FTZ R161, R169, UR5 ;  /* 0x00000005a9a17c20 */ /* 0x000fe20008410000 */
[----:B------:R-:W-:Y:S01]  /*fe80*/  HMMA.16816.F32.BF16 R140, R132, R152, R140 ;  /* 0x00000098848c723c */ /* 0x000fe2000004188c */
[----:B------:R-:W2:Y:S07]  /*fe90*/  LDSM.16.M88.4 R152, [R156+0x1400] ;  /* 0x001400009c98783b */ /* 0x000eae0000000200 */
[----:B------:R3:W-:Y:S03]  /*fea0*/  MUFU.TANH R28, R124 ;  /* 0x0000007c001c7308 */ /* 0x0007e60000002400 */
[----:B------:R-:W-:Y:S01]  /*feb0*/  FMUL.FTZ R160, R171, UR5 ;  /* 0x00000005aba07c20 */ /* 0x000fe20008410000 */
[----:B------:R-:W-:Y:S01]  /*fec0*/  FMUL.FTZ R41, R44, UR5 ;  /* 0x000000052c297c20 */ /* 0x000fe20008410000 */
[----:B------:R-:W-:Y:S01]  /*fed0*/  FMUL.FTZ R42, R46, UR5 ;  /* 0x000000052e2a7c20 */ /* 0x000fe20008410000 */
[----:B------:R-:W-:Y:S01]  /*fee0*/  FMUL.FTZ R45, R45, UR5 ;  /* 0x000000052d2d7c20 */ /* 0x000fe20008410000 */
[----:B------:R-:W-:Y:S03]  /*fef0*/  FMUL.FTZ R33, R148, UR5 ;  /* 0x0000000594217c20 */ /* 0x000fe60008410000 */
[----:B------:R-:W1:Y:S01]  /*ff00*/  MUFU.TANH R24, R172 ;  /* 0x000000ac00187308 */ /* 0x000e620000002400 */
[----:B------:R-:W-:Y:S01]  /*ff10*/  FMUL.FTZ R34, R150, UR5 ;  /* 0x0000000596227c20 */ /* 0x000fe20008410000 */
[----:B------:R-:W-:Y:S01]  /*ff20*/  FMUL.FTZ R37, R149, UR5 ;  /* 0x0000000595257c20 */ /* 0x000fe20008410000 */
[----:B------:R-:W-:Y:S01]  /*ff30*/  FMUL.FTZ R38, R151, UR5 ;  /* 0x0000000597267c20 */ /* 0x000fe20008410000 */
[----:B------:R-:W-:Y:S01]  /*ff40*/  FMUL.FTZ R46, R47, UR5 ;  /* 0x000000052f2e7c20 */ /* 0x000fe20008410000 */
[----:B------:R-:W5:Y:S01]  /*ff50*/  LDSM.16.M88.4 R148, [R158+0x3000] ;  /* 0x003000009e94783b */ /* 0x000f620000000200 */
[----:B------:R-:W-:Y:S01]  /*ff60*/  FMUL.FTZ R43, R48, UR5 ;  /* 0x00000005302b7c20 */ /* 0x000fe20008410000 */
[----:B------:R-:W-:Y:S03]  /*ff70*/  FMUL.FTZ R44, R50, UR5 ;  /* 0x00000005322c7c20 */ /* 0x000fe60008410000 */
[----:B------:R-:W1:Y:S01]  /*ff80*/  MUFU.TANH R25, R168 ;  /* 0x000000a800197308 */ /* 0x000e620000002400 */
[C---:B---3--:R-:W-:Y:S03]  /*ff90*/  HMMA.16816.F32.BF16 R124, R128.reuse, R80, RZ ;  /* 0x00000050807c723c */ /* 0x048fe600000418ff */
[----:B------:R-:W-:Y:S01]  /*ffa0*/  FMUL.FTZ R35, R140, UR5 ;  /* 0x000000058c237c20 */ /* 0x000fe20008410000 */
[----:B------:R-:W-:Y:S01]  /*ffb0*/  FMUL.FTZ R36, R142, UR5 ;  /* 0x000000058e247c20 */ /* 0x000fe20008410000 */
[----:B------:R-:W-:Y:S01]  /*ffc0*/  FMUL.FTZ R39, R141, UR5 ;  /* 0x000000058d277c20 */ /* 0x000fe20008410000 */
[----:B------:R-:W-:Y:S03]  /*ffd0*/  FMUL.FTZ R40, R143, UR5 ;  /* 0x000000058f287c20 */ /* 0x000fe60008410000 */
[----:B------:R-:W3:Y:S01]  /*ffe0*/  MUFU.TANH R26, R170 ;  /* 0x000000aa001a7308 */ /* 0x000ee20000002400 */
[C---:B------:R-:W-:Y:S01]  /*fff0*/  HMMA.16816.F32.BF16 R140, R128.reuse, R112, RZ ;  /* 0x00000070808c723c */ /* 0x040fe200000418ff */
[----:B------:R-:W-:Y:S01]  /*10000*/  FMUL.FTZ R47, R49, UR5 ;  /* 0x00000005312f7c20 */ /* 0x000fe20008410000 */
[----:B------:R-:W-:Y:S01]  /*10010*/  FMUL.FTZ R48, R51, UR5 ;  /* 0x0000000533307c20 */ /* 0x000fe20008410000 */
[----:B------:R-:W-:Y:S03]  /*10020*/  FMUL.FTZ R49, R52, UR5 ;  /* 0x0000000534317c20 */ /* 0x000fe60008410000 */
[----:B------:R-:W-:Y:S03]  /*10030*/  HMMA.16816.F32.BF16 R112, R128, R114, RZ ;  /* 0x000000728070723c */ /* 0x000fe600000418ff */
[----:B------:R-:W3:Y:S02]  /*10040*/  MUFU.TANH R29, R161 ;  /* 0x000000a1001d7308 */ /* 0x000ee40000002400 */
[----:B------:R-:W-:Y:S01]  /*10050*/  FMUL.FTZ R50, R54, UR5 ;  /* 0x0000000536327c20 */ /* 0x000fe20008410000 */
[----:B------:R-:W-:Y:S01]  /*10060*/  FMUL.FTZ R51, R56, UR5 ;  /* 0x0000000538337c20 */ /* 0x000fe20008410000 */
[----:B--2---:R-:W-:Y:S06]  /*10070*/  HMMA.16816.F32.BF16 R116, R144, R154, R116 ;  /* 0x0000009a9074723c */ /* 0x004fec0000041874 */
[----:B------:R-:W2:Y:S01]  /*10080*/  MUFU.TANH R30, R160 ;  /* 0x000000a0001e7308 */ /* 0x000ea20000002400 */
[----:B------:R-:W-:Y:S01]  /*10090*/  FMUL.FTZ R52, R58, UR5 ;  /* 0x000000053a347c20 */ /* 0x000fe20008410000 */
[----:B------:R-:W-:Y:S08]  /*100a0*/  HMMA.16816.F32.BF16 R124, R132, R120, R124 ;  /* 0x00000078847c723c */ /* 0x000ff0000004187c */
[----:B------:R-:W2:Y:S01]  /*100b0*/  MUFU.TANH R31, R31 ;  /* 0x0000001f001f7308 */ /* 0x000ea20000002400 */
[----:B------:R-:W-:Y:S05]  /*100c0*/  HMMA.16816.F32.BF16 R84, R144, R152, R84 ;  /* 0x000000989054723c */ /* 0x000fea0000041854 */
[----:B------:R-:W-:Y:S01]  /*100d0*/  FMUL.FTZ R54, R55, UR5 ;  /* 0x0000000537367c20 */ /* 0x000fe20008410000 */
[C---:B-----5:R-:W-:Y:S03]  /*100e0*/  HMMA.16816.F32.BF16 R68, R136.reuse, R148, RZ ;  /* 0x000000948844723c */ /* 0x060fe600000418ff */
[----:B------:R-:W5:Y:S02]  /*100f0*/  MUFU.TANH R32, R32 ;  /* 0x0000002000207308 */ /* 0x000f640000002400 */
[----:B------:R-:W-:Y:S01]  /*10100*/  FMUL.FTZ R55, R57, UR5 ;  /* 0x0000000539377c20 */ /* 0x000fe20008410000 */
[----:B------:R-:W-:Y:S01]  /*10110*/  HMMA.16816.F32.BF16 R76, R136, R150, RZ ;  /* 0x00000096884c723c */ /* 0x000fe200000418ff */
[----:B------:R-:W-:Y:S01]  /*10120*/  FMUL.FTZ R121, R117, UR5 ;  /* 0x0000000575797c20 */ /* 0x000fe20008410000 */
[----:B------:R-:W-:Y:S05]  /*10130*/  FMUL.FTZ R56, R59, UR5 ;  /* 0x000000053b387c20 */ /* 0x000fea0008410000 */
[----:B------:R-:W5:Y:S01]  /*10140*/  MUFU.TANH R33, R33 ;  /* 0x0000002100217308 */ /* 0x000f620000002400 */
[----:B------:R-:W-:Y:S01]  /*10150*/  FMUL.FTZ R57, R60, UR5 ;  /* 0x000000053c397c20 */ /* 0x000fe20008410000 */
[C---:B------:R-:W-:Y:S08]  /*10160*/  HMMA.16816.F32.BF16 R72, R128.reuse, R148, RZ ;  /* 0x000000948048723c */ /* 0x040ff000000418ff */
[----:B------:R-:W5:Y:S01]  /*10170*/  MUFU.TANH R34, R34 ;  /* 0x0000002200227308 */ /* 0x000f620000002400 */
[----:B------:R-:W-:Y:S02]  /*10180*/  HMMA.16816.F32.BF16 R148, R128, R150, RZ ;  /* 0x000000968094723c */ /* 0x000fe400000418ff */
[----:B------:R-:W-:Y:S01]  /*10190*/  FMUL.FTZ R81, R84, UR5 ;  /* 0x0000000554517c20 */ /* 0x000fe20008410000 */
[----:B------:R-:W-:Y:S01]  /*101a0*/  FMUL.FTZ R58, R62, UR5 ;  /* 0x000000053e3a7c20 */ /* 0x000fe20008410000 */
[----:B------:R-:W-:Y:S02]  /*101b0*/  FMUL.FTZ R59, R64, UR5 ;  /* 0x00000005403b7c20 */ /* 0x000fe40008410000 */
[C---:B------:R-:W-:Y:S03]  /*101c0*/  HMMA.16816.F32.BF16 R68, R144.reuse, R92, R68 ;  /* 0x0000005c9044723c */ /* 0x040fe60000041844 */
[----:B------:R-:W5:Y:S02]  /*101d0*/  MUFU.TANH R35, R35 ;  /* 0x0000002300237308 */ /* 0x000f640000002400 */
[----:B------:R-:W-:Y:S01]  /*101e0*/  FMUL.FTZ R60, R66, UR5 ;  /* 0x00000005423c7c20 */ /* 0x000fe20008410000 */
[----:B------:R-:W-:Y:S07]  /*101f0*/  HMMA.16816.F32.BF16 R76, R144, R94, R76 ;  /* 0x0000005e904c723c */ /* 0x000fee000004184c */
[----:B------:R-:W5:Y:S01]  /*10200*/  MUFU.TANH R36, R36 ;  /* 0x0000002400247308 */ /* 0x000f620000002400 */
[----:B------:R-:W-:Y:S01]  /*10210*/  FMUL.FTZ R62, R63, UR5 ;  /* 0x000000053f3e7c20 */ /* 0x000fe20008410000 */
[C---:B------:R-:W-:Y:S08]  /*10220*/  HMMA.16816.F32.BF16 R72, R132.reuse, R92, R72 ;  /* 0x0000005c8448723c */ /* 0x040ff00000041848 */
[----:B------:R-:W5:Y:S01]  /*10230*/  MUFU.TANH R37, R37 ;  /* 0x0000002500257308 */ /* 0x000f620000002400 */
[----:B------:R-:W-:Y:S03]  /*10240*/  HMMA.16816.F32.BF16 R148, R132, R94, R148 ;  /* 0x0000005e8494723c */ /* 0x000fe60000041894 */
[----:B------:R-:W-:Y:S03]  /*10250*/  FMUL.FTZ R63, R65, UR5 ;  /* 0x00000005413f7c20 */ /* 0x000fe60008410000 */
[-C--:B------:R-:W-:Y:S03]  /*10260*/  HMMA.16816.F32.BF16 R92, R136, R90.reuse, RZ ;  /* 0x0000005a885c723c */ /* 0x080fe600000418ff */
[----:B------:R-:W5:Y:S01]  /*10270*/  MUFU.TANH R38, R38 ;  /* 0x0000002600267308 */ /* 0x000f620000002400 */
[----:B------:R-:W4:Y:S01]  /*10280*/  LDSM.16.M88.4 R136, [R156+0x1800] ;  /* 0x001800009c88783b */ /* 0x000f220000000200 */
[----:B------:R-:W-:Y:S01]  /*10290*/  FMUL.FTZ R64, R67, UR5 ;  /* 0x0000000543407c20 */ /* 0x000fe20008410000 */
[----:B------:R-:W-:Y:S07]  /*102a0*/  DEPBAR.LE SB0, 0x0 ;  /* 0x000080000000791a */ /* 0x000fee0000000000 */
[----:B------:R-:W5:Y:S01]  /*102b0*/  MUFU.TANH R39, R39 ;  /* 0x0000002700277308 */ /* 0x000f620000002400 */
[----:B------:R-:W-:Y:S01]  /*102c0*/  BAR.SYNC.DEFER_BLOCKING 0x0 ;  /* 0x0000000000007b1d */ /* 0x000fe20000010000 */
[----:B------:R-:W-:Y:S03]  /*102d0*/  HMMA.16816.F32.BF16 R88, R128, R90, RZ ;  /* 0x0000005a8058723c */ /* 0x000fe600000418ff */
[----:B------:R-:W-:Y:S01]  /*102e0*/  FMUL.FTZ R65, R68, UR5 ;  /* 0x0000000544417c20 */ /* 0x000fe20008410000 */
[----:B------:R-:W-:Y:S01]  /*102f0*/  FMUL.FTZ R66, R70, UR5 ;  /* 0x0000000546427c20 */ /* 0x000fe20008410000 */
[----:B------:R-:W-:Y:S03]  /*10300*/  FMUL.FTZ R67, R72, UR5 ;  /* 0x0000000548437c20 */ /* 0x000fe60008410000 */
[----:B------:R-:W5:Y:S01]  /*10310*/  MUFU.TANH R40, R40 ;  /* 0x0000002800287308 */ /* 0x000f620000002400 */
[----:B------:R-:W-:Y:S05]  /*10320*/  HMMA.16816.F32.BF16 R112, R132, R154, R112 ;  /* 0x0000009a8470723c */ /* 0x000fea0000041870 */
[----:B------:R-:W-:Y:S01]  /*10330*/  FMUL.FTZ R68, R74, UR5 ;  /* 0x000000054a447c20 */ /* 0x000fe20008410000 */
[----:B------:R-:W-:Y:S03]  /*10340*/  HMMA.16816.F32.BF16 R128, R128, R82, RZ ;  /* 0x000000528080723c */ /* 0x000fe600000418ff */
[----:B------:R-:W5:Y:S02]  /*10350*/  MUFU.TANH R41, R41 ;  /* 0x0000002900297308 */ /* 0x000f640000002400 */
[----:B------:R-:W-:Y:S01]  /*10360*/  FMUL.FTZ R69, R69, UR5 ;  /* 0x0000000545457c20 */ /* 0x000fe20008410000 */
[C---:B------:R-:W-:Y:S07]  /*10370*/  HMMA.16816.F32.BF16 R140, R132.reuse, R152, R140 ;  /* 0x00000098848c723c */ /* 0x040fee000004188c */
[----:B------:R-:W5:Y:S01]  /*10380*/  MUFU.TANH R42, R42 ;  /* 0x0000002a002a7308 */ /* 0x000f620000002400 */
[----:B------:R-:W-:Y:S03]  /*10390*/  FMUL.FTZ R70, R71, UR5 ;  /* 0x0000000547467c20 */ /* 0x000fe60008410000 */
[----:B------:R-:W-:Y:S01]  /*103a0*/  FMUL.FTZ R71, R73, UR5 ;  /* 0x0000000549477c20 */ /* 0x000fe20008410000 */
[----:B------:R-:W-:Y:S01]  /*103b0*/  FMUL.FTZ R72, R75, UR5 ;  /* 0x000000054b487c20 */ /* 0x000fe20008410000 */
[----:B------:R-:W-:Y:S04]  /*103c0*/  FMUL.FTZ R73, R76, UR5 ;  /* 0x000000054c497c20 */ /* 0x000fe80008410000 */
[----:B------:R-:W5:Y:S01]  /*103d0*/  MUFU.TANH R43, R43 ;  /* 0x0000002b002b7308 */ /* 0x000f620000002400 */
[----:B----4-:R-:W-:Y:S03]  /*103e0*/  HMMA.16816.F32.BF16 R104, R132, R136, R104 ;  /* 0x000000888468723c */ /* 0x010fe60000041868 */
[----:B------:R-:W-:Y:S01]  /*103f0*/  FMUL.FTZ R117, R114, UR5 ;  /* 0x0000000572757c20 */ /* 0x000fe20008410000 */
[----:B------:R-:W-:Y:S01]  /*10400*/  FMUL.FTZ R114, R102, UR5 ;  /* 0x0000000566727c20 */ /* 0x000fe20008410000 */
[----:B------:R-:W-:Y:S01]  /*10410*/  FMUL.FTZ R74, R78, UR5 ;  /* 0x000000054e4a7c20 */ /* 0x000fe20008410000 */
[C---:B------:R-:W-:Y:S03]  /*10420*/  HMMA.16816.F32.BF16 R92, R144.reuse, R138, R92 ;  /* 0x0000008a905c723c */ /* 0x040fe6000004185c */
[----:B------:R-:W4:Y:S02]  /*10430*/  MUFU.TANH R44, R44 ;  /* 0x0000002c002c7308 */ /* 0x000f240000002400 */
[----:B------:R-:W-:Y:S01]  /*10440*/  FMUL.FTZ R75, R148, UR5 ;  /* 0x00000005944b7c20 */ /* 0x000fe20008410000 */
[----:B------:R-:W-:Y:S07]  /*10450*/  HMMA.16816.F32.BF16 R108, R144, R136, R108 ;  /* 0x00000088906c723c */ /* 0x000fee000004186c */
[----:B------:R-:W4:Y:S01]  /*10460*/  MUFU.TANH R45, R45 ;  /* 0x0000002d002d7308 */ /* 0x000f220000002400 */
[----:B------:R-:W-:Y:S01]  /*10470*/  FMUL.FTZ R84, R142, UR5 ;  /* 0x000000058e547c20 */ /* 0x000fe20008410000 */
[C---:B------:R-:W-:Y:S08]  /*10480*/  HMMA.16816.F32.BF16 R136, R132.reuse, R138, R88 ;  /* 0x0000008a8488723c */ /* 0x040ff00000041858 */
[----:B------:R-:W4:Y:S01]  /*10490*/  MUFU.TANH R46, R46 ;  /* 0x0000002e002e7308 */ /* 0x000f220000002400 */
[----:B------:R-:W-:Y:S03]  /*104a0*/  HMMA.16816.F32.BF16 R128, R132, R122, R128 ;  /* 0x0000007a8480723c */ /* 0x000fe60000041880 */
[----:B------:R-:W-:Y:S01]  /*104b0*/  FMUL.FTZ R89, R116, UR5 ;  /* 0x0000000574597c20 */ /* 0x000fe20008410000 */
[----:B------:R-:W-:Y:S05]  /*104c0*/  FMUL.FTZ R116, R105, UR5 ;  /* 0x0000000569747c20 */ /* 0x000fea0008410000 */
[----:B------:R-:W4:Y:S02]  /*104d0*/  MUFU.TANH R47, R47 ;  /* 0x0000002f002f7308 */ /* 0x000f240000002400 */
[----:B------:R-:W-:Y:S01]  /*104e0*/  FMUL.FTZ R105, R92, UR5 ;  /* 0x000000055c697c20 */ /* 0x000fe20008410000 */
[----:B------:R-:W-:Y:S01]  /*104f0*/  FMUL.FTZ R142, R113, UR5 ;  /* 0x00000005718e7c20 */ /* 0x000fe20008410000 */
[----:B------:R-:W-:Y:S01]  /*10500*/  FMUL.FTZ R123, R110, UR5 ;  /* 0x000000056e7b7c20 */ /* 0x000fe20008410000 */
[----:B------:R-:W-:Y:S01]  /*10510*/  FMUL.FTZ R110, R95, UR5 ;  /* 0x000000055f6e7c20 */ /* 0x000fe20008410000 */
[----:B------:R-:W-:Y:S04]  /*10520*/  MOV R95, UR7 ;  /* 0x00000007005f7c02 */ /* 0x000fe80008000f00 */
[----:B------:R1:W-:Y:S01]  /*10530*/  MUFU.TANH R92, R117 ;  /* 0x00000075005c7308 */ /* 0x0003e20000002400 */
[----:B------:R-:W-:Y:S01]  /*10540*/  FMUL.FTZ R113, R100, UR5 ;  /* 0x0000000564717c20 */ /* 0x000fe20008410000 */
[----:B------:R-:W-:Y:S01]  /*10550*/  FMUL.FTZ R88, R143, UR5 ;  /* 0x000000058f587c20 */ /* 0x000fe20008410000 */
[----:B------:R-:W-:Y:S01]  /*10560*/  LEA R177, R95, R182, 0x7 ;  /* 0x000000b65fb17211 */ /* 0x000fe200078e38ff */
[----:B------:R-:W-:Y:S01]  /*10570*/  FMUL.FTZ R143, R119, UR5 ;  /* 0x00000005778f7c20 */ /* 0x000fe20008410000 */
[----:B------:R-:W-:Y:S01]  /*10580*/  FMUL.FTZ R119, R125, UR5 ;  /* 0x000000057d777c20 */ /* 0x000fe20008410000 */
[----:B------:R-:W-:Y:S01]  /*10590*/  FMUL.FTZ R122, R98, UR5 ;  /* 0x00000005627a7c20 */ /* 0x000fe20008410000 */
[----:B------:R-:W-:Y:S03]  /*105a0*/  IADD3 R100, R177, 0x1, RZ ;  /* 0x00000001b1647810 */ /* 0x000fe60007ffe0ff */
[----:B------:R-:W4:Y:S01]  /*105b0*/  MUFU.TANH R48, R48 ;  /* 0x0000003000307308 */ /* 0x000f220000002400 */
[----:B------:R-:W-:Y:S01]  /*105c0*/  FMUL.FTZ R125, R97, UR5 ;  /* 0x00000005617d7c20 */ /* 0x000fe20008410000 */
[----:B------:R-:W-:Y:S01]  /*105d0*/  IADD3 R97, R177, 0x8, RZ ;  /* 0x00000008b1617810 */ /* 0x000fe20007ffe0ff */
[----:B------:R-:W-:Y:S01]  /*105e0*/  FMUL.FTZ R134, R124, UR5 ;  /* 0x000000057c867c20 */ /* 0x000fe20008410000 */
[----:B------:R-:W-:Y:S01]  /*105f0*/  I2FP.F32.S32 R98, R100 ;  /* 0x0000006400627245 */ /* 0x000fe20000201400 */
[----:B------:R-:W-:Y:S01]  /*10600*/  FMUL.FTZ R124, R126, UR5 ;  /* 0x000000057e7c7c20 */ /* 0x000fe20008410000 */
[----:B------:R-:W-:Y:S01]  /*10610*/  FMUL.FTZ R126, R99, UR5 ;  /* 0x00000005637e7c20 */ /* 0x000fe20008410000 */
[----:B------:R-:W-:Y:S03]  /*10620*/  IADD3 R99, R177, 0x9, RZ ;  /* 0x00000009b1637810 */ /* 0x000fe60007ffe0ff */
[----:B------:R-:W4:Y:S01]  /*10630*/  MUFU.TANH R49, R49 ;  /* 0x0000003100317308 */ /* 0x000f220000002400 */
[----:B-1----:R-:W-:Y:S01]  /*10640*/  FMUL.FTZ R117, R101, UR5 ;  /* 0x0000000565757c20 */ /* 0x002fe20008410000 */
[----:B------:R-:W-:Y:S01]  /*10650*/  I2FP.F32.S32 R101, R177 ;  /* 0x000000b100657245 */ /* 0x000fe20000201400 */
[----:B------:R-:W-:Y:S01]  /*10660*/  FMUL.FTZ R132, R108, UR5 ;  /* 0x000000056c847c20 */ /* 0x000fe20008410000 */
[----:B------:R-:W-:Y:S01]  /*10670*/  I2FP.F32.S32 R100, R97 ;  /* 0x0000006100647245 */ /* 0x000fe20000201400 */
[----:B------:R-:W-:Y:S01]  /*10680*/  FMUL.FTZ R108, R109, UR5 ;  /* 0x000000056d6c7c20 */ /* 0x000fe20008410000 */
[----:B------:R-:W-:Y:S01]  /*10690*/  I2FP.F32.S32 R102, R99 ;  /* 0x0000006300667245 */ /* 0x000fe20000201400 */
[C---:B------:R-:W-:Y:S03]  /*106a0*/  FFMA.FTZ R0, R101.reuse, UR6, R0 ;  /* 0x0000000665007c23 */ /* 0x040fe60008010000 */
[----:B------:R-:W1:Y:S01]  /*106b0*/  MUFU.TANH R50, R50 ;  /* 0x0000003200327308 */ /* 0x000e620000002400 */
[C---:B------:R-:W-:Y:S01]  /*106c0*/  FFMA.FTZ R2, R101.reuse, UR6, R2 ;  /* 0x0000000665027c23 */ /* 0x040fe20008010002 */
[C---:B------:R-:W-:Y:S01]  /*106d0*/  FFMA.FTZ R3, R101.reuse, UR6, R3 ;  /* 0x0000000665037c23 */ /* 0x040fe20008010003 */
[----:B------:R-:W-:Y:S01]  /*106e0*/  FFMA.FTZ R4, R101, UR6, R4 ;  /* 0x0000000665047c23 */ /* 0x000fe20008010004 */
[C---:B------:R-:W-:Y:S01]  /*106f0*/  FFMA.FTZ R5, R98.reuse, UR6, R5 ;  /* 0x0000000662057c23 */ /* 0x040fe20008010005 */
[C---:B------:R-:W-:Y:S01]  /*10700*/  FFMA.FTZ R6, R98.reuse, UR6, R6 ;  /* 0x0000000662067c23 */ /* 0x040fe20008010006 */
[C---:B------:R-:W-:Y:S01]  /*10710*/  FFMA.FTZ R7, R98.reuse, UR6, R7 ;  /* 0x0000000662077c23 */ /* 0x040fe20008010007 */
[----:B------:R-:W-:Y:S03]  /*10720*/  FFMA.FTZ R8, R98, UR6, R8 ;  /* 0x0000000662087c23 */ /* 0x000fe60008010008 */
[----:B------:R-:W1:Y:S01]  /*10730*/  MUFU.TANH R51, R51 ;  /* 0x0000003300337308 */ /* 0x000e620000002400 */
[C---:B------:R-:W-:Y:S01]  /*10740*/  IADD3 R98, R177.reuse, 0x10, RZ ;  /* 0x00000010b1627810 */ /* 0x040fe20007ffe0ff */
[C---:B------:R-:W-:Y:S01]  /*10750*/  FFMA.FTZ R9, R100.reuse, UR6, R9 ;  /* 0x0000000664097c23 */ /* 0x040fe20008010009 */
[C---:B------:R-:W-:Y:S01]  /*10760*/  FFMA.FTZ R10, R100.reuse, UR6, R10 ;  /* 0x00000006640a7c23 */ /* 0x040fe2000801000a */
[C---:B------:R-:W-:Y:S01]  /*10770*/  FFMA.FTZ R11, R100.reuse, UR6, R11 ;  /* 0x00000006640b7c23 */ /* 0x040fe2000801000b */
[----:B------:R-:W-:Y:S01]  /*10780*/  FFMA.FTZ R12, R100, UR6, R12 ;  /* 0x00000006640c7c23 */ /* 0x000fe2000801000c */
[C---:B------:R-:W-:Y:S01]  /*10790*/  IADD3 R99, R177.reuse, 0x11, RZ ;  /* 0x00000011b1637810 */ /* 0x040fe20007ffe0ff */
[C---:B------:R-:W-:Y:S03]  /*107a0*/  FFMA.FTZ R13, R102.reuse, UR6, R13 ;  /* 0x00000006660d7c23 */ /* 0x040fe6000801000d */
[----:B------:R-:W1:Y:S01]  /*107b0*/  MUFU.TANH R52, R52 ;  /* 0x0000003400347308 */ /* 0x000e620000002400 */
[----:B------:R-:W-:Y:S01]  /*107c0*/  I2FP.F32.S32 R100, R98 ;  /* 0x0000006200647245 */ /* 0x000fe20000201400 */
[C---:B------:R-:W-:Y:S01]  /*107d0*/  FFMA.FTZ R14, R102.reuse, UR6, R14 ;  /* 0x00000006660e7c23 */ /* 0x040fe2000801000e */
[C---:B------:R-:W-:Y:S01]  /*107e0*/  FFMA.FTZ R15, R102.reuse, UR6, R15 ;  /* 0x00000006660f7c23 */ /* 0x040fe2000801000f */
[----:B------:R-:W-:Y:S01]  /*107f0*/  FFMA.FTZ R16, R102, UR6, R16 ;  /* 0x0000000666107c23 */ /* 0x000fe20008010010 */
[C---:B------:R-:W-:Y:S01]  /*10800*/  IADD3 R101, R177.reuse, 0x18, RZ ;  /* 0x00000018b1657810 */ /* 0x040fe20007ffe0ff */
[C---:B------:R-:W-:Y:S01]  /*10810*/  FFMA.FTZ R17, R100.reuse, UR6, R17 ;  /* 0x0000000664117c23 */ /* 0x040fe20008010011 */
[----:B------:R-:W-:Y:S03]  /*10820*/  I2FP.F32.S32 R102, R99 ;  /* 0x0000006300667245 */ /* 0x000fe60000201400 */
[----:B------:R2:W-:Y:S01]  /*10830*/  MUFU.TANH R98, R123 ;  /* 0x0000007b00627308 */ /* 0x0005e20000002400 */
[C---:B------:R-:W-:Y:S01]  /*10840*/  FFMA.FTZ R18, R100.reuse, UR6, R18 ;  /* 0x0000000664127c23 */ /* 0x040fe20008010012 */
[C---:B------:R-:W-:Y:S01]  /*10850*/  FFMA.FTZ R19, R100.reuse, UR6, R19 ;  /* 0x0000000664137c23 */ /* 0x040fe20008010013 */
[----:B------:R-:W-:Y:S01]  /*10860*/  FFMA.FTZ R20, R100, UR6, R20 ;  /* 0x0000000664147c23 */ /* 0x000fe20008010014 */
[----:B------:R-:W-:Y:S01]  /*10870*/  I2FP.F32.S32 R176, R101 ;  /* 0x0000006500b07245 */ /* 0x000fe20000201400 */
[C---:B------:R-:W-:Y:S01]  /*10880*/  FFMA.FTZ R21, R102.reuse, UR6, R21 ;  /* 0x0000000666157c23 */ /* 0x040fe20008010015 */
[C---:B------:R-:W-:Y:S01]  /*10890*/  FFMA.FTZ R22, R102.reuse, UR6, R22 ;  /* 0x0000000666167c23 */ /* 0x040fe20008010016 */
[C---:B------:R-:W-:Y:S03]  /*108a0*/  FFMA.FTZ R23, R102.reuse, UR6, R23 ;  /* 0x0000000666177c23 */ /* 0x040fe60008010017 */
[----:B------:R-:W1:Y:S01]  /*108b0*/  MUFU.TANH R54, R54 ;  /* 0x0000003600367308 */ /* 0x000e620000002400 */
[----:B------:R-:W-:Y:S01]  /*108c0*/  FFMA.FTZ R24, R102, UR6, R24 ;  /* 0x0000000666187c23 */ /* 0x000fe20008010018 */
[----:B------:R-:W-:Y:S01]  /*108d0*/  IADD3 R101, R177, 0x20, RZ ;  /* 0x00000020b1657810 */ /* 0x000fe20007ffe0ff */
[C---:B------:R-:W-:Y:S01]  /*108e0*/  FFMA.FTZ R25, R176.reuse, UR6, R25 ;  /* 0x00000006b0197c23 */ /* 0x040fe20008010019 */
[C---:B---3--:R-:W-:Y:S01]  /*108f0*/  FFMA.FTZ R26, R176.reuse, UR6, R26 ;  /* 0x00000006b01a7c23 */ /* 0x048fe2000801001a */
[C---:B------:R-:W-:Y:S01]  /*10900*/  FFMA.FTZ R27, R176.reuse, UR6, R27 ;  /* 0x00000006b01b7c23 */ /* 0x040fe2000801001b */
[----:B------:R-:W-:Y:S01]  /*10910*/  FFMA.FTZ R28, R176, UR6, R28 ;  /* 0x00000006b01c7c23 */ /* 0x000fe2000801001c */
[----:B------:R-:W-:Y:S03]  /*10920*/  I2FP.F32.S32 R176, R101 ;  /* 0x0000006500b07245 */ /* 0x000fe60000201400 */
[----:B------:R-:W3:Y:S01]  /*10930*/  MUFU.TANH R55, R55 ;  /* 0x0000003700377308 */ /* 0x000ee20000002400 */
[----:B------:R-:W-:Y:S01]  /*10940*/  FMUL.FTZ R90, R118, UR5 ;  /* 0x00000005765a7c20 */ /* 0x000fe20008410000 */
[----:B------:R-:W-:Y:S01]  /*10950*/  FMUL.FTZ R118, R103, UR5 ;  /* 0x0000000567767c20 */ /* 0x000fe20008410000 */
[----:B------:R-:W-:Y:S01]  /*10960*/  IADD3 R103, R177, 0x19, RZ ;  /* 0x00000019b1677810 */ /* 0x000fe20007ffe0ff */
[----:B------:R-:W-:Y:S01]  /*10970*/  FMUL.FTZ R111, R111, UR5 ;  /* 0x000000056f6f7c20 */ /* 0x000fe20008410000 */
[C---:B--2---:R-:W-:Y:S01]  /*10980*/  IADD3 R123, R177.reuse, 0x21, RZ ;  /* 0x00000021b17b7810 */ /* 0x044fe20007ffe0ff */
[----:B------:R-:W-:Y:S01]  /*10990*/  FMUL.FTZ R76, R150, UR5 ;  /* 0x00000005964c7c20 */ /* 0x000fe20008410000 */
[----:B------:R-:W-:Y:S03]  /*109a0*/  I2FP.F32.S32 R102, R103 ;  /* 0x0000006700667245 */ /* 0x000fe60000201400 */
[----:B------:R2:W-:Y:S01]  /*109b0*/  MUFU.TANH R101, R108 ;  /* 0x0000006c00657308 */ /* 0x0005e20000002400 */
[----:B------:R-:W-:Y:S01]  /*109c0*/  IADD3 R103, R177, 0x28, RZ ;  /* 0x00000028b1677810 */ /* 0x000fe20007ffe0ff */
[----:B------:R-:W-:Y:S01]  /*109d0*/  FMUL.FTZ R77, R77, UR5 ;  /* 0x000000054d4d7c20 */ /* 0x000fe20008410000 */
[----:B------:R-:W-:Y:S01]  /*109e0*/  I2FP.F32.S32 R178, R123 ;  /* 0x0000007b00b27245 */ /* 0x000fe20000201400 */
[C---:B------:R-:W-:Y:S01]  /*109f0*/  FFMA.FTZ R29, R102.reuse, UR6, R29 ;  /* 0x00000006661d7c23 */ /* 0x040fe2000801001d */
[C---:B------:R-:W-:Y:S01]  /*10a00*/  FFMA.FTZ R30, R102.reuse, UR6, R30 ;  /* 0x00000006661e7c23 */ /* 0x040fe2000801001e */
[C---:B------:R-:W-:Y:S01]  /*10a10*/  FFMA.FTZ R31, R102.reuse, UR6, R31 ;  /* 0x00000006661f7c23 */ /* 0x040fe2000801001f */
[----:B-----5:R-:W-:Y:S03]  /*10a20*/  FFMA.FTZ R32, R102, UR6, R32 ;  /* 0x0000000666207c23 */ /* 0x020fe60008010020 */
[----:B------:R-:W5:Y:S01]  /*10a30*/  MUFU.TANH R56, R56 ;  /* 0x0000003800387308 */ /* 0x000f620000002400 */
[C---:B------:R-:W-:Y:S01]  /*10a40*/  FFMA.FTZ R33, R176.reuse, UR6, R33 ;  /* 0x00000006b0217c23 */ /* 0x040fe20008010021 */
[C---:B------:R-:W-:Y:S01]  /*10a50*/  FFMA.FTZ R34, R176.reuse, UR6, R34 ;  /* 0x00000006b0227c23 */ /* 0x040fe20008010022 */
[C---:B------:R-:W-:Y:S01]  /*10a60*/  FFMA.FTZ R35, R176.reuse, UR6, R35 ;  /* 0x00000006b0237c23 */ /* 0x040fe20008010023 */
[----:B------:R-:W-:Y:S01]  /*10a70*/  FFMA.FTZ R36, R176, UR6, R36 ;  /* 0x00000006b0247c23 */ /* 0x000fe20008010024 */
[C---:B------:R-:W-:Y:S01]  /*10a80*/  IADD3 R123, R177.reuse, 0x29, RZ ;  /* 0x00000029b17b7810 */ /* 0x040fe20007ffe0ff */
[C---:B------:R-:W-:Y:S01]  /*10a90*/  FFMA.FTZ R37, R178.reuse, UR6, R37 ;  /* 0x00000006b2257c23 */ /* 0x040fe20008010025 */
[C---:B------:R-:W-:Y:S03]  /*10aa0*/  FFMA.FTZ R38, R178.reuse, UR6, R38 ;  /* 0x00000006b2267c23 */ /* 0x040fe60008010026 */
[----:B------:R1:W-:Y:S01]  /*10ab0*/  MUFU.TANH R102, R111 ;  /* 0x0000006f00667308 */ /* 0x0003e20000002400 */
[----:B--2---:R-:W-:Y:S01]  /*10ac0*/  I2FP.F32.S32 R108, R103 ;  /* 0x00000067006c7245 */ /* 0x004fe20000201400 */
[C---:B------:R-:W-:Y:S01]  /*10ad0*/  FFMA.FTZ R39, R178.reuse, UR6, R39 ;  /* 0x00000006b2277c23 */ /* 0x040fe20008010027 */
[----:B------:R-:W-:Y:S01]  /*10ae0*/  FFMA.FTZ R40, R178, UR6, R40 ;  /* 0x00000006b2287c23 */ /* 0x000fe20008010028 */
[----:B------:R-:W-:Y:S01]  /*10af0*/  IADD3 R178, R177, 0x30, RZ ;  /* 0x00000030b1b27810 */ /* 0x000fe20007ffe0ff */
[----:B------:R-:W-:Y:S01]  /*10b00*/  FMUL.FTZ R78, R79, UR5 ;  /* 0x000000054f4e7c20 */ /* 0x000fe20008410000 */
[----:B------:R-:W-:Y:S01]  /*10b10*/  I2FP.F32.S32 R176, R123 ;  /* 0x0000007b00b07245 */ /* 0x000fe20000201400 */
[C---:B------:R-:W-:Y:S03]  /*10b20*/  FFMA.FTZ R41, R108.reuse, UR6, R41 ;  /* 0x000000066c297c23 */ /* 0x040fe60008010029 */
[----:B------:R2:W-:Y:S01]  /*10b30*/  MUFU.TANH R103, R116 ;  /* 0x0000007400677308 */ /* 0x0005e20000002400 */
[C---:B------:R-:W-:Y:S01]  /*10b40*/  FFMA.FTZ R42, R108.reuse, UR6, R42 ;  /* 0x000000066c2a7c23 */ /* 0x040fe2000801002a */
[C---:B------:R-:W-:Y:S01]  /*10b50*/  FFMA.FTZ R43, R108.reuse, UR6, R43 ;  /* 0x000000066c2b7c23 */ /* 0x040fe2000801002b */
[----:B----4-:R-:W-:Y:S01]  /*10b60*/  FFMA.FTZ R44, R108, UR6, R44 ;  /* 0x000000066c2c7c23 */ /* 0x010fe2000801002c */
[C---:B------:R-:W-:Y:S01]  /*10b70*/  IADD3 R123, R177.reuse, 0x31, RZ ;  /* 0x00000031b17b7810 */ /* 0x040fe20007ffe0ff */
[C---:B------:R-:W-:Y:S01]  /*10b80*/  FFMA.FTZ R45, R176.reuse, UR6, R45 ;  /* 0x00000006b02d7c23 */ /* 0x040fe2000801002d */
[----:B------:R-:W-:Y:S01]  /*10b90*/  I2FP.F32.S32 R108, R178 ;  /* 0x000000b2006c7245 */ /* 0x000fe20000201400 */
[C---:B------:R-:W-:Y:S03]  /*10ba0*/  FFMA.FTZ R46, R176.reuse, UR6, R46 ;  /* 0x00000006b02e7c23 */ /* 0x040fe6000801002e */
[----:B------:R-:W4:Y:S01]  /*10bb0*/  MUFU.TANH R57, R57 ;  /* 0x0000003900397308 */ /* 0x000f220000002400 */
[C---:B------:R-:W-:Y:S01]  /*10bc0*/  FFMA.FTZ R47, R176.reuse, UR6, R47 ;  /* 0x00000006b02f7c23 */ /* 0x040fe2000801002f */
[----:B------:R-:W-:Y:S01]  /*10bd0*/  FFMA.FTZ R48, R176, UR6, R48 ;  /* 0x00000006b0307c23 */ /* 0x000fe20008010030 */
[----:B-1----:R-:W-:Y:S01]  /*10be0*/  IADD3 R111, R177, 0x38, RZ ;  /* 0x00000038b16f7810 */ /* 0x002fe20007ffe0ff */
[C---:B------:R-:W-:Y:S01]  /*10bf0*/  FFMA.FTZ R49, R108.reuse, UR6, R49 ;  /* 0x000000066c317c23 */ /* 0x040fe20008010031 */
[C---:B------:R-:W-:Y:S01]  /*10c00*/  FFMA.FTZ R50, R108.reuse, UR6, R50 ;  /* 0x000000066c327c23 */ /* 0x040fe20008010032 */
[C---:B------:R-:W-:Y:S01]  /*10c10*/  FFMA.FTZ R51, R108.reuse, UR6, R51 ;  /* 0x000000066c337c23 */ /* 0x040fe20008010033 */
[----:B------:R-:W-:Y:S03]  /*10c20*/  FFMA.FTZ R52, R108, UR6, R52 ;  /* 0x000000066c347c23 */ /* 0x000fe60008010034 */
[----:B------:R-:W1:Y:S01]  /*10c30*/  MUFU.TANH R58, R58 ;  /* 0x0000003a003a7308 */ /* 0x000e620000002400 */
[----:B--2---:R-:W-:Y:S01]  /*10c40*/  I2FP.F32.S32 R116, R123 ;  /* 0x0000007b00747245 */ /* 0x004fe20000201400 */
[----:B------:R-:W-:Y:S01]  /*10c50*/  FMUL.FTZ R79, R149, UR5 ;  /* 0x00000005954f7c20 */ /* 0x000fe20008410000 */
[----:B------:R-:W-:Y:S01]  /*10c60*/  IADD3 R123, R177, 0x39, RZ ;  /* 0x00000039b17b7810 */ /* 0x000fe20007ffe0ff */
[----:B------:R-:W-:Y:S01]  /*10c70*/  FMUL.FTZ R80, R151, UR5 ;  /* 0x0000000597507c20 */ /* 0x000fe20008410000 */
[----:B------:R-:W-:Y:S01]  /*10c80*/  I2FP.F32.S32 R108, R111 ;  /* 0x0000006f006c7245 */ /* 0x000fe20000201400 */
[C---:B------:R-:W-:Y:S01]  /*10c90*/  FFMA.FTZ R53, R116.reuse, UR6, R53 ;  /* 0x0000000674357c23 */ /* 0x040fe20008010035 */
[C---:B------:R-:W-:Y:S03]  /*10ca0*/  FFMA.FTZ R54, R116.reuse, UR6, R54 ;  /* 0x0000000674367c23 */ /* 0x040fe60008010036 */
[----:B------:R-:W2:Y:S01]  /*10cb0*/  MUFU.TANH R59, R59 ;  /* 0x0000003b003b7308 */ /* 0x000ea20000002400 */
[C---:B---3--:R-:W-:Y:S01]  /*10cc0*/  FFMA.FTZ R55, R116.reuse, UR6, R55 ;  /* 0x0000000674377c23 */ /* 0x048fe20008010037 */
[----:B-----5:R-:W-:Y:S01]  /*10cd0*/  FFMA.FTZ R56, R116, UR6, R56 ;  /* 0x0000000674387c23 */ /* 0x020fe20008010038 */
[----:B------:R-:W-:Y:S01]  /*10ce0*/  I2FP.F32.S32 R116, R123 ;  /* 0x0000007b00747245 */ /* 0x000fe20000201400 */
[----:B----4-:R-:W-:Y:S01]  /*10cf0*/  FFMA.FTZ R57, R108, UR6, R57 ;  /* 0x000000066c397c23 */ /* 0x010fe20008010039 */
[C---:B------:R-:W-:Y:S01]  /*10d00*/  IADD3 R111, R177.reuse, 0x40, RZ ;  /* 0x00000040b16f7810 */ /* 0x040fe20007ffe0ff */
[----:B------:R-:W-:Y:S01]  /*10d10*/  FMUL.FTZ R82, R86, UR5 ;  /* 0x0000000556527c20 */ /* 0x000fe20008410000 */
[----:B------:R-:W-:Y:S03]  /*10d20*/  IADD3 R123, R177, 0x41, RZ ;  /* 0x00000041b17b7810 */ /* 0x000fe60007ffe0ff */
[----:B------:R-:W3:Y:S01]  /*10d30*/  MUFU.TANH R60, R60 ;  /* 0x0000003c003c7308 */ /* 0x000ee20000002400 */
[----:B-1----:R-:W-:Y:S01]  /*10d40*/  FFMA.FTZ R58, R108, UR6, R58 ;  /* 0x000000066c3a7c23 */ /* 0x002fe2000801003a */
[----:B------:R-:W-:Y:S01]  /*10d50*/  FMNMX.FTZ R178, R0, R187, !PT ;  /* 0x000000bb00b27209 */ /* 0x000fe20007810000 */
[----:B------:R-:W-:Y:S01]  /*10d60*/  FMUL.FTZ R83, R140, UR5 ;  /* 0x000000058c537c20 */ /* 0x000fe20008410000 */
[----:B------:R-:W-:Y:S01]  /*10d70*/  FMNMX.FTZ R243, R2, R185, !PT ;  /* 0x000000b902f37209 */ /* 0x000fe20007810000 */
[----:B------:R-:W-:Y:S01]  /*10d80*/  FMUL.FTZ R109, R93, UR5 ;  /* 0x000000055d6d7c20 */ /* 0x000fe20008410000 */
[----:B------:R-:W-:Y:S01]  /*10d90*/  FMNMX.FTZ R178, R5, R178, !PT ;  /* 0x000000b205b27209 */ /* 0x000fe20007810000 */
[----:B------:R-:W-:Y:S03]  /*10da0*/  FMUL.FTZ R85, R85, UR5 ;  /* 0x0000000555557c20 */ /* 0x000fe60008410000 */
[----:B------:R-:W1:Y:S01]  /*10db0*/  MUFU.TANH R62, R62 ;  /* 0x0000003e003e7308 */ /* 0x000e620000002400 */
[----:B--2---:R-:W-:Y:S01]  /*10dc0*/  FFMA.FTZ R59, R108, UR6, R59 ;  /* 0x000000066c3b7c23 */ /* 0x004fe2000801003b */
[----:B------:R-:W-:Y:S01]  /*10dd0*/  FMNMX.FTZ R243, R6, R243, !PT ;  /* 0x000000f306f37209 */ /* 0x000fe20007810000 */
[----:B------:R-:W-:Y:S01]  /*10de0*/  FMUL.FTZ R86, R87, UR5 ;  /* 0x0000000557567c20 */ /* 0x000fe20008410000 */
[----:B------:R-:W-:Y:S01]  /*10df0*/  FMNMX.FTZ R178, R9, R178, !PT ;  /* 0x000000b209b27209 */ /* 0x000fe20007810000 */
[----:B------:R-:W-:Y:S01]  /*10e00*/  FMUL.FTZ R133, R115, UR5 ;  /* 0x0000000573857c20 */ /* 0x000fe20008410000 */
[----:B------:R-:W-:Y:S01]  /*10e10*/  FMUL.FTZ R87, R141, UR5 ;  /* 0x000000058d577c20 */ /* 0x000fe20008410000 */
[----:B------:R-:W-:Y:S03]  /*10e20*/  FMUL.FTZ R115, R137, UR5 ;  /* 0x0000000589737c20 */ /* 0x000fe60008410000 */
[----:B------:R-:W2:Y:S01]  /*10e30*/  MUFU.TANH R63, R63 ;  /* 0x0000003f003f7308 */ /* 0x000ea20000002400 */
[----:B---3--:R-:W-:Y:S01]  /*10e40*/  FFMA.FTZ R60, R108, UR6, R60 ;  /* 0x000000066c3c7c23 */ /* 0x008fe2000801003c */
[----:B------:R-:W-:Y:S01]  /*10e50*/  I2FP.F32.S32 R108, R111 ;  /* 0x0000006f006c7245 */ /* 0x000fe20000201400 */
[----:B------:R-:W-:Y:S01]  /*10e60*/  FFMA.FTZ R61, R116, UR6, R61 ;  /* 0x00000006743d7c23 */ /* 0x000fe2000801003d */
[----:B------:R-:W-:Y:S01]  /*10e70*/  IADD3 R111, R177, 0x48, RZ ;  /* 0x00000048b16f7810 */ /* 0x000fe20007ffe0ff */
[----:B------:R-:W-:Y:S01]  /*10e80*/  FMUL.FTZ R91, R112, UR5 ;  /* 0x00000005705b7c20 */ /* 0x000fe20008410000 */
[----:B------:R-:W-:Y:S01]  /*10e90*/  FMNMX.FTZ R178, R13, R178, !PT ;  /* 0x000000b20db27209 */ /* 0x000fe20007810000 */
[----:B------:R-:W-:Y:S03]  /*10ea0*/  FMUL.FTZ R140, R106, UR5 ;  /* 0x000000056a8c7c20 */ /* 0x000fe60008410000 */
[----:B------:R-:W3:Y:S01]  /*10eb0*/  MUFU.TANH R64, R64 ;  /* 0x0000004000407308 */ /* 0x000ee20000002400 */
[----:B-1----:R-:W-:Y:S01]  /*10ec0*/  FFMA.FTZ R62, R116, UR6, R62 ;  /* 0x00000006743e7c23 */ /* 0x002fe2000801003e */
[----:B------:R-:W-:Y:S01]  /*10ed0*/  I2FP.F32.S32 R176, R111 ;  /* 0x0000006f00b07245 */ /* 0x000fe20000201400 */
[----:B------:R-:W-:Y:S01]  /*10ee0*/  FMUL.FTZ R106, R94, UR5 ;  /* 0x000000055e6a7c20 */ /* 0x000fe20008410000 */
[----:B------:R-:W-:Y:S01]  /*10ef0*/  FMNMX.FTZ R178, R17, R178, !PT ;  /* 0x000000b211b27209 */ /* 0x000fe20007810000 */
[----:B------:R-:W-:Y:S01]  /*10f00*/  FMUL.FTZ R141, R104, UR5 ;  /* 0x00000005688d7c20 */ /* 0x000fe20008410000 */
[----:B------:R-:W-:Y:S01]  /*10f10*/  IADD3 R111, R177, 0x50, RZ ;  /* 0x00000050b16f7810 */ /* 0x000fe20007ffe0ff */
[----:B------:R-:W-:Y:S03]  /*10f20*/  FMUL.FTZ R104, R107, UR5 ;  /* 0x000000056b687c20 */ /* 0x000fe60008410000 */
[----:B------:R-:W1:Y:S01]  /*10f30*/  MUFU.TANH R65, R65 ;  /* 0x0000004100417308 */ /* 0x000e620000002400 */
[----:B--2---:R-:W-:Y:S01]  /*10f40*/  FFMA.FTZ R63, R116, UR6, R63 ;  /* 0x00000006743f7c23 */ /* 0x004fe2000801003f */
[----:B------:R-:W-:Y:S01]  /*10f50*/  FMNMX.FTZ R178, R21, R178, !PT ;  /* 0x000000b215b27209 */ /* 0x000fe20007810000 */
[----:B------:R-:W-:Y:S01]  /*10f60*/  FMUL.FTZ R107, R136, UR5 ;  /* 0x00000005886b7c20 */ /* 0x000fe20008410000 */
[----:B------:R-:W-:Y:S01]  /*10f70*/  FMUL.FTZ R135, R138, UR5 ;  /* 0x000000058a877c20 */ /* 0x000fe20008410000 */
[----:B------:R-:W-:Y:S01]  /*10f80*/  FMUL.FTZ R112, R139, UR5 ;  /* 0x000000058b707c20 */ /* 0x000fe20008410000 */
[----:B------:R-:W-:Y:S01]  /*10f90*/  FMNMX.FTZ R178, R25, R178, !PT ;  /* 0x000000b219b27209 */ /* 0x000fe20007810000 */
[----:B------:R-:W-:Y:S03]  /*10fa0*/  FMUL.FTZ R120, R127, UR5 ;  /* 0x000000057f787c20 */ /* 0x000fe60008410000 */
[----:B------:R-:W2:Y:S01]  /*10fb0*/  MUFU.TANH R66, R66 ;  /* 0x0000004200427308 */ /* 0x000ea20000002400 */
[----:B---3--:R-:W-:Y:S01]  /*10fc0*/  FFMA.FTZ R64, R116, UR6, R64 ;  /* 0x0000000674407c23 */ /* 0x008fe20008010040 */
[----:B------:R-:W-:Y:S02]  /*10fd0*/  I2FP.F32.S32 R116, R123 ;  /* 0x0000007b00747245 */ /* 0x000fe40000201400 */
[----:B------:R-:W-:Y:S02]  /*10fe0*/  IADD3 R123, R177, 0x49, RZ ;  /* 0x00000049b17b7810 */ /* 0x000fe40007ffe0ff */
[----:B------:R-:W-:Y:S04]  /*10ff0*/  FMNMX.FTZ R178, R29, R178, !PT ;  /* 0x000000b21db27209 */ /* 0x000fe80007810000 */
[----:B------:R-:W3:Y:S01]  /*11000*/  MUFU.TANH R67, R67 ;  /* 0x0000004300437308 */ /* 0x000ee20000002400 */
[C---:B-1----:R-:W-:Y:S01]  /*11010*/  FFMA.FTZ R65, R108.reuse, UR6, R65 ;  /* 0x000000066c417c23 */ /* 0x042fe20008010041 */
[----:B------:R-:W-:Y:S04]  /*11020*/  FMNMX.FTZ R178, R33, R178, !PT ;  /* 0x000000b221b27209 */ /* 0x000fe80007810000 */
[----:B------:R-:W-:Y:S04]  /*11030*/  FMNMX.FTZ R178, R37, R178, !PT ;  /* 0x000000b225b27209 */ /* 0x000fe80007810000 */
[----:B------:R-:W1:Y:S01]  /*11040*/  MUFU.TANH R68, R68 ;  /* 0x0000004400447308 */ /* 0x000e620000002400 */
[C---:B--2---:R-:W-:Y:S01]  /*11050*/  FFMA.FTZ R66, R108.reuse, UR6, R66 ;  /* 0x000000066c427c23 */ /* 0x044fe20008010042 */
[----:B------:R-:W-:Y:S04]  /*11060*/  FMNMX.FTZ R178, R41, R178, !PT ;  /* 0x000000b229b27209 */ /* 0x000fe80007810000 */
[----:B------:R-:W-:Y:S04]  /*11070*/  FMNMX.FTZ R238, R45, R178, !PT ;  /* 0x000000b22dee7209 */ /* 0x000fe80007810000 */
[----:B------:R-:W2:Y:S01]  /*11080*/  MUFU.TANH R69, R69 ;  /* 0x0000004500457308 */ /* 0x000ea20000002400 */
[C---:B---3--:R-:W-:Y:S01]  /*11090*/  FFMA.FTZ R67, R108.reuse, UR6, R67 ;  /* 0x000000066c437c23 */ /* 0x048fe20008010043 */
[----:B------:R-:W-:Y:S04]  /*110a0*/  FMNMX.FTZ R238, R49, R238, !PT ;  /* 0x000000ee31ee7209 */ /* 0x000fe80007810000 */
[----:B------:R-:W-:Y:S04]  /*110b0*/  FMNMX.FTZ R238, R53, R238, !PT ;  /* 0x000000ee35ee7209 */ /* 0x000fe80007810000 */
[----:B------:R-:W3:Y:S01]  /*110c0*/  MUFU.TANH R70, R70 ;  /* 0x0000004600467308 */ /* 0x000ee20000002400 */
[----:B-1----:R-:W-:Y:S01]  /*110d0*/  FFMA.FTZ R68, R108, UR6, R68 ;  /* 0x000000066c447c23 */ /* 0x002fe20008010044 */
[----:B------:R-:W-:Y:S04]  /*110e0*/  FMNMX.FTZ R238, R57, R238, !PT ;  /* 0x000000ee39ee7209 */ /* 0x000fe80007810000 */
[----:B------:R-:W-:Y:S04]  /*110f0*/  FMNMX.FTZ R238, R61, R238, !PT ;  /* 0x000000ee3dee7209 */ /* 0x000fe80007810000 */
[----:B------:R-:W1:Y:S01]  /*11100*/  MUFU.TANH R71, R71 ;  /* 0x0000004700477308 */ /* 0x000e620000002400 */
[C---:B--2---:R-:W-:Y:S01]  /*11110*/  FFMA.FTZ R69, R116.reuse, UR6, R69 ;  /* 0x0000000674457c23 */ /* 0x044fe20008010045 */
[----:B------:R-:W-:Y:S04]  /*11120*/  FMNMX.FTZ R238, R65, R238, !PT ;  /* 0x000000ee41ee7209 */ /* 0x000fe80007810000 */
[----:B------:R-:W-:Y:S04]  /*11130*/  FMNMX.FTZ R238, R69, R238, !PT ;  /* 0x000000ee45ee7209 */ /* 0x000fe80007810000 */
[----:B------:R-:W2:Y:S01]  /*11140*/  MUFU.TANH R72, R72 ;  /* 0x0000004800487308 */ /* 0x000ea20000002400 */
[C---:B---3--:R-:W-:Y:S09]  /*11150*/  FFMA.FTZ R70, R116.reuse, UR6, R70 ;  /* 0x0000000674467c23 */ /* 0x048ff20008010046 */
[----:B------:R-:W3:Y:S01]  /*11160*/  MUFU.TANH R73, R73 ;  /* 0x0000004900497308 */ /* 0x000ee20000002400 */
[C---:B-1----:R-:W-:Y:S09]  /*11170*/  FFMA.FTZ R71, R116.reuse, UR6, R71 ;  /* 0x0000000674477c23 */ /* 0x042ff20008010047 */
[----:B------:R-:W1:Y:S01]  /*11180*/  MUFU.TANH R74, R74 ;  /* 0x0000004a004a7308 */ /* 0x000e620000002400 */
[----:B--2---:R-:W-:Y:S01]  /*11190*/  FFMA.FTZ R72, R116, UR6, R72 ;  /* 0x0000000674487c23 */ /* 0x004fe20008010048 */
[----:B------:R-:W-:Y:S02]  /*111a0*/  I2FP.F32.S32 R116, R123 ;  /* 0x0000007b00747245 */ /* 0x000fe40000201400 */
[----:B------:R-:W-:Y:S06]  /*111b0*/  IADD3 R123, R177, 0x51, RZ ;  /* 0x00000051b17b7810 */ /* 0x000fec0007ffe0ff */
[----:B------:R-:W2:Y:S01]  /*111c0*/  MUFU.TANH R75, R75 ;  /* 0x0000004b004b7308 */ /* 0x000ea20000002400 */
[C---:B---3--:R-:W-:Y:S05]  /*111d0*/  FFMA.FTZ R73, R176.reuse, UR6, R73 ;  /* 0x00000006b0497c23 */ /* 0x048fea0008010049 */
[----:B------:R-:W-:Y:S04]  /*111e0*/  FMNMX.FTZ R238, R73, R238, !PT ;  /* 0x000000ee49ee7209 */ /* 0x000fe80007810000 */
[----:B------:R-:W3:Y:S01]  /*111f0*/  MUFU.TANH R76, R76 ;  /* 0x0000004c004c7308 */ /* 0x000ee20000002400 */
[C---:B-1----:R-:W-:Y:S09]  /*11200*/  FFMA.FTZ R74, R176.reuse, UR6, R74 ;  /* 0x00000006b04a7c23 */ /* 0x042ff2000801004a */
[----:B------:R-:W1:Y:S01]  /*11210*/  MUFU.TANH R77, R77 ;  /* 0x0000004d004d7308 */ /* 0x000e620000002400 */
[C---:B--2---:R-:W-:Y:S09]  /*11220*/  FFMA.FTZ R75, R176.reuse, UR6, R75 ;  /* 0x00000006b04b7c23 */ /* 0x044ff2000801004b */
[----:B------:R-:W2:Y:S01]  /*11230*/  MUFU.TANH R78, R78 ;  /* 0x0000004e004e7308 */ /* 0x000ea20000002400 */
[----:B---3--:R-:W-:Y:S01]  /*11240*/  FFMA.FTZ R76, R176, UR6, R76 ;  /* 0x00000006b04c7c23 */ /* 0x008fe2000801004c */
[----:B------:R-:W-:Y:S02]  /*11250*/  I2FP.F32.S32 R176, R123 ;  /* 0x0000007b00b07245 */ /* 0x000fe40000201400 */
[----:B------:R-:W-:Y:S06]  /*11260*/  FMNMX.FTZ R123, R10, R243, !PT ;  /* 0x000000f30a7b7209 */ /* 0x000fec0007810000 */
[----:B------:R-:W3:Y:S01]  /*11270*/  MUFU.TANH R79, R79 ;  /* 0x0000004f004f7308 */ /* 0x000ee20000002400 */
[----:B------:R-:W-:Y:S01]  /*11280*/  FMNMX.FTZ R123, R14, R123, !PT ;  /* 0x0000007b0e7b7209 */ /* 0x000fe20007810000 */
[----:B-1----:R-:W-:Y:S03]  /*11290*/  FFMA.FTZ R77, R116, UR6, R77 ;  /* 0x00000006744d7c23 */ /* 0x002fe6000801004d */
[----:B------:R-:W-:Y:S02]  /*112a0*/  FMNMX.FTZ R123, R18, R123, !PT ;  /* 0x0000007b127b7209 */ /* 0x000fe40007810000 */
[----:B------:R-:W-:Y:S03]  /*112b0*/  FMNMX.FTZ R238, R77, R238, !PT ;  /* 0x000000ee4dee7209 */ /* 0x000fe60007810000 */
[----:B------:R-:W1:Y:S01]  /*112c0*/  MUFU.TANH R80, R80 ;  /* 0x0000005000507308 */ /* 0x000e620000002400 */
[----:B--2---:R-:W-:Y:S01]  /*112d0*/  FFMA.FTZ R78, R116, UR6, R78 ;  /* 0x00000006744e7c23 */ /* 0x004fe2000801004e */
[----:B------:R-:W-:Y:S04]  /*112e0*/  FMNMX.FTZ R123, R22, R123, !PT ;  /* 0x0000007b167b7209 */ /* 0x000fe80007810000 */
[----:B------:R-:W-:Y:S04]  /*112f0*/  FMNMX.FTZ R123, R26, R123, !PT ;  /* 0x0000007b1a7b7209 */ /* 0x000fe80007810000 */
[----:B------:R-:W2:Y:S01]  /*11300*/  MUFU.TANH R81, R81 ;  /* 0x0000005100517308 */ /* 0x000ea20000002400 */
[----:B---3--:R-:W-:Y:S01]  /*11310*/  FFMA.FTZ R79, R116, UR6, R79 ;  /* 0x00000006744f7c23 */ /* 0x008fe2000801004f */
[----:B------:R-:W-:Y:S04]  /*11320*/  FMNMX.FTZ R123, R30, R123, !PT ;  /* 0x0000007b1e7b7209 */ /* 0x000fe80007810000 */
[----:B------:R-:W-:Y:S04]  /*11330*/  FMNMX.FTZ R123, R34, R123, !PT ;  /* 0x0000007b227b7209 */ /* 0x000fe80007810000 */
[----:B------:R-:W3:Y:S01]  /*11340*/  MUFU.TANH R82, R82 ;  /* 0x0000005200527308 */ /* 0x000ee20000002400 */
[----:B-1----:R-:W-:Y:S01]  /*11350*/  FFMA.FTZ R80, R116, UR6, R80 ;  /* 0x0000000674507c23 */ /* 0x002fe20008010050 */
[----:B------:R-:W-:Y:S02]  /*11360*/  I2FP.F32.S32 R116, R111 ;  /* 0x0000006f00747245 */ /* 0x000fe40000201400 */
[----:B------:R-:W-:Y:S06]  /*11370*/  FMNMX.FTZ R123, R38, R123, !PT ;  /* 0x0000007b267b7209 */ /* 0x000fec0007810000 */
[----:B------:R1:W-:Y:S01]  /*11380*/  MUFU.TANH R93, R121 ;  /* 0x00000079005d7308 */ /* 0x0003e20000002400 */
[----:B--2---:R-:W-:Y:S01]  /*11390*/  FFMA.FTZ R81, R116, UR6, R81 ;  /* 0x0000000674517c23 */ /* 0x004fe20008010051 */
[----:B------:R-:W-:Y:S02]  /*113a0*/  FMNMX.FTZ R243, R42, R123, !PT ;  /* 0x0000007b2af37209 */ /* 0x000fe40007810000 */
[----:B------:R-:W-:Y:S02]  /*113b0*/  IADD3 R123, R177, 0x61, RZ ;  /* 0x00000061b17b7810 */ /* 0x000fe40007ffe0ff */
[----:B------:R-:W-:Y:S04]  /*113c0*/  FMNMX.FTZ R243, R46, R243, !PT ;  /* 0x000000f32ef37209 */ /* 0x000fe80007810000 */
[----:B------:R-:W2:Y:S01]  /*113d0*/  MUFU.TANH R83, R83 ;  /* 0x0000005300537308 */ /* 0x000ea20000002400 */
[----:B---3--:R-:W-:Y:S01]  /*113e0*/  FFMA.FTZ R82, R116, UR6, R82 ;  /* 0x0000000674527c23 */ /* 0x008fe20008010052 */
[----:B------:R-:W-:Y:S02]  /*113f0*/  I2FP.F32.S32 R178, R123 ;  /* 0x0000007b00b27245 */ /* 0x000fe40000201400 */
[----:B------:R-:W-:Y:S02]  /*11400*/  FMNMX.FTZ R123, R50, R243, !PT ;  /* 0x000000f3327b7209 */ /* 0x000fe40007810000 */
[----:B------:R-:W-:Y:S04]  /*11410*/  FMNMX.FTZ R238, R81, R238, !PT ;  /* 0x000000ee51ee7209 */ /* 0x000fe80007810000 */
[----:B------:R-:W3:Y:S01]  /*11420*/  MUFU.TANH R84, R84 ;  /* 0x0000005400547308 */ /* 0x000ee20000002400 */
[----:B-1----:R-:W-:Y:S01]  /*11430*/  FMUL.FTZ R121, R96, UR5 ;  /* 0x0000000560797c20 */ /* 0x002fe20008410000 */
[----:B------:R-:W-:Y:S04]  /*11440*/  FMNMX.FTZ R123, R54, R123, !PT ;  /* 0x0000007b367b7209 */ /* 0x000fe80007810000 */
[----:B------:R-:W-:Y:S04]  /*11450*/  FMNMX.FTZ R123, R58, R123, !PT ;  /* 0x0000007b3a7b7209 */ /* 0x000fe80007810000 */
[----:B------:R-:W1:Y:S01]  /*11460*/  MUFU.TANH R85, R85 ;  /* 0x0000005500557308 */ /* 0x000e620000002400 */
[----:B--2---:R-:W-:Y:S01]  /*11470*/  FFMA.FTZ R83, R116, UR6, R83 ;  /* 0x0000000674537c23 */ /* 0x004fe20008010053 */
[----:B------:R-:W-:Y:S02]  /*11480*/  FMNMX.FTZ R243, R62, R123, !PT ;  /* 0x0000007b3ef37209 */ /* 0x000fe40007810000 */
[C---:B------:R-:W-:Y:S02]  /*11490*/  IADD3 R123, R177.reuse, 0x69, RZ ;  /* 0x00000069b17b7810 */ /* 0x040fe40007ffe0ff */
[----:B------:R-:W-:Y:S04]  /*114a0*/  FMNMX.FTZ R243, R66, R243, !PT ;  /* 0x000000f342f37209 */ /* 0x000fe80007810000 */
[----:B------:R2:W-:Y:S01]  /*114b0*/  MUFU.TANH R111, R115 ;  /* 0x00000073006f7308 */ /* 0x0005e20000002400 */
[----:B---3--:R-:W-:Y:S01]  /*114c0*/  FFMA.FTZ R84, R116, UR6, R84 ;  /* 0x0000000674547c23 */ /* 0x008fe20008010054 */
[----:B------:R-:W-:Y:S04]  /*114d0*/  IADD3 R116, R177, 0x58, RZ ;  /* 0x00000058b1747810 */ /* 0x000fe80007ffe0ff */
[----:B------:R-:W-:Y:S04]  /*114e0*/  I2FP.F32.S32 R116, R116 ;  /* 0x0000007400747245 */ /* 0x000fe80000201400 */
[----:B------:R-:W3:Y:S01]  /*114f0*/  MUFU.TANH R86, R86 ;  /* 0x0000005600567308 */ /* 0x000ee20000002400 */
[C---:B-1----:R-:W-:Y:S05]  /*11500*/  FFMA.FTZ R85, R176.reuse, UR6, R85 ;  /* 0x00000006b0557c23 */ /* 0x042fea0008010055 */
[----:B------:R-:W-:Y:S04]  /*11510*/  FMNMX.FTZ R238, R85, R238, !PT ;  /* 0x000000ee55ee7209 */ /* 0x000fe80007810000 */
[----:B------:R-:W1:Y:S01]  /*11520*/  MUFU.TANH R87, R87 ;  /* 0x0000005700577308 */ /* 0x000e620000002400 */
[----:B--2---:R-:W-:Y:S09]  /*11530*/  IADD3 R115, R177, 0x59, RZ ;  /* 0x00000059b1737810 */ /* 0x004ff20007ffe0ff */
[----:B------:R-:W2:Y:S01]  /*11540*/  MUFU.TANH R88, R88 ;  /* 0x0000005800587308 */ /* 0x000ea20000002400 */
[C---:B---3--:R-:W-:Y:S09]  /*11550*/  FFMA.FTZ R86, R176.reuse, UR6, R86 ;  /* 0x00000006b0567c23 */ /* 0x048ff20008010056 */
[----:B------:R-:W3:Y:S01]  /*11560*/  MUFU.TANH R89, R89 ;  /* 0x0000005900597308 */ /* 0x000ee20000002400 */
[C---:B-1----:R-:W-:Y:S09]  /*11570*/  FFMA.FTZ R87, R176.reuse, UR6, R87 ;  /* 0x00000006b0577c23 */ /* 0x042ff20008010057 */
[----:B------:R-:W1:Y:S01]  /*11580*/  MUFU.TANH R90, R90 ;  /* 0x0000005a005a7308 */ /* 0x000e620000002400 */
[----:B--2---:R-:W-:Y:S01]  /*11590*/  FFMA.FTZ R88, R176, UR6, R88 ;  /* 0x00000006b0587c23 */ /* 0x004fe20008010058 */
[----:B------:R-:W-:Y:S08]  /*115a0*/  I2FP.F32.S32 R176, R115 ;  /* 0x0000007300b07245 */ /* 0x000ff00000201400 */
[----:B------:R-:W2:Y:S01]  /*115b0*/  MUFU.TANH R91, R91 ;  /* 0x0000005b005b7308 */ /* 0x000ea20000002400 */
[C---:B---3--:R-:W-:Y:S05]  /*115c0*/  FFMA.FTZ R89, R116.reuse, UR6, R89 ;  /* 0x0000000674597c23 */ /* 0x048fea0008010059 */
[----:B------:R-:W-:Y:S04]  /*115d0*/  FMNMX.FTZ R238, R89, R238, !PT ;  /* 0x000000ee59ee7209 */ /* 0x000fe80007810000 */
[----:B------:R-:W3:Y:S01]  /*115e0*/  MUFU.TANH R94, R143 ;  /* 0x0000008f005e7308 */ /* 0x000ee20000002400 */
[C---:B-1----:R-:W-:Y:S09]  /*115f0*/  FFMA.FTZ R90, R116.reuse, UR6, R90 ;  /* 0x00000006745a7c23 */ /* 0x042ff2000801005a */
[----:B------:R-:W1:Y:S01]  /*11600*/  MUFU.TANH R95, R142 ;  /* 0x0000008e005f7308 */ /* 0x000e620000002400 */
[C---:B--2---:R-:W-:Y:S01]  /*11610*/  FFMA.FTZ R91, R116.reuse, UR6, R91 ;  /* 0x00000006745b7c23 */ /* 0x044fe2000801005b */
[----:B------:R-:W-:Y:S01]  /*11620*/  FFMA.FTZ R92, R116, UR6, R92 ;  /* 0x00000006745c7c23 */ /* 0x000fe2000801005c */
[C---:B------:R-:W-:Y:S07]  /*11630*/  FFMA.FTZ R93, R176.reuse, UR6, R93 ;  /* 0x00000006b05d7c23 */ /* 0x040fee000801005d */
[----:B------:R-:W2:Y:S01]  /*11640*/  MUFU.TANH R96, R133 ;  /* 0x0000008500607308 */ /* 0x000ea20000002400 */
[C---:B---3--:R-:W-:Y:S01]  /*11650*/  FFMA.FTZ R94, R176.reuse, UR6, R94 ;  /* 0x00000006b05e7c23 */ /* 0x048fe2000801005e */
[----:B------:R-:W-:Y:S08]  /*11660*/  FMNMX.FTZ R238, R93, R238, !PT ;  /* 0x000000ee5dee7209 */ /* 0x000ff00007810000 */
[----:B------:R-:W3:Y:S01]  /*11670*/  MUFU.TANH R97, R132 ;  /* 0x0000008400617308 */ /* 0x000ee20000002400 */
[C---:B-1----:R-:W-:Y:S09]  /*11680*/  FFMA.FTZ R95, R176.reuse, UR6, R95 ;  /* 0x00000006b05f7c23 */ /* 0x042ff2000801005f */
[----:B------:R-:W1:Y:S01]  /*11690*/  MUFU.TANH R99, R141 ;  /* 0x0000008d00637308 */ /* 0x000e620000002400 */
[----:B--2---:R-:W-:Y:S01]  /*116a0*/  FFMA.FTZ R96, R176, UR6, R96 ;  /* 0x00000006b0607c23 */ /* 0x004fe20008010060 */
[----:B------:R-:W-:Y:S04]  /*116b0*/  IADD3 R176, R177, 0x60, RZ ;  /* 0x00000060b1b07810 */ /* 0x000fe80007ffe0ff */
[----:B------:R-:W-:Y:S04]  /*116c0*/  I2FP.F32.S32 R176, R176 ;  /* 0x000000b000b07245 */ /* 0x000fe80000201400 */
[----:B------:R-:W2:Y:S01]  /*116d0*/  MUFU.TANH R100, R140 ;  /* 0x0000008c00647308 */ /* 0x000ea20000002400 */
[C---:B---3--:R-:W-:Y:S01]  /*116e0*/  FFMA.FTZ R97, R176.reuse, UR6, R97 ;  /* 0x00000006b0617c23 */ /* 0x048fe20008010061 */
[C---:B------:R-:W-:Y:S08]  /*116f0*/  FFMA.FTZ R98, R176.reuse, UR6, R98 ;  /* 0x00000006b0627c23 */ /* 0x040ff00008010062 */
[----:B------:R-:W3:Y:S01]  /*11700*/  MUFU.TANH R104, R104 ;  /* 0x0000006800687308 */ /* 0x000ee20000002400 */
[C---:B-1----:R-:W-:Y:S01]  /*11710*/  FFMA.FTZ R99, R176.reuse, UR6, R99 ;  /* 0x00000006b0637c23 */ /* 0x042fe20008010063 */
[----:B------:R-:W-:Y:S08]  /*11720*/  FMNMX.FTZ R238, R97, R238, !PT ;  /* 0x000000ee61ee7209 */ /* 0x000ff00007810000 */
[----:B------:R-:W1:Y:S01]  /*11730*/  MUFU.TANH R105, R105 ;  /* 0x0000006900697308 */ /* 0x000e620000002400 */
[----:B--2---:R-:W-:Y:S01]  /*11740*/  FFMA.FTZ R100, R176, UR6, R100 ;  /* 0x00000006b0647c23 */ /* 0x004fe20008010064 */
[C---:B------:R-:W-:Y:S01]  /*11750*/  FFMA.FTZ R101, R178.reuse, UR6, R101 ;  /* 0x00000006b2657c23 */ /* 0x040fe20008010065 */
[C---:B------:R-:W-:Y:S01]  /*11760*/  FFMA.FTZ R102, R178.reuse, UR6, R102 ;  /* 0x00000006b2667c23 */ /* 0x040fe20008010066 */
[C---:B------:R-:W-:Y:S01]  /*11770*/  FFMA.FTZ R103, R178.reuse, UR6, R103 ;  /* 0x00000006b2677c23 */ /* 0x040fe20008010067 */
[----:B------:R-:W-:Y:S02]  /*11780*/  IADD3 R176, R177, 0x68, RZ ;  /* 0x00000068b1b07810 */ /* 0x000fe40007ffe0ff */
[----:B------:R-:W-:Y:S03]  /*11790*/  FMNMX.FTZ R238, R101, R238, !PT ;  /* 0x000000ee65ee7209 */ /* 0x000fe60007810000 */
[----:B------:R-:W2:Y:S01]  /*117a0*/  MUFU.TANH R106, R106 ;  /* 0x0000006a006a7308 */ /* 0x000ea20000002400 */
[----:B---3--:R-:W-:Y:S01]  /*117b0*/  FFMA.FTZ R104, R178, UR6, R104 ;  /* 0x00000006b2687c23 */ /* 0x008fe20008010068 */
[----:B------:R-:W-:Y:S02]  /*117c0*/  I2FP.F32.S32 R178, R123 ;  /* 0x0000007b00b27245 */ /* 0x000fe40000201400 */
[----:B------:R-:W-:Y:S02]  /*117d0*/  FMNMX.FTZ R123, R70, R243, !PT ;  /* 0x000000f3467b7209 */ /* 0x000fe40007810000 */
[----:B------:R-:W-:Y:S04]  /*117e0*/  I2FP.F32.S32 R176, R176 ;  /* 0x000000b000b07245 */ /* 0x000fe80000201400 */
[----:B------:R-:W3:Y:S01]  /*117f0*/  MUFU.TANH R107, R107 ;  /* 0x0000006b006b7308 */ /* 0x000ee20000002400 */
[----:B------:R-:W-:Y:S01]  /*11800*/  FMNMX.FTZ R123, R74, R123, !PT ;  /* 0x0000007b4a7b7209 */ /* 0x000fe20007810000 */
[----:B-1----:R-:W-:Y:S03]  /*11810*/  FFMA.FTZ R105, R176, UR6, R105 ;  /* 0x00000006b0697c23 */ /* 0x002fe60008010069 */
[----:B------:R-:W-:Y:S02]  /*11820*/  FMNMX.FTZ R243, R78, R123, !PT ;  /* 0x0000007b4ef37209 */ /* 0x000fe40007810000 */
[C---:B------:R-:W-:Y:S03]  /*11830*/  IADD3 R123, R177.reuse, 0x70, RZ ;  /* 0x00000070b17b7810 */ /* 0x040fe60007ffe0ff */
        /* <DEDUP_REMOVED lines=10> */
[----:B------:R-:W-:Y:S01]  /*118e0*/  I2FP.F32.S32 R176, R123 ;  /* 0x0000007b00b07245 */ /* 0x000fe20000201400 */
[----:B------:R-:W-:Y:S01]  /*118f0*/  FMUL.FTZ R123, R128, UR5 ;  /* 0x00000005807b7c20 */ /* 0x000fe20008410000 */
[----:B------:R-:W-:Y:S06]  /*11900*/  FMNMX.FTZ R243, R98, R243, !PT ;  /* 0x000000f362f37209 */ /* 0x000fec0007810000 */
[----:B------:R-:W1:Y:S01]  /*11910*/  MUFU.TANH R112, R112 ;  /* 0x0000007000707308 */ /* 0x000e620000002400 */
[----:B--2---:R-:W-:Y:S01]  /*11920*/  FFMA.FTZ R109, R178, UR6, R109 ;  /* 0x00000006b26d7c23 */ /* 0x004fe2000801006d */
[----:B------:R-:W-:Y:S04]  /*11930*/  FMNMX.FTZ R243, R102, R243, !PT ;  /* 0x000000f366f37209 */ /* 0x000fe80007810000 */
[----:B------:R-:W-:Y:S04]  /*11940*/  FMNMX.FTZ R243, R106, R243, !PT ;  /* 0x000000f36af37209 */ /* 0x000fe80007810000 */
[----:B------:R2:W-:Y:S01]  /*11950*/  MUFU.TANH R116, R124 ;  /* 0x0000007c00747308 */ /* 0x0005e20000002400 */
[C---:B---3--:R-:W-:Y:S01]  /*11960*/  FFMA.FTZ R110, R178.reuse, UR6, R110 ;  /* 0x00000006b26e7c23 */ /* 0x048fe2000801006e */
[----:B------:R-:W-:Y:S04]  /*11970*/  FFMA.FTZ R111, R178, UR6, R111 ;  /* 0x00000006b26f7c23 */ /* 0x000fe8000801006f */
[----:B------:R-:W-:Y:S04]  /*11980*/  FMNMX.FTZ R243, R110, R243, !PT ;  /* 0x000000f36ef37209 */ /* 0x000fe80007810000 */
[----:B------:R-:W3:Y:S01]  /*11990*/  MUFU.TANH R113, R113 ;  /* 0x0000007100717308 */ /* 0x000ee20000002400 */
[----:B-1----:R-:W-:Y:S01]  /*119a0*/  FFMA.FTZ R112, R178, UR6, R112 ;  /* 0x00000006b2707c23 */ /* 0x002fe20008010070 */
[C---:B------:R-:W-:Y:S04]  /*119b0*/  IADD3 R178, R177.reuse, 0x71, RZ ;  /* 0x00000071b1b27810 */ /* 0x040fe80007ffe0ff */
[----:B------:R-:W-:Y:S04]  /*119c0*/  I2FP.F32.S32 R178, R178 ;  /* 0x000000b200b27245 */ /* 0x000fe80000201400 */
[----:B------:R-:W1:Y:S01]  /*119d0*/  MUFU.TANH R114, R114 ;  /* 0x0000007200727308 */ /* 0x000e620000002400 */
[----:B--2---:R-:W-:Y:S09]  /*119e0*/  FMUL.FTZ R124, R130, UR5 ;  /* 0x00000005827c7c20 */ /* 0x004ff20008410000 */
[----:B------:R-:W2:Y:S01]  /*119f0*/  MUFU.TANH R115, R134 ;  /* 0x0000008600737308 */ /* 0x000ea20000002400 */
[C---:B---3--:R-:W-:Y:S09]  /*11a00*/  FFMA.FTZ R113, R176.reuse, UR6, R113 ;  /* 0x00000006b0717c23 */ /* 0x048ff20008010071 */
[----:B------:R-:W3:Y:S01]  /*11a10*/  MUFU.TANH R117, R117 ;  /* 0x0000007500757308 */ /* 0x000ee20000002400 */
[----:B-1----:R-:W-:Y:S05]  /*11a20*/  FFMA.FTZ R114, R176, UR6, R114 ;  /* 0x00000006b0727c23 */ /* 0x002fea0008010072 */
[----:B------:R-:W-:Y:S04]  /*11a30*/  FMNMX.FTZ R243, R114, R243, !PT ;  /* 0x000000f372f37209 */ /* 0x000fe80007810000 */
[----:B------:R-:W1:Y:S01]  /*11a40*/  MUFU.TANH R118, R118 ;  /* 0x0000007600767308 */ /* 0x000e620000002400 */
[C---:B--2---:R-:W-:Y:S01]  /*11a50*/  FFMA.FTZ R115, R176.reuse, UR6, R115 ;  /* 0x00000006b0737c23 */ /* 0x044fe20008010073 */
[----:B------:R-:W-:Y:S01]  /*11a60*/  FFMA.FTZ R116, R176, UR6, R116 ;  /* 0x00000006b0747c23 */ /* 0x000fe20008010074 */
[C---:B------:R-:W-:Y:S02]  /*11a70*/  IADD3 R176, R177.reuse, 0x78, RZ ;  /* 0x00000078b1b07810 */ /* 0x040fe40007ffe0ff */
[----:B------:R-:W-:Y:S02]  /*11a80*/  IADD3 R177, R177, 0x79, RZ ;  /* 0x00000079b1b17810 */ /* 0x000fe40007ffe0ff */
[----:B------:R-:W-:Y:S03]  /*11a90*/  I2FP.F32.S32 R176, R176 ;  /* 0x000000b000b07245 */ /* 0x000fe60000201400 */
[----:B------:R-:W2:Y:S01]  /*11aa0*/  MUFU.TANH R119, R119 ;  /* 0x0000007700777308 */ /* 0x000ea20000002400 */
[C---:B---3--:R-:W-:Y:S01]  /*11ab0*/  FFMA.FTZ R117, R178.reuse, UR6, R117 ;  /* 0x00000006b2757c23 */ /* 0x048fe20008010075 */
[----:B------:R-:W-:Y:S08]  /*11ac0*/  I2FP.F32.S32 R177, R177 ;  /* 0x000000b100b17245 */ /* 0x000ff00000201400 */
[----:B------:R-:W3:Y:S01]  /*11ad0*/  MUFU.TANH R120, R120 ;  /* 0x0000007800787308 */ /* 0x000ee20000002400 */
[----:B-1----:R-:W-:Y:S05]  /*11ae0*/  FFMA.FTZ R118, R178, UR6, R118 ;  /* 0x00000006b2767c23 */ /* 0x002fea0008010076 */
[----:B------:R-:W-:Y:S04]  /*11af0*/  FMNMX.FTZ R243, R118, R243, !PT ;  /* 0x000000f376f37209 */ /* 0x000fe80007810000 */
[----:B------:R-:W1:Y:S01]  /*11b00*/  MUFU.TANH R121, R121 ;  /* 0x0000007900797308 */ /* 0x000e620000002400 */
[C---:B--2---:R-:W-:Y:S09]  /*11b10*/  FFMA.FTZ R119, R178.reuse, UR6, R119 ;  /* 0x00000006b2777c23 */ /* 0x044ff20008010077 */
[----:B------:R-:W2:Y:S01]  /*11b20*/  MUFU.TANH R122, R122 ;  /* 0x0000007a007a7308 */ /* 0x000ea20000002400 */
[----:B---3--:R-:W-:Y:S01]  /*11b30*/  FFMA.FTZ R120, R178, UR6, R120 ;  /* 0x00000006b2787c23 */ /* 0x008fe20008010078 */
[----:B------:R-:W-:Y:S04]  /*11b40*/  FMNMX.FTZ R178, R105, R238, !PT ;  /* 0x000000ee69b27209 */ /* 0x000fe80007810000 */
[----:B------:R-:W-:Y:S04]  /*11b50*/  FMNMX.FTZ R178, R109, R178, !PT ;  /* 0x000000b26db27209 */ /* 0x000fe80007810000 */
[----:B------:R-:W3:Y:S01]  /*11b60*/  MUFU.TANH R123, R123 ;  /* 0x0000007b007b7308 */ /* 0x000ee20000002400 */
[C---:B-1----:R-:W-:Y:S01]  /*11b70*/  FFMA.FTZ R121, R176.reuse, UR6, R121 ;  /* 0x00000006b0797c23 */ /* 0x042fe20008010079 */
[----:B------:R-:W-:Y:S04]  /*11b80*/  FMNMX.FTZ R178, R113, R178, !PT ;  /* 0x000000b271b27209 */ /* 0x000fe80007810000 */
[----:B------:R-:W-:Y:S04]  /*11b90*/  FMNMX.FTZ R178, R117, R178, !PT ;  /* 0x000000b275b27209 */ /* 0x000fe80007810000 */
[----:B------:R-:W1:Y:S01]  /*11ba0*/  MUFU.TANH R124, R124 ;  /* 0x0000007c007c7308 */ /* 0x000e620000002400 */
[----:B--2---:R-:W-:Y:S05]  /*11bb0*/  FFMA.FTZ R122, R176, UR6, R122 ;  /* 0x00000006b07a7c23 */ /* 0x004fea000801007a */
[----:B------:R-:W-:Y:S04]  /*11bc0*/  FMNMX.FTZ R243, R122, R243, !PT ;  /* 0x000000f37af37209 */ /* 0x000fe80007810000 */
[----:B------:R-:W2:Y:S01]  /*11bd0*/  MUFU.TANH R125, R125 ;  /* 0x0000007d007d7308 */ /* 0x000ea20000002400 */
[C---:B---3--:R-:W-:Y:S09]  /*11be0*/  FFMA.FTZ R123, R176.reuse, UR6, R123 ;  /* 0x00000006b07b7c23 */ /* 0x048ff2000801007b */
[----:B------:R-:W3:Y:S01]  /*11bf0*/  MUFU.TANH R126, R126 ;  /* 0x0000007e007e7308 */ /* 0x000ee20000002400 */
[----:B-1----:R-:W-:Y:S01]  /*11c00*/  FFMA.FTZ R124, R176, UR6, R124 ;  /* 0x00000006b07c7c23 */ /* 0x002fe2000801007c */
[----:B------:R-:W-:Y:S01]  /*11c10*/  FMNMX.FTZ R176, R121, R178, !PT ;  /* 0x000000b279b07209 */ /* 0x000fe20007810000 */
[----:B--2---:R-:W-:Y:S05]  /*11c20*/  FFMA.FTZ R125, R177, UR6, R125 ;  /* 0x00000006b17d7c23 */ /* 0x004fea000801007d */
[----:B------:R-:W-:Y:S01]  /*11c30*/  FMNMX.FTZ R176, R125, R176, !PT ;  /* 0x000000b07db07209 */ /* 0x000fe20007810000 */
[----:B---3--:R-:W-:Y:S01]  /*11c40*/  FFMA.FTZ R126, R177, UR6, R126 ;  /* 0x00000006b17e7c23 */ /* 0x008fe2000801007e */
[----:B------:R-:W-:Y:S06]  /*11c50*/  @P2 BRA `(.L_x_689) ;  /* 0xffffffd400302947 */ /* 0x000fec000383ffff */
.L_x_688:
[----:B-1----:R-:W-:Y:S01]  /*11c60*/  LDSM.16.MT88.4 R144, [R234+0x4000] ;  /* 0x00400000ea90783b */ /* 0x002fe20000004200 */
[----:B------:R-:W-:Y:S01]  /*11c70*/  FMNMX.FTZ R136, R3, R186, !PT ;  /* 0x000000ba03887209 */ /* 0x000fe20007810000 */
[----:B------:R-:W-:Y:S01]  /*11c80*/  FMUL.FTZ R127, R129, UR5 ;  /* 0x00000005817f7c20 */ /* 0x000fe20008410000 */
[----:B------:R-:W-:Y:S01]  /*11c90*/  FMNMX.FTZ R243, R126, R243, !PT ;  /* 0x000000f37ef37209 */ /* 0x000fe20007810000 */
[----:B------:R-:W-:Y:S01]  /*11ca0*/  FMUL.FTZ R128, R131, UR5 ;  /* 0x0000000583807c20 */ /* 0x000fe20008410000 */
[----:B------:R-:W-:Y:S01]  /*11cb0*/  FMNMX.FTZ R136, R7, R136, !PT ;  /* 0x0000008807887209 */ /* 0x000fe20007810000 */
[----:B------:R-:W-:Y:S02]  /*11cc0*/  UIADD3 UR7, UR7, -0x1, URZ ;  /* 0xffffffff07077890 */ /* 0x000fe4000fffe03f */
[----:B------:R-:W1:Y:S01]  /*11cd0*/  MUFU.TANH R127, R127 ;  /* 0x0000007f007f7308 */ /* 0x000e620000002400 */
[----:B------:R-:W-:Y:S01]  /*11ce0*/  LDSM.16.MT88.4 R140, [R239+0x4400] ;  /* 0x00440000ef8c783b */ /* 0x000fe20000004200 */
[----:B------:R-:W-:Y:S04]  /*11cf0*/  FMNMX.FTZ R136, R11, R136, !PT ;  /* 0x000000880b887209 */ /* 0x000fe80007810000 */
[----:B------:R-:W-:Y:S04]  /*11d00*/  FMNMX.FTZ R136, R15, R136, !PT ;  /* 0x000000880f887209 */ /* 0x000fe80007810000 */
[----:B------:R-:W2:Y:S01]  /*11d10*/  MUFU.TANH R128, R128 ;  /* 0x0000008000807308 */ /* 0x000ea20000002400 */
[----:B------:R-:W-:Y:S01]  /*11d20*/  LDSM.16.MT88.4 R148, [R234+0x4400] ;  /* 0x00440000ea94783b */ /* 0x000fe20000004200 */
[----:B------:R-:W-:Y:S04]  /*11d30*/  FMNMX.FTZ R136, R19, R136, !PT ;  /* 0x0000008813887209 */ /* 0x000fe80007810000 */
[----:B------:R-:W-:Y:S03]  /*11d40*/  FMNMX.FTZ R136, R23, R136, !PT ;  /* 0x0000008817887209 */ /* 0x000fe60007810000 */
[----:B------:R-:W-:Y:S01]  /*11d50*/  LDSM.16.MT88.4 R160, [R234+0x4800] ;  /* 0x00480000eaa0783b */ /* 0x000fe20000004200 */
[----:B------:R-:W-:Y:S04]  /*11d60*/  FMNMX.FTZ R136, R27, R136, !PT ;  /* 0x000000881b887209 */ /* 0x000fe80007810000 */
[----:B------:R-:W-:Y:S03]  /*11d70*/  FMNMX.FTZ R136, R31, R136, !PT ;  /* 0x000000881f887209 */ /* 0x000fe60007810000 */
[----:B------:R-:W3:Y:S01]  /*11d80*/  SHFL.BFLY PT, R133, R176, 0x2, 0x1f ;  /* 0x0c401f00b0857f89 */ /* 0x000ee200000e0000 */
[----:B------:R-:W-:Y:S07]  /*11d90*/  FMNMX.FTZ R136, R35, R136, !PT ;  /* 0x0000008823887209 */ /* 0x000fee0007810000 */
[----:B------:R-:W4:Y:S01]  /*11da0*/  SHFL.BFLY PT, R132, R243, 0x2, 0x1f ;  /* 0x0c401f00f3847f89 */ /* 0x000f2200000e0000 */
[----:B------:R-:W-:Y:S04]  /*11db0*/  FMNMX.FTZ R136, R39, R136, !PT ;  /* 0x0000008827887209 */ /* 0x000fe80007810000 */
[----:B------:R-:W-:Y:S04]  /*11dc0*/  FMNMX.FTZ R136, R43, R136, !PT ;  /* 0x000000882b887209 */ /* 0x000fe80007810000 */
[----:B------:R-:W-:Y:S04]  /*11dd0*/  FMNMX.FTZ R136, R47, R136, !PT ;  /* 0x000000882f887209 */ /* 0x000fe80007810000 */
[----:B------:R-:W-:Y:S04]  /*11de0*/  FMNMX.FTZ R136, R51, R136, !PT ;  /* 0x0000008833887209 */ /* 0x000fe80007810000 */
[----:B------:R-:W-:Y:S04]  /*11df0*/  FMNMX.FTZ R136, R55, R136, !PT ;  /* 0x0000008837887209 */ /* 0x000fe80007810000 */
[----:B------:R-:W-:Y:S04]  /*11e00*/  FMNMX.FTZ R136, R59, R136, !PT ;  /* 0x000000883b887209 */ /* 0x000fe80007810000 */
[----:B------:R-:W-:Y:S04]  /*11e10*/  FMNMX.FTZ R136, R63, R136, !PT ;  /* 0x000000883f887209 */ /* 0x000fe80007810000 */
[----:B------:R-:W-:Y:S01]  /*11e20*/  FMNMX.FTZ R136, R67, R136, !PT ;  /* 0x0000008843887209 */ /* 0x000fe20007810000 */
[C---:B-1----:R-:W-:Y:S01]  /*11e30*/  FFMA.FTZ R127, R177.reuse, UR6, R127 ;  /* 0x00000006b17f7c23 */ /* 0x042fe2000801007f */
[----:B---3--:R-:W-:Y:S01]  /*11e40*/  FMNMX.FTZ R135, R176, R133, !PT ;  /* 0x00000085b0877209 */ /* 0x008fe20007810000 */
[----:B--2---:R-:W-:Y:S01]  /*11e50*/  FFMA.FTZ R128, R177, UR6, R128 ;  /* 0x00000006b1807c23 */ /* 0x004fe20008010080 */
[----:B------:R-:W-:Y:S02]  /*11e60*/  FMNMX.FTZ R136, R71, R136, !PT ;  /* 0x0000008847887209 */ /* 0x000fe40007810000 */
[----:B----4-:R-:W-:Y:S01]  /*11e70*/  FMNMX.FTZ R134, R243, R132, !PT ;  /* 0x00000084f3867209 */ /* 0x010fe20007810000 */
[----:B------:R-:W1:Y:S01]  /*11e80*/  SHFL.BFLY PT, R130, R135, 0x1, 0x1f ;  /* 0x0c201f0087827f89 */ /* 0x000e6200000e0000 */
[----:B------:R-:W-:Y:S07]  /*11e90*/  FMNMX.FTZ R136, R75, R136, !PT ;  /* 0x000000884b887209 */ /* 0x000fee0007810000 */
[----:B------:R-:W2:Y:S01]  /*11ea0*/  SHFL.BFLY PT, R133, R134, 0x1, 0x1f ;  /* 0x0c201f0086857f89 */ /* 0x000ea200000e0000 */
[----:B------:R-:W-:Y:S04]  /*11eb0*/  FMNMX.FTZ R136, R79, R136, !PT ;  /* 0x000000884f887209 */ /* 0x000fe80007810000 */
[----:B------:R-:W-:Y:S04]  /*11ec0*/  FMNMX.FTZ R136, R83, R136, !PT ;  /* 0x0000008853887209 */ /* 0x000fe80007810000 */
[----:B------:R-:W-:Y:S04]  /*11ed0*/  FMNMX.FTZ R136, R87, R136, !PT ;  /* 0x0000008857887209 */ /* 0x000fe80007810000 */
[----:B------:R-:W-:Y:S04]  /*11ee0*/  FMNMX.FTZ R136, R91, R136, !PT ;  /* 0x000000885b887209 */ /* 0x000fe80007810000 */
[----:B------:R-:W-:Y:S02]  /*11ef0*/  FMNMX.FTZ R136, R95, R136, !PT ;  /* 0x000000885f887209 */ /* 0x000fe40007810000 */
[----:B-1----:R-:W-:Y:S02]  /*11f00*/  FMNMX.FTZ R130, R135, R130, !PT ;  /* 0x0000008287827209 */ /* 0x002fe40007810000 */
[----:B------:R-:W-:Y:S02]  /*11f10*/  FMNMX.FTZ R136, R99, R136, !PT ;  /* 0x0000008863887209 */ /* 0x000fe40007810000 */
[----:B--2---:R-:W-:Y:S01]  /*11f20*/  FMNMX.FTZ R129, R134, R133, !PT ;  /* 0x0000008586817209 */ /* 0x004fe20007810000 */
[C---:B------:R-:W-:Y:S01]  /*11f30*/  FADD.FTZ R132, -R130.reuse, R187 ;  /* 0x000000bb82847221 */ /* 0x040fe20000010100 */
[C---:B------:R-:W-:Y:S01]  /*11f40*/  FMUL.FTZ R131, R130.reuse, UR4 ;  /* 0x0000000482837c20 */ /* 0x040fe20008410000 */
[----:B------:R-:W-:Y:S02]  /*11f50*/  FSETP.NEU.FTZ.AND P0, PT, R130, -INF , PT ;  /* 0xff8000008200780b */ /* 0x000fe40003f1d000 */
[----:B------:R-:W-:Y:S01]  /*11f60*/  FMUL.FTZ R133, R132, UR4 ;  /* 0x0000000484857c20 */ /* 0x000fe20008410000 */
[----:B------:R-:W-:Y:S01]  /*11f70*/  FADD.FTZ R134, -R129, R185 ;  /* 0x000000b981867221 */ /* 0x000fe20000010100 */
[----:B------:R-:W-:Y:S02]  /*11f80*/  FSEL R132, R131, RZ, P0 ;  /* 0x000000ff83847208 */ /* 0x000fe40000000000 */
[----:B------:R-:W-:Y:S01]  /*11f90*/  FSETP.NEU.FTZ.AND P0, PT, R129, -INF , PT ;  /* 0xff8000008100780b */ /* 0x000fe20003f1d000 */
[----:B------:R-:W-:Y:S01]  /*11fa0*/  FMUL.FTZ R135, R134, UR4 ;  /* 0x0000000486877c20 */ /* 0x000fe20008410000 */
        /* <DEDUP_REMOVED lines=8> */
[----:B------:R2:W3:Y:S01]  /*12030*/  MUFU.EX2 R131, R135 ;  /* 0x0000008700837308 */ /* 0x0004e20000000800 */
[----:B------:R-:W-:Y:S01]  /*12040*/  FMUL.FTZ R5, R129, UR4 ;  /* 0x0000000481057c20 */ /* 0x000fe20008410000 */
[--C-:B------:R-:W-:Y:S01]  /*12050*/  FFMA.FTZ R134, R13, UR4, -R132.reuse ;  /* 0x000000040d867c23 */ /* 0x100fe20008010884 */
[--C-:B------:R-:W-:Y:S01]  /*12060*/  FFMA.FTZ R176, R69, UR4, -R132.reuse ;  /* 0x0000000445b07c23 */ /* 0x100fe20008010884 */
[--C-:B------:R-:W-:Y:S01]  /*12070*/  FFMA.FTZ R174, R61, UR4, -R132.reuse ;  /* 0x000000043dae7c23 */ /* 0x100fe20008010884 */
[--C-:B------:R-:W-:Y:S01]  /*12080*/  FFMA.FTZ R61, R73, UR4, -R132.reuse ;  /* 0x00000004493d7c23 */ /* 0x100fe20008010884 */
[----:B------:R-:W-:Y:S01]  /*12090*/  FSEL R13, R5, RZ, P0 ;  /* 0x000000ff050d7208 */ /* 0x000fe20000000000 */
[--C-:B------:R-:W-:Y:S03]  /*120a0*/  FFMA.FTZ R73, R97, UR4, -R132.reuse ;  /* 0x0000000461497c23 */ /* 0x100fe60008010884 */
[----:B------:R-:W-:Y:S01]  /*120b0*/  MUFU.EX2 R167, R167 ;  /* 0x000000a700a77308 */ /* 0x000fe20000000800 */
[--C-:B------:R-:W-:Y:S01]  /*120c0*/  FFMA.FTZ R244, R101, UR4, -R132.reuse ;  /* 0x0000000465f47c23 */ /* 0x100fe20008010884 */
[C---:B-1----:R-:W-:Y:S01]  /*120d0*/  FMUL.FTZ R192, R133.reuse, R192 ;  /* 0x000000c085c07220 */ /* 0x042fe20000410000 */
[--C-:B------:R-:W-:Y:S01]  /*120e0*/  FFMA.FTZ R97, R18, UR4, -R13.reuse ;  /* 0x0000000412617c23 */ /* 0x100fe2000801080d */
[--C-:B------:R-:W-:Y:S01]  /*120f0*/  FFMA.FTZ R252, R22, UR4, -R13.reuse ;  /* 0x0000000416fc7c23 */ /* 0x100fe2000801080d */
[--C-:B------:R-:W-:Y:S01]  /*12100*/  FFMA.FTZ R101, R26, UR4, -R13.reuse ;  /* 0x000000041a657c23 */ /* 0x100fe2000801080d */
[--C-:B------:R-:W-:Y:S01]  /*12110*/  FFMA.FTZ R30, R30, UR4, -R13.reuse ;  /* 0x000000041e1e7c23 */ /* 0x100fe2000801080d */
[----:B------:R-:W-:Y:S03]  /*12120*/  FMUL.FTZ R193, R133, R193 ;  /* 0x000000c185c17220 */ /* 0x000fe60000410000 */
[----:B------:R-:W-:Y:S01]  /*12130*/  MUFU.EX2 R165, R165 ;  /* 0x000000a500a57308 */ /* 0x000fe20000000800 */
[--C-:B--2---:R-:W-:Y:S01]  /*12140*/  FFMA.FTZ R135, R21, UR4, -R132.reuse ;  /* 0x0000000415877c23 */ /* 0x104fe20008010884 */
[C---:B------:R-:W-:Y:S01]  /*12150*/  FMUL.FTZ R188, R133.reuse, R188 ;  /* 0x000000bc85bc7220 */ /* 0x040fe20000410000 */
[C---:B------:R-:W-:Y:S01]  /*12160*/  FMUL.FTZ R189, R133.reuse, R189 ;  /* 0x000000bd85bd7220 */ /* 0x040fe20000410000 */
[----:B------:R-:W-:Y:S01]  /*12170*/  FMUL.FTZ R200, R133, R200 ;  /* 0x000000c885c87220 */ /* 0x000fe20000410000 */
[C---:B---3--:R-:W-:Y:S01]  /*12180*/  FMUL.FTZ R194, R131.reuse, R194 ;  /* 0x000000c283c27220 */ /* 0x048fe20000410000 */
[----:B------:R-:W-:Y:S01]  /*12190*/  FMUL.FTZ R195, R131, R195 ;  /* 0x000000c383c37220 */ /* 0x000fe20000410000 */
[----:B------:R-:W-:Y:S03]  /*121a0*/  FMUL.FTZ R201, R133, R201 ;  /* 0x000000c985c97220 */ /* 0x000fe60000410000 */
[----:B------:R-:W1:Y:S01]  /*121b0*/  MUFU.EX2 R134, R134 ;  /* 0x0000008600867308 */ /* 0x000e620000000800 */
[C---:B------:R-:W-:Y:S01]  /*121c0*/  FMUL.FTZ R190, R131.reuse, R190 ;  /* 0x000000be83be7220 */ /* 0x040fe20000410000 */
[----:B------:R-:W-:Y:S01]  /*121d0*/  FMUL.FTZ R191, R131, R191 ;  /* 0x000000bf83bf7220 */ /* 0x000fe20000410000 */
[C---:B------:R-:W-:Y:S01]  /*121e0*/  FMUL.FTZ R196, R133.reuse, R196 ;  /* 0x000000c485c47220 */ /* 0x040fe20000410000 */
[----:B------:R-:W-:Y:S01]  /*121f0*/  FMUL.FTZ R197, R133, R197 ;  /* 0x000000c585c57220 */ /* 0x000fe20000410000 */
[C---:B------:R-:W-:Y:S01]  /*12200*/  FMUL.FTZ R202, R131.reuse, R202 ;  /* 0x000000ca83ca7220 */ /* 0x040fe20000410000 */
[C---:B------:R-:W-:Y:S01]  /*12210*/  FMUL.FTZ R203, R131.reuse, R203 ;  /* 0x000000cb83cb7220 */ /* 0x040fe20000410000 */
[C---:B------:R-:W-:Y:S03]  /*12220*/  FMUL.FTZ R198, R131.reuse, R198 ;  /* 0x000000c683c67220 */ /* 0x040fe60000410000 */
[----:B------:R-:W-:Y:S01]  /*12230*/  MUFU.EX2 R164, R164 ;  /* 0x000000a400a47308 */ /* 0x000fe20000000800 */
[----:B------:R-:W-:Y:S01]  /*12240*/  FMUL.FTZ R199, R131, R199 ;  /* 0x000000c783c77220 */ /* 0x000fe20000410000 */
[--C-:B------:R-:W-:Y:S01]  /*12250*/  FFMA.FTZ R177, R78, UR4, -R13.reuse ;  /* 0x000000044eb17c23 */ /* 0x100fe2000801080d */
[--C-:B------:R-:W-:Y:S01]  /*12260*/  FFMA.FTZ R172, R53, UR4, -R132.reuse ;  /* 0x0000000435ac7c23 */ /* 0x100fe20008010884 */
[--C-:B------:R-:W-:Y:S01]  /*12270*/  FFMA.FTZ R53, R57, UR4, -R132.reuse ;  /* 0x0000000439357c23 */ /* 0x100fe20008010884 */
[--C-:B------:R-:W-:Y:S01]  /*12280*/  FFMA.FTZ R57, R65, UR4, -R132.reuse ;  /* 0x0000000441397c23 */ /* 0x100fe20008010884 */
[--C-:B------:R-:W-:Y:S01]  /*12290*/  FFMA.FTZ R178, R77, UR4, -R132.reuse ;  /* 0x000000044db27c23 */ /* 0x100fe20008010884 */
[--C-:B------:R-:W-:Y:S03]  /*122a0*/  FFMA.FTZ R245, R110, UR4, -R13.reuse ;  /* 0x000000046ef57c23 */ /* 0x100fe6000801080d */
[----:B------:R-:W-:Y:S01]  /*122b0*/  MUFU.EX2 R135, R135 ;  /* 0x0000008700877308 */ /* 0x000fe20000000800 */
[----:B-1----:R-:W-:Y:S01]  /*122c0*/  F2FP.BF16.F32.PACK_AB R154, R134, R165 ;  /* 0x000000a5869a723e */ /* 0x002fe200000010ff */
        /* <DEDUP_REMOVED lines=20> */
[----:B------:R-:W-:Y:S01]  /*12410*/  FMNMX.FTZ R136, R103, R136, !PT ;  /* 0x0000008867887209 */ /* 0x000fe20007810000 */
[--C-:B------:R-:W-:Y:S03]  /*12420*/  FFMA.FTZ R242, R93, UR4, -R132.reuse ;  /* 0x000000045df27c23 */ /* 0x100fe60008010884 */
[----:B------:R-:W1:Y:S01]  /*12430*/  MUFU.EX2 R0, R0 ;  /* 0x0000000000007308 */ /* 0x000e620000000800 */
[--C-:B------:R-:W-:Y:S01]  /*12440*/  FFMA.FTZ R93, R6, UR4, -R13.reuse ;  /* 0x00000004065d7c23 */ /* 0x100fe2000801080d */
[----:B------:R-:W-:Y:S01]  /*12450*/  FMNMX.FTZ R136, R107, R136, !PT ;  /* 0x000000886b887209 */ /* 0x000fe20007810000 */
        /* <DEDUP_REMOVED lines=13> */
[----:B------:R-:W2:Y:S01]  /*12530*/  MUFU.EX2 R93, R93 ;  /* 0x0000005d005d7308 */ /* 0x000ea20000000800 */
[----:B-1----:R-:W-:Y:S01]  /*12540*/  F2FP.BF16.F32.PACK_AB R152, R167, R0 ;  /* 0x00000000a798723e */ /* 0x002fe200000010ff */
[--C-:B------:R-:W-:Y:S01]  /*12550*/  FFMA.FTZ R65, R81, UR4, -R132.reuse ;  /* 0x0000000451417c23 */ /* 0x100fe20008010884 */
[--C-:B------:R-:W-:Y:S01]  /*12560*/  FFMA.FTZ R81, R113, UR4, -R132.reuse ;  /* 0x0000000471517c23 */ /* 0x100fe20008010884 */
[--C-:B------:R-:W-:Y:S01]  /*12570*/  FFMA.FTZ R113, R42, UR4, -R13.reuse ;  /* 0x000000042a717c23 */ /* 0x100fe2000801080d */
[----:B------:R-:W-:Y:S01]  /*12580*/  FFMA.FTZ R132, R125, UR4, -R132 ;  /* 0x000000047d847c23 */ /* 0x000fe20008010884 */
[--C-:B------:R-:W-:Y:S01]  /*12590*/  FFMA.FTZ R125, R62, UR4, -R13.reuse ;  /* 0x000000043e7d7c23 */ /* 0x100fe2000801080d */
[--C-:B------:R-:W-:Y:S03]  /*125a0*/  FFMA.FTZ R62, R74, UR4, -R13.reuse ;  /* 0x000000044a3e7c23 */ /* 0x100fe6000801080d */
[----:B------:R-:W-:Y:S01]  /*125b0*/  MUFU.EX2 R89, R89 ;  /* 0x0000005900597308 */ /* 0x000fe20000000800 */
[--C-:B------:R-:W-:Y:S01]  /*125c0*/  FFMA.FTZ R74, R98, UR4, -R13.reuse ;  /* 0x00000004624a7c23 */ /* 0x100fe2000801080d */
[----:B------:R-:W-:Y:S01]  /*125d0*/  FFMA.FTZ R13, R126, UR4, -R13 ;  /* 0x000000047e0d7c23 */ /* 0x000fe2000801080d */
[----:B------:R-:W-:Y:S01]  /*125e0*/  FMNMX.FTZ R136, R111, R136, !PT ;  /* 0x000000886f887209 */ /* 0x000fe20007810000 */
[----:B------:R-:W-:Y:S03]  /*125f0*/  FFMA.FTZ R0, R179, R133, R0 ;  /* 0x00000085b3007223 */ /* 0x000fe60000010000 */
[----:B------:R-:W-:Y:S03]  /*12600*/  FMNMX.FTZ R136, R115, R136, !PT ;  /* 0x0000008873887209 */ /* 0x000fe60007810000 */
[----:B------:R-:W1:Y:S01]  /*12610*/  MUFU.EX2 R250, R250 ;  /* 0x000000fa00fa7308 */ /* 0x000e620000000800 */
[----:B--2---:R-:W-:Y:S01]  /*12620*/  F2FP.BF16.F32.PACK_AB R153, R93, R2 ;  /* 0x000000025d99723e */ /* 0x004fe200000010ff */
[----:B------:R-:W-:Y:S01]  /*12630*/  FFMA.FTZ R2, R181, R131, R2 ;  /* 0x00000083b5027223 */ /* 0x000fe20000010002 */
[----:B------:R-:W-:Y:S03]  /*12640*/  FMNMX.FTZ R136, R119, R136, !PT ;  /* 0x0000008877887209 */ /* 0x000fe60007810000 */
[----:B------:R-:W-:Y:S01]  /*12650*/  FADD.FTZ R2, R93, R2 ;  /* 0x000000025d027221 */ /* 0x000fe20000010000 */
[----:B------:R-:W-:Y:S03]  /*12660*/  FMNMX.FTZ R136, R123, R136, !PT ;  /* 0x000000887b887209 */ /* 0x000fe60007810000 */
[----:B------:R-:W-:Y:S01]  /*12670*/  MUFU.EX2 R97, R97 ;  /* 0x0000006100617308 */ /* 0x000fe20000000800 */
[----:B------:R-:W-:Y:S09]  /*12680*/  FMNMX.FTZ R9, R127, R136, !PT ;  /* 0x000000887f097209 */ /* 0x000ff20007810000 */
[----:B------:R-:W-:Y:S01]  /*12690*/  MUFU.EX2 R252, R252 ;  /* 0x000000fc00fc7308 */ /* 0x000fe20000000800 */
[----:B------:R-:W2:Y:S01]  /*126a0*/  SHFL.BFLY PT, R136, R9, 0x2, 0x1f ;  /* 0x0c401f0009887f89 */ /* 0x000ea200000e0000 */
[C---:B-1----:R-:W-:Y:S01]  /*126b0*/  F2FP.BF16.F32.PACK_AB R155, R250.reuse, R89 ;  /* 0x00000059fa9b723e */ /* 0x042fe200000010ff */
[----:B------:R-:W-:Y:S04]  /*126c0*/  FADD.FTZ R89, R89, R2 ;  /* 0x0000000259597221 */ /* 0x000fe80000010000 */
[----:B------:R-:W-:Y:S03]  /*126d0*/  FADD.FTZ R250, R250, R89 ;  /* 0x00000059fafa7221 */ /* 0x000fe60000010000 */
[----:B------:R-:W-:Y:S01]  /*126e0*/  MUFU.EX2 R101, R101 ;  /* 0x0000006500657308 */ /* 0x000fe20000000800 */
[C---:B------:R-:W-:Y:S06]  /*126f0*/  HMMA.16816.F32.BF16 R200, R152.reuse, R144, R200 ;  /* 0x0000009098c8723c */ /* 0x040fec00000418c8 */
[C---:B------:R-:W-:Y:S03]  /*12700*/  HMMA.16816.F32.BF16 R196, R152.reuse, R146, R196 ;  /* 0x0000009298c4723c */ /* 0x040fe600000418c4 */
[----:B------:R-:W-:Y:S10]  /*12710*/  MUFU.EX2 R168, R168 ;  /* 0x000000a800a87308 */ /* 0x000ff40000000800 */
[----:B------:R-:W-:Y:S01]  /*12720*/  MUFU.EX2 R171, R171 ;  /* 0x000000ab00ab7308 */ /* 0x000fe20000000800 */
[----:B--2---:R-:W-:Y:S02]  /*12730*/  FMNMX.FTZ R136, R9, R136, !PT ;  /* 0x0000008809887209 */ /* 0x004fe40007810000 */
[----:B------:R-:W-:Y:S03]  /*12740*/  FMNMX.FTZ R9, R4, R184, !PT ;  /* 0x000000b804097209 */ /* 0x000fe60007810000 */
[----:B------:R-:W1:Y:S04]  /*12750*/  SHFL.BFLY PT, R5, R136, 0x1, 0x1f ;  /* 0x0c201f0088057f89 */ /* 0x000e6800000e0000 */
[----:B------:R-:W-:Y:S01]  /*12760*/  MUFU.EX2 R170, R170 ;  /* 0x000000aa00aa7308 */ /* 0x000fe20000000800 */
[----:B------:R-:W-:Y:S04]  /*12770*/  FMNMX.FTZ R9, R8, R9, !PT ;  /* 0x0000000908097209 */ /* 0x000fe80007810000 */
[----:B------:R-:W-:Y:S05]  /*12780*/  FMNMX.FTZ R9, R12, R9, !PT ;  /* 0x000000090c097209 */ /* 0x000fea0007810000 */
[----:B------:R-:W2:Y:S01]  /*12790*/  MUFU.EX2 R173, R173 ;  /* 0x000000ad00ad7308 */ /* 0x000ea20000000800 */
[----:B------:R-:W-:Y:S04]  /*127a0*/  FMNMX.FTZ R9, R16, R9, !PT ;  /* 0x0000000910097209 */ /* 0x000fe80007810000 */
[----:B------:R-:W-:Y:S05]  /*127b0*/  FMNMX.FTZ R17, R20, R9, !PT ;  /* 0x0000000914117209 */ /* 0x000fea0007810000 */
[----:B------:R-:W-:Y:S01]  /*127c0*/  MUFU.EX2 R105, R105 ;  /* 0x0000006900697308 */ /* 0x000fe20000000800 */
[----:B------:R-:W-:Y:S04]  /*127d0*/  FMNMX.FTZ R17, R24, R17, !PT ;  /* 0x0000001118117209 */ /* 0x000fe80007810000 */
[----:B------:R-:W-:Y:S02]  /*127e0*/  FMNMX.FTZ R17, R28, R17, !PT ;  /* 0x000000111c117209 */ /* 0x000fe40007810000 */
[----:B-1----:R-:W-:Y:S03]  /*127f0*/  FMNMX.FTZ R5, R136, R5, !PT ;  /* 0x0000000588057209 */ /* 0x002fe60007810000 */
[----:B------:R-:W1:Y:S01]  /*12800*/  MUFU.EX2 R109, R109 ;  /* 0x0000006d006d7308 */ /* 0x000e620000000800 */
[----:B------:R-:W3:Y:S01]  /*12810*/  LDSM.16.MT88.4 R136, [R239+0x4000] ;  /* 0x00400000ef88783b */ /* 0x000ee20000004200 */
[----:B--2---:R-:W-:Y:S02]  /*12820*/  F2FP.BF16.F32.PACK_AB R22, R173, R170 ;  /* 0x000000aaad16723e */ /* 0x004fe400000010ff */
[----:B------:R-:W-:Y:S01]  /*12830*/  FMNMX.FTZ R17, R32, R17, !PT ;  /* 0x0000001120117209 */ /* 0x000fe20007810000 */
[C---:B------:R-:W-:Y:S01]  /*12840*/  FADD.FTZ R9, -R5.reuse, R186 ;  /* 0x000000ba05097221 */ /* 0x040fe20000010100 */
[----:B------:R-:W-:Y:S04]  /*12850*/  FSETP.NEU.FTZ.AND P0, PT, R5, -INF , PT ;  /* 0xff8000000500780b */ /* 0x000fe80003f1d000 */
[----:B------:R-:W-:Y:S01]  /*12860*/  MUFU.EX2 R186, R30 ;  /* 0x0000001e00ba7308 */ /* 0x000fe20000000800 */
[----:B------:R-:W-:Y:S01]  /*12870*/  FMNMX.FTZ R17, R36, R17, !PT ;  /* 0x0000001124117209 */ /* 0x000fe20007810000 */
[----:B------:R-:W-:Y:S03]  /*12880*/  FMUL.FTZ R6, R9, UR4 ;  /* 0x0000000409067c20 */ /* 0x000fe60008410000 */
[----:B------:R-:W-:Y:S05]  /*12890*/  FMNMX.FTZ R17, R40, R17, !PT ;  /* 0x0000001128117209 */ /* 0x000fea0007810000 */
[----:B------:R-:W2:Y:S01]  /*128a0*/  MUFU.EX2 R10, R6 ;  /* 0x00000006000a7308 */ /* 0x000ea20000000800 */
[----:B-1----:R-:W-:Y:S02]  /*128b0*/  F2FP.BF16.F32.PACK_AB R21, R109, R105 ;  /* 0x000000696d15723e */ /* 0x002fe400000010ff */
[----:B------:R-:W-:Y:S04]  /*128c0*/  FMNMX.FTZ R17, R44, R17, !PT ;  /* 0x000000112c117209 */ /* 0x000fe80007810000 */
[----:B------:R-:W-:Y:S03]  /*128d0*/  FMNMX.FTZ R17, R48, R17, !PT ;  /* 0x0000001130117209 */ /* 0x000fe60007810000 */
[----:B------:R-:W-:Y:S01]  /*128e0*/  MUFU.EX2 R113, R113 ;  /* 0x0000007100717308 */ /* 0x000fe20000000800 */
[----:B------:R-:W-:Y:S04]  /*128f0*/  FMNMX.FTZ R17, R52, R17, !PT ;  /* 0x0000001134117209 */ /* 0x000fe80007810000 */
[----:B------:R-:W-:Y:S05]  /*12900*/  FMNMX.FTZ R17, R56, R17, !PT ;  /* 0x0000001138117209 */ /* 0x000fea0007810000 */
[----:B------:R-:W-:Y:S01]  /*12910*/  MUFU.EX2 R117, R117 ;  /* 0x0000007500757308 */ /* 0x000fe20000000800 */
[C---:B--2---:R-:W-:Y:S01]  /*12920*/  FMUL.FTZ R216, R10.reuse, R216 ;  /* 0x000000d80ad87220 */ /* 0x044fe20000410000 */
[C---:B------:R-:W-:Y:S01]  /*12930*/  FMUL.FTZ R217, R10.reuse, R217 ;  /* 0x000000d90ad97220 */ /* 0x040fe20000410000 */
[C---:B------:R-:W-:Y:S01]  /*12940*/  FMUL.FTZ R212, R10.reuse, R212 ;  /* 0x000000d40ad47220 */ /* 0x040fe20000410000 */
[C---:B------:R-:W-:Y:S01]  /*12950*/  FMUL.FTZ R213, R10.reuse, R213 ;  /* 0x000000d50ad57220 */ /* 0x040fe20000410000 */
[C---:B------:R-:W-:Y:S01]  /*12960*/  FMUL.FTZ R208, R10.reuse, R208 ;  /* 0x000000d00ad07220 */ /* 0x040fe20000410000 */
[C---:B------:R-:W-:Y:S01]  /*12970*/  FMUL.FTZ R209, R10.reuse, R209 ;  /* 0x000000d10ad17220 */ /* 0x040fe20000410000 */
[C---:B------:R-:W-:Y:S03]  /*12980*/  FMUL.FTZ R204, R10.reuse, R204 ;  /* 0x000000cc0acc7220 */ /* 0x040fe60000410000 */
[----:B------:R-:W-:Y:S01]  /*12990*/  MUFU.EX2 R49, R49 ;  /* 0x0000003100317308 */ /* 0x000fe20000000800 */
[C---:B---3--:R-:W-:Y:S03]  /*129a0*/  HMMA.16816.F32.BF16 R192, R152.reuse, R136, R192 ;  /* 0x0000008898c0723c */ /* 0x048fe600000418c0 */
[----:B------:R-:W-:Y:S01]  /*129b0*/  FMUL.FTZ R205, R10, R205 ;  /* 0x000000cd0acd7220 */ /* 0x000fe20000410000 */
[----:B------:R-:W-:Y:S02]  /*129c0*/  FMNMX.FTZ R17, R60, R17, !PT ;  /* 0x000000113c117209 */ /* 0x000fe40007810000 */
[----:B------:R-:W-:Y:S03]  /*129d0*/  HMMA.16816.F32.BF16 R188, R152, R138, R188 ;  /* 0x0000008a98bc723c */ /* 0x000fe600000418bc */
[----:B------:R-:W-:Y:S02]  /*129e0*/  MUFU.EX2 R172, R172 ;  /* 0x000000ac00ac7308 */ /* 0x000fe40000000800 */
[----:B------:R-:W-:Y:S02]  /*129f0*/  FMNMX.FTZ R17, R64, R17, !PT ;  /* 0x0000001140117209 */ /* 0x000fe40007810000 */
[----:B------:R-:W-:Y:S06]  /*12a00*/  F2FP.BF16.F32.PACK_AB R152, R135, R164 ;  /* 0x000000a48798723e */ /* 0x000fec00000010ff */
[----:B------:R-:W-:Y:S01]  /*12a10*/  MUFU.EX2 R53, R53 ;  /* 0x0000003500357308 */ /* 0x000fe20000000800 */
[----:B------:R-:W-:Y:S02]  /*12a20*/  F2FP.BF16.F32.PACK_AB R154, R169, R166 ;  /* 0x000000a6a99a723e */ /* 0x000fe400000010ff */
[----:B------:R-:W-:Y:S01]  /*12a30*/  F2FP.BF16.F32.PACK_AB R153, R252, R97 ;  /* 0x00000061fc99723e */ /* 0x000fe200000010ff */
[----:B------:R-:W-:Y:S01]  /*12a40*/  FADD.FTZ R97, R97, R250 ;  /* 0x000000fa61617221 */ /* 0x000fe20000010000 */
[----:B------:R-:W-:Y:S05]  /*12a50*/  F2FP.BF16.F32.PACK_AB R155, R186, R101 ;  /* 0x00000065ba9b723e */ /* 0x000fea00000010ff */
[----:B------:R-:W1:Y:S01]  /*12a60*/  MUFU.EX2 R174, R174 ;  /* 0x000000ae00ae7308 */ /* 0x000e620000000800 */
[----:B------:R-:W-:Y:S01]  /*12a70*/  FMNMX.FTZ R17, R68, R17, !PT ;  /* 0x0000001144117209 */ /* 0x000fe20007810000 */
[----:B------:R-:W-:Y:S01]  /*12a80*/  FADD.FTZ R252, R252, R97 ;  /* 0x00000061fcfc7221 */ /* 0x000fe20000010000 */
[C---:B------:R-:W-:Y:S07]  /*12a90*/  HMMA.16816.F32.BF16 R192, R152.reuse, R140, R192 ;  /* 0x0000008c98c0723c */ /* 0x040fee00000418c0 */
[----:B------:R-:W-:Y:S01]  /*12aa0*/  MUFU.EX2 R50, R50 ;  /* 0x0000003200327308 */ /* 0x000fe20000000800 */
[----:B------:R-:W-:Y:S03]  /*12ab0*/  FMNMX.FTZ R17, R72, R17, !PT ;  /* 0x0000001148117209 */ /* 0x000fe60007810000 */
[----:B------:R-:W-:Y:S01]  /*12ac0*/  FADD.FTZ R101, R101, R252 ;  /* 0x000000fc65657221 */ /* 0x000fe20000010000 */
[C---:B------:R-:W-:Y:S05]  /*12ad0*/  HMMA.16816.F32.BF16 R188, R152.reuse, R142, R188 ;  /* 0x0000008e98bc723c */ /* 0x040fea00000418bc */
[----:B------:R-:W2:Y:S01]  /*12ae0*/  MUFU.EX2 R121, R121 ;  /* 0x0000007900797308 */ /* 0x000ea20000000800 */
[C---:B------:R-:W-:Y:S05]  /*12af0*/  HMMA.16816.F32.BF16 R200, R152.reuse, R148, R200 ;  /* 0x0000009498c8723c */ /* 0x040fea00000418c8 */
[----:B-1----:R-:W-:Y:S01]  /*12b00*/  F2FP.BF16.F32.PACK_AB R30, R174, R53 ;  /* 0x00000035ae1e723e */ /* 0x002fe200000010ff */
[----:B------:R-:W-:Y:S03]  /*12b10*/  HMMA.16816.F32.BF16 R196, R152, R150, R196 ;  /* 0x0000009698c4723c */ /* 0x000fe600000418c4 */
[----:B------:R-:W-:Y:S01]  /*12b20*/  MUFU.EX2 R54, R54 ;  /* 0x0000003600367308 */ /* 0x000fe20000000800 */
[----:B------:R-:W-:Y:S01]  /*12b30*/  LDSM.16.MT88.4 R152, [R239+0x4800] ;  /* 0x00480000ef98783b */ /* 0x000fe20000004200 */
[----:B------:R-:W-:Y:S01]  /*12b40*/  FMNMX.FTZ R17, R76, R17, !PT ;  /* 0x000000114c117209 */ /* 0x000fe20007810000 */
[----:B------:R-:W-:Y:S07]  /*12b50*/  FADD.FTZ R186, R186, R101 ;  /* 0x00000065baba7221 */ /* 0x000fee0000010000 */
[----:B------:R-:W-:Y:S01]  /*12b60*/  MUFU.EX2 R125, R125 ;  /* 0x0000007d007d7308 */ /* 0x000fe20000000800 */
[----:B--2---:R-:W-:Y:S01]  /*12b70*/  F2FP.BF16.F32.PACK_AB R29, R121, R50 ;  /* 0x00000032791d723e */ /* 0x004fe200000010ff */
[----:B------:R-:W-:Y:S01]  /*12b80*/  FADD.FTZ R186, R105, R186 ;  /* 0x000000ba69ba7221 */ /* 0x000fe20000010000 */
[----:B------:R-:W-:Y:S03]  /*12b90*/  FMNMX.FTZ R17, R80, R17, !PT ;  /* 0x0000001150117209 */ /* 0x000fe60007810000 */
[----:B------:R-:W-:Y:S04]  /*12ba0*/  FADD.FTZ R186, R109, R186 ;  /* 0x000000ba6dba7221 */ /* 0x000fe80000010000 */
[----:B------:R-:W-:Y:S01]  /*12bb0*/  MUFU.EX2 R57, R57 ;  /* 0x0000003900397308 */ /* 0x000fe20000000800 */
[----:B------:R-:W-:Y:S01]  /*12bc0*/  FMNMX.FTZ R17, R84, R17, !PT ;  /* 0x0000001154117209 */ /* 0x000fe20007810000 */
[----:B------:R-:W-:Y:S03]  /*12bd0*/  FADD.FTZ R186, R113, R186 ;  /* 0x000000ba71ba7221 */ /* 0x000fe60000010000 */
[----:B------:R-:W-:Y:S05]  /*12be0*/  FMNMX.FTZ R17, R88, R17, !PT ;  /* 0x0000001158117209 */ /* 0x000fea0007810000 */
        /* <DEDUP_REMOVED lines=9> */
[----:B------:R-:W-:Y:S01]  /*12c80*/  MUFU.EX2 R58, R58 ;  /* 0x0000003a003a7308 */ /* 0x000fe20000000800 */
[----:B------:R-:W-:Y:S04]  /*12c90*/  FMNMX.FTZ R17, R116, R17, !PT ;  /* 0x0000001174117209 */ /* 0x000fe80007810000 */
[----:B------:R-:W-:Y:S05]  /*12ca0*/  FMNMX.FTZ R17, R120, R17, !PT ;  /* 0x0000001178117209 */ /* 0x000fea0007810000 */
[----:B------:R-:W2:Y:S01]  /*12cb0*/  MUFU.EX2 R175, R175 ;  /* 0x000000af00af7308 */ /* 0x000ea20000000800 */
[----:B-1----:R-:W-:Y:S02]  /*12cc0*/  F2FP.BF16.F32.PACK_AB R38, R178, R61 ;  /* 0x0000003db226723e */ /* 0x002fe400000010ff */
[----:B------:R-:W-:Y:S04]  /*12cd0*/  FMNMX.FTZ R17, R124, R17, !PT ;  /* 0x000000117c117209 */ /* 0x000fe80007810000 */
[----:B------:R-:W-:Y:S03]  /*12ce0*/  FMNMX.FTZ R9, R128, R17, !PT ;  /* 0x0000001180097209 */ /* 0x000fe60007810000 */
[----:B------:R-:W-:Y:S02]  /*12cf0*/  MUFU.EX2 R62, R62 ;  /* 0x0000003e003e7308 */ /* 0x000fe40000000800 */
[----:B------:R-:W1:Y:S08]  /*12d00*/  SHFL.BFLY PT, R6, R9, 0x2, 0x1f ;  /* 0x0c401f0009067f89 */ /* 0x000e7000000e0000 */
[----:B------:R-:W-:Y:S01]  /*12d10*/  MUFU.EX2 R177, R177 ;  /* 0x000000b100b17308 */ /* 0x000fe20000000800 */
[----:B--2---:R-:W-:Y:S09]  /*12d20*/  F2FP.BF16.F32.PACK_AB R37, R175, R58 ;  /* 0x0000003aaf25723e */ /* 0x004ff200000010ff */
[----:B------:R-:W-:Y:S10]  /*12d30*/  MUFU.EX2 R65, R65 ;  /* 0x0000004100417308 */ /* 0x000ff40000000800 */
[----:B------:R-:W-:Y:S01]  /*12d40*/  MUFU.EX2 R238, R238 ;  /* 0x000000ee00ee7308 */ /* 0x000fe20000000800 */
[----:B-1----:R-:W-:Y:S09]  /*12d50*/  FMNMX.FTZ R17, R9, R6, !PT ;  /* 0x0000000609117209 */ /* 0x002ff20007810000 */
[----:B------:R-:W-:Y:S01]  /*12d60*/  MUFU.EX2 R69, R69 ;  /* 0x0000004500457308 */ /* 0x000fe20000000800 */
[----:B------:R-:W1:Y:S09]  /*12d70*/  SHFL.BFLY PT, R6, R17, 0x1, 0x1f ;  /* 0x0c201f0011067f89 */ /* 0x000e7200000e0000 */
[----:B------:R-:W2:Y:S10]  /*12d80*/  MUFU.EX2 R242, R242 ;  /* 0x000000f200f27308 */ /* 0x000eb40000000800 */
[----:B------:R-:W-:Y:S10]  /*12d90*/  MUFU.EX2 R66, R66 ;  /* 0x0000004200427308 */ /* 0x000ff40000000800 */
[----:B------:R-:W-:Y:S01]  /*12da0*/  MUFU.EX2 R185, R185 ;  /* 0x000000b900b97308 */ /* 0x000fe20000000800 */
[----:B-1----:R-:W-:Y:S01]  /*12db0*/  FMNMX.FTZ R9, R17, R6, !PT ;  /* 0x0000000611097209 */ /* 0x002fe20007810000 */
[----:B------:R-:W-:Y:S01]  /*12dc0*/  FMUL.FTZ R6, R5, UR4 ;  /* 0x0000000405067c20 */ /* 0x000fe20008410000 */
[----:B--2---:R-:W-:Y:S03]  /*12dd0*/  F2FP.BF16.F32.PACK_AB R46, R242, R69 ;  /* 0x00000045f22e723e */ /* 0x004fe600000010ff */
[C---:B------:R-:W-:Y:S01]  /*12de0*/  FADD.FTZ R14, -R9.reuse, R184 ;  /* 0x000000b8090e7221 */ /* 0x040fe20000010100 */
[----:B------:R-:W-:Y:S03]  /*12df0*/  FSEL R6, R6, RZ, P0 ;  /* 0x000000ff06067208 */ /* 0x000fe60000000000 */
[----:B------:R-:W-:Y:S01]  /*12e00*/  MUFU.EX2 R70, R70 ;  /* 0x0000004600467308 */ /* 0x000fe20000000800 */
[----:B------:R-:W-:Y:S01]  /*12e10*/  FSETP.NEU.FTZ.AND P0, PT, R9, -INF , PT ;  /* 0xff8000000900780b */ /* 0x000fe20003f1d000 */
[----:B------:R-:W-:Y:S01]  /*12e20*/  FMUL.FTZ R17, R14, UR4 ;  /* 0x000000040e117c20 */ /* 0x000fe20008410000 */
[----:B------:R-:W-:Y:S01]  /*12e30*/  MOV R184, R9 ;  /* 0x0000000900b87202 */ /* 0x000fe20000000f00 */
[--C-:B------:R-:W-:Y:S01]  /*12e40*/  FFMA.FTZ R110, R19, UR4, -R6.reuse ;  /* 0x00000004136e7c23 */ /* 0x100fe20008010806 */
[--C-:B------:R-:W-:Y:S01]  /*12e50*/  FFMA.FTZ R90, R31, UR4, -R6.reuse ;  /* 0x000000041f5a7c23 */ /* 0x100fe20008010806 */
[----:B------:R-:W-:Y:S01]  /*12e60*/  F2FP.BF16.F32.PACK_AB R31, R125, R54 ;  /* 0x000000367d1f723e */ /* 0x000fe200000010ff */
[--C-:B------:R-:W-:Y:S03]  /*12e70*/  FFMA.FTZ R94, R35, UR4, -R6.reuse ;  /* 0x00000004235e7c23 */ /* 0x100fe60008010806 */
[----:B------:R-:W1:Y:S01]  /*12e80*/  MUFU.EX2 R14, R17 ;  /* 0x00000011000e7308 */ /* 0x000e620000000800 */
[--C-:B------:R-:W-:Y:S01]  /*12e90*/  FFMA.FTZ R249, R39, UR4, -R6.reuse ;  /* 0x0000000427f97c23 */ /* 0x100fe20008010806 */
[----:B------:R-:W-:Y:S01]  /*12ea0*/  F2FP.BF16.F32.PACK_AB R39, R177, R62 ;  /* 0x0000003eb127723e */ /* 0x000fe200000010ff */
[--C-:B------:R-:W-:Y:S01]  /*12eb0*/  FFMA.FTZ R118, R7, UR4, -R6.reuse ;  /* 0x0000000407767c23 */ /* 0x100fe20008010806 */
[--C-:B------:R-:W-:Y:S01]  /*12ec0*/  FFMA.FTZ R3, R3, UR4, -R6.reuse ;  /* 0x0000000403037c23 */ /* 0x100fe20008010806 */
[--C-:B------:R-:W-:Y:S01]  /*12ed0*/  FFMA.FTZ R114, R11, UR4, -R6.reuse ;  /* 0x000000040b727c23 */ /* 0x100fe20008010806 */
[--C-:B------:R-:W-:Y:S01]  /*12ee0*/  FFMA.FTZ R11, R23, UR4, -R6.reuse ;  /* 0x00000004170b7c23 */ /* 0x100fe20008010806 */
[----:B------:R-:W-:Y:S03]  /*12ef0*/  F2FP.BF16.F32.PACK_AB R23, R117, R113 ;  /* 0x000000717517723e */ /* 0x000fe600000010ff */
[----:B------:R-:W-:Y:S01]  /*12f00*/  MUFU.EX2 R110, R110 ;  /* 0x0000006e006e7308 */ /* 0x000fe20000000800 */
[--C-:B------:R-:W-:Y:S01]  /*12f10*/  FFMA.FTZ R106, R15, UR4, -R6.reuse ;  /* 0x000000040f6a7c23 */ /* 0x100fe20008010806 */
[--C-:B------:R-:W-:Y:S01]  /*12f20*/  FFMA.FTZ R15, R27, UR4, -R6.reuse ;  /* 0x000000041b0f7c23 */ /* 0x100fe20008010806 */
[--C-:B------:R-:W-:Y:S01]  /*12f30*/  FFMA.FTZ R126, R71, UR4, -R6.reuse ;  /* 0x00000004477e7c23 */ /* 0x100fe20008010806 */
[--C-:B------:R-:W-:Y:S01]  /*12f40*/  FFMA.FTZ R98, R43, UR4, -R6.reuse ;  /* 0x000000042b627c23 */ /* 0x100fe20008010806 */
[--C-:B------:R-:W-:Y:S01]  /*12f50*/  FFMA.FTZ R251, R47, UR4, -R6.reuse ;  /* 0x000000042ffb7c23 */ /* 0x100fe20008010806 */
[----:B------:R-:W-:Y:S01]  /*12f60*/  FMUL.FTZ R7, R9, UR4 ;  /* 0x0000000409077c20 */ /* 0x000fe20008410000 */
[--C-:B------:R-:W-:Y:S03]  /*12f70*/  FFMA.FTZ R102, R55, UR4, -R6.reuse ;  /* 0x0000000437667c23 */ /* 0x100fe60008010806 */
[----:B------:R-:W-:Y:S01]  /*12f80*/  MUFU.EX2 R3, R3 ;  /* 0x0000000300037308 */ /* 0x000fe20000000800 */
[C---:B-1----:R-:W-:Y:S01]  /*12f90*/  FMUL.FTZ R218, R14.reuse, R218 ;  /* 0x000000da0eda7220 */ /* 0x042fe20000410000 */
[C---:B------:R-:W-:Y:S01]  /*12fa0*/  FMUL.FTZ R219, R14.reuse, R219 ;  /* 0x000000db0edb7220 */ /* 0x040fe20000410000 */
[C---:B------:R-:W-:Y:S01]  /*12fb0*/  FMUL.FTZ R214, R14.reuse, R214 ;  /* 0x000000d60ed67220 */ /* 0x040fe20000410000 */
[C---:B------:R-:W-:Y:S01]  /*12fc0*/  FMUL.FTZ R215, R14.reuse, R215 ;  /* 0x000000d70ed77220 */ /* 0x040fe20000410000 */
[C---:B------:R-:W-:Y:S01]  /*12fd0*/  FMUL.FTZ R210, R14.reuse, R210 ;  /* 0x000000d20ed27220 */ /* 0x040fe20000410000 */
[C---:B------:R-:W-:Y:S01]  /*12fe0*/  FMUL.FTZ R211, R14.reuse, R211 ;  /* 0x000000d30ed37220 */ /* 0x040fe20000410000 */
[C---:B------:R-:W-:Y:S03]  /*12ff0*/  FMUL.FTZ R206, R14.reuse, R206 ;  /* 0x000000ce0ece7220 */ /* 0x040fe60000410000 */
[----:B------:R-:W1:Y:S01]  /*13000*/  MUFU.EX2 R118, R118 ;  /* 0x0000007600767308 */ /* 0x000e620000000800 */
[----:B------:R-:W-:Y:S01]  /*13010*/  FMUL.FTZ R207, R14, R207 ;  /* 0x000000cf0ecf7220 */ /* 0x000fe20000410000 */
[----:B------:R-:W-:Y:S01]  /*13020*/  FSEL R7, R7, RZ, P0 ;  /* 0x000000ff07077208 */ /* 0x000fe20000000000 */
[--C-:B------:R-:W-:Y:S01]  /*13030*/  FFMA.FTZ R51, R51, UR4, -R6.reuse ;  /* 0x0000000433337c23 */ /* 0x100fe20008010806 */
[--C-:B------:R-:W-:Y:S01]  /*13040*/  FFMA.FTZ R75, R75, UR4, -R6.reuse ;  /* 0x000000044b4b7c23 */ /* 0x100fe20008010806 */
[----:B------:R-:W-:Y:S01]  /*13050*/  F2FP.BF16.F32.PACK_AB R45, R185, R66 ;  /* 0x00000042b92d723e */ /* 0x000fe200000010ff */
[--C-:B------:R-:W-:Y:S01]  /*13060*/  FFMA.FTZ R111, R111, UR4, -R6.reuse ;  /* 0x000000046f6f7c23 */ /* 0x100fe20008010806 */
[--C-:B------:R-:W-:Y:S03]  /*13070*/  FFMA.FTZ R71, R28, UR4, -R7.reuse ;  /* 0x000000041c477c23 */ /* 0x100fe60008010807 */
[----:B------:R-:W-:Y:S01]  /*13080*/  MUFU.EX2 R114, R114 ;  /* 0x0000007200727308 */ /* 0x000fe20000000800 */
[----:B------:R-:W-:Y:S01]  /*13090*/  F2FP.BF16.F32.PACK_AB R28, R172, R49 ;  /* 0x00000031ac1c723e */ /* 0x000fe200000010ff */
        /* <DEDUP_REMOVED lines=9> */
[----:B------:R-:W-:Y:S01]  /*13130*/  FFMA.FTZ R63, R67, UR4, -R6 ;  /* 0x00000004433f7c23 */ /* 0x000fe20008010806 */
[--C-:B------:R-:W-:Y:S01]  /*13140*/  FFMA.FTZ R67, R20, UR4, -R7.reuse ;  /* 0x0000000414437c23 */ /* 0x100fe20008010807 */
[----:B------:R-:W-:Y:S01]  /*13150*/  F2FP.BF16.F32.PACK_AB R20, R171, R168 ;  /* 0x000000a8ab14723e */ /* 0x000fe200000010ff */
[--C-:B------:R-:W-:Y:S01]  /*13160*/  FFMA.FTZ R52, R52, UR4, -R7.reuse ;  /* 0x0000000434347c23 */ /* 0x100fe20008010807 */
[----:B------:R-:W-:Y:S03]  /*13170*/  FFMA.FTZ R68, R68, UR4, -R7 ;  /* 0x0000000444447c23 */ /* 0x000fe60008010807 */
[----:B------:R-:W-:Y:S01]  /*13180*/  MUFU.EX2 R4, R4 ;  /* 0x0000000400047308 */ /* 0x000fe20000000800 */
[----:B------:R-:W-:Y:S01]  /*13190*/  FFMA.FTZ R3, R180, R10, R3 ;  /* 0x0000000ab4037223 */ /* 0x000fe20000010003 */
[----:B------:R-:W-:Y:S01]  /*131a0*/  FADD.FTZ R117, R117, R186 ;  /* 0x000000ba75757221 */ /* 0x000fe20000010000 */
[----:B------:R-:W-:Y:S01]  /*131b0*/  MOV R186, R5 ;  /* 0x0000000500ba7202 */ /* 0x000fe20000000f00 */
[C---:B------:R-:W-:Y:S06]  /*131c0*/  HMMA.16816.F32.BF16 R192, R20.reuse, R152, R192 ;  /* 0x0000009814c0723c */ /* 0x040fec00000418c0 */
[----:B------:R-:W1:Y:S01]  /*131d0*/  MUFU.EX2 R55, R55 ;  /* 0x0000003700377308 */ /* 0x000e620000000800 */
[----:B--2---:R-:W-:Y:S01]  /*131e0*/  F2FP.BF16.F32.PACK_AB R18, R106, R114 ;  /* 0x000000726a12723e */ /* 0x004fe200000010ff */
[C---:B------:R-:W-:Y:S03]  /*131f0*/  HMMA.16816.F32.BF16 R188, R20.reuse, R154, R188 ;  /* 0x0000009a14bc723c */ /* 0x040fe600000418bc */
[----:B------:R-:W-:Y:S05]  /*13200*/  FADD.FTZ R3, R118, R3 ;  /* 0x0000000376037221 */ /* 0x000fea0000010000 */
[----:B------:R-:W2:Y:S01]  /*13210*/  MUFU.EX2 R122, R122 ;  /* 0x0000007a007a7308 */ /* 0x000ea20000000800 */
[C---:B------:R-:W-:Y:S03]  /*13220*/  HMMA.16816.F32.BF16 R200, R20.reuse, R160, R200 ;  /* 0x000000a014c8723c */ /* 0x040fe600000418c8 */
[----:B------:R-:W-:Y:S01]  /*13230*/  FADD.FTZ R3, R114, R3 ;  /* 0x0000000372037221 */ /* 0x000fe20000010000 */
[----:B------:R-:W-:Y:S02]  /*13240*/  FADD.FTZ R50, R50, R117 ;  /* 0x0000007532327221 */ /* 0x000fe40000010000 */
[----:B------:R-:W-:Y:S03]  /*13250*/  HMMA.16816.F32.BF16 R196, R20, R162, R196 ;  /* 0x000000a214c4723c */ /* 0x000fe600000418c4 */
[----:B------:R-:W3:Y:S01]  /*13260*/  MUFU.EX2 R12, R12 ;  /* 0x0000000c000c7308 */ /* 0x000ee20000000800 */
[----:B------:R-:W4:Y:S01]  /*13270*/  LDSM.16.MT88.4 R20, [R234+0x4c00] ;  /* 0x004c0000ea14783b */ /* 0x000f220000004200 */
[----:B-1----:R-:W-:Y:S01]  /*13280*/  F2FP.BF16.F32.PACK_AB R17, R55, R4 ;  /* 0x000000043711723e */ /* 0x002fe200000010ff */
[----:B------:R-:W-:Y:S01]  /*13290*/  FFMA.FTZ R4, R183, R14, R4 ;  /* 0x0000000eb7047223 */ /* 0x000fe20000010004 */
[----:B------:R-:W-:Y:S01]  /*132a0*/  FADD.FTZ R3, R106, R3 ;  /* 0x000000036a037221 */ /* 0x000fe20000010000 */
[----:B------:R-:W-:Y:S05]  /*132b0*/  FADD.FTZ R121, R121, R50 ;  /* 0x0000003279797221 */ /* 0x000fea0000010000 */
[----:B------:R-:W1:Y:S01]  /*132c0*/  MUFU.EX2 R11, R11 ;  /* 0x0000000b000b7308 */ /* 0x000e620000000800 */
[----:B------:R-:W-:Y:S01]  /*132d0*/  FADD.FTZ R55, R55, R4 ;  /* 0x0000000437377221 */ /* 0x000fe20000010000 */
[----:B------:R-:W-:Y:S01]  /*132e0*/  FADD.FTZ R54, R54, R121 ;  /* 0x0000007936367221 */ /* 0x000fe20000010000 */
[----:B------:R-:W-:Y:S02]  /*132f0*/  FFMA.FTZ R124, R124, UR4, -R7 ;  /* 0x000000047c7c7c23 */ /* 0x000fe40008010807 */
[----:B--2---:R-:W-:Y:S01]  /*13300*/  FADD.FTZ R55, R122, R55 ;  /* 0x000000377a377221 */ /* 0x004fe20000010000 */
[----:B------:R-:W-:Y:S04]  /*13310*/  FADD.FTZ R125, R125, R54 ;  /* 0x000000367d7d7221 */ /* 0x000fe80000010000 */
[----:B------:R-:W-:Y:S01]  /*13320*/  MUFU.EX2 R15, R15 ;  /* 0x0000000f000f7308 */ /* 0x000fe20000000800 */
[C---:B---3--:R-:W-:Y:S01]  /*13330*/  F2FP.BF16.F32.PACK_AB R19, R12.reuse, R122 ;  /* 0x0000007a0c13723e */ /* 0x048fe200000010ff */
[----:B------:R-:W-:Y:S01]  /*13340*/  FADD.FTZ R12, R12, R55 ;  /* 0x000000370c0c7221 */ /* 0x000fe20000010000 */
[----:B------:R-:W-:Y:S04]  /*13350*/  FADD.FTZ R58, R58, R125 ;  /* 0x0000007d3a3a7221 */ /* 0x000fe80000010000 */
[----:B------:R-:W-:Y:S03]  /*13360*/  FADD.FTZ R175, R175, R58 ;  /* 0x0000003aafaf7221 */ /* 0x000fe60000010000 */
[----:B------:R-:W2:Y:S01]  /*13370*/  MUFU.EX2 R90, R90 ;  /* 0x0000005a005a7308 */ /* 0x000ea20000000800 */
[C---:B------:R-:W-:Y:S05]  /*13380*/  HMMA.16816.F32.BF16 R216, R16.reuse, R136, R216 ;  /* 0x0000008810d8723c */ /* 0x040fea00000418d8 */
[----:B------:R-:W-:Y:S01]  /*13390*/  FADD.FTZ R62, R62, R175 ;  /* 0x000000af3e3e7221 */ /* 0x000fe20000010000 */
[C---:B------:R-:W-:Y:S03]  /*133a0*/  HMMA.16816.F32.BF16 R212, R16.reuse, R138, R212 ;  /* 0x0000008a10d4723c */ /* 0x040fe600000418d4 */
[----:B------:R-:W-:Y:S02]  /*133b0*/  MUFU.EX2 R67, R67 ;  /* 0x0000004300437308 */ /* 0x000fe40000000800 */
[--C-:B------:R-:W-:Y:S01]  /*133c0*/  FFMA.FTZ R136, R24, UR4, -R7.reuse ;  /* 0x0000000418887c23 */ /* 0x100fe20008010807 */
[C---:B------:R-:W-:Y:S07]  /*133d0*/  HMMA.16816.F32.BF16 R208, R16.reuse, R144, R208 ;  /* 0x0000009010d0723c */ /* 0x040fee00000418d0 */
[----:B------:R-:W-:Y:S01]  /*133e0*/  MUFU.EX2 R71, R71 ;  /* 0x0000004700477308 */ /* 0x000fe20000000800 */
[----:B-1----:R-:W-:Y:S01]  /*133f0*/  F2FP.BF16.F32.PACK_AB R24, R11, R110 ;  /* 0x0000006e0b18723e */ /* 0x002fe200000010ff */
[----:B------:R-:W-:Y:S01]  /*13400*/  HMMA.16816.F32.BF16 R204, R16, R146, R204 ;  /* 0x0000009210cc723c */ /* 0x000fe200000418cc */
[----:B------:R-:W1:Y:S07]  /*13410*/  LDSM.16.MT88.4 R16, [R239+0x4c00] ;  /* 0x004c0000ef10783b */ /* 0x000e6e0000004200 */
[----:B------:R-:W3:Y:S03]  /*13420*/  MUFU.EX2 R136, R136 ;  /* 0x0000008800887308 */ /* 0x000ee60000000800 */
[----:B--2---:R-:W-:Y:S01]  /*13430*/  F2FP.BF16.F32.PACK_AB R26, R90, R15 ;  /* 0x0000000f5a1a723e */ /* 0x004fe200000010ff */
[C---:B----4-:R-:W-:Y:S05]  /*13440*/  HMMA.16816.F32.BF16 R200, R28.reuse, R20, R200 ;  /* 0x000000141cc8723c */ /* 0x050fea00000418c8 */
[--C-:B------:R-:W-:Y:S01]  /*13450*/  FFMA.FTZ R138, R32, UR4, -R7.reuse ;  /* 0x00000004208a7c23 */ /* 0x100fe20008010807 */
[----:B------:R-:W-:Y:S01]  /*13460*/  MUFU.EX2 R94, R94 ;  /* 0x0000005e005e7308 */ /* 0x000fe20000000800 */
[C---:B------:R-:W-:Y:S04]  /*13470*/  HMMA.16816.F32.BF16 R196, R28.reuse, R22, R196 ;  /* 0x000000161cc4723c */ /* 0x040fe800000418c4 */
[--C-:B------:R-:W-:Y:S01]  /*13480*/  FFMA.FTZ R137, R44, UR4, -R7.reuse ;  /* 0x000000042c897c23 */ /* 0x100fe20008010807 */
[--C-:B------:R-:W-:Y:S01]  /*13490*/  FFMA.FTZ R144, R79, UR4, -R6.reuse ;  /* 0x000000044f907c23 */ /* 0x100fe20008010806 */
[--C-:B------:R-:W-:Y:S03]  /*134a0*/  FFMA.FTZ R79, R83, UR4, -R6.reuse ;  /* 0x00000004534f7c23 */ /* 0x100fe60008010806 */
[----:B------:R-:W2:Y:S02]  /*134b0*/  MUFU.EX2 R138, R138 ;  /* 0x0000008a008a7308 */ /* 0x000ea40000000800 */
[----:B---3--:R-:W-:Y:S01]  /*134c0*/  F2FP.BF16.F32.PACK_AB R25, R136, R67 ;  /* 0x000000438819723e */ /* 0x008fe200000010ff */
[--C-:B------:R-:W-:Y:S01]  /*134d0*/  FFMA.FTZ R83, R36, UR4, -R7.reuse ;  /* 0x0000000424537c23 */ /* 0x100fe20008010807 */
[----:B------:R-:W-:Y:S01]  /*134e0*/  F2FP.BF16.F32.PACK_AB R36, R176, R57 ;  /* 0x00000039b024723e */ /* 0x000fe200000010ff */
[--C-:B------:R-:W-:Y:S01]  /*134f0*/  FFMA.FTZ R146, R95, UR4, -R6.reuse ;  /* 0x000000045f927c23 */ /* 0x100fe20008010806 */
[--C-:B------:R-:W-:Y:S04]  /*13500*/  FFMA.FTZ R95, R64, UR4, -R7.reuse ;  /* 0x00000004405f7c23 */ /* 0x100fe80008010807 */
[----:B------:R-:W3:Y:S01]  /*13510*/  MUFU.EX2 R249, R249 ;  /* 0x000000f900f97308 */ /* 0x000ee20000000800 */
[----:B------:R-:W-:Y:S01]  /*13520*/  FFMA.FTZ R64, R107, UR4, -R6 ;  /* 0x000000046b407c23 */ /* 0x000fe20008010806 */
[--C-:B------:R-:W-:Y:S01]  /*13530*/  FFMA.FTZ R107, R80, UR4, -R7.reuse ;  /* 0x00000004506b7c23 */ /* 0x100fe20008010807 */
[--C-:B------:R-:W-:Y:S01]  /*13540*/  FFMA.FTZ R80, R84, UR4, -R7.reuse ;  /* 0x0000000454507c23 */ /* 0x100fe20008010807 */
[----:B------:R-:W-:Y:S01]  /*13550*/  F2FP.BF16.F32.PACK_AB R44, R238, R65 ;  /* 0x00000041ee2c723e */ /* 0x000fe200000010ff */
[--C-:B------:R-:W-:Y:S01]  /*13560*/  FFMA.FTZ R84, R92, UR4, -R7.reuse ;  /* 0x000000045c547c23 */ /* 0x100fe20008010807 */
[----:B------:R-:W-:Y:S01]  /*13570*/  FFMA.FTZ R139, R96, UR4, -R7 ;  /* 0x00000004608b7c23 */ /* 0x000fe20008010807 */
[----:B------:R-:W-:Y:S03]  /*13580*/  FADD.FTZ R110, R110, R3 ;  /* 0x000000036e6e7221 */ /* 0x000fe60000010000 */
[----:B------:R-:W-:Y:S01]  /*13590*/  MUFU.EX2 R98, R98 ;  /* 0x0000006200627308 */ /* 0x000fe20000000800 */
[----:B--2---:R-:W-:Y:S01]  /*135a0*/  F2FP.BF16.F32.PACK_AB R27, R138, R71 ;  /* 0x000000478a1b723e */ /* 0x004fe200000010ff */
[----:B------:R-:W-:Y:S01]  /*135b0*/  FADD.FTZ R67, R67, R12 ;  /* 0x0000000c43437221 */ /* 0x000fe20000010000 */
[----:B------:R-:W-:Y:S01]  /*135c0*/  FADD.FTZ R110, R11, R110 ;  /* 0x0000006e0b6e7221 */ /* 0x000fe20000010000 */
[----:B-1----:R-:W-:Y:S03]  /*135d0*/  HMMA.16816.F32.BF16 R192, R28, R16, R192 ;  /* 0x000000101cc0723c */ /* 0x002fe600000418c0 */
[----:B------:R-:W-:Y:S03]  /*135e0*/  FADD.FTZ R136, R136, R67 ;  /* 0x0000004388887221 */ /* 0x000fe60000010000 */
[----:B------:R-:W1:Y:S01]  /*135f0*/  MUFU.EX2 R251, R251 ;  /* 0x000000fb00fb7308 */ /* 0x000e620000000800 */
[----:B---3--:R-:W-:Y:S01]  /*13600*/  F2FP.BF16.F32.PACK_AB R32, R249, R94 ;  /* 0x0000005ef920723e */ /* 0x008fe200000010ff */
[C---:B------:R-:W-:Y:S05]  /*13610*/  HMMA.16816.F32.BF16 R216, R24.reuse, R140, R216 ;  /* 0x0000008c18d8723c */ /* 0x040fea00000418d8 */
[----:B------:R-:W-:Y:S03]  /*13620*/  FADD.FTZ R15, R15, R110 ;  /* 0x0000006e0f0f7221 */ /* 0x000fe60000010000 */
[----:B------:R-:W-:Y:S01]  /*13630*/  MUFU.EX2 R83, R83 ;  /* 0x0000005300537308 */ /* 0x000fe20000000800 */
[C---:B------:R-:W-:Y:S03]  /*13640*/  HMMA.16816.F32.BF16 R212, R24.reuse, R142, R212 ;  /* 0x0000008e18d4723c */ /* 0x040fe600000418d4 */
[--C-:B------:R-:W-:Y:S01]  /*13650*/  FFMA.FTZ R140, R40, UR4, -R7.reuse ;  /* 0x00000004288c7c23 */ /* 0x100fe20008010807 */
[----:B------:R-:W-:Y:S02]  /*13660*/  FADD.FTZ R71, R71, R136 ;  /* 0x0000008847477221 */ /* 0x000fe40000010000 */
[C---:B------:R-:W-:Y:S03]  /*13670*/  HMMA.16816.F32.BF16 R208, R24.reuse, R148, R208 ;  /* 0x0000009418d0723c */ /* 0x040fe600000418d0 */
[----:B------:R-:W-:Y:S02]  /*13680*/  MUFU.EX2 R137, R137 ;  /* 0x0000008900897308 */ /* 0x000fe40000000800 */
[----:B-1----:R-:W-:Y:S01]  /*13690*/  F2FP.BF16.F32.PACK_AB R34, R251, R98 ;  /* 0x00000062fb22723e */ /* 0x002fe200000010ff */
[----:B------:R-:W-:Y:S01]  /*136a0*/  HMMA.16816.F32.BF16 R204, R24, R150, R204 ;  /* 0x0000009618cc723c */ /* 0x000fe200000418cc */
[----:B------:R-:W1:Y:S06]  /*136b0*/  LDSM.16.MT88.4 R24, [R239+0x5000] ;  /* 0x00500000ef18783b */ /* 0x000e6c0000004200 */
[----:B------:R-:W2:Y:S01]  /*136c0*/  MUFU.EX2 R140, R140 ;  /* 0x0000008c008c7308 */ /* 0x000ea20000000800 */
[--C-:B------:R-:W-:Y:S01]  /*136d0*/  FFMA.FTZ R142, R87, UR4, -R6.reuse ;  /* 0x00000004578e7c23 */ /* 0x100fe20008010806 */
[----:B------:R-:W-:Y:S01]  /*136e0*/  HMMA.16816.F32.BF16 R188, R28, R18, R188 ;  /* 0x000000121cbc723c */ /* 0x000fe200000418bc */
[----:B------:R-:W3:Y:S07]  /*136f0*/  LDSM.16.MT88.4 R28, [R234+0x5000] ;  /* 0x00500000ea1c783b */ /* 0x000eee0000004200 */
[----:B------:R-:W4:Y:S03]  /*13700*/  MUFU.EX2 R48, R48 ;  /* 0x0000003000307308 */ /* 0x000f260000000800 */
[--C-:B------:R-:W-:Y:S01]  /*13710*/  FFMA.FTZ R87, R91, UR4, -R6.reuse ;  /* 0x000000045b577c23 */ /* 0x100fe20008010806 */
[--C-:B------:R-:W-:Y:S01]  /*13720*/  FFMA.FTZ R91, R56, UR4, -R7.reuse ;  /* 0x00000004385b7c23 */ /* 0x100fe20008010807 */
[--C-:B------:R-:W-:Y:S01]  /*13730*/  FFMA.FTZ R56, R60, UR4, -R7.reuse ;  /* 0x000000043c387c23 */ /* 0x100fe20008010807 */
[--C-:B------:R-:W-:Y:S01]  /*13740*/  FFMA.FTZ R60, R99, UR4, -R6.reuse ;  /* 0x00000004633c7c23 */ /* 0x100fe20008010806 */
[--C-:B------:R-:W-:Y:S03]  /*13750*/  FFMA.FTZ R99, R103, UR4, -R6.reuse ;  /* 0x0000000467637c23 */ /* 0x100fe60008010806 */
[----:B------:R-:W-:Y:S01]  /*13760*/  MUFU.EX2 R51, R51 ;  /* 0x0000003300337308 */ /* 0x000fe20000000800 */
[----:B--2---:R-:W-:Y:S01]  /*13770*/  F2FP.BF16.F32.PACK_AB R33, R140, R83 ;  /* 0x000000538c21723e */ /* 0x004fe200000010ff */
[--C-:B------:R-:W-:Y:S01]  /*13780*/  FFMA.FTZ R103, R72, UR4, -R7.reuse ;  /* 0x0000000448677c23 */ /* 0x100fe20008010807 */
[--C-:B------:R-:W-:Y:S01]  /*13790*/  FFMA.FTZ R72, R76, UR4, -R7.reuse ;  /* 0x000000044c487c23 */ /* 0x100fe20008010807 */
[--C-:B------:R-:W-:Y:S01]  /*137a0*/  FFMA.FTZ R76, R115, UR4, -R6.reuse ;  /* 0x00000004734c7c23 */ /* 0x100fe20008010806 */
[--C-:B------:R-:W-:Y:S01]  /*137b0*/  FFMA.FTZ R115, R119, UR4, -R6.reuse ;  /* 0x0000000477737c23 */ /* 0x100fe20008010806 */
[----:B------:R-:W-:Y:S01]  /*137c0*/  FFMA.FTZ R119, R88, UR4, -R7 ;  /* 0x0000000458777c23 */ /* 0x000fe20008010807 */
[----:B------:R-:W-:Y:S03]  /*137d0*/  FADD.FTZ R15, R90, R15 ;  /* 0x0000000f5a0f7221 */ /* 0x000fe60000010000 */
[----:B------:R-:W2:Y:S01]  /*137e0*/  MUFU.EX2 R102, R102 ;  /* 0x0000006600667308 */ /* 0x000ea20000000800 */
[----:B----4-:R-:W-:Y:S01]  /*137f0*/  F2FP.BF16.F32.PACK_AB R35, R48, R137 ;  /* 0x000000893023723e */ /* 0x010fe200000010ff */
[----:B------:R-:W-:Y:S01]  /*13800*/  FADD.FTZ R138, R138, R71 ;  /* 0x000000478a8a7221 */ /* 0x000fe20000010000 */
[--C-:B------:R-:W-:Y:S01]  /*13810*/  FFMA.FTZ R88, R123, UR4, -R6.reuse ;  /* 0x000000047b587c23 */ /* 0x100fe20008010806 */
[----:B------:R-:W-:Y:S01]  /*13820*/  FFMA.FTZ R6, R127, UR4, -R6 ;  /* 0x000000047f067c23 */ /* 0x000fe20008010806 */
[----:B------:R-:W-:Y:S01]  /*13830*/  FADD.FTZ R94, R94, R15 ;  /* 0x0000000f5e5e7221 */ /* 0x000fe20000010000 */
[----:B------:R-:W-:Y:S01]  /*13840*/  FADD.FTZ R83, R83, R138 ;  /* 0x0000008a53537221 */ /* 0x000fe20000010000 */
[----:B------:R-:W-:Y:S03]  /*13850*/  FADD.FTZ R177, R177, R62 ;  /* 0x0000003eb1b17221 */ /* 0x000fe60000010000 */
[----:B------:R-:W-:Y:S01]  /*13860*/  MUFU.EX2 R8, R8 ;  /* 0x0000000800087308 */ /* 0x000fe20000000800 */
[C---:B------:R-:W-:Y:S05]  /*13870*/  HMMA.16816.F32.BF16 R216, R32.reuse, R152, R216 ;  /* 0x0000009820d8723c */ /* 0x040fea00000418d8 */
[----:B------:R-:W-:Y:S01]  /*13880*/  FADD.FTZ R249, R249, R94 ;  /* 0x0000005ef9f97221 */ /* 0x000fe20000010000 */
[C---:B------:R-:W-:Y:S03]  /*13890*/  HMMA.16816.F32.BF16 R212, R32.reuse, R154, R212 ;  /* 0x0000009a20d4723c */ /* 0x040fe600000418d4 */
[----:B------:R-:W4:Y:S02]  /*138a0*/  MUFU.EX2 R59, R59 ;  /* 0x0000003b003b7308 */ /* 0x000f240000000800 */
[----:B--2---:R-:W-:Y:S01]  /*138b0*/  F2FP.BF16.F32.PACK_AB R40, R102, R51 ;  /* 0x000000336628723e */ /* 0x004fe200000010ff */
[C---:B------:R-:W-:Y:S07]  /*138c0*/  HMMA.16816.F32.BF16 R208, R32.reuse, R160, R208 ;  /* 0x000000a020d0723c */ /* 0x040fee00000418d0 */
[----:B------:R-:W-:Y:S01]  /*138d0*/  MUFU.EX2 R52, R52 ;  /* 0x0000003400347308 */ /* 0x000fe20000000800 */
[----:B------:R-:W-:Y:S01]  /*138e0*/  FADD.FTZ R140, R140, R83 ;  /* 0x000000538c8c7221 */ /* 0x000fe20000010000 */
[----:B------:R-:W-:Y:S01]  /*138f0*/  HMMA.16816.F32.BF16 R204, R32, R162, R204 ;  /* 0x000000a220cc723c */ /* 0x000fe200000418cc */
[----:B------:R-:W2:Y:S07]  /*13900*/  LDSM.16.MT88.4 R32, [R239+0x5400] ;  /* 0x00540000ef20783b */ /* 0x000eae0000004200 */
[----:B------:R-:W5:Y:S01]  /*13910*/  MUFU.EX2 R91, R91 ;  /* 0x0000005b005b7308 */ /* 0x000f620000000800 */
[C---:B-1----:R-:W-:Y:S05]  /*13920*/  HMMA.16816.F32.BF16 R192, R36.reuse, R24, R192 ;  /* 0x0000001824c0723c */ /* 0x042fea00000418c0 */
[----:B----4-:R-:W-:Y:S01]  /*13930*/  F2FP.BF16.F32.PACK_AB R42, R59, R8 ;  /* 0x000000083b2a723e */ /* 0x010fe200000010ff */
[C---:B------:R-:W-:Y:S03]  /*13940*/  HMMA.16816.F32.BF16 R188, R36.reuse, R26, R188 ;  /* 0x0000001a24bc723c */ /* 0x040fe600000418bc */
[----:B------:R-:W-:Y:S02]  /*13950*/  MUFU.EX2 R56, R56 ;  /* 0x0000003800387308 */ /* 0x000fe40000000800 */
[----:B------:R-:W-:Y:S01]  /*13960*/  FADD.FTZ R98, R98, R249 ;  /* 0x000000f962627221 */ /* 0x000fe20000010000 */
[C---:B---3--:R-:W-:Y:S07]  /*13970*/  HMMA.16816.F32.BF16 R200, R36.reuse, R28, R200 ;  /* 0x0000001c24c8723c */ /* 0x048fee00000418c8 */
[----:B------:R-:W1:Y:S01]  /*13980*/  MUFU.EX2 R95, R95 ;  /* 0x0000005f005f7308 */ /* 0x000e620000000800 */
[----:B-----5:R-:W-:Y:S01]  /*13990*/  F2FP.BF16.F32.PACK_AB R41, R91, R52 ;  /* 0x000000345b29723e */ /* 0x020fe200000010ff */
[----:B------:R-:W-:Y:S01]  /*139a0*/  HMMA.16816.F32.BF16 R196, R36, R30, R196 ;  /* 0x0000001e24c4723c */ /* 0x000fe200000418c4 */
[----:B------:R-:W3:Y:S07]  /*139b0*/  LDSM.16.MT88.4 R36, [R234+0x5400] ;  /* 0x00540000ea24783b */ /* 0x000eee0000004200 */
[----:B------:R-:W-:Y:S03]  /*139c0*/  MUFU.EX2 R63, R63 ;  /* 0x0000003f003f7308 */ /* 0x000fe60000000800 */
[----:B------:R-:W-:Y:S01]  /*139d0*/  FADD.FTZ R137, R137, R140 ;  /* 0x0000008c89897221 */ /* 0x000fe20000010000 */
[----:B------:R-:W-:Y:S01]  /*139e0*/  FADD.FTZ R98, R251, R98 ;  /* 0x00000062fb627221 */ /* 0x000fe20000010000 */
[----:B------:R-:W-:Y:S02]  /*139f0*/  FADD.FTZ R66, R66, R177 ;  /* 0x000000b142427221 */ /* 0x000fe40000010000 */
[----:B------:R-:W-:Y:S01]  /*13a00*/  FADD.FTZ R137, R48, R137 ;  /* 0x0000008930897221 */ /* 0x000fe20000010000 */
[----:B------:R-:W-:Y:S02]  /*13a10*/  FADD.FTZ R51, R51, R98 ;  /* 0x0000006233337221 */ /* 0x000fe40000010000 */
[----:B------:R-:W4:Y:S01]  /*13a20*/  MUFU.EX2 R126, R126 ;  /* 0x0000007e007e7308 */ /* 0x000f220000000800 */
[----:B-1----:R-:W-:Y:S01]  /*13a30*/  F2FP.BF16.F32.PACK_AB R43, R95, R56 ;  /* 0x000000385f2b723e */ /* 0x002fe200000010ff */
[----:B------:R-:W-:Y:S01]  /*13a40*/  FADD.FTZ R52, R52, R137 ;  /* 0x0000008934347221 */ /* 0x000fe20000010000 */
[----:B------:R-:W-:Y:S01]  /*13a50*/  FADD.FTZ R51, R102, R51 ;  /* 0x0000003366337221 */ /* 0x000fe20000010000 */
[----:B------:R-:W-:Y:S02]  /*13a60*/  FADD.FTZ R185, R185, R66 ;  /* 0x00000042b9b97221 */ /* 0x000fe40000010000 */
[----:B------:R-:W-:Y:S01]  /*13a70*/  FADD.FTZ R91, R91, R52 ;  /* 0x000000345b5b7221 */ /* 0x000fe20000010000 */
[----:B------:R-:W-:Y:S03]  /*13a80*/  FADD.FTZ R8, R8, R51 ;  /* 0x0000003308087221 */ /* 0x000fe60000010000 */
[----:B------:R-:W-:Y:S01]  /*13a90*/  MUFU.EX2 R75, R75 ;  /* 0x0000004b004b7308 */ /* 0x000fe20000000800 */
[C---:B------:R-:W-:Y:S05]  /*13aa0*/  HMMA.16816.F32.BF16 R216, R40.reuse, R16, R216 ;  /* 0x0000001028d8723c */ /* 0x040fea00000418d8 */
[----:B------:R-:W-:Y:S01]  /*13ab0*/  FADD.FTZ R56, R56, R91 ;  /* 0x0000005b38387221 */ /* 0x000fe20000010000 */
[C---:B------:R-:W-:Y:S03]  /*13ac0*/  HMMA.16816.F32.BF16 R212, R40.reuse, R18, R212 ;  /* 0x0000001228d4723c */ /* 0x040fe600000418d4 */
[----:B------:R-:W1:Y:S01]  /*13ad0*/  MUFU.EX2 R144, R144 ;  /* 0x0000009000907308 */ /* 0x000e620000000800 */
[----:B------:R-:W5:Y:S01]  /*13ae0*/  LDSM.16.MT88.4 R16, [R239+0x5800] ;  /* 0x00580000ef10783b */ /* 0x000f620000004200 */
[----:B------:R-:W-:Y:S01]  /*13af0*/  FADD.FTZ R8, R59, R8 ;  /* 0x000000083b087221 */ /* 0x000fe20000010000 */
[C---:B------:R-:W-:Y:S07]  /*13b00*/  HMMA.16816.F32.BF16 R208, R40.reuse, R20, R208 ;  /* 0x0000001428d0723c */ /* 0x040fee00000418d0 */
[----:B------:R-:W-:Y:S01]  /*13b10*/  MUFU.EX2 R68, R68 ;  /* 0x0000004400447308 */ /* 0x000fe20000000800 */
[----:B------:R-:W-:Y:S01]  /*13b20*/  FADD.FTZ R95, R95, R56 ;  /* 0x000000385f5f7221 */ /* 0x000fe20000010000 */
[----:B------:R-:W-:Y:S01]  /*13b30*/  HMMA.16816.F32.BF16 R204, R40, R22, R204 ;  /* 0x0000001628cc723c */ /* 0x000fe200000418cc */
[----:B------:R-:W5:Y:S07]  /*13b40*/  LDSM.16.MT88.4 R20, [R234+0x5800] ;  /* 0x00580000ea14783b */ /* 0x000f6e0000004200 */
[----:B------:R-:W2:Y:S03]  /*13b50*/  MUFU.EX2 R103, R103 ;  /* 0x0000006700677308 */ /* 0x000ea60000000800 */
[----:B----4-:R-:W-:Y:S01]  /*13b60*/  F2FP.BF16.F32.PACK_AB R40, R126, R63 ;  /* 0x0000003f7e28723e */ /* 0x010fe200000010ff */
[----:B------:R-:W-:Y:S01]  /*13b70*/  FADD.FTZ R63, R63, R8 ;  /* 0x000000083f3f7221 */ /* 0x000fe20000010000 */
[----:B-1----:R-:W-:Y:S03]  /*13b80*/  F2FP.BF16.F32.PACK_AB R42, R144, R75 ;  /* 0x0000004b902a723e */ /* 0x002fe600000010ff */
[----:B------:R-:W-:Y:S02]  /*13b90*/  FADD.FTZ R126, R126, R63 ;  /* 0x0000003f7e7e7221 */ /* 0x000fe40000010000 */
[----:B------:R-:W-:Y:S02]  /*13ba0*/  MUFU.EX2 R72, R72 ;  /* 0x0000004800487308 */ /* 0x000fe40000000800 */
[----:B------:R-:W-:Y:S04]  /*13bb0*/  FADD.FTZ R75, R75, R126 ;  /* 0x0000007e4b4b7221 */ /* 0x000fe80000010000 */
[----:B------:R-:W-:Y:S04]  /*13bc0*/  FADD.FTZ R144, R144, R75 ;  /* 0x0000004b90907221 */ /* 0x000fe80000010000 */
[----:B------:R-:W1:Y:S01]  /*13bd0*/  MUFU.EX2 R107, R107 ;  /* 0x0000006b006b7308 */ /* 0x000e620000000800 */
[C---:B--2---:R-:W-:Y:S01]  /*13be0*/  F2FP.BF16.F32.PACK_AB R41, R103.reuse, R68 ;  /* 0x000000446729723e */ /* 0x044fe200000010ff */
[----:B------:R-:W-:Y:S04]  /*13bf0*/  FADD.FTZ R68, R68, R95 ;  /* 0x0000005f44447221 */ /* 0x000fe80000010000 */
[----:B------:R-:W-:Y:S04]  /*13c00*/  FADD.FTZ R103, R103, R68 ;  /* 0x0000004467677221 */ /* 0x000fe80000010000 */
[----:B------:R-:W-:Y:S10]  /*13c10*/  MUFU.EX2 R79, R79 ;  /* 0x0000004f004f7308 */ /* 0x000ff40000000800 */
[----:B------:R-:W2:Y:S01]  /*13c20*/  MUFU.EX2 R142, R142 ;  /* 0x0000008e008e7308 */ /* 0x000ea20000000800 */
[C---:B-1----:R-:W-:Y:S01]  /*13c30*/  F2FP.BF16.F32.PACK_AB R43, R107.reuse, R72 ;  /* 0x000000486b2b723e */ /* 0x042fe200000010ff */
[----:B------:R-:W-:Y:S04]  /*13c40*/  FADD.FTZ R72, R72, R103 ;  /* 0x0000006748487221 */ /* 0x000fe80000010000 */
[----:B------:R-:W-:Y:S04]  /*13c50*/  FADD.FTZ R107, R107, R72 ;  /* 0x000000486b6b7221 */ /* 0x000fe80000010000 */
[----:B------:R-:W-:Y:S01]  /*13c60*/  MUFU.EX2 R87, R87 ;  /* 0x0000005700577308 */ /* 0x000fe20000000800 */
[C---:B------:R-:W-:Y:S06]  /*13c70*/  HMMA.16816.F32.BF16 R216, R40.reuse, R24, R216 ;  /* 0x0000001828d8723c */ /* 0x040fec00000418d8 */
[C---:B------:R-:W-:Y:S03]  /*13c80*/  HMMA.16816.F32.BF16 R212, R40.reuse, R26, R212 ;  /* 0x0000001a28d4723c */ /* 0x040fe600000418d4 */
[----:B------:R-:W1:Y:S01]  /*13c90*/  MUFU.EX2 R146, R146 ;  /* 0x0000009200927308 */ /* 0x000e620000000800 */
[----:B------:R-:W4:Y:S02]  /*13ca0*/  LDSM.16.MT88.4 R24, [R239+0x5c00] ;  /* 0x005c0000ef18783b */ /* 0x000f240000004200 */
[C---:B------:R-:W-:Y:S07]  /*13cb0*/  HMMA.16816.F32.BF16 R208, R40.reuse, R28, R208 ;  /* 0x0000001c28d0723c */ /* 0x040fee00000418d0 */
[----:B------:R-:W-:Y:S01]  /*13cc0*/  MUFU.EX2 R80, R80 ;  /* 0x0000005000507308 */ /* 0x000fe20000000800 */
[----:B------:R-:W-:Y:S01]  /*13cd0*/  HMMA.16816.F32.BF16 R204, R40, R30, R204 ;  /* 0x0000001e28cc723c */ /* 0x000fe200000418cc */
[----:B------:R-:W4:Y:S08]  /*13ce0*/  LDSM.16.MT88.4 R28, [R234+0x5c00] ;  /* 0x005c0000ea1c783b */ /* 0x000f300000004200 */
[----:B------:R-:W3:Y:S02]  /*13cf0*/  MUFU.EX2 R119, R119 ;  /* 0x0000007700777308 */ /* 0x000ee40000000800 */
[----:B--2---:R-:W-:Y:S01]  /*13d00*/  F2FP.BF16.F32.PACK_AB R40, R142, R79 ;  /* 0x0000004f8e28723e */ /* 0x004fe200000010ff */
[----:B------:R-:W-:Y:S01]  /*13d10*/  FADD.FTZ R79, R79, R144 ;  /* 0x000000904f4f7221 */ /* 0x000fe20000010000 */
[----:B-1----:R-:W-:Y:S03]  /*13d20*/  F2FP.BF16.F32.PACK_AB R42, R146, R87 ;  /* 0x00000057922a723e */ /* 0x002fe600000010ff */
[----:B------:R-:W-:Y:S03]  /*13d30*/  FADD.FTZ R142, R142, R79 ;  /* 0x0000004f8e8e7221 */ /* 0x000fe60000010000 */
[----:B------:R-:W-:Y:S01]  /*13d40*/  MUFU.EX2 R84, R84 ;  /* 0x0000005400547308 */ /* 0x000fe20000000800 */
[----:B------:R-:W-:Y:S04]  /*13d50*/  FADD.FTZ R87, R87, R142 ;  /* 0x0000008e57577221 */ /* 0x000fe80000010000 */
[----:B------:R-:W-:Y:S05]  /*13d60*/  FADD.FTZ R87, R146, R87 ;  /* 0x0000005792577221 */ /* 0x000fea0000010000 */
[----:B------:R-:W1:Y:S01]  /*13d70*/  MUFU.EX2 R139, R139 ;  /* 0x0000008b008b7308 */ /* 0x000e620000000800 */
[C---:B---3--:R-:W-:Y:S01]  /*13d80*/  F2FP.BF16.F32.PACK_AB R41, R119.reuse, R80 ;  /* 0x000000507729723e */ /* 0x048fe200000010ff */
[----:B------:R-:W-:Y:S04]  /*13d90*/  FADD.FTZ R80, R80, R107 ;  /* 0x0000006b50507221 */ /* 0x000fe80000010000 */
[----:B------:R-:W-:Y:S04]  /*13da0*/  FADD.FTZ R119, R119, R80 ;  /* 0x0000005077777221 */ /* 0x000fe80000010000 */
[----:B------:R-:W2:Y:S10]  /*13db0*/  MUFU.EX2 R187, R187 ;  /* 0x000000bb00bb7308 */ /* 0x000eb40000000800 */
[----:B------:R-:W-:Y:S01]  /*13dc0*/  MUFU.EX2 R73, R73 ;  /* 0x0000004900497308 */ /* 0x000fe20000000800 */
[C---:B-1----:R-:W-:Y:S01]  /*13dd0*/  F2FP.BF16.F32.PACK_AB R43, R139.reuse, R84 ;  /* 0x000000548b2b723e */ /* 0x042fe200000010ff */
[----:B------:R-:W-:Y:S04]  /*13de0*/  FADD.FTZ R84, R84, R119 ;  /* 0x0000007754547221 */ /* 0x000fe80000010000 */
[----:B------:R-:W-:Y:S04]  /*13df0*/  FADD.FTZ R139, R139, R84 ;  /* 0x000000548b8b7221 */ /* 0x000fe80000010000 */
[----:B------:R-:W1:Y:S01]  /*13e00*/  MUFU.EX2 R244, R244 ;  /* 0x000000f400f47308 */ /* 0x000e620000000800 */
[C---:B------:R-:W-:Y:S03]  /*13e10*/  HMMA.16816.F32.BF16 R216, R40.reuse, R32, R216 ;  /* 0x0000002028d8723c */ /* 0x040fe600000418d8 */
[C---:B--2---:R-:W-:Y:S01]  /*13e20*/  F2FP.BF16.F32.PACK_AB R47, R187.reuse, R70 ;  /* 0x00000046bb2f723e */ /* 0x044fe200000010ff */
[----:B------:R-:W-:Y:S01]  /*13e30*/  FADD.FTZ R70, R70, R185 ;  /* 0x000000b946467221 */ /* 0x000fe20000010000 */
[----:B------:R-:W-:Y:S01]  /*13e40*/  MOV R185, R129 ;  /* 0x0000008100b97202 */ /* 0x000fe20000000f00 */
[C---:B------:R-:W-:Y:S03]  /*13e50*/  HMMA.16816.F32.BF16 R212, R40.reuse, R34, R212 ;  /* 0x0000002228d4723c */ /* 0x040fe600000418d4 */
[----:B------:R-:W-:Y:S02]  /*13e60*/  MUFU.EX2 R77, R77 ;  /* 0x0000004d004d7308 */ /* 0x000fe40000000800 */
[----:B------:R-:W-:Y:S01]  /*13e70*/  FADD.FTZ R187, R187, R70 ;  /* 0x00000046bbbb7221 */ /* 0x000fe20000010000 */
[C---:B------:R-:W-:Y:S07]  /*13e80*/  HMMA.16816.F32.BF16 R208, R40.reuse, R36, R208 ;  /* 0x0000002428d0723c */ /* 0x040fee00000418d0 */
[----:B------:R-:W2:Y:S01]  /*13e90*/  MUFU.EX2 R246, R246 ;  /* 0x000000f600f67308 */ /* 0x000ea20000000800 */
[----:B------:R-:W-:Y:S09]  /*13ea0*/  HMMA.16816.F32.BF16 R204, R40, R38, R204 ;  /* 0x0000002628cc723c */ /* 0x000ff200000418cc */
[----:B------:R-:W-:Y:S01]  /*13eb0*/  MUFU.EX2 R74, R74 ;  /* 0x0000004a004a7308 */ /* 0x000fe20000000800 */
[C---:B------:R-:W-:Y:S05]  /*13ec0*/  HMMA.16816.F32.BF16 R192, R44.reuse, R32, R192 ;  /* 0x000000202cc0723c */ /* 0x040fea00000418c0 */
[----:B------:R-:W-:Y:S01]  /*13ed0*/  FADD.FTZ R42, R167, R0 ;  /* 0x00000000a72a7221 */ /* 0x000fe20000010000 */
[C---:B------:R-:W-:Y:S03]  /*13ee0*/  HMMA.16816.F32.BF16 R188, R44.reuse, R34, R188 ;  /* 0x000000222cbc723c */ /* 0x040fe600000418bc */
[----:B------:R-:W3:Y:S02]  /*13ef0*/  MUFU.EX2 R243, R243 ;  /* 0x000000f300f37308 */ /* 0x000ee40000000800 */
[----:B------:R-:W-:Y:S01]  /*13f00*/  FADD.FTZ R165, R165, R42 ;  /* 0x0000002aa5a57221 */ /* 0x000fe20000010000 */
[C---:B------:R-:W-:Y:S07]  /*13f10*/  HMMA.16816.F32.BF16 R200, R44.reuse, R36, R200 ;  /* 0x000000242cc8723c */ /* 0x040fee00000418c8 */
[----:B------:R-:W-:Y:S01]  /*13f20*/  MUFU.EX2 R78, R78 ;  /* 0x0000004e004e7308 */ /* 0x000fe20000000800 */
[----:B------:R-:W-:Y:S01]  /*13f30*/  FADD.FTZ R165, R134, R165 ;  /* 0x000000a586a57221 */ /* 0x000fe20000010000 */
[----:B------:R-:W-:Y:S08]  /*13f40*/  HMMA.16816.F32.BF16 R196, R44, R38, R196 ;  /* 0x000000262cc4723c */ /* 0x000ff000000418c4 */
[----:B------:R-:W5:Y:S03]  /*13f50*/  MUFU.EX2 R245, R245 ;  /* 0x000000f500f57308 */ /* 0x000f660000000800 */
[----:B------:R-:W-:Y:S01]  /*13f60*/  FADD.FTZ R164, R164, R165 ;  /* 0x000000a5a4a47221 */ /* 0x000fe20000010000 */
[----:B-1----:R-:W-:Y:S01]  /*13f70*/  F2FP.BF16.F32.PACK_AB R44, R244, R73 ;  /* 0x00000049f42c723e */ /* 0x002fe200000010ff */
[----:B------:R-:W-:Y:S02]  /*13f80*/  FFMA.FTZ R40, R116, UR4, -R7 ;  /* 0x0000000474287c23 */ /* 0x000fe40008010807 */
[----:B------:R-:W-:Y:S01]  /*13f90*/  FADD.FTZ R135, R135, R164 ;  /* 0x000000a487877221 */ /* 0x000fe20000010000 */
[----:B--2---:R-:W-:Y:S02]  /*13fa0*/  F2FP.BF16.F32.PACK_AB R46, R246, R77 ;  /* 0x0000004df62e723e */ /* 0x004fe400000010ff */
[----:B------:R1:W-:Y:S01]  /*13fb0*/  MUFU.EX2 R123, R6 ;  /* 0x00000006007b7308 */ /* 0x0003e20000000800 */
[----:B---3--:R-:W-:Y:S01]  /*13fc0*/  F2FP.BF16.F32.PACK_AB R45, R243, R74 ;  /* 0x0000004af32d723e */ /* 0x008fe200000010ff */
[----:B------:R-:W-:Y:S01]  /*13fd0*/  FADD.FTZ R166, R166, R135 ;  /* 0x00000087a6a67221 */ /* 0x000fe20000010000 */
[----:B------:R-:W-:Y:S01]  /*13fe0*/  FFMA.FTZ R41, R120, UR4, -R7 ;  /* 0x0000000478297c23 */ /* 0x000fe20008010807 */
[----:B------:R-:W-:Y:S01]  /*13ff0*/  FADD.FTZ R74, R74, R187 ;  /* 0x000000bb4a4a7221 */ /* 0x000fe20000010000 */
[----:B------:R-:W-:Y:S01]  /*14000*/  MOV R187, R130 ;  /* 0x0000008200bb7202 */ /* 0x000fe20000000f00 */
[----:B------:R-:W-:Y:S04]  /*14010*/  FADD.FTZ R169, R169, R166 ;  /* 0x000000a6a9a97221 */ /* 0x000fe80000010000 */
[----:B------:R-:W-:Y:S01]  /*14020*/  MUFU.EX2 R60, R60 ;  /* 0x0000003c003c7308 */ /* 0x000fe20000000800 */
[----:B-----5:R-:W-:Y:S01]  /*14030*/  F2FP.BF16.F32.PACK_AB R47, R245, R78 ;  /* 0x0000004ef52f723e */ /* 0x020fe200000010ff */
[----:B------:R-:W-:Y:S01]  /*14040*/  FADD.FTZ R168, R168, R169 ;  /* 0x000000a9a8a87221 */ /* 0x000fe20000010000 */
[----:B------:R-:W-:Y:S03]  /*14050*/  FADD.FTZ R243, R243, R74 ;  /* 0x0000004af3f37221 */ /* 0x000fe60000010000 */
[----:B------:R-:W-:Y:S01]  /*14060*/  FADD.FTZ R171, R171, R168 ;  /* 0x000000a8abab7221 */ /* 0x000fe20000010000 */
[----:B------:R-:W-:Y:S03]  /*14070*/  FADD.FTZ R78, R78, R243 ;  /* 0x000000f34e4e7221 */ /* 0x000fe60000010000 */
[----:B------:R-:W2:Y:S01]  /*14080*/  MUFU.EX2 R99, R99 ;  /* 0x0000006300637308 */ /* 0x000ea20000000800 */
[C---:B------:R-:W-:Y:S03]  /*14090*/  HMMA.16816.F32.BF16 R192, R44.reuse, R16, R192 ;  /* 0x000000102cc0723c */ /* 0x040fe600000418c0 */
[----:B------:R-:W-:Y:S01]  /*140a0*/  FADD.FTZ R170, R170, R171 ;  /* 0x000000abaaaa7221 */ /* 0x000fe20000010000 */
[----:B-1----:R-:W-:Y:S01]  /*140b0*/  FFMA.FTZ R6, R108, UR4, -R7 ;  /* 0x000000046c067c23 */ /* 0x002fe20008010807 */
[----:B------:R-:W-:Y:S01]  /*140c0*/  FADD.FTZ R245, R245, R78 ;  /* 0x0000004ef5f57221 */ /* 0x000fe20000010000 */
[C---:B------:R-:W-:Y:S03]  /*140d0*/  HMMA.16816.F32.BF16 R188, R44.reuse, R18, R188 ;  /* 0x000000122cbc723c */ /* 0x040fe600000418bc */
[----:B------:R-:W-:Y:S02]  /*140e0*/  MUFU.EX2 R64, R64 ;  /* 0x0000004000407308 */ /* 0x000fe40000000800 */
[----:B------:R-:W-:Y:S01]  /*140f0*/  FADD.FTZ R170, R173, R170 ;  /* 0x000000aaadaa7221 */ /* 0x000fe20000010000 */
[C---:B------:R-:W-:Y:S07]  /*14100*/  HMMA.16816.F32.BF16 R200, R44.reuse, R20, R200 ;  /* 0x000000142cc8723c */ /* 0x040fee00000418c8 */
[----:B------:R-:W1:Y:S01]  /*14110*/  MUFU.EX2 R111, R111 ;  /* 0x0000006f006f7308 */ /* 0x000e620000000800 */
[----:B------:R-:W-:Y:S01]  /*14120*/  FADD.FTZ R49, R49, R170 ;  /* 0x000000aa31317221 */ /* 0x000fe20000010000 */
[----:B------:R-:W-:Y:S08]  /*14130*/  HMMA.16816.F32.BF16 R196, R44, R22, R196 ;  /* 0x000000162cc4723c */ /* 0x000ff000000418c4 */
[----:B------:R-:W-:Y:S03]  /*14140*/  MUFU.EX2 R6, R6 ;  /* 0x0000000600067308 */ /* 0x000fe60000000800 */
[----:B------:R-:W-:Y:S01]  /*14150*/  FADD.FTZ R172, R172, R49 ;  /* 0x00000031acac7221 */ /* 0x000fe20000010000 */
[--C-:B------:R-:W-:Y:S01]  /*14160*/  FFMA.FTZ R44, R100, UR4, -R7.reuse ;  /* 0x00000004642c7c23 */ /* 0x100fe20008010807 */
[--C-:B------:R-:W-:Y:S01]  /*14170*/  FFMA.FTZ R45, R104, UR4, -R7.reuse ;  /* 0x00000004682d7c23 */ /* 0x100fe20008010807 */
[--C-:B------:R-:W-:Y:S01]  /*14180*/  FFMA.FTZ R47, R112, UR4, -R7.reuse ;  /* 0x00000004702f7c23 */ /* 0x100fe20008010807 */
[----:B------:R-:W-:Y:S03]  /*14190*/  FADD.FTZ R53, R53, R172 ;  /* 0x000000ac35357221 */ /* 0x000fe60000010000 */
[----:B------:R-:W-:Y:S01]  /*141a0*/  MUFU.EX2 R44, R44 ;  /* 0x0000002c002c7308 */ /* 0x000fe20000000800 */
[----:B--2---:R-:W-:Y:S01]  /*141b0*/  F2FP.BF16.F32.PACK_AB R36, R99, R60 ;  /* 0x0000003c6324723e */ /* 0x004fe200000010ff */
[----:B------:R-:W-:Y:S01]  /*141c0*/  FFMA.FTZ R7, R128, UR4, -R7 ;  /* 0x0000000480077c23 */ /* 0x000fe20008010807 */
[----:B------:R-:W-:Y:S01]  /*141d0*/  FADD.FTZ R174, R174, R53 ;  /* 0x00000035aeae7221 */ /* 0x000fe20000010000 */
[----:B-1----:R-:W-:Y:S01]  /*141e0*/  F2FP.BF16.F32.PACK_AB R38, R111, R64 ;  /* 0x000000406f26723e */ /* 0x002fe200000010ff */
[----:B------:R-:W-:Y:S02]  /*141f0*/  FADD.FTZ R60, R60, R87 ;  /* 0x000000573c3c7221 */ /* 0x000fe40000010000 */
[----:B------:R-:W-:Y:S03]  /*14200*/  FADD.FTZ R57, R57, R174 ;  /* 0x000000ae39397221 */ /* 0x000fe60000010000 */
[----:B------:R-:W1:Y:S01]  /*14210*/  MUFU.EX2 R45, R45 ;  /* 0x0000002d002d7308 */ /* 0x000e620000000800 */
[----:B------:R-:W-:Y:S01]  /*14220*/  FADD.FTZ R99, R99, R60 ;  /* 0x0000003c63637221 */ /* 0x000fe20000010000 */
[----:B------:R-:W-:Y:S03]  /*14230*/  FADD.FTZ R176, R176, R57 ;  /* 0x00000039b0b07221 */ /* 0x000fe60000010000 */
[----:B------:R-:W-:Y:S01]  /*14240*/  FADD.FTZ R64, R64, R99 ;  /* 0x0000006340407221 */ /* 0x000fe20000010000 */
[----:B------:R-:W-:Y:S04]  /*14250*/  FADD.FTZ R61, R61, R176 ;  /* 0x000000b03d3d7221 */ /* 0x000fe80000010000 */
[----:B------:R-:W2:Y:S01]  /*14260*/  MUFU.EX2 R47, R47 ;  /* 0x0000002f002f7308 */ /* 0x000ea20000000800 */
[----:B------:R-:W-:Y:S01]  /*14270*/  FADD.FTZ R111, R111, R64 ;  /* 0x000000406f6f7221 */ /* 0x000fe20000010000 */
[----:B------:R-:W-:Y:S04]  /*14280*/  FADD.FTZ R178, R178, R61 ;  /* 0x0000003db2b27221 */ /* 0x000fe80000010000 */
[----:B------:R-:W-:Y:S04]  /*14290*/  FADD.FTZ R65, R65, R178 ;  /* 0x000000b241417221 */ /* 0x000fe80000010000 */
[----:B------:R-:W-:Y:S01]  /*142a0*/  MUFU.EX2 R81, R81 ;  /* 0x0000005100517308 */ /* 0x000fe20000000800 */
[C---:B-1----:R-:W-:Y:S01]  /*142b0*/  F2FP.BF16.F32.PACK_AB R37, R45.reuse, R44 ;  /* 0x0000002c2d25723e */ /* 0x042fe200000010ff */
[----:B------:R-:W-:Y:S01]  /*142c0*/  FADD.FTZ R44, R44, R139 ;  /* 0x0000008b2c2c7221 */ /* 0x000fe20000010000 */
[----:B------:R-:W-:Y:S03]  /*142d0*/  FADD.FTZ R238, R238, R65 ;  /* 0x00000041eeee7221 */ /* 0x000fe60000010000 */
[----:B------:R-:W-:Y:S01]  /*142e0*/  FADD.FTZ R45, R45, R44 ;  /* 0x0000002c2d2d7221 */ /* 0x000fe20000010000 */
[----:B------:R-:W-:Y:S03]  /*142f0*/  FADD.FTZ R69, R69, R238 ;  /* 0x000000ee45457221 */ /* 0x000fe60000010000 */
[----:B------:R-:W1:Y:S01]  /*14300*/  MUFU.EX2 R248, R248 ;  /* 0x000000f800f87308 */ /* 0x000e620000000800 */
[C---:B--2---:R-:W-:Y:S01]  /*14310*/  F2FP.BF16.F32.PACK_AB R39, R47.reuse, R6 ;  /* 0x000000062f27723e */ /* 0x044fe200000010ff */
[----:B------:R-:W-:Y:S01]  /*14320*/  FADD.FTZ R6, R6, R45 ;  /* 0x0000002d06067221 */ /* 0x000fe20000010000 */
[----:B------:R-:W-:Y:S03]  /*14330*/  FADD.FTZ R242, R242, R69 ;  /* 0x00000045f2f27221 */ /* 0x000fe60000010000 */
[----:B------:R-:W-:Y:S01]  /*14340*/  FADD.FTZ R47, R47, R6 ;  /* 0x000000062f2f7221 */ /* 0x000fe20000010000 */
[----:B------:R-:W-:Y:S03]  /*14350*/  FADD.FTZ R73, R73, R242 ;  /* 0x000000f249497221 */ /* 0x000fe60000010000 */
[----:B------:R-:W-:Y:S01]  /*14360*/  MUFU.EX2 R85, R85 ;  /* 0x0000005500557308 */ /* 0x000fe20000000800 */
[C---:B------:R-:W-:Y:S05]  /*14370*/  HMMA.16816.F32.BF16 R216, R36.reuse, R16, R216 ;  /* 0x0000001024d8723c */ /* 0x040fea00000418d8 */
[----:B------:R-:W-:Y:S01]  /*14380*/  FADD.FTZ R244, R244, R73 ;  /* 0x00000049f4f47221 */ /* 0x000fe20000010000 */
[C---:B------:R-:W-:Y:S03]  /*14390*/  HMMA.16816.F32.BF16 R212, R36.reuse, R18, R212 ;  /* 0x0000001224d4723c */ /* 0x040fe600000418d4 */
[----:B------:R-:W2:Y:S02]  /*143a0*/  MUFU.EX2 R132, R132 ;  /* 0x0000008400847308 */ /* 0x000ea40000000800 */
[----:B-1----:R-:W-:Y:S01]  /*143b0*/  F2FP.BF16.F32.PACK_AB R32, R248, R81 ;  /* 0x00000051f820723e */ /* 0x002fe200000010ff */
[C---:B------:R-:W-:Y:S07]  /*143c0*/  HMMA.16816.F32.BF16 R208, R36.reuse, R20, R208 ;  /* 0x0000001424d0723c */ /* 0x040fee00000418d0 */
[----:B------:R-:W-:Y:S01]  /*143d0*/  MUFU.EX2 R82, R82 ;  /* 0x0000005200527308 */ /* 0x000fe20000000800 */
[----:B------:R-:W-:Y:S01]  /*143e0*/  FADD.FTZ R77, R77, R244 ;  /* 0x000000f44d4d7221 */ /* 0x000fe20000010000 */
[----:B------:R-:W-:Y:S08]  /*143f0*/  HMMA.16816.F32.BF16 R204, R36, R22, R204 ;  /* 0x0000001624cc723c */ /* 0x000ff000000418cc */
[----:B------:R-:W1:Y:S03]  /*14400*/  MUFU.EX2 R247, R247 ;  /* 0x000000f700f77308 */ /* 0x000e660000000800 */
[----:B--2---:R-:W-:Y:S01]  /*14410*/  F2FP.BF16.F32.PACK_AB R34, R132, R85 ;  /* 0x000000558422723e */ /* 0x004fe200000010ff */
[----:B------:R-:W-:Y:S04]  /*14420*/  FADD.FTZ R246, R246, R77 ;  /* 0x0000004df6f67221 */ /* 0x000fe80000010000 */
[----:B------:R-:W-:Y:S02]  /*14430*/  FADD.FTZ R81, R81, R246 ;  /* 0x000000f651517221 */ /* 0x000fe40000010000 */
[----:B------:R-:W-:Y:S02]  /*14440*/  MUFU.EX2 R86, R86 ;  /* 0x0000005600567308 */ /* 0x000fe40000000800 */
[----:B------:R-:W-:Y:S04]  /*14450*/  FADD.FTZ R248, R248, R81 ;  /* 0x00000051f8f87221 */ /* 0x000fe80000010000 */
[----:B------:R-:W-:Y:S04]  /*14460*/  FADD.FTZ R85, R85, R248 ;  /* 0x000000f855557221 */ /* 0x000fe80000010000 */
[----:B------:R-:W2:Y:S01]  /*14470*/  MUFU.EX2 R13, R13 ;  /* 0x0000000d000d7308 */ /* 0x000ea20000000800 */
[C---:B-1----:R-:W-:Y:S01]  /*14480*/  F2FP.BF16.F32.PACK_AB R33, R247.reuse, R82 ;  /* 0x00000052f721723e */ /* 0x042fe200000010ff */
[----:B------:R-:W-:Y:S01]  /*14490*/  FADD.FTZ R82, R82, R245 ;  /* 0x000000f552527221 */ /* 0x000fe20000010000 */
[----:B------:R-:W-:Y:S03]  /*144a0*/  FADD.FTZ R179, R132, R85 ;  /* 0x0000005584b37221 */ /* 0x000fe60000010000 */
[----:B------:R-:W-:Y:S04]  /*144b0*/  FADD.FTZ R247, R247, R82 ;  /* 0x00000052f7f77221 */ /* 0x000fe80000010000 */
[----:B------:R-:W-:Y:S10]  /*144c0*/  MUFU.EX2 R76, R76 ;  /* 0x0000004c004c7308 */ /* 0x000ff40000000800 */
[----:B------:R-:W1:Y:S01]  /*144d0*/  MUFU.EX2 R115, R115 ;  /* 0x0000007300737308 */ /* 0x000e620000000800 */
[C---:B--2---:R-:W-:Y:S01]  /*144e0*/  F2FP.BF16.F32.PACK_AB R35, R13.reuse, R86 ;  /* 0x000000560d23723e */ /* 0x044fe200000010ff */
[----:B------:R-:W-:Y:S04]  /*144f0*/  FADD.FTZ R86, R86, R247 ;  /* 0x000000f756567221 */ /* 0x000fe80000010000 */
[----:B------:R-:W-:Y:S02]  /*14500*/  FADD.FTZ R181, R13, R86 ;  /* 0x000000560db57221 */ /* 0x000fe40000010000 */
[C---:B----4-:R-:W-:Y:S02]  /*14510*/  HMMA.16816.F32.BF16 R192, R32.reuse, R24, R192 ;  /* 0x0000001820c0723c */ /* 0x050fe400000418c0 */
[----:B------:R-:W2:Y:S04]  /*14520*/  MUFU.EX2 R88, R88 ;  /* 0x0000005800587308 */ /* 0x000ea80000000800 */
[C---:B------:R-:W-:Y:S06]  /*14530*/  HMMA.16816.F32.BF16 R188, R32.reuse, R26, R188 ;  /* 0x0000001a20bc723c */ /* 0x040fec00000418bc */
[----:B------:R-:W-:Y:S01]  /*14540*/  MUFU.EX2 R40, R40 ;  /* 0x0000002800287308 */ /* 0x000fe20000000800 */
[----:B-1----:R-:W-:Y:S01]  /*14550*/  F2FP.BF16.F32.PACK_AB R16, R115, R76 ;  /* 0x0000004c7310723e */ /* 0x002fe200000010ff */
[C---:B------:R-:W-:Y:S08]  /*14560*/  HMMA.16816.F32.BF16 R200, R32.reuse, R28, R200 ;  /* 0x0000001c20c8723c */ /* 0x040ff000000418c8 */
[----:B------:R-:W1:Y:S01]  /*14570*/  MUFU.EX2 R41, R41 ;  /* 0x0000002900297308 */ /* 0x000e620000000800 */
[----:B------:R-:W-:Y:S03]  /*14580*/  HMMA.16816.F32.BF16 R196, R32, R30, R196 ;  /* 0x0000001e20c4723c */ /* 0x000fe600000418c4 */
[----:B--2---:R-:W-:Y:S01]  /*14590*/  F2FP.BF16.F32.PACK_AB R18, R123, R88 ;  /* 0x000000587b12723e */ /* 0x004fe200000010ff */
[----:B------:R-:W-:Y:S05]  /*145a0*/  FADD.FTZ R76, R76, R111 ;  /* 0x0000006f4c4c7221 */ /* 0x000fea0000010000 */
[----:B------:R-:W-:Y:S02]  /*145b0*/  MUFU.EX2 R0, R124 ;  /* 0x0000007c00007308 */ /* 0x000fe40000000800 */
[----:B------:R-:W-:Y:S08]  /*145c0*/  FADD.FTZ R115, R115, R76 ;  /* 0x0000004c73737221 */ /* 0x000ff00000010000 */
[----:B------:R-:W2:Y:S01]  /*145d0*/  MUFU.EX2 R7, R7 ;  /* 0x0000000700077308 */ /* 0x000ea20000000800 */
[C---:B-1----:R-:W-:Y:S01]  /*145e0*/  F2FP.BF16.F32.PACK_AB R17, R41.reuse, R40 ;  /* 0x000000282911723e */ /* 0x042fe200000010ff */
[----:B------:R-:W-:Y:S01]  /*145f0*/  FADD.FTZ R40, R40, R47 ;  /* 0x0000002f28287221 */ /* 0x000fe20000010000 */
[----:B------:R-:W-:Y:S03]  /*14600*/  FADD.FTZ R88, R88, R115 ;  /* 0x0000007358587221 */ /* 0x000fe60000010000 */
[----:B------:R-:W-:Y:S01]  /*14610*/  FADD.FTZ R41, R41, R40 ;  /* 0x0000002829297221 */ /* 0x000fe20000010000 */
[----:B------:R-:W-:Y:S01]  /*14620*/  FADD.FTZ R180, R123, R88 ;  /* 0x000000587bb47221 */ /* 0x000fe20000010000 */
[C---:B--2---:R-:W-:Y:S02]  /*14630*/  F2FP.BF16.F32.PACK_AB R19, R7.reuse, R0 ;  /* 0x000000000713723e */ /* 0x044fe400000010ff */
[----:B------:R-:W-:Y:S04]  /*14640*/  FADD.FTZ R0, R0, R41 ;  /* 0x0000002900007221 */ /* 0x000fe80000010000 */
[----:B------:R-:W-:Y:S01]  /*14650*/  FADD.FTZ R183, R7, R0 ;  /* 0x0000000007b77221 */ /* 0x000fe20000010000 */
[C---:B------:R-:W-:Y:S06]  /*14660*/  HMMA.16816.F32.BF16 R216, R16.reuse, R24, R216 ;  /* 0x0000001810d8723c */ /* 0x040fec00000418d8 */
[C---:B------:R-:W-:Y:S06]  /*14670*/  HMMA.16816.F32.BF16 R212, R16.reuse, R26, R212 ;  /* 0x0000001a10d4723c */ /* 0x040fec00000418d4 */
[C---:B------:R-:W-:Y:S06]  /*14680*/  HMMA.16816.F32.BF16 R208, R16.reuse, R28, R208 ;  /* 0x0000001c10d0723c */ /* 0x040fec00000418d0 */
[----:B------:R-:W-:Y:S01]  /*14690*/  HMMA.16816.F32.BF16 R204, R16, R30, R204 ;  /* 0x0000001e10cc723c */ /* 0x000fe200000418cc */
[----:B------:R-:W-:Y:S11]  /*146a0*/  @!UPT UIADD3 URZ, URZ, URZ, URZ ;  /* 0x0000003f3f3ff290 */ /* 0x000ff6000fffe03f */
[----:B------:R-:W-:Y:S01]  /*146b0*/  @!UPT UIADD3 URZ, URZ, URZ, URZ ;  /* 0x0000003f3f3ff290 */ /* 0x000fe2000fffe03f */
[----:B------:R-:W-:Y:S11]  /*146c0*/  @P2 BRA `(.L_x_687) ;  /* 0xffffffac00682947 */ /* 0x000ff6000383ffff */
.L_x_686:
        /* <DEDUP_REMOVED lines=19> */
[----:B-----5:R-:W-:Y:S02]  /*14800*/  FADD.FTZ R183, R4, R183 ;  /* 0x000000b704b77221 */ /* 0x020fe40000010000 */
[----:B------:R-:W2:Y:S01]  /*14810*/  SHFL.BFLY PT, R8, R13, 0x1, 0x1f ;  /* 0x0c201f000d087f89 */ /* 0x000ea200000e0000 */
[----:B------:R-:W-:Y:S01]  /*14820*/  LEA.HI R4, R11, R0, RZ, 0x5 ;  /* 0x000000000b047211 */ /* 0x000fe200078f28ff */
[----:B------:R-:W-:Y:S01]  /*14830*/  FADD.FTZ R7, R7, R180 ;  /* 0x000000b407077221 */ /* 0x000fe20000010000 */
[----:B------:R-:W-:Y:S02]  /*14840*/  SHF.R.S32.HI R3, RZ, 0x2, R2 ;  /* 0x00000002ff037819 */ /* 0x000fe40000011402 */
[----:B------:R-:W-:Y:S02]  /*14850*/  SHF.R.S32.HI R12, RZ, 0x5, R4 ;  /* 0x00000005ff0c7819 */ /* 0x000fe40000011404 */
[----:B------:R-:W-:Y:S01]  /*14860*/  SHF.R.S32.HI R6, RZ, 0x1f, R3 ;  /* 0x0000001fff067819 */ /* 0x000fe20000011403 */
[----:B------:R3:W4:Y:S03]  /*14870*/  SHFL.BFLY PT, R14, R7, 0x1, 0x1f ;  /* 0x0c201f00070e7f89 */ /* 0x00072600000e0000 */
[----:B------:R-:W-:-:S04]  /*14880*/  LEA.HI R6, R6, R3, RZ, 0x3 ;  /* 0x0000000306067211 */ /* 0x000fc800078f18ff */
[----:B------:R-:W-:-:S05]  /*14890*/  LOP3.LUT R6, R6, 0xfffffff8, RZ, 0xc0, !PT ;  /* 0xfffffff806067812 */ /* 0x000fca00078ec0ff */
[----:B------:R-:W-:Y:S02]  /*148a0*/  IMAD.IADD R6, R3, 0x1, -R6 ;  /* 0x0000000103067824 */ /* 0x000fe400078e0a06 */
[----:B-1----:R-:W-:Y:S01]  /*148b0*/  FADD.FTZ R10, R15, R10 ;  /* 0x0000000a0f0a7221 */ /* 0x002fe20000010000 */
[----:B------:R-:W-:Y:S01]  /*148c0*/  LOP3.LUT R15, R2, 0xfffffffc, RZ, 0xc0, !PT ;  /* 0xfffffffc020f7812 */ /* 0x000fe200078ec0ff */
[----:B--2---:R-:W-:Y:S01]  /*148d0*/  FADD.FTZ R8, R13, R8 ;  /* 0x000000080d087221 */ /* 0x004fe20000010000 */
[----:B------:R-:W-:-:S03]  /*148e0*/  LEA.HI R17, R6, R6, RZ, 0x1 ;  /* 0x0000000606117211 */ /* 0x000fc600078f08ff */
[----:B------:R-:W-:Y:S01]  /*148f0*/  IMAD.IADD R15, R0, 0x1, -R15 ;  /* 0x00000001000f7824 */ /* 0x000fe200078e0a0f */
[----:B------:R-:W-:Y:S02]  /*14900*/  SHF.R.S32.HI R11, RZ, 0x1, R17 ;  /* 0x00000001ff0b7819 */ /* 0x000fe40000011411 */
[----:B------:R-:W-:Y:S01]  /*14910*/  LOP3.LUT R17, R17, 0x3fffffe, RZ, 0xc0, !PT ;  /* 0x03fffffe11117812 */ /* 0x000fe200078ec0ff */
[----:B------:R-:W-:Y:S02]  /*14920*/  IMAD R12, R12, 0x100, R15 ;  /* 0x000001000c0c7824 */ /* 0x000fe400078e020f */
[----:B------:R-:W-:Y:S02]  /*14930*/  IMAD.SHL.U32 R13, R11, 0x40, RZ ;  /* 0x000000400b0d7824 */ /* 0x000fe400078e00ff */
[----:B------:R-:W-:Y:S02]  /*14940*/  IMAD.IADD R17, R6, 0x1, -R17 ;  /* 0x0000000106117824 */ /* 0x000fe400078e0a11 */
[----:B------:R3:W1:Y:S01]  /*14950*/  SHFL.BFLY PT, R6, R183, 0x1, 0x1f ;  /* 0x0c201f00b7067f89 */ /* 0x00066200000e0000 */
[----:B------:R-:W-:Y:S01]  /*14960*/  LOP3.LUT R13, R13, 0xc0, RZ, 0xc0, !PT ;  /* 0x000000c00d0d7812 */ /* 0x000fe200078ec0ff */
[----:B------:R-:W-:-:S03]  /*14970*/  IMAD R12, R17, 0x10, R12 ;  /* 0x00000010110c7824 */ /* 0x000fc600078e020c */
[----:B------:R-:W-:-:S05]  /*14980*/  LEA.HI R13, R13, R13, RZ, 0x1d ;  /* 0x0000000d0d0d7211 */ /* 0x000fca00078fe8ff */
[----:B------:R-:W-:Y:S01]  /*14990*/  IMAD.U32 R13, R12, 0x2, R13 ;  /* 0x000000020c0d7824 */ /* 0x000fe200078e000d */
[----:B------:R-:W-:-:S04]  /*149a0*/  LOP3.LUT R12, R11, 0x1, RZ, 0xc0, !PT ;  /* 0x000000010b0c7812 */ /* 0x000fc800078ec0ff */
[----:B------:R-:W-:Y:S01]  /*149b0*/  LEA R13, R13, UR7, 0x1 ;  /* 0x000000070d0d7c11 */ /* 0x000fe2000f8e08ff */
[----:B----4-:R-:W-:Y:S06]  /*149c0*/  @P0 BRA `(.L_x_690) ;  /* 0x0000000000200947 */ /* 0x010fec0003800000 */
[----:B------:R-:W2:Y:S01]  /*149d0*/  S2UR UR7, SR_CTAID.Y ;  /* 0x00000000000779c3 */ /* 0x000ea20000002600 */
[----:B------:R-:W-:Y:S01]  /*149e0*/  ULDC.64 UR4, c[0x0][0x290] ;  /* 0x0000a40000047ab9 */ /* 0x000fe20000000a00 */
[----:B--2---:R-:W-:Y:S02]  /*149f0*/  USHF.R.S32.HI UR6, URZ, 0x1f, UR7 ;  /* 0x0000001f3f067899 */ /* 0x004fe40008011407 */
[----:B------:R-:W-:Y:S02]  /*14a00*/  UIMAD.WIDE.U32 UR8, UR7, UR4, URZ ;  /* 0x00000004070872a5 */ /* 0x000fe4000f8e003f */
[----:B------:R-:W-:-:S04]  /*14a10*/  UIMAD UR6, UR6, UR4, URZ ;  /* 0x00000004060672a4 */ /* 0x000fc8000f8e023f */
[----:B------:R-:W-:Y:S01]  /*14a20*/  UIMAD UR6, UR7, UR5, UR6 ;  /* 0x00000005070672a4 */ /* 0x000fe2000f8e0206 */
[----:B------:R-:W-:-:S03]  /*14a30*/  UMOV UR4, UR8 ;  /* 0x0000000800047c82 */ /* 0x000fc60008000000 */
[----:B------:R-:W-:-:S12]  /*14a40*/  UIADD3 UR6, UR9, UR6, URZ ;  /* 0x0000000609067290 */ /* 0x000fd8000fffe03f */
.L_x_690:
[----:B------:R-:W-:Y:S01]  /*14a50*/  ULDC.U8 UR5, c[0x0][0x3d8] ;  /* 0x0000f60000057ab9 */ /* 0x000fe20000000000 */
[----:B------:R-:W-:Y:S01]  /*14a60*/  ULDC.U8 UR8, c[0x0][0x3d9] ;  /* 0x0000f64000087ab9 */ /* 0x000fe20000000000 */
[----:B------:R-:W-:Y:S01]  /*14a70*/  ISETP.NE.AND P2, PT, RZ, UR5, PT ;  /* 0x00000005ff007c0c */ /* 0x000fe2000bf45270 */
[----:B---3--:R-:W-:Y:S01]  /*14a80*/  FADD.FTZ R7, R7, R14 ;  /* 0x0000000e07077221 */ /* 0x008fe20000010000 */
        /* <DEDUP_REMOVED lines=10> */
[----:B------:R-:W2:Y:S01]  /*14b30*/  S2UR UR5, SR_CTAID.Y ;  /* 0x00000000000579c3 */ /* 0x000ea20000002600 */
[----:B------:R-:W-:Y:S01]  /*14b40*/  ULDC UR7, c[0x0][0x2c4] ;  /* 0x0000b10000077ab9 */ /* 0x000fe20000000800 */
[----:B------:R-:W-:Y:S01]  /*14b50*/  PLOP3.LUT P6, PT, PT, PT, PT, 0x80, 0x0 ;  /* 0x000000000000781c */ /* 0x000fe20003fcf070 */
[----:B--2---:R-:W-:-:S04]  /*14b60*/  UIMAD UR5, UR5, UR7, URZ ;  /* 0x00000007050572a4 */ /* 0x004fc8000f8e023f */
[----:B------:R-:W-:-:S04]  /*14b70*/  USEL UR17, UR5, UR17, !UP0 ;  /* 0x0000001105117287 */ /* 0x000fc8000c000000 */
[----:B------:R-:W-:Y:S02]  /*14b80*/  USHF.R.S32.HI UR5, URZ, 0x1f, UR17 ;  /* 0x0000001f3f057899 */ /* 0x000fe40008011411 */
[----:B------:R-:W-:-:S04]  /*14b90*/  IMAD.U32 R18, RZ, RZ, UR17 ;  /* 0x00000011ff127e24 */ /* 0x000fc8000f8e00ff */
[----:B------:R-:W-:-:S07]  /*14ba0*/  MOV R19, UR5 ;  /* 0x0000000500137c02 */ /* 0x000fce0008000f00 */
.L_x_691:
[----:B------:R-:W-:Y:S01]  /*14bb0*/  ISETP.NE.AND P1, PT, RZ, UR8, PT ;  /* 0x00000008ff007c0c */ /* 0x000fe2000bf25270 */
[----:B-1----:R-:W-:Y:S01]  /*14bc0*/  FADD.FTZ R6, R183, R6 ;  /* 0x00000006b7067221 */ /* 0x002fe20000010000 */
        /* <DEDUP_REMOVED lines=9> */
[----:B------:R-:W-:Y:S01]  /*14c60*/  @P5 MUFU.LG2 R10, R10 ;  /* 0x0000000a000a5308 */ /* 0x000fe20000000c00 */
[----:B------:R-:W-:-:S02]  /*14c70*/  MOV R17, 0x3f800000 ;  /* 0x3f80000000117802 */ /* 0x000fc40000000f00 */
[----:B------:R-:W-:Y:S01]  /*14c80*/  @!P1 PLOP3.LUT P0, PT, P2, PT, PT, 0x80, 0x0 ;  /* 0x000000000000981c */ /* 0x000fe2000170f070 */
[----:B------:R-:W4:Y:S01]  /*14c90*/  @!P1 LDC R21, c[0x0][0x270] ;  /* 0x00009c00ff159b82 */ /* 0x000f220000000800 */
[----:B------:R-:W-:Y:S02]  /*14ca0*/  FSETP.NE.FTZ.AND P2, PT, R6, RZ, PT ;  /* 0x000000ff0600720b */ /* 0x000fe40003f55000 */
[----:B------:R-:W-:Y:S01]  /*14cb0*/  MOV R14, 0x3f800000 ;  /* 0x3f800000000e7802 */ /* 0x000fe20000000f00 */
[----:B------:R-:W5:Y:S01]  /*14cc0*/  @P4 MUFU.RCP R17, R8 ;  /* 0x0000000800114308 */ /* 0x000f620000001000 */
        /* <DEDUP_REMOVED lines=11> */
[----:B------:R-:W3:Y:S01]  /*14d80*/  @P4 LDC R22, c[0x0][0x2e8] ;  /* 0x0000ba00ff164b82 */ /* 0x000ee20000000800 */
[----:B------:R-:W-:-:S02]  /*14d90*/  F2FP.BF16.F32.PACK_AB R188, R189, R188 ;  /* 0x000000bcbdbc723e */ /* 0x000fc400000010ff */
[----:B------:R-:W-:Y:S01]  /*14da0*/  F2FP.BF16.F32.PACK_AB R200, R201, R200 ;  /* 0x000000c8c9c8723e */ /* 0x000fe200000010ff */
[----:B------:R-:W2:Y:S01]  /*14db0*/  @P2 MUFU.RCP R15, R6 ;  /* 0x00000006000f2308 */ /* 0x000ea20000001000 */
[C---:B-----5:R-:W-:Y:S01]  /*14dc0*/  FMUL.FTZ R194, R17.reuse, R194 ;  /* 0x000000c211c27220 */ /* 0x060fe20000410000 */
        /* <DEDUP_REMOVED lines=24> */
[----:B------:R-:W1:Y:S01]  /*14f50*/  @!P1 LDC R14, c[0x0][0x2c4] ;  /* 0x0000b100ff0e9b82 */ /* 0x000e620000000800 */
[----:B------:R-:W-:Y:S01]  /*14f60*/  F2FP.BF16.F32.PACK_AB R190, R191, R190 ;  /* 0x000000bebfbe723e */ /* 0x000fe200000010ff */
[----:B------:R-:W-:Y:S01]  /*14f70*/  STS [R13], R192 ;  /* 0x000000c00d007388 */ /* 0x000fe20000000800 */
[----:B------:R-:W-:Y:S01]  /*14f80*/  IADD3 R15, R13, R12, RZ ;  /* 0x0000000c0d0f7210 */ /* 0x000fe20007ffe0ff */
[----:B------:R-:W2:Y:S01]  /*14f90*/  @P4 MUFU.LG2 R8, R8 ;  /* 0x0000000800084308 */ /* 0x000ea20000000c00 */
[----:B------:R-:W-:Y:S01]  /*14fa0*/  F2FP.BF16.F32.PACK_AB R216, R217, R216 ;  /* 0x000000d8d9d8723e */ /* 0x000fe200000010ff */
[----:B------:R-:W-:Y:S01]  /*14fb0*/  STS [R13+0x200], R194 ;  /* 0x000200c20d007388 */ /* 0x000fe20000000800 */
[----:B------:R-:W-:Y:S01]  /*14fc0*/  F2FP.BF16.F32.PACK_AB R218, R219, R218 ;  /* 0x000000dadbda723e */ /* 0x000fe200000010ff */
[----:B------:R-:W5:Y:S01]  /*14fd0*/  @P5 LDC R29, c[0x0][0x2e8] ;  /* 0x0000ba00ff1d5b82 */ /* 0x000f620000000800 */
[----:B------:R-:W-:Y:S01]  /*14fe0*/  F2FP.BF16.F32.PACK_AB R212, R213, R212 ;  /* 0x000000d4d5d4723e */ /* 0x000fe200000010ff */
[----:B------:R-:W-:Y:S01]  /*14ff0*/  STS [R15], R188 ;  /* 0x000000bc0f007388 */ /* 0x000fe20000000800 */
[----:B------:R-:W-:Y:S01]  /*15000*/  F2FP.BF16.F32.PACK_AB R214, R215, R214 ;  /* 0x000000d6d7d6723e */ /* 0x000fe200000010ff */
[----:B------:R-:W-:Y:S01]  /*15010*/  @P3 MUFU.LG2 R7, R7 ;  /* 0x0000000700073308 */ /* 0x000fe20000000c00 */
[----:B------:R-:W-:Y:S01]  /*15020*/  F2FP.BF16.F32.PACK_AB R202, R203, R202 ;  /* 0x000000cacbca723e */ /* 0x000fe200000010ff */
[----:B------:R-:W-:Y:S01]  /*15030*/  STS [R15+0x200], R190 ;  /* 0x000200be0f007388 */ /* 0x000fe20000000800 */
[----:B------:R-:W-:-:S02]  /*15040*/  F2FP.BF16.F32.PACK_AB R196, R197, R196 ;  /* 0x000000c4c5c4723e */ /* 0x000fc400000010ff */
[----:B------:R-:W-:Y:S01]  /*15050*/  F2FP.BF16.F32.PACK_AB R198, R17, R198 ;  /* 0x000000c611c6723e */ /* 0x000fe200000010ff */
[----:B------:R-:W-:Y:S01]  /*15060*/  STS [R13+0x1000], R216 ;  /* 0x001000d80d007388 */ /* 0x000fe20000000800 */
[----:B------:R-:W-:Y:S01]  /*15070*/  IADD3 R23, R12, R11, RZ ;  /* 0x0000000b0c177210 */ /* 0x000fe20007ffe0ff */
[----:B------:R-:W4:Y:S01]  /*15080*/  @P1 LDC.64 R16, c[0x0][0x2c0] ;  /* 0x0000b000ff101b82 */ /* 0x000f220000000a00 */
[----:B------:R-:W-:Y:S01]  /*15090*/  F2FP.BF16.F32.PACK_AB R208, R209, R208 ;  /* 0x000000d0d1d0723e */ /* 0x000fe200000010ff */
[----:B------:R3:W-:Y:S01]  /*150a0*/  STS [R13+0x1200], R218 ;  /* 0x001200da0d007388 */ /* 0x0007e20000000800 */
[----:B------:R-:W-:Y:S01]  /*150b0*/  F2FP.BF16.F32.PACK_AB R210, R211, R210 ;  /* 0x000000d2d3d2723e */ /* 0x000fe200000010ff */
[----:B------:R-:W3:Y:S01]  /*150c0*/  @P2 MUFU.LG2 R6, R6 ;  /* 0x0000000600062308 */ /* 0x000ee20000000c00 */
[----:B------:R-:W-:Y:S01]  /*150d0*/  F2FP.BF16.F32.PACK_AB R204, R205, R204 ;  /* 0x000000cccdcc723e */ /* 0x000fe200000010ff */
[----:B------:R-:W-:Y:S01]  /*150e0*/  STS [R15+0x1000], R212 ;  /* 0x001000d40f007388 */ /* 0x000fe20000000800 */
[----:B------:R-:W-:Y:S01]  /*150f0*/  F2FP.BF16.F32.PACK_AB R206, R207, R206 ;  /* 0x000000cecfce723e */ /* 0x000fe200000010ff */
[----:B-1----:R-:W1:Y:S01]  /*15100*/  @P0 LDC R14, c[0x0][0x2e4] ;  /* 0x0000b900ff0e0b82 */ /* 0x002e620000000800 */
[----:B------:R-:W-:Y:S01]  /*15110*/  @P1 MOV R31, 0x1 ;  /* 0x00000001001f1802 */ /* 0x000fe20000000f00 */
[----:B------:R5:W-:Y:S01]  /*15120*/  STS [R15+0x1200], R214 ;  /* 0x001200d60f007388 */ /* 0x000be20000000800 */
[----:B--2---:R-:W-:-:S03]  /*15130*/  @P4 FMUL.FTZ R8, R8, 0.69314718246459960938 ;  /* 0x3f31721808084820 */ /* 0x004fc60000410000 */
[----:B------:R-:W-:Y:S04]  /*15140*/  STS [R11], R200 ;  /* 0x000000c80b007388 */ /* 0x000fe80000000800 */
[----:B------:R-:W-:Y:S01]  /*15150*/  STS [R11+0x200], R202 ;  /* 0x000200ca0b007388 */ /* 0x000fe20000000800 */
[----:B---3--:R-:W-:-:S03]  /*15160*/  @P2 FMUL.FTZ R6, R6, 0.69314718246459960938 ;  /* 0x3f31721806062820 */ /* 0x008fc60000410000 */
[----:B------:R-:W-:Y:S01]  /*15170*/  STS [R23], R196 ;  /* 0x000000c417007388 */ /* 0x000fe20000000800 */
[----:B----4-:R-:W-:-:S03]  /*15180*/  @P1 IMAD R17, R17, R16, RZ ;  /* 0x0000001011111224 */ /* 0x010fc600078e02ff */
[----:B------:R-:W-:Y:S01]  /*15190*/  STS [R23+0x200], R198 ;  /* 0x000200c617007388 */ /* 0x000fe20000000800 */
[----:B------:R-:W2:Y:S03]  /*151a0*/  @P1 LDC R13, c[0x0][0x2c0] ;  /* 0x0000b000ff0d1b82 */ /* 0x000ea60000000800 */
[----:B------:R-:W-:Y:S01]  /*151b0*/  STS [R11+0x1000], R208 ;  /* 0x001000d00b007388 */ /* 0x000fe20000000800 */
[----:B-1----:R-:W-:Y:S01]  /*151c0*/  @!P1 IMAD R31, R14, R21, RZ ;  /* 0x000000150e1f9224 */ /* 0x002fe200078e02ff */
[----:B------:R-:W-:Y:S02]  /*151d0*/  @!P1 MOV R17, R14 ;  /* 0x0000000e00119202 */ /* 0x000fe40000000f00 */
[----:B------:R1:W-:Y:S01]  /*151e0*/  STS [R11+0x1200], R210 ;  /* 0x001200d20b007388 */ /* 0x0003e20000000800 */
[----:B------:R-:W3:Y:S01]  /*151f0*/  @P3 LDC R16, c[0x0][0x2e8] ;  /* 0x0000ba00ff103b82 */ /* 0x000ee20000000800 */
[----:B------:R-:W-:-:S02]  /*15200*/  IMAD R20, R20, R31, RZ ;  /* 0x0000001f14147224 */ /* 0x000fc400078e02ff */
[----:B------:R-:W-:Y:S01]  /*15210*/  @P5 FMUL.FTZ R21, R10, 0.69314718246459960938 ;  /* 0x3f3172180a155820 */ /* 0x000fe20000410000 */
[----:B------:R4:W-:Y:S01]  /*15220*/  STS [R23+0x1000], R204 ;  /* 0x001000cc17007388 */ /* 0x0009e20000000800 */
[----:B------:R-:W-:Y:S01]  /*15230*/  MOV R14, 0x7f800000 ;  /* 0x7f800000000e7802 */ /* 0x000fe20000000f00 */
[----:B------:R-:W-:Y:S01]  /*15240*/  @P4 FFMA.FTZ R14, R129, R22, R8 ;  /* 0x00000016810e4223 */ /* 0x000fe20000010008 */
[----:B------:R-:W-:Y:S01]  /*15250*/  SEL R20, R20, RZ, !P6 ;  /* 0x000000ff14147207 */ /* 0x000fe20007000000 */
[----:B------:R4:W-:Y:S01]  /*15260*/  STS [R23+0x1200], R206 ;  /* 0x001200ce17007388 */ /* 0x0009e20000000800 */
[----:B------:R-:W-:Y:S01]  /*15270*/  @P3 FMUL.FTZ R22, R7, 0.69314718246459960938 ;  /* 0x3f31721807163820 */ /* 0x000fe20000410000 */
[----:B------:R-:W-:Y:S01]  /*15280*/  BAR.SYNC.DEFER_BLOCKING 0x0 ;  /* 0x0000000000007b1d */ /* 0x000fe20000010000 */
[----:B------:R-:W-:-:S05]  /*15290*/  @!P1 MOV R13, 0x1 ;  /* 0x00000001000d9802 */ /* 0x000fca0000000f00 */
[----:B------:R-:W4:Y:S01]  /*152a0*/  S2R R12, SR_CTAID.Z ;  /* 0x00000000000c7919 */ /* 0x000f220000002700 */
[----:B--2---:R-:W-:Y:S01]  /*152b0*/  IMAD R10, R13, UR5, RZ ;  /* 0x000000050d0a7c24 */ /* 0x004fe2000f8e02ff */
[----:B-----5:R-:W2:Y:S01]  /*152c0*/  S2R R15, SR_TID.X ;  /* 0x00000000000f7919 */ /* 0x020ea20000002100 */
[----:B-1----:R-:W-:Y:S02]  /*152d0*/  LOP3.LUT R11, R4, 0xffffffe0, RZ, 0xc0, !PT ;  /* 0xffffffe0040b7812 */ /* 0x002fe400078ec0ff */
[----:B------:R-:W1:Y:S01]  /*152e0*/  @P2 LDC R4, c[0x0][0x2e8] ;  /* 0x0000ba00ff042b82 */ /* 0x000e620000000800 */
[----:B------:R-:W-:Y:S02]  /*152f0*/  SHF.L.U32 R10, R10, 0x7, RZ ;  /* 0x000000070a0a7819 */ /* 0x000fe400000006ff */
[----:B------:R-:W-:Y:S02]  /*15300*/  IADD3 R11, -R11, R0, RZ ;  /* 0x000000000b0b7210 */ /* 0x000fe40007ffe1ff */
[----:B------:R-:W-:-:S02]  /*15310*/  SHF.R.S32.HI R7, RZ, 0x1f, R10 ;  /* 0x0000001fff077819 */ /* 0x000fc4000001140a */
[----:B------:R-:W-:Y:S01]  /*15320*/  LOP3.LUT P0, RZ, R11, 0x3, RZ, 0xc0, !PT ;  /* 0x000000030bff7812 */ /* 0x000fe2000780c0ff */
[----:B------:R1:W1:Y:S01]  /*15330*/  LDS.128 R24, [R229+0x1800] ;  /* 0x00180000e5187984 */ /* 0x0002620000000c00 */
[----:B------:R-:W-:Y:S01]  /*15340*/  MOV R0, 0x7f800000 ;  /* 0x7f80000000007802 */ /* 0x000fe20000000f00 */
[----:B------:R-:W-:Y:S01]  /*15350*/  @P5 FFMA.FTZ R0, R130, R29, R21 ;  /* 0x0000001d82005223 */ /* 0x000fe20000010015 */
[----:B----4-:R-:W-:Y:S01]  /*15360*/  IMAD R11, R12, R17, R20 ;  /* 0x000000110c0b7224 */ /* 0x010fe200078e0214 */
[----:B------:R-:W-:Y:S01]  /*15370*/  MOV R17, 0x7f800000 ;  /* 0x7f80000000117802 */ /* 0x000fe20000000f00 */
[----:B---3--:R-:W-:Y:S01]  /*15380*/  @P3 FFMA.FTZ R17, R5, R16, R22 ;  /* 0x0000001005113223 */ /* 0x008fe20000010016 */
[----:B------:R-:W-:Y:S01]  /*15390*/  MOV R20, 0x7f800000 ;  /* 0x7f80000000147802 */ /* 0x000fe20000000f00 */
[----:B-1----:R-:W-:Y:S01]  /*153a0*/  @P2 FFMA.FTZ R20, R9, R4, R6 ;  /* 0x0000000409142223 */ /* 0x002fe20000010006 */
[----:B------:R-:W-:Y:S02]  /*153b0*/  IADD3 R18, P4, P1, R10, R18, R11 ;  /* 0x000000120a127210 */ /* 0x000fe4000799e00b */
[----:B--2---:R-:W-:-:S02]  /*153c0*/  SHF.R.S32.HI R8, RZ, 0x1f, R15 ;  /* 0x0000001fff087819 */ /* 0x004fc4000001140f */
[----:B------:R-:W-:Y:S02]  /*153d0*/  SHF.R.S32.HI R11, RZ, 0x1f, R11 ;  /* 0x0000001fff0b7819 */ /* 0x000fe4000001140b */
[----:B------:R-:W-:Y:S02]  /*153e0*/  LEA.HI R16, R8, R15, RZ, 0x2 ;  /* 0x0000000f08107211 */ /* 0x000fe400078f10ff */
        /* <DEDUP_REMOVED lines=38> */
.L_x_693:
[----:B------:R-:W-:Y:S05]  /*15650*/  BSYNC B0 ;  /* 0x0000000000007941 */ /* 0x000fea0003800000 */
.L_x_692:
        /* <DEDUP_REMOVED lines=20> */
[----:B------:R-:W-:-:S02]  /*157a0*/  IADD3.X R11, R15, UR6, RZ, P0, !PT ;  /* 0x000000060f0b7c10 */ /* 0x000fc400087fe4ff */
[----:B------:R-:W-:Y:S01]  /*157b0*/  ISETP.GE.OR P4, PT, R3, UR14, P4 ;  /* 0x0000000e03007c0c */ /* 0x000fe2000a786670 */
[----:B------:R-:W-:Y:S01]  /*157c0*/  IMAD.U32 R3, RZ, RZ, UR18 ;  /* 0x00000012ff037e24 */ /* 0x000fe2000f8e00ff */
[----:B------:R-:W-:Y:S01]  /*157d0*/  SHF.R.S32.HI R9, RZ, 0x1f, R8 ;  /* 0x0000001fff097819 */ /* 0x000fe20000011408 */
[C---:B------:R-:W-:Y:S02]  /*157e0*/  IMAD R13, R12.reuse, UR5, R13 ;  /* 0x000000050c0d7c24 */ /* 0x040fe4000f8e020d */
        /* <DEDUP_REMOVED lines=14> */
.L_x_695:
[----:B------:R-:W-:Y:S05]  /*158d0*/  BSYNC B0 ;  /* 0x0000000000007941 */ /* 0x000fea0003800000 */
.L_x_694:
        /* <DEDUP_REMOVED lines=16> */
.L_x_697:
[----:B------:R-:W-:Y:S05]  /*159e0*/  BSYNC B0 ;  /* 0x0000000000007941 */ /* 0x000fea0003800000 */
.L_x_696:
        /* <DEDUP_REMOVED lines=16> */
.L_x_699:
[----:B------:R-:W-:Y:S05]  /*15af0*/  BSYNC B0 ;  /* 0x0000000000007941 */ /* 0x000fea0003800000 */
.L_x_698:
[----:B------:R-:W-:Y:S05]  /*15b00*/  @P4 EXIT ;  /* 0x000000000000494d */ /* 0x000fea0003800000 */
[----:B------:R-:W-:Y:S01]  /*15b10*/  IADD3 R0, P0, R8, 0x60, RZ ;  /* 0x0000006008007810 */ /* 0x000fe20007f1e0ff */
[----:B------:R-:W-:Y:S01]  /*15b20*/  ULDC.64 UR4, c[0x0][0x298] ;  /* 0x0000a60000047ab9 */ /* 0x000fe20000000a00 */
[----:B---34-:R-:W-:Y:S01]  /*15b30*/  MOV R5, R13 ;  /* 0x0000000d00057202 */ /* 0x018fe20000000f00 */
        /* <DEDUP_REMOVED lines=11> */
.L_x_651:
        /* <DEDUP_REMOVED lines=88> */
.L_x_701:
[----:B------:R-:W-:Y:S05]  /*16170*/  BSYNC B0 ;  /* 0x0000000000007941 */ /* 0x000fea0003800000 */
.L_x_700:
        /* <DEDUP_REMOVED lines=17> */
.L_x_703:
[----:B------:R-:W-:Y:S05]  /*16290*/  BSYNC B0 ;  /* 0x0000000000007941 */ /* 0x000fea0003800000 */
.L_x_702:
        /* <DEDUP_REMOVED lines=15> */
.L_x_705:
[----:B------:R-:W-:Y:S05]  /*16390*/  BSYNC B0 ;  /* 0x0000000000007941 */ /* 0x000fea0003800000 */
.L_x_704:
        /* <DEDUP_REMOVED lines=15> */
.L_x_707:
[----:B------:R-:W-:Y:S05]  /*16490*/  BSYNC B0 ;  /* 0x0000000000007941 */ /* 0x000fea0003800000 */
.L_x_706:
        /* <DEDUP_REMOVED lines=10> */
.L_x_709:
[----:B------:R-:W-:Y:S05]  /*16540*/  BSYNC B0 ;  /* 0x0000000000007941 */ /* 0x000fea0003800000 */
.L_x_708:
        /* <DEDUP_REMOVED lines=10> */
.L_x_711:
[----:B------:R-:W-:Y:S05]  /*165f0*/  BSYNC B0 ;  /* 0x0000000000007941 */ /* 0x000fea0003800000 */
.L_x_710:
        /* <DEDUP_REMOVED lines=10> */
.L_x_713:
[----:B------:R-:W-:Y:S05]  /*166a0*/  BSYNC B0 ;  /* 0x0000000000007941 */ /* 0x000fea0003800000 */
.L_x_712:
        /* <DEDUP_REMOVED lines=10> */
.L_x_714:
        /* <DEDUP_REMOVED lines=11> */
.L_x_729:


//--------------------- .nv.shared._ZN5flash16flash_fwd_kernelI23Flash_fwd_kernel_traitsILi32ELi128ELi128ELi4ELb0ELb0EN7cutlass10bfloat16_tE19Flash_kernel_traitsILi32ELi128ELi128ELi4ES3_EELb0ELb1ELb0ELb0ELb1ELb1ELb0ELb0EEEvNS_16Flash_fwd_paramsE --------------------------
	.section	.nv.shared._ZN5flash16flash_fwd_kernelI23Flash_fwd_kernel_traitsILi32ELi128ELi128ELi4ELb0ELb0EN7cutlass10bfloat16_tE19Flash_kernel_traitsILi32ELi128ELi128ELi4ES3_EELb0ELb1ELb0ELb0ELb1ELb1ELb0ELb0EEEvNS_16Flash_fwd_paramsE,"aw",@nobits
	.sectionflags	@""
	.align	16
	.zero		1024


//--------------------- .nv.shared.reserved.0     --------------------------
	.section	.nv.shared.reserved.0,"aw",@nobits
	.weak		__nv_reservedSMEM_offset_0_alias
	.size		__nv_reservedSMEM_offset_0_alias, 0, 0
	.other		__nv_reservedSMEM_offset_0_alias,@"STO_CUDA_RESERVED_SHARED STV_DEFAULT"
__nv_reservedSMEM_offset_0_alias:
	.zero		0


//--------------------- .nv.global                --------------------------
	.section	.nv.global,"aw",@nobits
.nv.global:
	.type		_ZN72_INTERNAL_de59a32d_36_flash_fwd_hdim32_bf16_causal_sm80_cu_9949e2e8_33004cute1_E,@object
	.size		_ZN72_INTERNAL_de59a32d_36_flash_fwd_hdim32_bf16_causal_sm80_cu_9949e2e8_33004cute1_E,(_ZN72_INTERNAL_de59a32d_36_flash_fwd_hdim32_bf16_causal_sm80_cu_9949e2e8_33004cuda3std3__45__cpo6cbeginE - _ZN72_INTERNAL_de59a32d_36_flash_fwd_hdim32_bf16_causal_sm80_cu_9949e2e8_33004cute1_E)
_ZN72_INTERNAL_de59a32d_36_flash_fwd_hdim32_bf16_causal_sm80_cu_9949e2e8_33004cute1_E:
	.zero		1
	.type		_ZN72_INTERNAL_de59a32d_36_flash_fwd_hdim32_bf16_causal_sm80_cu_9949e2e8_33004cuda3std3__45__cpo6cbeginE,@object
	.size		_ZN72_INTERNAL_de59a32d_36_flash_fwd_hdim32_bf16_causal_sm80_cu_9949e2e8_33004cuda3std3__45__cpo6cbeginE,(_ZN72_INTERNAL_de59a32d_36_flash_fwd_hdim32_bf16_causal_sm80_cu_9949e2e8_33004cuda3std3__48in_placeE - _ZN72_INTERNAL_de59a32d_36_flash_fwd_hdim32_bf16_causal_sm80_cu_9949e2e8_33004cuda3std3__45__cpo6cbeginE)
_ZN72_INTERNAL_de59a32d_36_flash_fwd_hdim32_bf16_causal_sm80_cu_9949e2e8_33004cuda3std3__45__cpo6cbeginE:
	.zero		1
	.type		_ZN72_INTERNAL_de59a32d_36_flash_fwd_hdim32_bf16_causal_sm80_cu_9949e2e8_33004cuda3std3__48in_placeE,@object
	.size		_ZN72_INTERNAL_de59a32d_36_flash_fwd_hdim32_bf16_causal_sm80_cu_9949e2e8_33004cuda3std3__48in_placeE,(_ZN72_INTERNAL_de59a32d_36_flash_fwd_hdim32_bf16_causal_sm80_cu_9949e2e8_33004cuda3std6ranges3__45__cpo9iter_moveE - _ZN72_INTERNAL_de59a32d_36_flash_fwd_hdim32_bf16_causal_sm80_cu_9949e2e8_33004cuda3std3__48in_placeE)
_ZN72_INTERNAL_de59a32d_36_flash_fwd_hdim32_bf16_causal_sm80_cu_9949e2e8_33004cuda3std3__48in_placeE:
	.zero		1
	.type		_ZN72_INTERNAL_de59a32d_36_flash_fwd_hdim32_bf16_causal_sm80_cu_9949e2e8_33004cuda3std6ranges3__45__cpo9iter_moveE,@object
	.size		_ZN72_INTERNAL_de59a32d_36_flash_fwd_hdim32_bf16_causal_sm80_cu_9949e2e8_33004cuda3std6ranges3__45__cpo9iter_moveE,(_ZN72_INTERNAL_de59a32d_36_flash_fwd_hdim32_bf16_causal_sm80_cu_9949e2e8_33004cuda3std3__45__cpo5beginE - _ZN72_INTERNAL_de59a32d_36_flash_fwd_hdim32_bf16_causal_sm80_cu_9949e2e8_33004cuda3std6ranges3__45__cpo9iter_moveE)
_ZN72_INTERNAL_de59a32d_36_flash_fwd_hdim32_bf16_causal_sm80_cu_9949e2e8_33004cuda3std6ranges3__45__cpo9iter_moveE:
	.zero		1
	.type		_ZN72_INTERNAL_de59a32d_36_flash_fwd_hdim32_bf16_causal_sm80_cu_9949e2e8_33004cuda3std3__45__cpo5beginE,@object
	.size		_ZN72_INTERNAL_de59a32d_36_flash_fwd_hdim32_bf16_causal_sm80_cu_9949e2e8_33004cuda3std3__45__cpo5beginE,(_ZN72_INTERNAL_de59a32d_36_flash_fwd_hdim32_bf16_causal_sm80_cu_9949e2e8_33004cuda3std3__474_GLOBAL__N__de59a32d_36_flash_fwd_hdim32_bf16_causal_sm80_cu_9949e2e8_33006ignoreE - _ZN72_INTERNAL_de59a32d_36_flash_fwd_hdim32_bf16_causal_sm80_cu_9949e2e8_33004cuda3std3__45__cpo5beginE)
_ZN72_INTERNAL_de59a32d_36_flash_fwd_hdim32_bf16_causal_sm80_cu_9949e2e8_33004cuda3std3__45__cpo5beginE:
	.zero		1
	.type		_ZN72_INTERNAL_de59a32d_36_flash_fwd_hdim32_bf16_causal_sm80_cu_9949e2e8_33004cuda3std3__474_GLOBAL__N__de59a32d_36_flash_fwd_hdim32_bf16_causal_sm80_cu_9949e2e8_33006ignoreE,@object
	.size		_ZN72_INTERNAL_de59a32d_36_flash_fwd_hdim32_bf16_causal_sm80_cu_9949e2e8_33004cuda3std3__474_GLOBAL__N__de59a32d_36_flash_fwd_hdim32_bf16_causal_sm80_cu_9949e2e8_33006ignoreE,(_ZN72_INTERNAL_de59a32d_36_flash_fwd_hdim32_bf16_causal_sm80_cu_9949e2e8_33004cute7productE - _ZN72_INTERNAL_de59a32d_36_flash_fwd_hdim32_bf16_causal_sm80_cu_9949e2e8_33004cuda3std3__474_GLOBAL__N__de59a32d_36_flash_fwd_hdim32_bf16_causal_sm80_cu_9949e2e8_33006ignoreE)
_ZN72_INTERNAL_de59a32d_36_flash_fwd_hdim32_bf16_causal_sm80_cu_9949e2e8_33004cuda3std3__474_GLOBAL__N__de59a32d_36_flash_fwd_hdim32_bf16_causal_sm80_cu_9949e2e8_33006ignoreE:
	.zero		1
	.type		_ZN72_INTERNAL_de59a32d_36_flash_fwd_hdim32_bf16_causal_sm80_cu_9949e2e8_33004cute7productE,@object
	.size		_ZN72_INTERNAL_de59a32d_36_flash_fwd_hdim32_bf16_causal_sm80_cu_9949e2e8_33004cute7productE,(_ZN72_INTERNAL_de59a32d_36_flash_fwd_hdim32_bf16_causal_sm80_cu_9949e2e8_33004cuda3std3__45__cpo3endE - _ZN72_INTERNAL_de59a32d_36_flash_fwd_hdim32_bf16_causal_sm80_cu_9949e2e8_33004cute7productE)
_ZN72_INTERNAL_de59a32d_36_flash_fwd_hdim32_bf16_causal_sm80_cu_9949e2e8_33004cute7productE:
	.zero		1
	.type		_ZN72_INTERNAL_de59a32d_36_flash_fwd_hdim32_bf16_causal_sm80_cu_9949e2e8_33004cuda3std3__45__cpo3endE,@object
	.size		_ZN72_INTERNAL_de59a32d_36_flash_fwd_hdim32_bf16_causal_sm80_cu_9949e2e8_33004cuda3std3__45__cpo3endE,(_ZN72_INTERNAL_de59a32d_36_flash_fwd_hdim32_bf16_causal_sm80_cu_9949e2e8_33004cuda3std3__419piecewise_constructE - _ZN72_INTERNAL_de59a32d_36_flash_fwd_hdim32_bf16_causal_sm80_cu_9949e2e8_33004cuda3std3__45__cpo3endE)
_ZN72_INTERNAL_de59a32d_36_flash_fwd_hdim32_bf16_causal_sm80_cu_9949e2e8_33004cuda3std3__45__cpo3endE:
	.zero		1
	.type		_ZN72_INTERNAL_de59a32d_36_flash_fwd_hdim32_bf16_causal_sm80_cu_9949e2e8_33004cuda3std3__419piecewise_constructE,@object
	.size		_ZN72_INTERNAL_de59a32d_36_flash_fwd_hdim32_bf16_causal_sm80_cu_9949e2e8_33004cuda3std3__419piecewise_constructE,(_ZN72_INTERNAL_de59a32d_36_flash_fwd_hdim32_bf16_causal_sm80_cu_9949e2e8_33004cuda3std3__45__cpo4cendE - _ZN72_INTERNAL_de59a32d_36_flash_fwd_hdim32_bf16_causal_sm80_cu_9949e2e8_33004cuda3std3__419piecewise_constructE)
_ZN72_INTERNAL_de59a32d_36_flash_fwd_hdim32_bf16_causal_sm80_cu_9949e2e8_33004cuda3std3__419piecewise_constructE:
	.zero		1
	.type		_ZN72_INTERNAL_de59a32d_36_flash_fwd_hdim32_bf16_causal_sm80_cu_9949e2e8_33004cuda3std3__45__cpo4cendE,@object
	.size		_ZN72_INTERNAL_de59a32d_36_flash_fwd_hdim32_bf16_causal_sm80_cu_9949e2e8_33004cuda3std3__45__cpo4cendE,(_ZN72_INTERNAL_de59a32d_36_flash_fwd_hdim32_bf16_causal_sm80_cu_9949e2e8_33004cuda3std6ranges3__45__cpo4swapE - _ZN72_INTERNAL_de59a32d_36_flash_fwd_hdim32_bf16_causal_sm80_cu_9949e2e8_33004cuda3std3__45__cpo4cendE)
_ZN72_INTERNAL_de59a32d_36_flash_fwd_hdim32_bf16_causal_sm80_cu_9949e2e8_33004cuda3std3__45__cpo4cendE:
	.zero		1
	.type		_ZN72_INTERNAL_de59a32d_36_flash_fwd_hdim32_bf16_causal_sm80_cu_9949e2e8_33004cuda3std6ranges3__45__cpo4swapE,@object
	.size		_ZN72_INTERNAL_de59a32d_36_flash_fwd_hdim32_bf16_causal_sm80_cu_9949e2e8_33004cuda3std6ranges3__45__cpo4swapE,(.L_7 - _ZN72_INTERNAL_de59a32d_36_flash_fwd_hdim32_bf16_causal_sm80_cu_9949e2e8_33004cuda3std6ranges3__45__cpo4swapE)
_ZN72_INTERNAL_de59a32d_36_flash_fwd_hdim32_bf16_causal_sm80_cu_9949e2e8_33004cuda3std6ranges3__45__cpo4swapE:
	.zero		1
.L_7:


//--------------------- .nv.shared._ZN5flash16flash_fwd_kernelI23Flash_fwd_kernel_traitsILi32ELi128ELi128ELi4ELb0ELb0EN7cutlass10bfloat16_tE19Flash_kernel_traitsILi32ELi128ELi128ELi4ES3_EELb0ELb1ELb0ELb0ELb0ELb1ELb0ELb0EEEvNS_16Flash_fwd_paramsE --------------------------
	.section	.nv.shared._ZN5flash16flash_fwd_kernelI23Flash_fwd_kernel_traitsILi32ELi128ELi128ELi4ELb0ELb0EN7cutlass10bfloat16_tE19Flash_kernel_traitsILi32ELi128ELi128ELi4ES3_EELb0ELb1ELb0ELb0ELb0ELb1ELb0ELb0EEEvNS_16Flash_fwd_paramsE,"aw",@nobits
	.sectionflags	@""
	.align	16
	.zero		1024


//--------------------- .nv.shared._ZN5flash16flash_fwd_kernelI23Flash_fwd_kernel_traitsILi32ELi128ELi128ELi4ELb0ELb0EN7cutlass10bfloat16_tE19Flash_kernel_traitsILi32ELi128ELi128ELi4ES3_EELb0ELb1ELb0ELb0ELb0ELb0ELb0ELb0EEEvNS_16Flash_fwd_paramsE --------------------------
	.section	.nv.shared._ZN5flash16flash_fwd_kernelI23Flash_fwd_kernel_traitsILi32ELi128ELi128ELi4ELb0ELb0EN7cutlass10bfloat16_tE19Flash_kernel_traitsILi32ELi128ELi128ELi4ES3_EELb0ELb1ELb0ELb0ELb0ELb0ELb0ELb0EEEvNS_16Flash_fwd_paramsE,"aw",@nobits
	.sectionflags	@""
	.align	16
	.zero		1024


//--------------------- .nv.shared._ZN5flash16flash_fwd_kernelI23Flash_fwd_kernel_traitsILi32ELi128ELi128ELi4ELb0ELb0EN7cutlass10bfloat16_tE19Flash_kernel_traitsILi32ELi128ELi128ELi4ES3_EELb0ELb1ELb0ELb1ELb0ELb0ELb0ELb0EEEvNS_16Flash_fwd_paramsE --------------------------
	.section	.nv.shared._ZN5flash16flash_fwd_kernelI23Flash_fwd_kernel_traitsILi32ELi128ELi128ELi4ELb0ELb0EN7cutlass10bfloat16_tE19Flash_kernel_traitsILi32ELi128ELi128ELi4ES3_EELb0ELb1ELb0ELb1ELb0ELb0ELb0ELb0EEEvNS_16Flash_fwd_paramsE,"aw",@nobits
	.sectionflags	@""
	.align	16
	.zero		1024


//--------------------- .nv.shared._ZN5flash16flash_fwd_kernelI23Flash_fwd_kernel_traitsILi32ELi128ELi128ELi4ELb0ELb0EN7cutlass10bfloat16_tE19Flash_kernel_traitsILi32ELi128ELi128ELi4ES3_EELb1ELb1ELb0ELb0ELb0ELb0ELb0ELb0EEEvNS_16Flash_fwd_paramsE --------------------------
	.section	.nv.shared._ZN5flash16flash_fwd_kernelI23Flash_fwd_kernel_traitsILi32ELi128ELi128ELi4ELb0ELb0EN7cutlass10bfloat16_tE19Flash_kernel_traitsILi32ELi128ELi128ELi4ES3_EELb1ELb1ELb0ELb0ELb0ELb0ELb0ELb0EEEvNS_16Flash_fwd_paramsE,"aw",@nobits
	.sectionflags	@""
	.align	16
	.zero		1024


//--------------------- .nv.shared._ZN5flash16flash_fwd_kernelI23Flash_fwd_kernel_traitsILi32ELi128ELi128ELi4ELb0ELb0EN7cutlass10bfloat16_tE19Flash_kernel_traitsILi32ELi128ELi128ELi4ES3_EELb1ELb1ELb0ELb0ELb1ELb1ELb0ELb0EEEvNS_16Flash_fwd_paramsE --------------------------
	.section	.nv.shared._ZN5flash16flash_fwd_kernelI23Flash_fwd_kernel_traitsILi32ELi128ELi128ELi4ELb0ELb0EN7cutlass10bfloat16_tE19Flash_kernel_traitsILi32ELi128ELi128ELi4ES3_EELb1ELb1ELb0ELb0ELb1ELb1ELb0ELb0EEEvNS_16Flash_fwd_paramsE,"aw",@nobits
	.sectionflags	@""
	.align	16
	.zero		1024


//--------------------- .nv.shared._ZN5flash16flash_fwd_kernelI23Flash_fwd_kernel_traitsILi32ELi128ELi128ELi4ELb0ELb0EN7cutlass10bfloat16_tE19Flash_kernel_traitsILi32ELi128ELi128ELi4ES3_EELb0ELb1ELb0ELb0ELb1ELb1ELb1ELb0EEEvNS_16Flash_fwd_paramsE --------------------------
	.section	.nv.shared._ZN5flash16flash_fwd_kernelI23Flash_fwd_kernel_traitsILi32ELi128ELi128ELi4ELb0ELb0EN7cutlass10bfloat16_tE19Flash_kernel_traitsILi32ELi128ELi128ELi4ES3_EELb0ELb1ELb0ELb0ELb1ELb1ELb1ELb0EEEvNS_16Flash_fwd_paramsE,"aw",@nobits
	.sectionflags	@""
	.align	16
	.zero		1024


//--------------------- .nv.shared._ZN5flash16flash_fwd_kernelI23Flash_fwd_kernel_traitsILi32ELi128ELi128ELi4ELb0ELb0EN7cutlass10bfloat16_tE19Flash_kernel_traitsILi32ELi128ELi128ELi4ES3_EELb1ELb1ELb0ELb0ELb0ELb1ELb0ELb0EEEvNS_16Flash_fwd_paramsE --------------------------
	.section	.nv.shared._ZN5flash16flash_fwd_kernelI23Flash_fwd_kernel_traitsILi32ELi128ELi128ELi4ELb0ELb0EN7cutlass10bfloat16_tE19Flash_kernel_traitsILi32ELi128ELi128ELi4ES3_EELb1ELb1ELb0ELb0ELb0ELb1ELb0ELb0EEEvNS_16Flash_fwd_paramsE,"aw",@nobits
	.sectionflags	@""
	.align	16
	.zero		1024


//--------------------- .nv.shared._ZN5flash16flash_fwd_kernelI23Flash_fwd_kernel_traitsILi32ELi128ELi128ELi4ELb0ELb0EN7cutlass10bfloat16_tE19Flash_kernel_traitsILi32ELi128ELi128ELi4ES3_EELb0ELb1ELb0ELb0ELb0ELb1ELb1ELb0EEEvNS_16Flash_fwd_paramsE --------------------------
	.section	.nv.shared._ZN5flash16flash_fwd_kernelI23Flash_fwd_kernel_traitsILi32ELi128ELi128ELi4ELb0ELb0EN7cutlass10bfloat16_tE19Flash_kernel_traitsILi32ELi128ELi128ELi4ES3_EELb0ELb1ELb0ELb0ELb0ELb1ELb1ELb0EEEvNS_16Flash_fwd_paramsE,"aw",@nobits
	.sectionflags	@""
	.align	16
	.zero		1024


//--------------------- .nv.shared._ZN5flash16flash_fwd_kernelI23Flash_fwd_kernel_traitsILi32ELi128ELi128ELi4ELb0ELb0EN7cutlass10bfloat16_tE19Flash_kernel_traitsILi32ELi128ELi128ELi4ES3_EELb1ELb1ELb0ELb1ELb0ELb0ELb0ELb0EEEvNS_16Flash_fwd_paramsE --------------------------
	.section	.nv.shared._ZN5flash16flash_fwd_kernelI23Flash_fwd_kernel_traitsILi32ELi128ELi128ELi4ELb0ELb0EN7cutlass10bfloat16_tE19Flash_kernel_traitsILi32ELi128ELi128ELi4ES3_EELb1ELb1ELb0ELb1ELb0ELb0ELb0ELb0EEEvNS_16Flash_fwd_paramsE,"aw",@nobits
	.sectionflags	@""
	.align	16
	.zero		1024


//--------------------- .nv.shared._ZN5flash16flash_fwd_kernelI23Flash_fwd_kernel_traitsILi32ELi128ELi128ELi4ELb0ELb0EN7cutlass10bfloat16_tE19Flash_kernel_traitsILi32ELi128ELi128ELi4ES3_EELb1ELb1ELb0ELb0ELb0ELb0ELb0ELb1EEEvNS_16Flash_fwd_paramsE --------------------------
	.section	.nv.shared._ZN5flash16flash_fwd_kernelI23Flash_fwd_kernel_traitsILi32ELi128ELi128ELi4ELb0ELb0EN7cutlass10bfloat16_tE19Flash_kernel_traitsILi32ELi128ELi128ELi4ES3_EELb1ELb1ELb0ELb0ELb0ELb0ELb0ELb1EEEvNS_16Flash_fwd_paramsE,"aw",@nobits
	.sectionflags	@""
	.align	16
	.zero		1024


//--------------------- .nv.shared._ZN5flash16flash_fwd_kernelI23Flash_fwd_kernel_traitsILi32ELi128ELi128ELi4ELb0ELb0EN7cutlass10bfloat16_tE19Flash_kernel_traitsILi32ELi128ELi128ELi4ES3_EELb0ELb1ELb0ELb0ELb0ELb0ELb1ELb0EEEvNS_16Flash_fwd_paramsE --------------------------
	.section	.nv.shared._ZN5flash16flash_fwd_kernelI23Flash_fwd_kernel_traitsILi32ELi128ELi128ELi4ELb0ELb0EN7cutlass10bfloat16_tE19Flash_kernel_traitsILi32ELi128ELi128ELi4ES3_EELb0ELb1ELb0ELb0ELb0ELb0ELb1ELb0EEEvNS_16Flash_fwd_paramsE,"aw",@nobits
	.sectionflags	@""
	.align	16
	.zero		1024


//--------------------- .nv.shared._ZN5flash16flash_fwd_kernelI23Flash_fwd_kernel_traitsILi32ELi128ELi128ELi4ELb0ELb0EN7cutlass10bfloat16_tE19Flash_kernel_traitsILi32ELi128ELi128ELi4ES3_EELb1ELb1ELb0ELb1ELb0ELb0ELb0ELb1EEEvNS_16Flash_fwd_paramsE --------------------------
	.section	.nv.shared._ZN5flash16flash_fwd_kernelI23Flash_fwd_kernel_traitsILi32ELi128ELi128ELi4ELb0ELb0EN7cutlass10bfloat16_tE19Flash_kernel_traitsILi32ELi128ELi128ELi4ES3_EELb1ELb1ELb0ELb1ELb0ELb0ELb0ELb1EEEvNS_16Flash_fwd_paramsE,"aw",@nobits
	.sectionflags	@""
	.align	16
	.zero		1024


//--------------------- .nv.shared._ZN5flash16flash_fwd_kernelI23Flash_fwd_kernel_traitsILi32ELi128ELi128ELi4ELb0ELb0EN7cutlass10bfloat16_tE19Flash_kernel_traitsILi32ELi128ELi128ELi4ES3_EELb0ELb1ELb0ELb1ELb0ELb0ELb1ELb0EEEvNS_16Flash_fwd_paramsE --------------------------
	.section	.nv.shared._ZN5flash16flash_fwd_kernelI23Flash_fwd_kernel_traitsILi32ELi128ELi128ELi4ELb0ELb0EN7cutlass10bfloat16_tE19Flash_kernel_traitsILi32ELi128ELi128ELi4ES3_EELb0ELb1ELb0ELb1ELb0ELb0ELb1ELb0EEEvNS_16Flash_fwd_paramsE,"aw",@nobits
	.sectionflags	@""
	.align	16
	.zero		1024


//--------------------- .nv.constant0._ZN5flash16flash_fwd_kernelI23Flash_fwd_kernel_traitsILi32ELi128ELi128ELi4ELb0ELb0EN7cutlass10bfloat16_tE19Flash_kernel_traitsILi32ELi128ELi128ELi4ES3_EELb0ELb1ELb0ELb0ELb1ELb1ELb0ELb0EEEvNS_16Flash_fwd_paramsE --------------------------
	.section	.nv.constant0._ZN5flash16flash_fwd_kernelI23Flash_fwd_kernel_traitsILi32ELi128ELi128ELi4ELb0ELb0EN7cutlass10bfloat16_tE19Flash_kernel_traitsILi32ELi128ELi128ELi4ES3_EELb0ELb1ELb0ELb0ELb1ELb1ELb0ELb0EEEvNS_16Flash_fwd_paramsE,"a",@progbits
	.sectionflags	@""
	.align	4
.nv.constant0._ZN5flash16flash_fwd_kernelI23Flash_fwd_kernel_traitsILi32ELi128ELi128ELi4ELb0ELb0EN7cutlass10bfloat16_tE19Flash_kernel_traitsILi32ELi128ELi128ELi4ES3_EELb0ELb1ELb0ELb0ELb1ELb1ELb0ELb0EEEvNS_16Flash_fwd_paramsE:
	.zero		992


//--------------------- .nv.constant0._ZN5flash16flash_fwd_kernelI23Flash_fwd_kernel_traitsILi32ELi128ELi128ELi4ELb0ELb0EN7cutlass10bfloat16_tE19Flash_kernel_traitsILi32ELi128ELi128ELi4ES3_EELb0ELb1ELb0ELb0ELb0ELb1ELb0ELb0EEEvNS_16Flash_fwd_paramsE --------------------------
	.section	.nv.constant0._ZN5flash16flash_fwd_kernelI23Flash_fwd_kernel_traitsILi32ELi128ELi128ELi4ELb0ELb0EN7cutlass10bfloat16_tE19Flash_kernel_traitsILi32ELi128ELi128ELi4ES3_EELb0ELb1ELb0ELb0ELb0ELb1ELb0ELb0EEEvNS_16Flash_fwd_paramsE,"a",@progbits
	.sectionflags	@""
	.align	4
.nv.constant0._ZN5flash16flash_fwd_kernelI23Flash_fwd_kernel_traitsILi32ELi128ELi128ELi4ELb0ELb0EN7cutlass10bfloat16_tE19Flash_kernel_traitsILi32ELi128ELi128ELi4ES3_EELb0ELb1ELb0ELb0ELb0ELb1ELb0ELb0EEEvNS_16Flash_fwd_paramsE:
	.zero		992


//--------------------- .nv.constant0._ZN5flash16flash_fwd_kernelI23Flash_fwd_kernel_traitsILi32ELi128ELi128ELi4ELb0ELb0EN7cutlass10bfloat16_tE19Flash_kernel_traitsILi32ELi128ELi128ELi4ES3_EELb0ELb1ELb0ELb0ELb0ELb0ELb0ELb0EEEvNS_16Flash_fwd_paramsE --------------------------
	.section	.nv.constant0._ZN5flash16flash_fwd_kernelI23Flash_fwd_kernel_traitsILi32ELi128ELi128ELi4ELb0ELb0EN7cutlass10bfloat16_tE19Flash_kernel_traitsILi32ELi128ELi128ELi4ES3_EELb0ELb1ELb0ELb0ELb0ELb0ELb0ELb0EEEvNS_16Flash_fwd_paramsE,"a",@progbits
	.sectionflags	@""
	.align	4
.nv.constant0._ZN5flash16flash_fwd_kernelI23Flash_fwd_kernel_traitsILi32ELi128ELi128ELi4ELb0ELb0EN7cutlass10bfloat16_tE19Flash_kernel_traitsILi32ELi128ELi128ELi4ES3_EELb0ELb1ELb0ELb0ELb0ELb0ELb0ELb0EEEvNS_16Flash_fwd_paramsE:
	.zero		992


//--------------------- .nv.constant0._ZN5flash16flash_fwd_kernelI23Flash_fwd_kernel_traitsILi32ELi128ELi128ELi4ELb0ELb0EN7cutlass10bfloat16_tE19Flash_kernel_traitsILi32ELi128ELi128ELi4ES3_EELb0ELb1ELb0ELb1ELb0ELb0ELb0ELb0EEEvNS_16Flash_fwd_paramsE --------------------------
	.section	.nv.constant0._ZN5flash16flash_fwd_kernelI23Flash_fwd_kernel_traitsILi32ELi128ELi128ELi4ELb0ELb0EN7cutlass10bfloat16_tE19Flash_kernel_traitsILi32ELi128ELi128ELi4ES3_EELb0ELb1ELb0ELb1ELb0ELb0ELb0ELb0EEEvNS_16Flash_fwd_paramsE,"a",@progbits
	.sectionflags	@""
	.align	4
.nv.constant0._ZN5flash16flash_fwd_kernelI23Flash_fwd_kernel_traitsILi32ELi128ELi128ELi4ELb0ELb0EN7cutlass10bfloat16_tE19Flash_kernel_traitsILi32ELi128ELi128ELi4ES3_EELb0ELb1ELb0ELb1ELb0ELb0ELb0ELb0EEEvNS_16Flash_fwd_paramsE:
	.zero		992


//--------------------- .nv.constant0._ZN5flash16flash_fwd_kernelI23Flash_fwd_kernel_traitsILi32ELi128ELi128ELi4ELb0ELb0EN7cutlass10bfloat16_tE19Flash_kernel_traitsILi32ELi128ELi128ELi4ES3_EELb1ELb1ELb0ELb0ELb0ELb0ELb0ELb0EEEvNS_16Flash_fwd_paramsE --------------------------
	.section	.nv.constant0._ZN5flash16flash_fwd_kernelI23Flash_fwd_kernel_traitsILi32ELi128ELi128ELi4ELb0ELb0EN7cutlass10bfloat16_tE19Flash_kernel_traitsILi32ELi128ELi128ELi4ES3_EELb1ELb1ELb0ELb0ELb0ELb0ELb0ELb0EEEvNS_16Flash_fwd_paramsE,"a",@progbits
	.sectionflags	@""
	.align	4
.nv.constant0._ZN5flash16flash_fwd_kernelI23Flash_fwd_kernel_traitsILi32ELi128ELi128ELi4ELb0ELb0EN7cutlass10bfloat16_tE19Flash_kernel_traitsILi32ELi128ELi128ELi4ES3_EELb1ELb1ELb0ELb0ELb0ELb0ELb0ELb0EEEvNS_16Flash_fwd_paramsE:
	.zero		992


//--------------------- .nv.constant0._ZN5flash16flash_fwd_kernelI23Flash_fwd_kernel_traitsILi32ELi128ELi128ELi4ELb0ELb0EN7cutlass10bfloat16_tE19Flash_kernel_traitsILi32ELi128ELi128ELi4ES3_EELb1ELb1ELb0ELb0ELb1ELb1ELb0ELb0EEEvNS_16Flash_fwd_paramsE --------------------------
	.section	.nv.constant0._ZN5flash16flash_fwd_kernelI23Flash_fwd_kernel_traitsILi32ELi128ELi128ELi4ELb0ELb0EN7cutlass10bfloat16_tE19Flash_kernel_traitsILi32ELi128ELi128ELi4ES3_EELb1ELb1ELb0ELb0ELb1ELb1ELb0ELb0EEEvNS_16Flash_fwd_paramsE,"a",@progbits
	.sectionflags	@""
	.align	4
.nv.constant0._ZN5flash16flash_fwd_kernelI23Flash_fwd_kernel_traitsILi32ELi128ELi128ELi4ELb0ELb0EN7cutlass10bfloat16_tE19Flash_kernel_traitsILi32ELi128ELi128ELi4ES3_EELb1ELb1ELb0ELb0ELb1ELb1ELb0ELb0EEEvNS_16Flash_fwd_paramsE:
	.zero		992


//--------------------- .nv.constant0._ZN5flash16flash_fwd_kernelI23Flash_fwd_kernel_traitsILi32ELi128ELi128ELi4ELb0ELb0EN7cutlass10bfloat16_tE19Flash_kernel_traitsILi32ELi128ELi128ELi4ES3_EELb0ELb1ELb0ELb0ELb1ELb1ELb1ELb0EEEvNS_16Flash_fwd_paramsE --------------------------
	.section	.nv.constant0._ZN5flash16flash_fwd_kernelI23Flash_fwd_kernel_traitsILi32ELi128ELi128ELi4ELb0ELb0EN7cutlass10bfloat16_tE19Flash_kernel_traitsILi32ELi128ELi128ELi4ES3_EELb0ELb1ELb0ELb0ELb1ELb1ELb1ELb0EEEvNS_16Flash_fwd_paramsE,"a",@progbits
	.sectionflags	@""
	.align	4
.nv.constant0._ZN5flash16flash_fwd_kernelI23Flash_fwd_kernel_traitsILi32ELi128ELi128ELi4ELb0ELb0EN7cutlass10bfloat16_tE19Flash_kernel_traitsILi32ELi128ELi128ELi4ES3_EELb0ELb1ELb0ELb0ELb1ELb1ELb1ELb0EEEvNS_16Flash_fwd_paramsE:
	.zero		992


//--------------------- .nv.constant0._ZN5flash16flash_fwd_kernelI23Flash_fwd_kernel_traitsILi32ELi128ELi128ELi4ELb0ELb0EN7cutlass10bfloat16_tE19Flash_kernel_traitsILi32ELi128ELi128ELi4ES3_EELb1ELb1ELb0ELb0ELb0ELb1ELb0ELb0EEEvNS_16Flash_fwd_paramsE --------------------------
	.section	.nv.constant0._ZN5flash16flash_fwd_kernelI23Flash_fwd_kernel_traitsILi32ELi128ELi128ELi4ELb0ELb0EN7cutlass10bfloat16_tE19Flash_kernel_traitsILi32ELi128ELi128ELi4ES3_EELb1ELb1ELb0ELb0ELb0ELb1ELb0ELb0EEEvNS_16Flash_fwd_paramsE,"a",@progbits
	.sectionflags	@""
	.align	4
.nv.constant0._ZN5flash16flash_fwd_kernelI23Flash_fwd_kernel_traitsILi32ELi128ELi128ELi4ELb0ELb0EN7cutlass10bfloat16_tE19Flash_kernel_traitsILi32ELi128ELi128ELi4ES3_EELb1ELb1ELb0ELb0ELb0ELb1ELb0ELb0EEEvNS_16Flash_fwd_paramsE:
	.zero		992


//--------------------- .nv.constant0._ZN5flash16flash_fwd_kernelI23Flash_fwd_kernel_traitsILi32ELi128ELi128ELi4ELb0ELb0EN7cutlass10bfloat16_tE19Flash_kernel_traitsILi32ELi128ELi128ELi4ES3_EELb0ELb1ELb0ELb0ELb0ELb1ELb1ELb0EEEvNS_16Flash_fwd_paramsE --------------------------
	.section	.nv.constant0._ZN5flash16flash_fwd_kernelI23Flash_fwd_kernel_traitsILi32ELi128ELi128ELi4ELb0ELb0EN7cutlass10bfloat16_tE19Flash_kernel_traitsILi32ELi128ELi128ELi4ES3_EELb0ELb1ELb0ELb0ELb0ELb1ELb1ELb0EEEvNS_16Flash_fwd_paramsE,"a",@progbits
	.sectionflags	@""
	.align	4
.nv.constant0._ZN5flash16flash_fwd_kernelI23Flash_fwd_kernel_traitsILi32ELi128ELi128ELi4ELb0ELb0EN7cutlass10bfloat16_tE19Flash_kernel_traitsILi32ELi128ELi128ELi4ES3_EELb0ELb1ELb0ELb0ELb0ELb1ELb1ELb0EEEvNS_16Flash_fwd_paramsE:
	.zero		992


//--------------------- .nv.constant0._ZN5flash16flash_fwd_kernelI23Flash_fwd_kernel_traitsILi32ELi128ELi128ELi4ELb0ELb0EN7cutlass10bfloat16_tE19Flash_kernel_traitsILi32ELi128ELi128ELi4ES3_EELb1ELb1ELb0ELb1ELb0ELb0ELb0ELb0EEEvNS_16Flash_fwd_paramsE --------------------------
	.section	.nv.constant0._ZN5flash16flash_fwd_kernelI23Flash_fwd_kernel_traitsILi32ELi128ELi128ELi4ELb0ELb0EN7cutlass10bfloat16_tE19Flash_kernel_traitsILi32ELi128ELi128ELi4ES3_EELb1ELb1ELb0ELb1ELb0ELb0ELb0ELb0EEEvNS_16Flash_fwd_paramsE,"a",@progbits
	.sectionflags	@""
	.align	4
.nv.constant0._ZN5flash16flash_fwd_kernelI23Flash_fwd_kernel_traitsILi32ELi128ELi128ELi4ELb0ELb0EN7cutlass10bfloat16_tE19Flash_kernel_traitsILi32ELi128ELi128ELi4ES3_EELb1ELb1ELb0ELb1ELb0ELb0ELb0ELb0EEEvNS_16Flash_fwd_paramsE:
	.zero		992


//--------------------- .nv.constant0._ZN5flash16flash_fwd_kernelI23Flash_fwd_kernel_traitsILi32ELi128ELi128ELi4ELb0ELb0EN7cutlass10bfloat16_tE19Flash_kernel_traitsILi32ELi128ELi128ELi4ES3_EELb1ELb1ELb0ELb0ELb0ELb0ELb0ELb1EEEvNS_16Flash_fwd_paramsE --------------------------
	.section	.nv.constant0._ZN5flash16flash_fwd_kernelI23Flash_fwd_kernel_traitsILi32ELi128ELi128ELi4ELb0ELb0EN7cutlass10bfloat16_tE19Flash_kernel_traitsILi32ELi128ELi128ELi4ES3_EELb1ELb1ELb0ELb0ELb0ELb0ELb0ELb1EEEvNS_16Flash_fwd_paramsE,"a",@progbits
	.sectionflags	@""
	.align	4
.nv.constant0._ZN5flash16flash_fwd_kernelI23Flash_fwd_kernel_traitsILi32ELi128ELi128ELi4ELb0ELb0EN7cutlass10bfloat16_tE19Flash_kernel_traitsILi32ELi128ELi128ELi4ES3_EELb1ELb1ELb0ELb0ELb0ELb0ELb0ELb1EEEvNS_16Flash_fwd_paramsE:
	.zero		992


//--------------------- .nv.constant0._ZN5flash16flash_fwd_kernelI23Flash_fwd_kernel_traitsILi32ELi128ELi128ELi4ELb0ELb0EN7cutlass10bfloat16_tE19Flash_kernel_traitsILi32ELi128ELi128ELi4ES3_EELb0ELb1ELb0ELb0ELb0ELb0ELb1ELb0EEEvNS_16Flash_fwd_paramsE --------------------------
	.section	.nv.constant0._ZN5flash16flash_fwd_kernelI23Flash_fwd_kernel_traitsILi32ELi128ELi128ELi4ELb0ELb0EN7cutlass10bfloat16_tE19Flash_kernel_traitsILi32ELi128ELi128ELi4ES3_EELb0ELb1ELb0ELb0ELb0ELb0ELb1ELb0EEEvNS_16Flash_fwd_paramsE,"a",@progbits
	.sectionflags	@""
	.align	4
.nv.constant0._ZN5flash16flash_fwd_kernelI23Flash_fwd_kernel_traitsILi32ELi128ELi128ELi4ELb0ELb0EN7cutlass10bfloat16_tE19Flash_kernel_traitsILi32ELi128ELi128ELi4ES3_EELb0ELb1ELb0ELb0ELb0ELb0ELb1ELb0EEEvNS_16Flash_fwd_paramsE:
	.zero		992


//--------------------- .nv.constant0._ZN5flash16flash_fwd_kernelI23Flash_fwd_kernel_traitsILi32ELi128ELi128ELi4ELb0ELb0EN7cutlass10bfloat16_tE19Flash_kernel_traitsILi32ELi128ELi128ELi4ES3_EELb1ELb1ELb0ELb1ELb0ELb0ELb0ELb1EEEvNS_16Flash_fwd_paramsE --------------------------
	.section	.nv.constant0._ZN5flash16flash_fwd_kernelI23Flash_fwd_kernel_traitsILi32ELi128ELi128ELi4ELb0ELb0EN7cutlass10bfloat16_tE19Flash_kernel_traitsILi32ELi128ELi128ELi4ES3_EELb1ELb1ELb0ELb1ELb0ELb0ELb0ELb1EEEvNS_16Flash_fwd_paramsE,"a",@progbits
	.sectionflags	@""
	.align	4
.nv.constant0._ZN5flash16flash_fwd_kernelI23Flash_fwd_kernel_traitsILi32ELi128ELi128ELi4ELb0ELb0EN7cutlass10bfloat16_tE19Flash_kernel_traitsILi32ELi128ELi128ELi4ES3_EELb1ELb1ELb0ELb1ELb0ELb0ELb0ELb1EEEvNS_16Flash_fwd_paramsE:
	.zero		992


//--------------------- .nv.constant0._ZN5flash16flash_fwd_kernelI23Flash_fwd_kernel_traitsILi32ELi128ELi128ELi4ELb0ELb0EN7cutlass10bfloat16_tE19Flash_kernel_traitsILi32ELi128ELi128ELi4ES3_EELb0ELb1ELb0ELb1ELb0ELb0ELb1ELb0EEEvNS_16Flash_fwd_paramsE --------------------------
	.section	.nv.constant0._ZN5flash16flash_fwd_kernelI23Flash_fwd_kernel_traitsILi32ELi128ELi128ELi4ELb0ELb0EN7cutlass10bfloat16_tE19Flash_kernel_traitsILi32ELi128ELi128ELi4ES3_EELb0ELb1ELb0ELb1ELb0ELb0ELb1ELb0EEEvNS_16Flash_fwd_paramsE,"a",@progbits
	.sectionflags	@""
	.align	4
.nv.constant0._ZN5flash16flash_fwd_kernelI23Flash_fwd_kernel_traitsILi32ELi128ELi128ELi4ELb0ELb0EN7cutlass10bfloat16_tE19Flash_kernel_traitsILi32ELi128ELi128ELi4ES3_EELb0ELb1ELb0ELb1ELb0ELb0ELb1ELb0EEEvNS_16Flash_fwd_paramsE:
	.zero		992


//--------------------- SYMBOLS --------------------------

	.type		.nv.reservedSmem.offset0,@object
	.size		.nv.reservedSmem.offset0,0x4
